	.target	sm_90a

	.elftype	@"ET_EXEC"


//--------------------- .note.nv.tkinfo           --------------------------
	.section	.note.nv.tkinfo,"",@"SHT_NOTE"
	.sectionflags	@"SHF_NOTE_NV_TKINFO"
	.tkinfo
        /*0018*/ 	.word	0x00000002
        /*0030*/ 	.string	""
        /*0030*/ 	.string	"ptxas"
        /*0030*/ 	.string	"Cuda compilation tools, release 13.0, V13.0.88"
        /*0030*/ 	.string	"Build cuda_13.0.r13.0/compiler.36424714_0"
        /*0030*/ 	.string	"-arch sm_90a -m 64 "



//--------------------- .note.nv.cuinfo           --------------------------
	.section	.note.nv.cuinfo,"",@"SHT_NOTE"
	.sectionflags	@"SHF_NOTE_NV_CUINFO"
        /*0018*/ 	.short	0x0002
        /*001a*/ 	.short	0x005a
        /*001c*/ 	.short	0x0082
	.zero		2


//--------------------- .nv.info                  --------------------------
	.section	.nv.info,"",@"SHT_CUDA_INFO"
	.align	4


	//----- nvinfo : EIATTR_REGCOUNT
	.align		4
        /*0000*/ 	.byte	0x04, 0x2f
        /*0002*/ 	.short	(.L_21 - .L_20)
	.align		4
.L_20:
        /*0004*/ 	.word	index@(_ZN7cutlass13device_kernelIN5flash11enable_sm90INS1_16FlashAttnFwdSm90INS1_25CollectiveMainloopFwdSm90ILi2EN4cute5tupleIJNS5_1CILi1EEES8_S8_EEENS6_IJNS7_ILi128EEENS7_ILi96EEENS7_ILi64EEEEEELi256ENS_6half_tEfNS_4arch4Sm90ELb1ELb0ELb0ELb1ELb0ELb1ELb1ELb1ELb0ELb1ELb1ELb0EEENS1_21CollectiveEpilogueFwdINS6_IJSA_NS7_ILi256EEESB_EEES9_SE_SG_Li256ELb1ELb1ELb1ELb0EEENS1_36VarlenDynamicPersistentTileSchedulerILi128ELi96ELi256ELi128ELb1ELb1ELb1ELb1ELb1ELb1EEEEEEEEEvNT_6ParamsE)
        /*0008*/ 	.word	0x000000a8


	//----- nvinfo : EIATTR_FRAME_SIZE
	.align		4
.L_21:
        /*000c*/ 	.byte	0x04, 0x11
        /*000e*/ 	.short	(.L_23 - .L_22)
	.align		4
.L_22:
        /*0010*/ 	.word	index@(_ZN7cutlass13device_kernelIN5flash11enable_sm90INS1_16FlashAttnFwdSm90INS1_25CollectiveMainloopFwdSm90ILi2EN4cute5tupleIJNS5_1CILi1EEES8_S8_EEENS6_IJNS7_ILi128EEENS7_ILi96EEENS7_ILi64EEEEEELi256ENS_6half_tEfNS_4arch4Sm90ELb1ELb0ELb0ELb1ELb0ELb1ELb1ELb1ELb0ELb1ELb1ELb0EEENS1_21CollectiveEpilogueFwdINS6_IJSA_NS7_ILi256EEESB_EEES9_SE_SG_Li256ELb1ELb1ELb1ELb0EEENS1_36VarlenDynamicPersistentTileSchedulerILi128ELi96ELi256ELi128ELb1ELb1ELb1ELb1ELb1ELb1EEEEEEEEEvNT_6ParamsE)
        /*0014*/ 	.word	0x00000180


	//----- nvinfo : EIATTR_REGCOUNT
	.align		4
.L_23:
        /*0018*/ 	.byte	0x04, 0x2f
        /*001a*/ 	.short	(.L_25 - .L_24)
	.align		4
.L_24:
        /*001c*/ 	.word	index@(_ZN7cutlass13device_kernelIN5flash11enable_sm90INS1_16FlashAttnFwdSm90INS1_25CollectiveMainloopFwdSm90ILi2EN4cute5tupleIJNS5_1CILi1EEES8_S8_EEENS6_IJNS7_ILi128EEENS7_ILi96EEENS7_ILi64EEEEEELi256ENS_6half_tEfNS_4arch4Sm90ELb1ELb0ELb0ELb1ELb0ELb0ELb1ELb1ELb0ELb1ELb1ELb0EEENS1_21CollectiveEpilogueFwdINS6_IJSA_NS7_ILi256EEESB_EEES9_SE_SG_Li256ELb1ELb1ELb1ELb0EEENS1_36VarlenDynamicPersistentTileSchedulerILi128ELi96ELi256ELi128ELb1ELb1ELb1ELb1ELb1ELb1EEEEEEEEEvNT_6ParamsE)
        /*0020*/ 	.word	0x000000a8


	//----- nvinfo : EIATTR_FRAME_SIZE
	.align		4
.L_25:
        /*0024*/ 	.byte	0x04, 0x11
        /*0026*/ 	.short	(.L_27 - .L_26)
	.align		4
.L_26:
        /*0028*/ 	.word	index@(_ZN7cutlass13device_kernelIN5flash11enable_sm90INS1_16FlashAttnFwdSm90INS1_25CollectiveMainloopFwdSm90ILi2EN4cute5tupleIJNS5_1CILi1EEES8_S8_EEENS6_IJNS7_ILi128EEENS7_ILi96EEENS7_ILi64EEEEEELi256ENS_6half_tEfNS_4arch4Sm90ELb1ELb0ELb0ELb1ELb0ELb0ELb1ELb1ELb0ELb1ELb1ELb0EEENS1_21CollectiveEpilogueFwdINS6_IJSA_NS7_ILi256EEESB_EEES9_SE_SG_Li256ELb1ELb1ELb1ELb0EEENS1_36VarlenDynamicPersistentTileSchedulerILi128ELi96ELi256ELi128ELb1ELb1ELb1ELb1ELb1ELb1EEEEEEEEEvNT_6ParamsE)
        /*002c*/ 	.word	0x00000088


	//----- nvinfo : EIATTR_REGCOUNT
	.align		4
.L_27:
        /*0030*/ 	.byte	0x04, 0x2f
        /*0032*/ 	.short	(.L_29 - .L_28)
	.align		4
.L_28:
        /*0034*/ 	.word	index@(_ZN7cutlass13device_kernelIN5flash11enable_sm90INS1_16FlashAttnFwdSm90INS1_25CollectiveMainloopFwdSm90ILi2EN4cute5tupleIJNS5_1CILi1EEES8_S8_EEENS6_IJNS7_ILi128EEENS7_ILi96EEENS7_ILi64EEEEEELi256ENS_6half_tEfNS_4arch4Sm90ELb1ELb0ELb0ELb1ELb0ELb1ELb0ELb1ELb0ELb1ELb1ELb0EEENS1_21CollectiveEpilogueFwdINS6_IJSA_NS7_ILi256EEESB_EEES9_SE_SG_Li256ELb1ELb1ELb1ELb0EEENS1_36VarlenDynamicPersistentTileSchedulerILi128ELi96ELi256ELi128ELb1ELb1ELb1ELb1ELb1ELb1EEEEEEEEEvNT_6ParamsE)
        /*0038*/ 	.word	0x000000a8


	//----- nvinfo : EIATTR_FRAME_SIZE
	.align		4
.L_29:
        /*003c*/ 	.byte	0x04, 0x11
        /*003e*/ 	.short	(.L_31 - .L_30)
	.align		4
.L_30:
        /*0040*/ 	.word	index@(_ZN7cutlass13device_kernelIN5flash11enable_sm90INS1_16FlashAttnFwdSm90INS1_25CollectiveMainloopFwdSm90ILi2EN4cute5tupleIJNS5_1CILi1EEES8_S8_EEENS6_IJNS7_ILi128EEENS7_ILi96EEENS7_ILi64EEEEEELi256ENS_6half_tEfNS_4arch4Sm90ELb1ELb0ELb0ELb1ELb0ELb1ELb0ELb1ELb0ELb1ELb1ELb0EEENS1_21CollectiveEpilogueFwdINS6_IJSA_NS7_ILi256EEESB_EEES9_SE_SG_Li256ELb1ELb1ELb1ELb0EEENS1_36VarlenDynamicPersistentTileSchedulerILi128ELi96ELi256ELi128ELb1ELb1ELb1ELb1ELb1ELb1EEEEEEEEEvNT_6ParamsE)
        /*0044*/ 	.word	0x00000078


	//----- nvinfo : EIATTR_REGCOUNT
	.align		4
.L_31:
        /*0048*/ 	.byte	0x04, 0x2f
        /*004a*/ 	.short	(.L_33 - .L_32)
	.align		4
.L_32:
        /*004c*/ 	.word	index@(_ZN7cutlass13device_kernelIN5flash11enable_sm90INS1_16FlashAttnFwdSm90INS1_25CollectiveMainloopFwdSm90ILi2EN4cute5tupleIJNS5_1CILi1EEES8_S8_EEENS6_IJNS7_ILi128EEENS7_ILi96EEENS7_ILi64EEEEEELi256ENS_6half_tEfNS_4arch4Sm90ELb1ELb0ELb0ELb1ELb0ELb0ELb0ELb1ELb0ELb1ELb1ELb0EEENS1_21CollectiveEpilogueFwdINS6_IJSA_NS7_ILi256EEESB_EEES9_SE_SG_Li256ELb1ELb1ELb1ELb0EEENS1_36VarlenDynamicPersistentTileSchedulerILi128ELi96ELi256ELi128ELb1ELb1ELb1ELb1ELb1ELb1EEEEEEEEEvNT_6ParamsE)
        /*0050*/ 	.word	0x000000a8


	//----- nvinfo : EIATTR_FRAME_SIZE
	.align		4
.L_33:
        /*0054*/ 	.byte	0x04, 0x11
        /*0056*/ 	.short	(.L_35 - .L_34)
	.align		4
.L_34:
        /*0058*/ 	.word	index@(_ZN7cutlass13device_kernelIN5flash11enable_sm90INS1_16FlashAttnFwdSm90INS1_25CollectiveMainloopFwdSm90ILi2EN4cute5tupleIJNS5_1CILi1EEES8_S8_EEENS6_IJNS7_ILi128EEENS7_ILi96EEENS7_ILi64EEEEEELi256ENS_6half_tEfNS_4arch4Sm90ELb1ELb0ELb0ELb1ELb0ELb0ELb0ELb1ELb0ELb1ELb1ELb0EEENS1_21CollectiveEpilogueFwdINS6_IJSA_NS7_ILi256EEESB_EEES9_SE_SG_Li256ELb1ELb1ELb1ELb0EEENS1_36VarlenDynamicPersistentTileSchedulerILi128ELi96ELi256ELi128ELb1ELb1ELb1ELb1ELb1ELb1EEEEEEEEEvNT_6ParamsE)
        /*005c*/ 	.word	0x00000060


	//----- nvinfo : EIATTR_REGCOUNT
	.align		4
.L_35:
        /*0060*/ 	.byte	0x04, 0x2f
        /*0062*/ 	.short	(.L_37 - .L_36)
	.align		4
.L_36:
        /*0064*/ 	.word	index@(_ZN7cutlass13device_kernelIN5flash11enable_sm90INS1_16FlashAttnFwdSm90INS1_25CollectiveMainloopFwdSm90ILi2EN4cute5tupleIJNS5_1CILi1EEES8_S8_EEENS6_IJNS7_ILi128EEENS7_ILi96EEENS7_ILi64EEEEEELi256ENS_6half_tEfNS_4arch4Sm90ELb1ELb0ELb0ELb0ELb0ELb0ELb1ELb1ELb0ELb1ELb1ELb0EEENS1_21CollectiveEpilogueFwdINS6_IJSA_NS7_ILi256EEESB_EEES9_SE_SG_Li256ELb0ELb1ELb1ELb0EEENS1_19SingleTileSchedulerILb0ELb1ELb1ELi128EEEEEEEEEvNT_6ParamsE)
        /*0068*/ 	.word	0x000000a8


	//----- nvinfo : EIATTR_FRAME_SIZE
	.align		4
.L_37:
        /*006c*/ 	.byte	0x04, 0x11
        /*006e*/ 	.short	(.L_39 - .L_38)
	.align		4
.L_38:
        /*0070*/ 	.word	index@(_ZN7cutlass13device_kernelIN5flash11enable_sm90INS1_16FlashAttnFwdSm90INS1_25CollectiveMainloopFwdSm90ILi2EN4cute5tupleIJNS5_1CILi1EEES8_S8_EEENS6_IJNS7_ILi128EEENS7_ILi96EEENS7_ILi64EEEEEELi256ENS_6half_tEfNS_4arch4Sm90ELb1ELb0ELb0ELb0ELb0ELb0ELb1ELb1ELb0ELb1ELb1ELb0EEENS1_21CollectiveEpilogueFwdINS6_IJSA_NS7_ILi256EEESB_EEES9_SE_SG_Li256ELb0ELb1ELb1ELb0EEENS1_19SingleTileSchedulerILb0ELb1ELb1ELi128EEEEEEEEEvNT_6ParamsE)
        /*0074*/ 	.word	0x00000048


	//----- nvinfo : EIATTR_REGCOUNT
	.align		4
.L_39:
        /*0078*/ 	.byte	0x04, 0x2f
        /*007a*/ 	.short	(.L_41 - .L_40)
	.align		4
.L_40:
        /*007c*/ 	.word	index@(_ZN7cutlass13device_kernelIN5flash11enable_sm90INS1_16FlashAttnFwdSm90INS1_25CollectiveMainloopFwdSm90ILi2EN4cute5tupleIJNS5_1CILi1EEES8_S8_EEENS6_IJNS7_ILi128EEENS7_ILi96EEENS7_ILi64EEEEEELi256ENS_6half_tEfNS_4arch4Sm90ELb1ELb0ELb0ELb0ELb0ELb0ELb0ELb1ELb0ELb1ELb1ELb0EEENS1_21CollectiveEpilogueFwdINS6_IJSA_NS7_ILi256EEESB_EEES9_SE_SG_Li256ELb0ELb1ELb1ELb0EEENS1_19SingleTileSchedulerILb0ELb1ELb1ELi128EEEEEEEEEvNT_6ParamsE)
        /*0080*/ 	.word	0x000000a8


	//----- nvinfo : EIATTR_FRAME_SIZE
	.align		4
.L_41:
        /*0084*/ 	.byte	0x04, 0x11
        /*0086*/ 	.short	(.L_43 - .L_42)
	.align		4
.L_42:
        /*0088*/ 	.word	index@(_ZN7cutlass13device_kernelIN5flash11enable_sm90INS1_16FlashAttnFwdSm90INS1_25CollectiveMainloopFwdSm90ILi2EN4cute5tupleIJNS5_1CILi1EEES8_S8_EEENS6_IJNS7_ILi128EEENS7_ILi96EEENS7_ILi64EEEEEELi256ENS_6half_tEfNS_4arch4Sm90ELb1ELb0ELb0ELb0ELb0ELb0ELb0ELb1ELb0ELb1ELb1ELb0EEENS1_21CollectiveEpilogueFwdINS6_IJSA_NS7_ILi256EEESB_EEES9_SE_SG_Li256ELb0ELb1ELb1ELb0EEENS1_19SingleTileSchedulerILb0ELb1ELb1ELi128EEEEEEEEEvNT_6ParamsE)
        /*008c*/ 	.word	0x00000010


	//----- nvinfo : EIATTR_REGCOUNT
	.align		4
.L_43:
        /*0090*/ 	.byte	0x04, 0x2f
        /*0092*/ 	.short	(.L_45 - .L_44)
	.align		4
.L_44:
        /*0094*/ 	.word	index@(_ZN7cutlass13device_kernelIN5flash11enable_sm90INS1_16FlashAttnFwdSm90INS1_25CollectiveMainloopFwdSm90ILi2EN4cute5tupleIJNS5_1CILi1EEES8_S8_EEENS6_IJNS7_ILi128EEENS7_ILi96EEENS7_ILi64EEEEEELi256ENS_6half_tEfNS_4arch4Sm90ELb0ELb1ELb0ELb1ELb0ELb1ELb1ELb1ELb0ELb1ELb1ELb0EEENS1_21CollectiveEpilogueFwdINS6_IJSA_NS7_ILi256EEESB_EEES9_SE_SG_Li256ELb1ELb1ELb1ELb0EEENS1_36VarlenDynamicPersistentTileSchedulerILi128ELi96ELi256ELi128ELb1ELb1ELb1ELb1ELb0ELb1EEEEEEEEEvNT_6ParamsE)
        /*0098*/ 	.word	0x000000a8


	//----- nvinfo : EIATTR_FRAME_SIZE
	.align		4
.L_45:
        /*009c*/ 	.byte	0x04, 0x11
        /*009e*/ 	.short	(.L_47 - .L_46)
	.align		4
.L_46:
        /*00a0*/ 	.word	index@($_ZN7cutlass13device_kernelIN5flash11enable_sm90INS1_16FlashAttnFwdSm90INS1_25CollectiveMainloopFwdSm90ILi2EN4cute5tupleIJNS5_1CILi1EEES8_S8_EEENS6_IJNS7_ILi128EEENS7_ILi96EEENS7_ILi64EEEEEELi256ENS_6half_tEfNS_4arch4Sm90ELb0ELb1ELb0ELb1ELb0ELb1ELb1ELb1ELb0ELb1ELb1ELb0EEENS1_21CollectiveEpilogueFwdINS6_IJSA_NS7_ILi256EEESB_EEES9_SE_SG_Li256ELb1ELb1ELb1ELb0EEENS1_36VarlenDynamicPersistentTileSchedulerILi128ELi96ELi256ELi128ELb1ELb1ELb1ELb1ELb0ELb1EEEEEEEEEvNT_6ParamsE$_ZZN5flash25CollectiveMainloopFwdSm90ILi2EN4cute5tupleIJNS1_1CILi1EEES4_S4_EEENS2_IJNS3_ILi128EEENS3_ILi96EEENS3_ILi64EEEEEELi256EN7cutlass6half_tEfNSA_4arch4Sm90ELb0ELb1ELb0ELb1ELb0ELb1ELb1ELb1ELb0ELb1ELb1ELb0EE3mmaINS_16FlashAttnFwdSm90ISE_NS_21CollectiveEpilogueFwdINS2_IJS6_NS3_ILi256EEES7_EEES5_SB_SD_Li256ELb1ELb1ELb1ELb0EEENS_36VarlenDynamicPersistentTileSchedulerILi128ELi96ELi256ELi128ELb1ELb1ELb1ELb1ELb0ELb1EEEE13SharedStorageENS1_6TensorINS1_11ArrayEngineIfLm128EEENS1_6LayoutINS2_IJNS2_IJNS3_ILi2EEEST_NS3_ILi32EEEEEES4_S4_EEENS2_IJNS2_IJS4_ST_NS3_ILi4EEEEEENS3_ILi0EEESZ_EEEEEEENS_7SoftmaxILi2ELi0EEEEEbRKNSE_6ParamsENSA_25PipelineTmaAsyncNoClusterILi2ENSA_16PipelineTmaAsyncILi2EEEEES1B_RNSA_13PipelineStateILj2EEERT0_RT1_iRiRKNS_16SeqlenInfoQKNewKILb1ELb1EEENS2_IJiiiiEEERT_ENKUliT_T0_T1_E_clIZSF_ISO_S12_S14_EbS17_S1B_S1B_S1E_S1G_S1I_iS1J_S1N_S1O_S1Q_EUlRS1R_iE0_NS3_ILb1EEES1Y_EEDaiS1R_S1S_S1T_)
        /*00a4*/ 	.word	0x00000520


	//----- nvinfo : EIATTR_FRAME_SIZE
	.align		4
.L_47:
        /*00a8*/ 	.byte	0x04, 0x11
        /*00aa*/ 	.short	(.L_49 - .L_48)
	.align		4
.L_48:
        /*00ac*/ 	.word	index@(_ZN7cutlass13device_kernelIN5flash11enable_sm90INS1_16FlashAttnFwdSm90INS1_25CollectiveMainloopFwdSm90ILi2EN4cute5tupleIJNS5_1CILi1EEES8_S8_EEENS6_IJNS7_ILi128EEENS7_ILi96EEENS7_ILi64EEEEEELi256ENS_6half_tEfNS_4arch4Sm90ELb0ELb1ELb0ELb1ELb0ELb1ELb1ELb1ELb0ELb1ELb1ELb0EEENS1_21CollectiveEpilogueFwdINS6_IJSA_NS7_ILi256EEESB_EEES9_SE_SG_Li256ELb1ELb1ELb1ELb0EEENS1_36VarlenDynamicPersistentTileSchedulerILi128ELi96ELi256ELi128ELb1ELb1ELb1ELb1ELb0ELb1EEEEEEEEEvNT_6ParamsE)
        /*00b0*/ 	.word	0x00000520


	//----- nvinfo : EIATTR_REGCOUNT
	.align		4
.L_49:
        /*00b4*/ 	.byte	0x04, 0x2f
        /*00b6*/ 	.short	(.L_51 - .L_50)
	.align		4
.L_50:
        /*00b8*/ 	.word	index@(_ZN7cutlass13device_kernelIN5flash11enable_sm90INS1_16FlashAttnFwdSm90INS1_25CollectiveMainloopFwdSm90ILi2EN4cute5tupleIJNS5_1CILi1EEES8_S8_EEENS6_IJNS7_ILi128EEENS7_ILi96EEENS7_ILi64EEEEEELi256ENS_6half_tEfNS_4arch4Sm90ELb0ELb1ELb0ELb1ELb0ELb0ELb1ELb1ELb0ELb1ELb1ELb0EEENS1_21CollectiveEpilogueFwdINS6_IJSA_NS7_ILi256EEESB_EEES9_SE_SG_Li256ELb1ELb1ELb1ELb0EEENS1_36VarlenDynamicPersistentTileSchedulerILi128ELi96ELi256ELi128ELb1ELb1ELb1ELb1ELb0ELb1EEEEEEEEEvNT_6ParamsE)
        /*00bc*/ 	.word	0x000000a8


	//----- nvinfo : EIATTR_FRAME_SIZE
	.align		4
.L_51:
        /*00c0*/ 	.byte	0x04, 0x11
        /*00c2*/ 	.short	(.L_53 - .L_52)
	.align		4
.L_52:
        /*00c4*/ 	.word	index@($_ZN7cutlass13device_kernelIN5flash11enable_sm90INS1_16FlashAttnFwdSm90INS1_25CollectiveMainloopFwdSm90ILi2EN4cute5tupleIJNS5_1CILi1EEES8_S8_EEENS6_IJNS7_ILi128EEENS7_ILi96EEENS7_ILi64EEEEEELi256ENS_6half_tEfNS_4arch4Sm90ELb0ELb1ELb0ELb1ELb0ELb0ELb1ELb1ELb0ELb1ELb1ELb0EEENS1_21CollectiveEpilogueFwdINS6_IJSA_NS7_ILi256EEESB_EEES9_SE_SG_Li256ELb1ELb1ELb1ELb0EEENS1_36VarlenDynamicPersistentTileSchedulerILi128ELi96ELi256ELi128ELb1ELb1ELb1ELb1ELb0ELb1EEEEEEEEEvNT_6ParamsE$_ZZN5flash25CollectiveMainloopFwdSm90ILi2EN4cute5tupleIJNS1_1CILi1EEES4_S4_EEENS2_IJNS3_ILi128EEENS3_ILi96EEENS3_ILi64EEEEEELi256EN7cutlass6half_tEfNSA_4arch4Sm90ELb0ELb1ELb0ELb1ELb0ELb0ELb1ELb1ELb0ELb1ELb1ELb0EE3mmaINS_16FlashAttnFwdSm90ISE_NS_21CollectiveEpilogueFwdINS2_IJS6_NS3_ILi256EEES7_EEES5_SB_SD_Li256ELb1ELb1ELb1ELb0EEENS_36VarlenDynamicPersistentTileSchedulerILi128ELi96ELi256ELi128ELb1ELb1ELb1ELb1ELb0ELb1EEEE13SharedStorageENS1_6TensorINS1_11ArrayEngineIfLm128EEENS1_6LayoutINS2_IJNS2_IJNS3_ILi2EEEST_NS3_ILi32EEEEEES4_S4_EEENS2_IJNS2_IJS4_ST_NS3_ILi4EEEEEENS3_ILi0EEESZ_EEEEEEENS_7SoftmaxILi2ELi0EEEEEbRKNSE_6ParamsENSA_25PipelineTmaAsyncNoClusterILi2ENSA_16PipelineTmaAsyncILi2EEEEES1B_RNSA_13PipelineStateILj2EEERT0_RT1_iRiRKNS_16SeqlenInfoQKNewKILb1ELb0EEENS2_IJiiiiEEERT_ENKUliT_T0_T1_E_clIZSF_ISO_S12_S14_EbS17_S1B_S1B_S1E_S1G_S1I_iS1J_S1N_S1O_S1Q_EUlRS1R_iE1_NS3_ILb0EEENS3_ILb1EEEEEDaiS1R_S1S_S1T_)
        /*00c8*/ 	.word	0x000004f0


	//----- nvinfo : EIATTR_FRAME_SIZE
	.align		4
.L_53:
        /*00cc*/ 	.byte	0x04, 0x11
        /*00ce*/ 	.short	(.L_55 - .L_54)
	.align		4
.L_54:
        /*00d0*/ 	.word	index@(_ZN7cutlass13device_kernelIN5flash11enable_sm90INS1_16FlashAttnFwdSm90INS1_25CollectiveMainloopFwdSm90ILi2EN4cute5tupleIJNS5_1CILi1EEES8_S8_EEENS6_IJNS7_ILi128EEENS7_ILi96EEENS7_ILi64EEEEEELi256ENS_6half_tEfNS_4arch4Sm90ELb0ELb1ELb0ELb1ELb0ELb0ELb1ELb1ELb0ELb1ELb1ELb0EEENS1_21CollectiveEpilogueFwdINS6_IJSA_NS7_ILi256EEESB_EEES9_SE_SG_Li256ELb1ELb1ELb1ELb0EEENS1_36VarlenDynamicPersistentTileSchedulerILi128ELi96ELi256ELi128ELb1ELb1ELb1ELb1ELb0ELb1EEEEEEEEEvNT_6ParamsE)
        /*00d4*/ 	.word	0x000004f0


	//----- nvinfo : EIATTR_REGCOUNT
	.align		4
.L_55:
        /*00d8*/ 	.byte	0x04, 0x2f
        /*00da*/ 	.short	(.L_57 - .L_56)
	.align		4
.L_56:
        /*00dc*/ 	.word	index@(_ZN7cutlass13device_kernelIN5flash11enable_sm90INS1_16FlashAttnFwdSm90INS1_25CollectiveMainloopFwdSm90ILi2EN4cute5tupleIJNS5_1CILi1EEES8_S8_EEENS6_IJNS7_ILi128EEENS7_ILi96EEENS7_ILi64EEEEEELi256ENS_6half_tEfNS_4arch4Sm90ELb0ELb1ELb0ELb1ELb0ELb1ELb0ELb1ELb0ELb1ELb1ELb0EEENS1_21CollectiveEpilogueFwdINS6_IJSA_NS7_ILi256EEESB_EEES9_SE_SG_Li256ELb1ELb1ELb1ELb0EEENS1_36VarlenDynamicPersistentTileSchedulerILi128ELi96ELi256ELi128ELb1ELb1ELb1ELb1ELb0ELb1EEEEEEEEEvNT_6ParamsE)
        /*00e0*/ 	.word	0x000000a8


	//----- nvinfo : EIATTR_FRAME_SIZE
	.align		4
.L_57:
        /*00e4*/ 	.byte	0x04, 0x11
        /*00e6*/ 	.short	(.L_59 - .L_58)
	.align		4
.L_58:
        /*00e8*/ 	.word	index@(_ZN7cutlass13device_kernelIN5flash11enable_sm90INS1_16FlashAttnFwdSm90INS1_25CollectiveMainloopFwdSm90ILi2EN4cute5tupleIJNS5_1CILi1EEES8_S8_EEENS6_IJNS7_ILi128EEENS7_ILi96EEENS7_ILi64EEEEEELi256ENS_6half_tEfNS_4arch4Sm90ELb0ELb1ELb0ELb1ELb0ELb1ELb0ELb1ELb0ELb1ELb1ELb0EEENS1_21CollectiveEpilogueFwdINS6_IJSA_NS7_ILi256EEESB_EEES9_SE_SG_Li256ELb1ELb1ELb1ELb0EEENS1_36VarlenDynamicPersistentTileSchedulerILi128ELi96ELi256ELi128ELb1ELb1ELb1ELb1ELb0ELb1EEEEEEEEEvNT_6ParamsE)
        /*00ec*/ 	.word	0x00000078


	//----- nvinfo : EIATTR_REGCOUNT
	.align		4
.L_59:
        /*00f0*/ 	.byte	0x04, 0x2f
        /*00f2*/ 	.short	(.L_61 - .L_60)
	.align		4
.L_60:
        /*00f4*/ 	.word	index@(_ZN7cutlass13device_kernelIN5flash11enable_sm90INS1_16FlashAttnFwdSm90INS1_25CollectiveMainloopFwdSm90ILi2EN4cute5tupleIJNS5_1CILi1EEES8_S8_EEENS6_IJNS7_ILi128EEENS7_ILi96EEENS7_ILi64EEEEEELi256ENS_6half_tEfNS_4arch4Sm90ELb0ELb1ELb0ELb1ELb0ELb0ELb0ELb1ELb0ELb1ELb1ELb0EEENS1_21CollectiveEpilogueFwdINS6_IJSA_NS7_ILi256EEESB_EEES9_SE_SG_Li256ELb1ELb1ELb1ELb0EEENS1_36VarlenDynamicPersistentTileSchedulerILi128ELi96ELi256ELi128ELb1ELb1ELb1ELb1ELb0ELb1EEEEEEEEEvNT_6ParamsE)
        /*00f8*/ 	.word	0x000000a8


	//----- nvinfo : EIATTR_FRAME_SIZE
	.align		4
.L_61:
        /*00fc*/ 	.byte	0x04, 0x11
        /*00fe*/ 	.short	(.L_63 - .L_62)
	.align		4
.L_62:
        /*0100*/ 	.word	index@(_ZN7cutlass13device_kernelIN5flash11enable_sm90INS1_16FlashAttnFwdSm90INS1_25CollectiveMainloopFwdSm90ILi2EN4cute5tupleIJNS5_1CILi1EEES8_S8_EEENS6_IJNS7_ILi128EEENS7_ILi96EEENS7_ILi64EEEEEELi256ENS_6half_tEfNS_4arch4Sm90ELb0ELb1ELb0ELb1ELb0ELb0ELb0ELb1ELb0ELb1ELb1ELb0EEENS1_21CollectiveEpilogueFwdINS6_IJSA_NS7_ILi256EEESB_EEES9_SE_SG_Li256ELb1ELb1ELb1ELb0EEENS1_36VarlenDynamicPersistentTileSchedulerILi128ELi96ELi256ELi128ELb1ELb1ELb1ELb1ELb0ELb1EEEEEEEEEvNT_6ParamsE)
        /*0104*/ 	.word	0x00000068


	//----- nvinfo : EIATTR_REGCOUNT
	.align		4
.L_63:
        /*0108*/ 	.byte	0x04, 0x2f
        /*010a*/ 	.short	(.L_65 - .L_64)
	.align		4
.L_64:
        /*010c*/ 	.word	index@(_ZN7cutlass13device_kernelIN5flash11enable_sm90INS1_16FlashAttnFwdSm90INS1_25CollectiveMainloopFwdSm90ILi2EN4cute5tupleIJNS5_1CILi1EEES8_S8_EEENS6_IJNS7_ILi128EEENS7_ILi96EEENS7_ILi64EEEEEELi256ENS_6half_tEfNS_4arch4Sm90ELb0ELb1ELb0ELb0ELb0ELb0ELb1ELb1ELb0ELb1ELb1ELb0EEENS1_21CollectiveEpilogueFwdINS6_IJSA_NS7_ILi256EEESB_EEES9_SE_SG_Li256ELb0ELb1ELb1ELb0EEENS1_19SingleTileSchedulerILb0ELb1ELb1ELi128EEEEEEEEEvNT_6ParamsE)
        /*0110*/ 	.word	0x000000a8


	//----- nvinfo : EIATTR_FRAME_SIZE
	.align		4
.L_65:
        /*0114*/ 	.byte	0x04, 0x11
        /*0116*/ 	.short	(.L_67 - .L_66)
	.align		4
.L_66:
        /*0118*/ 	.word	index@($_ZN7cutlass13device_kernelIN5flash11enable_sm90INS1_16FlashAttnFwdSm90INS1_25CollectiveMainloopFwdSm90ILi2EN4cute5tupleIJNS5_1CILi1EEES8_S8_EEENS6_IJNS7_ILi128EEENS7_ILi96EEENS7_ILi64EEEEEELi256ENS_6half_tEfNS_4arch4Sm90ELb0ELb1ELb0ELb0ELb0ELb0ELb1ELb1ELb0ELb1ELb1ELb0EEENS1_21CollectiveEpilogueFwdINS6_IJSA_NS7_ILi256EEESB_EEES9_SE_SG_Li256ELb0ELb1ELb1ELb0EEENS1_19SingleTileSchedulerILb0ELb1ELb1ELi128EEEEEEEEEvNT_6ParamsE$_ZZN5flash25CollectiveMainloopFwdSm90ILi2EN4cute5tupleIJNS1_1CILi1EEES4_S4_EEENS2_IJNS3_ILi128EEENS3_ILi96EEENS3_ILi64EEEEEELi256EN7cutlass6half_tEfNSA_4arch4Sm90ELb0ELb1ELb0ELb0ELb0ELb0ELb1ELb1ELb0ELb1ELb1ELb0EE3mmaINS_16FlashAttnFwdSm90ISE_NS_21CollectiveEpilogueFwdINS2_IJS6_NS3_ILi256EEES7_EEES5_SB_SD_Li256ELb0ELb1ELb1ELb0EEENS_19SingleTileSchedulerILb0ELb1ELb1ELi128EEEE13SharedStorageENS1_6TensorINS1_11ArrayEngineIfLm128EEENS1_6LayoutINS2_IJNS2_IJNS3_ILi2EEEST_NS3_ILi32EEEEEES4_S4_EEENS2_IJNS2_IJS4_ST_NS3_ILi4EEEEEENS3_ILi0EEESZ_EEEEEEENS_7SoftmaxILi2ELi0EEEEEbRKNSE_6ParamsENSA_25PipelineTmaAsyncNoClusterILi2ENSA_16PipelineTmaAsyncILi2EEEEES1B_RNSA_13PipelineStateILj2EEERT0_RT1_iRiRKNS_16SeqlenInfoQKNewKILb0ELb0EEENS2_IJiiiiEEERT_ENKUliT_T0_T1_E_clIZSF_ISO_S12_S14_EbS17_S1B_S1B_S1E_S1G_S1I_iS1J_S1N_S1O_S1Q_EUlRS1R_iE1_NS3_ILb0EEENS3_ILb1EEEEEDaiS1R_S1S_S1T_)
        /*011c*/ 	.word	0x000032c0


	//----- nvinfo : EIATTR_FRAME_SIZE
	.align		4
.L_67:
        /*0120*/ 	.byte	0x04, 0x11
        /*0122*/ 	.short	(.L_69 - .L_68)
	.align		4
.L_68:
        /*0124*/ 	.word	index@(_ZN7cutlass13device_kernelIN5flash11enable_sm90INS1_16FlashAttnFwdSm90INS1_25CollectiveMainloopFwdSm90ILi2EN4cute5tupleIJNS5_1CILi1EEES8_S8_EEENS6_IJNS7_ILi128EEENS7_ILi96EEENS7_ILi64EEEEEELi256ENS_6half_tEfNS_4arch4Sm90ELb0ELb1ELb0ELb0ELb0ELb0ELb1ELb1ELb0ELb1ELb1ELb0EEENS1_21CollectiveEpilogueFwdINS6_IJSA_NS7_ILi256EEESB_EEES9_SE_SG_Li256ELb0ELb1ELb1ELb0EEENS1_19SingleTileSchedulerILb0ELb1ELb1ELi128EEEEEEEEEvNT_6ParamsE)
        /*0128*/ 	.word	0x000032c0


	//----- nvinfo : EIATTR_REGCOUNT
	.align		4
.L_69:
        /*012c*/ 	.byte	0x04, 0x2f
        /*012e*/ 	.short	(.L_71 - .L_70)
	.align		4
.L_70:
        /*0130*/ 	.word	index@(_ZN7cutlass13device_kernelIN5flash11enable_sm90INS1_16FlashAttnFwdSm90INS1_25CollectiveMainloopFwdSm90ILi2EN4cute5tupleIJNS5_1CILi1EEES8_S8_EEENS6_IJNS7_ILi128EEENS7_ILi96EEENS7_ILi64EEEEEELi256ENS_6half_tEfNS_4arch4Sm90ELb0ELb1ELb0ELb0ELb0ELb0ELb0ELb1ELb0ELb1ELb1ELb0EEENS1_21CollectiveEpilogueFwdINS6_IJSA_NS7_ILi256EEESB_EEES9_SE_SG_Li256ELb0ELb1ELb1ELb0EEENS1_19SingleTileSchedulerILb0ELb1ELb1ELi128EEEEEEEEEvNT_6ParamsE)
        /*0134*/ 	.word	0x000000a8


	//----- nvinfo : EIATTR_FRAME_SIZE
	.align		4
.L_71:
        /*0138*/ 	.byte	0x04, 0x11
        /*013a*/ 	.short	(.L_73 - .L_72)
	.align		4
.L_72:
        /*013c*/ 	.word	index@(_ZN7cutlass13device_kernelIN5flash11enable_sm90INS1_16FlashAttnFwdSm90INS1_25CollectiveMainloopFwdSm90ILi2EN4cute5tupleIJNS5_1CILi1EEES8_S8_EEENS6_IJNS7_ILi128EEENS7_ILi96EEENS7_ILi64EEEEEELi256ENS_6half_tEfNS_4arch4Sm90ELb0ELb1ELb0ELb0ELb0ELb0ELb0ELb1ELb0ELb1ELb1ELb0EEENS1_21CollectiveEpilogueFwdINS6_IJSA_NS7_ILi256EEESB_EEES9_SE_SG_Li256ELb0ELb1ELb1ELb0EEENS1_19SingleTileSchedulerILb0ELb1ELb1ELi128EEEEEEEEEvNT_6ParamsE)
        /*0140*/ 	.word	0x00000008


	//----- nvinfo : EIATTR_REGCOUNT
	.align		4
.L_73:
        /*0144*/ 	.byte	0x04, 0x2f
        /*0146*/ 	.short	(.L_75 - .L_74)
	.align		4
.L_74:
        /*0148*/ 	.word	index@(_ZN7cutlass13device_kernelIN5flash11enable_sm90INS1_16FlashAttnFwdSm90INS1_25CollectiveMainloopFwdSm90ILi2EN4cute5tupleIJNS5_1CILi1EEES8_S8_EEENS6_IJNS7_ILi128EEENS7_ILi96EEENS7_ILi64EEEEEELi256ENS_6half_tEfNS_4arch4Sm90ELb0ELb0ELb0ELb1ELb0ELb1ELb1ELb1ELb0ELb1ELb1ELb0EEENS1_21CollectiveEpilogueFwdINS6_IJSA_NS7_ILi256EEESB_EEES9_SE_SG_Li256ELb1ELb1ELb1ELb0EEENS1_36VarlenDynamicPersistentTileSchedulerILi128ELi96ELi256ELi128ELb1ELb1ELb1ELb0ELb1ELb1EEEEEEEEEvNT_6ParamsE)
        /*014c*/ 	.word	0x000000a8


	//----- nvinfo : EIATTR_FRAME_SIZE
	.align		4
.L_75:
        /*0150*/ 	.byte	0x04, 0x11
        /*0152*/ 	.short	(.L_77 - .L_76)
	.align		4
.L_76:
        /*0154*/ 	.word	index@(_ZN7cutlass13device_kernelIN5flash11enable_sm90INS1_16FlashAttnFwdSm90INS1_25CollectiveMainloopFwdSm90ILi2EN4cute5tupleIJNS5_1CILi1EEES8_S8_EEENS6_IJNS7_ILi128EEENS7_ILi96EEENS7_ILi64EEEEEELi256ENS_6half_tEfNS_4arch4Sm90ELb0ELb0ELb0ELb1ELb0ELb1ELb1ELb1ELb0ELb1ELb1ELb0EEENS1_21CollectiveEpilogueFwdINS6_IJSA_NS7_ILi256EEESB_EEES9_SE_SG_Li256ELb1ELb1ELb1ELb0EEENS1_36VarlenDynamicPersistentTileSchedulerILi128ELi96ELi256ELi128ELb1ELb1ELb1ELb0ELb1ELb1EEEEEEEEEvNT_6ParamsE)
        /*0158*/ 	.word	0x000000b0


	//----- nvinfo : EIATTR_REGCOUNT
	.align		4
.L_77:
        /*015c*/ 	.byte	0x04, 0x2f
        /*015e*/ 	.short	(.L_79 - .L_78)
	.align		4
.L_78:
        /*0160*/ 	.word	index@(_ZN7cutlass13device_kernelIN5flash11enable_sm90INS1_16FlashAttnFwdSm90INS1_25CollectiveMainloopFwdSm90ILi2EN4cute5tupleIJNS5_1CILi1EEES8_S8_EEENS6_IJNS7_ILi128EEENS7_ILi96EEENS7_ILi64EEEEEELi256ENS_6half_tEfNS_4arch4Sm90ELb0ELb0ELb0ELb1ELb0ELb0ELb1ELb1ELb0ELb1ELb1ELb0EEENS1_21CollectiveEpilogueFwdINS6_IJSA_NS7_ILi256EEESB_EEES9_SE_SG_Li256ELb1ELb1ELb1ELb0EEENS1_36VarlenDynamicPersistentTileSchedulerILi128ELi96ELi256ELi128ELb1ELb1ELb1ELb0ELb1ELb1EEEEEEEEEvNT_6ParamsE)
        /*0164*/ 	.word	0x000000a8


	//----- nvinfo : EIATTR_FRAME_SIZE
	.align		4
.L_79:
        /*0168*/ 	.byte	0x04, 0x11
        /*016a*/ 	.short	(.L_81 - .L_80)
	.align		4
.L_80:
        /*016c*/ 	.word	index@(_ZN7cutlass13device_kernelIN5flash11enable_sm90INS1_16FlashAttnFwdSm90INS1_25CollectiveMainloopFwdSm90ILi2EN4cute5tupleIJNS5_1CILi1EEES8_S8_EEENS6_IJNS7_ILi128EEENS7_ILi96EEENS7_ILi64EEEEEELi256ENS_6half_tEfNS_4arch4Sm90ELb0ELb0ELb0ELb1ELb0ELb0ELb1ELb1ELb0ELb1ELb1ELb0EEENS1_21CollectiveEpilogueFwdINS6_IJSA_NS7_ILi256EEESB_EEES9_SE_SG_Li256ELb1ELb1ELb1ELb0EEENS1_36VarlenDynamicPersistentTileSchedulerILi128ELi96ELi256ELi128ELb1ELb1ELb1ELb0ELb1ELb1EEEEEEEEEvNT_6ParamsE)
        /*0170*/ 	.word	0x00000088


	//----- nvinfo : EIATTR_REGCOUNT
	.align		4
.L_81:
        /*0174*/ 	.byte	0x04, 0x2f
        /*0176*/ 	.short	(.L_83 - .L_82)
	.align		4
.L_82:
        /*0178*/ 	.word	index@(_ZN7cutlass13device_kernelIN5flash11enable_sm90INS1_16FlashAttnFwdSm90INS1_25CollectiveMainloopFwdSm90ILi2EN4cute5tupleIJNS5_1CILi1EEES8_S8_EEENS6_IJNS7_ILi128EEENS7_ILi96EEENS7_ILi64EEEEEELi256ENS_6half_tEfNS_4arch4Sm90ELb0ELb0ELb0ELb1ELb0ELb1ELb0ELb1ELb0ELb1ELb1ELb0EEENS1_21CollectiveEpilogueFwdINS6_IJSA_NS7_ILi256EEESB_EEES9_SE_SG_Li256ELb1ELb1ELb1ELb0EEENS1_36VarlenDynamicPersistentTileSchedulerILi128ELi96ELi256ELi128ELb1ELb1ELb1ELb0ELb1ELb1EEEEEEEEEvNT_6ParamsE)
        /*017c*/ 	.word	0x000000a8


	//----- nvinfo : EIATTR_FRAME_SIZE
	.align		4
.L_83:
        /*0180*/ 	.byte	0x04, 0x11
        /*0182*/ 	.short	(.L_85 - .L_84)
	.align		4
.L_84:
        /*0184*/ 	.word	index@(_ZN7cutlass13device_kernelIN5flash11enable_sm90INS1_16FlashAttnFwdSm90INS1_25CollectiveMainloopFwdSm90ILi2EN4cute5tupleIJNS5_1CILi1EEES8_S8_EEENS6_IJNS7_ILi128EEENS7_ILi96EEENS7_ILi64EEEEEELi256ENS_6half_tEfNS_4arch4Sm90ELb0ELb0ELb0ELb1ELb0ELb1ELb0ELb1ELb0ELb1ELb1ELb0EEENS1_21CollectiveEpilogueFwdINS6_IJSA_NS7_ILi256EEESB_EEES9_SE_SG_Li256ELb1ELb1ELb1ELb0EEENS1_36VarlenDynamicPersistentTileSchedulerILi128ELi96ELi256ELi128ELb1ELb1ELb1ELb0ELb1ELb1EEEEEEEEEvNT_6ParamsE)
        /*0188*/ 	.word	0x00000078


	//----- nvinfo : EIATTR_REGCOUNT
	.align		4
.L_85:
        /*018c*/ 	.byte	0x04, 0x2f
        /*018e*/ 	.short	(.L_87 - .L_86)
	.align		4
.L_86:
        /*0190*/ 	.word	index@(_ZN7cutlass13device_kernelIN5flash11enable_sm90INS1_16FlashAttnFwdSm90INS1_25CollectiveMainloopFwdSm90ILi2EN4cute5tupleIJNS5_1CILi1EEES8_S8_EEENS6_IJNS7_ILi128EEENS7_ILi96EEENS7_ILi64EEEEEELi256ENS_6half_tEfNS_4arch4Sm90ELb0ELb0ELb0ELb1ELb0ELb0ELb0ELb1ELb0ELb1ELb1ELb0EEENS1_21CollectiveEpilogueFwdINS6_IJSA_NS7_ILi256EEESB_EEES9_SE_SG_Li256ELb1ELb1ELb1ELb0EEENS1_36VarlenDynamicPersistentTileSchedulerILi128ELi96ELi256ELi128ELb1ELb1ELb1ELb0ELb1ELb1EEEEEEEEEvNT_6ParamsE)
        /*0194*/ 	.word	0x000000a8


	//----- nvinfo : EIATTR_FRAME_SIZE
	.align		4
.L_87:
        /*0198*/ 	.byte	0x04, 0x11
        /*019a*/ 	.short	(.L_89 - .L_88)
	.align		4
.L_88:
        /*019c*/ 	.word	index@(_ZN7cutlass13device_kernelIN5flash11enable_sm90INS1_16FlashAttnFwdSm90INS1_25CollectiveMainloopFwdSm90ILi2EN4cute5tupleIJNS5_1CILi1EEES8_S8_EEENS6_IJNS7_ILi128EEENS7_ILi96EEENS7_ILi64EEEEEELi256ENS_6half_tEfNS_4arch4Sm90ELb0ELb0ELb0ELb1ELb0ELb0ELb0ELb1ELb0ELb1ELb1ELb0EEENS1_21CollectiveEpilogueFwdINS6_IJSA_NS7_ILi256EEESB_EEES9_SE_SG_Li256ELb1ELb1ELb1ELb0EEENS1_36VarlenDynamicPersistentTileSchedulerILi128ELi96ELi256ELi128ELb1ELb1ELb1ELb0ELb1ELb1EEEEEEEEEvNT_6ParamsE)
        /*01a0*/ 	.word	0x00000060


	//----- nvinfo : EIATTR_REGCOUNT
	.align		4
.L_89:
        /*01a4*/ 	.byte	0x04, 0x2f
        /*01a6*/ 	.short	(.L_91 - .L_90)
	.align		4
.L_90:
        /*01a8*/ 	.word	index@(_ZN7cutlass13device_kernelIN5flash11enable_sm90INS1_16FlashAttnFwdSm90INS1_25CollectiveMainloopFwdSm90ILi2EN4cute5tupleIJNS5_1CILi1EEES8_S8_EEENS6_IJNS7_ILi128EEENS7_ILi96EEENS7_ILi64EEEEEELi256ENS_6half_tEfNS_4arch4Sm90ELb0ELb0ELb0ELb0ELb0ELb0ELb1ELb1ELb0ELb1ELb1ELb0EEENS1_21CollectiveEpilogueFwdINS6_IJSA_NS7_ILi256EEESB_EEES9_SE_SG_Li256ELb0ELb1ELb1ELb0EEENS1_19SingleTileSchedulerILb0ELb1ELb1ELi128EEEEEEEEEvNT_6ParamsE)
        /*01ac*/ 	.word	0x000000a8


	//----- nvinfo : EIATTR_FRAME_SIZE
	.align		4
.L_91:
        /*01b0*/ 	.byte	0x04, 0x11
        /*01b2*/ 	.short	(.L_93 - .L_92)
	.align		4
.L_92:
        /*01b4*/ 	.word	index@(_ZN7cutlass13device_kernelIN5flash11enable_sm90INS1_16FlashAttnFwdSm90INS1_25CollectiveMainloopFwdSm90ILi2EN4cute5tupleIJNS5_1CILi1EEES8_S8_EEENS6_IJNS7_ILi128EEENS7_ILi96EEENS7_ILi64EEEEEELi256ENS_6half_tEfNS_4arch4Sm90ELb0ELb0ELb0ELb0ELb0ELb0ELb1ELb1ELb0ELb1ELb1ELb0EEENS1_21CollectiveEpilogueFwdINS6_IJSA_NS7_ILi256EEESB_EEES9_SE_SG_Li256ELb0ELb1ELb1ELb0EEENS1_19SingleTileSchedulerILb0ELb1ELb1ELi128EEEEEEEEEvNT_6ParamsE)
        /*01b8*/ 	.word	0x00000038


	//----- nvinfo : EIATTR_REGCOUNT
	.align		4
.L_93:
        /*01bc*/ 	.byte	0x04, 0x2f
        /*01be*/ 	.short	(.L_95 - .L_94)
	.align		4
.L_94:
        /*01c0*/ 	.word	index@(_ZN7cutlass13device_kernelIN5flash11enable_sm90INS1_16FlashAttnFwdSm90INS1_25CollectiveMainloopFwdSm90ILi2EN4cute5tupleIJNS5_1CILi1EEES8_S8_EEENS6_IJNS7_ILi128EEENS7_ILi96EEENS7_ILi64EEEEEELi256ENS_6half_tEfNS_4arch4Sm90ELb0ELb0ELb0ELb0ELb0ELb0ELb0ELb1ELb0ELb1ELb1ELb0EEENS1_21CollectiveEpilogueFwdINS6_IJSA_NS7_ILi256EEESB_EEES9_SE_SG_Li256ELb0ELb1ELb1ELb0EEENS1_19SingleTileSchedulerILb0ELb1ELb1ELi128EEEEEEEEEvNT_6ParamsE)
        /*01c4*/ 	.word	0x000000a8


	//----- nvinfo : EIATTR_FRAME_SIZE
	.align		4
.L_95:
        /*01c8*/ 	.byte	0x04, 0x11
        /*01ca*/ 	.short	(.L_97 - .L_96)
	.align		4
.L_96:
        /*01cc*/ 	.word	index@(_ZN7cutlass13device_kernelIN5flash11enable_sm90INS1_16FlashAttnFwdSm90INS1_25CollectiveMainloopFwdSm90ILi2EN4cute5tupleIJNS5_1CILi1EEES8_S8_EEENS6_IJNS7_ILi128EEENS7_ILi96EEENS7_ILi64EEEEEELi256ENS_6half_tEfNS_4arch4Sm90ELb0ELb0ELb0ELb0ELb0ELb0ELb0ELb1ELb0ELb1ELb1ELb0EEENS1_21CollectiveEpilogueFwdINS6_IJSA_NS7_ILi256EEESB_EEES9_SE_SG_Li256ELb0ELb1ELb1ELb0EEENS1_19SingleTileSchedulerILb0ELb1ELb1ELi128EEEEEEEEEvNT_6ParamsE)
        /*01d0*/ 	.word	0x00000010


	//----- nvinfo : EIATTR_MIN_STACK_SIZE
	.align		4
.L_97:
        /*01d4*/ 	.byte	0x04, 0x12
        /*01d6*/ 	.short	(.L_99 - .L_98)
	.align		4
.L_98:
        /*01d8*/ 	.word	index@(_ZN7cutlass13device_kernelIN5flash11enable_sm90INS1_16FlashAttnFwdSm90INS1_25CollectiveMainloopFwdSm90ILi2EN4cute5tupleIJNS5_1CILi1EEES8_S8_EEENS6_IJNS7_ILi128EEENS7_ILi96EEENS7_ILi64EEEEEELi256ENS_6half_tEfNS_4arch4Sm90ELb0ELb0ELb0ELb0ELb0ELb0ELb0ELb1ELb0ELb1ELb1ELb0EEENS1_21CollectiveEpilogueFwdINS6_IJSA_NS7_ILi256EEESB_EEES9_SE_SG_Li256ELb0ELb1ELb1ELb0EEENS1_19SingleTileSchedulerILb0ELb1ELb1ELi128EEEEEEEEEvNT_6ParamsE)
        /*01dc*/ 	.word	0x00000010


	//----- nvinfo : EIATTR_MIN_STACK_SIZE
	.align		4
.L_99:
        /*01e0*/ 	.byte	0x04, 0x12
        /*01e2*/ 	.short	(.L_101 - .L_100)
	.align		4
.L_100:
        /*01e4*/ 	.word	index@(_ZN7cutlass13device_kernelIN5flash11enable_sm90INS1_16FlashAttnFwdSm90INS1_25CollectiveMainloopFwdSm90ILi2EN4cute5tupleIJNS5_1CILi1EEES8_S8_EEENS6_IJNS7_ILi128EEENS7_ILi96EEENS7_ILi64EEEEEELi256ENS_6half_tEfNS_4arch4Sm90ELb0ELb0ELb0ELb0ELb0ELb0ELb1ELb1ELb0ELb1ELb1ELb0EEENS1_21CollectiveEpilogueFwdINS6_IJSA_NS7_ILi256EEESB_EEES9_SE_SG_Li256ELb0ELb1ELb1ELb0EEENS1_19SingleTileSchedulerILb0ELb1ELb1ELi128EEEEEEEEEvNT_6ParamsE)
        /*01e8*/ 	.word	0x00000038


	//----- nvinfo : EIATTR_MIN_STACK_SIZE
	.align		4
.L_101:
        /*01ec*/ 	.byte	0x04, 0x12
        /*01ee*/ 	.short	(.L_103 - .L_102)
	.align		4
.L_102:
        /*01f0*/ 	.word	index@(_ZN7cutlass13device_kernelIN5flash11enable_sm90INS1_16FlashAttnFwdSm90INS1_25CollectiveMainloopFwdSm90ILi2EN4cute5tupleIJNS5_1CILi1EEES8_S8_EEENS6_IJNS7_ILi128EEENS7_ILi96EEENS7_ILi64EEEEEELi256ENS_6half_tEfNS_4arch4Sm90ELb0ELb0ELb0ELb1ELb0ELb0ELb0ELb1ELb0ELb1ELb1ELb0EEENS1_21CollectiveEpilogueFwdINS6_IJSA_NS7_ILi256EEESB_EEES9_SE_SG_Li256ELb1ELb1ELb1ELb0EEENS1_36VarlenDynamicPersistentTileSchedulerILi128ELi96ELi256ELi128ELb1ELb1ELb1ELb0ELb1ELb1EEEEEEEEEvNT_6ParamsE)
        /*01f4*/ 	.word	0x00000060


	//----- nvinfo : EIATTR_MIN_STACK_SIZE
	.align		4
.L_103:
        /*01f8*/ 	.byte	0x04, 0x12
        /*01fa*/ 	.short	(.L_105 - .L_104)
	.align		4
.L_104:
        /*01fc*/ 	.word	index@(_ZN7cutlass13device_kernelIN5flash11enable_sm90INS1_16FlashAttnFwdSm90INS1_25CollectiveMainloopFwdSm90ILi2EN4cute5tupleIJNS5_1CILi1EEES8_S8_EEENS6_IJNS7_ILi128EEENS7_ILi96EEENS7_ILi64EEEEEELi256ENS_6half_tEfNS_4arch4Sm90ELb0ELb0ELb0ELb1ELb0ELb1ELb0ELb1ELb0ELb1ELb1ELb0EEENS1_21CollectiveEpilogueFwdINS6_IJSA_NS7_ILi256EEESB_EEES9_SE_SG_Li256ELb1ELb1ELb1ELb0EEENS1_36VarlenDynamicPersistentTileSchedulerILi128ELi96ELi256ELi128ELb1ELb1ELb1ELb0ELb1ELb1EEEEEEEEEvNT_6ParamsE)
        /*0200*/ 	.word	0x00000078


	//----- nvinfo : EIATTR_MIN_STACK_SIZE
	.align		4
.L_105:
        /*0204*/ 	.byte	0x04, 0x12
        /*0206*/ 	.short	(.L_107 - .L_106)
	.align		4
.L_106:
        /*0208*/ 	.word	index@(_ZN7cutlass13device_kernelIN5flash11enable_sm90INS1_16FlashAttnFwdSm90INS1_25CollectiveMainloopFwdSm90ILi2EN4cute5tupleIJNS5_1CILi1EEES8_S8_EEENS6_IJNS7_ILi128EEENS7_ILi96EEENS7_ILi64EEEEEELi256ENS_6half_tEfNS_4arch4Sm90ELb0ELb0ELb0ELb1ELb0ELb0ELb1ELb1ELb0ELb1ELb1ELb0EEENS1_21CollectiveEpilogueFwdINS6_IJSA_NS7_ILi256EEESB_EEES9_SE_SG_Li256ELb1ELb1ELb1ELb0EEENS1_36VarlenDynamicPersistentTileSchedulerILi128ELi96ELi256ELi128ELb1ELb1ELb1ELb0ELb1ELb1EEEEEEEEEvNT_6ParamsE)
        /*020c*/ 	.word	0x00000088


	//----- nvinfo : EIATTR_MIN_STACK_SIZE
	.align		4
.L_107:
        /*0210*/ 	.byte	0x04, 0x12
        /*0212*/ 	.short	(.L_109 - .L_108)
	.align		4
.L_108:
        /*0214*/ 	.word	index@(_ZN7cutlass13device_kernelIN5flash11enable_sm90INS1_16FlashAttnFwdSm90INS1_25CollectiveMainloopFwdSm90ILi2EN4cute5tupleIJNS5_1CILi1EEES8_S8_EEENS6_IJNS7_ILi128EEENS7_ILi96EEENS7_ILi64EEEEEELi256ENS_6half_tEfNS_4arch4Sm90ELb0ELb0ELb0ELb1ELb0ELb1ELb1ELb1ELb0ELb1ELb1ELb0EEENS1_21CollectiveEpilogueFwdINS6_IJSA_NS7_ILi256EEESB_EEES9_SE_SG_Li256ELb1ELb1ELb1ELb0EEENS1_36VarlenDynamicPersistentTileSchedulerILi128ELi96ELi256ELi128ELb1ELb1ELb1ELb0ELb1ELb1EEEEEEEEEvNT_6ParamsE)
        /*0218*/ 	.word	0x000000b0


	//----- nvinfo : EIATTR_MIN_STACK_SIZE
	.align		4
.L_109:
        /*021c*/ 	.byte	0x04, 0x12
        /*021e*/ 	.short	(.L_111 - .L_110)
	.align		4
.L_110:
        /*0220*/ 	.word	index@(_ZN7cutlass13device_kernelIN5flash11enable_sm90INS1_16FlashAttnFwdSm90INS1_25CollectiveMainloopFwdSm90ILi2EN4cute5tupleIJNS5_1CILi1EEES8_S8_EEENS6_IJNS7_ILi128EEENS7_ILi96EEENS7_ILi64EEEEEELi256ENS_6half_tEfNS_4arch4Sm90ELb0ELb1ELb0ELb0ELb0ELb0ELb0ELb1ELb0ELb1ELb1ELb0EEENS1_21CollectiveEpilogueFwdINS6_IJSA_NS7_ILi256EEESB_EEES9_SE_SG_Li256ELb0ELb1ELb1ELb0EEENS1_19SingleTileSchedulerILb0ELb1ELb1ELi128EEEEEEEEEvNT_6ParamsE)
        /*0224*/ 	.word	0x00000008


	//----- nvinfo : EIATTR_MIN_STACK_SIZE
	.align		4
.L_111:
        /*0228*/ 	.byte	0x04, 0x12
        /*022a*/ 	.short	(.L_113 - .L_112)
	.align		4
.L_112:
        /*022c*/ 	.word	index@(_ZN7cutlass13device_kernelIN5flash11enable_sm90INS1_16FlashAttnFwdSm90INS1_25CollectiveMainloopFwdSm90ILi2EN4cute5tupleIJNS5_1CILi1EEES8_S8_EEENS6_IJNS7_ILi128EEENS7_ILi96EEENS7_ILi64EEEEEELi256ENS_6half_tEfNS_4arch4Sm90ELb0ELb1ELb0ELb0ELb0ELb0ELb1ELb1ELb0ELb1ELb1ELb0EEENS1_21CollectiveEpilogueFwdINS6_IJSA_NS7_ILi256EEESB_EEES9_SE_SG_Li256ELb0ELb1ELb1ELb0EEENS1_19SingleTileSchedulerILb0ELb1ELb1ELi128EEEEEEEEEvNT_6ParamsE)
        /*0230*/ 	.word	0x000032c0


	//----- nvinfo : EIATTR_MIN_STACK_SIZE
	.align		4
.L_113:
        /*0234*/ 	.byte	0x04, 0x12
        /*0236*/ 	.short	(.L_115 - .L_114)
	.align		4
.L_114:
        /*0238*/ 	.word	index@(_ZN7cutlass13device_kernelIN5flash11enable_sm90INS1_16FlashAttnFwdSm90INS1_25CollectiveMainloopFwdSm90ILi2EN4cute5tupleIJNS5_1CILi1EEES8_S8_EEENS6_IJNS7_ILi128EEENS7_ILi96EEENS7_ILi64EEEEEELi256ENS_6half_tEfNS_4arch4Sm90ELb0ELb1ELb0ELb1ELb0ELb0ELb0ELb1ELb0ELb1ELb1ELb0EEENS1_21CollectiveEpilogueFwdINS6_IJSA_NS7_ILi256EEESB_EEES9_SE_SG_Li256ELb1ELb1ELb1ELb0EEENS1_36VarlenDynamicPersistentTileSchedulerILi128ELi96ELi256ELi128ELb1ELb1ELb1ELb1ELb0ELb1EEEEEEEEEvNT_6ParamsE)
        /*023c*/ 	.word	0x00000068


	//----- nvinfo : EIATTR_MIN_STACK_SIZE
	.align		4
.L_115:
        /*0240*/ 	.byte	0x04, 0x12
        /*0242*/ 	.short	(.L_117 - .L_116)
	.align		4
.L_116:
        /*0244*/ 	.word	index@(_ZN7cutlass13device_kernelIN5flash11enable_sm90INS1_16FlashAttnFwdSm90INS1_25CollectiveMainloopFwdSm90ILi2EN4cute5tupleIJNS5_1CILi1EEES8_S8_EEENS6_IJNS7_ILi128EEENS7_ILi96EEENS7_ILi64EEEEEELi256ENS_6half_tEfNS_4arch4Sm90ELb0ELb1ELb0ELb1ELb0ELb1ELb0ELb1ELb0ELb1ELb1ELb0EEENS1_21CollectiveEpilogueFwdINS6_IJSA_NS7_ILi256EEESB_EEES9_SE_SG_Li256ELb1ELb1ELb1ELb0EEENS1_36VarlenDynamicPersistentTileSchedulerILi128ELi96ELi256ELi128ELb1ELb1ELb1ELb1ELb0ELb1EEEEEEEEEvNT_6ParamsE)
        /*0248*/ 	.word	0x00000078


	//----- nvinfo : EIATTR_MIN_STACK_SIZE
	.align		4
.L_117:
        /*024c*/ 	.byte	0x04, 0x12
        /*024e*/ 	.short	(.L_119 - .L_118)
	.align		4
.L_118:
        /*0250*/ 	.word	index@(_ZN7cutlass13device_kernelIN5flash11enable_sm90INS1_16FlashAttnFwdSm90INS1_25CollectiveMainloopFwdSm90ILi2EN4cute5tupleIJNS5_1CILi1EEES8_S8_EEENS6_IJNS7_ILi128EEENS7_ILi96EEENS7_ILi64EEEEEELi256ENS_6half_tEfNS_4arch4Sm90ELb0ELb1ELb0ELb1ELb0ELb0ELb1ELb1ELb0ELb1ELb1ELb0EEENS1_21CollectiveEpilogueFwdINS6_IJSA_NS7_ILi256EEESB_EEES9_SE_SG_Li256ELb1ELb1ELb1ELb0EEENS1_36VarlenDynamicPersistentTileSchedulerILi128ELi96ELi256ELi128ELb1ELb1ELb1ELb1ELb0ELb1EEEEEEEEEvNT_6ParamsE)
        /*0254*/ 	.word	0x000004f0


	//----- nvinfo : EIATTR_MIN_STACK_SIZE
	.align		4
.L_119:
        /*0258*/ 	.byte	0x04, 0x12
        /*025a*/ 	.short	(.L_121 - .L_120)
	.align		4
.L_120:
        /*025c*/ 	.word	index@(_ZN7cutlass13device_kernelIN5flash11enable_sm90INS1_16FlashAttnFwdSm90INS1_25CollectiveMainloopFwdSm90ILi2EN4cute5tupleIJNS5_1CILi1EEES8_S8_EEENS6_IJNS7_ILi128EEENS7_ILi96EEENS7_ILi64EEEEEELi256ENS_6half_tEfNS_4arch4Sm90ELb0ELb1ELb0ELb1ELb0ELb1ELb1ELb1ELb0ELb1ELb1ELb0EEENS1_21CollectiveEpilogueFwdINS6_IJSA_NS7_ILi256EEESB_EEES9_SE_SG_Li256ELb1ELb1ELb1ELb0EEENS1_36VarlenDynamicPersistentTileSchedulerILi128ELi96ELi256ELi128ELb1ELb1ELb1ELb1ELb0ELb1EEEEEEEEEvNT_6ParamsE)
        /*0260*/ 	.word	0x00000520


	//----- nvinfo : EIATTR_MIN_STACK_SIZE
	.align		4
.L_121:
        /*0264*/ 	.byte	0x04, 0x12
        /*0266*/ 	.short	(.L_123 - .L_122)
	.align		4
.L_122:
        /*0268*/ 	.word	index@(_ZN7cutlass13device_kernelIN5flash11enable_sm90INS1_16FlashAttnFwdSm90INS1_25CollectiveMainloopFwdSm90ILi2EN4cute5tupleIJNS5_1CILi1EEES8_S8_EEENS6_IJNS7_ILi128EEENS7_ILi96EEENS7_ILi64EEEEEELi256ENS_6half_tEfNS_4arch4Sm90ELb1ELb0ELb0ELb0ELb0ELb0ELb0ELb1ELb0ELb1ELb1ELb0EEENS1_21CollectiveEpilogueFwdINS6_IJSA_NS7_ILi256EEESB_EEES9_SE_SG_Li256ELb0ELb1ELb1ELb0EEENS1_19SingleTileSchedulerILb0ELb1ELb1ELi128EEEEEEEEEvNT_6ParamsE)
        /*026c*/ 	.word	0x00000010


	//----- nvinfo : EIATTR_MIN_STACK_SIZE
	.align		4
.L_123:
        /*0270*/ 	.byte	0x04, 0x12
        /*0272*/ 	.short	(.L_125 - .L_124)
	.align		4
.L_124:
        /*0274*/ 	.word	index@(_ZN7cutlass13device_kernelIN5flash11enable_sm90INS1_16FlashAttnFwdSm90INS1_25CollectiveMainloopFwdSm90ILi2EN4cute5tupleIJNS5_1CILi1EEES8_S8_EEENS6_IJNS7_ILi128EEENS7_ILi96EEENS7_ILi64EEEEEELi256ENS_6half_tEfNS_4arch4Sm90ELb1ELb0ELb0ELb0ELb0ELb0ELb1ELb1ELb0ELb1ELb1ELb0EEENS1_21CollectiveEpilogueFwdINS6_IJSA_NS7_ILi256EEESB_EEES9_SE_SG_Li256ELb0ELb1ELb1ELb0EEENS1_19SingleTileSchedulerILb0ELb1ELb1ELi128EEEEEEEEEvNT_6ParamsE)
        /*0278*/ 	.word	0x00000048


	//----- nvinfo : EIATTR_MIN_STACK_SIZE
	.align		4
.L_125:
        /*027c*/ 	.byte	0x04, 0x12
        /*027e*/ 	.short	(.L_127 - .L_126)
	.align		4
.L_126:
        /*0280*/ 	.word	index@(_ZN7cutlass13device_kernelIN5flash11enable_sm90INS1_16FlashAttnFwdSm90INS1_25CollectiveMainloopFwdSm90ILi2EN4cute5tupleIJNS5_1CILi1EEES8_S8_EEENS6_IJNS7_ILi128EEENS7_ILi96EEENS7_ILi64EEEEEELi256ENS_6half_tEfNS_4arch4Sm90ELb1ELb0ELb0ELb1ELb0ELb0ELb0ELb1ELb0ELb1ELb1ELb0EEENS1_21CollectiveEpilogueFwdINS6_IJSA_NS7_ILi256EEESB_EEES9_SE_SG_Li256ELb1ELb1ELb1ELb0EEENS1_36VarlenDynamicPersistentTileSchedulerILi128ELi96ELi256ELi128ELb1ELb1ELb1ELb1ELb1ELb1EEEEEEEEEvNT_6ParamsE)
        /*0284*/ 	.word	0x00000060


	//----- nvinfo : EIATTR_MIN_STACK_SIZE
	.align		4
.L_127:
        /*0288*/ 	.byte	0x04, 0x12
        /*028a*/ 	.short	(.L_129 - .L_128)
	.align		4
.L_128:
        /*028c*/ 	.word	index@(_ZN7cutlass13device_kernelIN5flash11enable_sm90INS1_16FlashAttnFwdSm90INS1_25CollectiveMainloopFwdSm90ILi2EN4cute5tupleIJNS5_1CILi1EEES8_S8_EEENS6_IJNS7_ILi128EEENS7_ILi96EEENS7_ILi64EEEEEELi256ENS_6half_tEfNS_4arch4Sm90ELb1ELb0ELb0ELb1ELb0ELb1ELb0ELb1ELb0ELb1ELb1ELb0EEENS1_21CollectiveEpilogueFwdINS6_IJSA_NS7_ILi256EEESB_EEES9_SE_SG_Li256ELb1ELb1ELb1ELb0EEENS1_36VarlenDynamicPersistentTileSchedulerILi128ELi96ELi256ELi128ELb1ELb1ELb1ELb1ELb1ELb1EEEEEEEEEvNT_6ParamsE)
        /*0290*/ 	.word	0x00000078


	//----- nvinfo : EIATTR_MIN_STACK_SIZE
	.align		4
.L_129:
        /*0294*/ 	.byte	0x04, 0x12
        /*0296*/ 	.short	(.L_131 - .L_130)
	.align		4
.L_130:
        /*0298*/ 	.word	index@(_ZN7cutlass13device_kernelIN5flash11enable_sm90INS1_16FlashAttnFwdSm90INS1_25CollectiveMainloopFwdSm90ILi2EN4cute5tupleIJNS5_1CILi1EEES8_S8_EEENS6_IJNS7_ILi128EEENS7_ILi96EEENS7_ILi64EEEEEELi256ENS_6half_tEfNS_4arch4Sm90ELb1ELb0ELb0ELb1ELb0ELb0ELb1ELb1ELb0ELb1ELb1ELb0EEENS1_21CollectiveEpilogueFwdINS6_IJSA_NS7_ILi256EEESB_EEES9_SE_SG_Li256ELb1ELb1ELb1ELb0EEENS1_36VarlenDynamicPersistentTileSchedulerILi128ELi96ELi256ELi128ELb1ELb1ELb1ELb1ELb1ELb1EEEEEEEEEvNT_6ParamsE)
        /*029c*/ 	.word	0x00000088


	//----- nvinfo : EIATTR_MIN_STACK_SIZE
	.align		4
.L_131:
        /*02a0*/ 	.byte	0x04, 0x12
        /*02a2*/ 	.short	(.L_133 - .L_132)
	.align		4
.L_132:
        /*02a4*/ 	.word	index@(_ZN7cutlass13device_kernelIN5flash11enable_sm90INS1_16FlashAttnFwdSm90INS1_25CollectiveMainloopFwdSm90ILi2EN4cute5tupleIJNS5_1CILi1EEES8_S8_EEENS6_IJNS7_ILi128EEENS7_ILi96EEENS7_ILi64EEEEEELi256ENS_6half_tEfNS_4arch4Sm90ELb1ELb0ELb0ELb1ELb0ELb1ELb1ELb1ELb0ELb1ELb1ELb0EEENS1_21CollectiveEpilogueFwdINS6_IJSA_NS7_ILi256EEESB_EEES9_SE_SG_Li256ELb1ELb1ELb1ELb0EEENS1_36VarlenDynamicPersistentTileSchedulerILi128ELi96ELi256ELi128ELb1ELb1ELb1ELb1ELb1ELb1EEEEEEEEEvNT_6ParamsE)
        /*02a8*/ 	.word	0x00000180
.L_133:


//--------------------- .nv.compat                --------------------------
	.section	.nv.compat,"",@"SHT_CUDA_COMPAT_INFO"
	.align	4
        /*0000*/ 	.byte	0x02, 0x09, 0x01, 0x00, 0x02, 0x02, 0x04, 0x00, 0x02, 0x05, 0x05, 0x00, 0x03, 0x07, 0x01, 0x01
        /*0010*/ 	.byte	0x02, 0x03, 0x01, 0x00, 0x02, 0x06, 0x01, 0x00, 0x04, 0x0b, 0x08, 0x00, 0x00, 0x00, 0x00, 0x00
        /*0020*/ 	.byte	0x00, 0x00, 0x00, 0x00


//--------------------- .nv.info._ZN7cutlass13device_kernelIN5flash11enable_sm90INS1_16FlashAttnFwdSm90INS1_25CollectiveMainloopFwdSm90ILi2EN4cute5tupleIJNS5_1CILi1EEES8_S8_EEENS6_IJNS7_ILi128EEENS7_ILi96EEENS7_ILi64EEEEEELi256ENS_6half_tEfNS_4arch4Sm90ELb0ELb0ELb0ELb0ELb0ELb0ELb0ELb1ELb0ELb1ELb1ELb0EEENS1_21CollectiveEpilogueFwdINS6_IJSA_NS7_ILi256EEESB_EEES9_SE_SG_Li256ELb0ELb1ELb1ELb0EEENS1_19SingleTileSchedulerILb0ELb1ELb1ELi128EEEEEEEEEvNT_6ParamsE --------------------------
	.section	.nv.info._ZN7cutlass13device_kernelIN5flash11enable_sm90INS1_16FlashAttnFwdSm90INS1_25CollectiveMainloopFwdSm90ILi2EN4cute5tupleIJNS5_1CILi1EEES8_S8_EEENS6_IJNS7_ILi128EEENS7_ILi96EEENS7_ILi64EEEEEELi256ENS_6half_tEfNS_4arch4Sm90ELb0ELb0ELb0ELb0ELb0ELb0ELb0ELb1ELb0ELb1ELb1ELb0EEENS1_21CollectiveEpilogueFwdINS6_IJSA_NS7_ILi256EEESB_EEES9_SE_SG_Li256ELb0ELb1ELb1ELb0EEENS1_19SingleTileSchedulerILb0ELb1ELb1ELi128EEEEEEEEEvNT_6ParamsE,"",@"SHT_CUDA_INFO"
	.sectionflags	@""
	.align	4


	//----- nvinfo : EIATTR_CUDA_API_VERSION
	.align		4
        /*0000*/ 	.byte	0x04, 0x37
        /*0002*/ 	.short	(.L_135 - .L_134)
.L_134:
        /*0004*/ 	.word	0x00000082


	//----- nvinfo : EIATTR_KPARAM_INFO
	.align		4
.L_135:
        /*0008*/ 	.byte	0x04, 0x17
        /*000a*/ 	.short	(.L_137 - .L_136)
.L_136:
        /*000c*/ 	.word	0x00000000
        /*0010*/ 	.short	0x0000
        /*0012*/ 	.short	0x0070
        /*0014*/ 	.byte	0x00, 0xf0, 0x01, 0x28


	//----- nvinfo : EIATTR_SPARSE_MMA_MASK
	.align		4
.L_137:
        /*0018*/ 	.byte	0x03, 0x50
        /*001a*/ 	.short	0x0000


	//----- nvinfo : EIATTR_MAXREG_COUNT
	.align		4
        /*001c*/ 	.byte	0x03, 0x1b
        /*001e*/ 	.short	0x00a8


	//----- nvinfo : EIATTR_NUM_BARRIERS
	.align		4
        /*0020*/ 	.byte	0x02, 0x4c
        /*0022*/ 	.byte	0x10
	.zero		1


	//----- nvinfo : EIATTR_EXTERNS
	.align		4
        /*0024*/ 	.byte	0x04, 0x0f
        /*0026*/ 	.short	(.L_139 - .L_138)


	//   ....[0]....
	.align		4
.L_138:
        /*0028*/ 	.word	index@(__assertfail)


	//----- nvinfo : EIATTR_ANNOTATIONS
	.align		4
.L_139:
        /*002c*/ 	.byte	0x04, 0x55
        /*002e*/ 	.short	(.L_141 - .L_140)


	//   ....[0]....
.L_140:
        /*0030*/ 	.word	0x00000001
        /*0034*/ 	.byte	0x60, 0x81, 0x00, 0x00, 0x01, 0x00, 0x00, 0x00, 0xe0, 0x85, 0x00, 0x00, 0x01, 0x00, 0x00, 0x00
        /*0044*/ 	.byte	0x30, 0x86, 0x00, 0x00, 0x01, 0x00, 0x00, 0x00, 0x10, 0x88, 0x00, 0x00, 0x01, 0x00, 0x00, 0x00
        /*0054*/ 	.byte	0x00, 0x89, 0x00, 0x00, 0x01, 0x00, 0x00, 0x00, 0x40, 0x95, 0x00, 0x00, 0x01, 0x00, 0x00, 0x00
        /*0064*/ 	.byte	0xf0, 0x98, 0x00, 0x00, 0x01, 0x00, 0x00, 0x00, 0x20, 0x9b, 0x00, 0x00, 0x01, 0x00, 0x00, 0x00
        /*0074*/ 	.byte	0x60, 0xa3, 0x00, 0x00, 0x01, 0x00, 0x00, 0x00, 0xf0, 0xab, 0x00, 0x00


	//----- nvinfo : EIATTR_MERCURY_ISA_VERSION
	.align		4
.L_141:
        /*0080*/ 	.byte	0x03, 0x5f
        /*0082*/ 	.short	0x0101


	//----- nvinfo : EIATTR_INT_WARP_WIDE_INSTR_OFFSETS
	.align		4
        /*0084*/ 	.byte	0x04, 0x31
        /*0086*/ 	.short	(.L_143 - .L_142)


	//   ....[0]....
.L_142:
        /*0088*/ 	.word	0x00000130


	//   ....[1]....
        /*008c*/ 	.word	0x00000170


	//   ....[2]....
        /*0090*/ 	.word	0x000001e0


	//----- nvinfo : EIATTR_COOP_GROUP_MASK_REGIDS
	.align		4
.L_143:
        /*0094*/ 	.byte	0x04, 0x29
        /*0096*/ 	.short	(.L_145 - .L_144)


	//   ....[0]....
.L_144:
        /*0098*/ 	.word	0xffffffff


	//   ....[1]....
        /*009c*/ 	.word	0xffffffff


	//   ....[2]....
        /*00a0*/ 	.word	0xffffffff


	//   ....[3]....
        /*00a4*/ 	.word	0xffffffff


	//   ....[4]....
        /*00a8*/ 	.word	0xffffffff


	//   ....[5]....
        /*00ac*/ 	.word	0xffffffff


	//   ....[6]....
        /*00b0*/ 	.word	0xffffffff


	//   ....[7]....
        /*00b4*/ 	.word	0xffffffff


	//   ....[8]....
        /*00b8*/ 	.word	0xffffffff


	//   ....[9]....
        /*00bc*/ 	.word	0xffffffff


	//   ....[10]....
        /*00c0*/ 	.word	0xffffffff


	//   ....[11]....
        /*00c4*/ 	.word	0xffffffff


	//   ....[12]....
        /*00c8*/ 	.word	0xffffffff


	//   ....[13]....
        /*00cc*/ 	.word	0xffffffff


	//   ....[14]....
        /*00d0*/ 	.word	0xffffffff


	//   ....[15]....
        /*00d4*/ 	.word	0xffffffff


	//   ....[16]....
        /*00d8*/ 	.word	0xffffffff


	//   ....[17]....
        /*00dc*/ 	.word	0xffffffff


	//   ....[18]....
        /*00e0*/ 	.word	0xffffffff


	//   ....[19]....
        /*00e4*/ 	.word	0xffffffff


	//   ....[20]....
        /*00e8*/ 	.word	0xffffffff


	//   ....[21]....
        /*00ec*/ 	.word	0xffffffff


	//   ....[22]....
        /*00f0*/ 	.word	0xffffffff


	//   ....[23]....
        /*00f4*/ 	.word	0xffffffff


	//   ....[24]....
        /*00f8*/ 	.word	0xffffffff


	//   ....[25]....
        /*00fc*/ 	.word	0xffffffff


	//   ....[26]....
        /*0100*/ 	.word	0xffffffff


	//   ....[27]....
        /*0104*/ 	.word	0xffffffff


	//   ....[28]....
        /*0108*/ 	.word	0xffffffff


	//   ....[29]....
        /*010c*/ 	.word	0xffffffff


	//   ....[30]....
        /*0110*/ 	.word	0xffffffff


	//   ....[31]....
        /*0114*/ 	.word	0xffffffff


	//   ....[32]....
        /*0118*/ 	.word	0xffffffff


	//   ....[33]....
        /*011c*/ 	.word	0xffffffff


	//   ....[34]....
        /*0120*/ 	.word	0xffffffff


	//   ....[35]....
        /*0124*/ 	.word	0xffffffff


	//   ....[36]....
        /*0128*/ 	.word	0xffffffff


	//   ....[37]....
        /*012c*/ 	.word	0xffffffff


	//   ....[38]....
        /*0130*/ 	.word	0xffffffff


	//   ....[39]....
        /*0134*/ 	.word	0xffffffff


	//   ....[40]....
        /*0138*/ 	.word	0xffffffff


	//   ....[41]....
        /*013c*/ 	.word	0xffffffff


	//   ....[42]....
        /*0140*/ 	.word	0xffffffff


	//   ....[43]....
        /*0144*/ 	.word	0xffffffff


	//   ....[44]....
        /*0148*/ 	.word	0xffffffff


	//   ....[45]....
        /*014c*/ 	.word	0xffffffff


	//   ....[46]....
        /*0150*/ 	.word	0xffffffff


	//   ....[47]....
        /*0154*/ 	.word	0x0500000f


	//   ....[48]....
        /*0158*/ 	.word	0x0500000f


	//   ....[49]....
        /*015c*/ 	.word	0x0500000f


	//   ....[50]....
        /*0160*/ 	.word	0x0500000f


	//   ....[51]....
        /*0164*/ 	.word	0x0500000f


	//   ....[52]....
        /*0168*/ 	.word	0x0500000f


	//   ....[53]....
        /*016c*/ 	.word	0x0500000f


	//   ....[54]....
        /*0170*/ 	.word	0x0500000f


	//   ....[55]....
        /*0174*/ 	.word	0x0500000f


	//   ....[56]....
        /*0178*/ 	.word	0x0500000f


	//   ....[57]....
        /*017c*/ 	.word	0x0500000f


	//   ....[58]....
        /*0180*/ 	.word	0x0500000f


	//   ....[59]....
        /*0184*/ 	.word	0x0500000f


	//   ....[60]....
        /*0188*/ 	.word	0x0500000f


	//   ....[61]....
        /*018c*/ 	.word	0x0500000f


	//   ....[62]....
        /*0190*/ 	.word	0x0500000f


	//   ....[63]....
        /*0194*/ 	.word	0x0500000f


	//   ....[64]....
        /*0198*/ 	.word	0x0500000f


	//----- nvinfo : EIATTR_COOP_GROUP_INSTR_OFFSETS
	.align		4
.L_145:
        /*019c*/ 	.byte	0x04, 0x28
        /*019e*/ 	.short	(.L_147 - .L_146)


	//   ....[0]....
.L_146:
        /*01a0*/ 	.word	0x00000060


	//   ....[1]....
        /*01a4*/ 	.word	0x00000140


	//   ....[2]....
        /*01a8*/ 	.word	0x00000190


	//   ....[3]....
        /*01ac*/ 	.word	0x000003c0


	//   ....[4]....
        /*01b0*/ 	.word	0x00000520


	//   ....[5]....
        /*01b4*/ 	.word	0x00000640


	//   ....[6]....
        /*01b8*/ 	.word	0x000007a0


	//   ....[7]....
        /*01bc*/ 	.word	0x00001320


	//   ....[8]....
        /*01c0*/ 	.word	0x00001eb0


	//   ....[9]....
        /*01c4*/ 	.word	0x00001f00


	//   ....[10]....
        /*01c8*/ 	.word	0x00002360


	//   ....[11]....
        /*01cc*/ 	.word	0x000023e0


	//   ....[12]....
        /*01d0*/ 	.word	0x00003440


	//   ....[13]....
        /*01d4*/ 	.word	0x00003460


	//   ....[14]....
        /*01d8*/ 	.word	0x00003a30


	//   ....[15]....
        /*01dc*/ 	.word	0x00003c00


	//   ....[16]....
        /*01e0*/ 	.word	0x00004ce0


	//   ....[17]....
        /*01e4*/ 	.word	0x00004d30


	//   ....[18]....
        /*01e8*/ 	.word	0x00004d60


	//   ....[19]....
        /*01ec*/ 	.word	0x00004d90


	//   ....[20]....
        /*01f0*/ 	.word	0x00005e30


	//   ....[21]....
        /*01f4*/ 	.word	0x00005e90


	//   ....[22]....
        /*01f8*/ 	.word	0x00005ed0


	//   ....[23]....
        /*01fc*/ 	.word	0x00005f00


	//   ....[24]....
        /*0200*/ 	.word	0x00005f40


	//   ....[25]....
        /*0204*/ 	.word	0x00005f70


	//   ....[26]....
        /*0208*/ 	.word	0x00006bc0


	//   ....[27]....
        /*020c*/ 	.word	0x00006bd0


	//   ....[28]....
        /*0210*/ 	.word	0x00007c00


	//   ....[29]....
        /*0214*/ 	.word	0x00008620


	//   ....[30]....
        /*0218*/ 	.word	0x00008ed0


	//   ....[31]....
        /*021c*/ 	.word	0x00008f00


	//   ....[32]....
        /*0220*/ 	.word	0x00008f80


	//   ....[33]....
        /*0224*/ 	.word	0x00008fc0


	//   ....[34]....
        /*0228*/ 	.word	0x00009020


	//   ....[35]....
        /*022c*/ 	.word	0x00009050


	//   ....[36]....
        /*0230*/ 	.word	0x000090a0


	//   ....[37]....
        /*0234*/ 	.word	0x000090e0


	//   ....[38]....
        /*0238*/ 	.word	0x00009140


	//   ....[39]....
        /*023c*/ 	.word	0x00009170


	//   ....[40]....
        /*0240*/ 	.word	0x000091c0


	//   ....[41]....
        /*0244*/ 	.word	0x000091f0


	//   ....[42]....
        /*0248*/ 	.word	0x00009250


	//   ....[43]....
        /*024c*/ 	.word	0x00009280


	//   ....[44]....
        /*0250*/ 	.word	0x000092a0


	//   ....[45]....
        /*0254*/ 	.word	0x000092e0


	//   ....[46]....
        /*0258*/ 	.word	0x0000b4d0


	//   ....[47]....
        /*025c*/ 	.word	0x0000b970


	//   ....[48]....
        /*0260*/ 	.word	0x0000bae0


	//   ....[49]....
        /*0264*/ 	.word	0x0000bb40


	//   ....[50]....
        /*0268*/ 	.word	0x0000bc00


	//   ....[51]....
        /*026c*/ 	.word	0x0000bcc0


	//   ....[52]....
        /*0270*/ 	.word	0x0000bd40


	//   ....[53]....
        /*0274*/ 	.word	0x0000be00


	//   ....[54]....
        /*0278*/ 	.word	0x0000be80


	//   ....[55]....
        /*027c*/ 	.word	0x0000bf40


	//   ....[56]....
        /*0280*/ 	.word	0x0000bfc0


	//   ....[57]....
        /*0284*/ 	.word	0x0000c080


	//   ....[58]....
        /*0288*/ 	.word	0x0000c100


	//   ....[59]....
        /*028c*/ 	.word	0x0000c1b0


	//   ....[60]....
        /*0290*/ 	.word	0x0000c230


	//   ....[61]....
        /*0294*/ 	.word	0x0000c2e0


	//   ....[62]....
        /*0298*/ 	.word	0x0000c370


	//   ....[63]....
        /*029c*/ 	.word	0x0000c400


	//   ....[64]....
        /*02a0*/ 	.word	0x0000c810


	//----- nvinfo : EIATTR_REG_RECONFIG
	.align		4
.L_147:
        /*02a4*/ 	.byte	0x01, 0x54
	.zero		2


	//----- nvinfo : EIATTR_SYSCALL_OFFSETS
	.align		4
        /*02a8*/ 	.byte	0x04, 0x46
        /*02aa*/ 	.short	(.L_149 - .L_148)


	//   ....[0]....
.L_148:
        /*02ac*/ 	.word	0x000014e0


	//   ....[1]....
        /*02b0*/ 	.word	0x000082e0


	//   ....[2]....
        /*02b4*/ 	.word	0x00008420


	//   ....[3]....
        /*02b8*/ 	.word	0x00008510


	//   ....[4]....
        /*02bc*/ 	.word	0x00008b60


	//----- nvinfo : EIATTR_MBARRIER_INSTR_OFFSETS
	.align		4
.L_149:
        /*02c0*/ 	.byte	0x04, 0x39
        /*02c2*/ 	.short	(.L_151 - .L_150)


	//   ....[0]....
.L_150:
        /*02c4*/ 	.word	0x00000270
        /*02c8*/ 	.word	0x000000ff
        /*02cc*/ 	.word	0x00022800
        /*02d0*/ 	.short	0x0100
        /*02d2*/ 	.byte	0x08
	.zero		1


	//   ....[1]....
        /*02d4*/ 	.word	0x00000280
        /*02d8*/ 	.word	0x000000ff
        /*02dc*/ 	.word	0x00022820
        /*02e0*/ 	.short	0x0100
        /*02e2*/ 	.byte	0x08
	.zero		1


	//   ....[2]....
        /*02e4*/ 	.word	0x00000370
        /*02e8*/ 	.word	0x000000ff
        /*02ec*/ 	.word	0x00022830
        /*02f0*/ 	.short	0x0100
        /*02f2*/ 	.byte	0x08
	.zero		1


	//   ....[3]....
        /*02f4*/ 	.word	0x00000380
        /*02f8*/ 	.word	0x000000ff
        /*02fc*/ 	.word	0x00022840
        /*0300*/ 	.short	0x0100
        /*0302*/ 	.byte	0x08
	.zero		1


	//   ....[4]....
        /*0304*/ 	.word	0x00000390
        /*0308*/ 	.word	0x000000ff
        /*030c*/ 	.word	0x00022838
        /*0310*/ 	.short	0x0100
        /*0312*/ 	.byte	0x08
	.zero		1


	//   ....[5]....
        /*0314*/ 	.word	0x000003a0
        /*0318*/ 	.word	0x000000ff
        /*031c*/ 	.word	0x00022848
        /*0320*/ 	.short	0x0100
        /*0322*/ 	.byte	0x08
	.zero		1


	//   ....[6]....
        /*0324*/ 	.word	0x000004d0
        /*0328*/ 	.word	0x000000ff
        /*032c*/ 	.word	0x00022850
        /*0330*/ 	.short	0x0100
        /*0332*/ 	.byte	0x08
	.zero		1


	//   ....[7]....
        /*0334*/ 	.word	0x000004e0
        /*0338*/ 	.word	0x000000ff
        /*033c*/ 	.word	0x00022860
        /*0340*/ 	.short	0x0100
        /*0342*/ 	.byte	0x08
	.zero		1


	//   ....[8]....
        /*0344*/ 	.word	0x000004f0
        /*0348*/ 	.word	0x000000ff
        /*034c*/ 	.word	0x00022858
        /*0350*/ 	.short	0x0100
        /*0352*/ 	.byte	0x08
	.zero		1


	//   ....[9]....
        /*0354*/ 	.word	0x00000500
        /*0358*/ 	.word	0x000000ff
        /*035c*/ 	.word	0x00022868
        /*0360*/ 	.short	0x0100
        /*0362*/ 	.byte	0x08
	.zero		1


	//   ....[10]....
        /*0364*/ 	.word	0x000005f0
        /*0368*/ 	.word	0x000000ff
        /*036c*/ 	.word	0x00022870
        /*0370*/ 	.short	0x0100
        /*0372*/ 	.byte	0x06
	.zero		1


	//   ....[11]....
        /*0374*/ 	.word	0x00000600
        /*0378*/ 	.word	0x000000ff
        /*037c*/ 	.word	0x00022880
        /*0380*/ 	.short	0x0100
        /*0382*/ 	.byte	0x06
	.zero		1


	//   ....[12]....
        /*0384*/ 	.word	0x00000610
        /*0388*/ 	.word	0x000000ff
        /*038c*/ 	.word	0x00022878
        /*0390*/ 	.short	0x0100
        /*0392*/ 	.byte	0x06
	.zero		1


	//   ....[13]....
        /*0394*/ 	.word	0x00000620
        /*0398*/ 	.word	0x000000ff
        /*039c*/ 	.word	0x00022888
        /*03a0*/ 	.short	0x0100
        /*03a2*/ 	.byte	0x06
	.zero		1


	//   ....[14]....
        /*03a4*/ 	.word	0x00000750
        /*03a8*/ 	.word	0x000000ff
        /*03ac*/ 	.word	0x00022890
        /*03b0*/ 	.short	0x0100
        /*03b2*/ 	.byte	0x08
	.zero		1


	//   ....[15]....
        /*03b4*/ 	.word	0x00000760
        /*03b8*/ 	.word	0x000000ff
        /*03bc*/ 	.word	0x000228a0
        /*03c0*/ 	.short	0x0100
        /*03c2*/ 	.byte	0x08
	.zero		1


	//   ....[16]....
        /*03c4*/ 	.word	0x00000770
        /*03c8*/ 	.word	0x000000ff
        /*03cc*/ 	.word	0x00022898
        /*03d0*/ 	.short	0x0100
        /*03d2*/ 	.byte	0x08
	.zero		1


	//   ....[17]....
        /*03d4*/ 	.word	0x00000780
        /*03d8*/ 	.word	0x000000ff
        /*03dc*/ 	.word	0x000228a8
        /*03e0*/ 	.short	0x0100
        /*03e2*/ 	.byte	0x08
	.zero		1


	//   ....[18]....
        /*03e4*/ 	.word	0x000008b0
        /*03e8*/ 	.word	0x000000ff
        /*03ec*/ 	.word	0x000228b0
        /*03f0*/ 	.short	0x0100
        /*03f2*/ 	.byte	0x08
	.zero		1


	//   ....[19]....
        /*03f4*/ 	.word	0x000008c0
        /*03f8*/ 	.word	0x000000ff
        /*03fc*/ 	.word	0x000228c0
        /*0400*/ 	.short	0x0100
        /*0402*/ 	.byte	0x08
	.zero		1


	//   ....[20]....
        /*0404*/ 	.word	0x000008d0
        /*0408*/ 	.word	0x000000ff
        /*040c*/ 	.word	0x000228b8
        /*0410*/ 	.short	0x0100
        /*0412*/ 	.byte	0x08
	.zero		1


	//   ....[21]....
        /*0414*/ 	.word	0x000008e0
        /*0418*/ 	.word	0x000000ff
        /*041c*/ 	.word	0x000228c8
        /*0420*/ 	.short	0x0100
        /*0422*/ 	.byte	0x08
	.zero		1


	//   ....[22]....
        /*0424*/ 	.word	0x00001510
        /*0428*/ 	.word	0x000000ff
        /*042c*/ 	.word	0x00022800
        /*0430*/ 	.short	0x010a
        /*0432*/ 	.byte	0x26
	.zero		1


	//   ....[23]....
        /*0434*/ 	.word	0x000015a0
        /*0438*/ 	.word	0x000000ff
        /*043c*/ 	.word	0x00022830
        /*0440*/ 	.short	0x010a
        /*0442*/ 	.byte	0x26
	.zero		1


	//   ....[24]....
        /*0444*/ 	.word	0x000015e0
        /*0448*/ 	.word	0x000000ff
        /*044c*/ 	.word	0x00022830
        /*0450*/ 	.short	0x010a
        /*0452*/ 	.byte	0x26
	.zero		1


	//   ....[25]....
        /*0454*/ 	.word	0x000027e0
        /*0458*/ 	.word	0x00000005
        /*045c*/ 	.word	0x00000000
        /*0460*/ 	.short	0x0101
        /*0462*/ 	.byte	0x3f
	.zero		1


	//   ....[26]....
        /*0464*/ 	.word	0x00002c30
        /*0468*/ 	.word	0x000000ff
        /*046c*/ 	.word	0x00022850
        /*0470*/ 	.short	0x010a
        /*0472*/ 	.byte	0x26
	.zero		1


	//   ....[27]....
        /*0474*/ 	.word	0x00002c70
        /*0478*/ 	.word	0x000000ff
        /*047c*/ 	.word	0x00022850
        /*0480*/ 	.short	0x010a
        /*0482*/ 	.byte	0x26
	.zero		1


	//   ....[28]....
        /*0484*/ 	.word	0x00002fb0
        /*0488*/ 	.word	0x00000009
        /*048c*/ 	.word	0x00000000
        /*0490*/ 	.short	0x0101
        /*0492*/ 	.byte	0x3f
	.zero		1


	//   ....[29]....
        /*0494*/ 	.word	0x00003110
        /*0498*/ 	.word	0x000000ff
        /*049c*/ 	.word	0x00022830
        /*04a0*/ 	.short	0x010a
        /*04a2*/ 	.byte	0x1a
	.zero		1


	//   ....[30]....
        /*04a4*/ 	.word	0x00003160
        /*04a8*/ 	.word	0x000000ff
        /*04ac*/ 	.word	0x00022830
        /*04b0*/ 	.short	0x010a
        /*04b2*/ 	.byte	0x1a
	.zero		1


	//   ....[31]....
        /*04b4*/ 	.word	0x00003ec0
        /*04b8*/ 	.word	0x0000009a
        /*04bc*/ 	.word	0x00000000
        /*04c0*/ 	.short	0x0101
        /*04c2*/ 	.byte	0x3f
	.zero		1


	//   ....[32]....
        /*04c4*/ 	.word	0x000049d0
        /*04c8*/ 	.word	0x000000ff
        /*04cc*/ 	.word	0x00022850
        /*04d0*/ 	.short	0x010a
        /*04d2*/ 	.byte	0x1a
	.zero		1


	//   ....[33]....
        /*04d4*/ 	.word	0x00004a20
        /*04d8*/ 	.word	0x000000ff
        /*04dc*/ 	.word	0x00022850
        /*04e0*/ 	.short	0x010a
        /*04e2*/ 	.byte	0x1a
	.zero		1


	//   ....[34]....
        /*04e4*/ 	.word	0x00004cc0
        /*04e8*/ 	.word	0x000000b3
        /*04ec*/ 	.word	0x00000000
        /*04f0*/ 	.short	0x0101
        /*04f2*/ 	.byte	0x3f
	.zero		1


	//   ....[35]....
        /*04f4*/ 	.word	0x00005f60
        /*04f8*/ 	.word	0x000000ff
        /*04fc*/ 	.word	0x00000000
        /*0500*/ 	.short	0x0101
        /*0502*/ 	.byte	0x04
	.zero		1


	//   ....[36]....
        /*0504*/ 	.word	0x00008850
        /*0508*/ 	.word	0x000000ff
        /*050c*/ 	.word	0x00022840
        /*0510*/ 	.short	0x010a
        /*0512*/ 	.byte	0x26
	.zero		1


	//   ....[37]....
        /*0514*/ 	.word	0x000093b0
        /*0518*/ 	.word	0x000000ff
        /*051c*/ 	.word	0x00022800
        /*0520*/ 	.short	0x0107
        /*0522*/ 	.byte	0x26
	.zero		1


	//   ....[38]....
        /*0524*/ 	.word	0x000093f0
        /*0528*/ 	.word	0x000000ff
        /*052c*/ 	.word	0x00022800
        /*0530*/ 	.short	0x0101
        /*0532*/ 	.byte	0x26
	.zero		1


	//   ....[39]....
        /*0534*/ 	.word	0x00009400
        /*0538*/ 	.word	0x000000ff
        /*053c*/ 	.word	0x00022820
        /*0540*/ 	.short	0x010a
        /*0542*/ 	.byte	0x26
	.zero		1


	//   ....[40]....
        /*0544*/ 	.word	0x00009460
        /*0548*/ 	.word	0x000000ff
        /*054c*/ 	.word	0x00022860
        /*0550*/ 	.short	0x010a
        /*0552*/ 	.byte	0x26
	.zero		1


	//   ....[41]....
        /*0554*/ 	.word	0x00009ce0
        /*0558*/ 	.word	0x000000ff
        /*055c*/ 	.word	0x00022848
        /*0560*/ 	.short	0x010a
        /*0562*/ 	.byte	0x26
	.zero		1


	//   ....[42]....
        /*0564*/ 	.word	0x00009eb0
        /*0568*/ 	.word	0x000000ff
        /*056c*/ 	.word	0x00022868
        /*0570*/ 	.short	0x010a
        /*0572*/ 	.byte	0x26
	.zero		1


	//   ....[43]....
        /*0574*/ 	.word	0x0000a520
        /*0578*/ 	.word	0x000000ff
        /*057c*/ 	.word	0x00022840
        /*0580*/ 	.short	0x010a
        /*0582*/ 	.byte	0x26
	.zero		1


	//   ....[44]....
        /*0584*/ 	.word	0x0000a700
        /*0588*/ 	.word	0x000000ff
        /*058c*/ 	.word	0x00022860
        /*0590*/ 	.short	0x010a
        /*0592*/ 	.byte	0x26
	.zero		1


	//   ....[45]....
        /*0594*/ 	.word	0x0000ada0
        /*0598*/ 	.word	0x000000ff
        /*059c*/ 	.word	0x00022848
        /*05a0*/ 	.short	0x010a
        /*05a2*/ 	.byte	0x26
	.zero		1


	//   ....[46]....
        /*05a4*/ 	.word	0x0000af80
        /*05a8*/ 	.word	0x000000ff
        /*05ac*/ 	.word	0x00022868
        /*05b0*/ 	.short	0x010a
        /*05b2*/ 	.byte	0x26
	.zero		1


	//   ....[47]....
        /*05b4*/ 	.word	0x0000b460
        /*05b8*/ 	.word	0x00000002
        /*05bc*/ 	.word	0x00022820
        /*05c0*/ 	.short	0x010a
        /*05c2*/ 	.byte	0x3f
	.zero		1


	//   ....[48]....
        /*05c4*/ 	.word	0x0000b5e0
        /*05c8*/ 	.word	0x00000007
        /*05cc*/ 	.word	0x00000000
        /*05d0*/ 	.short	0x010a
        /*05d2*/ 	.byte	0x3f
	.zero		1


	//   ....[49]....
        /*05d4*/ 	.word	0x0000b650
        /*05d8*/ 	.word	0x00000005
        /*05dc*/ 	.word	0x00000000
        /*05e0*/ 	.short	0x010a
        /*05e2*/ 	.byte	0x3f
	.zero		1


	//   ....[50]....
        /*05e4*/ 	.word	0x0000b6b0
        /*05e8*/ 	.word	0x00000005
        /*05ec*/ 	.word	0x00000000
        /*05f0*/ 	.short	0x010a
        /*05f2*/ 	.byte	0x3f
	.zero		1


	//   ....[51]....
        /*05f4*/ 	.word	0x0000b6e0
        /*05f8*/ 	.word	0x00000003
        /*05fc*/ 	.word	0x00000000
        /*0600*/ 	.short	0x010a
        /*0602*/ 	.byte	0x3f
	.zero		1


	//   ....[52]....
        /*0604*/ 	.word	0x0000b750
        /*0608*/ 	.word	0x00000003
        /*060c*/ 	.word	0x00022800
        /*0610*/ 	.short	0x010a
        /*0612*/ 	.byte	0x3f
	.zero		1


	//   ....[53]....
        /*0614*/ 	.word	0x0000b7b0
        /*0618*/ 	.word	0x00000003
        /*061c*/ 	.word	0x00022830
        /*0620*/ 	.short	0x010a
        /*0622*/ 	.byte	0x3f
	.zero		1


	//   ....[54]....
        /*0624*/ 	.word	0x0000b800
        /*0628*/ 	.word	0x00000009
        /*062c*/ 	.word	0x00022850
        /*0630*/ 	.short	0x010a
        /*0632*/ 	.byte	0x3f
	.zero		1


	//   ....[55]....
        /*0634*/ 	.word	0x0000b870
        /*0638*/ 	.word	0x00000003
        /*063c*/ 	.word	0x00022830
        /*0640*/ 	.short	0x010a
        /*0642*/ 	.byte	0x3f
	.zero		1


	//   ....[56]....
        /*0644*/ 	.word	0x0000b8d0
        /*0648*/ 	.word	0x000000b3
        /*064c*/ 	.word	0x00022850
        /*0650*/ 	.short	0x010a
        /*0652*/ 	.byte	0x3f
	.zero		1


	//   ....[57]....
        /*0654*/ 	.word	0x0000ba30
        /*0658*/ 	.word	0x00000003
        /*065c*/ 	.word	0x00022840
        /*0660*/ 	.short	0x010a
        /*0662*/ 	.byte	0x3f
	.zero		1


	//   ....[58]....
        /*0664*/ 	.word	0x0000c440
        /*0668*/ 	.word	0x00000003
        /*066c*/ 	.word	0x00022820
        /*0670*/ 	.short	0x010a
        /*0672*/ 	.byte	0x3f
	.zero		1


	//   ....[59]....
        /*0674*/ 	.word	0x0000c4a0
        /*0678*/ 	.word	0x00000003
        /*067c*/ 	.word	0x00022860
        /*0680*/ 	.short	0x010a
        /*0682*/ 	.byte	0x3f
	.zero		1


	//   ....[60]....
        /*0684*/ 	.word	0x0000c500
        /*0688*/ 	.word	0x00000003
        /*068c*/ 	.word	0x00022848
        /*0690*/ 	.short	0x010a
        /*0692*/ 	.byte	0x3f
	.zero		1


	//   ....[61]....
        /*0694*/ 	.word	0x0000c560
        /*0698*/ 	.word	0x00000003
        /*069c*/ 	.word	0x00022868
        /*06a0*/ 	.short	0x010a
        /*06a2*/ 	.byte	0x3f
	.zero		1


	//   ....[62]....
        /*06a4*/ 	.word	0x0000c5c0
        /*06a8*/ 	.word	0x00000003
        /*06ac*/ 	.word	0x00022840
        /*06b0*/ 	.short	0x010a
        /*06b2*/ 	.byte	0x3f
	.zero		1


	//   ....[63]....
        /*06b4*/ 	.word	0x0000c620
        /*06b8*/ 	.word	0x00000003
        /*06bc*/ 	.word	0x00022860
        /*06c0*/ 	.short	0x010a
        /*06c2*/ 	.byte	0x3f
	.zero		1


	//   ....[64]....
        /*06c4*/ 	.word	0x0000c680
        /*06c8*/ 	.word	0x00000003
        /*06cc*/ 	.word	0x00022848
        /*06d0*/ 	.short	0x010a
        /*06d2*/ 	.byte	0x3f
	.zero		1


	//   ....[65]....
        /*06d4*/ 	.word	0x0000c6e0
        /*06d8*/ 	.word	0x00000003
        /*06dc*/ 	.word	0x00022868
        /*06e0*/ 	.short	0x010a
        /*06e2*/ 	.byte	0x3f
	.zero		1


	//   ....[66]....
        /*06e4*/ 	.word	0x0000c730
        /*06e8*/ 	.word	0x00000002
        /*06ec*/ 	.word	0x00022820
        /*06f0*/ 	.short	0x010a
        /*06f2*/ 	.byte	0x3f
	.zero		1


	//   ....[67]....
        /*06f4*/ 	.word	0x0000c8d0
        /*06f8*/ 	.word	0x00000007
        /*06fc*/ 	.word	0x00000000
        /*0700*/ 	.short	0x010a
        /*0702*/ 	.byte	0x3f
	.zero		1


	//   ....[68]....
        /*0704*/ 	.word	0x0000c920
        /*0708*/ 	.word	0x00000005
        /*070c*/ 	.word	0x00000000
        /*0710*/ 	.short	0x010a
        /*0712*/ 	.byte	0x3f
	.zero		1


	//   ....[69]....
        /*0714*/ 	.word	0x0000c970
        /*0718*/ 	.word	0x00000005
        /*071c*/ 	.word	0x00000000
        /*0720*/ 	.short	0x010a
        /*0722*/ 	.byte	0x3f
	.zero		1


	//----- nvinfo : EIATTR_NUM_MBARRIERS
	.align		4
.L_151:
        /*0724*/ 	.byte	0x03, 0x38
        /*0726*/ 	.short	0x0016


	//----- nvinfo : EIATTR_EXIT_INSTR_OFFSETS
	.align		4
        /*0728*/ 	.byte	0x04, 0x1c
        /*072a*/ 	.short	(.L_153 - .L_152)


	//   ....[0]....
.L_152:
        /*072c*/ 	.word	0x0000b730


	//----- nvinfo : EIATTR_MAX_THREADS
	.align		4
.L_153:
        /*0730*/ 	.byte	0x04, 0x05
        /*0732*/ 	.short	(.L_155 - .L_154)
.L_154:
        /*0734*/ 	.word	0x00000180
        /*0738*/ 	.word	0x00000001
        /*073c*/ 	.word	0x00000001


	//----- nvinfo : EIATTR_CRS_STACK_SIZE
	.align		4
.L_155:
        /*0740*/ 	.byte	0x04, 0x1e
        /*0742*/ 	.short	(.L_157 - .L_156)
.L_156:
        /*0744*/ 	.word	0x00000000


	//----- nvinfo : EIATTR_CBANK_PARAM_SIZE
	.align		4
.L_157:
        /*0748*/ 	.byte	0x03, 0x19
        /*074a*/ 	.short	0x0a70


	//----- nvinfo : EIATTR_PARAM_CBANK
	.align		4
        /*074c*/ 	.byte	0x04, 0x0a
        /*074e*/ 	.short	(.L_159 - .L_158)
	.align		4
.L_158:
        /*0750*/ 	.word	index@(.nv.constant0._ZN7cutlass13device_kernelIN5flash11enable_sm90INS1_16FlashAttnFwdSm90INS1_25CollectiveMainloopFwdSm90ILi2EN4cute5tupleIJNS5_1CILi1EEES8_S8_EEENS6_IJNS7_ILi128EEENS7_ILi96EEENS7_ILi64EEEEEELi256ENS_6half_tEfNS_4arch4Sm90ELb0ELb0ELb0ELb0ELb0ELb0ELb0ELb1ELb0ELb1ELb1ELb0EEENS1_21CollectiveEpilogueFwdINS6_IJSA_NS7_ILi256EEESB_EEES9_SE_SG_Li256ELb0ELb1ELb1ELb0EEENS1_19SingleTileSchedulerILb0ELb1ELb1ELi128EEEEEEEEEvNT_6ParamsE)
        /*0754*/ 	.short	0x0210
        /*0756*/ 	.short	0x0a70


	//----- nvinfo : EIATTR_SW_WAR
	.align		4
.L_159:
        /*0758*/ 	.byte	0x04, 0x36
        /*075a*/ 	.short	(.L_161 - .L_160)
.L_160:
        /*075c*/ 	.word	0x00000008
.L_161:


//--------------------- .nv.info._ZN7cutlass13device_kernelIN5flash11enable_sm90INS1_16FlashAttnFwdSm90INS1_25CollectiveMainloopFwdSm90ILi2EN4cute5tupleIJNS5_1CILi1EEES8_S8_EEENS6_IJNS7_ILi128EEENS7_ILi96EEENS7_ILi64EEEEEELi256ENS_6half_tEfNS_4arch4Sm90ELb0ELb0ELb0ELb0ELb0ELb0ELb1ELb1ELb0ELb1ELb1ELb0EEENS1_21CollectiveEpilogueFwdINS6_IJSA_NS7_ILi256EEESB_EEES9_SE_SG_Li256ELb0ELb1ELb1ELb0EEENS1_19SingleTileSchedulerILb0ELb1ELb1ELi128EEEEEEEEEvNT_6ParamsE --------------------------
	.section	.nv.info._ZN7cutlass13device_kernelIN5flash11enable_sm90INS1_16FlashAttnFwdSm90INS1_25CollectiveMainloopFwdSm90ILi2EN4cute5tupleIJNS5_1CILi1EEES8_S8_EEENS6_IJNS7_ILi128EEENS7_ILi96EEENS7_ILi64EEEEEELi256ENS_6half_tEfNS_4arch4Sm90ELb0ELb0ELb0ELb0ELb0ELb0ELb1ELb1ELb0ELb1ELb1ELb0EEENS1_21CollectiveEpilogueFwdINS6_IJSA_NS7_ILi256EEESB_EEES9_SE_SG_Li256ELb0ELb1ELb1ELb0EEENS1_19SingleTileSchedulerILb0ELb1ELb1ELi128EEEEEEEEEvNT_6ParamsE,"",@"SHT_CUDA_INFO"
	.sectionflags	@""
	.align	4


	//----- nvinfo : EIATTR_CUDA_API_VERSION
	.align		4
        /*0000*/ 	.byte	0x04, 0x37
        /*0002*/ 	.short	(.L_163 - .L_162)
.L_162:
        /*0004*/ 	.word	0x00000082


	//----- nvinfo : EIATTR_KPARAM_INFO
	.align		4
.L_163:
        /*0008*/ 	.byte	0x04, 0x17
        /*000a*/ 	.short	(.L_165 - .L_164)
.L_164:
        /*000c*/ 	.word	0x00000000
        /*0010*/ 	.short	0x0000
        /*0012*/ 	.short	0x0070
        /*0014*/ 	.byte	0x00, 0xf0, 0x01, 0x2c


	//----- nvinfo : EIATTR_SPARSE_MMA_MASK
	.align		4
.L_165:
        /*0018*/ 	.byte	0x03, 0x50
        /*001a*/ 	.short	0x0000


	//----- nvinfo : EIATTR_MAXREG_COUNT
	.align		4
        /*001c*/ 	.byte	0x03, 0x1b
        /*001e*/ 	.short	0x00a8


	//----- nvinfo : EIATTR_NUM_BARRIERS
	.align		4
        /*0020*/ 	.byte	0x02, 0x4c
        /*0022*/ 	.byte	0x10
	.zero		1


	//----- nvinfo : EIATTR_EXTERNS
	.align		4
        /*0024*/ 	.byte	0x04, 0x0f
        /*0026*/ 	.short	(.L_167 - .L_166)


	//   ....[0]....
	.align		4
.L_166:
        /*0028*/ 	.word	index@(__assertfail)


	//----- nvinfo : EIATTR_ANNOTATIONS
	.align		4
.L_167:
        /*002c*/ 	.byte	0x04, 0x55
        /*002e*/ 	.short	(.L_169 - .L_168)


	//   ....[0]....
.L_168:
        /*0030*/ 	.word	0x00000001
        /*0034*/ 	.byte	0x80, 0x09, 0x00, 0x00, 0x01, 0x00, 0x00, 0x00, 0x70, 0x15, 0x00, 0x00, 0x01, 0x00, 0x00, 0x00
        /* <DEDUP_REMOVED lines=20> */
        /*0184*/ 	.byte	0x70, 0xea, 0x00, 0x00, 0x01, 0x00, 0x00, 0x00, 0x90, 0xea, 0x00, 0x00


	//----- nvinfo : EIATTR_MERCURY_ISA_VERSION
	.align		4
.L_169:
        /*0190*/ 	.byte	0x03, 0x5f
        /*0192*/ 	.short	0x0101


	//----- nvinfo : EIATTR_INT_WARP_WIDE_INSTR_OFFSETS
	.align		4
        /*0194*/ 	.byte	0x04, 0x31
        /*0196*/ 	.short	(.L_171 - .L_170)


	//   ....[0]....
.L_170:
        /*0198*/ 	.word	0x00000130


	//   ....[1]....
        /*019c*/ 	.word	0x00000170


	//   ....[2]....
        /*01a0*/ 	.word	0x000001e0


	//   ....[3]....
        /*01a4*/ 	.word	0x000001f0


	//----- nvinfo : EIATTR_COOP_GROUP_MASK_REGIDS
	.align		4
.L_171:
        /*01a8*/ 	.byte	0x04, 0x29
        /*01aa*/ 	.short	(.L_173 - .L_172)


	//   ....[0]....
.L_172:
        /*01ac*/ 	.word	0xffffffff


	//   ....[1]....
        /*01b0*/ 	.word	0xffffffff


	//   ....[2]....
        /*01b4*/ 	.word	0xffffffff


	//   ....[3]....
        /*01b8*/ 	.word	0xffffffff


	//   ....[4]....
        /*01bc*/ 	.word	0xffffffff


	//   ....[5]....
        /*01c0*/ 	.word	0xffffffff


	//   ....[6]....
        /*01c4*/ 	.word	0xffffffff


	//   ....[7]....
        /*01c8*/ 	.word	0xffffffff


	//   ....[8]....
        /*01cc*/ 	.word	0xffffffff


	//   ....[9]....
        /*01d0*/ 	.word	0xffffffff


	//   ....[10]....
        /*01d4*/ 	.word	0xffffffff


	//   ....[11]....
        /*01d8*/ 	.word	0xffffffff


	//   ....[12]....
        /*01dc*/ 	.word	0xffffffff


	//   ....[13]....
        /*01e0*/ 	.word	0xffffffff


	//   ....[14]....
        /*01e4*/ 	.word	0xffffffff


	//   ....[15]....
        /*01e8*/ 	.word	0xffffffff


	//   ....[16]....
        /*01ec*/ 	.word	0xffffffff


	//   ....[17]....
        /*01f0*/ 	.word	0xffffffff


	//   ....[18]....
        /*01f4*/ 	.word	0xffffffff


	//   ....[19]....
        /*01f8*/ 	.word	0xffffffff


	//   ....[20]....
        /*01fc*/ 	.word	0xffffffff


	//   ....[21]....
        /*0200*/ 	.word	0xffffffff


	//   ....[22]....
        /*0204*/ 	.word	0xffffffff


	//   ....[23]....
        /*0208*/ 	.word	0xffffffff


	//   ....[24]....
        /*020c*/ 	.word	0xffffffff


	//   ....[25]....
        /*0210*/ 	.word	0xffffffff


	//   ....[26]....
        /*0214*/ 	.word	0xffffffff


	//   ....[27]....
        /*0218*/ 	.word	0xffffffff


	//   ....[28]....
        /*021c*/ 	.word	0xffffffff


	//   ....[29]....
        /*0220*/ 	.word	0xffffffff


	//   ....[30]....
        /*0224*/ 	.word	0xffffffff


	//   ....[31]....
        /*0228*/ 	.word	0xffffffff


	//   ....[32]....
        /*022c*/ 	.word	0xffffffff


	//   ....[33]....
        /*0230*/ 	.word	0xffffffff


	//   ....[34]....
        /*0234*/ 	.word	0xffffffff


	//   ....[35]....
        /*0238*/ 	.word	0xffffffff


	//   ....[36]....
        /*023c*/ 	.word	0xffffffff


	//   ....[37]....
        /*0240*/ 	.word	0xffffffff


	//   ....[38]....
        /*0244*/ 	.word	0xffffffff


	//   ....[39]....
        /*0248*/ 	.word	0xffffffff


	//   ....[40]....
        /*024c*/ 	.word	0xffffffff


	//   ....[41]....
        /*0250*/ 	.word	0xffffffff


	//   ....[42]....
        /*0254*/ 	.word	0xffffffff


	//   ....[43]....
        /*0258*/ 	.word	0xffffffff


	//   ....[44]....
        /*025c*/ 	.word	0xffffffff


	//   ....[45]....
        /*0260*/ 	.word	0xffffffff


	//   ....[46]....
        /*0264*/ 	.word	0xffffffff


	//   ....[47]....
        /*0268*/ 	.word	0xffffffff


	//   ....[48]....
        /*026c*/ 	.word	0xffffffff


	//   ....[49]....
        /*0270*/ 	.word	0xffffffff


	//   ....[50]....
        /*0274*/ 	.word	0xffffffff


	//   ....[51]....
        /*0278*/ 	.word	0xffffffff


	//   ....[52]....
        /*027c*/ 	.word	0xffffffff


	//   ....[53]....
        /*0280*/ 	.word	0xffffffff


	//   ....[54]....
        /*0284*/ 	.word	0xffffffff


	//   ....[55]....
        /*0288*/ 	.word	0xffffffff


	//   ....[56]....
        /*028c*/ 	.word	0xffffffff


	//   ....[57]....
        /*0290*/ 	.word	0xffffffff


	//   ....[58]....
        /*0294*/ 	.word	0xffffffff


	//   ....[59]....
        /*0298*/ 	.word	0xffffffff


	//   ....[60]....
        /*029c*/ 	.word	0xffffffff


	//   ....[61]....
        /*02a0*/ 	.word	0xffffffff


	//   ....[62]....
        /*02a4*/ 	.word	0xffffffff


	//   ....[63]....
        /*02a8*/ 	.word	0x0500000f


	//   ....[64]....
        /*02ac*/ 	.word	0x0500000f


	//   ....[65]....
        /*02b0*/ 	.word	0x0500000f


	//   ....[66]....
        /*02b4*/ 	.word	0x0500000f


	//   ....[67]....
        /*02b8*/ 	.word	0x0500000f


	//   ....[68]....
        /*02bc*/ 	.word	0x0500000f


	//   ....[69]....
        /*02c0*/ 	.word	0x0500000f


	//   ....[70]....
        /*02c4*/ 	.word	0x0500000f


	//   ....[71]....
        /*02c8*/ 	.word	0x0500000f


	//   ....[72]....
        /*02cc*/ 	.word	0x0500000f


	//   ....[73]....
        /*02d0*/ 	.word	0x0500000f


	//   ....[74]....
        /*02d4*/ 	.word	0x0500000f


	//   ....[75]....
        /*02d8*/ 	.word	0x0500000f


	//   ....[76]....
        /*02dc*/ 	.word	0x0500000f


	//   ....[77]....
        /*02e0*/ 	.word	0x0500000f


	//   ....[78]....
        /*02e4*/ 	.word	0x0500000f


	//   ....[79]....
        /*02e8*/ 	.word	0x0500000f


	//   ....[80]....
        /*02ec*/ 	.word	0x0500000f


	//   ....[81]....
        /*02f0*/ 	.word	0x0500000f


	//   ....[82]....
        /*02f4*/ 	.word	0x0500000f


	//   ....[83]....
        /*02f8*/ 	.word	0x0500000f


	//   ....[84]....
        /*02fc*/ 	.word	0x0500000f


	//   ....[85]....
        /*0300*/ 	.word	0x0500000f


	//   ....[86]....
        /*0304*/ 	.word	0x0500000f


	//   ....[87]....
        /*0308*/ 	.word	0x0500000f


	//   ....[88]....
        /*030c*/ 	.word	0x0500000f


	//   ....[89]....
        /*0310*/ 	.word	0x0500000f


	//   ....[90]....
        /*0314*/ 	.word	0x0500000f


	//   ....[91]....
        /*0318*/ 	.word	0x0500000f


	//   ....[92]....
        /*031c*/ 	.word	0x0500000f


	//   ....[93]....
        /*0320*/ 	.word	0x0500000f


	//   ....[94]....
        /*0324*/ 	.word	0x0500000f


	//   ....[95]....
        /*0328*/ 	.word	0x0500000f


	//   ....[96]....
        /*032c*/ 	.word	0x0500000f


	//----- nvinfo : EIATTR_COOP_GROUP_INSTR_OFFSETS
	.align		4
.L_173:
        /*0330*/ 	.byte	0x04, 0x28
        /*0332*/ 	.short	(.L_175 - .L_174)


	//   ....[0]....
.L_174:
        /*0334*/ 	.word	0x00000070


	//   ....[1]....
        /*0338*/ 	.word	0x00000140


	//   ....[2]....
        /*033c*/ 	.word	0x00000190


	//   ....[3]....
        /*0340*/ 	.word	0x000003e0


	//   ....[4]....
        /*0344*/ 	.word	0x00000540


	//   ....[5]....
        /*0348*/ 	.word	0x00000660


	//   ....[6]....
        /*034c*/ 	.word	0x000007c0


	//   ....[7]....
        /*0350*/ 	.word	0x00001360


	//   ....[8]....
        /*0354*/ 	.word	0x00002b50


	//   ....[9]....
        /*0358*/ 	.word	0x00002b70


	//   ....[10]....
        /*035c*/ 	.word	0x00002b90


	//   ....[11]....
        /*0360*/ 	.word	0x00002bb0


	//   ....[12]....
        /*0364*/ 	.word	0x000047d0


	//   ....[13]....
        /*0368*/ 	.word	0x00004830


	//   ....[14]....
        /*036c*/ 	.word	0x00004850


	//   ....[15]....
        /*0370*/ 	.word	0x00004870


	//   ....[16]....
        /*0374*/ 	.word	0x00005e20


	//   ....[17]....
        /*0378*/ 	.word	0x00005e60


	//   ....[18]....
        /*037c*/ 	.word	0x00005e90


	//   ....[19]....
        /*0380*/ 	.word	0x00005eb0


	//   ....[20]....
        /*0384*/ 	.word	0x00006f90


	//   ....[21]....
        /*0388*/ 	.word	0x00006ff0


	//   ....[22]....
        /*038c*/ 	.word	0x00007030


	//   ....[23]....
        /*0390*/ 	.word	0x00007060


	//   ....[24]....
        /*0394*/ 	.word	0x00007090


	//   ....[25]....
        /*0398*/ 	.word	0x000070b0


	//   ....[26]....
        /*039c*/ 	.word	0x00007d30


	//   ....[27]....
        /*03a0*/ 	.word	0x00007d40


	//   ....[28]....
        /*03a4*/ 	.word	0x00008da0


	//   ....[29]....
        /*03a8*/ 	.word	0x00009870


	//   ....[30]....
        /*03ac*/ 	.word	0x0000a1f0


	//   ....[31]....
        /*03b0*/ 	.word	0x0000a200


	//   ....[32]....
        /*03b4*/ 	.word	0x0000a210


	//   ....[33]....
        /*03b8*/ 	.word	0x0000a230


	//   ....[34]....
        /*03bc*/ 	.word	0x0000a260


	//   ....[35]....
        /*03c0*/ 	.word	0x0000a3e0


	//   ....[36]....
        /*03c4*/ 	.word	0x0000a3f0


	//   ....[37]....
        /*03c8*/ 	.word	0x0000a440


	//   ....[38]....
        /*03cc*/ 	.word	0x0000a510


	//   ....[39]....
        /*03d0*/ 	.word	0x0000a530


	//   ....[40]....
        /*03d4*/ 	.word	0x0000a5d0


	//   ....[41]....
        /*03d8*/ 	.word	0x0000a5f0


	//   ....[42]....
        /*03dc*/ 	.word	0x0000a670


	//   ....[43]....
        /*03e0*/ 	.word	0x0000a690


	//   ....[44]....
        /*03e4*/ 	.word	0x0000a6a0


	//   ....[45]....
        /*03e8*/ 	.word	0x0000a6b0


	//   ....[46]....
        /*03ec*/ 	.word	0x0000aea0


	//   ....[47]....
        /*03f0*/ 	.word	0x0000aed0


	//   ....[48]....
        /*03f4*/ 	.word	0x0000aef0


	//   ....[49]....
        /*03f8*/ 	.word	0x0000afa0


	//   ....[50]....
        /*03fc*/ 	.word	0x0000b040


	//   ....[51]....
        /*0400*/ 	.word	0x0000b050


	//   ....[52]....
        /*0404*/ 	.word	0x0000b070


	//   ....[53]....
        /*0408*/ 	.word	0x0000b0a0


	//   ....[54]....
        /*040c*/ 	.word	0x0000b110


	//   ....[55]....
        /*0410*/ 	.word	0x0000b140


	//   ....[56]....
        /*0414*/ 	.word	0x0000b1b0


	//   ....[57]....
        /*0418*/ 	.word	0x0000b200


	//   ....[58]....
        /*041c*/ 	.word	0x0000b290


	//   ....[59]....
        /*0420*/ 	.word	0x0000b2c0


	//   ....[60]....
        /*0424*/ 	.word	0x0000b370


	//   ....[61]....
        /*0428*/ 	.word	0x0000b3c0


	//   ....[62]....
        /*042c*/ 	.word	0x0000d6a0


	//   ....[63]....
        /*0430*/ 	.word	0x0000dc00


	//   ....[64]....
        /*0434*/ 	.word	0x0000dd80


	//   ....[65]....
        /*0438*/ 	.word	0x0000ddd0


	//   ....[66]....
        /*043c*/ 	.word	0x0000df20


	//   ....[67]....
        /*0440*/ 	.word	0x0000df90


	//   ....[68]....
        /*0444*/ 	.word	0x0000e0e0


	//   ....[69]....
        /*0448*/ 	.word	0x0000e160


	//   ....[70]....
        /*044c*/ 	.word	0x0000e250


	//   ....[71]....
        /*0450*/ 	.word	0x0000e2e0


	//   ....[72]....
        /*0454*/ 	.word	0x0000e3f0


	//   ....[73]....
        /*0458*/ 	.word	0x0000e460


	//   ....[74]....
        /*045c*/ 	.word	0x0000e580


	//   ....[75]....
        /*0460*/ 	.word	0x0000e5f0


	//   ....[76]....
        /*0464*/ 	.word	0x0000e700


	//   ....[77]....
        /*0468*/ 	.word	0x0000e760


	//   ....[78]....
        /*046c*/ 	.word	0x0000e860


	//   ....[79]....
        /*0470*/ 	.word	0x0000e8b0


	//   ....[80]....
        /*0474*/ 	.word	0x0000e950


	//   ....[81]....
        /*0478*/ 	.word	0x0000ea10


	//   ....[82]....
        /*047c*/ 	.word	0x0000ed20


	//   ....[83]....
        /*0480*/ 	.word	0x0000ed90


	//   ....[84]....
        /*0484*/ 	.word	0x0000eea0


	//   ....[85]....
        /*0488*/ 	.word	0x0000ef00


	//   ....[86]....
        /*048c*/ 	.word	0x0000f010


	//   ....[87]....
        /*0490*/ 	.word	0x0000f060


	//   ....[88]....
        /*0494*/ 	.word	0x0000f160


	//   ....[89]....
        /*0498*/ 	.word	0x0000f1c0


	//   ....[90]....
        /*049c*/ 	.word	0x0000f330


	//   ....[91]....
        /*04a0*/ 	.word	0x0000f380


	//   ....[92]....
        /*04a4*/ 	.word	0x0000f4a0


	//   ....[93]....
        /*04a8*/ 	.word	0x0000f4f0


	//   ....[94]....
        /*04ac*/ 	.word	0x0000f600


	//   ....[95]....
        /*04b0*/ 	.word	0x0000f650


	//   ....[96]....
        /*04b4*/ 	.word	0x0000fa60


	//----- nvinfo : EIATTR_REG_RECONFIG
	.align		4
.L_175:
        /*04b8*/ 	.byte	0x01, 0x54
	.zero		2


	//----- nvinfo : EIATTR_SYSCALL_OFFSETS
	.align		4
        /*04bc*/ 	.byte	0x04, 0x46
        /*04be*/ 	.short	(.L_177 - .L_176)


	//   ....[0]....
.L_176:
        /*04c0*/ 	.word	0x00001500


	//   ....[1]....
        /*04c4*/ 	.word	0x000094a0


	//   ....[2]....
        /*04c8*/ 	.word	0x000095e0


	//   ....[3]....
        /*04cc*/ 	.word	0x000096d0


	//   ....[4]....
        /*04d0*/ 	.word	0x00009e00


	//   ....[5]....
        /*04d4*/ 	.word	0x0000aa00


	//----- nvinfo : EIATTR_MBARRIER_INSTR_OFFSETS
	.align		4
.L_177:
        /*04d8*/ 	.byte	0x04, 0x39
        /*04da*/ 	.short	(.L_179 - .L_178)


	//   ....[0]....
.L_178:
        /*04dc*/ 	.word	0x00000280
        /*04e0*/ 	.word	0x000000ff
        /*04e4*/ 	.word	0x00032400
        /*04e8*/ 	.short	0x0100
        /*04ea*/ 	.byte	0x08
	.zero		1


	//   ....[1]....
        /*04ec*/ 	.word	0x00000290
        /*04f0*/ 	.word	0x000000ff
        /*04f4*/ 	.word	0x00032410
        /*04f8*/ 	.short	0x0100
        /*04fa*/ 	.byte	0x08
	.zero		1


	//   ....[2]....
        /*04fc*/ 	.word	0x000002a0
        /*0500*/ 	.word	0x000000ff
        /*0504*/ 	.word	0x00032420
        /*0508*/ 	.short	0x0100
        /*050a*/ 	.byte	0x08
	.zero		1


	//   ....[3]....
        /*050c*/ 	.word	0x00000390
        /*0510*/ 	.word	0x000000ff
        /*0514*/ 	.word	0x00032430
        /*0518*/ 	.short	0x0100
        /*051a*/ 	.byte	0x08
	.zero		1


	//   ....[4]....
        /*051c*/ 	.word	0x000003a0
        /*0520*/ 	.word	0x000000ff
        /*0524*/ 	.word	0x00032440
        /*0528*/ 	.short	0x0100
        /*052a*/ 	.byte	0x08
	.zero		1


	//   ....[5]....
        /*052c*/ 	.word	0x000003b0
        /*0530*/ 	.word	0x000000ff
        /*0534*/ 	.word	0x00032438
        /*0538*/ 	.short	0x0100
        /*053a*/ 	.byte	0x08
	.zero		1


	//   ....[6]....
        /*053c*/ 	.word	0x000003c0
        /*0540*/ 	.word	0x000000ff
        /*0544*/ 	.word	0x00032448
        /*0548*/ 	.short	0x0100
        /*054a*/ 	.byte	0x08
	.zero		1


	//   ....[7]....
        /*054c*/ 	.word	0x000004f0
        /*0550*/ 	.word	0x000000ff
        /*0554*/ 	.word	0x00032450
        /*0558*/ 	.short	0x0100
        /*055a*/ 	.byte	0x08
	.zero		1


	//   ....[8]....
        /*055c*/ 	.word	0x00000500
        /*0560*/ 	.word	0x000000ff
        /*0564*/ 	.word	0x00032460
        /*0568*/ 	.short	0x0100
        /*056a*/ 	.byte	0x08
	.zero		1


	//   ....[9]....
        /*056c*/ 	.word	0x00000510
        /*0570*/ 	.word	0x000000ff
        /*0574*/ 	.word	0x00032458
        /*0578*/ 	.short	0x0100
        /*057a*/ 	.byte	0x08
	.zero		1


	//   ....[10]....
        /*057c*/ 	.word	0x00000520
        /*0580*/ 	.word	0x000000ff
        /*0584*/ 	.word	0x00032468
        /*0588*/ 	.short	0x0100
        /*058a*/ 	.byte	0x08
	.zero		1


	//   ....[11]....
        /*058c*/ 	.word	0x00000610
        /*0590*/ 	.word	0x000000ff
        /*0594*/ 	.word	0x00032470
        /*0598*/ 	.short	0x0100
        /*059a*/ 	.byte	0x06
	.zero		1


	//   ....[12]....
        /*059c*/ 	.word	0x00000620
        /*05a0*/ 	.word	0x000000ff
        /*05a4*/ 	.word	0x00032480
        /*05a8*/ 	.short	0x0100
        /*05aa*/ 	.byte	0x06
	.zero		1


	//   ....[13]....
        /*05ac*/ 	.word	0x00000630
        /*05b0*/ 	.word	0x000000ff
        /*05b4*/ 	.word	0x00032478
        /*05b8*/ 	.short	0x0100
        /*05ba*/ 	.byte	0x06
	.zero		1


	//   ....[14]....
        /*05bc*/ 	.word	0x00000640
        /*05c0*/ 	.word	0x000000ff
        /*05c4*/ 	.word	0x00032488
        /*05c8*/ 	.short	0x0100
        /*05ca*/ 	.byte	0x06
	.zero		1


	//   ....[15]....
        /*05cc*/ 	.word	0x00000770
        /*05d0*/ 	.word	0x000000ff
        /*05d4*/ 	.word	0x00032490
        /*05d8*/ 	.short	0x0100
        /*05da*/ 	.byte	0x08
	.zero		1


	//   ....[16]....
        /*05dc*/ 	.word	0x00000780
        /*05e0*/ 	.word	0x000000ff
        /*05e4*/ 	.word	0x000324a0
        /*05e8*/ 	.short	0x0100
        /*05ea*/ 	.byte	0x08
	.zero		1


	//   ....[17]....
        /*05ec*/ 	.word	0x00000790
        /*05f0*/ 	.word	0x000000ff
        /*05f4*/ 	.word	0x00032498
        /*05f8*/ 	.short	0x0100
        /*05fa*/ 	.byte	0x08
	.zero		1


	//   ....[18]....
        /*05fc*/ 	.word	0x000007a0
        /*0600*/ 	.word	0x000000ff
        /*0604*/ 	.word	0x000324a8
        /*0608*/ 	.short	0x0100
        /*060a*/ 	.byte	0x08
	.zero		1


	//   ....[19]....
        /*060c*/ 	.word	0x000008d0
        /*0610*/ 	.word	0x000000ff
        /*0614*/ 	.word	0x000324b0
        /*0618*/ 	.short	0x0100
        /*061a*/ 	.byte	0x08
	.zero		1


	//   ....[20]....
        /*061c*/ 	.word	0x000008e0
        /*0620*/ 	.word	0x000000ff
        /*0624*/ 	.word	0x000324c0
        /*0628*/ 	.short	0x0100
        /*062a*/ 	.byte	0x08
	.zero		1


	//   ....[21]....
        /*062c*/ 	.word	0x000008f0
        /*0630*/ 	.word	0x000000ff
        /*0634*/ 	.word	0x000324b8
        /*0638*/ 	.short	0x0100
        /*063a*/ 	.byte	0x08
	.zero		1


	//   ....[22]....
        /*063c*/ 	.word	0x00000900
        /*0640*/ 	.word	0x000000ff
        /*0644*/ 	.word	0x000324c8
        /*0648*/ 	.short	0x0100
        /*064a*/ 	.byte	0x08
	.zero		1


	//   ....[23]....
        /*064c*/ 	.word	0x00001540
        /*0650*/ 	.word	0x000000ff
        /*0654*/ 	.word	0x00032400
        /*0658*/ 	.short	0x010a
        /*065a*/ 	.byte	0x04
	.zero		1


	//   ....[24]....
        /*065c*/ 	.word	0x00001600
        /*0660*/ 	.word	0x000000ff
        /*0664*/ 	.word	0x00032430
        /*0668*/ 	.short	0x010a
        /*066a*/ 	.byte	0x04
	.zero		1


	//   ....[25]....
        /*066c*/ 	.word	0x00001650
        /*0670*/ 	.word	0x000000ff
        /*0674*/ 	.word	0x00032430
        /*0678*/ 	.short	0x010a
        /*067a*/ 	.byte	0x04
	.zero		1


	//   ....[26]....
        /*067c*/ 	.word	0x000019d0
        /*0680*/ 	.word	0x000000ff
        /*0684*/ 	.word	0x00032410
        /*0688*/ 	.short	0x010a
        /*068a*/ 	.byte	0x09
	.zero		1


	//   ....[27]....
        /*068c*/ 	.word	0x00001a20
        /*0690*/ 	.word	0x000000ff
        /*0694*/ 	.word	0x00032450
        /*0698*/ 	.short	0x010a
        /*069a*/ 	.byte	0x04
	.zero		1


	//   ....[28]....
        /*069c*/ 	.word	0x00001a70
        /*06a0*/ 	.word	0x000000ff
        /*06a4*/ 	.word	0x00032450
        /*06a8*/ 	.short	0x010a
        /*06aa*/ 	.byte	0x04
	.zero		1


	//   ....[29]....
        /*06ac*/ 	.word	0x00002dd0
        /*06b0*/ 	.word	0x00000018
        /*06b4*/ 	.word	0x00000000
        /*06b8*/ 	.short	0x0101
        /*06ba*/ 	.byte	0x3f
	.zero		1


	//   ....[30]....
        /*06bc*/ 	.word	0x00003920
        /*06c0*/ 	.word	0x000000c6
        /*06c4*/ 	.word	0x00000000
        /*06c8*/ 	.short	0x0101
        /*06ca*/ 	.byte	0x3f
	.zero		1


	//   ....[31]....
        /*06cc*/ 	.word	0x00003ae0
        /*06d0*/ 	.word	0x000000ff
        /*06d4*/ 	.word	0x00032430
        /*06d8*/ 	.short	0x010a
        /*06da*/ 	.byte	0x3d
	.zero		1


	//   ....[32]....
        /*06dc*/ 	.word	0x00003b20
        /*06e0*/ 	.word	0x000000ff
        /*06e4*/ 	.word	0x00032430
        /*06e8*/ 	.short	0x010a
        /*06ea*/ 	.byte	0x3d
	.zero		1


	//   ....[33]....
        /*06ec*/ 	.word	0x00003e70
        /*06f0*/ 	.word	0x000000ff
        /*06f4*/ 	.word	0x00032450
        /*06f8*/ 	.short	0x010a
        /*06fa*/ 	.byte	0x3d
	.zero		1


	//   ....[34]....
        /*06fc*/ 	.word	0x00003eb0
        /*0700*/ 	.word	0x000000ff
        /*0704*/ 	.word	0x00032450
        /*0708*/ 	.short	0x010a
        /*070a*/ 	.byte	0x3d
	.zero		1


	//   ....[35]....
        /*070c*/ 	.word	0x00004a80
        /*0710*/ 	.word	0x00000098
        /*0714*/ 	.word	0x00000000
        /*0718*/ 	.short	0x0101
        /*071a*/ 	.byte	0x3f
	.zero		1


	//   ....[36]....
        /*071c*/ 	.word	0x00005e00
        /*0720*/ 	.word	0x000000d3
        /*0724*/ 	.word	0x00000000
        /*0728*/ 	.short	0x0101
        /*072a*/ 	.byte	0x3f
	.zero		1


	//   ....[37]....
        /*072c*/ 	.word	0x000070c0
        /*0730*/ 	.word	0x000000ff
        /*0734*/ 	.word	0x00000000
        /*0738*/ 	.short	0x0101
        /*073a*/ 	.byte	0x04
	.zero		1


	//   ....[38]....
        /*073c*/ 	.word	0x00009ac0
        /*0740*/ 	.word	0x000000ff
        /*0744*/ 	.word	0x00032440
        /*0748*/ 	.short	0x010a
        /*074a*/ 	.byte	0x26
	.zero		1


	//   ....[39]....
        /*074c*/ 	.word	0x0000a810
        /*0750*/ 	.word	0x000000ff
        /*0754*/ 	.word	0x00032400
        /*0758*/ 	.short	0x0107
        /*075a*/ 	.byte	0x26
	.zero		1


	//   ....[40]....
        /*075c*/ 	.word	0x0000a890
        /*0760*/ 	.word	0x000000ff
        /*0764*/ 	.word	0x00032400
        /*0768*/ 	.short	0x0101
        /*076a*/ 	.byte	0x26
	.zero		1


	//   ....[41]....
        /*076c*/ 	.word	0x0000b570
        /*0770*/ 	.word	0x000000ff
        /*0774*/ 	.word	0x00032410
        /*0778*/ 	.short	0x0107
        /*077a*/ 	.byte	0x26
	.zero		1


	//   ....[42]....
        /*077c*/ 	.word	0x0000b5d0
        /*0780*/ 	.word	0x000000ff
        /*0784*/ 	.word	0x00032410
        /*0788*/ 	.short	0x0101
        /*078a*/ 	.byte	0x26
	.zero		1


	//   ....[43]....
        /*078c*/ 	.word	0x0000b5e0
        /*0790*/ 	.word	0x000000ff
        /*0794*/ 	.word	0x00032420
        /*0798*/ 	.short	0x010a
        /*079a*/ 	.byte	0x26
	.zero		1


	//   ....[44]....
        /*079c*/ 	.word	0x0000b640
        /*07a0*/ 	.word	0x000000ff
        /*07a4*/ 	.word	0x00032460
        /*07a8*/ 	.short	0x010a
        /*07aa*/ 	.byte	0x26
	.zero		1


	//   ....[45]....
        /*07ac*/ 	.word	0x0000bed0
        /*07b0*/ 	.word	0x000000ff
        /*07b4*/ 	.word	0x00032448
        /*07b8*/ 	.short	0x010a
        /*07ba*/ 	.byte	0x26
	.zero		1


	//   ....[46]....
        /*07bc*/ 	.word	0x0000c0a0
        /*07c0*/ 	.word	0x000000ff
        /*07c4*/ 	.word	0x00032468
        /*07c8*/ 	.short	0x010a
        /*07ca*/ 	.byte	0x26
	.zero		1


	//   ....[47]....
        /*07cc*/ 	.word	0x0000c710
        /*07d0*/ 	.word	0x000000ff
        /*07d4*/ 	.word	0x00032440
        /*07d8*/ 	.short	0x010a
        /*07da*/ 	.byte	0x26
	.zero		1


	//   ....[48]....
        /*07dc*/ 	.word	0x0000c8f0
        /*07e0*/ 	.word	0x000000ff
        /*07e4*/ 	.word	0x00032460
        /*07e8*/ 	.short	0x010a
        /*07ea*/ 	.byte	0x26
	.zero		1


	//   ....[49]....
        /*07ec*/ 	.word	0x0000cf80
        /*07f0*/ 	.word	0x000000ff
        /*07f4*/ 	.word	0x00032448
        /*07f8*/ 	.short	0x010a
        /*07fa*/ 	.byte	0x26
	.zero		1


	//   ....[50]....
        /*07fc*/ 	.word	0x0000d160
        /*0800*/ 	.word	0x000000ff
        /*0804*/ 	.word	0x00032468
        /*0808*/ 	.short	0x010a
        /*080a*/ 	.byte	0x26
	.zero		1


	//   ....[51]....
        /*080c*/ 	.word	0x0000d630
        /*0810*/ 	.word	0x00000002
        /*0814*/ 	.word	0x00032420
        /*0818*/ 	.short	0x010a
        /*081a*/ 	.byte	0x3f
	.zero		1


	//   ....[52]....
        /*081c*/ 	.word	0x0000d7d0
        /*0820*/ 	.word	0x00000007
        /*0824*/ 	.word	0x00000000
        /*0828*/ 	.short	0x010a
        /*082a*/ 	.byte	0x3f
	.zero		1


	//   ....[53]....
        /*082c*/ 	.word	0x0000d840
        /*0830*/ 	.word	0x00000005
        /*0834*/ 	.word	0x00000000
        /*0838*/ 	.short	0x010a
        /*083a*/ 	.byte	0x3f
	.zero		1


	//   ....[54]....
        /*083c*/ 	.word	0x0000d8a0
        /*0840*/ 	.word	0x00000005
        /*0844*/ 	.word	0x00000000
        /*0848*/ 	.short	0x010a
        /*084a*/ 	.byte	0x3f
	.zero		1


	//   ....[55]....
        /*084c*/ 	.word	0x0000d8d0
        /*0850*/ 	.word	0x00000003
        /*0854*/ 	.word	0x00000000
        /*0858*/ 	.short	0x010a
        /*085a*/ 	.byte	0x3f
	.zero		1


	//   ....[56]....
        /*085c*/ 	.word	0x0000d950
        /*0860*/ 	.word	0x00000003
        /*0864*/ 	.word	0x00032400
        /*0868*/ 	.short	0x010a
        /*086a*/ 	.byte	0x3f
	.zero		1


	//   ....[57]....
        /*086c*/ 	.word	0x0000d9c0
        /*0870*/ 	.word	0x00000003
        /*0874*/ 	.word	0x00032430
        /*0878*/ 	.short	0x010a
        /*087a*/ 	.byte	0x3f
	.zero		1


	//   ....[58]....
        /*087c*/ 	.word	0x0000da30
        /*0880*/ 	.word	0x0000000b
        /*0884*/ 	.word	0x00032410
        /*0888*/ 	.short	0x010a
        /*088a*/ 	.byte	0x3f
	.zero		1


	//   ....[59]....
        /*088c*/ 	.word	0x0000daa0
        /*0890*/ 	.word	0x0000000b
        /*0894*/ 	.word	0x00032450
        /*0898*/ 	.short	0x010a
        /*089a*/ 	.byte	0x3f
	.zero		1


	//   ....[60]....
        /*089c*/ 	.word	0x0000db00
        /*08a0*/ 	.word	0x00000015
        /*08a4*/ 	.word	0x00032430
        /*08a8*/ 	.short	0x010a
        /*08aa*/ 	.byte	0x3f
	.zero		1


	//   ....[61]....
        /*08ac*/ 	.word	0x0000db60
        /*08b0*/ 	.word	0x00000015
        /*08b4*/ 	.word	0x00032450
        /*08b8*/ 	.short	0x010a
        /*08ba*/ 	.byte	0x3f
	.zero		1


	//   ....[62]....
        /*08bc*/ 	.word	0x0000dcc0
        /*08c0*/ 	.word	0x00000003
        /*08c4*/ 	.word	0x00032440
        /*08c8*/ 	.short	0x010a
        /*08ca*/ 	.byte	0x3f
	.zero		1


	//   ....[63]....
        /*08cc*/ 	.word	0x0000f690
        /*08d0*/ 	.word	0x00000003
        /*08d4*/ 	.word	0x00032420
        /*08d8*/ 	.short	0x010a
        /*08da*/ 	.byte	0x3f
	.zero		1


	//   ....[64]....
        /*08dc*/ 	.word	0x0000f6f0
        /*08e0*/ 	.word	0x00000003
        /*08e4*/ 	.word	0x00032460
        /*08e8*/ 	.short	0x010a
        /*08ea*/ 	.byte	0x3f
	.zero		1


	//   ....[65]....
        /*08ec*/ 	.word	0x0000f750
        /*08f0*/ 	.word	0x00000003
        /*08f4*/ 	.word	0x00032448
        /*08f8*/ 	.short	0x010a
        /*08fa*/ 	.byte	0x3f
	.zero		1


	//   ....[66]....
        /*08fc*/ 	.word	0x0000f7b0
        /*0900*/ 	.word	0x00000003
        /*0904*/ 	.word	0x00032468
        /*0908*/ 	.short	0x010a
        /*090a*/ 	.byte	0x3f
	.zero		1


	//   ....[67]....
        /*090c*/ 	.word	0x0000f810
        /*0910*/ 	.word	0x00000003
        /*0914*/ 	.word	0x00032440
        /*0918*/ 	.short	0x010a
        /*091a*/ 	.byte	0x3f
	.zero		1


	//   ....[68]....
        /*091c*/ 	.word	0x0000f870
        /*0920*/ 	.word	0x00000003
        /*0924*/ 	.word	0x00032460
        /*0928*/ 	.short	0x010a
        /*092a*/ 	.byte	0x3f
	.zero		1


	//   ....[69]....
        /*092c*/ 	.word	0x0000f8d0
        /*0930*/ 	.word	0x00000003
        /*0934*/ 	.word	0x00032448
        /*0938*/ 	.short	0x010a
        /*093a*/ 	.byte	0x3f
	.zero		1


	//   ....[70]....
        /*093c*/ 	.word	0x0000f930
        /*0940*/ 	.word	0x00000003
        /*0944*/ 	.word	0x00032468
        /*0948*/ 	.short	0x010a
        /*094a*/ 	.byte	0x3f
	.zero		1


	//   ....[71]....
        /*094c*/ 	.word	0x0000f980
        /*0950*/ 	.word	0x00000002
        /*0954*/ 	.word	0x00032420
        /*0958*/ 	.short	0x010a
        /*095a*/ 	.byte	0x3f
	.zero		1


	//   ....[72]....
        /*095c*/ 	.word	0x0000fb20
        /*0960*/ 	.word	0x00000007
        /*0964*/ 	.word	0x00000000
        /*0968*/ 	.short	0x010a
        /*096a*/ 	.byte	0x3f
	.zero		1


	//   ....[73]....
        /*096c*/ 	.word	0x0000fb70
        /*0970*/ 	.word	0x00000005
        /*0974*/ 	.word	0x00000000
        /*0978*/ 	.short	0x010a
        /*097a*/ 	.byte	0x3f
	.zero		1


	//   ....[74]....
        /*097c*/ 	.word	0x0000fbc0
        /*0980*/ 	.word	0x00000005
        /*0984*/ 	.word	0x00000000
        /*0988*/ 	.short	0x010a
        /*098a*/ 	.byte	0x3f
	.zero		1


	//----- nvinfo : EIATTR_NUM_MBARRIERS
	.align		4
.L_179:
        /*098c*/ 	.byte	0x03, 0x38
        /*098e*/ 	.short	0x0017


	//----- nvinfo : EIATTR_EXIT_INSTR_OFFSETS
	.align		4
        /*0990*/ 	.byte	0x04, 0x1c
        /*0992*/ 	.short	(.L_181 - .L_180)


	//   ....[0]....
.L_180:
        /*0994*/ 	.word	0x0000d920


	//----- nvinfo : EIATTR_MAX_THREADS
	.align		4
.L_181:
        /*0998*/ 	.byte	0x04, 0x05
        /*099a*/ 	.short	(.L_183 - .L_182)
.L_182:
        /*099c*/ 	.word	0x00000180
        /*09a0*/ 	.word	0x00000001
        /*09a4*/ 	.word	0x00000001


	//----- nvinfo : EIATTR_CRS_STACK_SIZE
	.align		4
.L_183:
        /*09a8*/ 	.byte	0x04, 0x1e
        /*09aa*/ 	.short	(.L_185 - .L_184)
.L_184:
        /*09ac*/ 	.word	0x00000000


	//----- nvinfo : EIATTR_CBANK_PARAM_SIZE
	.align		4
.L_185:
        /*09b0*/ 	.byte	0x03, 0x19
        /*09b2*/ 	.short	0x0b70


	//----- nvinfo : EIATTR_PARAM_CBANK
	.align		4
        /*09b4*/ 	.byte	0x04, 0x0a
        /*09b6*/ 	.short	(.L_187 - .L_186)
	.align		4
.L_186:
        /*09b8*/ 	.word	index@(.nv.constant0._ZN7cutlass13device_kernelIN5flash11enable_sm90INS1_16FlashAttnFwdSm90INS1_25CollectiveMainloopFwdSm90ILi2EN4cute5tupleIJNS5_1CILi1EEES8_S8_EEENS6_IJNS7_ILi128EEENS7_ILi96EEENS7_ILi64EEEEEELi256ENS_6half_tEfNS_4arch4Sm90ELb0ELb0ELb0ELb0ELb0ELb0ELb1ELb1ELb0ELb1ELb1ELb0EEENS1_21CollectiveEpilogueFwdINS6_IJSA_NS7_ILi256EEESB_EEES9_SE_SG_Li256ELb0ELb1ELb1ELb0EEENS1_19SingleTileSchedulerILb0ELb1ELb1ELi128EEEEEEEEEvNT_6ParamsE)
        /*09bc*/ 	.short	0x0210
        /*09be*/ 	.short	0x0b70


	//----- nvinfo : EIATTR_SW_WAR
	.align		4
.L_187:
        /*09c0*/ 	.byte	0x04, 0x36
        /*09c2*/ 	.short	(.L_189 - .L_188)
.L_188:
        /*09c4*/ 	.word	0x00000008
.L_189:


//--------------------- .nv.info._ZN7cutlass13device_kernelIN5flash11enable_sm90INS1_16FlashAttnFwdSm90INS1_25CollectiveMainloopFwdSm90ILi2EN4cute5tupleIJNS5_1CILi1EEES8_S8_EEENS6_IJNS7_ILi128EEENS7_ILi96EEENS7_ILi64EEEEEELi256ENS_6half_tEfNS_4arch4Sm90ELb0ELb0ELb0ELb1ELb0ELb0ELb0ELb1ELb0ELb1ELb1ELb0EEENS1_21CollectiveEpilogueFwdINS6_IJSA_NS7_ILi256EEESB_EEES9_SE_SG_Li256ELb1ELb1ELb1ELb0EEENS1_36VarlenDynamicPersistentTileSchedulerILi128ELi96ELi256ELi128ELb1ELb1ELb1ELb0ELb1ELb1EEEEEEEEEvNT_6ParamsE --------------------------
	.section	.nv.info._ZN7cutlass13device_kernelIN5flash11enable_sm90INS1_16FlashAttnFwdSm90INS1_25CollectiveMainloopFwdSm90ILi2EN4cute5tupleIJNS5_1CILi1EEES8_S8_EEENS6_IJNS7_ILi128EEENS7_ILi96EEENS7_ILi64EEEEEELi256ENS_6half_tEfNS_4arch4Sm90ELb0ELb0ELb0ELb1ELb0ELb0ELb0ELb1ELb0ELb1ELb1ELb0EEENS1_21CollectiveEpilogueFwdINS6_IJSA_NS7_ILi256EEESB_EEES9_SE_SG_Li256ELb1ELb1ELb1ELb0EEENS1_36VarlenDynamicPersistentTileSchedulerILi128ELi96ELi256ELi128ELb1ELb1ELb1ELb0ELb1ELb1EEEEEEEEEvNT_6ParamsE,"",@"SHT_CUDA_INFO"
	.sectionflags	@""
	.align	4


	//----- nvinfo : EIATTR_CUDA_API_VERSION
	.align		4
        /*0000*/ 	.byte	0x04, 0x37
        /*0002*/ 	.short	(.L_191 - .L_190)
.L_190:
        /*0004*/ 	.word	0x00000082


	//----- nvinfo : EIATTR_KPARAM_INFO
	.align		4
.L_191:
        /*0008*/ 	.byte	0x04, 0x17
        /*000a*/ 	.short	(.L_193 - .L_192)
.L_192:
        /*000c*/ 	.word	0x00000000
        /*0010*/ 	.short	0x0000
        /*0012*/ 	.short	0x0070
        /*0014*/ 	.byte	0x00, 0xf0, 0x01, 0x2a


	//----- nvinfo : EIATTR_SPARSE_MMA_MASK
	.align		4
.L_193:
        /*0018*/ 	.byte	0x03, 0x50
        /*001a*/ 	.short	0x0000


	//----- nvinfo : EIATTR_MAXREG_COUNT
	.align		4
        /*001c*/ 	.byte	0x03, 0x1b
        /*001e*/ 	.short	0x00a8


	//----- nvinfo : EIATTR_NUM_BARRIERS
	.align		4
        /*0020*/ 	.byte	0x02, 0x4c
        /*0022*/ 	.byte	0x10
	.zero		1


	//----- nvinfo : EIATTR_EXTERNS
	.align		4
        /*0024*/ 	.byte	0x04, 0x0f
        /*0026*/ 	.short	(.L_195 - .L_194)


	//   ....[0]....
	.align		4
.L_194:
        /*0028*/ 	.word	index@(__assertfail)


	//----- nvinfo : EIATTR_ANNOTATIONS
	.align		4
.L_195:
        /*002c*/ 	.byte	0x04, 0x55
        /*002e*/ 	.short	(.L_197 - .L_196)


	//   ....[0]....
.L_196:
        /* <DEDUP_REMOVED lines=65> */


	//----- nvinfo : EIATTR_MERCURY_ISA_VERSION
	.align		4
.L_197:
        /*0430*/ 	.byte	0x03, 0x5f
        /*0432*/ 	.short	0x0101


	//----- nvinfo : EIATTR_UNUSED_LOAD_BYTE_OFFSET
	.align		4
        /*0434*/ 	.byte	0x04, 0x44
        /*0436*/ 	.short	(.L_199 - .L_198)


	//   ....[0]....
.L_198:
        /*0438*/ 	.word	0x00000a30
        /*043c*/ 	.word	0x0000fff0


	//   ....[1]....
        /*0440*/ 	.word	0x00006180
        /*0444*/ 	.word	0x0000fff0


	//----- nvinfo : EIATTR_INT_WARP_WIDE_INSTR_OFFSETS
	.align		4
.L_199:
        /*0448*/ 	.byte	0x04, 0x31
        /*044a*/ 	.short	(.L_201 - .L_200)


	//   ....[0]....
.L_200:
        /*044c*/ 	.word	0x00000130


	//   ....[1]....
        /*0450*/ 	.word	0x00000170


	//   ....[2]....
        /*0454*/ 	.word	0x000001e0


	//   ....[3]....
        /*0458*/ 	.word	0x000036c0


	//   ....[4]....
        /*045c*/ 	.word	0x0000bf50


	//   ....[5]....
        /*0460*/ 	.word	0x0000bfe0


	//   ....[6]....
        /*0464*/ 	.word	0x0000fbd0


	//   ....[7]....
        /*0468*/ 	.word	0x0000fc60


	//----- nvinfo : EIATTR_COOP_GROUP_MASK_REGIDS
	.align		4
.L_201:
        /*046c*/ 	.byte	0x04, 0x29
        /*046e*/ 	.short	(.L_203 - .L_202)


	//   ....[0]....
.L_202:
        /*0470*/ 	.word	0xffffffff


	//   ....[1]....
        /*0474*/ 	.word	0xffffffff


	//   ....[2]....
        /*0478*/ 	.word	0xffffffff


	//   ....[3]....
        /*047c*/ 	.word	0xffffffff


	//   ....[4]....
        /*0480*/ 	.word	0xffffffff


	//   ....[5]....
        /*0484*/ 	.word	0xffffffff


	//   ....[6]....
        /*0488*/ 	.word	0xffffffff


	//   ....[7]....
        /*048c*/ 	.word	0xffffffff


	//   ....[8]....
        /*0490*/ 	.word	0xffffffff


	//   ....[9]....
        /*0494*/ 	.word	0xffffffff


	//   ....[10]....
        /*0498*/ 	.word	0xffffffff


	//   ....[11]....
        /*049c*/ 	.word	0xffffffff


	//   ....[12]....
        /*04a0*/ 	.word	0xffffffff


	//   ....[13]....
        /*04a4*/ 	.word	0xffffffff


	//   ....[14]....
        /*04a8*/ 	.word	0xffffffff


	//   ....[15]....
        /*04ac*/ 	.word	0xffffffff


	//   ....[16]....
        /*04b0*/ 	.word	0xffffffff


	//   ....[17]....
        /*04b4*/ 	.word	0xffffffff


	//   ....[18]....
        /*04b8*/ 	.word	0xffffffff


	//   ....[19]....
        /*04bc*/ 	.word	0xffffffff


	//   ....[20]....
        /*04c0*/ 	.word	0xffffffff


	//   ....[21]....
        /*04c4*/ 	.word	0xffffffff


	//   ....[22]....
        /*04c8*/ 	.word	0xffffffff


	//   ....[23]....
        /*04cc*/ 	.word	0xffffffff


	//   ....[24]....
        /*04d0*/ 	.word	0xffffffff


	//   ....[25]....
        /*04d4*/ 	.word	0xffffffff


	//   ....[26]....
        /*04d8*/ 	.word	0xffffffff


	//   ....[27]....
        /*04dc*/ 	.word	0xffffffff


	//   ....[28]....
        /*04e0*/ 	.word	0xffffffff


	//   ....[29]....
        /*04e4*/ 	.word	0xffffffff


	//   ....[30]....
        /*04e8*/ 	.word	0xffffffff


	//   ....[31]....
        /*04ec*/ 	.word	0xffffffff


	//   ....[32]....
        /*04f0*/ 	.word	0xffffffff


	//   ....[33]....
        /*04f4*/ 	.word	0xffffffff


	//   ....[34]....
        /*04f8*/ 	.word	0xffffffff


	//   ....[35]....
        /*04fc*/ 	.word	0xffffffff


	//   ....[36]....
        /*0500*/ 	.word	0xffffffff


	//   ....[37]....
        /*0504*/ 	.word	0xffffffff


	//   ....[38]....
        /*0508*/ 	.word	0xffffffff


	//   ....[39]....
        /*050c*/ 	.word	0xffffffff


	//   ....[40]....
        /*0510*/ 	.word	0xffffffff


	//   ....[41]....
        /*0514*/ 	.word	0xffffffff


	//   ....[42]....
        /*0518*/ 	.word	0xffffffff


	//   ....[43]....
        /*051c*/ 	.word	0xffffffff


	//   ....[44]....
        /*0520*/ 	.word	0xffffffff


	//   ....[45]....
        /*0524*/ 	.word	0xffffffff


	//   ....[46]....
        /*0528*/ 	.word	0xffffffff


	//   ....[47]....
        /*052c*/ 	.word	0xffffffff


	//   ....[48]....
        /*0530*/ 	.word	0xffffffff


	//   ....[49]....
        /*0534*/ 	.word	0xffffffff


	//   ....[50]....
        /*0538*/ 	.word	0xffffffff


	//   ....[51]....
        /*053c*/ 	.word	0xffffffff


	//   ....[52]....
        /*0540*/ 	.word	0xffffffff


	//   ....[53]....
        /*0544*/ 	.word	0xffffffff


	//   ....[54]....
        /*0548*/ 	.word	0xffffffff


	//   ....[55]....
        /*054c*/ 	.word	0xffffffff


	//   ....[56]....
        /*0550*/ 	.word	0xffffffff


	//   ....[57]....
        /*0554*/ 	.word	0xffffffff


	//   ....[58]....
        /*0558*/ 	.word	0xffffffff


	//   ....[59]....
        /*055c*/ 	.word	0xffffffff


	//   ....[60]....
        /*0560*/ 	.word	0xffffffff


	//   ....[61]....
        /*0564*/ 	.word	0xffffffff


	//   ....[62]....
        /*0568*/ 	.word	0xffffffff


	//   ....[63]....
        /*056c*/ 	.word	0xffffffff


	//   ....[64]....
        /*0570*/ 	.word	0xffffffff


	//   ....[65]....
        /*0574*/ 	.word	0xffffffff


	//   ....[66]....
        /*0578*/ 	.word	0xffffffff


	//   ....[67]....
        /*057c*/ 	.word	0xffffffff


	//   ....[68]....
        /*0580*/ 	.word	0xffffffff


	//   ....[69]....
        /*0584*/ 	.word	0xffffffff


	//   ....[70]....
        /*0588*/ 	.word	0xffffffff


	//   ....[71]....
        /*058c*/ 	.word	0xffffffff


	//   ....[72]....
        /*0590*/ 	.word	0xffffffff


	//   ....[73]....
        /*0594*/ 	.word	0xffffffff


	//   ....[74]....
        /*0598*/ 	.word	0xffffffff


	//   ....[75]....
        /*059c*/ 	.word	0xffffffff


	//   ....[76]....
        /*05a0*/ 	.word	0xffffffff


	//   ....[77]....
        /*05a4*/ 	.word	0xffffffff


	//   ....[78]....
        /*05a8*/ 	.word	0xffffffff


	//   ....[79]....
        /*05ac*/ 	.word	0xffffffff


	//   ....[80]....
        /*05b0*/ 	.word	0xffffffff


	//   ....[81]....
        /*05b4*/ 	.word	0xffffffff


	//   ....[82]....
        /*05b8*/ 	.word	0xffffffff


	//   ....[83]....
        /*05bc*/ 	.word	0xffffffff


	//   ....[84]....
        /*05c0*/ 	.word	0xffffffff


	//   ....[85]....
        /*05c4*/ 	.word	0xffffffff


	//   ....[86]....
        /*05c8*/ 	.word	0xffffffff


	//   ....[87]....
        /*05cc*/ 	.word	0xffffffff


	//   ....[88]....
        /*05d0*/ 	.word	0xffffffff


	//   ....[89]....
        /*05d4*/ 	.word	0xffffffff


	//   ....[90]....
        /*05d8*/ 	.word	0xffffffff


	//   ....[91]....
        /*05dc*/ 	.word	0xffffffff


	//   ....[92]....
        /*05e0*/ 	.word	0xffffffff


	//   ....[93]....
        /*05e4*/ 	.word	0xffffffff


	//   ....[94]....
        /*05e8*/ 	.word	0xffffffff


	//   ....[95]....
        /*05ec*/ 	.word	0xffffffff


	//   ....[96]....
        /*05f0*/ 	.word	0xffffffff


	//   ....[97]....
        /*05f4*/ 	.word	0x0500000f


	//   ....[98]....
        /*05f8*/ 	.word	0x0500000f


	//   ....[99]....
        /*05fc*/ 	.word	0x0500000f


	//   ....[100]....
        /*0600*/ 	.word	0x0500000f


	//   ....[101]....
        /*0604*/ 	.word	0x0500000f


	//   ....[102]....
        /*0608*/ 	.word	0x0500000f


	//   ....[103]....
        /*060c*/ 	.word	0x0500000f


	//   ....[104]....
        /*0610*/ 	.word	0x0500000f


	//   ....[105]....
        /*0614*/ 	.word	0x0500000f


	//   ....[106]....
        /*0618*/ 	.word	0x0500000f


	//   ....[107]....
        /*061c*/ 	.word	0x0500000f


	//   ....[108]....
        /*0620*/ 	.word	0x0500000f


	//   ....[109]....
        /*0624*/ 	.word	0x0500000f


	//   ....[110]....
        /*0628*/ 	.word	0x0500000f


	//   ....[111]....
        /*062c*/ 	.word	0x0500000f


	//   ....[112]....
        /*0630*/ 	.word	0x0500000f


	//   ....[113]....
        /*0634*/ 	.word	0x0500000f


	//   ....[114]....
        /*0638*/ 	.word	0x0500000f


	//   ....[115]....
        /*063c*/ 	.word	0x0500000f


	//   ....[116]....
        /*0640*/ 	.word	0x0500000f


	//   ....[117]....
        /*0644*/ 	.word	0x0500000f


	//   ....[118]....
        /*0648*/ 	.word	0x0500000f


	//   ....[119]....
        /*064c*/ 	.word	0x0500000f


	//   ....[120]....
        /*0650*/ 	.word	0x0500000f


	//   ....[121]....
        /*0654*/ 	.word	0x0500000f


	//   ....[122]....
        /*0658*/ 	.word	0x0500000f


	//   ....[123]....
        /*065c*/ 	.word	0x0500000f


	//   ....[124]....
        /*0660*/ 	.word	0x0500000f


	//   ....[125]....
        /*0664*/ 	.word	0x0500000f


	//   ....[126]....
        /*0668*/ 	.word	0x0500000f


	//   ....[127]....
        /*066c*/ 	.word	0x0500000f


	//   ....[128]....
        /*0670*/ 	.word	0x0500000f


	//   ....[129]....
        /*0674*/ 	.word	0x0500000f


	//   ....[130]....
        /*0678*/ 	.word	0x0500000f


	//   ....[131]....
        /*067c*/ 	.word	0x0500000f


	//   ....[132]....
        /*0680*/ 	.word	0x0500000f


	//----- nvinfo : EIATTR_COOP_GROUP_INSTR_OFFSETS
	.align		4
.L_203:
        /*0684*/ 	.byte	0x04, 0x28
        /*0686*/ 	.short	(.L_205 - .L_204)


	//   ....[0]....
.L_204:
        /*0688*/ 	.word	0x00000070


	//   ....[1]....
        /*068c*/ 	.word	0x00000140


	//   ....[2]....
        /*0690*/ 	.word	0x00000190


	//   ....[3]....
        /*0694*/ 	.word	0x000003c0


	//   ....[4]....
        /*0698*/ 	.word	0x00000520


	//   ....[5]....
        /*069c*/ 	.word	0x00000640


	//   ....[6]....
        /*06a0*/ 	.word	0x000007a0


	//   ....[7]....
        /*06a4*/ 	.word	0x00001cf0


	//   ....[8]....
        /*06a8*/ 	.word	0x000028b0


	//   ....[9]....
        /*06ac*/ 	.word	0x00002900


	//   ....[10]....
        /*06b0*/ 	.word	0x00002d20


	//   ....[11]....
        /*06b4*/ 	.word	0x00002d80


	//   ....[12]....
        /*06b8*/ 	.word	0x00003e40


	//   ....[13]....
        /*06bc*/ 	.word	0x00003e60


	//   ....[14]....
        /*06c0*/ 	.word	0x00004610


	//   ....[15]....
        /*06c4*/ 	.word	0x000046c0


	//   ....[16]....
        /*06c8*/ 	.word	0x00005700


	//   ....[17]....
        /*06cc*/ 	.word	0x00005770


	//   ....[18]....
        /*06d0*/ 	.word	0x000057d0


	//   ....[19]....
        /*06d4*/ 	.word	0x000057f0


	//   ....[20]....
        /*06d8*/ 	.word	0x000072f0


	//   ....[21]....
        /*06dc*/ 	.word	0x00007300


	//   ....[22]....
        /*06e0*/ 	.word	0x00007310


	//   ....[23]....
        /*06e4*/ 	.word	0x00007320


	//   ....[24]....
        /*06e8*/ 	.word	0x00007de0


	//   ....[25]....
        /*06ec*/ 	.word	0x00007e00


	//   ....[26]....
        /*06f0*/ 	.word	0x00007fb0


	//   ....[27]....
        /*06f4*/ 	.word	0x00007fd0


	//   ....[28]....
        /*06f8*/ 	.word	0x00008110


	//   ....[29]....
        /*06fc*/ 	.word	0x00008130


	//   ....[30]....
        /*0700*/ 	.word	0x00008280


	//   ....[31]....
        /*0704*/ 	.word	0x000082a0


	//   ....[32]....
        /*0708*/ 	.word	0x000087e0


	//   ....[33]....
        /*070c*/ 	.word	0x000087f0


	//   ....[34]....
        /*0710*/ 	.word	0x000090a0


	//   ....[35]....
        /*0714*/ 	.word	0x000090b0


	//   ....[36]....
        /*0718*/ 	.word	0x0000a310


	//   ....[37]....
        /*071c*/ 	.word	0x0000a340


	//   ....[38]....
        /*0720*/ 	.word	0x0000a4b0


	//   ....[39]....
        /*0724*/ 	.word	0x0000a4d0


	//   ....[40]....
        /*0728*/ 	.word	0x0000a610


	//   ....[41]....
        /*072c*/ 	.word	0x0000a630


	//   ....[42]....
        /*0730*/ 	.word	0x0000a780


	//   ....[43]....
        /*0734*/ 	.word	0x0000a7a0


	//   ....[44]....
        /*0738*/ 	.word	0x0000a970


	//   ....[45]....
        /*073c*/ 	.word	0x0000ab90


	//   ....[46]....
        /*0740*/ 	.word	0x0000abc0


	//   ....[47]....
        /*0744*/ 	.word	0x0000abf0


	//   ....[48]....
        /*0748*/ 	.word	0x0000ac20


	//   ....[49]....
        /*074c*/ 	.word	0x0000ac50


	//   ....[50]....
        /*0750*/ 	.word	0x0000ac80


	//   ....[51]....
        /*0754*/ 	.word	0x0000ae20


	//   ....[52]....
        /*0758*/ 	.word	0x0000ae50


	//   ....[53]....
        /*075c*/ 	.word	0x0000ae80


	//   ....[54]....
        /*0760*/ 	.word	0x0000aeb0


	//   ....[55]....
        /*0764*/ 	.word	0x0000aee0


	//   ....[56]....
        /*0768*/ 	.word	0x0000af10


	//   ....[57]....
        /*076c*/ 	.word	0x0000afa0


	//   ....[58]....
        /*0770*/ 	.word	0x0000afd0


	//   ....[59]....
        /*0774*/ 	.word	0x0000afe0


	//   ....[60]....
        /*0778*/ 	.word	0x0000b090


	//   ....[61]....
        /*077c*/ 	.word	0x0000c530


	//   ....[62]....
        /*0780*/ 	.word	0x0000cfe0


	//   ....[63]....
        /*0784*/ 	.word	0x0000d020


	//   ....[64]....
        /*0788*/ 	.word	0x0000d0c0


	//   ....[65]....
        /*078c*/ 	.word	0x0000d0d0


	//   ....[66]....
        /*0790*/ 	.word	0x0000d150


	//   ....[67]....
        /*0794*/ 	.word	0x0000d160


	//   ....[68]....
        /*0798*/ 	.word	0x0000d1e0


	//   ....[69]....
        /*079c*/ 	.word	0x0000d1f0


	//   ....[70]....
        /*07a0*/ 	.word	0x0000d270


	//   ....[71]....
        /*07a4*/ 	.word	0x0000d280


	//   ....[72]....
        /*07a8*/ 	.word	0x0000d300


	//   ....[73]....
        /*07ac*/ 	.word	0x0000d310


	//   ....[74]....
        /*07b0*/ 	.word	0x0000d390


	//   ....[75]....
        /*07b4*/ 	.word	0x0000d3a0


	//   ....[76]....
        /*07b8*/ 	.word	0x0000d3f0


	//   ....[77]....
        /*07bc*/ 	.word	0x0000d410


	//   ....[78]....
        /*07c0*/ 	.word	0x0000fee0


	//   ....[79]....
        /*07c4*/ 	.word	0x0000ff10


	//   ....[80]....
        /*07c8*/ 	.word	0x0000ff70


	//   ....[81]....
        /*07cc*/ 	.word	0x0000ffa0


	//   ....[82]....
        /*07d0*/ 	.word	0x0000ffd0


	//   ....[83]....
        /*07d4*/ 	.word	0x00010000


	//   ....[84]....
        /*07d8*/ 	.word	0x00010030


	//   ....[85]....
        /*07dc*/ 	.word	0x00010060


	//   ....[86]....
        /*07e0*/ 	.word	0x00010220


	//   ....[87]....
        /*07e4*/ 	.word	0x00010250


	//   ....[88]....
        /*07e8*/ 	.word	0x00010280


	//   ....[89]....
        /*07ec*/ 	.word	0x000102b0


	//   ....[90]....
        /*07f0*/ 	.word	0x000102e0


	//   ....[91]....
        /*07f4*/ 	.word	0x00010310


	//   ....[92]....
        /*07f8*/ 	.word	0x000103d0


	//   ....[93]....
        /*07fc*/ 	.word	0x000103f0


	//   ....[94]....
        /*0800*/ 	.word	0x00010400


	//   ....[95]....
        /*0804*/ 	.word	0x00010460


	//   ....[96]....
        /*0808*/ 	.word	0x00010b70


	//   ....[97]....
        /*080c*/ 	.word	0x00011050


	//   ....[98]....
        /*0810*/ 	.word	0x00011230


	//   ....[99]....
        /*0814*/ 	.word	0x00011280


	//   ....[100]....
        /*0818*/ 	.word	0x000112e0


	//   ....[101]....
        /*081c*/ 	.word	0x000113d0


	//   ....[102]....
        /*0820*/ 	.word	0x00011430


	//   ....[103]....
        /*0824*/ 	.word	0x00011520


	//   ....[104]....
        /*0828*/ 	.word	0x00011580


	//   ....[105]....
        /*082c*/ 	.word	0x00011670


	//   ....[106]....
        /*0830*/ 	.word	0x000116d0


	//   ....[107]....
        /*0834*/ 	.word	0x000117c0


	//   ....[108]....
        /*0838*/ 	.word	0x00011820


	//   ....[109]....
        /*083c*/ 	.word	0x00011910


	//   ....[110]....
        /*0840*/ 	.word	0x00011970


	//   ....[111]....
        /*0844*/ 	.word	0x00011a40


	//   ....[112]....
        /*0848*/ 	.word	0x00011ac0


	//   ....[113]....
        /*084c*/ 	.word	0x00011b90


	//   ....[114]....
        /*0850*/ 	.word	0x00011ec0


	//   ....[115]....
        /*0854*/ 	.word	0x00011f60


	//   ....[116]....
        /*0858*/ 	.word	0x000120f0


	//   ....[117]....
        /*085c*/ 	.word	0x00012160


	//   ....[118]....
        /*0860*/ 	.word	0x000121d0


	//   ....[119]....
        /*0864*/ 	.word	0x00012240


	//   ....[120]....
        /*0868*/ 	.word	0x000122b0


	//   ....[121]....
        /*086c*/ 	.word	0x00012330


	//   ....[122]....
        /*0870*/ 	.word	0x000123c0


	//   ....[123]....
        /*0874*/ 	.word	0x00012460


	//   ....[124]....
        /*0878*/ 	.word	0x000124d0


	//   ....[125]....
        /*087c*/ 	.word	0x00012540


	//   ....[126]....
        /*0880*/ 	.word	0x000125b0


	//   ....[127]....
        /*0884*/ 	.word	0x00012630


	//   ....[128]....
        /*0888*/ 	.word	0x000126a0


	//   ....[129]....
        /*088c*/ 	.word	0x00012740


	//   ....[130]....
        /*0890*/ 	.word	0x00012790


	//   ....[131]....
        /*0894*/ 	.word	0x00012820


	//   ....[132]....
        /*0898*/ 	.word	0x00012950


	//----- nvinfo : EIATTR_REG_RECONFIG
	.align		4
.L_205:
        /*089c*/ 	.byte	0x01, 0x54
	.zero		2


	//----- nvinfo : EIATTR_SYSCALL_OFFSETS
	.align		4
        /*08a0*/ 	.byte	0x04, 0x46
        /*08a2*/ 	.short	(.L_207 - .L_206)


	//   ....[0]....
.L_206:
        /*08a4*/ 	.word	0x00001e70


	//   ....[1]....
        /*08a8*/ 	.word	0x0000c150


	//   ....[2]....
        /*08ac*/ 	.word	0x0000c2a0


	//   ....[3]....
        /*08b0*/ 	.word	0x0000c3a0


	//   ....[4]....
        /*08b4*/ 	.word	0x0000cc20


	//----- nvinfo : EIATTR_MBARRIER_INSTR_OFFSETS
	.align		4
.L_207:
        /*08b8*/ 	.byte	0x04, 0x39
        /*08ba*/ 	.short	(.L_209 - .L_208)


	//   ....[0]....
.L_208:
        /*08bc*/ 	.word	0x00000270
        /*08c0*/ 	.word	0x000000ff
        /*08c4*/ 	.word	0x00022800
        /*08c8*/ 	.short	0x0100
        /*08ca*/ 	.byte	0x08
	.zero		1


	//   ....[1]....
        /*08cc*/ 	.word	0x00000280
        /*08d0*/ 	.word	0x000000ff
        /*08d4*/ 	.word	0x00022820
        /*08d8*/ 	.short	0x0100
        /*08da*/ 	.byte	0x08
	.zero		1


	//   ....[2]....
        /*08dc*/ 	.word	0x00000370
        /*08e0*/ 	.word	0x000000ff
        /*08e4*/ 	.word	0x00022830
        /*08e8*/ 	.short	0x0100
        /*08ea*/ 	.byte	0x08
	.zero		1


	//   ....[3]....
        /*08ec*/ 	.word	0x00000380
        /*08f0*/ 	.word	0x000000ff
        /*08f4*/ 	.word	0x00022840
        /*08f8*/ 	.short	0x0100
        /*08fa*/ 	.byte	0x08
	.zero		1


	//   ....[4]....
        /*08fc*/ 	.word	0x00000390
        /*0900*/ 	.word	0x000000ff
        /*0904*/ 	.word	0x00022838
        /*0908*/ 	.short	0x0100
        /*090a*/ 	.byte	0x08
	.zero		1


	//   ....[5]....
        /*090c*/ 	.word	0x000003a0
        /*0910*/ 	.word	0x000000ff
        /*0914*/ 	.word	0x00022848
        /*0918*/ 	.short	0x0100
        /*091a*/ 	.byte	0x08
	.zero		1


	//   ....[6]....
        /*091c*/ 	.word	0x000004d0
        /*0920*/ 	.word	0x000000ff
        /*0924*/ 	.word	0x00022850
        /*0928*/ 	.short	0x0100
        /*092a*/ 	.byte	0x08
	.zero		1


	//   ....[7]....
        /*092c*/ 	.word	0x000004e0
        /*0930*/ 	.word	0x000000ff
        /*0934*/ 	.word	0x00022860
        /*0938*/ 	.short	0x0100
        /*093a*/ 	.byte	0x08
	.zero		1


	//   ....[8]....
        /*093c*/ 	.word	0x000004f0
        /*0940*/ 	.word	0x000000ff
        /*0944*/ 	.word	0x00022858
        /*0948*/ 	.short	0x0100
        /*094a*/ 	.byte	0x08
	.zero		1


	//   ....[9]....
        /*094c*/ 	.word	0x00000500
        /*0950*/ 	.word	0x000000ff
        /*0954*/ 	.word	0x00022868
        /*0958*/ 	.short	0x0100
        /*095a*/ 	.byte	0x08
	.zero		1


	//   ....[10]....
        /*095c*/ 	.word	0x000005f0
        /*0960*/ 	.word	0x000000ff
        /*0964*/ 	.word	0x00022870
        /*0968*/ 	.short	0x0100
        /*096a*/ 	.byte	0x06
	.zero		1


	//   ....[11]....
        /*096c*/ 	.word	0x00000600
        /*0970*/ 	.word	0x000000ff
        /*0974*/ 	.word	0x00022880
        /*0978*/ 	.short	0x0100
        /*097a*/ 	.byte	0x06
	.zero		1


	//   ....[12]....
        /*097c*/ 	.word	0x00000610
        /*0980*/ 	.word	0x000000ff
        /*0984*/ 	.word	0x00022878
        /*0988*/ 	.short	0x0100
        /*098a*/ 	.byte	0x06
	.zero		1


	//   ....[13]....
        /*098c*/ 	.word	0x00000620
        /*0990*/ 	.word	0x000000ff
        /*0994*/ 	.word	0x00022888
        /*0998*/ 	.short	0x0100
        /*099a*/ 	.byte	0x06
	.zero		1


	//   ....[14]....
        /*099c*/ 	.word	0x00000750
        /*09a0*/ 	.word	0x000000ff
        /*09a4*/ 	.word	0x00022890
        /*09a8*/ 	.short	0x0100
        /*09aa*/ 	.byte	0x08
	.zero		1


	//   ....[15]....
        /*09ac*/ 	.word	0x00000760
        /*09b0*/ 	.word	0x000000ff
        /*09b4*/ 	.word	0x000228a0
        /*09b8*/ 	.short	0x0100
        /*09ba*/ 	.byte	0x08
	.zero		1


	//   ....[16]....
        /*09bc*/ 	.word	0x00000770
        /*09c0*/ 	.word	0x000000ff
        /*09c4*/ 	.word	0x00022898
        /*09c8*/ 	.short	0x0100
        /*09ca*/ 	.byte	0x08
	.zero		1


	//   ....[17]....
        /*09cc*/ 	.word	0x00000780
        /*09d0*/ 	.word	0x000000ff
        /*09d4*/ 	.word	0x000228a8
        /*09d8*/ 	.short	0x0100
        /*09da*/ 	.byte	0x08
	.zero		1


	//   ....[18]....
        /*09dc*/ 	.word	0x000008b0
        /*09e0*/ 	.word	0x000000ff
        /*09e4*/ 	.word	0x000228b0
        /*09e8*/ 	.short	0x0100
        /*09ea*/ 	.byte	0x08
	.zero		1


	//   ....[19]....
        /*09ec*/ 	.word	0x000008c0
        /*09f0*/ 	.word	0x000000ff
        /*09f4*/ 	.word	0x000228c0
        /*09f8*/ 	.short	0x0100
        /*09fa*/ 	.byte	0x08
	.zero		1


	//   ....[20]....
        /*09fc*/ 	.word	0x000008d0
        /*0a00*/ 	.word	0x000000ff
        /*0a04*/ 	.word	0x000228b8
        /*0a08*/ 	.short	0x0100
        /*0a0a*/ 	.byte	0x08
	.zero		1


	//   ....[21]....
        /*0a0c*/ 	.word	0x000008e0
        /*0a10*/ 	.word	0x000000ff
        /*0a14*/ 	.word	0x000228c8
        /*0a18*/ 	.short	0x0100
        /*0a1a*/ 	.byte	0x08
	.zero		1


	//   ....[22]....
        /*0a1c*/ 	.word	0x00001f20
        /*0a20*/ 	.word	0x00000006
        /*0a24*/ 	.word	0x00022800
        /*0a28*/ 	.short	0x010a
        /*0a2a*/ 	.byte	0x3f
	.zero		1


	//   ....[23]....
        /*0a2c*/ 	.word	0x00001ff0
        /*0a30*/ 	.word	0x000000ff
        /*0a34*/ 	.word	0x00022830
        /*0a38*/ 	.short	0x010a
        /*0a3a*/ 	.byte	0x16
	.zero		1


	//   ....[24]....
        /*0a3c*/ 	.word	0x00002030
        /*0a40*/ 	.word	0x000000ff
        /*0a44*/ 	.word	0x00022830
        /*0a48*/ 	.short	0x010a
        /*0a4a*/ 	.byte	0x16
	.zero		1


	//   ....[25]....
        /*0a4c*/ 	.word	0x00003200
        /*0a50*/ 	.word	0x00000004
        /*0a54*/ 	.word	0x00000000
        /*0a58*/ 	.short	0x0101
        /*0a5a*/ 	.byte	0x3f
	.zero		1


	//   ....[26]....
        /*0a5c*/ 	.word	0x00003630
        /*0a60*/ 	.word	0x000000ff
        /*0a64*/ 	.word	0x00022850
        /*0a68*/ 	.short	0x010a
        /*0a6a*/ 	.byte	0x16
	.zero		1


	//   ....[27]....
        /*0a6c*/ 	.word	0x00003670
        /*0a70*/ 	.word	0x000000ff
        /*0a74*/ 	.word	0x00022850
        /*0a78*/ 	.short	0x010a
        /*0a7a*/ 	.byte	0x16
	.zero		1


	//   ....[28]....
        /*0a7c*/ 	.word	0x00003960
        /*0a80*/ 	.word	0x000000ff
        /*0a84*/ 	.word	0x00000000
        /*0a88*/ 	.short	0x0101
        /*0a8a*/ 	.byte	0x16
	.zero		1


	//   ....[29]....
        /*0a8c*/ 	.word	0x00003ae0
        /*0a90*/ 	.word	0x000000ff
        /*0a94*/ 	.word	0x00022830
        /*0a98*/ 	.short	0x010a
        /*0a9a*/ 	.byte	0x18
	.zero		1


	//   ....[30]....
        /*0a9c*/ 	.word	0x00003b20
        /*0aa0*/ 	.word	0x000000ff
        /*0aa4*/ 	.word	0x00022830
        /*0aa8*/ 	.short	0x010a
        /*0aaa*/ 	.byte	0x18
	.zero		1


	//   ....[31]....
        /*0aac*/ 	.word	0x00004a30
        /*0ab0*/ 	.word	0x0000000c
        /*0ab4*/ 	.word	0x00000000
        /*0ab8*/ 	.short	0x0101
        /*0aba*/ 	.byte	0x3f
	.zero		1


	//   ....[32]....
        /*0abc*/ 	.word	0x000053b0
        /*0ac0*/ 	.word	0x000000ff
        /*0ac4*/ 	.word	0x00022850
        /*0ac8*/ 	.short	0x010a
        /*0aca*/ 	.byte	0x18
	.zero		1


	//   ....[33]....
        /*0acc*/ 	.word	0x000053f0
        /*0ad0*/ 	.word	0x000000ff
        /*0ad4*/ 	.word	0x00022850
        /*0ad8*/ 	.short	0x010a
        /*0ada*/ 	.byte	0x18
	.zero		1


	//   ....[34]....
        /*0adc*/ 	.word	0x000056e0
        /*0ae0*/ 	.word	0x00000009
        /*0ae4*/ 	.word	0x00000000
        /*0ae8*/ 	.short	0x0101
        /*0aea*/ 	.byte	0x3f
	.zero		1


	//   ....[35]....
        /*0aec*/ 	.word	0x00007e10
        /*0af0*/ 	.word	0x000000ff
        /*0af4*/ 	.word	0x00000000
        /*0af8*/ 	.short	0x0101
        /*0afa*/ 	.byte	0x08
	.zero		1


	//   ....[36]....
        /*0afc*/ 	.word	0x00008620
        /*0b00*/ 	.word	0x000000ff
        /*0b04*/ 	.word	0x00000000
        /*0b08*/ 	.short	0x0101
        /*0b0a*/ 	.byte	0x08
	.zero		1


	//   ....[37]....
        /*0b0c*/ 	.word	0x0000c780
        /*0b10*/ 	.word	0x00000000
        /*0b14*/ 	.word	0x00022840
        /*0b18*/ 	.short	0x010a
        /*0b1a*/ 	.byte	0x3f
	.zero		1


	//   ....[38]....
        /*0b1c*/ 	.word	0x0000d4b0
        /*0b20*/ 	.word	0x00000012
        /*0b24*/ 	.word	0x00022800
        /*0b28*/ 	.short	0x0107
        /*0b2a*/ 	.byte	0x3f
	.zero		1


	//   ....[39]....
        /*0b2c*/ 	.word	0x0000d5a0
        /*0b30*/ 	.word	0x00000012
        /*0b34*/ 	.word	0x00022800
        /*0b38*/ 	.short	0x0101
        /*0b3a*/ 	.byte	0x3f
	.zero		1


	//   ....[40]....
        /*0b3c*/ 	.word	0x0000d5c0
        /*0b40*/ 	.word	0x00000012
        /*0b44*/ 	.word	0x00022820
        /*0b48*/ 	.short	0x010a
        /*0b4a*/ 	.byte	0x3f
	.zero		1


	//   ....[41]....
        /*0b4c*/ 	.word	0x0000d6a0
        /*0b50*/ 	.word	0x00000002
        /*0b54*/ 	.word	0x00022860
        /*0b58*/ 	.short	0x010a
        /*0b5a*/ 	.byte	0x3f
	.zero		1


	//   ....[42]....
        /*0b5c*/ 	.word	0x0000df50
        /*0b60*/ 	.word	0x00000003
        /*0b64*/ 	.word	0x00022840
        /*0b68*/ 	.short	0x010a
        /*0b6a*/ 	.byte	0x3f
	.zero		1


	//   ....[43]....
        /*0b6c*/ 	.word	0x0000e1a0
        /*0b70*/ 	.word	0x00000003
        /*0b74*/ 	.word	0x00022860
        /*0b78*/ 	.short	0x010a
        /*0b7a*/ 	.byte	0x3f
	.zero		1


	//   ....[44]....
        /*0b7c*/ 	.word	0x0000e990
        /*0b80*/ 	.word	0x00000004
        /*0b84*/ 	.word	0x00022840
        /*0b88*/ 	.short	0x010a
        /*0b8a*/ 	.byte	0x3f
	.zero		1


	//   ....[45]....
        /*0b8c*/ 	.word	0x0000ebe0
        /*0b90*/ 	.word	0x00000004
        /*0b94*/ 	.word	0x00022860
        /*0b98*/ 	.short	0x010a
        /*0b9a*/ 	.byte	0x3f
	.zero		1


	//   ....[46]....
        /*0b9c*/ 	.word	0x0000f360
        /*0ba0*/ 	.word	0x00000002
        /*0ba4*/ 	.word	0x00022840
        /*0ba8*/ 	.short	0x010a
        /*0baa*/ 	.byte	0x3f
	.zero		1


	//   ....[47]....
        /*0bac*/ 	.word	0x0000f5b0
        /*0bb0*/ 	.word	0x00000002
        /*0bb4*/ 	.word	0x00022860
        /*0bb8*/ 	.short	0x010a
        /*0bba*/ 	.byte	0x3f
	.zero		1


	//   ....[48]....
        /*0bbc*/ 	.word	0x00010af0
        /*0bc0*/ 	.word	0x00000000
        /*0bc4*/ 	.word	0x00022820
        /*0bc8*/ 	.short	0x010a
        /*0bca*/ 	.byte	0x3f
	.zero		1


	//   ....[49]....
        /*0bcc*/ 	.word	0x00010ce0
        /*0bd0*/ 	.word	0x00000006
        /*0bd4*/ 	.word	0x00000000
        /*0bd8*/ 	.short	0x010a
        /*0bda*/ 	.byte	0x3f
	.zero		1


	//   ....[50]....
        /*0bdc*/ 	.word	0x00010d10
        /*0be0*/ 	.word	0x00000007
        /*0be4*/ 	.word	0x00000000
        /*0be8*/ 	.short	0x010a
        /*0bea*/ 	.byte	0x3f
	.zero		1


	//   ....[51]....
        /*0bec*/ 	.word	0x00010d70
        /*0bf0*/ 	.word	0x00000004
        /*0bf4*/ 	.word	0x00000000
        /*0bf8*/ 	.short	0x010a
        /*0bfa*/ 	.byte	0x3f
	.zero		1


	//   ....[52]....
        /*0bfc*/ 	.word	0x00010da0
        /*0c00*/ 	.word	0x00000003
        /*0c04*/ 	.word	0x00000000
        /*0c08*/ 	.short	0x010a
        /*0c0a*/ 	.byte	0x3f
	.zero		1


	//   ....[53]....
        /*0c0c*/ 	.word	0x00010e00
        /*0c10*/ 	.word	0x00000006
        /*0c14*/ 	.word	0x00022800
        /*0c18*/ 	.short	0x010a
        /*0c1a*/ 	.byte	0x3f
	.zero		1


	//   ....[54]....
        /*0c1c*/ 	.word	0x00010e60
        /*0c20*/ 	.word	0x00000003
        /*0c24*/ 	.word	0x00022830
        /*0c28*/ 	.short	0x010a
        /*0c2a*/ 	.byte	0x3f
	.zero		1


	//   ....[55]....
        /*0c2c*/ 	.word	0x00010ec0
        /*0c30*/ 	.word	0x00000009
        /*0c34*/ 	.word	0x00022850
        /*0c38*/ 	.short	0x010a
        /*0c3a*/ 	.byte	0x3f
	.zero		1


	//   ....[56]....
        /*0c3c*/ 	.word	0x00010f20
        /*0c40*/ 	.word	0x00000003
        /*0c44*/ 	.word	0x00022830
        /*0c48*/ 	.short	0x010a
        /*0c4a*/ 	.byte	0x3f
	.zero		1


	//   ....[57]....
        /*0c4c*/ 	.word	0x00010f70
        /*0c50*/ 	.word	0x00000009
        /*0c54*/ 	.word	0x00022850
        /*0c58*/ 	.short	0x010a
        /*0c5a*/ 	.byte	0x3f
	.zero		1


	//   ....[58]....
        /*0c5c*/ 	.word	0x00011110
        /*0c60*/ 	.word	0x00000000
        /*0c64*/ 	.word	0x00022840
        /*0c68*/ 	.short	0x010a
        /*0c6a*/ 	.byte	0x3f
	.zero		1


	//   ....[59]....
        /*0c6c*/ 	.word	0x00011bd0
        /*0c70*/ 	.word	0x00000012
        /*0c74*/ 	.word	0x00022820
        /*0c78*/ 	.short	0x010a
        /*0c7a*/ 	.byte	0x3f
	.zero		1


	//   ....[60]....
        /*0c7c*/ 	.word	0x00011c20
        /*0c80*/ 	.word	0x00000002
        /*0c84*/ 	.word	0x00022860
        /*0c88*/ 	.short	0x010a
        /*0c8a*/ 	.byte	0x3f
	.zero		1


	//   ....[61]....
        /*0c8c*/ 	.word	0x00011c70
        /*0c90*/ 	.word	0x00000003
        /*0c94*/ 	.word	0x00022840
        /*0c98*/ 	.short	0x010a
        /*0c9a*/ 	.byte	0x3f
	.zero		1


	//   ....[62]....
        /*0c9c*/ 	.word	0x00011cc0
        /*0ca0*/ 	.word	0x00000003
        /*0ca4*/ 	.word	0x00022860
        /*0ca8*/ 	.short	0x010a
        /*0caa*/ 	.byte	0x3f
	.zero		1


	//   ....[63]....
        /*0cac*/ 	.word	0x00011d10
        /*0cb0*/ 	.word	0x00000004
        /*0cb4*/ 	.word	0x00022840
        /*0cb8*/ 	.short	0x010a
        /*0cba*/ 	.byte	0x3f
	.zero		1


	//   ....[64]....
        /*0cbc*/ 	.word	0x00011d60
        /*0cc0*/ 	.word	0x00000004
        /*0cc4*/ 	.word	0x00022860
        /*0cc8*/ 	.short	0x010a
        /*0cca*/ 	.byte	0x3f
	.zero		1


	//   ....[65]....
        /*0ccc*/ 	.word	0x00011db0
        /*0cd0*/ 	.word	0x00000002
        /*0cd4*/ 	.word	0x00022840
        /*0cd8*/ 	.short	0x010a
        /*0cda*/ 	.byte	0x3f
	.zero		1


	//   ....[66]....
        /*0cdc*/ 	.word	0x00011e00
        /*0ce0*/ 	.word	0x00000002
        /*0ce4*/ 	.word	0x00022860
        /*0ce8*/ 	.short	0x010a
        /*0cea*/ 	.byte	0x3f
	.zero		1


	//   ....[67]....
        /*0cec*/ 	.word	0x00012870
        /*0cf0*/ 	.word	0x00000000
        /*0cf4*/ 	.word	0x00022820
        /*0cf8*/ 	.short	0x010a
        /*0cfa*/ 	.byte	0x3f
	.zero		1


	//   ....[68]....
        /*0cfc*/ 	.word	0x00012a10
        /*0d00*/ 	.word	0x00000006
        /*0d04*/ 	.word	0x00000000
        /*0d08*/ 	.short	0x010a
        /*0d0a*/ 	.byte	0x3f
	.zero		1


	//   ....[69]....
        /*0d0c*/ 	.word	0x00012a60
        /*0d10*/ 	.word	0x00000007
        /*0d14*/ 	.word	0x00000000
        /*0d18*/ 	.short	0x010a
        /*0d1a*/ 	.byte	0x3f
	.zero		1


	//   ....[70]....
        /*0d1c*/ 	.word	0x00012ab0
        /*0d20*/ 	.word	0x00000004
        /*0d24*/ 	.word	0x00000000
        /*0d28*/ 	.short	0x010a
        /*0d2a*/ 	.byte	0x3f
	.zero		1


	//----- nvinfo : EIATTR_NUM_MBARRIERS
	.align		4
.L_209:
        /*0d2c*/ 	.byte	0x03, 0x38
        /*0d2e*/ 	.short	0x0016


	//----- nvinfo : EIATTR_EXIT_INSTR_OFFSETS
	.align		4
        /*0d30*/ 	.byte	0x04, 0x1c
        /*0d32*/ 	.short	(.L_211 - .L_210)


	//   ....[0]....
.L_210:
        /*0d34*/ 	.word	0x00000a70


	//   ....[1]....
        /*0d38*/ 	.word	0x0000a920


	//   ....[2]....
        /*0d3c*/ 	.word	0x00010df0


	//----- nvinfo : EIATTR_MAX_THREADS
	.align		4
.L_211:
        /*0d40*/ 	.byte	0x04, 0x05
        /*0d42*/ 	.short	(.L_213 - .L_212)
.L_212:
        /*0d44*/ 	.word	0x00000180
        /*0d48*/ 	.word	0x00000001
        /*0d4c*/ 	.word	0x00000001


	//----- nvinfo : EIATTR_CRS_STACK_SIZE
	.align		4
.L_213:
        /*0d50*/ 	.byte	0x04, 0x1e
        /*0d52*/ 	.short	(.L_215 - .L_214)
.L_214:
        /*0d54*/ 	.word	0x00000000


	//----- nvinfo : EIATTR_CBANK_PARAM_SIZE
	.align		4
.L_215:
        /*0d58*/ 	.byte	0x03, 0x19
        /*0d5a*/ 	.short	0x0af0


	//----- nvinfo : EIATTR_PARAM_CBANK
	.align		4
        /*0d5c*/ 	.byte	0x04, 0x0a
        /*0d5e*/ 	.short	(.L_217 - .L_216)
	.align		4
.L_216:
        /*0d60*/ 	.word	index@(.nv.constant0._ZN7cutlass13device_kernelIN5flash11enable_sm90INS1_16FlashAttnFwdSm90INS1_25CollectiveMainloopFwdSm90ILi2EN4cute5tupleIJNS5_1CILi1EEES8_S8_EEENS6_IJNS7_ILi128EEENS7_ILi96EEENS7_ILi64EEEEEELi256ENS_6half_tEfNS_4arch4Sm90ELb0ELb0ELb0ELb1ELb0ELb0ELb0ELb1ELb0ELb1ELb1ELb0EEENS1_21CollectiveEpilogueFwdINS6_IJSA_NS7_ILi256EEESB_EEES9_SE_SG_Li256ELb1ELb1ELb1ELb0EEENS1_36VarlenDynamicPersistentTileSchedulerILi128ELi96ELi256ELi128ELb1ELb1ELb1ELb0ELb1ELb1EEEEEEEEEvNT_6ParamsE)
        /*0d64*/ 	.short	0x0210
        /*0d66*/ 	.short	0x0af0


	//----- nvinfo : EIATTR_SW_WAR
	.align		4
.L_217:
        /*0d68*/ 	.byte	0x04, 0x36
        /*0d6a*/ 	.short	(.L_219 - .L_218)
.L_218:
        /*0d6c*/ 	.word	0x00000008
.L_219:


//--------------------- .nv.info._ZN7cutlass13device_kernelIN5flash11enable_sm90INS1_16FlashAttnFwdSm90INS1_25CollectiveMainloopFwdSm90ILi2EN4cute5tupleIJNS5_1CILi1EEES8_S8_EEENS6_IJNS7_ILi128EEENS7_ILi96EEENS7_ILi64EEEEEELi256ENS_6half_tEfNS_4arch4Sm90ELb0ELb0ELb0ELb1ELb0ELb1ELb0ELb1ELb0ELb1ELb1ELb0EEENS1_21CollectiveEpilogueFwdINS6_IJSA_NS7_ILi256EEESB_EEES9_SE_SG_Li256ELb1ELb1ELb1ELb0EEENS1_36VarlenDynamicPersistentTileSchedulerILi128ELi96ELi256ELi128ELb1ELb1ELb1ELb0ELb1ELb1EEEEEEEEEvNT_6ParamsE --------------------------
	.section	.nv.info._ZN7cutlass13device_kernelIN5flash11enable_sm90INS1_16FlashAttnFwdSm90INS1_25CollectiveMainloopFwdSm90ILi2EN4cute5tupleIJNS5_1CILi1EEES8_S8_EEENS6_IJNS7_ILi128EEENS7_ILi96EEENS7_ILi64EEEEEELi256ENS_6half_tEfNS_4arch4Sm90ELb0ELb0ELb0ELb1ELb0ELb1ELb0ELb1ELb0ELb1ELb1ELb0EEENS1_21CollectiveEpilogueFwdINS6_IJSA_NS7_ILi256EEESB_EEES9_SE_SG_Li256ELb1ELb1ELb1ELb0EEENS1_36VarlenDynamicPersistentTileSchedulerILi128ELi96ELi256ELi128ELb1ELb1ELb1ELb0ELb1ELb1EEEEEEEEEvNT_6ParamsE,"",@"SHT_CUDA_INFO"
	.sectionflags	@""
	.align	4


	//----- nvinfo : EIATTR_CUDA_API_VERSION
	.align		4
        /*0000*/ 	.byte	0x04, 0x37
        /*0002*/ 	.short	(.L_221 - .L_220)
.L_220:
        /*0004*/ 	.word	0x00000082


	//----- nvinfo : EIATTR_KPARAM_INFO
	.align		4
.L_221:
        /*0008*/ 	.byte	0x04, 0x17
        /*000a*/ 	.short	(.L_223 - .L_222)
.L_222:
        /*000c*/ 	.word	0x00000000
        /*0010*/ 	.short	0x0000
        /*0012*/ 	.short	0x0070
        /*0014*/ 	.byte	0x00, 0xf0, 0x01, 0x2a


	//----- nvinfo : EIATTR_SPARSE_MMA_MASK
	.align		4
.L_223:
        /*0018*/ 	.byte	0x03, 0x50
        /*001a*/ 	.short	0x0000


	//----- nvinfo : EIATTR_MAXREG_COUNT
	.align		4
        /*001c*/ 	.byte	0x03, 0x1b
        /*001e*/ 	.short	0x00a8


	//----- nvinfo : EIATTR_NUM_BARRIERS
	.align		4
        /*0020*/ 	.byte	0x02, 0x4c
        /*0022*/ 	.byte	0x10
	.zero		1


	//----- nvinfo : EIATTR_EXTERNS
	.align		4
        /*0024*/ 	.byte	0x04, 0x0f
        /*0026*/ 	.short	(.L_225 - .L_224)


	//   ....[0]....
	.align		4
.L_224:
        /*0028*/ 	.word	index@(__assertfail)


	//----- nvinfo : EIATTR_ANNOTATIONS
	.align		4
.L_225:
        /*002c*/ 	.byte	0x04, 0x55
        /*002e*/ 	.short	(.L_227 - .L_226)


	//   ....[0]....
.L_226:
        /* <DEDUP_REMOVED lines=81> */


	//----- nvinfo : EIATTR_MERCURY_ISA_VERSION
	.align		4
.L_227:
        /*0530*/ 	.byte	0x03, 0x5f
        /*0532*/ 	.short	0x0101


	//----- nvinfo : EIATTR_UNUSED_LOAD_BYTE_OFFSET
	.align		4
        /*0534*/ 	.byte	0x04, 0x44
        /*0536*/ 	.short	(.L_229 - .L_228)


	//   ....[0]....
.L_228:
        /*0538*/ 	.word	0x00000ac0
        /*053c*/ 	.word	0x0000fff0


	//   ....[1]....
        /*0540*/ 	.word	0x0000ce40
        /*0544*/ 	.word	0x0000fff0


	//----- nvinfo : EIATTR_INT_WARP_WIDE_INSTR_OFFSETS
	.align		4
.L_229:
        /*0548*/ 	.byte	0x04, 0x31
        /*054a*/ 	.short	(.L_231 - .L_230)


	//   ....[0]....
.L_230:
        /*054c*/ 	.word	0x00000190


	//   ....[1]....
        /*0550*/ 	.word	0x000001d0


	//   ....[2]....
        /*0554*/ 	.word	0x00000240


	//   ....[3]....
        /*0558*/ 	.word	0x000149c0


	//   ....[4]....
        /*055c*/ 	.word	0x00014a50


	//   ....[5]....
        /*0560*/ 	.word	0x00018680


	//   ....[6]....
        /*0564*/ 	.word	0x00018710


	//----- nvinfo : EIATTR_COOP_GROUP_MASK_REGIDS
	.align		4
.L_231:
        /*0568*/ 	.byte	0x04, 0x29
        /*056a*/ 	.short	(.L_233 - .L_232)


	//   ....[0]....
.L_232:
        /*056c*/ 	.word	0xffffffff


	//   ....[1]....
        /*0570*/ 	.word	0xffffffff


	//   ....[2]....
        /*0574*/ 	.word	0xffffffff


	//   ....[3]....
        /*0578*/ 	.word	0xffffffff


	//   ....[4]....
        /*057c*/ 	.word	0xffffffff


	//   ....[5]....
        /*0580*/ 	.word	0xffffffff


	//   ....[6]....
        /*0584*/ 	.word	0xffffffff


	//   ....[7]....
        /*0588*/ 	.word	0xffffffff


	//   ....[8]....
        /*058c*/ 	.word	0xffffffff


	//   ....[9]....
        /*0590*/ 	.word	0xffffffff


	//   ....[10]....
        /*0594*/ 	.word	0xffffffff


	//   ....[11]....
        /*0598*/ 	.word	0xffffffff


	//   ....[12]....
        /*059c*/ 	.word	0xffffffff


	//   ....[13]....
        /*05a0*/ 	.word	0xffffffff


	//   ....[14]....
        /*05a4*/ 	.word	0xffffffff


	//   ....[15]....
        /*05a8*/ 	.word	0xffffffff


	//   ....[16]....
        /*05ac*/ 	.word	0xffffffff


	//   ....[17]....
        /*05b0*/ 	.word	0xffffffff


	//   ....[18]....
        /*05b4*/ 	.word	0xffffffff


	//   ....[19]....
        /*05b8*/ 	.word	0xffffffff


	//   ....[20]....
        /*05bc*/ 	.word	0xffffffff


	//   ....[21]....
        /*05c0*/ 	.word	0xffffffff


	//   ....[22]....
        /*05c4*/ 	.word	0xffffffff


	//   ....[23]....
        /*05c8*/ 	.word	0xffffffff


	//   ....[24]....
        /*05cc*/ 	.word	0xffffffff


	//   ....[25]....
        /*05d0*/ 	.word	0xffffffff


	//   ....[26]....
        /*05d4*/ 	.word	0xffffffff


	//   ....[27]....
        /*05d8*/ 	.word	0xffffffff


	//   ....[28]....
        /*05dc*/ 	.word	0xffffffff


	//   ....[29]....
        /*05e0*/ 	.word	0xffffffff


	//   ....[30]....
        /*05e4*/ 	.word	0xffffffff


	//   ....[31]....
        /*05e8*/ 	.word	0xffffffff


	//   ....[32]....
        /*05ec*/ 	.word	0xffffffff


	//   ....[33]....
        /*05f0*/ 	.word	0xffffffff


	//   ....[34]....
        /*05f4*/ 	.word	0xffffffff


	//   ....[35]....
        /*05f8*/ 	.word	0xffffffff


	//   ....[36]....
        /*05fc*/ 	.word	0xffffffff


	//   ....[37]....
        /*0600*/ 	.word	0xffffffff


	//   ....[38]....
        /*0604*/ 	.word	0xffffffff


	//   ....[39]....
        /*0608*/ 	.word	0xffffffff


	//   ....[40]....
        /*060c*/ 	.word	0xffffffff


	//   ....[41]....
        /*0610*/ 	.word	0xffffffff


	//   ....[42]....
        /*0614*/ 	.word	0xffffffff


	//   ....[43]....
        /*0618*/ 	.word	0xffffffff


	//   ....[44]....
        /*061c*/ 	.word	0xffffffff


	//   ....[45]....
        /*0620*/ 	.word	0xffffffff


	//   ....[46]....
        /*0624*/ 	.word	0xffffffff


	//   ....[47]....
        /*0628*/ 	.word	0xffffffff


	//   ....[48]....
        /*062c*/ 	.word	0xffffffff


	//   ....[49]....
        /*0630*/ 	.word	0xffffffff


	//   ....[50]....
        /*0634*/ 	.word	0xffffffff


	//   ....[51]....
        /*0638*/ 	.word	0xffffffff


	//   ....[52]....
        /*063c*/ 	.word	0xffffffff


	//   ....[53]....
        /*0640*/ 	.word	0xffffffff


	//   ....[54]....
        /*0644*/ 	.word	0xffffffff


	//   ....[55]....
        /*0648*/ 	.word	0xffffffff


	//   ....[56]....
        /*064c*/ 	.word	0xffffffff


	//   ....[57]....
        /*0650*/ 	.word	0xffffffff


	//   ....[58]....
        /*0654*/ 	.word	0xffffffff


	//   ....[59]....
        /*0658*/ 	.word	0xffffffff


	//   ....[60]....
        /*065c*/ 	.word	0xffffffff


	//   ....[61]....
        /*0660*/ 	.word	0xffffffff


	//   ....[62]....
        /*0664*/ 	.word	0xffffffff


	//   ....[63]....
        /*0668*/ 	.word	0xffffffff


	//   ....[64]....
        /*066c*/ 	.word	0xffffffff


	//   ....[65]....
        /*0670*/ 	.word	0xffffffff


	//   ....[66]....
        /*0674*/ 	.word	0xffffffff


	//   ....[67]....
        /*0678*/ 	.word	0xffffffff


	//   ....[68]....
        /*067c*/ 	.word	0xffffffff


	//   ....[69]....
        /*0680*/ 	.word	0xffffffff


	//   ....[70]....
        /*0684*/ 	.word	0xffffffff


	//   ....[71]....
        /*0688*/ 	.word	0xffffffff


	//   ....[72]....
        /*068c*/ 	.word	0xffffffff


	//   ....[73]....
        /*0690*/ 	.word	0xffffffff


	//   ....[74]....
        /*0694*/ 	.word	0xffffffff


	//   ....[75]....
        /*0698*/ 	.word	0xffffffff


	//   ....[76]....
        /*069c*/ 	.word	0xffffffff


	//   ....[77]....
        /*06a0*/ 	.word	0xffffffff


	//   ....[78]....
        /*06a4*/ 	.word	0xffffffff


	//   ....[79]....
        /*06a8*/ 	.word	0xffffffff


	//   ....[80]....
        /*06ac*/ 	.word	0xffffffff


	//   ....[81]....
        /*06b0*/ 	.word	0xffffffff


	//   ....[82]....
        /*06b4*/ 	.word	0xffffffff


	//   ....[83]....
        /*06b8*/ 	.word	0xffffffff


	//   ....[84]....
        /*06bc*/ 	.word	0xffffffff


	//   ....[85]....
        /*06c0*/ 	.word	0xffffffff


	//   ....[86]....
        /*06c4*/ 	.word	0xffffffff


	//   ....[87]....
        /*06c8*/ 	.word	0xffffffff


	//   ....[88]....
        /*06cc*/ 	.word	0xffffffff


	//   ....[89]....
        /*06d0*/ 	.word	0xffffffff


	//   ....[90]....
        /*06d4*/ 	.word	0xffffffff


	//   ....[91]....
        /*06d8*/ 	.word	0xffffffff


	//   ....[92]....
        /*06dc*/ 	.word	0xffffffff


	//   ....[93]....
        /*06e0*/ 	.word	0xffffffff


	//   ....[94]....
        /*06e4*/ 	.word	0xffffffff


	//   ....[95]....
        /*06e8*/ 	.word	0xffffffff


	//   ....[96]....
        /*06ec*/ 	.word	0xffffffff


	//   ....[97]....
        /*06f0*/ 	.word	0xffffffff


	//   ....[98]....
        /*06f4*/ 	.word	0xffffffff


	//   ....[99]....
        /*06f8*/ 	.word	0xffffffff


	//   ....[100]....
        /*06fc*/ 	.word	0xffffffff


	//   ....[101]....
        /*0700*/ 	.word	0xffffffff


	//   ....[102]....
        /*0704*/ 	.word	0xffffffff


	//   ....[103]....
        /*0708*/ 	.word	0xffffffff


	//   ....[104]....
        /*070c*/ 	.word	0xffffffff


	//   ....[105]....
        /*0710*/ 	.word	0xffffffff


	//   ....[106]....
        /*0714*/ 	.word	0x0500000f


	//   ....[107]....
        /*0718*/ 	.word	0x0500000f


	//   ....[108]....
        /*071c*/ 	.word	0x0500000f


	//   ....[109]....
        /*0720*/ 	.word	0x0500000f


	//   ....[110]....
        /*0724*/ 	.word	0x0500000f


	//   ....[111]....
        /*0728*/ 	.word	0x0500000f


	//   ....[112]....
        /*072c*/ 	.word	0x0500000f


	//   ....[113]....
        /*0730*/ 	.word	0x0500000f


	//   ....[114]....
        /*0734*/ 	.word	0x0500000f


	//   ....[115]....
        /*0738*/ 	.word	0x0500000f


	//   ....[116]....
        /*073c*/ 	.word	0x0500000f


	//   ....[117]....
        /*0740*/ 	.word	0x0500000f


	//   ....[118]....
        /*0744*/ 	.word	0x0500000f


	//   ....[119]....
        /*0748*/ 	.word	0x0500000f


	//   ....[120]....
        /*074c*/ 	.word	0x0500000f


	//   ....[121]....
        /*0750*/ 	.word	0x0500000f


	//   ....[122]....
        /*0754*/ 	.word	0x0500000f


	//   ....[123]....
        /*0758*/ 	.word	0x0500000f


	//   ....[124]....
        /*075c*/ 	.word	0x0500000f


	//   ....[125]....
        /*0760*/ 	.word	0x0500000f


	//   ....[126]....
        /*0764*/ 	.word	0x0500000f


	//   ....[127]....
        /*0768*/ 	.word	0x0500000f


	//   ....[128]....
        /*076c*/ 	.word	0x0500000f


	//   ....[129]....
        /*0770*/ 	.word	0x0500000f


	//   ....[130]....
        /*0774*/ 	.word	0x0500000f


	//   ....[131]....
        /*0778*/ 	.word	0x0500000f


	//   ....[132]....
        /*077c*/ 	.word	0x0500000f


	//   ....[133]....
        /*0780*/ 	.word	0x0500000f


	//   ....[134]....
        /*0784*/ 	.word	0x0500000f


	//   ....[135]....
        /*0788*/ 	.word	0x0500000f


	//   ....[136]....
        /*078c*/ 	.word	0x0500000f


	//   ....[137]....
        /*0790*/ 	.word	0x0500000f


	//   ....[138]....
        /*0794*/ 	.word	0x0500000f


	//   ....[139]....
        /*0798*/ 	.word	0x0500000f


	//   ....[140]....
        /*079c*/ 	.word	0x0500000f


	//   ....[141]....
        /*07a0*/ 	.word	0x0500000f


	//   ....[142]....
        /*07a4*/ 	.word	0x0500000f


	//   ....[143]....
        /*07a8*/ 	.word	0x0500000f


	//   ....[144]....
        /*07ac*/ 	.word	0x0500000f


	//   ....[145]....
        /*07b0*/ 	.word	0x0500000f


	//   ....[146]....
        /*07b4*/ 	.word	0x0500000f


	//   ....[147]....
        /*07b8*/ 	.word	0x0500000f


	//   ....[148]....
        /*07bc*/ 	.word	0x0500000f


	//   ....[149]....
        /*07c0*/ 	.word	0x0500000f


	//   ....[150]....
        /*07c4*/ 	.word	0x0500000f


	//   ....[151]....
        /*07c8*/ 	.word	0x0500000f


	//   ....[152]....
        /*07cc*/ 	.word	0x0500000f


	//   ....[153]....
        /*07d0*/ 	.word	0x0500000f


	//   ....[154]....
        /*07d4*/ 	.word	0x0500000f


	//   ....[155]....
        /*07d8*/ 	.word	0x0500000f


	//   ....[156]....
        /*07dc*/ 	.word	0x0500000f


	//   ....[157]....
        /*07e0*/ 	.word	0x0500000f


	//   ....[158]....
        /*07e4*/ 	.word	0x0500000f


	//   ....[159]....
        /*07e8*/ 	.word	0x0500000f


	//   ....[160]....
        /*07ec*/ 	.word	0x0500000f


	//   ....[161]....
        /*07f0*/ 	.word	0x0500000f


	//   ....[162]....
        /*07f4*/ 	.word	0x0500000f


	//   ....[163]....
        /*07f8*/ 	.word	0x0500000f


	//   ....[164]....
        /*07fc*/ 	.word	0x0500000f


	//   ....[165]....
        /*0800*/ 	.word	0x0500000f


	//   ....[166]....
        /*0804*/ 	.word	0x0500000f


	//   ....[167]....
        /*0808*/ 	.word	0x0500000f


	//   ....[168]....
        /*080c*/ 	.word	0x0500000f


	//   ....[169]....
        /*0810*/ 	.word	0x0500000f


	//   ....[170]....
        /*0814*/ 	.word	0x0500000f


	//   ....[171]....
        /*0818*/ 	.word	0x0500000f


	//----- nvinfo : EIATTR_COOP_GROUP_INSTR_OFFSETS
	.align		4
.L_233:
        /*081c*/ 	.byte	0x04, 0x28
        /*081e*/ 	.short	(.L_235 - .L_234)


	//   ....[0]....
.L_234:
        /*0820*/ 	.word	0x00000070


	//   ....[1]....
        /*0824*/ 	.word	0x000001a0


	//   ....[2]....
        /*0828*/ 	.word	0x000001f0


	//   ....[3]....
        /*082c*/ 	.word	0x00000420


	//   ....[4]....
        /*0830*/ 	.word	0x00000580


	//   ....[5]....
        /*0834*/ 	.word	0x000006a0


	//   ....[6]....
        /*0838*/ 	.word	0x00000800


	//   ....[7]....
        /*083c*/ 	.word	0x00006360


	//   ....[8]....
        /*0840*/ 	.word	0x00006950


	//   ....[9]....
        /*0844*/ 	.word	0x00006960


	//   ....[10]....
        /*0848*/ 	.word	0x00006970


	//   ....[11]....
        /*084c*/ 	.word	0x00006980


	//   ....[12]....
        /*0850*/ 	.word	0x00007960


	//   ....[13]....
        /*0854*/ 	.word	0x00007970


	//   ....[14]....
        /*0858*/ 	.word	0x00007980


	//   ....[15]....
        /*085c*/ 	.word	0x00007990


	//   ....[16]....
        /*0860*/ 	.word	0x00009320


	//   ....[17]....
        /*0864*/ 	.word	0x000093c0


	//   ....[18]....
        /*0868*/ 	.word	0x00009660


	//   ....[19]....
        /*086c*/ 	.word	0x00009720


	//   ....[20]....
        /*0870*/ 	.word	0x0000a9f0


	//   ....[21]....
        /*0874*/ 	.word	0x0000aa10


	//   ....[22]....
        /*0878*/ 	.word	0x0000b240


	//   ....[23]....
        /*087c*/ 	.word	0x0000b2d0


	//   ....[24]....
        /*0880*/ 	.word	0x0000c3c0


	//   ....[25]....
        /*0884*/ 	.word	0x0000c460


	//   ....[26]....
        /*0888*/ 	.word	0x0000c4e0


	//   ....[27]....
        /*088c*/ 	.word	0x0000c6b0


	//   ....[28]....
        /*0890*/ 	.word	0x0000deb0


	//   ....[29]....
        /*0894*/ 	.word	0x0000dec0


	//   ....[30]....
        /*0898*/ 	.word	0x0000ded0


	//   ....[31]....
        /*089c*/ 	.word	0x0000dee0


	//   ....[32]....
        /*08a0*/ 	.word	0x0000e8e0


	//   ....[33]....
        /*08a4*/ 	.word	0x0000e8f0


	//   ....[34]....
        /*08a8*/ 	.word	0x0000eaf0


	//   ....[35]....
        /*08ac*/ 	.word	0x0000eb00


	//   ....[36]....
        /*08b0*/ 	.word	0x0000ecc0


	//   ....[37]....
        /*08b4*/ 	.word	0x0000ecd0


	//   ....[38]....
        /*08b8*/ 	.word	0x0000ee90


	//   ....[39]....
        /*08bc*/ 	.word	0x0000eea0


	//   ....[40]....
        /*08c0*/ 	.word	0x0000f300


	//   ....[41]....
        /*08c4*/ 	.word	0x0000f310


	//   ....[42]....
        /*08c8*/ 	.word	0x0000fff0


	//   ....[43]....
        /*08cc*/ 	.word	0x00010000


	//   ....[44]....
        /*08d0*/ 	.word	0x00011500


	//   ....[45]....
        /*08d4*/ 	.word	0x00011510


	//   ....[46]....
        /*08d8*/ 	.word	0x000116e0


	//   ....[47]....
        /*08dc*/ 	.word	0x000116f0


	//   ....[48]....
        /*08e0*/ 	.word	0x000118b0


	//   ....[49]....
        /*08e4*/ 	.word	0x000118c0


	//   ....[50]....
        /*08e8*/ 	.word	0x00011a80


	//   ....[51]....
        /*08ec*/ 	.word	0x00011a90


	//   ....[52]....
        /*08f0*/ 	.word	0x00011cb0


	//   ....[53]....
        /*08f4*/ 	.word	0x00011ee0


	//   ....[54]....
        /*08f8*/ 	.word	0x00011f10


	//   ....[55]....
        /*08fc*/ 	.word	0x00011f40


	//   ....[56]....
        /*0900*/ 	.word	0x00011f70


	//   ....[57]....
        /*0904*/ 	.word	0x00011fa0


	//   ....[58]....
        /*0908*/ 	.word	0x00011fd0


	//   ....[59]....
        /*090c*/ 	.word	0x00012170


	//   ....[60]....
        /*0910*/ 	.word	0x000121a0


	//   ....[61]....
        /*0914*/ 	.word	0x000121d0


	//   ....[62]....
        /*0918*/ 	.word	0x00012200


	//   ....[63]....
        /*091c*/ 	.word	0x00012230


	//   ....[64]....
        /*0920*/ 	.word	0x00012260


	//   ....[65]....
        /*0924*/ 	.word	0x000122f0


	//   ....[66]....
        /*0928*/ 	.word	0x00012320


	//   ....[67]....
        /*092c*/ 	.word	0x00012330


	//   ....[68]....
        /*0930*/ 	.word	0x000123e0


	//   ....[69]....
        /*0934*/ 	.word	0x000133f0


	//   ....[70]....
        /*0938*/ 	.word	0x00014fa0


	//   ....[71]....
        /*093c*/ 	.word	0x00015a90


	//   ....[72]....
        /*0940*/ 	.word	0x00015ad0


	//   ....[73]....
        /*0944*/ 	.word	0x00015b70


	//   ....[74]....
        /*0948*/ 	.word	0x00015b80


	//   ....[75]....
        /*094c*/ 	.word	0x00015c00


	//   ....[76]....
        /*0950*/ 	.word	0x00015c10


	//   ....[77]....
        /*0954*/ 	.word	0x00015c90


	//   ....[78]....
        /*0958*/ 	.word	0x00015ca0


	//   ....[79]....
        /*095c*/ 	.word	0x00015d20


	//   ....[80]....
        /*0960*/ 	.word	0x00015d30


	//   ....[81]....
        /*0964*/ 	.word	0x00015db0


	//   ....[82]....
        /*0968*/ 	.word	0x00015dc0


	//   ....[83]....
        /*096c*/ 	.word	0x00015e40


	//   ....[84]....
        /*0970*/ 	.word	0x00015e50


	//   ....[85]....
        /*0974*/ 	.word	0x00015ea0


	//   ....[86]....
        /*0978*/ 	.word	0x00015ec0


	//   ....[87]....
        /*097c*/ 	.word	0x000189a0


	//   ....[88]....
        /*0980*/ 	.word	0x00018a20


	//   ....[89]....
        /*0984*/ 	.word	0x00018a50


	//   ....[90]....
        /*0988*/ 	.word	0x00018a60


	//   ....[91]....
        /*098c*/ 	.word	0x00018a90


	//   ....[92]....
        /*0990*/ 	.word	0x00018ac0


	//   ....[93]....
        /*0994*/ 	.word	0x00018af0


	//   ....[94]....
        /*0998*/ 	.word	0x00018b20


	//   ....[95]....
        /*099c*/ 	.word	0x00018ce0


	//   ....[96]....
        /*09a0*/ 	.word	0x00018d10


	//   ....[97]....
        /*09a4*/ 	.word	0x00018d40


	//   ....[98]....
        /*09a8*/ 	.word	0x00018d70


	//   ....[99]....
        /*09ac*/ 	.word	0x00018da0


	//   ....[100]....
        /*09b0*/ 	.word	0x00018dd0


	//   ....[101]....
        /*09b4*/ 	.word	0x00018e90


	//   ....[102]....
        /*09b8*/ 	.word	0x00018eb0


	//   ....[103]....
        /*09bc*/ 	.word	0x00018ec0


	//   ....[104]....
        /*09c0*/ 	.word	0x00018f20


	//   ....[105]....
        /*09c4*/ 	.word	0x00019640


	//   ....[106]....
        /*09c8*/ 	.word	0x00019a50


	//   ....[107]....
        /*09cc*/ 	.word	0x00019af0


	//   ....[108]....
        /*09d0*/ 	.word	0x00019b80


	//   ....[109]....
        /*09d4*/ 	.word	0x00019bd0


	//   ....[110]....
        /*09d8*/ 	.word	0x00019c20


	//   ....[111]....
        /*09dc*/ 	.word	0x00019d00


	//   ....[112]....
        /*09e0*/ 	.word	0x00019d90


	//   ....[113]....
        /*09e4*/ 	.word	0x00019de0


	//   ....[114]....
        /*09e8*/ 	.word	0x00019e30


	//   ....[115]....
        /*09ec*/ 	.word	0x0001a040


	//   ....[116]....
        /*09f0*/ 	.word	0x0001a090


	//   ....[117]....
        /*09f4*/ 	.word	0x0001a120


	//   ....[118]....
        /*09f8*/ 	.word	0x0001a1b0


	//   ....[119]....
        /*09fc*/ 	.word	0x0001a240


	//   ....[120]....
        /*0a00*/ 	.word	0x0001a2d0


	//   ....[121]....
        /*0a04*/ 	.word	0x0001a360


	//   ....[122]....
        /*0a08*/ 	.word	0x0001a3f0


	//   ....[123]....
        /*0a0c*/ 	.word	0x0001a470


	//   ....[124]....
        /*0a10*/ 	.word	0x0001a4c0


	//   ....[125]....
        /*0a14*/ 	.word	0x0001a560


	//   ....[126]....
        /*0a18*/ 	.word	0x0001a5f0


	//   ....[127]....
        /*0a1c*/ 	.word	0x0001a670


	//   ....[128]....
        /*0a20*/ 	.word	0x0001a6c0


	//   ....[129]....
        /*0a24*/ 	.word	0x0001a750


	//   ....[130]....
        /*0a28*/ 	.word	0x0001a7e0


	//   ....[131]....
        /*0a2c*/ 	.word	0x0001a870


	//   ....[132]....
        /*0a30*/ 	.word	0x0001a900


	//   ....[133]....
        /*0a34*/ 	.word	0x0001a990


	//   ....[134]....
        /*0a38*/ 	.word	0x0001aa20


	//   ....[135]....
        /*0a3c*/ 	.word	0x0001aae0


	//   ....[136]....
        /*0a40*/ 	.word	0x0001adc0


	//   ....[137]....
        /*0a44*/ 	.word	0x0001afa0


	//   ....[138]....
        /*0a48*/ 	.word	0x0001aff0


	//   ....[139]....
        /*0a4c*/ 	.word	0x0001b050


	//   ....[140]....
        /*0a50*/ 	.word	0x0001b140


	//   ....[141]....
        /*0a54*/ 	.word	0x0001b1a0


	//   ....[142]....
        /*0a58*/ 	.word	0x0001b290


	//   ....[143]....
        /*0a5c*/ 	.word	0x0001b2f0


	//   ....[144]....
        /*0a60*/ 	.word	0x0001b3e0


	//   ....[145]....
        /*0a64*/ 	.word	0x0001b440


	//   ....[146]....
        /*0a68*/ 	.word	0x0001b530


	//   ....[147]....
        /*0a6c*/ 	.word	0x0001b590


	//   ....[148]....
        /*0a70*/ 	.word	0x0001b680


	//   ....[149]....
        /*0a74*/ 	.word	0x0001b6e0


	//   ....[150]....
        /*0a78*/ 	.word	0x0001b7b0


	//   ....[151]....
        /*0a7c*/ 	.word	0x0001b830


	//   ....[152]....
        /*0a80*/ 	.word	0x0001b900


	//   ....[153]....
        /*0a84*/ 	.word	0x0001bc30


	//   ....[154]....
        /*0a88*/ 	.word	0x0001bcd0


	//   ....[155]....
        /*0a8c*/ 	.word	0x0001be70


	//   ....[156]....
        /*0a90*/ 	.word	0x0001bef0


	//   ....[157]....
        /*0a94*/ 	.word	0x0001bf70


	//   ....[158]....
        /*0a98*/ 	.word	0x0001bff0


	//   ....[159]....
        /*0a9c*/ 	.word	0x0001c070


	//   ....[160]....
        /*0aa0*/ 	.word	0x0001c100


	//   ....[161]....
        /*0aa4*/ 	.word	0x0001c1a0


	//   ....[162]....
        /*0aa8*/ 	.word	0x0001c250


	//   ....[163]....
        /*0aac*/ 	.word	0x0001c2d0


	//   ....[164]....
        /*0ab0*/ 	.word	0x0001c350


	//   ....[165]....
        /*0ab4*/ 	.word	0x0001c3d0


	//   ....[166]....
        /*0ab8*/ 	.word	0x0001c460


	//   ....[167]....
        /*0abc*/ 	.word	0x0001c4e0


	//   ....[168]....
        /*0ac0*/ 	.word	0x0001c580


	//   ....[169]....
        /*0ac4*/ 	.word	0x0001c5d0


	//   ....[170]....
        /*0ac8*/ 	.word	0x0001c660


	//   ....[171]....
        /*0acc*/ 	.word	0x0001c790


	//----- nvinfo : EIATTR_REG_RECONFIG
	.align		4
.L_235:
        /*0ad0*/ 	.byte	0x01, 0x54
	.zero		2


	//----- nvinfo : EIATTR_SYSCALL_OFFSETS
	.align		4
        /*0ad4*/ 	.byte	0x04, 0x46
        /*0ad6*/ 	.short	(.L_237 - .L_236)


	//   ....[0]....
.L_236:
        /*0ad8*/ 	.word	0x00001dd0


	//   ....[1]....
        /*0adc*/ 	.word	0x00001f20


	//   ....[2]....
        /*0ae0*/ 	.word	0x00006500


	//   ....[3]....
        /*0ae4*/ 	.word	0x00006870


	//   ....[4]....
        /*0ae8*/ 	.word	0x00014bc0


	//   ....[5]....
        /*0aec*/ 	.word	0x00014d10


	//   ....[6]....
        /*0af0*/ 	.word	0x00014e10


	//   ....[7]....
        /*0af4*/ 	.word	0x000156d0


	//----- nvinfo : EIATTR_MBARRIER_INSTR_OFFSETS
	.align		4
.L_237:
        /*0af8*/ 	.byte	0x04, 0x39
        /*0afa*/ 	.short	(.L_239 - .L_238)


	//   ....[0]....
.L_238:
        /*0afc*/ 	.word	0x000002d0
        /*0b00*/ 	.word	0x000000ff
        /*0b04*/ 	.word	0x00022800
        /*0b08*/ 	.short	0x0100
        /*0b0a*/ 	.byte	0x08
	.zero		1


	//   ....[1]....
        /*0b0c*/ 	.word	0x000002e0
        /*0b10*/ 	.word	0x000000ff
        /*0b14*/ 	.word	0x00022820
        /*0b18*/ 	.short	0x0100
        /*0b1a*/ 	.byte	0x08
	.zero		1


	//   ....[2]....
        /*0b1c*/ 	.word	0x000003d0
        /*0b20*/ 	.word	0x000000ff
        /*0b24*/ 	.word	0x00022830
        /*0b28*/ 	.short	0x0100
        /*0b2a*/ 	.byte	0x08
	.zero		1


	//   ....[3]....
        /*0b2c*/ 	.word	0x000003e0
        /*0b30*/ 	.word	0x000000ff
        /*0b34*/ 	.word	0x00022840
        /*0b38*/ 	.short	0x0100
        /*0b3a*/ 	.byte	0x08
	.zero		1


	//   ....[4]....
        /*0b3c*/ 	.word	0x000003f0
        /*0b40*/ 	.word	0x000000ff
        /*0b44*/ 	.word	0x00022838
        /*0b48*/ 	.short	0x0100
        /*0b4a*/ 	.byte	0x08
	.zero		1


	//   ....[5]....
        /*0b4c*/ 	.word	0x00000400
        /*0b50*/ 	.word	0x000000ff
        /*0b54*/ 	.word	0x00022848
        /*0b58*/ 	.short	0x0100
        /*0b5a*/ 	.byte	0x08
	.zero		1


	//   ....[6]....
        /*0b5c*/ 	.word	0x00000530
        /*0b60*/ 	.word	0x000000ff
        /*0b64*/ 	.word	0x00022850
        /*0b68*/ 	.short	0x0100
        /*0b6a*/ 	.byte	0x08
	.zero		1


	//   ....[7]....
        /*0b6c*/ 	.word	0x00000540
        /*0b70*/ 	.word	0x000000ff
        /*0b74*/ 	.word	0x00022860
        /*0b78*/ 	.short	0x0100
        /*0b7a*/ 	.byte	0x08
	.zero		1


	//   ....[8]....
        /*0b7c*/ 	.word	0x00000550
        /*0b80*/ 	.word	0x000000ff
        /*0b84*/ 	.word	0x00022858
        /*0b88*/ 	.short	0x0100
        /*0b8a*/ 	.byte	0x08
	.zero		1


	//   ....[9]....
        /*0b8c*/ 	.word	0x00000560
        /*0b90*/ 	.word	0x000000ff
        /*0b94*/ 	.word	0x00022868
        /*0b98*/ 	.short	0x0100
        /*0b9a*/ 	.byte	0x08
	.zero		1


	//   ....[10]....
        /*0b9c*/ 	.word	0x00000650
        /*0ba0*/ 	.word	0x000000ff
        /*0ba4*/ 	.word	0x00022870
        /*0ba8*/ 	.short	0x0100
        /*0baa*/ 	.byte	0x06
	.zero		1


	//   ....[11]....
        /*0bac*/ 	.word	0x00000660
        /*0bb0*/ 	.word	0x000000ff
        /*0bb4*/ 	.word	0x00022880
        /*0bb8*/ 	.short	0x0100
        /*0bba*/ 	.byte	0x06
	.zero		1


	//   ....[12]....
        /*0bbc*/ 	.word	0x00000670
        /*0bc0*/ 	.word	0x000000ff
        /*0bc4*/ 	.word	0x00022878
        /*0bc8*/ 	.short	0x0100
        /*0bca*/ 	.byte	0x06
	.zero		1


	//   ....[13]....
        /*0bcc*/ 	.word	0x00000680
        /*0bd0*/ 	.word	0x000000ff
        /*0bd4*/ 	.word	0x00022888
        /*0bd8*/ 	.short	0x0100
        /*0bda*/ 	.byte	0x06
	.zero		1


	//   ....[14]....
        /*0bdc*/ 	.word	0x000007b0
        /*0be0*/ 	.word	0x000000ff
        /*0be4*/ 	.word	0x00022890
        /*0be8*/ 	.short	0x0100
        /*0bea*/ 	.byte	0x08
	.zero		1


	//   ....[15]....
        /*0bec*/ 	.word	0x000007c0
        /*0bf0*/ 	.word	0x000000ff
        /*0bf4*/ 	.word	0x000228a0
        /*0bf8*/ 	.short	0x0100
        /*0bfa*/ 	.byte	0x08
	.zero		1


	//   ....[16]....
        /*0bfc*/ 	.word	0x000007d0
        /*0c00*/ 	.word	0x000000ff
        /*0c04*/ 	.word	0x00022898
        /*0c08*/ 	.short	0x0100
        /*0c0a*/ 	.byte	0x08
	.zero		1


	//   ....[17]....
        /*0c0c*/ 	.word	0x000007e0
        /*0c10*/ 	.word	0x000000ff
        /*0c14*/ 	.word	0x000228a8
        /*0c18*/ 	.short	0x0100
        /*0c1a*/ 	.byte	0x08
	.zero		1


	//   ....[18]....
        /*0c1c*/ 	.word	0x00000910
        /*0c20*/ 	.word	0x000000ff
        /*0c24*/ 	.word	0x000228b0
        /*0c28*/ 	.short	0x0100
        /*0c2a*/ 	.byte	0x08
	.zero		1


	//   ....[19]....
        /*0c2c*/ 	.word	0x00000920
        /*0c30*/ 	.word	0x000000ff
        /*0c34*/ 	.word	0x000228c0
        /*0c38*/ 	.short	0x0100
        /*0c3a*/ 	.byte	0x08
	.zero		1


	//   ....[20]....
        /*0c3c*/ 	.word	0x00000930
        /*0c40*/ 	.word	0x000000ff
        /*0c44*/ 	.word	0x000228b8
        /*0c48*/ 	.short	0x0100
        /*0c4a*/ 	.byte	0x08
	.zero		1


	//   ....[21]....
        /*0c4c*/ 	.word	0x00000940
        /*0c50*/ 	.word	0x000000ff
        /*0c54*/ 	.word	0x000228c8
        /*0c58*/ 	.short	0x0100
        /*0c5a*/ 	.byte	0x08
	.zero		1


	//   ....[22]....
        /*0c5c*/ 	.word	0x00003160
        /*0c60*/ 	.word	0x0000005f
        /*0c64*/ 	.word	0x00022890
        /*0c68*/ 	.short	0x010a
        /*0c6a*/ 	.byte	0x3f
	.zero		1


	//   ....[23]....
        /*0c6c*/ 	.word	0x000042e0
        /*0c70*/ 	.word	0x0000005f
        /*0c74*/ 	.word	0x00022890
        /*0c78*/ 	.short	0x010a
        /*0c7a*/ 	.byte	0x3f
	.zero		1


	//   ....[24]....
        /*0c7c*/ 	.word	0x00005310
        /*0c80*/ 	.word	0x0000005f
        /*0c84*/ 	.word	0x00022890
        /*0c88*/ 	.short	0x010a
        /*0c8a*/ 	.byte	0x3f
	.zero		1


	//   ....[25]....
        /*0c8c*/ 	.word	0x00005520
        /*0c90*/ 	.word	0x00000020
        /*0c94*/ 	.word	0x00000000
        /*0c98*/ 	.short	0x0101
        /*0c9a*/ 	.byte	0x3f
	.zero		1


	//   ....[26]....
        /*0c9c*/ 	.word	0x00005560
        /*0ca0*/ 	.word	0x0000005f
        /*0ca4*/ 	.word	0x000228b0
        /*0ca8*/ 	.short	0x010a
        /*0caa*/ 	.byte	0x3f
	.zero		1


	//   ....[27]....
        /*0cac*/ 	.word	0x00005bb0
        /*0cb0*/ 	.word	0x0000005f
        /*0cb4*/ 	.word	0x00000000
        /*0cb8*/ 	.short	0x0101
        /*0cba*/ 	.byte	0x3f
	.zero		1


	//   ....[28]....
        /*0cbc*/ 	.word	0x00006590
        /*0cc0*/ 	.word	0x00000013
        /*0cc4*/ 	.word	0x00022800
        /*0cc8*/ 	.short	0x010a
        /*0cca*/ 	.byte	0x3f
	.zero		1


	//   ....[29]....
        /*0ccc*/ 	.word	0x000065e0
        /*0cd0*/ 	.word	0x00000013
        /*0cd4*/ 	.word	0x00022800
        /*0cd8*/ 	.short	0x010a
        /*0cda*/ 	.byte	0x3f
	.zero		1


	//   ....[30]....
        /*0cdc*/ 	.word	0x00006c50
        /*0ce0*/ 	.word	0x00000013
        /*0ce4*/ 	.word	0x00022800
        /*0ce8*/ 	.short	0x010a
        /*0cea*/ 	.byte	0x3f
	.zero		1


	//   ....[31]....
        /*0cec*/ 	.word	0x00007b60
        /*0cf0*/ 	.word	0x00000013
        /*0cf4*/ 	.word	0x00022800
        /*0cf8*/ 	.short	0x010a
        /*0cfa*/ 	.byte	0x3f
	.zero		1


	//   ....[32]....
        /*0cfc*/ 	.word	0x00008980
        /*0d00*/ 	.word	0x0000000f
        /*0d04*/ 	.word	0x00022830
        /*0d08*/ 	.short	0x010a
        /*0d0a*/ 	.byte	0x3f
	.zero		1


	//   ....[33]....
        /*0d0c*/ 	.word	0x00008a20
        /*0d10*/ 	.word	0x0000000f
        /*0d14*/ 	.word	0x00022830
        /*0d18*/ 	.short	0x010a
        /*0d1a*/ 	.byte	0x3f
	.zero		1


	//   ....[34]....
        /*0d1c*/ 	.word	0x00009b50
        /*0d20*/ 	.word	0x0000001b
        /*0d24*/ 	.word	0x00000000
        /*0d28*/ 	.short	0x0101
        /*0d2a*/ 	.byte	0x3f
	.zero		1


	//   ....[35]....
        /*0d2c*/ 	.word	0x0000a090
        /*0d30*/ 	.word	0x0000000f
        /*0d34*/ 	.word	0x00022850
        /*0d38*/ 	.short	0x010a
        /*0d3a*/ 	.byte	0x3f
	.zero		1


	//   ....[36]....
        /*0d3c*/ 	.word	0x0000a0e0
        /*0d40*/ 	.word	0x0000000f
        /*0d44*/ 	.word	0x00022850
        /*0d48*/ 	.short	0x010a
        /*0d4a*/ 	.byte	0x3f
	.zero		1


	//   ....[37]....
        /*0d4c*/ 	.word	0x0000a490
        /*0d50*/ 	.word	0x0000000f
        /*0d54*/ 	.word	0x00000000
        /*0d58*/ 	.short	0x0101
        /*0d5a*/ 	.byte	0x3f
	.zero		1


	//   ....[38]....
        /*0d5c*/ 	.word	0x0000a5c0
        /*0d60*/ 	.word	0x00000014
        /*0d64*/ 	.word	0x00022830
        /*0d68*/ 	.short	0x010a
        /*0d6a*/ 	.byte	0x3f
	.zero		1


	//   ....[39]....
        /*0d6c*/ 	.word	0x0000a620
        /*0d70*/ 	.word	0x00000014
        /*0d74*/ 	.word	0x00022830
        /*0d78*/ 	.short	0x010a
        /*0d7a*/ 	.byte	0x3f
	.zero		1


	//   ....[40]....
        /*0d7c*/ 	.word	0x0000ba20
        /*0d80*/ 	.word	0x0000009a
        /*0d84*/ 	.word	0x00000000
        /*0d88*/ 	.short	0x0101
        /*0d8a*/ 	.byte	0x3f
	.zero		1


	//   ....[41]....
        /*0d8c*/ 	.word	0x0000bf90
        /*0d90*/ 	.word	0x00000014
        /*0d94*/ 	.word	0x00022850
        /*0d98*/ 	.short	0x010a
        /*0d9a*/ 	.byte	0x3f
	.zero		1


	//   ....[42]....
        /*0d9c*/ 	.word	0x0000bfe0
        /*0da0*/ 	.word	0x00000014
        /*0da4*/ 	.word	0x00022850
        /*0da8*/ 	.short	0x010a
        /*0daa*/ 	.byte	0x3f
	.zero		1


	//   ....[43]....
        /*0dac*/ 	.word	0x0000c390
        /*0db0*/ 	.word	0x00000014
        /*0db4*/ 	.word	0x00000000
        /*0db8*/ 	.short	0x0101
        /*0dba*/ 	.byte	0x3f
	.zero		1


	//   ....[44]....
        /*0dbc*/ 	.word	0x0000e880
        /*0dc0*/ 	.word	0x00000003
        /*0dc4*/ 	.word	0x00000000
        /*0dc8*/ 	.short	0x0101
        /*0dca*/ 	.byte	0x3f
	.zero		1


	//   ....[45]....
        /*0dcc*/ 	.word	0x0000f260
        /*0dd0*/ 	.word	0x00000003
        /*0dd4*/ 	.word	0x00000000
        /*0dd8*/ 	.short	0x0101
        /*0dda*/ 	.byte	0x3f
	.zero		1


	//   ....[46]....
        /*0ddc*/ 	.word	0x000134d0
        /*0de0*/ 	.word	0x00000012
        /*0de4*/ 	.word	0x00022820
        /*0de8*/ 	.short	0x010a
        /*0dea*/ 	.byte	0x3f
	.zero		1


	//   ....[47]....
        /*0dec*/ 	.word	0x000135a0
        /*0df0*/ 	.word	0x00000004
        /*0df4*/ 	.word	0x000228a0
        /*0df8*/ 	.short	0x010a
        /*0dfa*/ 	.byte	0x3f
	.zero		1


	//   ....[48]....
        /*0dfc*/ 	.word	0x000137e0
        /*0e00*/ 	.word	0x00000004
        /*0e04*/ 	.word	0x000228c0
        /*0e08*/ 	.short	0x010a
        /*0e0a*/ 	.byte	0x3f
	.zero		1


	//   ....[49]....
        /*0e0c*/ 	.word	0x00013e80
        /*0e10*/ 	.word	0x00000005
        /*0e14*/ 	.word	0x000228a0
        /*0e18*/ 	.short	0x010a
        /*0e1a*/ 	.byte	0x3f
	.zero		1


	//   ....[50]....
        /*0e1c*/ 	.word	0x000140b0
        /*0e20*/ 	.word	0x00000005
        /*0e24*/ 	.word	0x000228c0
        /*0e28*/ 	.short	0x010a
        /*0e2a*/ 	.byte	0x3f
	.zero		1


	//   ....[51]....
        /*0e2c*/ 	.word	0x00015210
        /*0e30*/ 	.word	0x00000000
        /*0e34*/ 	.word	0x00022840
        /*0e38*/ 	.short	0x010a
        /*0e3a*/ 	.byte	0x3f
	.zero		1


	//   ....[52]....
        /*0e3c*/ 	.word	0x00015f60
        /*0e40*/ 	.word	0x00000012
        /*0e44*/ 	.word	0x00022800
        /*0e48*/ 	.short	0x0107
        /*0e4a*/ 	.byte	0x3f
	.zero		1


	//   ....[53]....
        /*0e4c*/ 	.word	0x00016050
        /*0e50*/ 	.word	0x00000012
        /*0e54*/ 	.word	0x00022800
        /*0e58*/ 	.short	0x0101
        /*0e5a*/ 	.byte	0x3f
	.zero		1


	//   ....[54]....
        /*0e5c*/ 	.word	0x00016070
        /*0e60*/ 	.word	0x00000012
        /*0e64*/ 	.word	0x00022820
        /*0e68*/ 	.short	0x010a
        /*0e6a*/ 	.byte	0x3f
	.zero		1


	//   ....[55]....
        /*0e6c*/ 	.word	0x00016150
        /*0e70*/ 	.word	0x00000002
        /*0e74*/ 	.word	0x00022860
        /*0e78*/ 	.short	0x010a
        /*0e7a*/ 	.byte	0x3f
	.zero		1


	//   ....[56]....
        /*0e7c*/ 	.word	0x00016a00
        /*0e80*/ 	.word	0x00000002
        /*0e84*/ 	.word	0x00022840
        /*0e88*/ 	.short	0x010a
        /*0e8a*/ 	.byte	0x3f
	.zero		1


	//   ....[57]....
        /*0e8c*/ 	.word	0x00016c50
        /*0e90*/ 	.word	0x00000002
        /*0e94*/ 	.word	0x00022860
        /*0e98*/ 	.short	0x010a
        /*0e9a*/ 	.byte	0x3f
	.zero		1


	//   ....[58]....
        /*0e9c*/ 	.word	0x00017440
        /*0ea0*/ 	.word	0x00000003
        /*0ea4*/ 	.word	0x00022840
        /*0ea8*/ 	.short	0x010a
        /*0eaa*/ 	.byte	0x3f
	.zero		1


	//   ....[59]....
        /*0eac*/ 	.word	0x00017690
        /*0eb0*/ 	.word	0x00000003
        /*0eb4*/ 	.word	0x00022860
        /*0eb8*/ 	.short	0x010a
        /*0eba*/ 	.byte	0x3f
	.zero		1


	//   ....[60]....
        /*0ebc*/ 	.word	0x00017e10
        /*0ec0*/ 	.word	0x00000003
        /*0ec4*/ 	.word	0x00022840
        /*0ec8*/ 	.short	0x010a
        /*0eca*/ 	.byte	0x3f
	.zero		1


	//   ....[61]....
        /*0ecc*/ 	.word	0x00018060
        /*0ed0*/ 	.word	0x00000003
        /*0ed4*/ 	.word	0x00022860
        /*0ed8*/ 	.short	0x010a
        /*0eda*/ 	.byte	0x3f
	.zero		1


	//   ....[62]....
        /*0edc*/ 	.word	0x000195c0
        /*0ee0*/ 	.word	0x00000000
        /*0ee4*/ 	.word	0x00022820
        /*0ee8*/ 	.short	0x010a
        /*0eea*/ 	.byte	0x3f
	.zero		1


	//   ....[63]....
        /*0eec*/ 	.word	0x000197a0
        /*0ef0*/ 	.word	0x00000006
        /*0ef4*/ 	.word	0x00000000
        /*0ef8*/ 	.short	0x010a
        /*0efa*/ 	.byte	0x3f
	.zero		1


	//   ....[64]....
        /*0efc*/ 	.word	0x000197d0
        /*0f00*/ 	.word	0x00000007
        /*0f04*/ 	.word	0x00000000
        /*0f08*/ 	.short	0x010a
        /*0f0a*/ 	.byte	0x3f
	.zero		1


	//   ....[65]....
        /*0f0c*/ 	.word	0x00019830
        /*0f10*/ 	.word	0x00000004
        /*0f14*/ 	.word	0x00000000
        /*0f18*/ 	.short	0x010a
        /*0f1a*/ 	.byte	0x3f
	.zero		1


	//   ....[66]....
        /*0f1c*/ 	.word	0x00019860
        /*0f20*/ 	.word	0x00000003
        /*0f24*/ 	.word	0x00000000
        /*0f28*/ 	.short	0x010a
        /*0f2a*/ 	.byte	0x3f
	.zero		1


	//   ....[67]....
        /*0f2c*/ 	.word	0x000198c0
        /*0f30*/ 	.word	0x0000005f
        /*0f34*/ 	.word	0x00022890
        /*0f38*/ 	.short	0x010a
        /*0f3a*/ 	.byte	0x3f
	.zero		1


	//   ....[68]....
        /*0f3c*/ 	.word	0x00019910
        /*0f40*/ 	.word	0x0000005f
        /*0f44*/ 	.word	0x00022890
        /*0f48*/ 	.short	0x010a
        /*0f4a*/ 	.byte	0x3f
	.zero		1


	//   ....[69]....
        /*0f4c*/ 	.word	0x00019960
        /*0f50*/ 	.word	0x0000005f
        /*0f54*/ 	.word	0x00022890
        /*0f58*/ 	.short	0x010a
        /*0f5a*/ 	.byte	0x3f
	.zero		1


	//   ....[70]....
        /*0f5c*/ 	.word	0x000199b0
        /*0f60*/ 	.word	0x0000005f
        /*0f64*/ 	.word	0x000228b0
        /*0f68*/ 	.short	0x010a
        /*0f6a*/ 	.byte	0x3f
	.zero		1


	//   ....[71]....
        /*0f6c*/ 	.word	0x00019c50
        /*0f70*/ 	.word	0x00000013
        /*0f74*/ 	.word	0x00022800
        /*0f78*/ 	.short	0x010a
        /*0f7a*/ 	.byte	0x3f
	.zero		1


	//   ....[72]....
        /*0f7c*/ 	.word	0x00019e60
        /*0f80*/ 	.word	0x00000013
        /*0f84*/ 	.word	0x00022800
        /*0f88*/ 	.short	0x010a
        /*0f8a*/ 	.byte	0x3f
	.zero		1


	//   ....[73]....
        /*0f8c*/ 	.word	0x00019eb0
        /*0f90*/ 	.word	0x0000000f
        /*0f94*/ 	.word	0x00022830
        /*0f98*/ 	.short	0x010a
        /*0f9a*/ 	.byte	0x3f
	.zero		1


	//   ....[74]....
        /*0f9c*/ 	.word	0x00019f00
        /*0fa0*/ 	.word	0x0000000f
        /*0fa4*/ 	.word	0x00022850
        /*0fa8*/ 	.short	0x010a
        /*0faa*/ 	.byte	0x3f
	.zero		1


	//   ....[75]....
        /*0fac*/ 	.word	0x00019f50
        /*0fb0*/ 	.word	0x00000014
        /*0fb4*/ 	.word	0x00022830
        /*0fb8*/ 	.short	0x010a
        /*0fba*/ 	.byte	0x3f
	.zero		1


	//   ....[76]....
        /*0fbc*/ 	.word	0x00019fa0
        /*0fc0*/ 	.word	0x00000014
        /*0fc4*/ 	.word	0x00022850
        /*0fc8*/ 	.short	0x010a
        /*0fca*/ 	.byte	0x3f
	.zero		1


	//   ....[77]....
        /*0fcc*/ 	.word	0x0001aba0
        /*0fd0*/ 	.word	0x00000012
        /*0fd4*/ 	.word	0x00022820
        /*0fd8*/ 	.short	0x010a
        /*0fda*/ 	.byte	0x3f
	.zero		1


	//   ....[78]....
        /*0fdc*/ 	.word	0x0001abf0
        /*0fe0*/ 	.word	0x00000004
        /*0fe4*/ 	.word	0x000228a0
        /*0fe8*/ 	.short	0x010a
        /*0fea*/ 	.byte	0x3f
	.zero		1


	//   ....[79]....
        /*0fec*/ 	.word	0x0001ac40
        /*0ff0*/ 	.word	0x00000004
        /*0ff4*/ 	.word	0x000228c0
        /*0ff8*/ 	.short	0x010a
        /*0ffa*/ 	.byte	0x3f
	.zero		1


	//   ....[80]....
        /*0ffc*/ 	.word	0x0001ac90
        /*1000*/ 	.word	0x00000005
        /*1004*/ 	.word	0x000228a0
        /*1008*/ 	.short	0x010a
        /*100a*/ 	.byte	0x3f
	.zero		1


	//   ....[81]....
        /*100c*/ 	.word	0x0001ace0
        /*1010*/ 	.word	0x00000005
        /*1014*/ 	.word	0x000228c0
        /*1018*/ 	.short	0x010a
        /*101a*/ 	.byte	0x3f
	.zero		1


	//   ....[82]....
        /*101c*/ 	.word	0x0001ae80
        /*1020*/ 	.word	0x00000000
        /*1024*/ 	.word	0x00022840
        /*1028*/ 	.short	0x010a
        /*102a*/ 	.byte	0x3f
	.zero		1


	//   ....[83]....
        /*102c*/ 	.word	0x0001b940
        /*1030*/ 	.word	0x00000012
        /*1034*/ 	.word	0x00022820
        /*1038*/ 	.short	0x010a
        /*103a*/ 	.byte	0x3f
	.zero		1


	//   ....[84]....
        /*103c*/ 	.word	0x0001b990
        /*1040*/ 	.word	0x00000002
        /*1044*/ 	.word	0x00022860
        /*1048*/ 	.short	0x010a
        /*104a*/ 	.byte	0x3f
	.zero		1


	//   ....[85]....
        /*104c*/ 	.word	0x0001b9e0
        /*1050*/ 	.word	0x00000002
        /*1054*/ 	.word	0x00022840
        /*1058*/ 	.short	0x010a
        /*105a*/ 	.byte	0x3f
	.zero		1


	//   ....[86]....
        /*105c*/ 	.word	0x0001ba30
        /*1060*/ 	.word	0x00000002
        /*1064*/ 	.word	0x00022860
        /*1068*/ 	.short	0x010a
        /*106a*/ 	.byte	0x3f
	.zero		1


	//   ....[87]....
        /*106c*/ 	.word	0x0001ba80
        /*1070*/ 	.word	0x00000003
        /*1074*/ 	.word	0x00022840
        /*1078*/ 	.short	0x010a
        /*107a*/ 	.byte	0x3f
	.zero		1


	//   ....[88]....
        /*107c*/ 	.word	0x0001bad0
        /*1080*/ 	.word	0x00000003
        /*1084*/ 	.word	0x00022860
        /*1088*/ 	.short	0x010a
        /*108a*/ 	.byte	0x3f
	.zero		1


	//   ....[89]....
        /*108c*/ 	.word	0x0001bb20
        /*1090*/ 	.word	0x00000003
        /*1094*/ 	.word	0x00022840
        /*1098*/ 	.short	0x010a
        /*109a*/ 	.byte	0x3f
	.zero		1


	//   ....[90]....
        /*109c*/ 	.word	0x0001bb70
        /*10a0*/ 	.word	0x00000003
        /*10a4*/ 	.word	0x00022860
        /*10a8*/ 	.short	0x010a
        /*10aa*/ 	.byte	0x3f
	.zero		1


	//   ....[91]....
        /*10ac*/ 	.word	0x0001c6b0
        /*10b0*/ 	.word	0x00000000
        /*10b4*/ 	.word	0x00022820
        /*10b8*/ 	.short	0x010a
        /*10ba*/ 	.byte	0x3f
	.zero		1


	//   ....[92]....
        /*10bc*/ 	.word	0x0001c850
        /*10c0*/ 	.word	0x00000006
        /*10c4*/ 	.word	0x00000000
        /*10c8*/ 	.short	0x010a
        /*10ca*/ 	.byte	0x3f
	.zero		1


	//   ....[93]....
        /*10cc*/ 	.word	0x0001c8a0
        /*10d0*/ 	.word	0x00000007
        /*10d4*/ 	.word	0x00000000
        /*10d8*/ 	.short	0x010a
        /*10da*/ 	.byte	0x3f
	.zero		1


	//   ....[94]....
        /*10dc*/ 	.word	0x0001c8f0
        /*10e0*/ 	.word	0x00000004
        /*10e4*/ 	.word	0x00000000
        /*10e8*/ 	.short	0x010a
        /*10ea*/ 	.byte	0x3f
	.zero		1


	//----- nvinfo : EIATTR_NUM_MBARRIERS
	.align		4
.L_239:
        /*10ec*/ 	.byte	0x03, 0x38
        /*10ee*/ 	.short	0x0016


	//----- nvinfo : EIATTR_EXIT_INSTR_OFFSETS
	.align		4
        /*10f0*/ 	.byte	0x04, 0x1c
        /*10f2*/ 	.short	(.L_241 - .L_240)


	//   ....[0]....
.L_240:
        /*10f4*/ 	.word	0x000198b0


	//----- nvinfo : EIATTR_MAX_THREADS
	.align		4
.L_241:
        /*10f8*/ 	.byte	0x04, 0x05
        /*10fa*/ 	.short	(.L_243 - .L_242)
.L_242:
        /*10fc*/ 	.word	0x00000180
        /*1100*/ 	.word	0x00000001
        /*1104*/ 	.word	0x00000001


	//----- nvinfo : EIATTR_CRS_STACK_SIZE
	.align		4
.L_243:
        /*1108*/ 	.byte	0x04, 0x1e
        /*110a*/ 	.short	(.L_245 - .L_244)
.L_244:
        /*110c*/ 	.word	0x00000000


	//----- nvinfo : EIATTR_CBANK_PARAM_SIZE
	.align		4
.L_245:
        /*1110*/ 	.byte	0x03, 0x19
        /*1112*/ 	.short	0x0af0


	//----- nvinfo : EIATTR_PARAM_CBANK
	.align		4
        /*1114*/ 	.byte	0x04, 0x0a
        /*1116*/ 	.short	(.L_247 - .L_246)
	.align		4
.L_246:
        /*1118*/ 	.word	index@(.nv.constant0._ZN7cutlass13device_kernelIN5flash11enable_sm90INS1_16FlashAttnFwdSm90INS1_25CollectiveMainloopFwdSm90ILi2EN4cute5tupleIJNS5_1CILi1EEES8_S8_EEENS6_IJNS7_ILi128EEENS7_ILi96EEENS7_ILi64EEEEEELi256ENS_6half_tEfNS_4arch4Sm90ELb0ELb0ELb0ELb1ELb0ELb1ELb0ELb1ELb0ELb1ELb1ELb0EEENS1_21CollectiveEpilogueFwdINS6_IJSA_NS7_ILi256EEESB_EEES9_SE_SG_Li256ELb1ELb1ELb1ELb0EEENS1_36VarlenDynamicPersistentTileSchedulerILi128ELi96ELi256ELi128ELb1ELb1ELb1ELb0ELb1ELb1EEEEEEEEEvNT_6ParamsE)
        /*111c*/ 	.short	0x0210
        /*111e*/ 	.short	0x0af0


	//----- nvinfo : EIATTR_SW_WAR
	.align		4
.L_247:
        /*1120*/ 	.byte	0x04, 0x36
        /*1122*/ 	.short	(.L_249 - .L_248)
.L_248:
        /*1124*/ 	.word	0x00000008
.L_249:


//--------------------- .nv.info._ZN7cutlass13device_kernelIN5flash11enable_sm90INS1_16FlashAttnFwdSm90INS1_25CollectiveMainloopFwdSm90ILi2EN4cute5tupleIJNS5_1CILi1EEES8_S8_EEENS6_IJNS7_ILi128EEENS7_ILi96EEENS7_ILi64EEEEEELi256ENS_6half_tEfNS_4arch4Sm90ELb0ELb0ELb0ELb1ELb0ELb0ELb1ELb1ELb0ELb1ELb1ELb0EEENS1_21CollectiveEpilogueFwdINS6_IJSA_NS7_ILi256EEESB_EEES9_SE_SG_Li256ELb1ELb1ELb1ELb0EEENS1_36VarlenDynamicPersistentTileSchedulerILi128ELi96ELi256ELi128ELb1ELb1ELb1ELb0ELb1ELb1EEEEEEEEEvNT_6ParamsE --------------------------
	.section	.nv.info._ZN7cutlass13device_kernelIN5flash11enable_sm90INS1_16FlashAttnFwdSm90INS1_25CollectiveMainloopFwdSm90ILi2EN4cute5tupleIJNS5_1CILi1EEES8_S8_EEENS6_IJNS7_ILi128EEENS7_ILi96EEENS7_ILi64EEEEEELi256ENS_6half_tEfNS_4arch4Sm90ELb0ELb0ELb0ELb1ELb0ELb0ELb1ELb1ELb0ELb1ELb1ELb0EEENS1_21CollectiveEpilogueFwdINS6_IJSA_NS7_ILi256EEESB_EEES9_SE_SG_Li256ELb1ELb1ELb1ELb0EEENS1_36VarlenDynamicPersistentTileSchedulerILi128ELi96ELi256ELi128ELb1ELb1ELb1ELb0ELb1ELb1EEEEEEEEEvNT_6ParamsE,"",@"SHT_CUDA_INFO"
	.sectionflags	@""
	.align	4


	//----- nvinfo : EIATTR_CUDA_API_VERSION
	.align		4
        /*0000*/ 	.byte	0x04, 0x37
        /*0002*/ 	.short	(.L_251 - .L_250)
.L_250:
        /*0004*/ 	.word	0x00000082


	//----- nvinfo : EIATTR_KPARAM_INFO
	.align		4
.L_251:
        /*0008*/ 	.byte	0x04, 0x17
        /*000a*/ 	.short	(.L_253 - .L_252)
.L_252:
        /*000c*/ 	.word	0x00000000
        /*0010*/ 	.short	0x0000
        /*0012*/ 	.short	0x0070
        /*0014*/ 	.byte	0x00, 0xf0, 0x01, 0x2e


	//----- nvinfo : EIATTR_SPARSE_MMA_MASK
	.align		4
.L_253:
        /*0018*/ 	.byte	0x03, 0x50
        /*001a*/ 	.short	0x0000


	//----- nvinfo : EIATTR_MAXREG_COUNT
	.align		4
        /*001c*/ 	.byte	0x03, 0x1b
        /*001e*/ 	.short	0x00a8


	//----- nvinfo : EIATTR_NUM_BARRIERS
	.align		4
        /*0020*/ 	.byte	0x02, 0x4c
        /*0022*/ 	.byte	0x10
	.zero		1


	//----- nvinfo : EIATTR_EXTERNS
	.align		4
        /*0024*/ 	.byte	0x04, 0x0f
        /*0026*/ 	.short	(.L_255 - .L_254)


	//   ....[0]....
	.align		4
.L_254:
        /*0028*/ 	.word	index@(__assertfail)


	//----- nvinfo : EIATTR_ANNOTATIONS
	.align		4
.L_255:
        /*002c*/ 	.byte	0x04, 0x55
        /*002e*/ 	.short	(.L_257 - .L_256)


	//   ....[0]....
.L_256:
        /* <DEDUP_REMOVED lines=97> */
        /*0634*/ 	.byte	0xf0, 0x46, 0x01, 0x00


	//----- nvinfo : EIATTR_MERCURY_ISA_VERSION
	.align		4
.L_257:
        /*0638*/ 	.byte	0x03, 0x5f
        /*063a*/ 	.short	0x0101


	//----- nvinfo : EIATTR_UNUSED_LOAD_BYTE_OFFSET
	.align		4
        /*063c*/ 	.byte	0x04, 0x44
        /*063e*/ 	.short	(.L_259 - .L_258)


	//   ....[0]....
.L_258:
        /*0640*/ 	.word	0x00000a50
        /*0644*/ 	.word	0x0000fff0


	//   ....[1]....
        /*0648*/ 	.word	0x00006ed0
        /*064c*/ 	.word	0x0000fff0


	//----- nvinfo : EIATTR_INT_WARP_WIDE_INSTR_OFFSETS
	.align		4
.L_259:
        /*0650*/ 	.byte	0x04, 0x31
        /*0652*/ 	.short	(.L_261 - .L_260)


	//   ....[0]....
.L_260:
        /*0654*/ 	.word	0x00000120


	//   ....[1]....
        /*0658*/ 	.word	0x00000160


	//   ....[2]....
        /*065c*/ 	.word	0x000001d0


	//   ....[3]....
        /*0660*/ 	.word	0x00000240


	//   ....[4]....
        /*0664*/ 	.word	0x0000cbf0


	//   ....[5]....
        /*0668*/ 	.word	0x0000cc80


	//   ....[6]....
        /*066c*/ 	.word	0x00011520


	//   ....[7]....
        /*0670*/ 	.word	0x000115b0


	//----- nvinfo : EIATTR_COOP_GROUP_MASK_REGIDS
	.align		4
.L_261:
        /*0674*/ 	.byte	0x04, 0x29
        /*0676*/ 	.short	(.L_263 - .L_262)


	//   ....[0]....
.L_262:
        /*0678*/ 	.word	0xffffffff


	//   ....[1]....
        /*067c*/ 	.word	0xffffffff


	//   ....[2]....
        /*0680*/ 	.word	0xffffffff


	//   ....[3]....
        /*0684*/ 	.word	0xffffffff


	//   ....[4]....
        /*0688*/ 	.word	0xffffffff


	//   ....[5]....
        /*068c*/ 	.word	0xffffffff


	//   ....[6]....
        /*0690*/ 	.word	0xffffffff


	//   ....[7]....
        /*0694*/ 	.word	0xffffffff


	//   ....[8]....
        /*0698*/ 	.word	0xffffffff


	//   ....[9]....
        /*069c*/ 	.word	0xffffffff


	//   ....[10]....
        /*06a0*/ 	.word	0xffffffff


	//   ....[11]....
        /*06a4*/ 	.word	0xffffffff


	//   ....[12]....
        /*06a8*/ 	.word	0xffffffff


	//   ....[13]....
        /*06ac*/ 	.word	0xffffffff


	//   ....[14]....
        /*06b0*/ 	.word	0xffffffff


	//   ....[15]....
        /*06b4*/ 	.word	0xffffffff


	//   ....[16]....
        /*06b8*/ 	.word	0xffffffff


	//   ....[17]....
        /*06bc*/ 	.word	0xffffffff


	//   ....[18]....
        /*06c0*/ 	.word	0xffffffff


	//   ....[19]....
        /*06c4*/ 	.word	0xffffffff


	//   ....[20]....
        /*06c8*/ 	.word	0xffffffff


	//   ....[21]....
        /*06cc*/ 	.word	0xffffffff


	//   ....[22]....
        /*06d0*/ 	.word	0xffffffff


	//   ....[23]....
        /*06d4*/ 	.word	0xffffffff


	//   ....[24]....
        /*06d8*/ 	.word	0xffffffff


	//   ....[25]....
        /*06dc*/ 	.word	0xffffffff


	//   ....[26]....
        /*06e0*/ 	.word	0xffffffff


	//   ....[27]....
        /*06e4*/ 	.word	0xffffffff


	//   ....[28]....
        /*06e8*/ 	.word	0xffffffff


	//   ....[29]....
        /*06ec*/ 	.word	0xffffffff


	//   ....[30]....
        /*06f0*/ 	.word	0xffffffff


	//   ....[31]....
        /*06f4*/ 	.word	0xffffffff


	//   ....[32]....
        /*06f8*/ 	.word	0xffffffff


	//   ....[33]....
        /*06fc*/ 	.word	0xffffffff


	//   ....[34]....
        /*0700*/ 	.word	0xffffffff


	//   ....[35]....
        /*0704*/ 	.word	0xffffffff


	//   ....[36]....
        /*0708*/ 	.word	0xffffffff


	//   ....[37]....
        /*070c*/ 	.word	0xffffffff


	//   ....[38]....
        /*0710*/ 	.word	0xffffffff


	//   ....[39]....
        /*0714*/ 	.word	0xffffffff


	//   ....[40]....
        /*0718*/ 	.word	0xffffffff


	//   ....[41]....
        /*071c*/ 	.word	0xffffffff


	//   ....[42]....
        /*0720*/ 	.word	0xffffffff


	//   ....[43]....
        /*0724*/ 	.word	0xffffffff


	//   ....[44]....
        /*0728*/ 	.word	0xffffffff


	//   ....[45]....
        /*072c*/ 	.word	0xffffffff


	//   ....[46]....
        /*0730*/ 	.word	0xffffffff


	//   ....[47]....
        /*0734*/ 	.word	0xffffffff


	//   ....[48]....
        /*0738*/ 	.word	0xffffffff


	//   ....[49]....
        /*073c*/ 	.word	0xffffffff


	//   ....[50]....
        /*0740*/ 	.word	0xffffffff


	//   ....[51]....
        /*0744*/ 	.word	0xffffffff


	//   ....[52]....
        /*0748*/ 	.word	0xffffffff


	//   ....[53]....
        /*074c*/ 	.word	0xffffffff


	//   ....[54]....
        /*0750*/ 	.word	0xffffffff


	//   ....[55]....
        /*0754*/ 	.word	0xffffffff


	//   ....[56]....
        /*0758*/ 	.word	0xffffffff


	//   ....[57]....
        /*075c*/ 	.word	0xffffffff


	//   ....[58]....
        /*0760*/ 	.word	0xffffffff


	//   ....[59]....
        /*0764*/ 	.word	0xffffffff


	//   ....[60]....
        /*0768*/ 	.word	0xffffffff


	//   ....[61]....
        /*076c*/ 	.word	0xffffffff


	//   ....[62]....
        /*0770*/ 	.word	0xffffffff


	//   ....[63]....
        /*0774*/ 	.word	0xffffffff


	//   ....[64]....
        /*0778*/ 	.word	0xffffffff


	//   ....[65]....
        /*077c*/ 	.word	0xffffffff


	//   ....[66]....
        /*0780*/ 	.word	0xffffffff


	//   ....[67]....
        /*0784*/ 	.word	0xffffffff


	//   ....[68]....
        /*0788*/ 	.word	0xffffffff


	//   ....[69]....
        /*078c*/ 	.word	0xffffffff


	//   ....[70]....
        /*0790*/ 	.word	0xffffffff


	//   ....[71]....
        /*0794*/ 	.word	0xffffffff


	//   ....[72]....
        /*0798*/ 	.word	0xffffffff


	//   ....[73]....
        /*079c*/ 	.word	0xffffffff


	//   ....[74]....
        /*07a0*/ 	.word	0xffffffff


	//   ....[75]....
        /*07a4*/ 	.word	0xffffffff


	//   ....[76]....
        /*07a8*/ 	.word	0xffffffff


	//   ....[77]....
        /*07ac*/ 	.word	0xffffffff


	//   ....[78]....
        /*07b0*/ 	.word	0xffffffff


	//   ....[79]....
        /*07b4*/ 	.word	0xffffffff


	//   ....[80]....
        /*07b8*/ 	.word	0xffffffff


	//   ....[81]....
        /*07bc*/ 	.word	0xffffffff


	//   ....[82]....
        /*07c0*/ 	.word	0xffffffff


	//   ....[83]....
        /*07c4*/ 	.word	0xffffffff


	//   ....[84]....
        /*07c8*/ 	.word	0xffffffff


	//   ....[85]....
        /*07cc*/ 	.word	0xffffffff


	//   ....[86]....
        /*07d0*/ 	.word	0xffffffff


	//   ....[87]....
        /*07d4*/ 	.word	0xffffffff


	//   ....[88]....
        /*07d8*/ 	.word	0xffffffff


	//   ....[89]....
        /*07dc*/ 	.word	0xffffffff


	//   ....[90]....
        /*07e0*/ 	.word	0xffffffff


	//   ....[91]....
        /*07e4*/ 	.word	0xffffffff


	//   ....[92]....
        /*07e8*/ 	.word	0xffffffff


	//   ....[93]....
        /*07ec*/ 	.word	0xffffffff


	//   ....[94]....
        /*07f0*/ 	.word	0xffffffff


	//   ....[95]....
        /*07f4*/ 	.word	0xffffffff


	//   ....[96]....
        /*07f8*/ 	.word	0xffffffff


	//   ....[97]....
        /*07fc*/ 	.word	0xffffffff


	//   ....[98]....
        /*0800*/ 	.word	0xffffffff


	//   ....[99]....
        /*0804*/ 	.word	0xffffffff


	//   ....[100]....
        /*0808*/ 	.word	0xffffffff


	//   ....[101]....
        /*080c*/ 	.word	0xffffffff


	//   ....[102]....
        /*0810*/ 	.word	0xffffffff


	//   ....[103]....
        /*0814*/ 	.word	0xffffffff


	//   ....[104]....
        /*0818*/ 	.word	0xffffffff


	//   ....[105]....
        /*081c*/ 	.word	0xffffffff


	//   ....[106]....
        /*0820*/ 	.word	0xffffffff


	//   ....[107]....
        /*0824*/ 	.word	0xffffffff


	//   ....[108]....
        /*0828*/ 	.word	0xffffffff


	//   ....[109]....
        /*082c*/ 	.word	0xffffffff


	//   ....[110]....
        /*0830*/ 	.word	0xffffffff


	//   ....[111]....
        /*0834*/ 	.word	0xffffffff


	//   ....[112]....
        /*0838*/ 	.word	0xffffffff


	//   ....[113]....
        /*083c*/ 	.word	0x0500000f


	//   ....[114]....
        /*0840*/ 	.word	0x0500000f


	//   ....[115]....
        /*0844*/ 	.word	0x0500000f


	//   ....[116]....
        /*0848*/ 	.word	0x0500000f


	//   ....[117]....
        /*084c*/ 	.word	0x0500000f


	//   ....[118]....
        /*0850*/ 	.word	0x0500000f


	//   ....[119]....
        /*0854*/ 	.word	0x0500000f


	//   ....[120]....
        /*0858*/ 	.word	0x0500000f


	//   ....[121]....
        /*085c*/ 	.word	0x0500000f


	//   ....[122]....
        /*0860*/ 	.word	0x0500000f


	//   ....[123]....
        /*0864*/ 	.word	0x0500000f


	//   ....[124]....
        /*0868*/ 	.word	0x0500000f


	//   ....[125]....
        /*086c*/ 	.word	0x0500000f


	//   ....[126]....
        /*0870*/ 	.word	0x0500000f


	//   ....[127]....
        /*0874*/ 	.word	0x0500000f


	//   ....[128]....
        /*0878*/ 	.word	0x0500000f


	//   ....[129]....
        /*087c*/ 	.word	0x0500000f


	//   ....[130]....
        /*0880*/ 	.word	0x0500000f


	//   ....[131]....
        /*0884*/ 	.word	0x0500000f


	//   ....[132]....
        /*0888*/ 	.word	0x0500000f


	//   ....[133]....
        /*088c*/ 	.word	0x0500000f


	//   ....[134]....
        /*0890*/ 	.word	0x0500000f


	//   ....[135]....
        /*0894*/ 	.word	0x0500000f


	//   ....[136]....
        /*0898*/ 	.word	0x0500000f


	//   ....[137]....
        /*089c*/ 	.word	0x0500000f


	//   ....[138]....
        /*08a0*/ 	.word	0x0500000f


	//   ....[139]....
        /*08a4*/ 	.word	0x0500000f


	//   ....[140]....
        /*08a8*/ 	.word	0x0500000f


	//   ....[141]....
        /*08ac*/ 	.word	0x0500000f


	//   ....[142]....
        /*08b0*/ 	.word	0x0500000f


	//   ....[143]....
        /*08b4*/ 	.word	0x0500000f


	//   ....[144]....
        /*08b8*/ 	.word	0x0500000f


	//   ....[145]....
        /*08bc*/ 	.word	0x0500000f


	//   ....[146]....
        /*08c0*/ 	.word	0x0500000f


	//   ....[147]....
        /*08c4*/ 	.word	0x0500000f


	//   ....[148]....
        /*08c8*/ 	.word	0x0500000f


	//   ....[149]....
        /*08cc*/ 	.word	0x0500000f


	//   ....[150]....
        /*08d0*/ 	.word	0x0500000f


	//   ....[151]....
        /*08d4*/ 	.word	0x0500000f


	//   ....[152]....
        /*08d8*/ 	.word	0x0500000f


	//   ....[153]....
        /*08dc*/ 	.word	0x0500000f


	//   ....[154]....
        /*08e0*/ 	.word	0x0500000f


	//   ....[155]....
        /*08e4*/ 	.word	0x0500000f


	//   ....[156]....
        /*08e8*/ 	.word	0x0500000f


	//   ....[157]....
        /*08ec*/ 	.word	0x0500000f


	//   ....[158]....
        /*08f0*/ 	.word	0x0500000f


	//   ....[159]....
        /*08f4*/ 	.word	0x0500000f


	//   ....[160]....
        /*08f8*/ 	.word	0x0500000f


	//   ....[161]....
        /*08fc*/ 	.word	0x0500000f


	//   ....[162]....
        /*0900*/ 	.word	0x0500000f


	//   ....[163]....
        /*0904*/ 	.word	0x0500000f


	//   ....[164]....
        /*0908*/ 	.word	0x0500000f


	//----- nvinfo : EIATTR_COOP_GROUP_INSTR_OFFSETS
	.align		4
.L_263:
        /*090c*/ 	.byte	0x04, 0x28
        /*090e*/ 	.short	(.L_265 - .L_264)


	//   ....[0]....
.L_264:
        /*0910*/ 	.word	0x00000060


	//   ....[1]....
        /*0914*/ 	.word	0x00000130


	//   ....[2]....
        /*0918*/ 	.word	0x000001f0


	//   ....[3]....
        /*091c*/ 	.word	0x000003c0


	//   ....[4]....
        /*0920*/ 	.word	0x00000520


	//   ....[5]....
        /*0924*/ 	.word	0x00000640


	//   ....[6]....
        /*0928*/ 	.word	0x000007a0


	//   ....[7]....
        /*092c*/ 	.word	0x00001ba0


	//   ....[8]....
        /*0930*/ 	.word	0x00003220


	//   ....[9]....
        /*0934*/ 	.word	0x00003300


	//   ....[10]....
        /*0938*/ 	.word	0x000033b0


	//   ....[11]....
        /*093c*/ 	.word	0x00003500


	//   ....[12]....
        /*0940*/ 	.word	0x00004c90


	//   ....[13]....
        /*0944*/ 	.word	0x00004cb0


	//   ....[14]....
        /*0948*/ 	.word	0x00005510


	//   ....[15]....
        /*094c*/ 	.word	0x00005570


	//   ....[16]....
        /*0950*/ 	.word	0x000064d0


	//   ....[17]....
        /*0954*/ 	.word	0x00006500


	//   ....[18]....
        /*0958*/ 	.word	0x00006530


	//   ....[19]....
        /*095c*/ 	.word	0x00006540


	//   ....[20]....
        /*0960*/ 	.word	0x00007f40


	//   ....[21]....
        /*0964*/ 	.word	0x00007f50


	//   ....[22]....
        /*0968*/ 	.word	0x00007f60


	//   ....[23]....
        /*096c*/ 	.word	0x00007fb0


	//   ....[24]....
        /*0970*/ 	.word	0x00008a50


	//   ....[25]....
        /*0974*/ 	.word	0x00008a80


	//   ....[26]....
        /*0978*/ 	.word	0x00008c00


	//   ....[27]....
        /*097c*/ 	.word	0x00008c20


	//   ....[28]....
        /*0980*/ 	.word	0x00008d60


	//   ....[29]....
        /*0984*/ 	.word	0x00008d80


	//   ....[30]....
        /*0988*/ 	.word	0x00008ed0


	//   ....[31]....
        /*098c*/ 	.word	0x00008ef0


	//   ....[32]....
        /*0990*/ 	.word	0x000094f0


	//   ....[33]....
        /*0994*/ 	.word	0x00009520


	//   ....[34]....
        /*0998*/ 	.word	0x00009dd0


	//   ....[35]....
        /*099c*/ 	.word	0x00009de0


	//   ....[36]....
        /*09a0*/ 	.word	0x0000af40


	//   ....[37]....
        /*09a4*/ 	.word	0x0000af70


	//   ....[38]....
        /*09a8*/ 	.word	0x0000b0e0


	//   ....[39]....
        /*09ac*/ 	.word	0x0000b100


	//   ....[40]....
        /*09b0*/ 	.word	0x0000b240


	//   ....[41]....
        /*09b4*/ 	.word	0x0000b260


	//   ....[42]....
        /*09b8*/ 	.word	0x0000b3b0


	//   ....[43]....
        /*09bc*/ 	.word	0x0000b3d0


	//   ....[44]....
        /*09c0*/ 	.word	0x0000b5a0


	//   ....[45]....
        /*09c4*/ 	.word	0x0000b7e0


	//   ....[46]....
        /*09c8*/ 	.word	0x0000b810


	//   ....[47]....
        /*09cc*/ 	.word	0x0000b840


	//   ....[48]....
        /*09d0*/ 	.word	0x0000b870


	//   ....[49]....
        /*09d4*/ 	.word	0x0000b8a0


	//   ....[50]....
        /*09d8*/ 	.word	0x0000b8d0


	//   ....[51]....
        /*09dc*/ 	.word	0x0000ba70


	//   ....[52]....
        /*09e0*/ 	.word	0x0000baa0


	//   ....[53]....
        /*09e4*/ 	.word	0x0000bad0


	//   ....[54]....
        /*09e8*/ 	.word	0x0000bb00


	//   ....[55]....
        /*09ec*/ 	.word	0x0000bb30


	//   ....[56]....
        /*09f0*/ 	.word	0x0000bb60


	//   ....[57]....
        /*09f4*/ 	.word	0x0000bbf0


	//   ....[58]....
        /*09f8*/ 	.word	0x0000bc20


	//   ....[59]....
        /*09fc*/ 	.word	0x0000bc30


	//   ....[60]....
        /*0a00*/ 	.word	0x0000bce0


	//   ....[61]....
        /*0a04*/ 	.word	0x0000d1d0


	//   ....[62]....
        /*0a08*/ 	.word	0x0000dcb0


	//   ....[63]....
        /*0a0c*/ 	.word	0x0000dcd0


	//   ....[64]....
        /*0a10*/ 	.word	0x0000dce0


	//   ....[65]....
        /*0a14*/ 	.word	0x0000dd10


	//   ....[66]....
        /*0a18*/ 	.word	0x0000ddf0


	//   ....[67]....
        /*0a1c*/ 	.word	0x0000de80


	//   ....[68]....
        /*0a20*/ 	.word	0x0000deb0


	//   ....[69]....
        /*0a24*/ 	.word	0x0000df30


	//   ....[70]....
        /*0a28*/ 	.word	0x0000df60


	//   ....[71]....
        /*0a2c*/ 	.word	0x0000dfe0


	//   ....[72]....
        /*0a30*/ 	.word	0x0000e010


	//   ....[73]....
        /*0a34*/ 	.word	0x0000e090


	//   ....[74]....
        /*0a38*/ 	.word	0x0000e0c0


	//   ....[75]....
        /*0a3c*/ 	.word	0x0000e0e0


	//   ....[76]....
        /*0a40*/ 	.word	0x0000e130


	//   ....[77]....
        /*0a44*/ 	.word	0x0000e140


	//   ....[78]....
        /*0a48*/ 	.word	0x0000e870


	//   ....[79]....
        /*0a4c*/ 	.word	0x0000e8d0


	//   ....[80]....
        /*0a50*/ 	.word	0x0000e8e0


	//   ....[81]....
        /*0a54*/ 	.word	0x0000e980


	//   ....[82]....
        /*0a58*/ 	.word	0x0000ea10


	//   ....[83]....
        /*0a5c*/ 	.word	0x0000ea20


	//   ....[84]....
        /*0a60*/ 	.word	0x0000eab0


	//   ....[85]....
        /*0a64*/ 	.word	0x0000eac0


	//   ....[86]....
        /*0a68*/ 	.word	0x0000eb30


	//   ....[87]....
        /*0a6c*/ 	.word	0x0000eb40


	//   ....[88]....
        /*0a70*/ 	.word	0x0000ebc0


	//   ....[89]....
        /*0a74*/ 	.word	0x0000ebd0


	//   ....[90]....
        /*0a78*/ 	.word	0x0000ec50


	//   ....[91]....
        /*0a7c*/ 	.word	0x0000ec60


	//   ....[92]....
        /*0a80*/ 	.word	0x0000ec70


	//   ....[93]....
        /*0a84*/ 	.word	0x0000ecb0


	//   ....[94]....
        /*0a88*/ 	.word	0x00011840


	//   ....[95]....
        /*0a8c*/ 	.word	0x00011870


	//   ....[96]....
        /*0a90*/ 	.word	0x000118d0


	//   ....[97]....
        /*0a94*/ 	.word	0x00011900


	//   ....[98]....
        /*0a98*/ 	.word	0x00011930


	//   ....[99]....
        /*0a9c*/ 	.word	0x00011960


	//   ....[100]....
        /*0aa0*/ 	.word	0x00011990


	//   ....[101]....
        /*0aa4*/ 	.word	0x000119c0


	//   ....[102]....
        /*0aa8*/ 	.word	0x00011b80


	//   ....[103]....
        /*0aac*/ 	.word	0x00011bb0


	//   ....[104]....
        /*0ab0*/ 	.word	0x00011be0


	//   ....[105]....
        /*0ab4*/ 	.word	0x00011c10


	//   ....[106]....
        /*0ab8*/ 	.word	0x00011c40


	//   ....[107]....
        /*0abc*/ 	.word	0x00011c70


	//   ....[108]....
        /*0ac0*/ 	.word	0x00011d30


	//   ....[109]....
        /*0ac4*/ 	.word	0x00011d50


	//   ....[110]....
        /*0ac8*/ 	.word	0x00011d60


	//   ....[111]....
        /*0acc*/ 	.word	0x00011dc0


	//   ....[112]....
        /*0ad0*/ 	.word	0x000124e0


	//   ....[113]....
        /*0ad4*/ 	.word	0x00012a00


	//   ....[114]....
        /*0ad8*/ 	.word	0x00012b80


	//   ....[115]....
        /*0adc*/ 	.word	0x00012be0


	//   ....[116]....
        /*0ae0*/ 	.word	0x00012c50


	//   ....[117]....
        /*0ae4*/ 	.word	0x00012cc0


	//   ....[118]....
        /*0ae8*/ 	.word	0x00012d70


	//   ....[119]....
        /*0aec*/ 	.word	0x00012e60


	//   ....[120]....
        /*0af0*/ 	.word	0x00012f90


	//   ....[121]....
        /*0af4*/ 	.word	0x00013030


	//   ....[122]....
        /*0af8*/ 	.word	0x00013100


	//   ....[123]....
        /*0afc*/ 	.word	0x000131a0


	//   ....[124]....
        /*0b00*/ 	.word	0x00013270


	//   ....[125]....
        /*0b04*/ 	.word	0x00013310


	//   ....[126]....
        /*0b08*/ 	.word	0x000133e0


	//   ....[127]....
        /*0b0c*/ 	.word	0x00013480


	//   ....[128]....
        /*0b10*/ 	.word	0x00013530


	//   ....[129]....
        /*0b14*/ 	.word	0x000135d0


	//   ....[130]....
        /*0b18*/ 	.word	0x00013870


	//   ....[131]....
        /*0b1c*/ 	.word	0x00013920


	//   ....[132]....
        /*0b20*/ 	.word	0x00013a20


	//   ....[133]....
        /*0b24*/ 	.word	0x00013b10


	//   ....[134]....
        /*0b28*/ 	.word	0x00013bd0


	//   ....[135]....
        /*0b2c*/ 	.word	0x00013c90


	//   ....[136]....
        /*0b30*/ 	.word	0x00013d50


	//   ....[137]....
        /*0b34*/ 	.word	0x00013e10


	//   ....[138]....
        /*0b38*/ 	.word	0x00013ed0


	//   ....[139]....
        /*0b3c*/ 	.word	0x00013f90


	//   ....[140]....
        /*0b40*/ 	.word	0x00014050


	//   ....[141]....
        /*0b44*/ 	.word	0x00014100


	//   ....[142]....
        /*0b48*/ 	.word	0x00014200


	//   ....[143]....
        /*0b4c*/ 	.word	0x00014250


	//   ....[144]....
        /*0b50*/ 	.word	0x000142b0


	//   ....[145]....
        /*0b54*/ 	.word	0x00014390


	//   ....[146]....
        /*0b58*/ 	.word	0x000146c0


	//   ....[147]....
        /*0b5c*/ 	.word	0x00014760


	//   ....[148]....
        /*0b60*/ 	.word	0x00014900


	//   ....[149]....
        /*0b64*/ 	.word	0x00014980


	//   ....[150]....
        /*0b68*/ 	.word	0x00014a00


	//   ....[151]....
        /*0b6c*/ 	.word	0x00014a80


	//   ....[152]....
        /*0b70*/ 	.word	0x00014b00


	//   ....[153]....
        /*0b74*/ 	.word	0x00014b90


	//   ....[154]....
        /*0b78*/ 	.word	0x00014c30


	//   ....[155]....
        /*0b7c*/ 	.word	0x00014ce0


	//   ....[156]....
        /*0b80*/ 	.word	0x00014d60


	//   ....[157]....
        /*0b84*/ 	.word	0x00014de0


	//   ....[158]....
        /*0b88*/ 	.word	0x00014e60


	//   ....[159]....
        /*0b8c*/ 	.word	0x00014ef0


	//   ....[160]....
        /*0b90*/ 	.word	0x00014f70


	//   ....[161]....
        /*0b94*/ 	.word	0x00015010


	//   ....[162]....
        /*0b98*/ 	.word	0x00015060


	//   ....[163]....
        /*0b9c*/ 	.word	0x000150f0


	//   ....[164]....
        /*0ba0*/ 	.word	0x00015220


	//----- nvinfo : EIATTR_REG_RECONFIG
	.align		4
.L_265:
        /*0ba4*/ 	.byte	0x01, 0x54
	.zero		2


	//----- nvinfo : EIATTR_SYSCALL_OFFSETS
	.align		4
        /*0ba8*/ 	.byte	0x04, 0x46
        /*0baa*/ 	.short	(.L_267 - .L_266)


	//   ....[0]....
.L_266:
        /*0bac*/ 	.word	0x00001d20


	//   ....[1]....
        /*0bb0*/ 	.word	0x0000cdf0


	//   ....[2]....
        /*0bb4*/ 	.word	0x0000cf40


	//   ....[3]....
        /*0bb8*/ 	.word	0x0000d040


	//   ....[4]....
        /*0bbc*/ 	.word	0x0000d8a0


	//   ....[5]....
        /*0bc0*/ 	.word	0x0000e4b0


	//----- nvinfo : EIATTR_MBARRIER_INSTR_OFFSETS
	.align		4
.L_267:
        /*0bc4*/ 	.byte	0x04, 0x39
        /*0bc6*/ 	.short	(.L_269 - .L_268)


	//   ....[0]....
.L_268:
        /*0bc8*/ 	.word	0x00000260
        /*0bcc*/ 	.word	0x000000ff
        /*0bd0*/ 	.word	0x00032400
        /*0bd4*/ 	.short	0x0100
        /*0bd6*/ 	.byte	0x08
	.zero		1


	//   ....[1]....
        /*0bd8*/ 	.word	0x00000270
        /*0bdc*/ 	.word	0x000000ff
        /*0be0*/ 	.word	0x00032410
        /*0be4*/ 	.short	0x0100
        /*0be6*/ 	.byte	0x08
	.zero		1


	//   ....[2]....
        /*0be8*/ 	.word	0x00000280
        /*0bec*/ 	.word	0x000000ff
        /*0bf0*/ 	.word	0x00032420
        /*0bf4*/ 	.short	0x0100
        /*0bf6*/ 	.byte	0x08
	.zero		1


	//   ....[3]....
        /*0bf8*/ 	.word	0x00000370
        /*0bfc*/ 	.word	0x000000ff
        /*0c00*/ 	.word	0x00032430
        /*0c04*/ 	.short	0x0100
        /*0c06*/ 	.byte	0x08
	.zero		1


	//   ....[4]....
        /*0c08*/ 	.word	0x00000380
        /*0c0c*/ 	.word	0x000000ff
        /*0c10*/ 	.word	0x00032440
        /*0c14*/ 	.short	0x0100
        /*0c16*/ 	.byte	0x08
	.zero		1


	//   ....[5]....
        /*0c18*/ 	.word	0x00000390
        /*0c1c*/ 	.word	0x000000ff
        /*0c20*/ 	.word	0x00032438
        /*0c24*/ 	.short	0x0100
        /*0c26*/ 	.byte	0x08
	.zero		1


	//   ....[6]....
        /*0c28*/ 	.word	0x000003a0
        /*0c2c*/ 	.word	0x000000ff
        /*0c30*/ 	.word	0x00032448
        /*0c34*/ 	.short	0x0100
        /*0c36*/ 	.byte	0x08
	.zero		1


	//   ....[7]....
        /*0c38*/ 	.word	0x000004d0
        /*0c3c*/ 	.word	0x000000ff
        /*0c40*/ 	.word	0x00032450
        /*0c44*/ 	.short	0x0100
        /*0c46*/ 	.byte	0x08
	.zero		1


	//   ....[8]....
        /*0c48*/ 	.word	0x000004e0
        /*0c4c*/ 	.word	0x000000ff
        /*0c50*/ 	.word	0x00032460
        /*0c54*/ 	.short	0x0100
        /*0c56*/ 	.byte	0x08
	.zero		1


	//   ....[9]....
        /*0c58*/ 	.word	0x000004f0
        /*0c5c*/ 	.word	0x000000ff
        /*0c60*/ 	.word	0x00032458
        /*0c64*/ 	.short	0x0100
        /*0c66*/ 	.byte	0x08
	.zero		1


	//   ....[10]....
        /*0c68*/ 	.word	0x00000500
        /*0c6c*/ 	.word	0x000000ff
        /*0c70*/ 	.word	0x00032468
        /*0c74*/ 	.short	0x0100
        /*0c76*/ 	.byte	0x08
	.zero		1


	//   ....[11]....
        /*0c78*/ 	.word	0x000005f0
        /*0c7c*/ 	.word	0x000000ff
        /*0c80*/ 	.word	0x00032470
        /*0c84*/ 	.short	0x0100
        /*0c86*/ 	.byte	0x06
	.zero		1


	//   ....[12]....
        /*0c88*/ 	.word	0x00000600
        /*0c8c*/ 	.word	0x000000ff
        /*0c90*/ 	.word	0x00032480
        /*0c94*/ 	.short	0x0100
        /*0c96*/ 	.byte	0x06
	.zero		1


	//   ....[13]....
        /*0c98*/ 	.word	0x00000610
        /*0c9c*/ 	.word	0x000000ff
        /*0ca0*/ 	.word	0x00032478
        /*0ca4*/ 	.short	0x0100
        /*0ca6*/ 	.byte	0x06
	.zero		1


	//   ....[14]....
        /*0ca8*/ 	.word	0x00000620
        /*0cac*/ 	.word	0x000000ff
        /*0cb0*/ 	.word	0x00032488
        /*0cb4*/ 	.short	0x0100
        /*0cb6*/ 	.byte	0x06
	.zero		1


	//   ....[15]....
        /*0cb8*/ 	.word	0x00000750
        /*0cbc*/ 	.word	0x000000ff
        /*0cc0*/ 	.word	0x00032490
        /*0cc4*/ 	.short	0x0100
        /*0cc6*/ 	.byte	0x08
	.zero		1


	//   ....[16]....
        /*0cc8*/ 	.word	0x00000760
        /*0ccc*/ 	.word	0x000000ff
        /*0cd0*/ 	.word	0x000324a0
        /*0cd4*/ 	.short	0x0100
        /*0cd6*/ 	.byte	0x08
	.zero		1


	//   ....[17]....
        /*0cd8*/ 	.word	0x00000770
        /*0cdc*/ 	.word	0x000000ff
        /*0ce0*/ 	.word	0x00032498
        /*0ce4*/ 	.short	0x0100
        /*0ce6*/ 	.byte	0x08
	.zero		1


	//   ....[18]....
        /*0ce8*/ 	.word	0x00000780
        /*0cec*/ 	.word	0x000000ff
        /*0cf0*/ 	.word	0x000324a8
        /*0cf4*/ 	.short	0x0100
        /*0cf6*/ 	.byte	0x08
	.zero		1


	//   ....[19]....
        /*0cf8*/ 	.word	0x000008b0
        /*0cfc*/ 	.word	0x000000ff
        /*0d00*/ 	.word	0x000324b0
        /*0d04*/ 	.short	0x0100
        /*0d06*/ 	.byte	0x08
	.zero		1


	//   ....[20]....
        /*0d08*/ 	.word	0x000008c0
        /*0d0c*/ 	.word	0x000000ff
        /*0d10*/ 	.word	0x000324c0
        /*0d14*/ 	.short	0x0100
        /*0d16*/ 	.byte	0x08
	.zero		1


	//   ....[21]....
        /*0d18*/ 	.word	0x000008d0
        /*0d1c*/ 	.word	0x000000ff
        /*0d20*/ 	.word	0x000324b8
        /*0d24*/ 	.short	0x0100
        /*0d26*/ 	.byte	0x08
	.zero		1


	//   ....[22]....
        /*0d28*/ 	.word	0x000008e0
        /*0d2c*/ 	.word	0x000000ff
        /*0d30*/ 	.word	0x000324c8
        /*0d34*/ 	.short	0x0100
        /*0d36*/ 	.byte	0x08
	.zero		1


	//   ....[23]....
        /*0d38*/ 	.word	0x00001de0
        /*0d3c*/ 	.word	0x00000005
        /*0d40*/ 	.word	0x00032400
        /*0d44*/ 	.short	0x010a
        /*0d46*/ 	.byte	0x3f
	.zero		1


	//   ....[24]....
        /*0d48*/ 	.word	0x00001e90
        /*0d4c*/ 	.word	0x00000015
        /*0d50*/ 	.word	0x00032430
        /*0d54*/ 	.short	0x010a
        /*0d56*/ 	.byte	0x3f
	.zero		1


	//   ....[25]....
        /*0d58*/ 	.word	0x00001ed0
        /*0d5c*/ 	.word	0x00000015
        /*0d60*/ 	.word	0x00032430
        /*0d64*/ 	.short	0x010a
        /*0d66*/ 	.byte	0x3f
	.zero		1


	//   ....[26]....
        /*0d68*/ 	.word	0x00002200
        /*0d6c*/ 	.word	0x00000005
        /*0d70*/ 	.word	0x00032410
        /*0d74*/ 	.short	0x010a
        /*0d76*/ 	.byte	0x3f
	.zero		1


	//   ....[27]....
        /*0d78*/ 	.word	0x00002240
        /*0d7c*/ 	.word	0x00000015
        /*0d80*/ 	.word	0x00032450
        /*0d84*/ 	.short	0x010a
        /*0d86*/ 	.byte	0x3f
	.zero		1


	//   ....[28]....
        /*0d88*/ 	.word	0x00002280
        /*0d8c*/ 	.word	0x00000015
        /*0d90*/ 	.word	0x00032450
        /*0d94*/ 	.short	0x010a
        /*0d96*/ 	.byte	0x3f
	.zero		1


	//   ....[29]....
        /*0d98*/ 	.word	0x000037b0
        /*0d9c*/ 	.word	0x00000018
        /*0da0*/ 	.word	0x00000000
        /*0da4*/ 	.short	0x0101
        /*0da6*/ 	.byte	0x3f
	.zero		1


	//   ....[30]....
        /*0da8*/ 	.word	0x00004120
        /*0dac*/ 	.word	0x00000015
        /*0db0*/ 	.word	0x00000000
        /*0db4*/ 	.short	0x0101
        /*0db6*/ 	.byte	0x3f
	.zero		1


	//   ....[31]....
        /*0db8*/ 	.word	0x00004270
        /*0dbc*/ 	.word	0x000000ff
        /*0dc0*/ 	.word	0x00032430
        /*0dc4*/ 	.short	0x010a
        /*0dc6*/ 	.byte	0x04
	.zero		1


	//   ....[32]....
        /*0dc8*/ 	.word	0x000042b0
        /*0dcc*/ 	.word	0x000000ff
        /*0dd0*/ 	.word	0x00032430
        /*0dd4*/ 	.short	0x010a
        /*0dd6*/ 	.byte	0x04
	.zero		1


	//   ....[33]....
        /*0dd8*/ 	.word	0x000044c0
        /*0ddc*/ 	.word	0x000000ff
        /*0de0*/ 	.word	0x00032450
        /*0de4*/ 	.short	0x010a
        /*0de6*/ 	.byte	0x04
	.zero		1


	//   ....[34]....
        /*0de8*/ 	.word	0x00004500
        /*0dec*/ 	.word	0x000000ff
        /*0df0*/ 	.word	0x00032450
        /*0df4*/ 	.short	0x010a
        /*0df6*/ 	.byte	0x04
	.zero		1


	//   ....[35]....
        /*0df8*/ 	.word	0x00005630
        /*0dfc*/ 	.word	0x0000009c
        /*0e00*/ 	.word	0x00000000
        /*0e04*/ 	.short	0x0101
        /*0e06*/ 	.byte	0x3f
	.zero		1


	//   ....[36]....
        /*0e08*/ 	.word	0x00006440
        /*0e0c*/ 	.word	0x000000dc
        /*0e10*/ 	.word	0x00000000
        /*0e14*/ 	.short	0x0101
        /*0e16*/ 	.byte	0x3f
	.zero		1


	//   ....[37]....
        /*0e18*/ 	.word	0x00008a30
        /*0e1c*/ 	.word	0x00000000
        /*0e20*/ 	.word	0x00000000
        /*0e24*/ 	.short	0x0101
        /*0e26*/ 	.byte	0x3f
	.zero		1


	//   ....[38]....
        /*0e28*/ 	.word	0x000094d0
        /*0e2c*/ 	.word	0x00000002
        /*0e30*/ 	.word	0x00000000
        /*0e34*/ 	.short	0x0101
        /*0e36*/ 	.byte	0x3f
	.zero		1


	//   ....[39]....
        /*0e38*/ 	.word	0x0000d440
        /*0e3c*/ 	.word	0x00000000
        /*0e40*/ 	.word	0x00032440
        /*0e44*/ 	.short	0x010a
        /*0e46*/ 	.byte	0x3f
	.zero		1


	//   ....[40]....
        /*0e48*/ 	.word	0x0000e260
        /*0e4c*/ 	.word	0x00000012
        /*0e50*/ 	.word	0x00032400
        /*0e54*/ 	.short	0x0107
        /*0e56*/ 	.byte	0x3f
	.zero		1


	//   ....[41]....
        /*0e58*/ 	.word	0x0000e300
        /*0e5c*/ 	.word	0x00000012
        /*0e60*/ 	.word	0x00032400
        /*0e64*/ 	.short	0x0101
        /*0e66*/ 	.byte	0x3f
	.zero		1


	//   ....[42]....
        /*0e68*/ 	.word	0x0000edf0
        /*0e6c*/ 	.word	0x00000012
        /*0e70*/ 	.word	0x00032410
        /*0e74*/ 	.short	0x0107
        /*0e76*/ 	.byte	0x3f
	.zero		1


	//   ....[43]....
        /*0e78*/ 	.word	0x0000eef0
        /*0e7c*/ 	.word	0x00000012
        /*0e80*/ 	.word	0x00032410
        /*0e84*/ 	.short	0x0101
        /*0e86*/ 	.byte	0x3f
	.zero		1


	//   ....[44]....
        /*0e88*/ 	.word	0x0000ef10
        /*0e8c*/ 	.word	0x00000012
        /*0e90*/ 	.word	0x00032420
        /*0e94*/ 	.short	0x010a
        /*0e96*/ 	.byte	0x3f
	.zero		1


	//   ....[45]....
        /*0e98*/ 	.word	0x0000eff0
        /*0e9c*/ 	.word	0x00000002
        /*0ea0*/ 	.word	0x00032460
        /*0ea4*/ 	.short	0x010a
        /*0ea6*/ 	.byte	0x3f
	.zero		1


	//   ....[46]....
        /*0ea8*/ 	.word	0x0000f8c0
        /*0eac*/ 	.word	0x00000002
        /*0eb0*/ 	.word	0x00032440
        /*0eb4*/ 	.short	0x010a
        /*0eb6*/ 	.byte	0x3f
	.zero		1


	//   ....[47]....
        /*0eb8*/ 	.word	0x0000faf0
        /*0ebc*/ 	.word	0x00000002
        /*0ec0*/ 	.word	0x00032460
        /*0ec4*/ 	.short	0x010a
        /*0ec6*/ 	.byte	0x3f
	.zero		1


	//   ....[48]....
        /*0ec8*/ 	.word	0x00010300
        /*0ecc*/ 	.word	0x00000002
        /*0ed0*/ 	.word	0x00032440
        /*0ed4*/ 	.short	0x010a
        /*0ed6*/ 	.byte	0x3f
	.zero		1


	//   ....[49]....
        /*0ed8*/ 	.word	0x00010530
        /*0edc*/ 	.word	0x00000002
        /*0ee0*/ 	.word	0x00032460
        /*0ee4*/ 	.short	0x010a
        /*0ee6*/ 	.byte	0x3f
	.zero		1


	//   ....[50]....
        /*0ee8*/ 	.word	0x00010cd0
        /*0eec*/ 	.word	0x00000003
        /*0ef0*/ 	.word	0x00032440
        /*0ef4*/ 	.short	0x010a
        /*0ef6*/ 	.byte	0x3f
	.zero		1


	//   ....[51]....
        /*0ef8*/ 	.word	0x00010f00
        /*0efc*/ 	.word	0x00000003
        /*0f00*/ 	.word	0x00032460
        /*0f04*/ 	.short	0x010a
        /*0f06*/ 	.byte	0x3f
	.zero		1


	//   ....[52]....
        /*0f08*/ 	.word	0x00012460
        /*0f0c*/ 	.word	0x00000000
        /*0f10*/ 	.word	0x00032420
        /*0f14*/ 	.short	0x010a
        /*0f16*/ 	.byte	0x3f
	.zero		1


	//   ....[53]....
        /*0f18*/ 	.word	0x00012650
        /*0f1c*/ 	.word	0x00000006
        /*0f20*/ 	.word	0x00000000
        /*0f24*/ 	.short	0x010a
        /*0f26*/ 	.byte	0x3f
	.zero		1


	//   ....[54]....
        /*0f28*/ 	.word	0x00012680
        /*0f2c*/ 	.word	0x00000007
        /*0f30*/ 	.word	0x00000000
        /*0f34*/ 	.short	0x010a
        /*0f36*/ 	.byte	0x3f
	.zero		1


	//   ....[55]....
        /*0f38*/ 	.word	0x000126e0
        /*0f3c*/ 	.word	0x00000004
        /*0f40*/ 	.word	0x00000000
        /*0f44*/ 	.short	0x010a
        /*0f46*/ 	.byte	0x3f
	.zero		1


	//   ....[56]....
        /*0f48*/ 	.word	0x00012710
        /*0f4c*/ 	.word	0x00000003
        /*0f50*/ 	.word	0x00000000
        /*0f54*/ 	.short	0x010a
        /*0f56*/ 	.byte	0x3f
	.zero		1


	//   ....[57]....
        /*0f58*/ 	.word	0x00012770
        /*0f5c*/ 	.word	0x00000005
        /*0f60*/ 	.word	0x00032400
        /*0f64*/ 	.short	0x010a
        /*0f66*/ 	.byte	0x3f
	.zero		1


	//   ....[58]....
        /*0f68*/ 	.word	0x000127c0
        /*0f6c*/ 	.word	0x00000015
        /*0f70*/ 	.word	0x00032430
        /*0f74*/ 	.short	0x010a
        /*0f76*/ 	.byte	0x3f
	.zero		1


	//   ....[59]....
        /*0f78*/ 	.word	0x00012810
        /*0f7c*/ 	.word	0x00000005
        /*0f80*/ 	.word	0x00032410
        /*0f84*/ 	.short	0x010a
        /*0f86*/ 	.byte	0x3f
	.zero		1


	//   ....[60]....
        /*0f88*/ 	.word	0x00012860
        /*0f8c*/ 	.word	0x00000015
        /*0f90*/ 	.word	0x00032450
        /*0f94*/ 	.short	0x010a
        /*0f96*/ 	.byte	0x3f
	.zero		1


	//   ....[61]....
        /*0f98*/ 	.word	0x000128c0
        /*0f9c*/ 	.word	0x00000099
        /*0fa0*/ 	.word	0x00032430
        /*0fa4*/ 	.short	0x010a
        /*0fa6*/ 	.byte	0x3f
	.zero		1


	//   ....[62]....
        /*0fa8*/ 	.word	0x00012920
        /*0fac*/ 	.word	0x00000014
        /*0fb0*/ 	.word	0x00032450
        /*0fb4*/ 	.short	0x010a
        /*0fb6*/ 	.byte	0x3f
	.zero		1


	//   ....[63]....
        /*0fb8*/ 	.word	0x00012ac0
        /*0fbc*/ 	.word	0x00000000
        /*0fc0*/ 	.word	0x00032440
        /*0fc4*/ 	.short	0x010a
        /*0fc6*/ 	.byte	0x3f
	.zero		1


	//   ....[64]....
        /*0fc8*/ 	.word	0x000143d0
        /*0fcc*/ 	.word	0x00000012
        /*0fd0*/ 	.word	0x00032420
        /*0fd4*/ 	.short	0x010a
        /*0fd6*/ 	.byte	0x3f
	.zero		1


	//   ....[65]....
        /*0fd8*/ 	.word	0x00014420
        /*0fdc*/ 	.word	0x00000002
        /*0fe0*/ 	.word	0x00032460
        /*0fe4*/ 	.short	0x010a
        /*0fe6*/ 	.byte	0x3f
	.zero		1


	//   ....[66]....
        /*0fe8*/ 	.word	0x00014470
        /*0fec*/ 	.word	0x00000002
        /*0ff0*/ 	.word	0x00032440
        /*0ff4*/ 	.short	0x010a
        /*0ff6*/ 	.byte	0x3f
	.zero		1


	//   ....[67]....
        /*0ff8*/ 	.word	0x000144c0
        /*0ffc*/ 	.word	0x00000002
        /*1000*/ 	.word	0x00032460
        /*1004*/ 	.short	0x010a
        /*1006*/ 	.byte	0x3f
	.zero		1


	//   ....[68]....
        /*1008*/ 	.word	0x00014510
        /*100c*/ 	.word	0x00000002
        /*1010*/ 	.word	0x00032440
        /*1014*/ 	.short	0x010a
        /*1016*/ 	.byte	0x3f
	.zero		1


	//   ....[69]....
        /*1018*/ 	.word	0x00014560
        /*101c*/ 	.word	0x00000002
        /*1020*/ 	.word	0x00032460
        /*1024*/ 	.short	0x010a
        /*1026*/ 	.byte	0x3f
	.zero		1


	//   ....[70]....
        /*1028*/ 	.word	0x000145b0
        /*102c*/ 	.word	0x00000003
        /*1030*/ 	.word	0x00032440
        /*1034*/ 	.short	0x010a
        /*1036*/ 	.byte	0x3f
	.zero		1


	//   ....[71]....
        /*1038*/ 	.word	0x00014600
        /*103c*/ 	.word	0x00000003
        /*1040*/ 	.word	0x00032460
        /*1044*/ 	.short	0x010a
        /*1046*/ 	.byte	0x3f
	.zero		1


	//   ....[72]....
        /*1048*/ 	.word	0x00015140
        /*104c*/ 	.word	0x00000000
        /*1050*/ 	.word	0x00032420
        /*1054*/ 	.short	0x010a
        /*1056*/ 	.byte	0x3f
	.zero		1


	//   ....[73]....
        /*1058*/ 	.word	0x000152e0
        /*105c*/ 	.word	0x00000006
        /*1060*/ 	.word	0x00000000
        /*1064*/ 	.short	0x010a
        /*1066*/ 	.byte	0x3f
	.zero		1


	//   ....[74]....
        /*1068*/ 	.word	0x00015330
        /*106c*/ 	.word	0x00000007
        /*1070*/ 	.word	0x00000000
        /*1074*/ 	.short	0x010a
        /*1076*/ 	.byte	0x3f
	.zero		1


	//   ....[75]....
        /*1078*/ 	.word	0x00015380
        /*107c*/ 	.word	0x00000004
        /*1080*/ 	.word	0x00000000
        /*1084*/ 	.short	0x010a
        /*1086*/ 	.byte	0x3f
	.zero		1


	//----- nvinfo : EIATTR_NUM_MBARRIERS
	.align		4
.L_269:
        /*1088*/ 	.byte	0x03, 0x38
        /*108a*/ 	.short	0x0017


	//----- nvinfo : EIATTR_EXIT_INSTR_OFFSETS
	.align		4
        /*108c*/ 	.byte	0x04, 0x1c
        /*108e*/ 	.short	(.L_271 - .L_270)


	//   ....[0]....
.L_270:
        /*1090*/ 	.word	0x00000a90


	//   ....[1]....
        /*1094*/ 	.word	0x0000b540


	//   ....[2]....
        /*1098*/ 	.word	0x00012760


	//----- nvinfo : EIATTR_MAX_THREADS
	.align		4
.L_271:
        /*109c*/ 	.byte	0x04, 0x05
        /*109e*/ 	.short	(.L_273 - .L_272)
.L_272:
        /*10a0*/ 	.word	0x00000180
        /*10a4*/ 	.word	0x00000001
        /*10a8*/ 	.word	0x00000001


	//----- nvinfo : EIATTR_CRS_STACK_SIZE
	.align		4
.L_273:
        /*10ac*/ 	.byte	0x04, 0x1e
        /*10ae*/ 	.short	(.L_275 - .L_274)
.L_274:
        /*10b0*/ 	.word	0x00000000


	//----- nvinfo : EIATTR_CBANK_PARAM_SIZE
	.align		4
.L_275:
        /*10b4*/ 	.byte	0x03, 0x19
        /*10b6*/ 	.short	0x0bf0


	//----- nvinfo : EIATTR_PARAM_CBANK
	.align		4
        /*10b8*/ 	.byte	0x04, 0x0a
        /*10ba*/ 	.short	(.L_277 - .L_276)
	.align		4
.L_276:
        /*10bc*/ 	.word	index@(.nv.constant0._ZN7cutlass13device_kernelIN5flash11enable_sm90INS1_16FlashAttnFwdSm90INS1_25CollectiveMainloopFwdSm90ILi2EN4cute5tupleIJNS5_1CILi1EEES8_S8_EEENS6_IJNS7_ILi128EEENS7_ILi96EEENS7_ILi64EEEEEELi256ENS_6half_tEfNS_4arch4Sm90ELb0ELb0ELb0ELb1ELb0ELb0ELb1ELb1ELb0ELb1ELb1ELb0EEENS1_21CollectiveEpilogueFwdINS6_IJSA_NS7_ILi256EEESB_EEES9_SE_SG_Li256ELb1ELb1ELb1ELb0EEENS1_36VarlenDynamicPersistentTileSchedulerILi128ELi96ELi256ELi128ELb1ELb1ELb1ELb0ELb1ELb1EEEEEEEEEvNT_6ParamsE)
        /*10c0*/ 	.short	0x0210
        /*10c2*/ 	.short	0x0bf0


	//----- nvinfo : EIATTR_SW_WAR
	.align		4
.L_277:
        /*10c4*/ 	.byte	0x04, 0x36
        /*10c6*/ 	.short	(.L_279 - .L_278)
.L_278:
        /*10c8*/ 	.word	0x00000008
.L_279:


//--------------------- .nv.info._ZN7cutlass13device_kernelIN5flash11enable_sm90INS1_16FlashAttnFwdSm90INS1_25CollectiveMainloopFwdSm90ILi2EN4cute5tupleIJNS5_1CILi1EEES8_S8_EEENS6_IJNS7_ILi128EEENS7_ILi96EEENS7_ILi64EEEEEELi256ENS_6half_tEfNS_4arch4Sm90ELb0ELb0ELb0ELb1ELb0ELb1ELb1ELb1ELb0ELb1ELb1ELb0EEENS1_21CollectiveEpilogueFwdINS6_IJSA_NS7_ILi256EEESB_EEES9_SE_SG_Li256ELb1ELb1ELb1ELb0EEENS1_36VarlenDynamicPersistentTileSchedulerILi128ELi96ELi256ELi128ELb1ELb1ELb1ELb0ELb1ELb1EEEEEEEEEvNT_6ParamsE --------------------------
	.section	.nv.info._ZN7cutlass13device_kernelIN5flash11enable_sm90INS1_16FlashAttnFwdSm90INS1_25CollectiveMainloopFwdSm90ILi2EN4cute5tupleIJNS5_1CILi1EEES8_S8_EEENS6_IJNS7_ILi128EEENS7_ILi96EEENS7_ILi64EEEEEELi256ENS_6half_tEfNS_4arch4Sm90ELb0ELb0ELb0ELb1ELb0ELb1ELb1ELb1ELb0ELb1ELb1ELb0EEENS1_21CollectiveEpilogueFwdINS6_IJSA_NS7_ILi256EEESB_EEES9_SE_SG_Li256ELb1ELb1ELb1ELb0EEENS1_36VarlenDynamicPersistentTileSchedulerILi128ELi96ELi256ELi128ELb1ELb1ELb1ELb0ELb1ELb1EEEEEEEEEvNT_6ParamsE,"",@"SHT_CUDA_INFO"
	.sectionflags	@""
	.align	4


	//----- nvinfo : EIATTR_CUDA_API_VERSION
	.align		4
        /*0000*/ 	.byte	0x04, 0x37
        /*0002*/ 	.short	(.L_281 - .L_280)
.L_280:
        /*0004*/ 	.word	0x00000082


	//----- nvinfo : EIATTR_KPARAM_INFO
	.align		4
.L_281:
        /*0008*/ 	.byte	0x04, 0x17
        /*000a*/ 	.short	(.L_283 - .L_282)
.L_282:
        /*000c*/ 	.word	0x00000000
        /*0010*/ 	.short	0x0000
        /*0012*/ 	.short	0x0070
        /*0014*/ 	.byte	0x00, 0xf0, 0x01, 0x2e


	//----- nvinfo : EIATTR_SPARSE_MMA_MASK
	.align		4
.L_283:
        /*0018*/ 	.byte	0x03, 0x50
        /*001a*/ 	.short	0x0000


	//----- nvinfo : EIATTR_MAXREG_COUNT
	.align		4
        /*001c*/ 	.byte	0x03, 0x1b
        /*001e*/ 	.short	0x00a8


	//----- nvinfo : EIATTR_NUM_BARRIERS
	.align		4
        /*0020*/ 	.byte	0x02, 0x4c
        /*0022*/ 	.byte	0x10
	.zero		1


	//----- nvinfo : EIATTR_EXTERNS
	.align		4
        /*0024*/ 	.byte	0x04, 0x0f
        /*0026*/ 	.short	(.L_285 - .L_284)


	//   ....[0]....
	.align		4
.L_284:
        /*0028*/ 	.word	index@(__assertfail)


	//----- nvinfo : EIATTR_ANNOTATIONS
	.align		4
.L_285:
        /*002c*/ 	.byte	0x04, 0x55
        /*002e*/ 	.short	(.L_287 - .L_286)


	//   ....[0]....
.L_286:
        /* <DEDUP_REMOVED lines=123> */


	//----- nvinfo : EIATTR_MERCURY_ISA_VERSION
	.align		4
.L_287:
        /*07c8*/ 	.byte	0x03, 0x5f
        /*07ca*/ 	.short	0x0101


	//----- nvinfo : EIATTR_UNUSED_LOAD_BYTE_OFFSET
	.align		4
        /*07cc*/ 	.byte	0x04, 0x44
        /*07ce*/ 	.short	(.L_289 - .L_288)


	//   ....[0]....
.L_288:
        /*07d0*/ 	.word	0x00000b00
        /*07d4*/ 	.word	0x0000fff0


	//   ....[1]....
        /*07d8*/ 	.word	0x0000e600
        /*07dc*/ 	.word	0x0000fff0


	//----- nvinfo : EIATTR_INT_WARP_WIDE_INSTR_OFFSETS
	.align		4
.L_289:
        /*07e0*/ 	.byte	0x04, 0x31
        /*07e2*/ 	.short	(.L_291 - .L_290)


	//   ....[0]....
.L_290:
        /*07e4*/ 	.word	0x00000190


	//   ....[1]....
        /*07e8*/ 	.word	0x000001d0


	//   ....[2]....
        /*07ec*/ 	.word	0x00000240


	//   ....[3]....
        /*07f0*/ 	.word	0x00000250


	//   ....[4]....
        /*07f4*/ 	.word	0x000163a0


	//   ....[5]....
        /*07f8*/ 	.word	0x00016430


	//   ....[6]....
        /*07fc*/ 	.word	0x0001ae10


	//   ....[7]....
        /*0800*/ 	.word	0x0001aea0


	//----- nvinfo : EIATTR_COOP_GROUP_MASK_REGIDS
	.align		4
.L_291:
        /*0804*/ 	.byte	0x04, 0x29
        /*0806*/ 	.short	(.L_293 - .L_292)


	//   ....[0]....
.L_292:
        /*0808*/ 	.word	0xffffffff


	//   ....[1]....
        /*080c*/ 	.word	0xffffffff


	//   ....[2]....
        /*0810*/ 	.word	0xffffffff


	//   ....[3]....
        /*0814*/ 	.word	0xffffffff


	//   ....[4]....
        /*0818*/ 	.word	0xffffffff


	//   ....[5]....
        /*081c*/ 	.word	0xffffffff


	//   ....[6]....
        /*0820*/ 	.word	0xffffffff


	//   ....[7]....
        /*0824*/ 	.word	0xffffffff


	//   ....[8]....
        /*0828*/ 	.word	0xffffffff


	//   ....[9]....
        /*082c*/ 	.word	0xffffffff


	//   ....[10]....
        /*0830*/ 	.word	0xffffffff


	//   ....[11]....
        /*0834*/ 	.word	0xffffffff


	//   ....[12]....
        /*0838*/ 	.word	0xffffffff


	//   ....[13]....
        /*083c*/ 	.word	0xffffffff


	//   ....[14]....
        /*0840*/ 	.word	0xffffffff


	//   ....[15]....
        /*0844*/ 	.word	0xffffffff


	//   ....[16]....
        /*0848*/ 	.word	0xffffffff


	//   ....[17]....
        /*084c*/ 	.word	0xffffffff


	//   ....[18]....
        /*0850*/ 	.word	0xffffffff


	//   ....[19]....
        /*0854*/ 	.word	0xffffffff


	//   ....[20]....
        /*0858*/ 	.word	0xffffffff


	//   ....[21]....
        /*085c*/ 	.word	0xffffffff


	//   ....[22]....
        /*0860*/ 	.word	0xffffffff


	//   ....[23]....
        /*0864*/ 	.word	0xffffffff


	//   ....[24]....
        /*0868*/ 	.word	0xffffffff


	//   ....[25]....
        /*086c*/ 	.word	0xffffffff


	//   ....[26]....
        /*0870*/ 	.word	0xffffffff


	//   ....[27]....
        /*0874*/ 	.word	0xffffffff


	//   ....[28]....
        /*0878*/ 	.word	0xffffffff


	//   ....[29]....
        /*087c*/ 	.word	0xffffffff


	//   ....[30]....
        /*0880*/ 	.word	0xffffffff


	//   ....[31]....
        /*0884*/ 	.word	0xffffffff


	//   ....[32]....
        /*0888*/ 	.word	0xffffffff


	//   ....[33]....
        /*088c*/ 	.word	0xffffffff


	//   ....[34]....
        /*0890*/ 	.word	0xffffffff


	//   ....[35]....
        /*0894*/ 	.word	0xffffffff


	//   ....[36]....
        /*0898*/ 	.word	0xffffffff


	//   ....[37]....
        /*089c*/ 	.word	0xffffffff


	//   ....[38]....
        /*08a0*/ 	.word	0xffffffff


	//   ....[39]....
        /*08a4*/ 	.word	0xffffffff


	//   ....[40]....
        /*08a8*/ 	.word	0xffffffff


	//   ....[41]....
        /*08ac*/ 	.word	0xffffffff


	//   ....[42]....
        /*08b0*/ 	.word	0xffffffff


	//   ....[43]....
        /*08b4*/ 	.word	0xffffffff


	//   ....[44]....
        /*08b8*/ 	.word	0xffffffff


	//   ....[45]....
        /*08bc*/ 	.word	0xffffffff


	//   ....[46]....
        /*08c0*/ 	.word	0xffffffff


	//   ....[47]....
        /*08c4*/ 	.word	0xffffffff


	//   ....[48]....
        /*08c8*/ 	.word	0xffffffff


	//   ....[49]....
        /*08cc*/ 	.word	0xffffffff


	//   ....[50]....
        /*08d0*/ 	.word	0xffffffff


	//   ....[51]....
        /*08d4*/ 	.word	0xffffffff


	//   ....[52]....
        /*08d8*/ 	.word	0xffffffff


	//   ....[53]....
        /*08dc*/ 	.word	0xffffffff


	//   ....[54]....
        /*08e0*/ 	.word	0xffffffff


	//   ....[55]....
        /*08e4*/ 	.word	0xffffffff


	//   ....[56]....
        /*08e8*/ 	.word	0xffffffff


	//   ....[57]....
        /*08ec*/ 	.word	0xffffffff


	//   ....[58]....
        /*08f0*/ 	.word	0xffffffff


	//   ....[59]....
        /*08f4*/ 	.word	0xffffffff


	//   ....[60]....
        /*08f8*/ 	.word	0xffffffff


	//   ....[61]....
        /*08fc*/ 	.word	0xffffffff


	//   ....[62]....
        /*0900*/ 	.word	0xffffffff


	//   ....[63]....
        /*0904*/ 	.word	0xffffffff


	//   ....[64]....
        /*0908*/ 	.word	0xffffffff


	//   ....[65]....
        /*090c*/ 	.word	0xffffffff


	//   ....[66]....
        /*0910*/ 	.word	0xffffffff


	//   ....[67]....
        /*0914*/ 	.word	0xffffffff


	//   ....[68]....
        /*0918*/ 	.word	0xffffffff


	//   ....[69]....
        /*091c*/ 	.word	0xffffffff


	//   ....[70]....
        /*0920*/ 	.word	0xffffffff


	//   ....[71]....
        /*0924*/ 	.word	0xffffffff


	//   ....[72]....
        /*0928*/ 	.word	0xffffffff


	//   ....[73]....
        /*092c*/ 	.word	0xffffffff


	//   ....[74]....
        /*0930*/ 	.word	0xffffffff


	//   ....[75]....
        /*0934*/ 	.word	0xffffffff


	//   ....[76]....
        /*0938*/ 	.word	0xffffffff


	//   ....[77]....
        /*093c*/ 	.word	0xffffffff


	//   ....[78]....
        /*0940*/ 	.word	0xffffffff


	//   ....[79]....
        /*0944*/ 	.word	0xffffffff


	//   ....[80]....
        /*0948*/ 	.word	0xffffffff


	//   ....[81]....
        /*094c*/ 	.word	0xffffffff


	//   ....[82]....
        /*0950*/ 	.word	0xffffffff


	//   ....[83]....
        /*0954*/ 	.word	0xffffffff


	//   ....[84]....
        /*0958*/ 	.word	0xffffffff


	//   ....[85]....
        /*095c*/ 	.word	0xffffffff


	//   ....[86]....
        /*0960*/ 	.word	0xffffffff


	//   ....[87]....
        /*0964*/ 	.word	0xffffffff


	//   ....[88]....
        /*0968*/ 	.word	0xffffffff


	//   ....[89]....
        /*096c*/ 	.word	0xffffffff


	//   ....[90]....
        /*0970*/ 	.word	0xffffffff


	//   ....[91]....
        /*0974*/ 	.word	0xffffffff


	//   ....[92]....
        /*0978*/ 	.word	0xffffffff


	//   ....[93]....
        /*097c*/ 	.word	0xffffffff


	//   ....[94]....
        /*0980*/ 	.word	0xffffffff


	//   ....[95]....
        /*0984*/ 	.word	0xffffffff


	//   ....[96]....
        /*0988*/ 	.word	0xffffffff


	//   ....[97]....
        /*098c*/ 	.word	0xffffffff


	//   ....[98]....
        /*0990*/ 	.word	0xffffffff


	//   ....[99]....
        /*0994*/ 	.word	0xffffffff


	//   ....[100]....
        /*0998*/ 	.word	0xffffffff


	//   ....[101]....
        /*099c*/ 	.word	0xffffffff


	//   ....[102]....
        /*09a0*/ 	.word	0xffffffff


	//   ....[103]....
        /*09a4*/ 	.word	0xffffffff


	//   ....[104]....
        /*09a8*/ 	.word	0xffffffff


	//   ....[105]....
        /*09ac*/ 	.word	0xffffffff


	//   ....[106]....
        /*09b0*/ 	.word	0xffffffff


	//   ....[107]....
        /*09b4*/ 	.word	0xffffffff


	//   ....[108]....
        /*09b8*/ 	.word	0xffffffff


	//   ....[109]....
        /*09bc*/ 	.word	0xffffffff


	//   ....[110]....
        /*09c0*/ 	.word	0xffffffff


	//   ....[111]....
        /*09c4*/ 	.word	0xffffffff


	//   ....[112]....
        /*09c8*/ 	.word	0xffffffff


	//   ....[113]....
        /*09cc*/ 	.word	0xffffffff


	//   ....[114]....
        /*09d0*/ 	.word	0xffffffff


	//   ....[115]....
        /*09d4*/ 	.word	0xffffffff


	//   ....[116]....
        /*09d8*/ 	.word	0xffffffff


	//   ....[117]....
        /*09dc*/ 	.word	0xffffffff


	//   ....[118]....
        /*09e0*/ 	.word	0xffffffff


	//   ....[119]....
        /*09e4*/ 	.word	0xffffffff


	//   ....[120]....
        /*09e8*/ 	.word	0xffffffff


	//   ....[121]....
        /*09ec*/ 	.word	0xffffffff


	//   ....[122]....
        /*09f0*/ 	.word	0x0500000f


	//   ....[123]....
        /*09f4*/ 	.word	0x0500000f


	//   ....[124]....
        /*09f8*/ 	.word	0x0500000f


	//   ....[125]....
        /*09fc*/ 	.word	0x0500000f


	//   ....[126]....
        /*0a00*/ 	.word	0x0500000f


	//   ....[127]....
        /*0a04*/ 	.word	0x0500000f


	//   ....[128]....
        /*0a08*/ 	.word	0x0500000f


	//   ....[129]....
        /*0a0c*/ 	.word	0x0500000f


	//   ....[130]....
        /*0a10*/ 	.word	0x0500000f


	//   ....[131]....
        /*0a14*/ 	.word	0x0500000f


	//   ....[132]....
        /*0a18*/ 	.word	0x0500000f


	//   ....[133]....
        /*0a1c*/ 	.word	0x0500000f


	//   ....[134]....
        /*0a20*/ 	.word	0x0500000f


	//   ....[135]....
        /*0a24*/ 	.word	0x0500000f


	//   ....[136]....
        /*0a28*/ 	.word	0x0500000f


	//   ....[137]....
        /*0a2c*/ 	.word	0x0500000f


	//   ....[138]....
        /*0a30*/ 	.word	0x0500000f


	//   ....[139]....
        /*0a34*/ 	.word	0x0500000f


	//   ....[140]....
        /*0a38*/ 	.word	0x0500000f


	//   ....[141]....
        /*0a3c*/ 	.word	0x0500000f


	//   ....[142]....
        /*0a40*/ 	.word	0x0500000f


	//   ....[143]....
        /*0a44*/ 	.word	0x0500000f


	//   ....[144]....
        /*0a48*/ 	.word	0x0500000f


	//   ....[145]....
        /*0a4c*/ 	.word	0x0500000f


	//   ....[146]....
        /*0a50*/ 	.word	0x0500000f


	//   ....[147]....
        /*0a54*/ 	.word	0x0500000f


	//   ....[148]....
        /*0a58*/ 	.word	0x0500000f


	//   ....[149]....
        /*0a5c*/ 	.word	0x0500000f


	//   ....[150]....
        /*0a60*/ 	.word	0x0500000f


	//   ....[151]....
        /*0a64*/ 	.word	0x0500000f


	//   ....[152]....
        /*0a68*/ 	.word	0x0500000f


	//   ....[153]....
        /*0a6c*/ 	.word	0x0500000f


	//   ....[154]....
        /*0a70*/ 	.word	0x0500000f


	//   ....[155]....
        /*0a74*/ 	.word	0x0500000f


	//   ....[156]....
        /*0a78*/ 	.word	0x0500000f


	//   ....[157]....
        /*0a7c*/ 	.word	0x0500000f


	//   ....[158]....
        /*0a80*/ 	.word	0x0500000f


	//   ....[159]....
        /*0a84*/ 	.word	0x0500000f


	//   ....[160]....
        /*0a88*/ 	.word	0x0500000f


	//   ....[161]....
        /*0a8c*/ 	.word	0x0500000f


	//   ....[162]....
        /*0a90*/ 	.word	0x0500000f


	//   ....[163]....
        /*0a94*/ 	.word	0x0500000f


	//   ....[164]....
        /*0a98*/ 	.word	0x0500000f


	//   ....[165]....
        /*0a9c*/ 	.word	0x0500000f


	//   ....[166]....
        /*0aa0*/ 	.word	0x0500000f


	//   ....[167]....
        /*0aa4*/ 	.word	0x0500000f


	//   ....[168]....
        /*0aa8*/ 	.word	0x0500000f


	//   ....[169]....
        /*0aac*/ 	.word	0x0500000f


	//   ....[170]....
        /*0ab0*/ 	.word	0x0500000f


	//   ....[171]....
        /*0ab4*/ 	.word	0x0500000f


	//   ....[172]....
        /*0ab8*/ 	.word	0x0500000f


	//   ....[173]....
        /*0abc*/ 	.word	0x0500000f


	//   ....[174]....
        /*0ac0*/ 	.word	0x0500000f


	//   ....[175]....
        /*0ac4*/ 	.word	0x0500000f


	//   ....[176]....
        /*0ac8*/ 	.word	0x0500000f


	//   ....[177]....
        /*0acc*/ 	.word	0x0500000f


	//   ....[178]....
        /*0ad0*/ 	.word	0x0500000f


	//   ....[179]....
        /*0ad4*/ 	.word	0x0500000f


	//   ....[180]....
        /*0ad8*/ 	.word	0x0500000f


	//   ....[181]....
        /*0adc*/ 	.word	0x0500000f


	//   ....[182]....
        /*0ae0*/ 	.word	0x0500000f


	//   ....[183]....
        /*0ae4*/ 	.word	0x0500000f


	//   ....[184]....
        /*0ae8*/ 	.word	0x0500000f


	//   ....[185]....
        /*0aec*/ 	.word	0x0500000f


	//   ....[186]....
        /*0af0*/ 	.word	0x0500000f


	//   ....[187]....
        /*0af4*/ 	.word	0x0500000f


	//   ....[188]....
        /*0af8*/ 	.word	0x0500000f


	//   ....[189]....
        /*0afc*/ 	.word	0x0500000f


	//   ....[190]....
        /*0b00*/ 	.word	0x0500000f


	//   ....[191]....
        /*0b04*/ 	.word	0x0500000f


	//   ....[192]....
        /*0b08*/ 	.word	0x0500000f


	//   ....[193]....
        /*0b0c*/ 	.word	0x0500000f


	//   ....[194]....
        /*0b10*/ 	.word	0x0500000f


	//   ....[195]....
        /*0b14*/ 	.word	0x0500000f


	//   ....[196]....
        /*0b18*/ 	.word	0x0500000f


	//   ....[197]....
        /*0b1c*/ 	.word	0x0500000f


	//   ....[198]....
        /*0b20*/ 	.word	0x0500000f


	//   ....[199]....
        /*0b24*/ 	.word	0x0500000f


	//   ....[200]....
        /*0b28*/ 	.word	0x0500000f


	//   ....[201]....
        /*0b2c*/ 	.word	0x0500000f


	//   ....[202]....
        /*0b30*/ 	.word	0x0500000f


	//   ....[203]....
        /*0b34*/ 	.word	0x0500000f


	//----- nvinfo : EIATTR_COOP_GROUP_INSTR_OFFSETS
	.align		4
.L_293:
        /*0b38*/ 	.byte	0x04, 0x28
        /*0b3a*/ 	.short	(.L_295 - .L_294)


	//   ....[0]....
.L_294:
        /*0b3c*/ 	.word	0x00000070


	//   ....[1]....
        /*0b40*/ 	.word	0x000001a0


	//   ....[2]....
        /*0b44*/ 	.word	0x000001f0


	//   ....[3]....
        /*0b48*/ 	.word	0x00000440


	//   ....[4]....
        /*0b4c*/ 	.word	0x000005a0


	//   ....[5]....
        /*0b50*/ 	.word	0x000006c0


	//   ....[6]....
        /*0b54*/ 	.word	0x00000820


	//   ....[7]....
        /*0b58*/ 	.word	0x00006480


	//   ....[8]....
        /*0b5c*/ 	.word	0x00006a70


	//   ....[9]....
        /*0b60*/ 	.word	0x00006a80


	//   ....[10]....
        /*0b64*/ 	.word	0x00006a90


	//   ....[11]....
        /*0b68*/ 	.word	0x00006aa0


	//   ....[12]....
        /*0b6c*/ 	.word	0x00007a90


	//   ....[13]....
        /*0b70*/ 	.word	0x00007aa0


	//   ....[14]....
        /*0b74*/ 	.word	0x00007ab0


	//   ....[15]....
        /*0b78*/ 	.word	0x00007ac0


	//   ....[16]....
        /*0b7c*/ 	.word	0x0000a2f0


	//   ....[17]....
        /*0b80*/ 	.word	0x0000a3a0


	//   ....[18]....
        /*0b84*/ 	.word	0x0000a400


	//   ....[19]....
        /*0b88*/ 	.word	0x0000a510


	//   ....[20]....
        /*0b8c*/ 	.word	0x0000c2b0


	//   ....[21]....
        /*0b90*/ 	.word	0x0000c2d0


	//   ....[22]....
        /*0b94*/ 	.word	0x0000c6b0


	//   ....[23]....
        /*0b98*/ 	.word	0x0000c6e0


	//   ....[24]....
        /*0b9c*/ 	.word	0x0000db60


	//   ....[25]....
        /*0ba0*/ 	.word	0x0000dc00


	//   ....[26]....
        /*0ba4*/ 	.word	0x0000dcb0


	//   ....[27]....
        /*0ba8*/ 	.word	0x0000de80


	//   ....[28]....
        /*0bac*/ 	.word	0x0000f660


	//   ....[29]....
        /*0bb0*/ 	.word	0x0000f680


	//   ....[30]....
        /*0bb4*/ 	.word	0x0000f690


	//   ....[31]....
        /*0bb8*/ 	.word	0x0000f6a0


	//   ....[32]....
        /*0bbc*/ 	.word	0x000100b0


	//   ....[33]....
        /*0bc0*/ 	.word	0x000100c0


	//   ....[34]....
        /*0bc4*/ 	.word	0x000102c0


	//   ....[35]....
        /*0bc8*/ 	.word	0x000102d0


	//   ....[36]....
        /*0bcc*/ 	.word	0x00010490


	//   ....[37]....
        /*0bd0*/ 	.word	0x000104a0


	//   ....[38]....
        /*0bd4*/ 	.word	0x00010660


	//   ....[39]....
        /*0bd8*/ 	.word	0x00010670


	//   ....[40]....
        /*0bdc*/ 	.word	0x00010ad0


	//   ....[41]....
        /*0be0*/ 	.word	0x00010ae0


	//   ....[42]....
        /*0be4*/ 	.word	0x000118a0


	//   ....[43]....
        /*0be8*/ 	.word	0x000118b0


	//   ....[44]....
        /*0bec*/ 	.word	0x00012e90


	//   ....[45]....
        /*0bf0*/ 	.word	0x00012ea0


	//   ....[46]....
        /*0bf4*/ 	.word	0x00013070


	//   ....[47]....
        /*0bf8*/ 	.word	0x00013080


	//   ....[48]....
        /*0bfc*/ 	.word	0x00013240


	//   ....[49]....
        /*0c00*/ 	.word	0x00013250


	//   ....[50]....
        /*0c04*/ 	.word	0x00013410


	//   ....[51]....
        /*0c08*/ 	.word	0x00013420


	//   ....[52]....
        /*0c0c*/ 	.word	0x00013640


	//   ....[53]....
        /*0c10*/ 	.word	0x00013870


	//   ....[54]....
        /*0c14*/ 	.word	0x000138a0


	//   ....[55]....
        /*0c18*/ 	.word	0x000138d0


	//   ....[56]....
        /*0c1c*/ 	.word	0x00013900


	//   ....[57]....
        /*0c20*/ 	.word	0x00013930


	//   ....[58]....
        /*0c24*/ 	.word	0x00013960


	//   ....[59]....
        /*0c28*/ 	.word	0x00013b00


	//   ....[60]....
        /*0c2c*/ 	.word	0x00013b30


	//   ....[61]....
        /*0c30*/ 	.word	0x00013b60


	//   ....[62]....
        /*0c34*/ 	.word	0x00013b90


	//   ....[63]....
        /*0c38*/ 	.word	0x00013bc0


	//   ....[64]....
        /*0c3c*/ 	.word	0x00013bf0


	//   ....[65]....
        /*0c40*/ 	.word	0x00013c80


	//   ....[66]....
        /*0c44*/ 	.word	0x00013cb0


	//   ....[67]....
        /*0c48*/ 	.word	0x00013cc0


	//   ....[68]....
        /*0c4c*/ 	.word	0x00013d70


	//   ....[69]....
        /*0c50*/ 	.word	0x00014dd0


	//   ....[70]....
        /*0c54*/ 	.word	0x00016980


	//   ....[71]....
        /*0c58*/ 	.word	0x00017440


	//   ....[72]....
        /*0c5c*/ 	.word	0x00017470


	//   ....[73]....
        /*0c60*/ 	.word	0x000174b0


	//   ....[74]....
        /*0c64*/ 	.word	0x000174d0


	//   ....[75]....
        /*0c68*/ 	.word	0x000175c0


	//   ....[76]....
        /*0c6c*/ 	.word	0x000175e0


	//   ....[77]....
        /*0c70*/ 	.word	0x00017680


	//   ....[78]....
        /*0c74*/ 	.word	0x00017690


	//   ....[79]....
        /*0c78*/ 	.word	0x00017720


	//   ....[80]....
        /*0c7c*/ 	.word	0x00017740


	//   ....[81]....
        /*0c80*/ 	.word	0x000177e0


	//   ....[82]....
        /*0c84*/ 	.word	0x00017800


	//   ....[83]....
        /*0c88*/ 	.word	0x00017890


	//   ....[84]....
        /*0c8c*/ 	.word	0x000178b0


	//   ....[85]....
        /*0c90*/ 	.word	0x00017940


	//   ....[86]....
        /*0c94*/ 	.word	0x00017950


	//   ....[87]....
        /*0c98*/ 	.word	0x00018080


	//   ....[88]....
        /*0c9c*/ 	.word	0x00018090


	//   ....[89]....
        /*0ca0*/ 	.word	0x00018140


	//   ....[90]....
        /*0ca4*/ 	.word	0x00018150


	//   ....[91]....
        /*0ca8*/ 	.word	0x00018210


	//   ....[92]....
        /*0cac*/ 	.word	0x00018220


	//   ....[93]....
        /*0cb0*/ 	.word	0x000182e0


	//   ....[94]....
        /*0cb4*/ 	.word	0x000182f0


	//   ....[95]....
        /*0cb8*/ 	.word	0x00018390


	//   ....[96]....
        /*0cbc*/ 	.word	0x000183a0


	//   ....[97]....
        /*0cc0*/ 	.word	0x00018450


	//   ....[98]....
        /*0cc4*/ 	.word	0x00018460


	//   ....[99]....
        /*0cc8*/ 	.word	0x00018510


	//   ....[100]....
        /*0ccc*/ 	.word	0x00018520


	//   ....[101]....
        /*0cd0*/ 	.word	0x00018530


	//   ....[102]....
        /*0cd4*/ 	.word	0x000185a0


	//   ....[103]....
        /*0cd8*/ 	.word	0x0001b130


	//   ....[104]....
        /*0cdc*/ 	.word	0x0001b160


	//   ....[105]....
        /*0ce0*/ 	.word	0x0001b1c0


	//   ....[106]....
        /*0ce4*/ 	.word	0x0001b1f0


	//   ....[107]....
        /*0ce8*/ 	.word	0x0001b220


	//   ....[108]....
        /*0cec*/ 	.word	0x0001b250


	//   ....[109]....
        /*0cf0*/ 	.word	0x0001b280


	//   ....[110]....
        /*0cf4*/ 	.word	0x0001b2b0


	//   ....[111]....
        /*0cf8*/ 	.word	0x0001b470


	//   ....[112]....
        /*0cfc*/ 	.word	0x0001b4a0


	//   ....[113]....
        /*0d00*/ 	.word	0x0001b4d0


	//   ....[114]....
        /*0d04*/ 	.word	0x0001b500


	//   ....[115]....
        /*0d08*/ 	.word	0x0001b530


	//   ....[116]....
        /*0d0c*/ 	.word	0x0001b560


	//   ....[117]....
        /*0d10*/ 	.word	0x0001b620


	//   ....[118]....
        /*0d14*/ 	.word	0x0001b640


	//   ....[119]....
        /*0d18*/ 	.word	0x0001b650


	//   ....[120]....
        /*0d1c*/ 	.word	0x0001b6b0


	//   ....[121]....
        /*0d20*/ 	.word	0x0001bde0


	//   ....[122]....
        /*0d24*/ 	.word	0x0001c210


	//   ....[123]....
        /*0d28*/ 	.word	0x0001c2b0


	//   ....[124]....
        /*0d2c*/ 	.word	0x0001c340


	//   ....[125]....
        /*0d30*/ 	.word	0x0001c390


	//   ....[126]....
        /*0d34*/ 	.word	0x0001c3e0


	//   ....[127]....
        /*0d38*/ 	.word	0x0001c4d0


	//   ....[128]....
        /*0d3c*/ 	.word	0x0001c560


	//   ....[129]....
        /*0d40*/ 	.word	0x0001c5b0


	//   ....[130]....
        /*0d44*/ 	.word	0x0001c600


	//   ....[131]....
        /*0d48*/ 	.word	0x0001c860


	//   ....[132]....
        /*0d4c*/ 	.word	0x0001c8b0


	//   ....[133]....
        /*0d50*/ 	.word	0x0001c940


	//   ....[134]....
        /*0d54*/ 	.word	0x0001c9d0


	//   ....[135]....
        /*0d58*/ 	.word	0x0001ca60


	//   ....[136]....
        /*0d5c*/ 	.word	0x0001caf0


	//   ....[137]....
        /*0d60*/ 	.word	0x0001cb80


	//   ....[138]....
        /*0d64*/ 	.word	0x0001cc10


	//   ....[139]....
        /*0d68*/ 	.word	0x0001cc90


	//   ....[140]....
        /*0d6c*/ 	.word	0x0001cce0


	//   ....[141]....
        /*0d70*/ 	.word	0x0001cd80


	//   ....[142]....
        /*0d74*/ 	.word	0x0001ce10


	//   ....[143]....
        /*0d78*/ 	.word	0x0001cea0


	//   ....[144]....
        /*0d7c*/ 	.word	0x0001cef0


	//   ....[145]....
        /*0d80*/ 	.word	0x0001cf80


	//   ....[146]....
        /*0d84*/ 	.word	0x0001d010


	//   ....[147]....
        /*0d88*/ 	.word	0x0001d0a0


	//   ....[148]....
        /*0d8c*/ 	.word	0x0001d130


	//   ....[149]....
        /*0d90*/ 	.word	0x0001d1c0


	//   ....[150]....
        /*0d94*/ 	.word	0x0001d250


	//   ....[151]....
        /*0d98*/ 	.word	0x0001d310


	//   ....[152]....
        /*0d9c*/ 	.word	0x0001d5f0


	//   ....[153]....
        /*0da0*/ 	.word	0x0001d770


	//   ....[154]....
        /*0da4*/ 	.word	0x0001d7d0


	//   ....[155]....
        /*0da8*/ 	.word	0x0001d840


	//   ....[156]....
        /*0dac*/ 	.word	0x0001d8b0


	//   ....[157]....
        /*0db0*/ 	.word	0x0001d960


	//   ....[158]....
        /*0db4*/ 	.word	0x0001da50


	//   ....[159]....
        /*0db8*/ 	.word	0x0001db80


	//   ....[160]....
        /*0dbc*/ 	.word	0x0001dc20


	//   ....[161]....
        /*0dc0*/ 	.word	0x0001dcf0


	//   ....[162]....
        /*0dc4*/ 	.word	0x0001dd90


	//   ....[163]....
        /*0dc8*/ 	.word	0x0001de60


	//   ....[164]....
        /*0dcc*/ 	.word	0x0001df00


	//   ....[165]....
        /*0dd0*/ 	.word	0x0001dfd0


	//   ....[166]....
        /*0dd4*/ 	.word	0x0001e070


	//   ....[167]....
        /*0dd8*/ 	.word	0x0001e120


	//   ....[168]....
        /*0ddc*/ 	.word	0x0001e200


	//   ....[169]....
        /*0de0*/ 	.word	0x0001e460


	//   ....[170]....
        /*0de4*/ 	.word	0x0001e510


	//   ....[171]....
        /*0de8*/ 	.word	0x0001e610


	//   ....[172]....
        /*0dec*/ 	.word	0x0001e700


	//   ....[173]....
        /*0df0*/ 	.word	0x0001e790


	//   ....[174]....
        /*0df4*/ 	.word	0x0001e880


	//   ....[175]....
        /*0df8*/ 	.word	0x0001e910


	//   ....[176]....
        /*0dfc*/ 	.word	0x0001ea00


	//   ....[177]....
        /*0e00*/ 	.word	0x0001ea90


	//   ....[178]....
        /*0e04*/ 	.word	0x0001eb80


	//   ....[179]....
        /*0e08*/ 	.word	0x0001ec10


	//   ....[180]....
        /*0e0c*/ 	.word	0x0001ecf0


	//   ....[181]....
        /*0e10*/ 	.word	0x0001ee20


	//   ....[182]....
        /*0e14*/ 	.word	0x0001ee70


	//   ....[183]....
        /*0e18*/ 	.word	0x0001eed0


	//   ....[184]....
        /*0e1c*/ 	.word	0x0001ef70


	//   ....[185]....
        /*0e20*/ 	.word	0x0001f310


	//   ....[186]....
        /*0e24*/ 	.word	0x0001f3b0


	//   ....[187]....
        /*0e28*/ 	.word	0x0001f550


	//   ....[188]....
        /*0e2c*/ 	.word	0x0001f5d0


	//   ....[189]....
        /*0e30*/ 	.word	0x0001f650


	//   ....[190]....
        /*0e34*/ 	.word	0x0001f6d0


	//   ....[191]....
        /*0e38*/ 	.word	0x0001f750


	//   ....[192]....
        /*0e3c*/ 	.word	0x0001f7e0


	//   ....[193]....
        /*0e40*/ 	.word	0x0001f880


	//   ....[194]....
        /*0e44*/ 	.word	0x0001f930


	//   ....[195]....
        /*0e48*/ 	.word	0x0001f9b0


	//   ....[196]....
        /*0e4c*/ 	.word	0x0001fa30


	//   ....[197]....
        /*0e50*/ 	.word	0x0001fab0


	//   ....[198]....
        /*0e54*/ 	.word	0x0001fb40


	//   ....[199]....
        /*0e58*/ 	.word	0x0001fbc0


	//   ....[200]....
        /*0e5c*/ 	.word	0x0001fc60


	//   ....[201]....
        /*0e60*/ 	.word	0x0001fcb0


	//   ....[202]....
        /*0e64*/ 	.word	0x0001fd40


	//   ....[203]....
        /*0e68*/ 	.word	0x0001fe70


	//----- nvinfo : EIATTR_REG_RECONFIG
	.align		4
.L_295:
        /*0e6c*/ 	.byte	0x01, 0x54
	.zero		2


	//----- nvinfo : EIATTR_SYSCALL_OFFSETS
	.align		4
        /*0e70*/ 	.byte	0x04, 0x46
        /*0e72*/ 	.short	(.L_297 - .L_296)


	//   ....[0]....
.L_296:
        /*0e74*/ 	.word	0x00001e50


	//   ....[1]....
        /*0e78*/ 	.word	0x00001fa0


	//   ....[2]....
        /*0e7c*/ 	.word	0x00006620


	//   ....[3]....
        /*0e80*/ 	.word	0x00006990


	//   ....[4]....
        /*0e84*/ 	.word	0x000165a0


	//   ....[5]....
        /*0e88*/ 	.word	0x000166f0


	//   ....[6]....
        /*0e8c*/ 	.word	0x000167f0


	//   ....[7]....
        /*0e90*/ 	.word	0x00017050


	//   ....[8]....
        /*0e94*/ 	.word	0x00017c60


	//----- nvinfo : EIATTR_MBARRIER_INSTR_OFFSETS
	.align		4
.L_297:
        /*0e98*/ 	.byte	0x04, 0x39
        /*0e9a*/ 	.short	(.L_299 - .L_298)


	//   ....[0]....
.L_298:
        /*0e9c*/ 	.word	0x000002e0
        /*0ea0*/ 	.word	0x000000ff
        /*0ea4*/ 	.word	0x00032400
        /*0ea8*/ 	.short	0x0100
        /*0eaa*/ 	.byte	0x08
	.zero		1


	//   ....[1]....
        /*0eac*/ 	.word	0x000002f0
        /*0eb0*/ 	.word	0x000000ff
        /*0eb4*/ 	.word	0x00032410
        /*0eb8*/ 	.short	0x0100
        /*0eba*/ 	.byte	0x08
	.zero		1


	//   ....[2]....
        /*0ebc*/ 	.word	0x00000300
        /*0ec0*/ 	.word	0x000000ff
        /*0ec4*/ 	.word	0x00032420
        /*0ec8*/ 	.short	0x0100
        /*0eca*/ 	.byte	0x08
	.zero		1


	//   ....[3]....
        /*0ecc*/ 	.word	0x000003f0
        /*0ed0*/ 	.word	0x000000ff
        /*0ed4*/ 	.word	0x00032430
        /*0ed8*/ 	.short	0x0100
        /*0eda*/ 	.byte	0x08
	.zero		1


	//   ....[4]....
        /*0edc*/ 	.word	0x00000400
        /*0ee0*/ 	.word	0x000000ff
        /*0ee4*/ 	.word	0x00032440
        /*0ee8*/ 	.short	0x0100
        /*0eea*/ 	.byte	0x08
	.zero		1


	//   ....[5]....
        /*0eec*/ 	.word	0x00000410
        /*0ef0*/ 	.word	0x000000ff
        /*0ef4*/ 	.word	0x00032438
        /*0ef8*/ 	.short	0x0100
        /*0efa*/ 	.byte	0x08
	.zero		1


	//   ....[6]....
        /*0efc*/ 	.word	0x00000420
        /*0f00*/ 	.word	0x000000ff
        /*0f04*/ 	.word	0x00032448
        /*0f08*/ 	.short	0x0100
        /*0f0a*/ 	.byte	0x08
	.zero		1


	//   ....[7]....
        /*0f0c*/ 	.word	0x00000550
        /*0f10*/ 	.word	0x000000ff
        /*0f14*/ 	.word	0x00032450
        /*0f18*/ 	.short	0x0100
        /*0f1a*/ 	.byte	0x08
	.zero		1


	//   ....[8]....
        /*0f1c*/ 	.word	0x00000560
        /*0f20*/ 	.word	0x000000ff
        /*0f24*/ 	.word	0x00032460
        /*0f28*/ 	.short	0x0100
        /*0f2a*/ 	.byte	0x08
	.zero		1


	//   ....[9]....
        /*0f2c*/ 	.word	0x00000570
        /*0f30*/ 	.word	0x000000ff
        /*0f34*/ 	.word	0x00032458
        /*0f38*/ 	.short	0x0100
        /*0f3a*/ 	.byte	0x08
	.zero		1


	//   ....[10]....
        /*0f3c*/ 	.word	0x00000580
        /*0f40*/ 	.word	0x000000ff
        /*0f44*/ 	.word	0x00032468
        /*0f48*/ 	.short	0x0100
        /*0f4a*/ 	.byte	0x08
	.zero		1


	//   ....[11]....
        /*0f4c*/ 	.word	0x00000670
        /*0f50*/ 	.word	0x000000ff
        /*0f54*/ 	.word	0x00032470
        /*0f58*/ 	.short	0x0100
        /*0f5a*/ 	.byte	0x06
	.zero		1


	//   ....[12]....
        /*0f5c*/ 	.word	0x00000680
        /*0f60*/ 	.word	0x000000ff
        /*0f64*/ 	.word	0x00032480
        /*0f68*/ 	.short	0x0100
        /*0f6a*/ 	.byte	0x06
	.zero		1


	//   ....[13]....
        /*0f6c*/ 	.word	0x00000690
        /*0f70*/ 	.word	0x000000ff
        /*0f74*/ 	.word	0x00032478
        /*0f78*/ 	.short	0x0100
        /*0f7a*/ 	.byte	0x06
	.zero		1


	//   ....[14]....
        /*0f7c*/ 	.word	0x000006a0
        /*0f80*/ 	.word	0x000000ff
        /*0f84*/ 	.word	0x00032488
        /*0f88*/ 	.short	0x0100
        /*0f8a*/ 	.byte	0x06
	.zero		1


	//   ....[15]....
        /*0f8c*/ 	.word	0x000007d0
        /*0f90*/ 	.word	0x000000ff
        /*0f94*/ 	.word	0x00032490
        /*0f98*/ 	.short	0x0100
        /*0f9a*/ 	.byte	0x08
	.zero		1


	//   ....[16]....
        /*0f9c*/ 	.word	0x000007e0
        /*0fa0*/ 	.word	0x000000ff
        /*0fa4*/ 	.word	0x000324a0
        /*0fa8*/ 	.short	0x0100
        /*0faa*/ 	.byte	0x08
	.zero		1


	//   ....[17]....
        /*0fac*/ 	.word	0x000007f0
        /*0fb0*/ 	.word	0x000000ff
        /*0fb4*/ 	.word	0x00032498
        /*0fb8*/ 	.short	0x0100
        /*0fba*/ 	.byte	0x08
	.zero		1


	//   ....[18]....
        /*0fbc*/ 	.word	0x00000800
        /*0fc0*/ 	.word	0x000000ff
        /*0fc4*/ 	.word	0x000324a8
        /*0fc8*/ 	.short	0x0100
        /*0fca*/ 	.byte	0x08
	.zero		1


	//   ....[19]....
        /*0fcc*/ 	.word	0x00000930
        /*0fd0*/ 	.word	0x000000ff
        /*0fd4*/ 	.word	0x000324b0
        /*0fd8*/ 	.short	0x0100
        /*0fda*/ 	.byte	0x08
	.zero		1


	//   ....[20]....
        /*0fdc*/ 	.word	0x00000940
        /*0fe0*/ 	.word	0x000000ff
        /*0fe4*/ 	.word	0x000324c0
        /*0fe8*/ 	.short	0x0100
        /*0fea*/ 	.byte	0x08
	.zero		1


	//   ....[21]....
        /*0fec*/ 	.word	0x00000950
        /*0ff0*/ 	.word	0x000000ff
        /*0ff4*/ 	.word	0x000324b8
        /*0ff8*/ 	.short	0x0100
        /*0ffa*/ 	.byte	0x08
	.zero		1


	//   ....[22]....
        /*0ffc*/ 	.word	0x00000960
        /*1000*/ 	.word	0x000000ff
        /*1004*/ 	.word	0x000324c8
        /*1008*/ 	.short	0x0100
        /*100a*/ 	.byte	0x08
	.zero		1


	//   ....[23]....
        /*100c*/ 	.word	0x00003210
        /*1010*/ 	.word	0x00000060
        /*1014*/ 	.word	0x00032490
        /*1018*/ 	.short	0x010a
        /*101a*/ 	.byte	0x3f
	.zero		1


	//   ....[24]....
        /*101c*/ 	.word	0x000043b0
        /*1020*/ 	.word	0x00000060
        /*1024*/ 	.word	0x00032490
        /*1028*/ 	.short	0x010a
        /*102a*/ 	.byte	0x3f
	.zero		1


	//   ....[25]....
        /*102c*/ 	.word	0x00005420
        /*1030*/ 	.word	0x00000060
        /*1034*/ 	.word	0x00032490
        /*1038*/ 	.short	0x010a
        /*103a*/ 	.byte	0x3f
	.zero		1


	//   ....[26]....
        /*103c*/ 	.word	0x00005630
        /*1040*/ 	.word	0x00000024
        /*1044*/ 	.word	0x00000000
        /*1048*/ 	.short	0x0101
        /*104a*/ 	.byte	0x3f
	.zero		1


	//   ....[27]....
        /*104c*/ 	.word	0x00005670
        /*1050*/ 	.word	0x00000060
        /*1054*/ 	.word	0x000324b0
        /*1058*/ 	.short	0x010a
        /*105a*/ 	.byte	0x3f
	.zero		1


	//   ....[28]....
        /*105c*/ 	.word	0x00005cd0
        /*1060*/ 	.word	0x00000060
        /*1064*/ 	.word	0x00000000
        /*1068*/ 	.short	0x0101
        /*106a*/ 	.byte	0x3f
	.zero		1


	//   ....[29]....
        /*106c*/ 	.word	0x000066b0
        /*1070*/ 	.word	0x00000012
        /*1074*/ 	.word	0x00032400
        /*1078*/ 	.short	0x010a
        /*107a*/ 	.byte	0x3f
	.zero		1


	//   ....[30]....
        /*107c*/ 	.word	0x00006700
        /*1080*/ 	.word	0x00000012
        /*1084*/ 	.word	0x00032400
        /*1088*/ 	.short	0x010a
        /*108a*/ 	.byte	0x3f
	.zero		1


	//   ....[31]....
        /*108c*/ 	.word	0x00006d80
        /*1090*/ 	.word	0x00000012
        /*1094*/ 	.word	0x00032400
        /*1098*/ 	.short	0x010a
        /*109a*/ 	.byte	0x3f
	.zero		1


	//   ....[32]....
        /*109c*/ 	.word	0x00007c90
        /*10a0*/ 	.word	0x00000012
        /*10a4*/ 	.word	0x00032400
        /*10a8*/ 	.short	0x010a
        /*10aa*/ 	.byte	0x3f
	.zero		1


	//   ....[33]....
        /*10ac*/ 	.word	0x00008ad0
        /*10b0*/ 	.word	0x00000003
        /*10b4*/ 	.word	0x00032430
        /*10b8*/ 	.short	0x010a
        /*10ba*/ 	.byte	0x3f
	.zero		1


	//   ....[34]....
        /*10bc*/ 	.word	0x00008b70
        /*10c0*/ 	.word	0x00000003
        /*10c4*/ 	.word	0x00032430
        /*10c8*/ 	.short	0x010a
        /*10ca*/ 	.byte	0x3f
	.zero		1


	//   ....[35]....
        /*10cc*/ 	.word	0x00008e60
        /*10d0*/ 	.word	0x00000012
        /*10d4*/ 	.word	0x00032410
        /*10d8*/ 	.short	0x010a
        /*10da*/ 	.byte	0x3f
	.zero		1


	//   ....[36]....
        /*10dc*/ 	.word	0x00008eb0
        /*10e0*/ 	.word	0x00000003
        /*10e4*/ 	.word	0x00032450
        /*10e8*/ 	.short	0x010a
        /*10ea*/ 	.byte	0x3f
	.zero		1


	//   ....[37]....
        /*10ec*/ 	.word	0x00008f30
        /*10f0*/ 	.word	0x00000003
        /*10f4*/ 	.word	0x00032450
        /*10f8*/ 	.short	0x010a
        /*10fa*/ 	.byte	0x3f
	.zero		1


	//   ....[38]....
        /*10fc*/ 	.word	0x0000a6e0
        /*1100*/ 	.word	0x00000004
        /*1104*/ 	.word	0x00000000
        /*1108*/ 	.short	0x0101
        /*110a*/ 	.byte	0x3f
	.zero		1


	//   ....[39]....
        /*110c*/ 	.word	0x0000b290
        /*1110*/ 	.word	0x00000003
        /*1114*/ 	.word	0x00000000
        /*1118*/ 	.short	0x0101
        /*111a*/ 	.byte	0x3f
	.zero		1


	//   ....[40]....
        /*111c*/ 	.word	0x0000b3c0
        /*1120*/ 	.word	0x00000004
        /*1124*/ 	.word	0x00032430
        /*1128*/ 	.short	0x010a
        /*112a*/ 	.byte	0x3f
	.zero		1


	//   ....[41]....
        /*112c*/ 	.word	0x0000b420
        /*1130*/ 	.word	0x00000004
        /*1134*/ 	.word	0x00032430
        /*1138*/ 	.short	0x010a
        /*113a*/ 	.byte	0x3f
	.zero		1


	//   ....[42]....
        /*113c*/ 	.word	0x0000b690
        /*1140*/ 	.word	0x00000004
        /*1144*/ 	.word	0x00032450
        /*1148*/ 	.short	0x010a
        /*114a*/ 	.byte	0x3f
	.zero		1


	//   ....[43]....
        /*114c*/ 	.word	0x0000b6e0
        /*1150*/ 	.word	0x00000004
        /*1154*/ 	.word	0x00032450
        /*1158*/ 	.short	0x010a
        /*115a*/ 	.byte	0x3f
	.zero		1


	//   ....[44]....
        /*115c*/ 	.word	0x0000cbb0
        /*1160*/ 	.word	0x00000007
        /*1164*/ 	.word	0x00000000
        /*1168*/ 	.short	0x0101
        /*116a*/ 	.byte	0x3f
	.zero		1


	//   ....[45]....
        /*116c*/ 	.word	0x0000db30
        /*1170*/ 	.word	0x00000004
        /*1174*/ 	.word	0x00000000
        /*1178*/ 	.short	0x0101
        /*117a*/ 	.byte	0x3f
	.zero		1


	//   ....[46]....
        /*117c*/ 	.word	0x00010050
        /*1180*/ 	.word	0x00000003
        /*1184*/ 	.word	0x00000000
        /*1188*/ 	.short	0x0101
        /*118a*/ 	.byte	0x3f
	.zero		1


	//   ....[47]....
        /*118c*/ 	.word	0x00010a40
        /*1190*/ 	.word	0x0000000a
        /*1194*/ 	.word	0x00000000
        /*1198*/ 	.short	0x0101
        /*119a*/ 	.byte	0x3f
	.zero		1


	//   ....[48]....
        /*119c*/ 	.word	0x00014eb0
        /*11a0*/ 	.word	0x00000012
        /*11a4*/ 	.word	0x00032420
        /*11a8*/ 	.short	0x010a
        /*11aa*/ 	.byte	0x3f
	.zero		1


	//   ....[49]....
        /*11ac*/ 	.word	0x00014f80
        /*11b0*/ 	.word	0x00000003
        /*11b4*/ 	.word	0x000324a0
        /*11b8*/ 	.short	0x010a
        /*11ba*/ 	.byte	0x3f
	.zero		1


	//   ....[50]....
        /*11bc*/ 	.word	0x000151c0
        /*11c0*/ 	.word	0x00000003
        /*11c4*/ 	.word	0x000324c0
        /*11c8*/ 	.short	0x010a
        /*11ca*/ 	.byte	0x3f
	.zero		1


	//   ....[51]....
        /*11cc*/ 	.word	0x00015860
        /*11d0*/ 	.word	0x00000004
        /*11d4*/ 	.word	0x000324a0
        /*11d8*/ 	.short	0x010a
        /*11da*/ 	.byte	0x3f
	.zero		1


	//   ....[52]....
        /*11dc*/ 	.word	0x00015a90
        /*11e0*/ 	.word	0x00000004
        /*11e4*/ 	.word	0x000324c0
        /*11e8*/ 	.short	0x010a
        /*11ea*/ 	.byte	0x3f
	.zero		1


	//   ....[53]....
        /*11ec*/ 	.word	0x00016bf0
        /*11f0*/ 	.word	0x00000000
        /*11f4*/ 	.word	0x00032440
        /*11f8*/ 	.short	0x010a
        /*11fa*/ 	.byte	0x3f
	.zero		1


	//   ....[54]....
        /*11fc*/ 	.word	0x00017a10
        /*1200*/ 	.word	0x00000012
        /*1204*/ 	.word	0x00032400
        /*1208*/ 	.short	0x0107
        /*120a*/ 	.byte	0x3f
	.zero		1


	//   ....[55]....
        /*120c*/ 	.word	0x00017ab0
        /*1210*/ 	.word	0x00000012
        /*1214*/ 	.word	0x00032400
        /*1218*/ 	.short	0x0101
        /*121a*/ 	.byte	0x3f
	.zero		1


	//   ....[56]....
        /*121c*/ 	.word	0x000186e0
        /*1220*/ 	.word	0x00000012
        /*1224*/ 	.word	0x00032410
        /*1228*/ 	.short	0x0107
        /*122a*/ 	.byte	0x3f
	.zero		1


	//   ....[57]....
        /*122c*/ 	.word	0x000187e0
        /*1230*/ 	.word	0x00000012
        /*1234*/ 	.word	0x00032410
        /*1238*/ 	.short	0x0101
        /*123a*/ 	.byte	0x3f
	.zero		1


	//   ....[58]....
        /*123c*/ 	.word	0x00018800
        /*1240*/ 	.word	0x00000012
        /*1244*/ 	.word	0x00032420
        /*1248*/ 	.short	0x010a
        /*124a*/ 	.byte	0x3f
	.zero		1


	//   ....[59]....
        /*124c*/ 	.word	0x000188e0
        /*1250*/ 	.word	0x00000002
        /*1254*/ 	.word	0x00032460
        /*1258*/ 	.short	0x010a
        /*125a*/ 	.byte	0x3f
	.zero		1


	//   ....[60]....
        /*125c*/ 	.word	0x00019190
        /*1260*/ 	.word	0x00000002
        /*1264*/ 	.word	0x00032440
        /*1268*/ 	.short	0x010a
        /*126a*/ 	.byte	0x3f
	.zero		1


	//   ....[61]....
        /*126c*/ 	.word	0x000193e0
        /*1270*/ 	.word	0x00000002
        /*1274*/ 	.word	0x00032460
        /*1278*/ 	.short	0x010a
        /*127a*/ 	.byte	0x3f
	.zero		1


	//   ....[62]....
        /*127c*/ 	.word	0x00019bd0
        /*1280*/ 	.word	0x00000003
        /*1284*/ 	.word	0x00032440
        /*1288*/ 	.short	0x010a
        /*128a*/ 	.byte	0x3f
	.zero		1


	//   ....[63]....
        /*128c*/ 	.word	0x00019e20
        /*1290*/ 	.word	0x00000003
        /*1294*/ 	.word	0x00032460
        /*1298*/ 	.short	0x010a
        /*129a*/ 	.byte	0x3f
	.zero		1


	//   ....[64]....
        /*129c*/ 	.word	0x0001a5a0
        /*12a0*/ 	.word	0x00000003
        /*12a4*/ 	.word	0x00032440
        /*12a8*/ 	.short	0x010a
        /*12aa*/ 	.byte	0x3f
	.zero		1


	//   ....[65]....
        /*12ac*/ 	.word	0x0001a7f0
        /*12b0*/ 	.word	0x00000003
        /*12b4*/ 	.word	0x00032460
        /*12b8*/ 	.short	0x010a
        /*12ba*/ 	.byte	0x3f
	.zero		1


	//   ....[66]....
        /*12bc*/ 	.word	0x0001bd60
        /*12c0*/ 	.word	0x00000000
        /*12c4*/ 	.word	0x00032420
        /*12c8*/ 	.short	0x010a
        /*12ca*/ 	.byte	0x3f
	.zero		1


	//   ....[67]....
        /*12cc*/ 	.word	0x0001bf60
        /*12d0*/ 	.word	0x00000006
        /*12d4*/ 	.word	0x00000000
        /*12d8*/ 	.short	0x010a
        /*12da*/ 	.byte	0x3f
	.zero		1


	//   ....[68]....
        /*12dc*/ 	.word	0x0001bf90
        /*12e0*/ 	.word	0x00000007
        /*12e4*/ 	.word	0x00000000
        /*12e8*/ 	.short	0x010a
        /*12ea*/ 	.byte	0x3f
	.zero		1


	//   ....[69]....
        /*12ec*/ 	.word	0x0001bff0
        /*12f0*/ 	.word	0x00000004
        /*12f4*/ 	.word	0x00000000
        /*12f8*/ 	.short	0x010a
        /*12fa*/ 	.byte	0x3f
	.zero		1


	//   ....[70]....
        /*12fc*/ 	.word	0x0001c020
        /*1300*/ 	.word	0x00000003
        /*1304*/ 	.word	0x00000000
        /*1308*/ 	.short	0x010a
        /*130a*/ 	.byte	0x3f
	.zero		1


	//   ....[71]....
        /*130c*/ 	.word	0x0001c080
        /*1310*/ 	.word	0x00000060
        /*1314*/ 	.word	0x00032490
        /*1318*/ 	.short	0x010a
        /*131a*/ 	.byte	0x3f
	.zero		1


	//   ....[72]....
        /*131c*/ 	.word	0x0001c0d0
        /*1320*/ 	.word	0x00000060
        /*1324*/ 	.word	0x00032490
        /*1328*/ 	.short	0x010a
        /*132a*/ 	.byte	0x3f
	.zero		1


	//   ....[73]....
        /*132c*/ 	.word	0x0001c120
        /*1330*/ 	.word	0x00000060
        /*1334*/ 	.word	0x00032490
        /*1338*/ 	.short	0x010a
        /*133a*/ 	.byte	0x3f
	.zero		1


	//   ....[74]....
        /*133c*/ 	.word	0x0001c170
        /*1340*/ 	.word	0x00000060
        /*1344*/ 	.word	0x000324b0
        /*1348*/ 	.short	0x010a
        /*134a*/ 	.byte	0x3f
	.zero		1


	//   ....[75]....
        /*134c*/ 	.word	0x0001c420
        /*1350*/ 	.word	0x00000012
        /*1354*/ 	.word	0x00032400
        /*1358*/ 	.short	0x010a
        /*135a*/ 	.byte	0x3f
	.zero		1


	//   ....[76]....
        /*135c*/ 	.word	0x0001c630
        /*1360*/ 	.word	0x00000012
        /*1364*/ 	.word	0x00032400
        /*1368*/ 	.short	0x010a
        /*136a*/ 	.byte	0x3f
	.zero		1


	//   ....[77]....
        /*136c*/ 	.word	0x0001c680
        /*1370*/ 	.word	0x00000003
        /*1374*/ 	.word	0x00032430
        /*1378*/ 	.short	0x010a
        /*137a*/ 	.byte	0x3f
	.zero		1


	//   ....[78]....
        /*137c*/ 	.word	0x0001c6d0
        /*1380*/ 	.word	0x00000012
        /*1384*/ 	.word	0x00032410
        /*1388*/ 	.short	0x010a
        /*138a*/ 	.byte	0x3f
	.zero		1


	//   ....[79]....
        /*138c*/ 	.word	0x0001c720
        /*1390*/ 	.word	0x00000003
        /*1394*/ 	.word	0x00032450
        /*1398*/ 	.short	0x010a
        /*139a*/ 	.byte	0x3f
	.zero		1


	//   ....[80]....
        /*139c*/ 	.word	0x0001c770
        /*13a0*/ 	.word	0x00000004
        /*13a4*/ 	.word	0x00032430
        /*13a8*/ 	.short	0x010a
        /*13aa*/ 	.byte	0x3f
	.zero		1


	//   ....[81]....
        /*13ac*/ 	.word	0x0001c7c0
        /*13b0*/ 	.word	0x00000004
        /*13b4*/ 	.word	0x00032450
        /*13b8*/ 	.short	0x010a
        /*13ba*/ 	.byte	0x3f
	.zero		1


	//   ....[82]....
        /*13bc*/ 	.word	0x0001d3d0
        /*13c0*/ 	.word	0x00000012
        /*13c4*/ 	.word	0x00032420
        /*13c8*/ 	.short	0x010a
        /*13ca*/ 	.byte	0x3f
	.zero		1


	//   ....[83]....
        /*13cc*/ 	.word	0x0001d420
        /*13d0*/ 	.word	0x00000003
        /*13d4*/ 	.word	0x000324a0
        /*13d8*/ 	.short	0x010a
        /*13da*/ 	.byte	0x3f
	.zero		1


	//   ....[84]....
        /*13dc*/ 	.word	0x0001d470
        /*13e0*/ 	.word	0x00000003
        /*13e4*/ 	.word	0x000324c0
        /*13e8*/ 	.short	0x010a
        /*13ea*/ 	.byte	0x3f
	.zero		1


	//   ....[85]....
        /*13ec*/ 	.word	0x0001d4c0
        /*13f0*/ 	.word	0x00000004
        /*13f4*/ 	.word	0x000324a0
        /*13f8*/ 	.short	0x010a
        /*13fa*/ 	.byte	0x3f
	.zero		1


	//   ....[86]....
        /*13fc*/ 	.word	0x0001d510
        /*1400*/ 	.word	0x00000004
        /*1404*/ 	.word	0x000324c0
        /*1408*/ 	.short	0x010a
        /*140a*/ 	.byte	0x3f
	.zero		1


	//   ....[87]....
        /*140c*/ 	.word	0x0001d6b0
        /*1410*/ 	.word	0x00000000
        /*1414*/ 	.word	0x00032440
        /*1418*/ 	.short	0x010a
        /*141a*/ 	.byte	0x3f
	.zero		1


	//   ....[88]....
        /*141c*/ 	.word	0x0001f020
        /*1420*/ 	.word	0x00000012
        /*1424*/ 	.word	0x00032420
        /*1428*/ 	.short	0x010a
        /*142a*/ 	.byte	0x3f
	.zero		1


	//   ....[89]....
        /*142c*/ 	.word	0x0001f070
        /*1430*/ 	.word	0x00000002
        /*1434*/ 	.word	0x00032460
        /*1438*/ 	.short	0x010a
        /*143a*/ 	.byte	0x3f
	.zero		1


	//   ....[90]....
        /*143c*/ 	.word	0x0001f0c0
        /*1440*/ 	.word	0x00000002
        /*1444*/ 	.word	0x00032440
        /*1448*/ 	.short	0x010a
        /*144a*/ 	.byte	0x3f
	.zero		1


	//   ....[91]....
        /*144c*/ 	.word	0x0001f110
        /*1450*/ 	.word	0x00000002
        /*1454*/ 	.word	0x00032460
        /*1458*/ 	.short	0x010a
        /*145a*/ 	.byte	0x3f
	.zero		1


	//   ....[92]....
        /*145c*/ 	.word	0x0001f160
        /*1460*/ 	.word	0x00000003
        /*1464*/ 	.word	0x00032440
        /*1468*/ 	.short	0x010a
        /*146a*/ 	.byte	0x3f
	.zero		1


	//   ....[93]....
        /*146c*/ 	.word	0x0001f1b0
        /*1470*/ 	.word	0x00000003
        /*1474*/ 	.word	0x00032460
        /*1478*/ 	.short	0x010a
        /*147a*/ 	.byte	0x3f
	.zero		1


	//   ....[94]....
        /*147c*/ 	.word	0x0001f200
        /*1480*/ 	.word	0x00000003
        /*1484*/ 	.word	0x00032440
        /*1488*/ 	.short	0x010a
        /*148a*/ 	.byte	0x3f
	.zero		1


	//   ....[95]....
        /*148c*/ 	.word	0x0001f250
        /*1490*/ 	.word	0x00000003
        /*1494*/ 	.word	0x00032460
        /*1498*/ 	.short	0x010a
        /*149a*/ 	.byte	0x3f
	.zero		1


	//   ....[96]....
        /*149c*/ 	.word	0x0001fd90
        /*14a0*/ 	.word	0x00000000
        /*14a4*/ 	.word	0x00032420
        /*14a8*/ 	.short	0x010a
        /*14aa*/ 	.byte	0x3f
	.zero		1


	//   ....[97]....
        /*14ac*/ 	.word	0x0001ff30
        /*14b0*/ 	.word	0x00000006
        /*14b4*/ 	.word	0x00000000
        /*14b8*/ 	.short	0x010a
        /*14ba*/ 	.byte	0x3f
	.zero		1


	//   ....[98]....
        /*14bc*/ 	.word	0x0001ff80
        /*14c0*/ 	.word	0x00000007
        /*14c4*/ 	.word	0x00000000
        /*14c8*/ 	.short	0x010a
        /*14ca*/ 	.byte	0x3f
	.zero		1


	//   ....[99]....
        /*14cc*/ 	.word	0x0001ffd0
        /*14d0*/ 	.word	0x00000004
        /*14d4*/ 	.word	0x00000000
        /*14d8*/ 	.short	0x010a
        /*14da*/ 	.byte	0x3f
	.zero		1


	//----- nvinfo : EIATTR_NUM_MBARRIERS
	.align		4
.L_299:
        /*14dc*/ 	.byte	0x03, 0x38
        /*14de*/ 	.short	0x0017


	//----- nvinfo : EIATTR_EXIT_INSTR_OFFSETS
	.align		4
        /*14e0*/ 	.byte	0x04, 0x1c
        /*14e2*/ 	.short	(.L_301 - .L_300)


	//   ....[0]....
.L_300:
        /*14e4*/ 	.word	0x0001c070


	//----- nvinfo : EIATTR_MAX_THREADS
	.align		4
.L_301:
        /*14e8*/ 	.byte	0x04, 0x05
        /*14ea*/ 	.short	(.L_303 - .L_302)
.L_302:
        /*14ec*/ 	.word	0x00000180
        /*14f0*/ 	.word	0x00000001
        /*14f4*/ 	.word	0x00000001


	//----- nvinfo : EIATTR_CRS_STACK_SIZE
	.align		4
.L_303:
        /*14f8*/ 	.byte	0x04, 0x1e
        /*14fa*/ 	.short	(.L_305 - .L_304)
.L_304:
        /*14fc*/ 	.word	0x00000000


	//----- nvinfo : EIATTR_CBANK_PARAM_SIZE
	.align		4
.L_305:
        /*1500*/ 	.byte	0x03, 0x19
        /*1502*/ 	.short	0x0bf0


	//----- nvinfo : EIATTR_PARAM_CBANK
	.align		4
        /*1504*/ 	.byte	0x04, 0x0a
        /*1506*/ 	.short	(.L_307 - .L_306)
	.align		4
.L_306:
        /*1508*/ 	.word	index@(.nv.constant0._ZN7cutlass13device_kernelIN5flash11enable_sm90INS1_16FlashAttnFwdSm90INS1_25CollectiveMainloopFwdSm90ILi2EN4cute5tupleIJNS5_1CILi1EEES8_S8_EEENS6_IJNS7_ILi128EEENS7_ILi96EEENS7_ILi64EEEEEELi256ENS_6half_tEfNS_4arch4Sm90ELb0ELb0ELb0ELb1ELb0ELb1ELb1ELb1ELb0ELb1ELb1ELb0EEENS1_21CollectiveEpilogueFwdINS6_IJSA_NS7_ILi256EEESB_EEES9_SE_SG_Li256ELb1ELb1ELb1ELb0EEENS1_36VarlenDynamicPersistentTileSchedulerILi128ELi96ELi256ELi128ELb1ELb1ELb1ELb0ELb1ELb1EEEEEEEEEvNT_6ParamsE)
        /*150c*/ 	.short	0x0210
        /*150e*/ 	.short	0x0bf0


	//----- nvinfo : EIATTR_SW_WAR
	.align		4
.L_307:
        /*1510*/ 	.byte	0x04, 0x36
        /*1512*/ 	.short	(.L_309 - .L_308)
.L_308:
        /*1514*/ 	.word	0x00000008
.L_309:


//--------------------- .nv.info._ZN7cutlass13device_kernelIN5flash11enable_sm90INS1_16FlashAttnFwdSm90INS1_25CollectiveMainloopFwdSm90ILi2EN4cute5tupleIJNS5_1CILi1EEES8_S8_EEENS6_IJNS7_ILi128EEENS7_ILi96EEENS7_ILi64EEEEEELi256ENS_6half_tEfNS_4arch4Sm90ELb0ELb1ELb0ELb0ELb0ELb0ELb0ELb1ELb0ELb1ELb1ELb0EEENS1_21CollectiveEpilogueFwdINS6_IJSA_NS7_ILi256EEESB_EEES9_SE_SG_Li256ELb0ELb1ELb1ELb0EEENS1_19SingleTileSchedulerILb0ELb1ELb1ELi128EEEEEEEEEvNT_6ParamsE --------------------------
	.section	.nv.info._ZN7cutlass13device_kernelIN5flash11enable_sm90INS1_16FlashAttnFwdSm90INS1_25CollectiveMainloopFwdSm90ILi2EN4cute5tupleIJNS5_1CILi1EEES8_S8_EEENS6_IJNS7_ILi128EEENS7_ILi96EEENS7_ILi64EEEEEELi256ENS_6half_tEfNS_4arch4Sm90ELb0ELb1ELb0ELb0ELb0ELb0ELb0ELb1ELb0ELb1ELb1ELb0EEENS1_21CollectiveEpilogueFwdINS6_IJSA_NS7_ILi256EEESB_EEES9_SE_SG_Li256ELb0ELb1ELb1ELb0EEENS1_19SingleTileSchedulerILb0ELb1ELb1ELi128EEEEEEEEEvNT_6ParamsE,"",@"SHT_CUDA_INFO"
	.sectionflags	@""
	.align	4


	//----- nvinfo : EIATTR_CUDA_API_VERSION
	.align		4
        /*0000*/ 	.byte	0x04, 0x37
        /*0002*/ 	.short	(.L_311 - .L_310)
.L_310:
        /*0004*/ 	.word	0x00000082


	//----- nvinfo : EIATTR_KPARAM_INFO
	.align		4
.L_311:
        /*0008*/ 	.byte	0x04, 0x17
        /*000a*/ 	.short	(.L_313 - .L_312)
.L_312:
        /*000c*/ 	.word	0x00000000
        /*0010*/ 	.short	0x0000
        /*0012*/ 	.short	0x0070
        /*0014*/ 	.byte	0x00, 0xf0, 0x01, 0x28


	//----- nvinfo : EIATTR_SPARSE_MMA_MASK
	.align		4
.L_313:
        /*0018*/ 	.byte	0x03, 0x50
        /*001a*/ 	.short	0x0000


	//----- nvinfo : EIATTR_MAXREG_COUNT
	.align		4
        /*001c*/ 	.byte	0x03, 0x1b
        /*001e*/ 	.short	0x00a8


	//----- nvinfo : EIATTR_NUM_BARRIERS
	.align		4
        /*0020*/ 	.byte	0x02, 0x4c
        /*0022*/ 	.byte	0x10
	.zero		1


	//----- nvinfo : EIATTR_EXTERNS
	.align		4
        /*0024*/ 	.byte	0x04, 0x0f
        /*0026*/ 	.short	(.L_315 - .L_314)


	//   ....[0]....
	.align		4
.L_314:
        /*0028*/ 	.word	index@(__assertfail)


	//----- nvinfo : EIATTR_ANNOTATIONS
	.align		4
.L_315:
        /*002c*/ 	.byte	0x04, 0x55
        /*002e*/ 	.short	(.L_317 - .L_316)


	//   ....[0]....
.L_316:
        /*0030*/ 	.word	0x00000001
        /*0034*/ 	.byte	0x70, 0xfd, 0x00, 0x00, 0x01, 0x00, 0x00, 0x00, 0x70, 0x02, 0x01, 0x00, 0x01, 0x00, 0x00, 0x00
        /*0044*/ 	.byte	0x60, 0x04, 0x01, 0x00, 0x01, 0x00, 0x00, 0x00, 0x50, 0x05, 0x01, 0x00, 0x01, 0x00, 0x00, 0x00
        /*0054*/ 	.byte	0x30, 0x11, 0x01, 0x00, 0x01, 0x00, 0x00, 0x00, 0xe0, 0x14, 0x01, 0x00


	//----- nvinfo : EIATTR_MERCURY_ISA_VERSION
	.align		4
.L_317:
        /*0060*/ 	.byte	0x03, 0x5f
        /*0062*/ 	.short	0x0101


	//----- nvinfo : EIATTR_INT_WARP_WIDE_INSTR_OFFSETS
	.align		4
        /*0064*/ 	.byte	0x04, 0x31
        /*0066*/ 	.short	(.L_319 - .L_318)


	//   ....[0]....
.L_318:
        /*0068*/ 	.word	0x00000130


	//   ....[1]....
        /*006c*/ 	.word	0x00000170


	//   ....[2]....
        /*0070*/ 	.word	0x000001e0


	//----- nvinfo : EIATTR_COOP_GROUP_MASK_REGIDS
	.align		4
.L_319:
        /*0074*/ 	.byte	0x04, 0x29
        /*0076*/ 	.short	(.L_321 - .L_320)


	//   ....[0]....
.L_320:
        /*0078*/ 	.word	0xffffffff


	//   ....[1]....
        /*007c*/ 	.word	0xffffffff


	//   ....[2]....
        /*0080*/ 	.word	0xffffffff


	//   ....[3]....
        /*0084*/ 	.word	0xffffffff


	//   ....[4]....
        /*0088*/ 	.word	0xffffffff


	//   ....[5]....
        /*008c*/ 	.word	0xffffffff


	//   ....[6]....
        /*0090*/ 	.word	0xffffffff


	//   ....[7]....
        /*0094*/ 	.word	0xffffffff


	//   ....[8]....
        /*0098*/ 	.word	0xffffffff


	//   ....[9]....
        /*009c*/ 	.word	0xffffffff


	//   ....[10]....
        /*00a0*/ 	.word	0xffffffff


	//   ....[11]....
        /*00a4*/ 	.word	0xffffffff


	//   ....[12]....
        /*00a8*/ 	.word	0xffffffff


	//   ....[13]....
        /*00ac*/ 	.word	0xffffffff


	//   ....[14]....
        /*00b0*/ 	.word	0xffffffff


	//   ....[15]....
        /*00b4*/ 	.word	0xffffffff


	//   ....[16]....
        /*00b8*/ 	.word	0xffffffff


	//   ....[17]....
        /*00bc*/ 	.word	0xffffffff


	//   ....[18]....
        /*00c0*/ 	.word	0xffffffff


	//   ....[19]....
        /*00c4*/ 	.word	0xffffffff


	//   ....[20]....
        /*00c8*/ 	.word	0xffffffff


	//   ....[21]....
        /*00cc*/ 	.word	0xffffffff


	//   ....[22]....
        /*00d0*/ 	.word	0xffffffff


	//   ....[23]....
        /*00d4*/ 	.word	0xffffffff


	//   ....[24]....
        /*00d8*/ 	.word	0xffffffff


	//   ....[25]....
        /*00dc*/ 	.word	0xffffffff


	//   ....[26]....
        /*00e0*/ 	.word	0xffffffff


	//   ....[27]....
        /*00e4*/ 	.word	0xffffffff


	//   ....[28]....
        /*00e8*/ 	.word	0xffffffff


	//   ....[29]....
        /*00ec*/ 	.word	0xffffffff


	//   ....[30]....
        /*00f0*/ 	.word	0xffffffff


	//   ....[31]....
        /*00f4*/ 	.word	0xffffffff


	//   ....[32]....
        /*00f8*/ 	.word	0xffffffff


	//   ....[33]....
        /*00fc*/ 	.word	0xffffffff


	//   ....[34]....
        /*0100*/ 	.word	0xffffffff


	//   ....[35]....
        /*0104*/ 	.word	0xffffffff


	//   ....[36]....
        /*0108*/ 	.word	0xffffffff


	//   ....[37]....
        /*010c*/ 	.word	0xffffffff


	//   ....[38]....
        /*0110*/ 	.word	0xffffffff


	//   ....[39]....
        /*0114*/ 	.word	0xffffffff


	//   ....[40]....
        /*0118*/ 	.word	0xffffffff


	//   ....[41]....
        /*011c*/ 	.word	0xffffffff


	//   ....[42]....
        /*0120*/ 	.word	0xffffffff


	//   ....[43]....
        /*0124*/ 	.word	0xffffffff


	//   ....[44]....
        /*0128*/ 	.word	0xffffffff


	//   ....[45]....
        /*012c*/ 	.word	0xffffffff


	//   ....[46]....
        /*0130*/ 	.word	0xffffffff


	//   ....[47]....
        /*0134*/ 	.word	0xffffffff


	//   ....[48]....
        /*0138*/ 	.word	0xffffffff


	//   ....[49]....
        /*013c*/ 	.word	0xffffffff


	//   ....[50]....
        /*0140*/ 	.word	0xffffffff


	//   ....[51]....
        /*0144*/ 	.word	0xffffffff


	//   ....[52]....
        /*0148*/ 	.word	0xffffffff


	//   ....[53]....
        /*014c*/ 	.word	0xffffffff


	//   ....[54]....
        /*0150*/ 	.word	0xffffffff


	//   ....[55]....
        /*0154*/ 	.word	0xffffffff


	//   ....[56]....
        /*0158*/ 	.word	0xffffffff


	//   ....[57]....
        /*015c*/ 	.word	0xffffffff


	//   ....[58]....
        /*0160*/ 	.word	0xffffffff


	//   ....[59]....
        /*0164*/ 	.word	0xffffffff


	//   ....[60]....
        /*0168*/ 	.word	0xffffffff


	//   ....[61]....
        /*016c*/ 	.word	0x0500000f


	//   ....[62]....
        /*0170*/ 	.word	0x0500000f


	//   ....[63]....
        /*0174*/ 	.word	0x0500000f


	//   ....[64]....
        /*0178*/ 	.word	0x0500000f


	//   ....[65]....
        /*017c*/ 	.word	0x0500000f


	//   ....[66]....
        /*0180*/ 	.word	0x0500000f


	//   ....[67]....
        /*0184*/ 	.word	0x0500000f


	//   ....[68]....
        /*0188*/ 	.word	0x0500000f


	//   ....[69]....
        /*018c*/ 	.word	0x0500000f


	//   ....[70]....
        /*0190*/ 	.word	0x0500000f


	//   ....[71]....
        /*0194*/ 	.word	0x0500000f


	//   ....[72]....
        /*0198*/ 	.word	0x0500000f


	//   ....[73]....
        /*019c*/ 	.word	0x0500000f


	//   ....[74]....
        /*01a0*/ 	.word	0x0500000f


	//   ....[75]....
        /*01a4*/ 	.word	0x0500000f


	//   ....[76]....
        /*01a8*/ 	.word	0x0500000f


	//   ....[77]....
        /*01ac*/ 	.word	0x0500000f


	//   ....[78]....
        /*01b0*/ 	.word	0x0500000f


	//----- nvinfo : EIATTR_COOP_GROUP_INSTR_OFFSETS
	.align		4
.L_321:
        /*01b4*/ 	.byte	0x04, 0x28
        /*01b6*/ 	.short	(.L_323 - .L_322)


	//   ....[0]....
.L_322:
        /*01b8*/ 	.word	0x00000070


	//   ....[1]....
        /*01bc*/ 	.word	0x00000140


	//   ....[2]....
        /*01c0*/ 	.word	0x00000190


	//   ....[3]....
        /*01c4*/ 	.word	0x000003c0


	//   ....[4]....
        /*01c8*/ 	.word	0x00000520


	//   ....[5]....
        /*01cc*/ 	.word	0x00000640


	//   ....[6]....
        /*01d0*/ 	.word	0x000007a0


	//   ....[7]....
        /*01d4*/ 	.word	0x000017a0


	//   ....[8]....
        /*01d8*/ 	.word	0x00001ee0


	//   ....[9]....
        /*01dc*/ 	.word	0x00002200


	//   ....[10]....
        /*01e0*/ 	.word	0x00002f30


	//   ....[11]....
        /*01e4*/ 	.word	0x00003040


	//   ....[12]....
        /*01e8*/ 	.word	0x00003620


	//   ....[13]....
        /*01ec*/ 	.word	0x00003690


	//   ....[14]....
        /*01f0*/ 	.word	0x000047a0


	//   ....[15]....
        /*01f4*/ 	.word	0x000052b0


	//   ....[16]....
        /*01f8*/ 	.word	0x00005850


	//   ....[17]....
        /*01fc*/ 	.word	0x00005970


	//   ....[18]....
        /*0200*/ 	.word	0x00005fc0


	//   ....[19]....
        /*0204*/ 	.word	0x00006040


	//   ....[20]....
        /*0208*/ 	.word	0x00007be0


	//   ....[21]....
        /*020c*/ 	.word	0x00007c10


	//   ....[22]....
        /*0210*/ 	.word	0x000080d0


	//   ....[23]....
        /*0214*/ 	.word	0x000082a0


	//   ....[24]....
        /*0218*/ 	.word	0x000097c0


	//   ....[25]....
        /*021c*/ 	.word	0x0000a280


	//   ....[26]....
        /*0220*/ 	.word	0x0000a8c0


	//   ....[27]....
        /*0224*/ 	.word	0x0000a9d0


	//   ....[28]....
        /*0228*/ 	.word	0x0000af90


	//   ....[29]....
        /*022c*/ 	.word	0x0000b010


	//   ....[30]....
        /*0230*/ 	.word	0x0000c460


	//   ....[31]....
        /*0234*/ 	.word	0x0000c4b0


	//   ....[32]....
        /*0238*/ 	.word	0x0000c4e0


	//   ....[33]....
        /*023c*/ 	.word	0x0000c510


	//   ....[34]....
        /*0240*/ 	.word	0x0000d5c0


	//   ....[35]....
        /*0244*/ 	.word	0x0000d620


	//   ....[36]....
        /*0248*/ 	.word	0x0000d660


	//   ....[37]....
        /*024c*/ 	.word	0x0000d690


	//   ....[38]....
        /*0250*/ 	.word	0x0000d6c0


	//   ....[39]....
        /*0254*/ 	.word	0x0000d6e0


	//   ....[40]....
        /*0258*/ 	.word	0x0000e350


	//   ....[41]....
        /*025c*/ 	.word	0x0000e360


	//   ....[42]....
        /*0260*/ 	.word	0x0000f390


	//   ....[43]....
        /*0264*/ 	.word	0x00010260


	//   ....[44]....
        /*0268*/ 	.word	0x00010b20


	//   ....[45]....
        /*026c*/ 	.word	0x00010b50


	//   ....[46]....
        /*0270*/ 	.word	0x00010b80


	//   ....[47]....
        /*0274*/ 	.word	0x00010bf0


	//   ....[48]....
        /*0278*/ 	.word	0x00010c40


	//   ....[49]....
        /*027c*/ 	.word	0x00010c60


	//   ....[50]....
        /*0280*/ 	.word	0x00010cd0


	//   ....[51]....
        /*0284*/ 	.word	0x00010cf0


	//   ....[52]....
        /*0288*/ 	.word	0x00010d40


	//   ....[53]....
        /*028c*/ 	.word	0x00010d60


	//   ....[54]....
        /*0290*/ 	.word	0x00010dd0


	//   ....[55]....
        /*0294*/ 	.word	0x00010df0


	//   ....[56]....
        /*0298*/ 	.word	0x00010e40


	//   ....[57]....
        /*029c*/ 	.word	0x00010e60


	//   ....[58]....
        /*02a0*/ 	.word	0x00010e90


	//   ....[59]....
        /*02a4*/ 	.word	0x00010eb0


	//   ....[60]....
        /*02a8*/ 	.word	0x00013080


	//   ....[61]....
        /*02ac*/ 	.word	0x00013660


	//   ....[62]....
        /*02b0*/ 	.word	0x000137d0


	//   ....[63]....
        /*02b4*/ 	.word	0x00013830


	//   ....[64]....
        /*02b8*/ 	.word	0x000138f0


	//   ....[65]....
        /*02bc*/ 	.word	0x000139a0


	//   ....[66]....
        /*02c0*/ 	.word	0x00013a70


	//   ....[67]....
        /*02c4*/ 	.word	0x00013ae0


	//   ....[68]....
        /*02c8*/ 	.word	0x00013b40


	//   ....[69]....
        /*02cc*/ 	.word	0x00013c00


	//   ....[70]....
        /*02d0*/ 	.word	0x00013cd0


	//   ....[71]....
        /*02d4*/ 	.word	0x00013d40


	//   ....[72]....
        /*02d8*/ 	.word	0x00013da0


	//   ....[73]....
        /*02dc*/ 	.word	0x00013e60


	//   ....[74]....
        /*02e0*/ 	.word	0x00013ec0


	//   ....[75]....
        /*02e4*/ 	.word	0x00013f80


	//   ....[76]....
        /*02e8*/ 	.word	0x00013fe0


	//   ....[77]....
        /*02ec*/ 	.word	0x00014090


	//   ....[78]....
        /*02f0*/ 	.word	0x000144a0


	//----- nvinfo : EIATTR_REG_RECONFIG
	.align		4
.L_323:
        /*02f4*/ 	.byte	0x01, 0x54
	.zero		2


	//----- nvinfo : EIATTR_SYSCALL_OFFSETS
	.align		4
        /*02f8*/ 	.byte	0x04, 0x46
        /*02fa*/ 	.short	(.L_325 - .L_324)


	//   ....[0]....
.L_324:
        /*02fc*/ 	.word	0x00001960


	//   ....[1]....
        /*0300*/ 	.word	0x0000fef0


	//   ....[2]....
        /*0304*/ 	.word	0x00010030


	//   ....[3]....
        /*0308*/ 	.word	0x00010120


	//   ....[4]....
        /*030c*/ 	.word	0x000107c0


	//----- nvinfo : EIATTR_MBARRIER_INSTR_OFFSETS
	.align		4
.L_325:
        /*0310*/ 	.byte	0x04, 0x39
        /*0312*/ 	.short	(.L_327 - .L_326)


	//   ....[0]....
.L_326:
        /*0314*/ 	.word	0x00000270
        /*0318*/ 	.word	0x000000ff
        /*031c*/ 	.word	0x00022800
        /*0320*/ 	.short	0x0100
        /*0322*/ 	.byte	0x08
	.zero		1


	//   ....[1]....
        /*0324*/ 	.word	0x00000280
        /*0328*/ 	.word	0x000000ff
        /*032c*/ 	.word	0x00022820
        /*0330*/ 	.short	0x0100
        /*0332*/ 	.byte	0x08
	.zero		1


	//   ....[2]....
        /*0334*/ 	.word	0x00000370
        /*0338*/ 	.word	0x000000ff
        /*033c*/ 	.word	0x00022830
        /*0340*/ 	.short	0x0100
        /*0342*/ 	.byte	0x08
	.zero		1


	//   ....[3]....
        /*0344*/ 	.word	0x00000380
        /*0348*/ 	.word	0x000000ff
        /*034c*/ 	.word	0x00022840
        /*0350*/ 	.short	0x0100
        /*0352*/ 	.byte	0x08
	.zero		1


	//   ....[4]....
        /*0354*/ 	.word	0x00000390
        /*0358*/ 	.word	0x000000ff
        /*035c*/ 	.word	0x00022838
        /*0360*/ 	.short	0x0100
        /*0362*/ 	.byte	0x08
	.zero		1


	//   ....[5]....
        /*0364*/ 	.word	0x000003a0
        /*0368*/ 	.word	0x000000ff
        /*036c*/ 	.word	0x00022848
        /*0370*/ 	.short	0x0100
        /*0372*/ 	.byte	0x08
	.zero		1


	//   ....[6]....
        /*0374*/ 	.word	0x000004d0
        /*0378*/ 	.word	0x000000ff
        /*037c*/ 	.word	0x00022850
        /*0380*/ 	.short	0x0100
        /*0382*/ 	.byte	0x08
	.zero		1


	//   ....[7]....
        /*0384*/ 	.word	0x000004e0
        /*0388*/ 	.word	0x000000ff
        /*038c*/ 	.word	0x00022860
        /*0390*/ 	.short	0x0100
        /*0392*/ 	.byte	0x08
	.zero		1


	//   ....[8]....
        /*0394*/ 	.word	0x000004f0
        /*0398*/ 	.word	0x000000ff
        /*039c*/ 	.word	0x00022858
        /*03a0*/ 	.short	0x0100
        /*03a2*/ 	.byte	0x08
	.zero		1


	//   ....[9]....
        /*03a4*/ 	.word	0x00000500
        /*03a8*/ 	.word	0x000000ff
        /*03ac*/ 	.word	0x00022868
        /*03b0*/ 	.short	0x0100
        /*03b2*/ 	.byte	0x08
	.zero		1


	//   ....[10]....
        /*03b4*/ 	.word	0x000005f0
        /*03b8*/ 	.word	0x000000ff
        /*03bc*/ 	.word	0x00022870
        /*03c0*/ 	.short	0x0100
        /*03c2*/ 	.byte	0x06
	.zero		1


	//   ....[11]....
        /*03c4*/ 	.word	0x00000600
        /*03c8*/ 	.word	0x000000ff
        /*03cc*/ 	.word	0x00022880
        /*03d0*/ 	.short	0x0100
        /*03d2*/ 	.byte	0x06
	.zero		1


	//   ....[12]....
        /*03d4*/ 	.word	0x00000610
        /*03d8*/ 	.word	0x000000ff
        /*03dc*/ 	.word	0x00022878
        /*03e0*/ 	.short	0x0100
        /*03e2*/ 	.byte	0x06
	.zero		1


	//   ....[13]....
        /*03e4*/ 	.word	0x00000620
        /*03e8*/ 	.word	0x000000ff
        /*03ec*/ 	.word	0x00022888
        /*03f0*/ 	.short	0x0100
        /*03f2*/ 	.byte	0x06
	.zero		1


	//   ....[14]....
        /*03f4*/ 	.word	0x00000750
        /*03f8*/ 	.word	0x000000ff
        /*03fc*/ 	.word	0x00022890
        /*0400*/ 	.short	0x0100
        /*0402*/ 	.byte	0x08
	.zero		1


	//   ....[15]....
        /*0404*/ 	.word	0x00000760
        /*0408*/ 	.word	0x000000ff
        /*040c*/ 	.word	0x000228a0
        /*0410*/ 	.short	0x0100
        /*0412*/ 	.byte	0x08
	.zero		1


	//   ....[16]....
        /*0414*/ 	.word	0x00000770
        /*0418*/ 	.word	0x000000ff
        /*041c*/ 	.word	0x00022898
        /*0420*/ 	.short	0x0100
        /*0422*/ 	.byte	0x08
	.zero		1


	//   ....[17]....
        /*0424*/ 	.word	0x00000780
        /*0428*/ 	.word	0x000000ff
        /*042c*/ 	.word	0x000228a8
        /*0430*/ 	.short	0x0100
        /*0432*/ 	.byte	0x08
	.zero		1


	//   ....[18]....
        /*0434*/ 	.word	0x000008b0
        /*0438*/ 	.word	0x000000ff
        /*043c*/ 	.word	0x000228b0
        /*0440*/ 	.short	0x0100
        /*0442*/ 	.byte	0x08
	.zero		1


	//   ....[19]....
        /*0444*/ 	.word	0x000008c0
        /*0448*/ 	.word	0x000000ff
        /*044c*/ 	.word	0x000228c0
        /*0450*/ 	.short	0x0100
        /*0452*/ 	.byte	0x08
	.zero		1


	//   ....[20]....
        /*0454*/ 	.word	0x000008d0
        /*0458*/ 	.word	0x000000ff
        /*045c*/ 	.word	0x000228b8
        /*0460*/ 	.short	0x0100
        /*0462*/ 	.byte	0x08
	.zero		1


	//   ....[21]....
        /*0464*/ 	.word	0x000008e0
        /*0468*/ 	.word	0x000000ff
        /*046c*/ 	.word	0x000228c8
        /*0470*/ 	.short	0x0100
        /*0472*/ 	.byte	0x08
	.zero		1


	//   ....[22]....
        /*0474*/ 	.word	0x00001990
        /*0478*/ 	.word	0x000000ff
        /*047c*/ 	.word	0x00022800
        /*0480*/ 	.short	0x010a
        /*0482*/ 	.byte	0x26
	.zero		1


	//   ....[23]....
        /*0484*/ 	.word	0x00001a30
        /*0488*/ 	.word	0x000000ff
        /*048c*/ 	.word	0x00022830
        /*0490*/ 	.short	0x010a
        /*0492*/ 	.byte	0x26
	.zero		1


	//   ....[24]....
        /*0494*/ 	.word	0x00001a70
        /*0498*/ 	.word	0x000000ff
        /*049c*/ 	.word	0x00022830
        /*04a0*/ 	.short	0x010a
        /*04a2*/ 	.byte	0x26
	.zero		1


	//   ....[25]....
        /*04a4*/ 	.word	0x00002040
        /*04a8*/ 	.word	0x00000000
        /*04ac*/ 	.word	0x00000000
        /*04b0*/ 	.short	0x0101
        /*04b2*/ 	.byte	0x3f
	.zero		1


	//   ....[26]....
        /*04b4*/ 	.word	0x00003f00
        /*04b8*/ 	.word	0x000000ff
        /*04bc*/ 	.word	0x00022850
        /*04c0*/ 	.short	0x010a
        /*04c2*/ 	.byte	0x26
	.zero		1


	//   ....[27]....
        /*04c4*/ 	.word	0x00003f40
        /*04c8*/ 	.word	0x000000ff
        /*04cc*/ 	.word	0x00022850
        /*04d0*/ 	.short	0x010a
        /*04d2*/ 	.byte	0x26
	.zero		1


	//   ....[28]....
        /*04d4*/ 	.word	0x000042b0
        /*04d8*/ 	.word	0x00000009
        /*04dc*/ 	.word	0x00000000
        /*04e0*/ 	.short	0x0101
        /*04e2*/ 	.byte	0x3f
	.zero		1


	//   ....[29]....
        /*04e4*/ 	.word	0x000045c0
        /*04e8*/ 	.word	0x000000ff
        /*04ec*/ 	.word	0x00022830
        /*04f0*/ 	.short	0x010a
        /*04f2*/ 	.byte	0x1f
	.zero		1


	//   ....[30]....
        /*04f4*/ 	.word	0x00004600
        /*04f8*/ 	.word	0x000000ff
        /*04fc*/ 	.word	0x00022830
        /*0500*/ 	.short	0x010a
        /*0502*/ 	.byte	0x1f
	.zero		1


	//   ....[31]....
        /*0504*/ 	.word	0x000048d0
        /*0508*/ 	.word	0x0000000f
        /*050c*/ 	.word	0x00000000
        /*0510*/ 	.short	0x0101
        /*0512*/ 	.byte	0x3f
	.zero		1


	//   ....[32]....
        /*0514*/ 	.word	0x00007160
        /*0518*/ 	.word	0x000000ff
        /*051c*/ 	.word	0x00022850
        /*0520*/ 	.short	0x010a
        /*0522*/ 	.byte	0x1f
	.zero		1


	//   ....[33]....
        /*0524*/ 	.word	0x000071a0
        /*0528*/ 	.word	0x000000ff
        /*052c*/ 	.word	0x00022850
        /*0530*/ 	.short	0x010a
        /*0532*/ 	.byte	0x1f
	.zero		1


	//   ....[34]....
        /*0534*/ 	.word	0x00007470
        /*0538*/ 	.word	0x0000000c
        /*053c*/ 	.word	0x00000000
        /*0540*/ 	.short	0x0101
        /*0542*/ 	.byte	0x3f
	.zero		1


	//   ....[35]....
        /*0544*/ 	.word	0x00007890
        /*0548*/ 	.word	0x000000ff
        /*054c*/ 	.word	0x00022830
        /*0550*/ 	.short	0x010a
        /*0552*/ 	.byte	0x1b
	.zero		1


	//   ....[36]....
        /*0554*/ 	.word	0x000078d0
        /*0558*/ 	.word	0x000000ff
        /*055c*/ 	.word	0x00022830
        /*0560*/ 	.short	0x010a
        /*0562*/ 	.byte	0x1b
	.zero		1


	//   ....[37]....
        /*0564*/ 	.word	0x00008670
        /*0568*/ 	.word	0x0000009a
        /*056c*/ 	.word	0x00000000
        /*0570*/ 	.short	0x0101
        /*0572*/ 	.byte	0x3f
	.zero		1


	//   ....[38]....
        /*0574*/ 	.word	0x00009160
        /*0578*/ 	.word	0x000000ff
        /*057c*/ 	.word	0x00022850
        /*0580*/ 	.short	0x010a
        /*0582*/ 	.byte	0x1b
	.zero		1


	//   ....[39]....
        /*0584*/ 	.word	0x000091a0
        /*0588*/ 	.word	0x000000ff
        /*058c*/ 	.word	0x00022850
        /*0590*/ 	.short	0x010a
        /*0592*/ 	.byte	0x1b
	.zero		1


	//   ....[40]....
        /*0594*/ 	.word	0x00009450
        /*0598*/ 	.word	0x000000b3
        /*059c*/ 	.word	0x00000000
        /*05a0*/ 	.short	0x0101
        /*05a2*/ 	.byte	0x3f
	.zero		1


	//   ....[41]....
        /*05a4*/ 	.word	0x000095c0
        /*05a8*/ 	.word	0x000000ff
        /*05ac*/ 	.word	0x00022830
        /*05b0*/ 	.short	0x010a
        /*05b2*/ 	.byte	0x1e
	.zero		1


	//   ....[42]....
        /*05b4*/ 	.word	0x00009600
        /*05b8*/ 	.word	0x000000ff
        /*05bc*/ 	.word	0x00022830
        /*05c0*/ 	.short	0x010a
        /*05c2*/ 	.byte	0x1e
	.zero		1


	//   ....[43]....
        /*05c4*/ 	.word	0x00009860
        /*05c8*/ 	.word	0x00000000
        /*05cc*/ 	.word	0x00000000
        /*05d0*/ 	.short	0x0101
        /*05d2*/ 	.byte	0x3f
	.zero		1


	//   ....[44]....
        /*05d4*/ 	.word	0x0000c130
        /*05d8*/ 	.word	0x000000ff
        /*05dc*/ 	.word	0x00022850
        /*05e0*/ 	.short	0x010a
        /*05e2*/ 	.byte	0x1e
	.zero		1


	//   ....[45]....
        /*05e4*/ 	.word	0x0000c170
        /*05e8*/ 	.word	0x000000ff
        /*05ec*/ 	.word	0x00022850
        /*05f0*/ 	.short	0x010a
        /*05f2*/ 	.byte	0x1e
	.zero		1


	//   ....[46]....
        /*05f4*/ 	.word	0x0000c440
        /*05f8*/ 	.word	0x00000008
        /*05fc*/ 	.word	0x00000000
        /*0600*/ 	.short	0x0101
        /*0602*/ 	.byte	0x3f
	.zero		1


	//   ....[47]....
        /*0604*/ 	.word	0x0000d6f0
        /*0608*/ 	.word	0x000000ff
        /*060c*/ 	.word	0x00000000
        /*0610*/ 	.short	0x0101
        /*0612*/ 	.byte	0x04
	.zero		1


	//   ....[48]....
        /*0614*/ 	.word	0x000104a0
        /*0618*/ 	.word	0x000000ff
        /*061c*/ 	.word	0x00022840
        /*0620*/ 	.short	0x010a
        /*0622*/ 	.byte	0x26
	.zero		1


	//   ....[49]....
        /*0624*/ 	.word	0x00010fa0
        /*0628*/ 	.word	0x000000ff
        /*062c*/ 	.word	0x00022800
        /*0630*/ 	.short	0x0107
        /*0632*/ 	.byte	0x26
	.zero		1


	//   ....[50]....
        /*0634*/ 	.word	0x00010fe0
        /*0638*/ 	.word	0x000000ff
        /*063c*/ 	.word	0x00022800
        /*0640*/ 	.short	0x0101
        /*0642*/ 	.byte	0x26
	.zero		1


	//   ....[51]....
        /*0644*/ 	.word	0x00010ff0
        /*0648*/ 	.word	0x000000ff
        /*064c*/ 	.word	0x00022820
        /*0650*/ 	.short	0x010a
        /*0652*/ 	.byte	0x26
	.zero		1


	//   ....[52]....
        /*0654*/ 	.word	0x00011050
        /*0658*/ 	.word	0x000000ff
        /*065c*/ 	.word	0x00022860
        /*0660*/ 	.short	0x010a
        /*0662*/ 	.byte	0x26
	.zero		1


	//   ....[53]....
        /*0664*/ 	.word	0x000118c0
        /*0668*/ 	.word	0x000000ff
        /*066c*/ 	.word	0x00022848
        /*0670*/ 	.short	0x010a
        /*0672*/ 	.byte	0x26
	.zero		1


	//   ....[54]....
        /*0674*/ 	.word	0x00011a90
        /*0678*/ 	.word	0x000000ff
        /*067c*/ 	.word	0x00022868
        /*0680*/ 	.short	0x010a
        /*0682*/ 	.byte	0x26
	.zero		1


	//   ....[55]....
        /*0684*/ 	.word	0x000120f0
        /*0688*/ 	.word	0x000000ff
        /*068c*/ 	.word	0x00022840
        /*0690*/ 	.short	0x010a
        /*0692*/ 	.byte	0x26
	.zero		1


	//   ....[56]....
        /*0694*/ 	.word	0x000122d0
        /*0698*/ 	.word	0x000000ff
        /*069c*/ 	.word	0x00022860
        /*06a0*/ 	.short	0x010a
        /*06a2*/ 	.byte	0x26
	.zero		1


	//   ....[57]....
        /*06a4*/ 	.word	0x00012950
        /*06a8*/ 	.word	0x000000ff
        /*06ac*/ 	.word	0x00022848
        /*06b0*/ 	.short	0x010a
        /*06b2*/ 	.byte	0x26
	.zero		1


	//   ....[58]....
        /*06b4*/ 	.word	0x00012b30
        /*06b8*/ 	.word	0x000000ff
        /*06bc*/ 	.word	0x00022868
        /*06c0*/ 	.short	0x010a
        /*06c2*/ 	.byte	0x26
	.zero		1


	//   ....[59]....
        /*06c4*/ 	.word	0x00013010
        /*06c8*/ 	.word	0x00000002
        /*06cc*/ 	.word	0x00022820
        /*06d0*/ 	.short	0x010a
        /*06d2*/ 	.byte	0x3f
	.zero		1


	//   ....[60]....
        /*06d4*/ 	.word	0x00013190
        /*06d8*/ 	.word	0x00000007
        /*06dc*/ 	.word	0x00000000
        /*06e0*/ 	.short	0x010a
        /*06e2*/ 	.byte	0x3f
	.zero		1


	//   ....[61]....
        /*06e4*/ 	.word	0x00013200
        /*06e8*/ 	.word	0x00000005
        /*06ec*/ 	.word	0x00000000
        /*06f0*/ 	.short	0x010a
        /*06f2*/ 	.byte	0x3f
	.zero		1


	//   ....[62]....
        /*06f4*/ 	.word	0x00013260
        /*06f8*/ 	.word	0x00000005
        /*06fc*/ 	.word	0x00000000
        /*0700*/ 	.short	0x010a
        /*0702*/ 	.byte	0x3f
	.zero		1


	//   ....[63]....
        /*0704*/ 	.word	0x00013290
        /*0708*/ 	.word	0x00000003
        /*070c*/ 	.word	0x00000000
        /*0710*/ 	.short	0x010a
        /*0712*/ 	.byte	0x3f
	.zero		1


	//   ....[64]....
        /*0714*/ 	.word	0x00013300
        /*0718*/ 	.word	0x00000003
        /*071c*/ 	.word	0x00022800
        /*0720*/ 	.short	0x010a
        /*0722*/ 	.byte	0x3f
	.zero		1


	//   ....[65]....
        /*0724*/ 	.word	0x00013360
        /*0728*/ 	.word	0x00000003
        /*072c*/ 	.word	0x00022830
        /*0730*/ 	.short	0x010a
        /*0732*/ 	.byte	0x3f
	.zero		1


	//   ....[66]....
        /*0734*/ 	.word	0x000133b0
        /*0738*/ 	.word	0x00000009
        /*073c*/ 	.word	0x00022850
        /*0740*/ 	.short	0x010a
        /*0742*/ 	.byte	0x3f
	.zero		1


	//   ....[67]....
        /*0744*/ 	.word	0x00013410
        /*0748*/ 	.word	0x00000004
        /*074c*/ 	.word	0x00022830
        /*0750*/ 	.short	0x010a
        /*0752*/ 	.byte	0x3f
	.zero		1


	//   ....[68]....
        /*0754*/ 	.word	0x00013460
        /*0758*/ 	.word	0x0000000c
        /*075c*/ 	.word	0x00022850
        /*0760*/ 	.short	0x010a
        /*0762*/ 	.byte	0x3f
	.zero		1


	//   ....[69]....
        /*0764*/ 	.word	0x000134c0
        /*0768*/ 	.word	0x0000000d
        /*076c*/ 	.word	0x00022830
        /*0770*/ 	.short	0x010a
        /*0772*/ 	.byte	0x3f
	.zero		1


	//   ....[70]....
        /*0774*/ 	.word	0x00013510
        /*0778*/ 	.word	0x000000b3
        /*077c*/ 	.word	0x00022850
        /*0780*/ 	.short	0x010a
        /*0782*/ 	.byte	0x3f
	.zero		1


	//   ....[71]....
        /*0784*/ 	.word	0x00013570
        /*0788*/ 	.word	0x00000000
        /*078c*/ 	.word	0x00022830
        /*0790*/ 	.short	0x010a
        /*0792*/ 	.byte	0x3f
	.zero		1


	//   ....[72]....
        /*0794*/ 	.word	0x000135c0
        /*0798*/ 	.word	0x00000008
        /*079c*/ 	.word	0x00022850
        /*07a0*/ 	.short	0x010a
        /*07a2*/ 	.byte	0x3f
	.zero		1


	//   ....[73]....
        /*07a4*/ 	.word	0x00013720
        /*07a8*/ 	.word	0x00000003
        /*07ac*/ 	.word	0x00022840
        /*07b0*/ 	.short	0x010a
        /*07b2*/ 	.byte	0x3f
	.zero		1


	//   ....[74]....
        /*07b4*/ 	.word	0x000140d0
        /*07b8*/ 	.word	0x00000003
        /*07bc*/ 	.word	0x00022820
        /*07c0*/ 	.short	0x010a
        /*07c2*/ 	.byte	0x3f
	.zero		1


	//   ....[75]....
        /*07c4*/ 	.word	0x00014130
        /*07c8*/ 	.word	0x00000003
        /*07cc*/ 	.word	0x00022860
        /*07d0*/ 	.short	0x010a
        /*07d2*/ 	.byte	0x3f
	.zero		1


	//   ....[76]....
        /*07d4*/ 	.word	0x00014190
        /*07d8*/ 	.word	0x00000003
        /*07dc*/ 	.word	0x00022848
        /*07e0*/ 	.short	0x010a
        /*07e2*/ 	.byte	0x3f
	.zero		1


	//   ....[77]....
        /*07e4*/ 	.word	0x000141f0
        /*07e8*/ 	.word	0x00000003
        /*07ec*/ 	.word	0x00022868
        /*07f0*/ 	.short	0x010a
        /*07f2*/ 	.byte	0x3f
	.zero		1


	//   ....[78]....
        /*07f4*/ 	.word	0x00014250
        /*07f8*/ 	.word	0x00000003
        /*07fc*/ 	.word	0x00022840
        /*0800*/ 	.short	0x010a
        /*0802*/ 	.byte	0x3f
	.zero		1


	//   ....[79]....
        /*0804*/ 	.word	0x000142b0
        /*0808*/ 	.word	0x00000003
        /*080c*/ 	.word	0x00022860
        /*0810*/ 	.short	0x010a
        /*0812*/ 	.byte	0x3f
	.zero		1


	//   ....[80]....
        /*0814*/ 	.word	0x00014310
        /*0818*/ 	.word	0x00000003
        /*081c*/ 	.word	0x00022848
        /*0820*/ 	.short	0x010a
        /*0822*/ 	.byte	0x3f
	.zero		1


	//   ....[81]....
        /*0824*/ 	.word	0x00014370
        /*0828*/ 	.word	0x00000003
        /*082c*/ 	.word	0x00022868
        /*0830*/ 	.short	0x010a
        /*0832*/ 	.byte	0x3f
	.zero		1


	//   ....[82]....
        /*0834*/ 	.word	0x000143c0
        /*0838*/ 	.word	0x00000002
        /*083c*/ 	.word	0x00022820
        /*0840*/ 	.short	0x010a
        /*0842*/ 	.byte	0x3f
	.zero		1


	//   ....[83]....
        /*0844*/ 	.word	0x00014560
        /*0848*/ 	.word	0x00000007
        /*084c*/ 	.word	0x00000000
        /*0850*/ 	.short	0x010a
        /*0852*/ 	.byte	0x3f
	.zero		1


	//   ....[84]....
        /*0854*/ 	.word	0x000145b0
        /*0858*/ 	.word	0x00000005
        /*085c*/ 	.word	0x00000000
        /*0860*/ 	.short	0x010a
        /*0862*/ 	.byte	0x3f
	.zero		1


	//   ....[85]....
        /*0864*/ 	.word	0x00014600
        /*0868*/ 	.word	0x00000005
        /*086c*/ 	.word	0x00000000
        /*0870*/ 	.short	0x010a
        /*0872*/ 	.byte	0x3f
	.zero		1


	//----- nvinfo : EIATTR_NUM_MBARRIERS
	.align		4
.L_327:
        /*0874*/ 	.byte	0x03, 0x38
        /*0876*/ 	.short	0x0016


	//----- nvinfo : EIATTR_EXIT_INSTR_OFFSETS
	.align		4
        /*0878*/ 	.byte	0x04, 0x1c
        /*087a*/ 	.short	(.L_329 - .L_328)


	//   ....[0]....
.L_328:
        /*087c*/ 	.word	0x000132e0


	//----- nvinfo : EIATTR_MAX_THREADS
	.align		4
.L_329:
        /*0880*/ 	.byte	0x04, 0x05
        /*0882*/ 	.short	(.L_331 - .L_330)
.L_330:
        /*0884*/ 	.word	0x00000180
        /*0888*/ 	.word	0x00000001
        /*088c*/ 	.word	0x00000001


	//----- nvinfo : EIATTR_CRS_STACK_SIZE
	.align		4
.L_331:
        /*0890*/ 	.byte	0x04, 0x1e
        /*0892*/ 	.short	(.L_333 - .L_332)
.L_332:
        /*0894*/ 	.word	0x00000000


	//----- nvinfo : EIATTR_CBANK_PARAM_SIZE
	.align		4
.L_333:
        /*0898*/ 	.byte	0x03, 0x19
        /*089a*/ 	.short	0x0a70


	//----- nvinfo : EIATTR_PARAM_CBANK
	.align		4
        /*089c*/ 	.byte	0x04, 0x0a
        /*089e*/ 	.short	(.L_335 - .L_334)
	.align		4
.L_334:
        /*08a0*/ 	.word	index@(.nv.constant0._ZN7cutlass13device_kernelIN5flash11enable_sm90INS1_16FlashAttnFwdSm90INS1_25CollectiveMainloopFwdSm90ILi2EN4cute5tupleIJNS5_1CILi1EEES8_S8_EEENS6_IJNS7_ILi128EEENS7_ILi96EEENS7_ILi64EEEEEELi256ENS_6half_tEfNS_4arch4Sm90ELb0ELb1ELb0ELb0ELb0ELb0ELb0ELb1ELb0ELb1ELb1ELb0EEENS1_21CollectiveEpilogueFwdINS6_IJSA_NS7_ILi256EEESB_EEES9_SE_SG_Li256ELb0ELb1ELb1ELb0EEENS1_19SingleTileSchedulerILb0ELb1ELb1ELi128EEEEEEEEEvNT_6ParamsE)
        /*08a4*/ 	.short	0x0210
        /*08a6*/ 	.short	0x0a70


	//----- nvinfo : EIATTR_SW_WAR
	.align		4
.L_335:
        /*08a8*/ 	.byte	0x04, 0x36
        /*08aa*/ 	.short	(.L_337 - .L_336)
.L_336:
        /*08ac*/ 	.word	0x00000008
.L_337:


//--------------------- .nv.info._ZN7cutlass13device_kernelIN5flash11enable_sm90INS1_16FlashAttnFwdSm90INS1_25CollectiveMainloopFwdSm90ILi2EN4cute5tupleIJNS5_1CILi1EEES8_S8_EEENS6_IJNS7_ILi128EEENS7_ILi96EEENS7_ILi64EEEEEELi256ENS_6half_tEfNS_4arch4Sm90ELb0ELb1ELb0ELb0ELb0ELb0ELb1ELb1ELb0ELb1ELb1ELb0EEENS1_21CollectiveEpilogueFwdINS6_IJSA_NS7_ILi256EEESB_EEES9_SE_SG_Li256ELb0ELb1ELb1ELb0EEENS1_19SingleTileSchedulerILb0ELb1ELb1ELi128EEEEEEEEEvNT_6ParamsE --------------------------
	.section	.nv.info._ZN7cutlass13device_kernelIN5flash11enable_sm90INS1_16FlashAttnFwdSm90INS1_25CollectiveMainloopFwdSm90ILi2EN4cute5tupleIJNS5_1CILi1EEES8_S8_EEENS6_IJNS7_ILi128EEENS7_ILi96EEENS7_ILi64EEEEEELi256ENS_6half_tEfNS_4arch4Sm90ELb0ELb1ELb0ELb0ELb0ELb0ELb1ELb1ELb0ELb1ELb1ELb0EEENS1_21CollectiveEpilogueFwdINS6_IJSA_NS7_ILi256EEESB_EEES9_SE_SG_Li256ELb0ELb1ELb1ELb0EEENS1_19SingleTileSchedulerILb0ELb1ELb1ELi128EEEEEEEEEvNT_6ParamsE,"",@"SHT_CUDA_INFO"
	.sectionflags	@""
	.align	4


	//----- nvinfo : EIATTR_CUDA_API_VERSION
	.align		4
        /*0000*/ 	.byte	0x04, 0x37
        /*0002*/ 	.short	(.L_339 - .L_338)
.L_338:
        /*0004*/ 	.word	0x00000082


	//----- nvinfo : EIATTR_KPARAM_INFO
	.align		4
.L_339:
        /*0008*/ 	.byte	0x04, 0x17
        /*000a*/ 	.short	(.L_341 - .L_340)
.L_340:
        /*000c*/ 	.word	0x00000000
        /*0010*/ 	.short	0x0000
        /*0012*/ 	.short	0x0070
        /*0014*/ 	.byte	0x00, 0xf0, 0x01, 0x2c


	//----- nvinfo : EIATTR_SPARSE_MMA_MASK
	.align		4
.L_341:
        /*0018*/ 	.byte	0x03, 0x50
        /*001a*/ 	.short	0x0000


	//----- nvinfo : EIATTR_MAXREG_COUNT
	.align		4
        /*001c*/ 	.byte	0x03, 0x1b
        /*001e*/ 	.short	0x00a8


	//----- nvinfo : EIATTR_NUM_BARRIERS
	.align		4
        /*0020*/ 	.byte	0x02, 0x4c
        /*0022*/ 	.byte	0x10
	.zero		1


	//----- nvinfo : EIATTR_EXTERNS
	.align		4
        /*0024*/ 	.byte	0x04, 0x0f
        /*0026*/ 	.short	(.L_343 - .L_342)


	//   ....[0]....
	.align		4
.L_342:
        /*0028*/ 	.word	index@(__assertfail)


	//----- nvinfo : EIATTR_ANNOTATIONS
	.align		4
.L_343:
        /*002c*/ 	.byte	0x04, 0x55
        /*002e*/ 	.short	(.L_345 - .L_344)


	//   ....[0]....
.L_344:
        /* <DEDUP_REMOVED lines=1275> */


	//----- nvinfo : EIATTR_MERCURY_ISA_VERSION
	.align		4
.L_345:
        /*4fc8*/ 	.byte	0x03, 0x5f
        /*4fca*/ 	.short	0x0101


	//----- nvinfo : EIATTR_INT_WARP_WIDE_INSTR_OFFSETS
	.align		4
        /*4fcc*/ 	.byte	0x04, 0x31
        /*4fce*/ 	.short	(.L_347 - .L_346)


	//   ....[0]....
.L_346:
        /*4fd0*/ 	.word	0x00000160


	//   ....[1]....
        /*4fd4*/ 	.word	0x000001a0


	//   ....[2]....
        /*4fd8*/ 	.word	0x00000210


	//   ....[3]....
        /*4fdc*/ 	.word	0x00000280


	//----- nvinfo : EIATTR_COOP_GROUP_MASK_REGIDS
	.align		4
.L_347:
        /*4fe0*/ 	.byte	0x04, 0x29
        /*4fe2*/ 	.short	(.L_349 - .L_348)


	//   ....[0]....
.L_348:
        /*4fe4*/ 	.word	0xffffffff


	//   ....[1]....
        /*4fe8*/ 	.word	0xffffffff


	//   ....[2]....
        /*4fec*/ 	.word	0xffffffff


	//   ....[3]....
        /*4ff0*/ 	.word	0xffffffff


	//   ....[4]....
        /*4ff4*/ 	.word	0xffffffff


	//   ....[5]....
        /*4ff8*/ 	.word	0xffffffff


	//   ....[6]....
        /*4ffc*/ 	.word	0xffffffff


	//   ....[7]....
        /*5000*/ 	.word	0xffffffff


	//   ....[8]....
        /*5004*/ 	.word	0xffffffff


	//   ....[9]....
        /*5008*/ 	.word	0xffffffff


	//   ....[10]....
        /*500c*/ 	.word	0xffffffff


	//   ....[11]....
        /*5010*/ 	.word	0xffffffff


	//   ....[12]....
        /*5014*/ 	.word	0xffffffff


	//   ....[13]....
        /*5018*/ 	.word	0xffffffff


	//   ....[14]....
        /*501c*/ 	.word	0xffffffff


	//   ....[15]....
        /*5020*/ 	.word	0xffffffff


	//   ....[16]....
        /*5024*/ 	.word	0xffffffff


	//   ....[17]....
        /*5028*/ 	.word	0xffffffff


	//   ....[18]....
        /*502c*/ 	.word	0xffffffff


	//   ....[19]....
        /*5030*/ 	.word	0xffffffff


	//   ....[20]....
        /*5034*/ 	.word	0xffffffff


	//   ....[21]....
        /*5038*/ 	.word	0xffffffff


	//   ....[22]....
        /*503c*/ 	.word	0xffffffff


	//   ....[23]....
        /*5040*/ 	.word	0xffffffff


	//   ....[24]....
        /*5044*/ 	.word	0xffffffff


	//   ....[25]....
        /*5048*/ 	.word	0xffffffff


	//   ....[26]....
        /*504c*/ 	.word	0xffffffff


	//   ....[27]....
        /*5050*/ 	.word	0xffffffff


	//   ....[28]....
        /*5054*/ 	.word	0xffffffff


	//   ....[29]....
        /*5058*/ 	.word	0xffffffff


	//   ....[30]....
        /*505c*/ 	.word	0xffffffff


	//   ....[31]....
        /*5060*/ 	.word	0xffffffff


	//   ....[32]....
        /*5064*/ 	.word	0xffffffff


	//   ....[33]....
        /*5068*/ 	.word	0xffffffff


	//   ....[34]....
        /*506c*/ 	.word	0xffffffff


	//   ....[35]....
        /*5070*/ 	.word	0xffffffff


	//   ....[36]....
        /*5074*/ 	.word	0xffffffff


	//   ....[37]....
        /*5078*/ 	.word	0xffffffff


	//   ....[38]....
        /*507c*/ 	.word	0xffffffff


	//   ....[39]....
        /*5080*/ 	.word	0xffffffff


	//   ....[40]....
        /*5084*/ 	.word	0xffffffff


	//   ....[41]....
        /*5088*/ 	.word	0xffffffff


	//   ....[42]....
        /*508c*/ 	.word	0xffffffff


	//   ....[43]....
        /*5090*/ 	.word	0xffffffff


	//   ....[44]....
        /*5094*/ 	.word	0xffffffff


	//   ....[45]....
        /*5098*/ 	.word	0xffffffff


	//   ....[46]....
        /*509c*/ 	.word	0xffffffff


	//   ....[47]....
        /*50a0*/ 	.word	0xffffffff


	//   ....[48]....
        /*50a4*/ 	.word	0xffffffff


	//   ....[49]....
        /*50a8*/ 	.word	0xffffffff


	//   ....[50]....
        /*50ac*/ 	.word	0xffffffff


	//   ....[51]....
        /*50b0*/ 	.word	0xffffffff


	//   ....[52]....
        /*50b4*/ 	.word	0xffffffff


	//   ....[53]....
        /*50b8*/ 	.word	0xffffffff


	//   ....[54]....
        /*50bc*/ 	.word	0xffffffff


	//   ....[55]....
        /*50c0*/ 	.word	0xffffffff


	//   ....[56]....
        /*50c4*/ 	.word	0xffffffff


	//   ....[57]....
        /*50c8*/ 	.word	0xffffffff


	//   ....[58]....
        /*50cc*/ 	.word	0xffffffff


	//   ....[59]....
        /*50d0*/ 	.word	0xffffffff


	//   ....[60]....
        /*50d4*/ 	.word	0xffffffff


	//   ....[61]....
        /*50d8*/ 	.word	0xffffffff


	//   ....[62]....
        /*50dc*/ 	.word	0xffffffff


	//   ....[63]....
        /*50e0*/ 	.word	0xffffffff


	//   ....[64]....
        /*50e4*/ 	.word	0xffffffff


	//   ....[65]....
        /*50e8*/ 	.word	0xffffffff


	//   ....[66]....
        /*50ec*/ 	.word	0xffffffff


	//   ....[67]....
        /*50f0*/ 	.word	0xffffffff


	//   ....[68]....
        /*50f4*/ 	.word	0xffffffff


	//   ....[69]....
        /*50f8*/ 	.word	0xffffffff


	//   ....[70]....
        /*50fc*/ 	.word	0xffffffff


	//   ....[71]....
        /*5100*/ 	.word	0x0500000f


	//   ....[72]....
        /*5104*/ 	.word	0x0500000f


	//   ....[73]....
        /*5108*/ 	.word	0x0500000f


	//   ....[74]....
        /*510c*/ 	.word	0x0500000f


	//   ....[75]....
        /*5110*/ 	.word	0x0500000f


	//   ....[76]....
        /*5114*/ 	.word	0x0500000f


	//   ....[77]....
        /*5118*/ 	.word	0x0500000f


	//   ....[78]....
        /*511c*/ 	.word	0x0500000f


	//   ....[79]....
        /*5120*/ 	.word	0x0500000f


	//   ....[80]....
        /*5124*/ 	.word	0x0500000f


	//   ....[81]....
        /*5128*/ 	.word	0x0500000f


	//   ....[82]....
        /*512c*/ 	.word	0x0500000f


	//   ....[83]....
        /*5130*/ 	.word	0x0500000f


	//   ....[84]....
        /*5134*/ 	.word	0x0500000f


	//   ....[85]....
        /*5138*/ 	.word	0x0500000f


	//   ....[86]....
        /*513c*/ 	.word	0x0500000f


	//   ....[87]....
        /*5140*/ 	.word	0x0500000f


	//   ....[88]....
        /*5144*/ 	.word	0x0500000f


	//   ....[89]....
        /*5148*/ 	.word	0x0500000f


	//   ....[90]....
        /*514c*/ 	.word	0x0500000f


	//   ....[91]....
        /*5150*/ 	.word	0x0500000f


	//   ....[92]....
        /*5154*/ 	.word	0x0500000f


	//   ....[93]....
        /*5158*/ 	.word	0x0500000f


	//   ....[94]....
        /*515c*/ 	.word	0x0500000f


	//   ....[95]....
        /*5160*/ 	.word	0x0500000f


	//   ....[96]....
        /*5164*/ 	.word	0x0500000f


	//   ....[97]....
        /*5168*/ 	.word	0x0500000f


	//   ....[98]....
        /*516c*/ 	.word	0x0500000f


	//   ....[99]....
        /*5170*/ 	.word	0x0500000f


	//   ....[100]....
        /*5174*/ 	.word	0x0500000f


	//   ....[101]....
        /*5178*/ 	.word	0x0500000f


	//   ....[102]....
        /*517c*/ 	.word	0x0500000f


	//   ....[103]....
        /*5180*/ 	.word	0x0500000f


	//   ....[104]....
        /*5184*/ 	.word	0x0500000f


	//   ....[105]....
        /*5188*/ 	.word	0xffffffff


	//   ....[106]....
        /*518c*/ 	.word	0xffffffff


	//   ....[107]....
        /*5190*/ 	.word	0xffffffff


	//   ....[108]....
        /*5194*/ 	.word	0xffffffff


	//   ....[109]....
        /*5198*/ 	.word	0xffffffff


	//   ....[110]....
        /*519c*/ 	.word	0xffffffff


	//----- nvinfo : EIATTR_COOP_GROUP_INSTR_OFFSETS
	.align		4
.L_349:
        /*51a0*/ 	.byte	0x04, 0x28
        /*51a2*/ 	.short	(.L_351 - .L_350)


	//   ....[0]....
.L_350:
        /*51a4*/ 	.word	0x000000a0


	//   ....[1]....
        /*51a8*/ 	.word	0x00000170


	//   ....[2]....
        /*51ac*/ 	.word	0x00000230


	//   ....[3]....
        /*51b0*/ 	.word	0x00000400


	//   ....[4]....
        /*51b4*/ 	.word	0x00000560


	//   ....[5]....
        /*51b8*/ 	.word	0x00000680


	//   ....[6]....
        /*51bc*/ 	.word	0x000007e0


	//   ....[7]....
        /*51c0*/ 	.word	0x00001b80


	//   ....[8]....
        /*51c4*/ 	.word	0x00003af0


	//   ....[9]....
        /*51c8*/ 	.word	0x00003d40


	//   ....[10]....
        /*51cc*/ 	.word	0x00005340


	//   ....[11]....
        /*51d0*/ 	.word	0x000053d0


	//   ....[12]....
        /*51d4*/ 	.word	0x00005740


	//   ....[13]....
        /*51d8*/ 	.word	0x00005760


	//   ....[14]....
        /*51dc*/ 	.word	0x0000aa50


	//   ....[15]....
        /*51e0*/ 	.word	0x0000aae0


	//   ....[16]....
        /*51e4*/ 	.word	0x0000ab60


	//   ....[17]....
        /*51e8*/ 	.word	0x0000ab80


	//   ....[18]....
        /*51ec*/ 	.word	0x00020d40


	//   ....[19]....
        /*51f0*/ 	.word	0x00020f50


	//   ....[20]....
        /*51f4*/ 	.word	0x00021f10


	//   ....[21]....
        /*51f8*/ 	.word	0x00021fd0


	//   ....[22]....
        /*51fc*/ 	.word	0x000221b0


	//   ....[23]....
        /*5200*/ 	.word	0x000221d0


	//   ....[24]....
        /*5204*/ 	.word	0x0002a590


	//   ....[25]....
        /*5208*/ 	.word	0x0002a5b0


	//   ....[26]....
        /*520c*/ 	.word	0x0002a610


	//   ....[27]....
        /*5210*/ 	.word	0x0002a650


	//   ....[28]....
        /*5214*/ 	.word	0x0002ba00


	//   ....[29]....
        /*5218*/ 	.word	0x0002ba30


	//   ....[30]....
        /*521c*/ 	.word	0x0002bc80


	//   ....[31]....
        /*5220*/ 	.word	0x0002bcd0


	//   ....[32]....
        /*5224*/ 	.word	0x0002bd00


	//   ....[33]....
        /*5228*/ 	.word	0x0002bd10


	//   ....[34]....
        /*522c*/ 	.word	0x0002cb40


	//   ....[35]....
        /*5230*/ 	.word	0x0002cb50


	//   ....[36]....
        /*5234*/ 	.word	0x0002dd10


	//   ....[37]....
        /*5238*/ 	.word	0x0002eba0


	//   ....[38]....
        /*523c*/ 	.word	0x0002f460


	//   ....[39]....
        /*5240*/ 	.word	0x0002f490


	//   ....[40]....
        /*5244*/ 	.word	0x0002f4c0


	//   ....[41]....
        /*5248*/ 	.word	0x0002f4e0


	//   ....[42]....
        /*524c*/ 	.word	0x0002f620


	//   ....[43]....
        /*5250*/ 	.word	0x0002f640


	//   ....[44]....
        /*5254*/ 	.word	0x0002f6e0


	//   ....[45]....
        /*5258*/ 	.word	0x0002f700


	//   ....[46]....
        /*525c*/ 	.word	0x0002f7a0


	//   ....[47]....
        /*5260*/ 	.word	0x0002f7b0


	//   ....[48]....
        /*5264*/ 	.word	0x0002f860


	//   ....[49]....
        /*5268*/ 	.word	0x0002f870


	//   ....[50]....
        /*526c*/ 	.word	0x0002f900


	//   ....[51]....
        /*5270*/ 	.word	0x0002f910


	//   ....[52]....
        /*5274*/ 	.word	0x0002f920


	//   ....[53]....
        /*5278*/ 	.word	0x0002f930


	//   ....[54]....
        /*527c*/ 	.word	0x00030070


	//   ....[55]....
        /*5280*/ 	.word	0x00030090


	//   ....[56]....
        /*5284*/ 	.word	0x000300c0


	//   ....[57]....
        /*5288*/ 	.word	0x00030190


	//   ....[58]....
        /*528c*/ 	.word	0x00030230


	//   ....[59]....
        /*5290*/ 	.word	0x00030240


	//   ....[60]....
        /*5294*/ 	.word	0x000302e0


	//   ....[61]....
        /*5298*/ 	.word	0x000302f0


	//   ....[62]....
        /*529c*/ 	.word	0x00030370


	//   ....[63]....
        /*52a0*/ 	.word	0x00030380


	//   ....[64]....
        /*52a4*/ 	.word	0x00030410


	//   ....[65]....
        /*52a8*/ 	.word	0x00030420


	//   ....[66]....
        /*52ac*/ 	.word	0x00030430


	//   ....[67]....
        /*52b0*/ 	.word	0x000304c0


	//   ....[68]....
        /*52b4*/ 	.word	0x000304d0


	//   ....[69]....
        /*52b8*/ 	.word	0x00030520


	//   ....[70]....
        /*52bc*/ 	.word	0x000327c0


	//   ....[71]....
        /*52c0*/ 	.word	0x00032d00


	//   ....[72]....
        /*52c4*/ 	.word	0x00032e70


	//   ....[73]....
        /*52c8*/ 	.word	0x00032ee0


	//   ....[74]....
        /*52cc*/ 	.word	0x00032f80


	//   ....[75]....
        /*52d0*/ 	.word	0x00033020


	//   ....[76]....
        /*52d4*/ 	.word	0x00033100


	//   ....[77]....
        /*52d8*/ 	.word	0x00033210


	//   ....[78]....
        /*52dc*/ 	.word	0x00033270


	//   ....[79]....
        /*52e0*/ 	.word	0x00033380


	//   ....[80]....
        /*52e4*/ 	.word	0x000333f0


	//   ....[81]....
        /*52e8*/ 	.word	0x00033500


	//   ....[82]....
        /*52ec*/ 	.word	0x00033560


	//   ....[83]....
        /*52f0*/ 	.word	0x00033680


	//   ....[84]....
        /*52f4*/ 	.word	0x000336e0


	//   ....[85]....
        /*52f8*/ 	.word	0x000337d0


	//   ....[86]....
        /*52fc*/ 	.word	0x00033840


	//   ....[87]....
        /*5300*/ 	.word	0x000338f0


	//   ....[88]....
        /*5304*/ 	.word	0x000339e0


	//   ....[89]....
        /*5308*/ 	.word	0x00033a90


	//   ....[90]....
        /*530c*/ 	.word	0x00033d30


	//   ....[91]....
        /*5310*/ 	.word	0x00033db0


	//   ....[92]....
        /*5314*/ 	.word	0x00033ee0


	//   ....[93]....
        /*5318*/ 	.word	0x00033f30


	//   ....[94]....
        /*531c*/ 	.word	0x00034050


	//   ....[95]....
        /*5320*/ 	.word	0x000340a0


	//   ....[96]....
        /*5324*/ 	.word	0x000341c0


	//   ....[97]....
        /*5328*/ 	.word	0x00034210


	//   ....[98]....
        /*532c*/ 	.word	0x000343a0


	//   ....[99]....
        /*5330*/ 	.word	0x000343f0


	//   ....[100]....
        /*5334*/ 	.word	0x00034480


	//   ....[101]....
        /*5338*/ 	.word	0x000344d0


	//   ....[102]....
        /*533c*/ 	.word	0x000345f0


	//   ....[103]....
        /*5340*/ 	.word	0x000346c0


	//   ....[104]....
        /*5344*/ 	.word	0x00034ad0


	//   ....[105]....
        /*5348*/ 	.word	0x00036e80


	//   ....[106]....
        /*534c*/ 	.word	0x00037170


	//   ....[107]....
        /*5350*/ 	.word	0x00038440


	//   ....[108]....
        /*5354*/ 	.word	0x00038480


	//   ....[109]....
        /*5358*/ 	.word	0x000384f0


	//   ....[110]....
        /*535c*/ 	.word	0x00038510


	//----- nvinfo : EIATTR_REG_RECONFIG
	.align		4
.L_351:
        /*5360*/ 	.byte	0x01, 0x54
	.zero		2


	//----- nvinfo : EIATTR_SYSCALL_OFFSETS
	.align		4
        /*5364*/ 	.byte	0x04, 0x46
        /*5366*/ 	.short	(.L_353 - .L_352)


	//   ....[0]....
.L_352:
        /*5368*/ 	.word	0x00001ec0


	//   ....[1]....
        /*536c*/ 	.word	0x0002e830


	//   ....[2]....
        /*5370*/ 	.word	0x0002e970


	//   ....[3]....
        /*5374*/ 	.word	0x0002ea60


	//   ....[4]....
        /*5378*/ 	.word	0x0002f100


	//   ....[5]....
        /*537c*/ 	.word	0x0002fc50


	//----- nvinfo : EIATTR_MBARRIER_INSTR_OFFSETS
	.align		4
.L_353:
        /*5380*/ 	.byte	0x04, 0x39
        /*5382*/ 	.short	(.L_355 - .L_354)


	//   ....[0]....
.L_354:
        /*5384*/ 	.word	0x000002a0
        /*5388*/ 	.word	0x000000ff
        /*538c*/ 	.word	0x00032400
        /*5390*/ 	.short	0x0100
        /*5392*/ 	.byte	0x08
	.zero		1


	//   ....[1]....
        /*5394*/ 	.word	0x000002b0
        /*5398*/ 	.word	0x000000ff
        /*539c*/ 	.word	0x00032410
        /*53a0*/ 	.short	0x0100
        /*53a2*/ 	.byte	0x08
	.zero		1


	//   ....[2]....
        /*53a4*/ 	.word	0x000002c0
        /*53a8*/ 	.word	0x000000ff
        /*53ac*/ 	.word	0x00032420
        /*53b0*/ 	.short	0x0100
        /*53b2*/ 	.byte	0x08
	.zero		1


	//   ....[3]....
        /*53b4*/ 	.word	0x000003b0
        /*53b8*/ 	.word	0x000000ff
        /*53bc*/ 	.word	0x00032430
        /*53c0*/ 	.short	0x0100
        /*53c2*/ 	.byte	0x08
	.zero		1


	//   ....[4]....
        /*53c4*/ 	.word	0x000003c0
        /*53c8*/ 	.word	0x000000ff
        /*53cc*/ 	.word	0x00032440
        /*53d0*/ 	.short	0x0100
        /*53d2*/ 	.byte	0x08
	.zero		1


	//   ....[5]....
        /*53d4*/ 	.word	0x000003d0
        /*53d8*/ 	.word	0x000000ff
        /*53dc*/ 	.word	0x00032438
        /*53e0*/ 	.short	0x0100
        /*53e2*/ 	.byte	0x08
	.zero		1


	//   ....[6]....
        /*53e4*/ 	.word	0x000003e0
        /*53e8*/ 	.word	0x000000ff
        /*53ec*/ 	.word	0x00032448
        /*53f0*/ 	.short	0x0100
        /*53f2*/ 	.byte	0x08
	.zero		1


	//   ....[7]....
        /*53f4*/ 	.word	0x00000510
        /*53f8*/ 	.word	0x000000ff
        /*53fc*/ 	.word	0x00032450
        /*5400*/ 	.short	0x0100
        /*5402*/ 	.byte	0x08
	.zero		1


	//   ....[8]....
        /*5404*/ 	.word	0x00000520
        /*5408*/ 	.word	0x000000ff
        /*540c*/ 	.word	0x00032460
        /*5410*/ 	.short	0x0100
        /*5412*/ 	.byte	0x08
	.zero		1


	//   ....[9]....
        /*5414*/ 	.word	0x00000530
        /*5418*/ 	.word	0x000000ff
        /*541c*/ 	.word	0x00032458
        /*5420*/ 	.short	0x0100
        /*5422*/ 	.byte	0x08
	.zero		1


	//   ....[10]....
        /*5424*/ 	.word	0x00000540
        /*5428*/ 	.word	0x000000ff
        /*542c*/ 	.word	0x00032468
        /*5430*/ 	.short	0x0100
        /*5432*/ 	.byte	0x08
	.zero		1


	//   ....[11]....
        /*5434*/ 	.word	0x00000630
        /*5438*/ 	.word	0x000000ff
        /*543c*/ 	.word	0x00032470
        /*5440*/ 	.short	0x0100
        /*5442*/ 	.byte	0x06
	.zero		1


	//   ....[12]....
        /*5444*/ 	.word	0x00000640
        /*5448*/ 	.word	0x000000ff
        /*544c*/ 	.word	0x00032480
        /*5450*/ 	.short	0x0100
        /*5452*/ 	.byte	0x06
	.zero		1


	//   ....[13]....
        /*5454*/ 	.word	0x00000650
        /*5458*/ 	.word	0x000000ff
        /*545c*/ 	.word	0x00032478
        /*5460*/ 	.short	0x0100
        /*5462*/ 	.byte	0x06
	.zero		1


	//   ....[14]....
        /*5464*/ 	.word	0x00000660
        /*5468*/ 	.word	0x000000ff
        /*546c*/ 	.word	0x00032488
        /*5470*/ 	.short	0x0100
        /*5472*/ 	.byte	0x06
	.zero		1


	//   ....[15]....
        /*5474*/ 	.word	0x00000790
        /*5478*/ 	.word	0x000000ff
        /*547c*/ 	.word	0x00032490
        /*5480*/ 	.short	0x0100
        /*5482*/ 	.byte	0x08
	.zero		1


	//   ....[16]....
        /*5484*/ 	.word	0x000007a0
        /*5488*/ 	.word	0x000000ff
        /*548c*/ 	.word	0x000324a0
        /*5490*/ 	.short	0x0100
        /*5492*/ 	.byte	0x08
	.zero		1


	//   ....[17]....
        /*5494*/ 	.word	0x000007b0
        /*5498*/ 	.word	0x000000ff
        /*549c*/ 	.word	0x00032498
        /*54a0*/ 	.short	0x0100
        /*54a2*/ 	.byte	0x08
	.zero		1


	//   ....[18]....
        /*54a4*/ 	.word	0x000007c0
        /*54a8*/ 	.word	0x000000ff
        /*54ac*/ 	.word	0x000324a8
        /*54b0*/ 	.short	0x0100
        /*54b2*/ 	.byte	0x08
	.zero		1


	//   ....[19]....
        /*54b4*/ 	.word	0x000008f0
        /*54b8*/ 	.word	0x000000ff
        /*54bc*/ 	.word	0x000324b0
        /*54c0*/ 	.short	0x0100
        /*54c2*/ 	.byte	0x08
	.zero		1


	//   ....[20]....
        /*54c4*/ 	.word	0x00000900
        /*54c8*/ 	.word	0x000000ff
        /*54cc*/ 	.word	0x000324c0
        /*54d0*/ 	.short	0x0100
        /*54d2*/ 	.byte	0x08
	.zero		1


	//   ....[21]....
        /*54d4*/ 	.word	0x00000910
        /*54d8*/ 	.word	0x000000ff
        /*54dc*/ 	.word	0x000324b8
        /*54e0*/ 	.short	0x0100
        /*54e2*/ 	.byte	0x08
	.zero		1


	//   ....[22]....
        /*54e4*/ 	.word	0x00000920
        /*54e8*/ 	.word	0x000000ff
        /*54ec*/ 	.word	0x000324c8
        /*54f0*/ 	.short	0x0100
        /*54f2*/ 	.byte	0x08
	.zero		1


	//   ....[23]....
        /*54f4*/ 	.word	0x000021c0
        /*54f8*/ 	.word	0x00000048
        /*54fc*/ 	.word	0x00032400
        /*5500*/ 	.short	0x010a
        /*5502*/ 	.byte	0x3f
	.zero		1


	//   ....[24]....
        /*5504*/ 	.word	0x00002600
        /*5508*/ 	.word	0x00000008
        /*550c*/ 	.word	0x00000000
        /*5510*/ 	.short	0x010a
        /*5512*/ 	.byte	0x3f
	.zero		1


	//   ....[25]....
        /*5514*/ 	.word	0x00002660
        /*5518*/ 	.word	0x00000008
        /*551c*/ 	.word	0x00000000
        /*5520*/ 	.short	0x010a
        /*5522*/ 	.byte	0x3f
	.zero		1


	//   ....[26]....
        /*5524*/ 	.word	0x00002a10
        /*5528*/ 	.word	0x00000048
        /*552c*/ 	.word	0x00032410
        /*5530*/ 	.short	0x010a
        /*5532*/ 	.byte	0x3f
	.zero		1


	//   ....[27]....
        /*5534*/ 	.word	0x00002b10
        /*5538*/ 	.word	0x00000008
        /*553c*/ 	.word	0x00000000
        /*5540*/ 	.short	0x010a
        /*5542*/ 	.byte	0x3f
	.zero		1


	//   ....[28]....
        /*5544*/ 	.word	0x00002b70
        /*5548*/ 	.word	0x00000008
        /*554c*/ 	.word	0x00000000
        /*5550*/ 	.short	0x010a
        /*5552*/ 	.byte	0x3f
	.zero		1


	//   ....[29]....
        /*5554*/ 	.word	0x00003870
        /*5558*/ 	.word	0x00000000
        /*555c*/ 	.word	0x00000000
        /*5560*/ 	.short	0x0101
        /*5562*/ 	.byte	0x3f
	.zero		1


	//   ....[30]....
        /*5564*/ 	.word	0x000089a0
        /*5568*/ 	.word	0x00000015
        /*556c*/ 	.word	0x00000000
        /*5570*/ 	.short	0x0101
        /*5572*/ 	.byte	0x3f
	.zero		1


	//   ....[31]....
        /*5574*/ 	.word	0x000090c0
        /*5578*/ 	.word	0x00000005
        /*557c*/ 	.word	0x00000000
        /*5580*/ 	.short	0x010a
        /*5582*/ 	.byte	0x3f
	.zero		1


	//   ....[32]....
        /*5584*/ 	.word	0x00009170
        /*5588*/ 	.word	0x00000000
        /*558c*/ 	.word	0x00000000
        /*5590*/ 	.short	0x010a
        /*5592*/ 	.byte	0x3f
	.zero		1


	//   ....[33]....
        /*5594*/ 	.word	0x000095a0
        /*5598*/ 	.word	0x00000000
        /*559c*/ 	.word	0x00000000
        /*55a0*/ 	.short	0x010a
        /*55a2*/ 	.byte	0x3f
	.zero		1


	//   ....[34]....
        /*55a4*/ 	.word	0x00009650
        /*55a8*/ 	.word	0x00000004
        /*55ac*/ 	.word	0x00000000
        /*55b0*/ 	.short	0x010a
        /*55b2*/ 	.byte	0x3f
	.zero		1


	//   ....[35]....
        /*55b4*/ 	.word	0x0000a3b0
        /*55b8*/ 	.word	0x00000000
        /*55bc*/ 	.word	0x00000000
        /*55c0*/ 	.short	0x0101
        /*55c2*/ 	.byte	0x3f
	.zero		1


	//   ....[36]....
        /*55c4*/ 	.word	0x0001f600
        /*55c8*/ 	.word	0x00000000
        /*55cc*/ 	.word	0x00000000
        /*55d0*/ 	.short	0x0101
        /*55d2*/ 	.byte	0x3f
	.zero		1


	//   ....[37]....
        /*55d4*/ 	.word	0x0001f810
        /*55d8*/ 	.word	0x00000002
        /*55dc*/ 	.word	0x00000000
        /*55e0*/ 	.short	0x010a
        /*55e2*/ 	.byte	0x3f
	.zero		1


	//   ....[38]....
        /*55e4*/ 	.word	0x0001f910
        /*55e8*/ 	.word	0x00000004
        /*55ec*/ 	.word	0x00000000
        /*55f0*/ 	.short	0x010a
        /*55f2*/ 	.byte	0x3f
	.zero		1


	//   ....[39]....
        /*55f4*/ 	.word	0x0001fd40
        /*55f8*/ 	.word	0x00000003
        /*55fc*/ 	.word	0x00000000
        /*5600*/ 	.short	0x010a
        /*5602*/ 	.byte	0x3f
	.zero		1


	//   ....[40]....
        /*5604*/ 	.word	0x0001fdf0
        /*5608*/ 	.word	0x00000004
        /*560c*/ 	.word	0x00000000
        /*5610*/ 	.short	0x010a
        /*5612*/ 	.byte	0x3f
	.zero		1


	//   ....[41]....
        /*5614*/ 	.word	0x00020ac0
        /*5618*/ 	.word	0x00000003
        /*561c*/ 	.word	0x00000000
        /*5620*/ 	.short	0x0101
        /*5622*/ 	.byte	0x3f
	.zero		1


	//   ....[42]....
        /*5624*/ 	.word	0x0002a120
        /*5628*/ 	.word	0x00000002
        /*562c*/ 	.word	0x00000000
        /*5630*/ 	.short	0x0101
        /*5632*/ 	.byte	0x3f
	.zero		1


	//   ....[43]....
        /*5634*/ 	.word	0x0002b5f0
        /*5638*/ 	.word	0x000000ff
        /*563c*/ 	.word	0x00000000
        /*5640*/ 	.short	0x0101
        /*5642*/ 	.byte	0x04
	.zero		1


	//   ....[44]....
        /*5644*/ 	.word	0x0002edd0
        /*5648*/ 	.word	0x000000ff
        /*564c*/ 	.word	0x00032440
        /*5650*/ 	.short	0x010a
        /*5652*/ 	.byte	0x26
	.zero		1


	//   ....[45]....
        /*5654*/ 	.word	0x0002fa60
        /*5658*/ 	.word	0x000000ff
        /*565c*/ 	.word	0x00032400
        /*5660*/ 	.short	0x0107
        /*5662*/ 	.byte	0x26
	.zero		1


	//   ....[46]....
        /*5664*/ 	.word	0x0002fae0
        /*5668*/ 	.word	0x000000ff
        /*566c*/ 	.word	0x00032400
        /*5670*/ 	.short	0x0101
        /*5672*/ 	.byte	0x26
	.zero		1


	//   ....[47]....
        /*5674*/ 	.word	0x000306d0
        /*5678*/ 	.word	0x000000ff
        /*567c*/ 	.word	0x00032410
        /*5680*/ 	.short	0x0107
        /*5682*/ 	.byte	0x26
	.zero		1


	//   ....[48]....
        /*5684*/ 	.word	0x00030730
        /*5688*/ 	.word	0x000000ff
        /*568c*/ 	.word	0x00032410
        /*5690*/ 	.short	0x0101
        /*5692*/ 	.byte	0x26
	.zero		1


	//   ....[49]....
        /*5694*/ 	.word	0x00030740
        /*5698*/ 	.word	0x000000ff
        /*569c*/ 	.word	0x00032420
        /*56a0*/ 	.short	0x010a
        /*56a2*/ 	.byte	0x26
	.zero		1


	//   ....[50]....
        /*56a4*/ 	.word	0x000307a0
        /*56a8*/ 	.word	0x000000ff
        /*56ac*/ 	.word	0x00032460
        /*56b0*/ 	.short	0x010a
        /*56b2*/ 	.byte	0x26
	.zero		1


	//   ....[51]....
        /*56b4*/ 	.word	0x00031020
        /*56b8*/ 	.word	0x000000ff
        /*56bc*/ 	.word	0x00032448
        /*56c0*/ 	.short	0x010a
        /*56c2*/ 	.byte	0x26
	.zero		1


	//   ....[52]....
        /*56c4*/ 	.word	0x000311f0
        /*56c8*/ 	.word	0x000000ff
        /*56cc*/ 	.word	0x00032468
        /*56d0*/ 	.short	0x010a
        /*56d2*/ 	.byte	0x26
	.zero		1


	//   ....[53]....
        /*56d4*/ 	.word	0x00031840
        /*56d8*/ 	.word	0x000000ff
        /*56dc*/ 	.word	0x00032440
        /*56e0*/ 	.short	0x010a
        /*56e2*/ 	.byte	0x26
	.zero		1


	//   ....[54]....
        /*56e4*/ 	.word	0x00031a20
        /*56e8*/ 	.word	0x000000ff
        /*56ec*/ 	.word	0x00032460
        /*56f0*/ 	.short	0x010a
        /*56f2*/ 	.byte	0x26
	.zero		1


	//   ....[55]....
        /*56f4*/ 	.word	0x000320a0
        /*56f8*/ 	.word	0x000000ff
        /*56fc*/ 	.word	0x00032448
        /*5700*/ 	.short	0x010a
        /*5702*/ 	.byte	0x26
	.zero		1


	//   ....[56]....
        /*5704*/ 	.word	0x00032280
        /*5708*/ 	.word	0x000000ff
        /*570c*/ 	.word	0x00032468
        /*5710*/ 	.short	0x010a
        /*5712*/ 	.byte	0x26
	.zero		1


	//   ....[57]....
        /*5714*/ 	.word	0x00032750
        /*5718*/ 	.word	0x00000002
        /*571c*/ 	.word	0x00032420
        /*5720*/ 	.short	0x010a
        /*5722*/ 	.byte	0x3f
	.zero		1


	//   ....[58]....
        /*5724*/ 	.word	0x000328d0
        /*5728*/ 	.word	0x00000008
        /*572c*/ 	.word	0x00000000
        /*5730*/ 	.short	0x010a
        /*5732*/ 	.byte	0x3f
	.zero		1


	//   ....[59]....
        /*5734*/ 	.word	0x00032940
        /*5738*/ 	.word	0x00000003
        /*573c*/ 	.word	0x00000000
        /*5740*/ 	.short	0x010a
        /*5742*/ 	.byte	0x3f
	.zero		1


	//   ....[60]....
        /*5744*/ 	.word	0x000329a0
        /*5748*/ 	.word	0x00000006
        /*574c*/ 	.word	0x00000000
        /*5750*/ 	.short	0x010a
        /*5752*/ 	.byte	0x3f
	.zero		1


	//   ....[61]....
        /*5754*/ 	.word	0x000329d0
        /*5758*/ 	.word	0x00000003
        /*575c*/ 	.word	0x00000000
        /*5760*/ 	.short	0x010a
        /*5762*/ 	.byte	0x3f
	.zero		1


	//   ....[62]....
        /*5764*/ 	.word	0x00032a30
        /*5768*/ 	.word	0x00000048
        /*576c*/ 	.word	0x00032400
        /*5770*/ 	.short	0x010a
        /*5772*/ 	.byte	0x3f
	.zero		1


	//   ....[63]....
        /*5774*/ 	.word	0x00032a80
        /*5778*/ 	.word	0x00000008
        /*577c*/ 	.word	0x00000000
        /*5780*/ 	.short	0x010a
        /*5782*/ 	.byte	0x3f
	.zero		1


	//   ....[64]....
        /*5784*/ 	.word	0x00032ad0
        /*5788*/ 	.word	0x00000048
        /*578c*/ 	.word	0x00032410
        /*5790*/ 	.short	0x010a
        /*5792*/ 	.byte	0x3f
	.zero		1


	//   ....[65]....
        /*5794*/ 	.word	0x00032b20
        /*5798*/ 	.word	0x00000008
        /*579c*/ 	.word	0x00000000
        /*57a0*/ 	.short	0x010a
        /*57a2*/ 	.byte	0x3f
	.zero		1


	//   ....[66]....
        /*57a4*/ 	.word	0x00032b70
        /*57a8*/ 	.word	0x00000000
        /*57ac*/ 	.word	0x00000000
        /*57b0*/ 	.short	0x010a
        /*57b2*/ 	.byte	0x3f
	.zero		1


	//   ....[67]....
        /*57b4*/ 	.word	0x00032bc0
        /*57b8*/ 	.word	0x00000004
        /*57bc*/ 	.word	0x00000000
        /*57c0*/ 	.short	0x010a
        /*57c2*/ 	.byte	0x3f
	.zero		1


	//   ....[68]....
        /*57c4*/ 	.word	0x00032c10
        /*57c8*/ 	.word	0x00000004
        /*57cc*/ 	.word	0x00000000
        /*57d0*/ 	.short	0x010a
        /*57d2*/ 	.byte	0x3f
	.zero		1


	//   ....[69]....
        /*57d4*/ 	.word	0x00032c60
        /*57d8*/ 	.word	0x00000004
        /*57dc*/ 	.word	0x00000000
        /*57e0*/ 	.short	0x010a
        /*57e2*/ 	.byte	0x3f
	.zero		1


	//   ....[70]....
        /*57e4*/ 	.word	0x00032dc0
        /*57e8*/ 	.word	0x00000003
        /*57ec*/ 	.word	0x00032440
        /*57f0*/ 	.short	0x010a
        /*57f2*/ 	.byte	0x3f
	.zero		1


	//   ....[71]....
        /*57f4*/ 	.word	0x00034700
        /*57f8*/ 	.word	0x00000003
        /*57fc*/ 	.word	0x00032420
        /*5800*/ 	.short	0x010a
        /*5802*/ 	.byte	0x3f
	.zero		1


	//   ....[72]....
        /*5804*/ 	.word	0x00034760
        /*5808*/ 	.word	0x00000003
        /*580c*/ 	.word	0x00032460
        /*5810*/ 	.short	0x010a
        /*5812*/ 	.byte	0x3f
	.zero		1


	//   ....[73]....
        /*5814*/ 	.word	0x000347c0
        /*5818*/ 	.word	0x00000003
        /*581c*/ 	.word	0x00032448
        /*5820*/ 	.short	0x010a
        /*5822*/ 	.byte	0x3f
	.zero		1


	//   ....[74]....
        /*5824*/ 	.word	0x00034820
        /*5828*/ 	.word	0x00000003
        /*582c*/ 	.word	0x00032468
        /*5830*/ 	.short	0x010a
        /*5832*/ 	.byte	0x3f
	.zero		1


	//   ....[75]....
        /*5834*/ 	.word	0x00034880
        /*5838*/ 	.word	0x00000003
        /*583c*/ 	.word	0x00032440
        /*5840*/ 	.short	0x010a
        /*5842*/ 	.byte	0x3f
	.zero		1


	//   ....[76]....
        /*5844*/ 	.word	0x000348e0
        /*5848*/ 	.word	0x00000003
        /*584c*/ 	.word	0x00032460
        /*5850*/ 	.short	0x010a
        /*5852*/ 	.byte	0x3f
	.zero		1


	//   ....[77]....
        /*5854*/ 	.word	0x00034940
        /*5858*/ 	.word	0x00000003
        /*585c*/ 	.word	0x00032448
        /*5860*/ 	.short	0x010a
        /*5862*/ 	.byte	0x3f
	.zero		1


	//   ....[78]....
        /*5864*/ 	.word	0x000349a0
        /*5868*/ 	.word	0x00000003
        /*586c*/ 	.word	0x00032468
        /*5870*/ 	.short	0x010a
        /*5872*/ 	.byte	0x3f
	.zero		1


	//   ....[79]....
        /*5874*/ 	.word	0x000349f0
        /*5878*/ 	.word	0x00000002
        /*587c*/ 	.word	0x00032420
        /*5880*/ 	.short	0x010a
        /*5882*/ 	.byte	0x3f
	.zero		1


	//   ....[80]....
        /*5884*/ 	.word	0x00034b90
        /*5888*/ 	.word	0x00000008
        /*588c*/ 	.word	0x00000000
        /*5890*/ 	.short	0x010a
        /*5892*/ 	.byte	0x3f
	.zero		1


	//   ....[81]....
        /*5894*/ 	.word	0x00034be0
        /*5898*/ 	.word	0x00000003
        /*589c*/ 	.word	0x00000000
        /*58a0*/ 	.short	0x010a
        /*58a2*/ 	.byte	0x3f
	.zero		1


	//   ....[82]....
        /*58a4*/ 	.word	0x00034c30
        /*58a8*/ 	.word	0x00000006
        /*58ac*/ 	.word	0x00000000
        /*58b0*/ 	.short	0x010a
        /*58b2*/ 	.byte	0x3f
	.zero		1


	//   ....[83]....
        /*58b4*/ 	.word	0x00034ff0
        /*58b8*/ 	.word	0x0000000c
        /*58bc*/ 	.word	0x00000000
        /*58c0*/ 	.short	0x010a
        /*58c2*/ 	.byte	0x3f
	.zero		1


	//   ....[84]....
        /*58c4*/ 	.word	0x00035130
        /*58c8*/ 	.word	0x0000000a
        /*58cc*/ 	.word	0x00000000
        /*58d0*/ 	.short	0x010a
        /*58d2*/ 	.byte	0x3f
	.zero		1


	//   ....[85]....
        /*58d4*/ 	.word	0x00035790
        /*58d8*/ 	.word	0x0000000e
        /*58dc*/ 	.word	0x00000000
        /*58e0*/ 	.short	0x010a
        /*58e2*/ 	.byte	0x3f
	.zero		1


	//   ....[86]....
        /*58e4*/ 	.word	0x000358d0
        /*58e8*/ 	.word	0x0000000a
        /*58ec*/ 	.word	0x00000000
        /*58f0*/ 	.short	0x010a
        /*58f2*/ 	.byte	0x3f
	.zero		1


	//   ....[87]....
        /*58f4*/ 	.word	0x00036a30
        /*58f8*/ 	.word	0x00000006
        /*58fc*/ 	.word	0x00000000
        /*5900*/ 	.short	0x0101
        /*5902*/ 	.byte	0x3f
	.zero		1


	//   ....[88]....
        /*5904*/ 	.word	0x000501b0
        /*5908*/ 	.word	0x00000004
        /*590c*/ 	.word	0x00000000
        /*5910*/ 	.short	0x0101
        /*5912*/ 	.byte	0x3f
	.zero		1


	//   ....[89]....
        /*5914*/ 	.word	0x000501e0
        /*5918*/ 	.word	0x0000000a
        /*591c*/ 	.word	0x00000000
        /*5920*/ 	.short	0x010a
        /*5922*/ 	.byte	0x3f
	.zero		1


	//   ....[90]....
        /*5924*/ 	.word	0x00050230
        /*5928*/ 	.word	0x0000000a
        /*592c*/ 	.word	0x00000000
        /*5930*/ 	.short	0x010a
        /*5932*/ 	.byte	0x3f
	.zero		1


	//----- nvinfo : EIATTR_NUM_MBARRIERS
	.align		4
.L_355:
        /*5934*/ 	.byte	0x03, 0x38
        /*5936*/ 	.short	0x0017


	//----- nvinfo : EIATTR_EXIT_INSTR_OFFSETS
	.align		4
        /*5938*/ 	.byte	0x04, 0x1c
        /*593a*/ 	.short	(.L_357 - .L_356)


	//   ....[0]....
.L_356:
        /*593c*/ 	.word	0x00032a20


	//----- nvinfo : EIATTR_MAX_THREADS
	.align		4
.L_357:
        /*5940*/ 	.byte	0x04, 0x05
        /*5942*/ 	.short	(.L_359 - .L_358)
.L_358:
        /*5944*/ 	.word	0x00000180
        /*5948*/ 	.word	0x00000001
        /*594c*/ 	.word	0x00000001


	//----- nvinfo : EIATTR_CRS_STACK_SIZE
	.align		4
.L_359:
        /*5950*/ 	.byte	0x04, 0x1e
        /*5952*/ 	.short	(.L_361 - .L_360)
.L_360:
        /*5954*/ 	.word	0x00000000


	//----- nvinfo : EIATTR_CBANK_PARAM_SIZE
	.align		4
.L_361:
        /*5958*/ 	.byte	0x03, 0x19
        /*595a*/ 	.short	0x0b70


	//----- nvinfo : EIATTR_PARAM_CBANK
	.align		4
        /*595c*/ 	.byte	0x04, 0x0a
        /*595e*/ 	.short	(.L_363 - .L_362)
	.align		4
.L_362:
        /*5960*/ 	.word	index@(.nv.constant0._ZN7cutlass13device_kernelIN5flash11enable_sm90INS1_16FlashAttnFwdSm90INS1_25CollectiveMainloopFwdSm90ILi2EN4cute5tupleIJNS5_1CILi1EEES8_S8_EEENS6_IJNS7_ILi128EEENS7_ILi96EEENS7_ILi64EEEEEELi256ENS_6half_tEfNS_4arch4Sm90ELb0ELb1ELb0ELb0ELb0ELb0ELb1ELb1ELb0ELb1ELb1ELb0EEENS1_21CollectiveEpilogueFwdINS6_IJSA_NS7_ILi256EEESB_EEES9_SE_SG_Li256ELb0ELb1ELb1ELb0EEENS1_19SingleTileSchedulerILb0ELb1ELb1ELi128EEEEEEEEEvNT_6ParamsE)
        /*5964*/ 	.short	0x0210
        /*5966*/ 	.short	0x0b70


	//----- nvinfo : EIATTR_SW_WAR
	.align		4
.L_363:
        /*5968*/ 	.byte	0x04, 0x36
        /*596a*/ 	.short	(.L_365 - .L_364)
.L_364:
        /*596c*/ 	.word	0x00000008
.L_365:


//--------------------- .nv.info._ZN7cutlass13device_kernelIN5flash11enable_sm90INS1_16FlashAttnFwdSm90INS1_25CollectiveMainloopFwdSm90ILi2EN4cute5tupleIJNS5_1CILi1EEES8_S8_EEENS6_IJNS7_ILi128EEENS7_ILi96EEENS7_ILi64EEEEEELi256ENS_6half_tEfNS_4arch4Sm90ELb0ELb1ELb0ELb1ELb0ELb0ELb0ELb1ELb0ELb1ELb1ELb0EEENS1_21CollectiveEpilogueFwdINS6_IJSA_NS7_ILi256EEESB_EEES9_SE_SG_Li256ELb1ELb1ELb1ELb0EEENS1_36VarlenDynamicPersistentTileSchedulerILi128ELi96ELi256ELi128ELb1ELb1ELb1ELb1ELb0ELb1EEEEEEEEEvNT_6ParamsE --------------------------
	.section	.nv.info._ZN7cutlass13device_kernelIN5flash11enable_sm90INS1_16FlashAttnFwdSm90INS1_25CollectiveMainloopFwdSm90ILi2EN4cute5tupleIJNS5_1CILi1EEES8_S8_EEENS6_IJNS7_ILi128EEENS7_ILi96EEENS7_ILi64EEEEEELi256ENS_6half_tEfNS_4arch4Sm90ELb0ELb1ELb0ELb1ELb0ELb0ELb0ELb1ELb0ELb1ELb1ELb0EEENS1_21CollectiveEpilogueFwdINS6_IJSA_NS7_ILi256EEESB_EEES9_SE_SG_Li256ELb1ELb1ELb1ELb0EEENS1_36VarlenDynamicPersistentTileSchedulerILi128ELi96ELi256ELi128ELb1ELb1ELb1ELb1ELb0ELb1EEEEEEEEEvNT_6ParamsE,"",@"SHT_CUDA_INFO"
	.sectionflags	@""
	.align	4


	//----- nvinfo : EIATTR_CUDA_API_VERSION
	.align		4
        /*0000*/ 	.byte	0x04, 0x37
        /*0002*/ 	.short	(.L_367 - .L_366)
.L_366:
        /*0004*/ 	.word	0x00000082


	//----- nvinfo : EIATTR_KPARAM_INFO
	.align		4
.L_367:
        /*0008*/ 	.byte	0x04, 0x17
        /*000a*/ 	.short	(.L_369 - .L_368)
.L_368:
        /*000c*/ 	.word	0x00000000
        /*0010*/ 	.short	0x0000
        /*0012*/ 	.short	0x0070
        /*0014*/ 	.byte	0x00, 0xf0, 0x01, 0x2a


	//----- nvinfo : EIATTR_SPARSE_MMA_MASK
	.align		4
.L_369:
        /*0018*/ 	.byte	0x03, 0x50
        /*001a*/ 	.short	0x0000


	//----- nvinfo : EIATTR_MAXREG_COUNT
	.align		4
        /*001c*/ 	.byte	0x03, 0x1b
        /*001e*/ 	.short	0x00a8


	//----- nvinfo : EIATTR_NUM_BARRIERS
	.align		4
        /*0020*/ 	.byte	0x02, 0x4c
        /*0022*/ 	.byte	0x10
	.zero		1


	//----- nvinfo : EIATTR_EXTERNS
	.align		4
        /*0024*/ 	.byte	0x04, 0x0f
        /*0026*/ 	.short	(.L_371 - .L_370)


	//   ....[0]....
	.align		4
.L_370:
        /*0028*/ 	.word	index@(__assertfail)


	//----- nvinfo : EIATTR_ANNOTATIONS
	.align		4
.L_371:
        /*002c*/ 	.byte	0x04, 0x55
        /*002e*/ 	.short	(.L_373 - .L_372)


	//   ....[0]....
.L_372:
        /* <DEDUP_REMOVED lines=70> */


	//----- nvinfo : EIATTR_MERCURY_ISA_VERSION
	.align		4
.L_373:
        /*0480*/ 	.byte	0x03, 0x5f
        /*0482*/ 	.short	0x0101


	//----- nvinfo : EIATTR_UNUSED_LOAD_BYTE_OFFSET
	.align		4
        /*0484*/ 	.byte	0x04, 0x44
        /*0486*/ 	.short	(.L_375 - .L_374)


	//   ....[0]....
.L_374:
        /*0488*/ 	.word	0x00000a30
        /*048c*/ 	.word	0x0000fff0


	//   ....[1]....
        /*0490*/ 	.word	0x0000d880
        /*0494*/ 	.word	0x0000fff0


	//----- nvinfo : EIATTR_INT_WARP_WIDE_INSTR_OFFSETS
	.align		4
.L_375:
        /*0498*/ 	.byte	0x04, 0x31
        /*049a*/ 	.short	(.L_377 - .L_376)


	//   ....[0]....
.L_376:
        /*049c*/ 	.word	0x00000130


	//   ....[1]....
        /*04a0*/ 	.word	0x00000170


	//   ....[2]....
        /*04a4*/ 	.word	0x000001e0


	//   ....[3]....
        /*04a8*/ 	.word	0x00004890


	//   ....[4]....
        /*04ac*/ 	.word	0x00013c80


	//   ....[5]....
        /*04b0*/ 	.word	0x00013d10


	//   ....[6]....
        /*04b4*/ 	.word	0x00017990


	//   ....[7]....
        /*04b8*/ 	.word	0x00017a20


	//----- nvinfo : EIATTR_COOP_GROUP_MASK_REGIDS
	.align		4
.L_377:
        /*04bc*/ 	.byte	0x04, 0x29
        /*04be*/ 	.short	(.L_379 - .L_378)


	//   ....[0]....
.L_378:
        /*04c0*/ 	.word	0xffffffff


	//   ....[1]....
        /*04c4*/ 	.word	0xffffffff


	//   ....[2]....
        /*04c8*/ 	.word	0xffffffff


	//   ....[3]....
        /*04cc*/ 	.word	0xffffffff


	//   ....[4]....
        /*04d0*/ 	.word	0xffffffff


	//   ....[5]....
        /*04d4*/ 	.word	0xffffffff


	//   ....[6]....
        /*04d8*/ 	.word	0xffffffff


	//   ....[7]....
        /*04dc*/ 	.word	0xffffffff


	//   ....[8]....
        /*04e0*/ 	.word	0xffffffff


	//   ....[9]....
        /*04e4*/ 	.word	0xffffffff


	//   ....[10]....
        /*04e8*/ 	.word	0xffffffff


	//   ....[11]....
        /*04ec*/ 	.word	0xffffffff


	//   ....[12]....
        /*04f0*/ 	.word	0xffffffff


	//   ....[13]....
        /*04f4*/ 	.word	0xffffffff


	//   ....[14]....
        /*04f8*/ 	.word	0xffffffff


	//   ....[15]....
        /*04fc*/ 	.word	0xffffffff


	//   ....[16]....
        /*0500*/ 	.word	0xffffffff


	//   ....[17]....
        /*0504*/ 	.word	0xffffffff


	//   ....[18]....
        /*0508*/ 	.word	0xffffffff


	//   ....[19]....
        /*050c*/ 	.word	0xffffffff


	//   ....[20]....
        /*0510*/ 	.word	0xffffffff


	//   ....[21]....
        /*0514*/ 	.word	0xffffffff


	//   ....[22]....
        /*0518*/ 	.word	0xffffffff


	//   ....[23]....
        /*051c*/ 	.word	0xffffffff


	//   ....[24]....
        /*0520*/ 	.word	0xffffffff


	//   ....[25]....
        /*0524*/ 	.word	0xffffffff


	//   ....[26]....
        /*0528*/ 	.word	0xffffffff


	//   ....[27]....
        /*052c*/ 	.word	0xffffffff


	//   ....[28]....
        /*0530*/ 	.word	0xffffffff


	//   ....[29]....
        /*0534*/ 	.word	0xffffffff


	//   ....[30]....
        /*0538*/ 	.word	0xffffffff


	//   ....[31]....
        /*053c*/ 	.word	0xffffffff


	//   ....[32]....
        /*0540*/ 	.word	0xffffffff


	//   ....[33]....
        /*0544*/ 	.word	0xffffffff


	//   ....[34]....
        /*0548*/ 	.word	0xffffffff


	//   ....[35]....
        /*054c*/ 	.word	0xffffffff


	//   ....[36]....
        /*0550*/ 	.word	0xffffffff


	//   ....[37]....
        /*0554*/ 	.word	0xffffffff


	//   ....[38]....
        /*0558*/ 	.word	0xffffffff


	//   ....[39]....
        /*055c*/ 	.word	0xffffffff


	//   ....[40]....
        /*0560*/ 	.word	0xffffffff


	//   ....[41]....
        /*0564*/ 	.word	0xffffffff


	//   ....[42]....
        /*0568*/ 	.word	0xffffffff


	//   ....[43]....
        /*056c*/ 	.word	0xffffffff


	//   ....[44]....
        /*0570*/ 	.word	0xffffffff


	//   ....[45]....
        /*0574*/ 	.word	0xffffffff


	//   ....[46]....
        /*0578*/ 	.word	0xffffffff


	//   ....[47]....
        /*057c*/ 	.word	0xffffffff


	//   ....[48]....
        /*0580*/ 	.word	0xffffffff


	//   ....[49]....
        /*0584*/ 	.word	0xffffffff


	//   ....[50]....
        /*0588*/ 	.word	0xffffffff


	//   ....[51]....
        /*058c*/ 	.word	0xffffffff


	//   ....[52]....
        /*0590*/ 	.word	0xffffffff


	//   ....[53]....
        /*0594*/ 	.word	0xffffffff


	//   ....[54]....
        /*0598*/ 	.word	0xffffffff


	//   ....[55]....
        /*059c*/ 	.word	0xffffffff


	//   ....[56]....
        /*05a0*/ 	.word	0xffffffff


	//   ....[57]....
        /*05a4*/ 	.word	0xffffffff


	//   ....[58]....
        /*05a8*/ 	.word	0xffffffff


	//   ....[59]....
        /*05ac*/ 	.word	0xffffffff


	//   ....[60]....
        /*05b0*/ 	.word	0xffffffff


	//   ....[61]....
        /*05b4*/ 	.word	0xffffffff


	//   ....[62]....
        /*05b8*/ 	.word	0xffffffff


	//   ....[63]....
        /*05bc*/ 	.word	0xffffffff


	//   ....[64]....
        /*05c0*/ 	.word	0xffffffff


	//   ....[65]....
        /*05c4*/ 	.word	0xffffffff


	//   ....[66]....
        /*05c8*/ 	.word	0xffffffff


	//   ....[67]....
        /*05cc*/ 	.word	0xffffffff


	//   ....[68]....
        /*05d0*/ 	.word	0xffffffff


	//   ....[69]....
        /*05d4*/ 	.word	0xffffffff


	//   ....[70]....
        /*05d8*/ 	.word	0xffffffff


	//   ....[71]....
        /*05dc*/ 	.word	0xffffffff


	//   ....[72]....
        /*05e0*/ 	.word	0xffffffff


	//   ....[73]....
        /*05e4*/ 	.word	0xffffffff


	//   ....[74]....
        /*05e8*/ 	.word	0xffffffff


	//   ....[75]....
        /*05ec*/ 	.word	0xffffffff


	//   ....[76]....
        /*05f0*/ 	.word	0xffffffff


	//   ....[77]....
        /*05f4*/ 	.word	0xffffffff


	//   ....[78]....
        /*05f8*/ 	.word	0xffffffff


	//   ....[79]....
        /*05fc*/ 	.word	0xffffffff


	//   ....[80]....
        /*0600*/ 	.word	0xffffffff


	//   ....[81]....
        /*0604*/ 	.word	0xffffffff


	//   ....[82]....
        /*0608*/ 	.word	0xffffffff


	//   ....[83]....
        /*060c*/ 	.word	0xffffffff


	//   ....[84]....
        /*0610*/ 	.word	0xffffffff


	//   ....[85]....
        /*0614*/ 	.word	0xffffffff


	//   ....[86]....
        /*0618*/ 	.word	0xffffffff


	//   ....[87]....
        /*061c*/ 	.word	0xffffffff


	//   ....[88]....
        /*0620*/ 	.word	0xffffffff


	//   ....[89]....
        /*0624*/ 	.word	0xffffffff


	//   ....[90]....
        /*0628*/ 	.word	0xffffffff


	//   ....[91]....
        /*062c*/ 	.word	0xffffffff


	//   ....[92]....
        /*0630*/ 	.word	0xffffffff


	//   ....[93]....
        /*0634*/ 	.word	0xffffffff


	//   ....[94]....
        /*0638*/ 	.word	0xffffffff


	//   ....[95]....
        /*063c*/ 	.word	0xffffffff


	//   ....[96]....
        /*0640*/ 	.word	0xffffffff


	//   ....[97]....
        /*0644*/ 	.word	0xffffffff


	//   ....[98]....
        /*0648*/ 	.word	0xffffffff


	//   ....[99]....
        /*064c*/ 	.word	0xffffffff


	//   ....[100]....
        /*0650*/ 	.word	0xffffffff


	//   ....[101]....
        /*0654*/ 	.word	0xffffffff


	//   ....[102]....
        /*0658*/ 	.word	0xffffffff


	//   ....[103]....
        /*065c*/ 	.word	0xffffffff


	//   ....[104]....
        /*0660*/ 	.word	0xffffffff


	//   ....[105]....
        /*0664*/ 	.word	0xffffffff


	//   ....[106]....
        /*0668*/ 	.word	0xffffffff


	//   ....[107]....
        /*066c*/ 	.word	0xffffffff


	//   ....[108]....
        /*0670*/ 	.word	0xffffffff


	//   ....[109]....
        /*0674*/ 	.word	0xffffffff


	//   ....[110]....
        /*0678*/ 	.word	0xffffffff


	//   ....[111]....
        /*067c*/ 	.word	0x0500000f


	//   ....[112]....
        /*0680*/ 	.word	0x0500000f


	//   ....[113]....
        /*0684*/ 	.word	0x0500000f


	//   ....[114]....
        /*0688*/ 	.word	0x0500000f


	//   ....[115]....
        /*068c*/ 	.word	0x0500000f


	//   ....[116]....
        /*0690*/ 	.word	0x0500000f


	//   ....[117]....
        /*0694*/ 	.word	0x0500000f


	//   ....[118]....
        /*0698*/ 	.word	0x0500000f


	//   ....[119]....
        /*069c*/ 	.word	0x0500000f


	//   ....[120]....
        /*06a0*/ 	.word	0x0500000f


	//   ....[121]....
        /*06a4*/ 	.word	0x0500000f


	//   ....[122]....
        /*06a8*/ 	.word	0x0500000f


	//   ....[123]....
        /*06ac*/ 	.word	0x0500000f


	//   ....[124]....
        /*06b0*/ 	.word	0x0500000f


	//   ....[125]....
        /*06b4*/ 	.word	0x0500000f


	//   ....[126]....
        /*06b8*/ 	.word	0x0500000f


	//   ....[127]....
        /*06bc*/ 	.word	0x0500000f


	//   ....[128]....
        /*06c0*/ 	.word	0x0500000f


	//   ....[129]....
        /*06c4*/ 	.word	0x0500000f


	//   ....[130]....
        /*06c8*/ 	.word	0x0500000f


	//   ....[131]....
        /*06cc*/ 	.word	0x0500000f


	//   ....[132]....
        /*06d0*/ 	.word	0x0500000f


	//   ....[133]....
        /*06d4*/ 	.word	0x0500000f


	//   ....[134]....
        /*06d8*/ 	.word	0x0500000f


	//   ....[135]....
        /*06dc*/ 	.word	0x0500000f


	//   ....[136]....
        /*06e0*/ 	.word	0x0500000f


	//   ....[137]....
        /*06e4*/ 	.word	0x0500000f


	//   ....[138]....
        /*06e8*/ 	.word	0x0500000f


	//   ....[139]....
        /*06ec*/ 	.word	0x0500000f


	//   ....[140]....
        /*06f0*/ 	.word	0x0500000f


	//   ....[141]....
        /*06f4*/ 	.word	0x0500000f


	//   ....[142]....
        /*06f8*/ 	.word	0x0500000f


	//   ....[143]....
        /*06fc*/ 	.word	0x0500000f


	//   ....[144]....
        /*0700*/ 	.word	0x0500000f


	//   ....[145]....
        /*0704*/ 	.word	0x0500000f


	//   ....[146]....
        /*0708*/ 	.word	0x0500000f


	//----- nvinfo : EIATTR_COOP_GROUP_INSTR_OFFSETS
	.align		4
.L_379:
        /*070c*/ 	.byte	0x04, 0x28
        /*070e*/ 	.short	(.L_381 - .L_380)


	//   ....[0]....
.L_380:
        /*0710*/ 	.word	0x00000070


	//   ....[1]....
        /*0714*/ 	.word	0x00000140


	//   ....[2]....
        /*0718*/ 	.word	0x00000190


	//   ....[3]....
        /*071c*/ 	.word	0x000003c0


	//   ....[4]....
        /*0720*/ 	.word	0x00000520


	//   ....[5]....
        /*0724*/ 	.word	0x00000640


	//   ....[6]....
        /*0728*/ 	.word	0x000007a0


	//   ....[7]....
        /*072c*/ 	.word	0x000021b0


	//   ....[8]....
        /*0730*/ 	.word	0x000027e0


	//   ....[9]....
        /*0734*/ 	.word	0x00002af0


	//   ....[10]....
        /*0738*/ 	.word	0x00003790


	//   ....[11]....
        /*073c*/ 	.word	0x000038a0


	//   ....[12]....
        /*0740*/ 	.word	0x00003fa0


	//   ....[13]....
        /*0744*/ 	.word	0x00004000


	//   ....[14]....
        /*0748*/ 	.word	0x000050a0


	//   ....[15]....
        /*074c*/ 	.word	0x00005ba0


	//   ....[16]....
        /*0750*/ 	.word	0x00006140


	//   ....[17]....
        /*0754*/ 	.word	0x00006260


	//   ....[18]....
        /*0758*/ 	.word	0x00006c10


	//   ....[19]....
        /*075c*/ 	.word	0x00006de0


	//   ....[20]....
        /*0760*/ 	.word	0x000084e0


	//   ....[21]....
        /*0764*/ 	.word	0x00008500


	//   ....[22]....
        /*0768*/ 	.word	0x00008e60


	//   ....[23]....
        /*076c*/ 	.word	0x00008f10


	//   ....[24]....
        /*0770*/ 	.word	0x0000a1a0


	//   ....[25]....
        /*0774*/ 	.word	0x0000ac20


	//   ....[26]....
        /*0778*/ 	.word	0x0000b240


	//   ....[27]....
        /*077c*/ 	.word	0x0000b350


	//   ....[28]....
        /*0780*/ 	.word	0x0000bc30


	//   ....[29]....
        /*0784*/ 	.word	0x0000be00


	//   ....[30]....
        /*0788*/ 	.word	0x0000ce00


	//   ....[31]....
        /*078c*/ 	.word	0x0000ce70


	//   ....[32]....
        /*0790*/ 	.word	0x0000ced0


	//   ....[33]....
        /*0794*/ 	.word	0x0000cf10


	//   ....[34]....
        /*0798*/ 	.word	0x0000e920


	//   ....[35]....
        /*079c*/ 	.word	0x0000e930


	//   ....[36]....
        /*07a0*/ 	.word	0x0000e940


	//   ....[37]....
        /*07a4*/ 	.word	0x0000e950


	//   ....[38]....
        /*07a8*/ 	.word	0x0000f3c0


	//   ....[39]....
        /*07ac*/ 	.word	0x0000f3e0


	//   ....[40]....
        /*07b0*/ 	.word	0x0000f580


	//   ....[41]....
        /*07b4*/ 	.word	0x0000f5a0


	//   ....[42]....
        /*07b8*/ 	.word	0x0000f6e0


	//   ....[43]....
        /*07bc*/ 	.word	0x0000f700


	//   ....[44]....
        /*07c0*/ 	.word	0x0000f850


	//   ....[45]....
        /*07c4*/ 	.word	0x0000f870


	//   ....[46]....
        /*07c8*/ 	.word	0x0000fdb0


	//   ....[47]....
        /*07cc*/ 	.word	0x0000fde0


	//   ....[48]....
        /*07d0*/ 	.word	0x000106d0


	//   ....[49]....
        /*07d4*/ 	.word	0x000106e0


	//   ....[50]....
        /*07d8*/ 	.word	0x00011840


	//   ....[51]....
        /*07dc*/ 	.word	0x00011870


	//   ....[52]....
        /*07e0*/ 	.word	0x000119e0


	//   ....[53]....
        /*07e4*/ 	.word	0x00011a00


	//   ....[54]....
        /*07e8*/ 	.word	0x00011b40


	//   ....[55]....
        /*07ec*/ 	.word	0x00011b60


	//   ....[56]....
        /*07f0*/ 	.word	0x00011cb0


	//   ....[57]....
        /*07f4*/ 	.word	0x00011cd0


	//   ....[58]....
        /*07f8*/ 	.word	0x00011eb0


	//   ....[59]....
        /*07fc*/ 	.word	0x000120c0


	//   ....[60]....
        /*0800*/ 	.word	0x000120f0


	//   ....[61]....
        /*0804*/ 	.word	0x00012120


	//   ....[62]....
        /*0808*/ 	.word	0x00012150


	//   ....[63]....
        /*080c*/ 	.word	0x00012180


	//   ....[64]....
        /*0810*/ 	.word	0x000121b0


	//   ....[65]....
        /*0814*/ 	.word	0x00012350


	//   ....[66]....
        /*0818*/ 	.word	0x00012380


	//   ....[67]....
        /*081c*/ 	.word	0x000123b0


	//   ....[68]....
        /*0820*/ 	.word	0x000123e0


	//   ....[69]....
        /*0824*/ 	.word	0x00012410


	//   ....[70]....
        /*0828*/ 	.word	0x00012440


	//   ....[71]....
        /*082c*/ 	.word	0x000124e0


	//   ....[72]....
        /*0830*/ 	.word	0x00012510


	//   ....[73]....
        /*0834*/ 	.word	0x00012520


	//   ....[74]....
        /*0838*/ 	.word	0x00012550


	//   ....[75]....
        /*083c*/ 	.word	0x00014250


	//   ....[76]....
        /*0840*/ 	.word	0x00014cf0


	//   ....[77]....
        /*0844*/ 	.word	0x00014d10


	//   ....[78]....
        /*0848*/ 	.word	0x00014dc0


	//   ....[79]....
        /*084c*/ 	.word	0x00014dd0


	//   ....[80]....
        /*0850*/ 	.word	0x00014e50


	//   ....[81]....
        /*0854*/ 	.word	0x00014e60


	//   ....[82]....
        /*0858*/ 	.word	0x00014ee0


	//   ....[83]....
        /*085c*/ 	.word	0x00014ef0


	//   ....[84]....
        /*0860*/ 	.word	0x00014f70


	//   ....[85]....
        /*0864*/ 	.word	0x00014f80


	//   ....[86]....
        /*0868*/ 	.word	0x00015000


	//   ....[87]....
        /*086c*/ 	.word	0x00015010


	//   ....[88]....
        /*0870*/ 	.word	0x00015090


	//   ....[89]....
        /*0874*/ 	.word	0x000150a0


	//   ....[90]....
        /*0878*/ 	.word	0x000150b0


	//   ....[91]....
        /*087c*/ 	.word	0x00015100


	//   ....[92]....
        /*0880*/ 	.word	0x00017cb0


	//   ....[93]....
        /*0884*/ 	.word	0x00017ce0


	//   ....[94]....
        /*0888*/ 	.word	0x00017d40


	//   ....[95]....
        /*088c*/ 	.word	0x00017d70


	//   ....[96]....
        /*0890*/ 	.word	0x00017da0


	//   ....[97]....
        /*0894*/ 	.word	0x00017dd0


	//   ....[98]....
        /*0898*/ 	.word	0x00017e00


	//   ....[99]....
        /*089c*/ 	.word	0x00017e30


	//   ....[100]....
        /*08a0*/ 	.word	0x00017ff0


	//   ....[101]....
        /*08a4*/ 	.word	0x00018020


	//   ....[102]....
        /*08a8*/ 	.word	0x00018050


	//   ....[103]....
        /*08ac*/ 	.word	0x00018080


	//   ....[104]....
        /*08b0*/ 	.word	0x000180b0


	//   ....[105]....
        /*08b4*/ 	.word	0x000180e0


	//   ....[106]....
        /*08b8*/ 	.word	0x000181b0


	//   ....[107]....
        /*08bc*/ 	.word	0x000181d0


	//   ....[108]....
        /*08c0*/ 	.word	0x000181e0


	//   ....[109]....
        /*08c4*/ 	.word	0x00018260


	//   ....[110]....
        /*08c8*/ 	.word	0x00018d90


	//   ....[111]....
        /*08cc*/ 	.word	0x000193f0


	//   ....[112]....
        /*08d0*/ 	.word	0x000195b0


	//   ....[113]....
        /*08d4*/ 	.word	0x00019600


	//   ....[114]....
        /*08d8*/ 	.word	0x00019660


	//   ....[115]....
        /*08dc*/ 	.word	0x00019750


	//   ....[116]....
        /*08e0*/ 	.word	0x000197b0


	//   ....[117]....
        /*08e4*/ 	.word	0x000198a0


	//   ....[118]....
        /*08e8*/ 	.word	0x00019900


	//   ....[119]....
        /*08ec*/ 	.word	0x000199f0


	//   ....[120]....
        /*08f0*/ 	.word	0x00019a50


	//   ....[121]....
        /*08f4*/ 	.word	0x00019b40


	//   ....[122]....
        /*08f8*/ 	.word	0x00019ba0


	//   ....[123]....
        /*08fc*/ 	.word	0x00019c90


	//   ....[124]....
        /*0900*/ 	.word	0x00019cf0


	//   ....[125]....
        /*0904*/ 	.word	0x00019dc0


	//   ....[126]....
        /*0908*/ 	.word	0x00019e40


	//   ....[127]....
        /*090c*/ 	.word	0x00019f10


	//   ....[128]....
        /*0910*/ 	.word	0x0001a240


	//   ....[129]....
        /*0914*/ 	.word	0x0001a2e0


	//   ....[130]....
        /*0918*/ 	.word	0x0001a480


	//   ....[131]....
        /*091c*/ 	.word	0x0001a4f0


	//   ....[132]....
        /*0920*/ 	.word	0x0001a560


	//   ....[133]....
        /*0924*/ 	.word	0x0001a5d0


	//   ....[134]....
        /*0928*/ 	.word	0x0001a640


	//   ....[135]....
        /*092c*/ 	.word	0x0001a6c0


	//   ....[136]....
        /*0930*/ 	.word	0x0001a750


	//   ....[137]....
        /*0934*/ 	.word	0x0001a7f0


	//   ....[138]....
        /*0938*/ 	.word	0x0001a860


	//   ....[139]....
        /*093c*/ 	.word	0x0001a8d0


	//   ....[140]....
        /*0940*/ 	.word	0x0001a940


	//   ....[141]....
        /*0944*/ 	.word	0x0001a9c0


	//   ....[142]....
        /*0948*/ 	.word	0x0001aa30


	//   ....[143]....
        /*094c*/ 	.word	0x0001aae0


	//   ....[144]....
        /*0950*/ 	.word	0x0001ab30


	//   ....[145]....
        /*0954*/ 	.word	0x0001abe0


	//   ....[146]....
        /*0958*/ 	.word	0x0001ad10


	//----- nvinfo : EIATTR_REG_RECONFIG
	.align		4
.L_381:
        /*095c*/ 	.byte	0x01, 0x54
	.zero		2


	//----- nvinfo : EIATTR_SYSCALL_OFFSETS
	.align		4
        /*0960*/ 	.byte	0x04, 0x46
        /*0962*/ 	.short	(.L_383 - .L_382)


	//   ....[0]....
.L_382:
        /*0964*/ 	.word	0x00002330


	//   ....[1]....
        /*0968*/ 	.word	0x00013e80


	//   ....[2]....
        /*096c*/ 	.word	0x00013fd0


	//   ....[3]....
        /*0970*/ 	.word	0x000140c0


	//   ....[4]....
        /*0974*/ 	.word	0x000148d0


	//----- nvinfo : EIATTR_MBARRIER_INSTR_OFFSETS
	.align		4
.L_383:
        /*0978*/ 	.byte	0x04, 0x39
        /*097a*/ 	.short	(.L_385 - .L_384)


	//   ....[0]....
.L_384:
        /*097c*/ 	.word	0x00000270
        /*0980*/ 	.word	0x000000ff
        /*0984*/ 	.word	0x00022800
        /*0988*/ 	.short	0x0100
        /*098a*/ 	.byte	0x08
	.zero		1


	//   ....[1]....
        /*098c*/ 	.word	0x00000280
        /*0990*/ 	.word	0x000000ff
        /*0994*/ 	.word	0x00022820
        /*0998*/ 	.short	0x0100
        /*099a*/ 	.byte	0x08
	.zero		1


	//   ....[2]....
        /*099c*/ 	.word	0x00000370
        /*09a0*/ 	.word	0x000000ff
        /*09a4*/ 	.word	0x00022830
        /*09a8*/ 	.short	0x0100
        /*09aa*/ 	.byte	0x08
	.zero		1


	//   ....[3]....
        /*09ac*/ 	.word	0x00000380
        /*09b0*/ 	.word	0x000000ff
        /*09b4*/ 	.word	0x00022840
        /*09b8*/ 	.short	0x0100
        /*09ba*/ 	.byte	0x08
	.zero		1


	//   ....[4]....
        /*09bc*/ 	.word	0x00000390
        /*09c0*/ 	.word	0x000000ff
        /*09c4*/ 	.word	0x00022838
        /*09c8*/ 	.short	0x0100
        /*09ca*/ 	.byte	0x08
	.zero		1


	//   ....[5]....
        /*09cc*/ 	.word	0x000003a0
        /*09d0*/ 	.word	0x000000ff
        /*09d4*/ 	.word	0x00022848
        /*09d8*/ 	.short	0x0100
        /*09da*/ 	.byte	0x08
	.zero		1


	//   ....[6]....
        /*09dc*/ 	.word	0x000004d0
        /*09e0*/ 	.word	0x000000ff
        /*09e4*/ 	.word	0x00022850
        /*09e8*/ 	.short	0x0100
        /*09ea*/ 	.byte	0x08
	.zero		1


	//   ....[7]....
        /*09ec*/ 	.word	0x000004e0
        /*09f0*/ 	.word	0x000000ff
        /*09f4*/ 	.word	0x00022860
        /*09f8*/ 	.short	0x0100
        /*09fa*/ 	.byte	0x08
	.zero		1


	//   ....[8]....
        /*09fc*/ 	.word	0x000004f0
        /*0a00*/ 	.word	0x000000ff
        /*0a04*/ 	.word	0x00022858
        /*0a08*/ 	.short	0x0100
        /*0a0a*/ 	.byte	0x08
	.zero		1


	//   ....[9]....
        /*0a0c*/ 	.word	0x00000500
        /*0a10*/ 	.word	0x000000ff
        /*0a14*/ 	.word	0x00022868
        /*0a18*/ 	.short	0x0100
        /*0a1a*/ 	.byte	0x08
	.zero		1


	//   ....[10]....
        /*0a1c*/ 	.word	0x000005f0
        /*0a20*/ 	.word	0x000000ff
        /*0a24*/ 	.word	0x00022870
        /*0a28*/ 	.short	0x0100
        /*0a2a*/ 	.byte	0x06
	.zero		1


	//   ....[11]....
        /*0a2c*/ 	.word	0x00000600
        /*0a30*/ 	.word	0x000000ff
        /*0a34*/ 	.word	0x00022880
        /*0a38*/ 	.short	0x0100
        /*0a3a*/ 	.byte	0x06
	.zero		1


	//   ....[12]....
        /*0a3c*/ 	.word	0x00000610
        /*0a40*/ 	.word	0x000000ff
        /*0a44*/ 	.word	0x00022878
        /*0a48*/ 	.short	0x0100
        /*0a4a*/ 	.byte	0x06
	.zero		1


	//   ....[13]....
        /*0a4c*/ 	.word	0x00000620
        /*0a50*/ 	.word	0x000000ff
        /*0a54*/ 	.word	0x00022888
        /*0a58*/ 	.short	0x0100
        /*0a5a*/ 	.byte	0x06
	.zero		1


	//   ....[14]....
        /*0a5c*/ 	.word	0x00000750
        /*0a60*/ 	.word	0x000000ff
        /*0a64*/ 	.word	0x00022890
        /*0a68*/ 	.short	0x0100
        /*0a6a*/ 	.byte	0x08
	.zero		1


	//   ....[15]....
        /*0a6c*/ 	.word	0x00000760
        /*0a70*/ 	.word	0x000000ff
        /*0a74*/ 	.word	0x000228a0
        /*0a78*/ 	.short	0x0100
        /*0a7a*/ 	.byte	0x08
	.zero		1


	//   ....[16]....
        /*0a7c*/ 	.word	0x00000770
        /*0a80*/ 	.word	0x000000ff
        /*0a84*/ 	.word	0x00022898
        /*0a88*/ 	.short	0x0100
        /*0a8a*/ 	.byte	0x08
	.zero		1


	//   ....[17]....
        /*0a8c*/ 	.word	0x00000780
        /*0a90*/ 	.word	0x000000ff
        /*0a94*/ 	.word	0x000228a8
        /*0a98*/ 	.short	0x0100
        /*0a9a*/ 	.byte	0x08
	.zero		1


	//   ....[18]....
        /*0a9c*/ 	.word	0x000008b0
        /*0aa0*/ 	.word	0x000000ff
        /*0aa4*/ 	.word	0x000228b0
        /*0aa8*/ 	.short	0x0100
        /*0aaa*/ 	.byte	0x08
	.zero		1


	//   ....[19]....
        /*0aac*/ 	.word	0x000008c0
        /*0ab0*/ 	.word	0x000000ff
        /*0ab4*/ 	.word	0x000228c0
        /*0ab8*/ 	.short	0x0100
        /*0aba*/ 	.byte	0x08
	.zero		1


	//   ....[20]....
        /*0abc*/ 	.word	0x000008d0
        /*0ac0*/ 	.word	0x000000ff
        /*0ac4*/ 	.word	0x000228b8
        /*0ac8*/ 	.short	0x0100
        /*0aca*/ 	.byte	0x08
	.zero		1


	//   ....[21]....
        /*0acc*/ 	.word	0x000008e0
        /*0ad0*/ 	.word	0x000000ff
        /*0ad4*/ 	.word	0x000228c8
        /*0ad8*/ 	.short	0x0100
        /*0ada*/ 	.byte	0x08
	.zero		1


	//   ....[22]....
        /*0adc*/ 	.word	0x000023e0
        /*0ae0*/ 	.word	0x00000005
        /*0ae4*/ 	.word	0x00022800
        /*0ae8*/ 	.short	0x010a
        /*0aea*/ 	.byte	0x3f
	.zero		1


	//   ....[23]....
        /*0aec*/ 	.word	0x000024b0
        /*0af0*/ 	.word	0x000000ff
        /*0af4*/ 	.word	0x00022830
        /*0af8*/ 	.short	0x010a
        /*0afa*/ 	.byte	0x15
	.zero		1


	//   ....[24]....
        /*0afc*/ 	.word	0x000024f0
        /*0b00*/ 	.word	0x000000ff
        /*0b04*/ 	.word	0x00022830
        /*0b08*/ 	.short	0x010a
        /*0b0a*/ 	.byte	0x15
	.zero		1


	//   ....[25]....
        /*0b0c*/ 	.word	0x00002960
        /*0b10*/ 	.word	0x00000000
        /*0b14*/ 	.word	0x00000000
        /*0b18*/ 	.short	0x0101
        /*0b1a*/ 	.byte	0x3f
	.zero		1


	//   ....[26]....
        /*0b1c*/ 	.word	0x000047f0
        /*0b20*/ 	.word	0x000000ff
        /*0b24*/ 	.word	0x00022850
        /*0b28*/ 	.short	0x010a
        /*0b2a*/ 	.byte	0x15
	.zero		1


	//   ....[27]....
        /*0b2c*/ 	.word	0x00004830
        /*0b30*/ 	.word	0x000000ff
        /*0b34*/ 	.word	0x00022850
        /*0b38*/ 	.short	0x010a
        /*0b3a*/ 	.byte	0x15
	.zero		1


	//   ....[28]....
        /*0b3c*/ 	.word	0x00004bc0
        /*0b40*/ 	.word	0x000000ff
        /*0b44*/ 	.word	0x00000000
        /*0b48*/ 	.short	0x0101
        /*0b4a*/ 	.byte	0x15
	.zero		1


	//   ....[29]....
        /*0b4c*/ 	.word	0x00004e80
        /*0b50*/ 	.word	0x000000ff
        /*0b54*/ 	.word	0x00022830
        /*0b58*/ 	.short	0x010a
        /*0b5a*/ 	.byte	0x1e
	.zero		1


	//   ....[30]....
        /*0b5c*/ 	.word	0x00004ec0
        /*0b60*/ 	.word	0x000000ff
        /*0b64*/ 	.word	0x00022830
        /*0b68*/ 	.short	0x010a
        /*0b6a*/ 	.byte	0x1e
	.zero		1


	//   ....[31]....
        /*0b6c*/ 	.word	0x000051c0
        /*0b70*/ 	.word	0x00000008
        /*0b74*/ 	.word	0x00000000
        /*0b78*/ 	.short	0x0101
        /*0b7a*/ 	.byte	0x3f
	.zero		1


	//   ....[32]....
        /*0b7c*/ 	.word	0x00007a40
        /*0b80*/ 	.word	0x000000ff
        /*0b84*/ 	.word	0x00022850
        /*0b88*/ 	.short	0x010a
        /*0b8a*/ 	.byte	0x1e
	.zero		1


	//   ....[33]....
        /*0b8c*/ 	.word	0x00007a80
        /*0b90*/ 	.word	0x000000ff
        /*0b94*/ 	.word	0x00022850
        /*0b98*/ 	.short	0x010a
        /*0b9a*/ 	.byte	0x1e
	.zero		1


	//   ....[34]....
        /*0b9c*/ 	.word	0x00007d80
        /*0ba0*/ 	.word	0x0000000a
        /*0ba4*/ 	.word	0x00000000
        /*0ba8*/ 	.short	0x0101
        /*0baa*/ 	.byte	0x3f
	.zero		1


	//   ....[35]....
        /*0bac*/ 	.word	0x00008180
        /*0bb0*/ 	.word	0x000000ff
        /*0bb4*/ 	.word	0x00022830
        /*0bb8*/ 	.short	0x010a
        /*0bba*/ 	.byte	0x16
	.zero		1


	//   ....[36]....
        /*0bbc*/ 	.word	0x000081c0
        /*0bc0*/ 	.word	0x000000ff
        /*0bc4*/ 	.word	0x00022830
        /*0bc8*/ 	.short	0x010a
        /*0bca*/ 	.byte	0x16
	.zero		1


	//   ....[37]....
        /*0bcc*/ 	.word	0x000099f0
        /*0bd0*/ 	.word	0x0000000c
        /*0bd4*/ 	.word	0x00000000
        /*0bd8*/ 	.short	0x0101
        /*0bda*/ 	.byte	0x3f
	.zero		1


	//   ....[38]....
        /*0bdc*/ 	.word	0x00009a60
        /*0be0*/ 	.word	0x000000ff
        /*0be4*/ 	.word	0x00022850
        /*0be8*/ 	.short	0x010a
        /*0bea*/ 	.byte	0x16
	.zero		1


	//   ....[39]....
        /*0bec*/ 	.word	0x00009aa0
        /*0bf0*/ 	.word	0x000000ff
        /*0bf4*/ 	.word	0x00022850
        /*0bf8*/ 	.short	0x010a
        /*0bfa*/ 	.byte	0x16
	.zero		1


	//   ....[40]....
        /*0bfc*/ 	.word	0x00009d80
        /*0c00*/ 	.word	0x0000000a
        /*0c04*/ 	.word	0x00000000
        /*0c08*/ 	.short	0x0101
        /*0c0a*/ 	.byte	0x3f
	.zero		1


	//   ....[41]....
        /*0c0c*/ 	.word	0x00009f00
        /*0c10*/ 	.word	0x000000ff
        /*0c14*/ 	.word	0x00022830
        /*0c18*/ 	.short	0x010a
        /*0c1a*/ 	.byte	0x15
	.zero		1


	//   ....[42]....
        /*0c1c*/ 	.word	0x00009f40
        /*0c20*/ 	.word	0x000000ff
        /*0c24*/ 	.word	0x00022830
        /*0c28*/ 	.short	0x010a
        /*0c2a*/ 	.byte	0x15
	.zero		1


	//   ....[43]....
        /*0c2c*/ 	.word	0x0000a240
        /*0c30*/ 	.word	0x00000000
        /*0c34*/ 	.word	0x00000000
        /*0c38*/ 	.short	0x0101
        /*0c3a*/ 	.byte	0x3f
	.zero		1


	//   ....[44]....
        /*0c3c*/ 	.word	0x0000caa0
        /*0c40*/ 	.word	0x000000ff
        /*0c44*/ 	.word	0x00022850
        /*0c48*/ 	.short	0x010a
        /*0c4a*/ 	.byte	0x15
	.zero		1


	//   ....[45]....
        /*0c4c*/ 	.word	0x0000cae0
        /*0c50*/ 	.word	0x000000ff
        /*0c54*/ 	.word	0x00022850
        /*0c58*/ 	.short	0x010a
        /*0c5a*/ 	.byte	0x15
	.zero		1


	//   ....[46]....
        /*0c5c*/ 	.word	0x0000cde0
        /*0c60*/ 	.word	0x00000009
        /*0c64*/ 	.word	0x00000000
        /*0c68*/ 	.short	0x0101
        /*0c6a*/ 	.byte	0x3f
	.zero		1


	//   ....[47]....
        /*0c6c*/ 	.word	0x0000f3b0
        /*0c70*/ 	.word	0x000000ff
        /*0c74*/ 	.word	0x00000000
        /*0c78*/ 	.short	0x0101
        /*0c7a*/ 	.byte	0x06
	.zero		1


	//   ....[48]....
        /*0c7c*/ 	.word	0x0000fad0
        /*0c80*/ 	.word	0x000000ff
        /*0c84*/ 	.word	0x00000000
        /*0c88*/ 	.short	0x0101
        /*0c8a*/ 	.byte	0x09
	.zero		1


	//   ....[49]....
        /*0c8c*/ 	.word	0x000144b0
        /*0c90*/ 	.word	0x00000000
        /*0c94*/ 	.word	0x00022840
        /*0c98*/ 	.short	0x010a
        /*0c9a*/ 	.byte	0x3f
	.zero		1


	//   ....[50]....
        /*0c9c*/ 	.word	0x000151b0
        /*0ca0*/ 	.word	0x00000013
        /*0ca4*/ 	.word	0x00022800
        /*0ca8*/ 	.short	0x0107
        /*0caa*/ 	.byte	0x3f
	.zero		1


	//   ....[51]....
        /*0cac*/ 	.word	0x000152a0
        /*0cb0*/ 	.word	0x00000013
        /*0cb4*/ 	.word	0x00022800
        /*0cb8*/ 	.short	0x0101
        /*0cba*/ 	.byte	0x3f
	.zero		1


	//   ....[52]....
        /*0cbc*/ 	.word	0x000152c0
        /*0cc0*/ 	.word	0x00000013
        /*0cc4*/ 	.word	0x00022820
        /*0cc8*/ 	.short	0x010a
        /*0cca*/ 	.byte	0x3f
	.zero		1


	//   ....[53]....
        /*0ccc*/ 	.word	0x000153a0
        /*0cd0*/ 	.word	0x00000002
        /*0cd4*/ 	.word	0x00022860
        /*0cd8*/ 	.short	0x010a
        /*0cda*/ 	.byte	0x3f
	.zero		1


	//   ....[54]....
        /*0cdc*/ 	.word	0x00015cd0
        /*0ce0*/ 	.word	0x00000003
        /*0ce4*/ 	.word	0x00022840
        /*0ce8*/ 	.short	0x010a
        /*0cea*/ 	.byte	0x3f
	.zero		1


	//   ....[55]....
        /*0cec*/ 	.word	0x00015f30
        /*0cf0*/ 	.word	0x00000003
        /*0cf4*/ 	.word	0x00022860
        /*0cf8*/ 	.short	0x010a
        /*0cfa*/ 	.byte	0x3f
	.zero		1


	//   ....[56]....
        /*0cfc*/ 	.word	0x00016720
        /*0d00*/ 	.word	0x00000004
        /*0d04*/ 	.word	0x00022840
        /*0d08*/ 	.short	0x010a
        /*0d0a*/ 	.byte	0x3f
	.zero		1


	//   ....[57]....
        /*0d0c*/ 	.word	0x00016970
        /*0d10*/ 	.word	0x00000004
        /*0d14*/ 	.word	0x00022860
        /*0d18*/ 	.short	0x010a
        /*0d1a*/ 	.byte	0x3f
	.zero		1


	//   ....[58]....
        /*0d1c*/ 	.word	0x000170f0
        /*0d20*/ 	.word	0x00000002
        /*0d24*/ 	.word	0x00022840
        /*0d28*/ 	.short	0x010a
        /*0d2a*/ 	.byte	0x3f
	.zero		1


	//   ....[59]....
        /*0d2c*/ 	.word	0x00017350
        /*0d30*/ 	.word	0x00000002
        /*0d34*/ 	.word	0x00022860
        /*0d38*/ 	.short	0x010a
        /*0d3a*/ 	.byte	0x3f
	.zero		1


	//   ....[60]....
        /*0d3c*/ 	.word	0x00018d10
        /*0d40*/ 	.word	0x00000000
        /*0d44*/ 	.word	0x00022820
        /*0d48*/ 	.short	0x010a
        /*0d4a*/ 	.byte	0x3f
	.zero		1


	//   ....[61]....
        /*0d4c*/ 	.word	0x00018ed0
        /*0d50*/ 	.word	0x00000006
        /*0d54*/ 	.word	0x00000000
        /*0d58*/ 	.short	0x010a
        /*0d5a*/ 	.byte	0x3f
	.zero		1


	//   ....[62]....
        /*0d5c*/ 	.word	0x00018f40
        /*0d60*/ 	.word	0x00000007
        /*0d64*/ 	.word	0x00000000
        /*0d68*/ 	.short	0x010a
        /*0d6a*/ 	.byte	0x3f
	.zero		1


	//   ....[63]....
        /*0d6c*/ 	.word	0x00018fb0
        /*0d70*/ 	.word	0x00000004
        /*0d74*/ 	.word	0x00000000
        /*0d78*/ 	.short	0x010a
        /*0d7a*/ 	.byte	0x3f
	.zero		1


	//   ....[64]....
        /*0d7c*/ 	.word	0x00018fe0
        /*0d80*/ 	.word	0x00000003
        /*0d84*/ 	.word	0x00000000
        /*0d88*/ 	.short	0x010a
        /*0d8a*/ 	.byte	0x3f
	.zero		1


	//   ....[65]....
        /*0d8c*/ 	.word	0x00019040
        /*0d90*/ 	.word	0x00000005
        /*0d94*/ 	.word	0x00022800
        /*0d98*/ 	.short	0x010a
        /*0d9a*/ 	.byte	0x3f
	.zero		1


	//   ....[66]....
        /*0d9c*/ 	.word	0x000190a0
        /*0da0*/ 	.word	0x00000003
        /*0da4*/ 	.word	0x00022830
        /*0da8*/ 	.short	0x010a
        /*0daa*/ 	.byte	0x3f
	.zero		1


	//   ....[67]....
        /*0dac*/ 	.word	0x00019100
        /*0db0*/ 	.word	0x00000009
        /*0db4*/ 	.word	0x00022850
        /*0db8*/ 	.short	0x010a
        /*0dba*/ 	.byte	0x3f
	.zero		1


	//   ....[68]....
        /*0dbc*/ 	.word	0x00019160
        /*0dc0*/ 	.word	0x00000004
        /*0dc4*/ 	.word	0x00022830
        /*0dc8*/ 	.short	0x010a
        /*0dca*/ 	.byte	0x3f
	.zero		1


	//   ....[69]....
        /*0dcc*/ 	.word	0x000191b0
        /*0dd0*/ 	.word	0x0000000a
        /*0dd4*/ 	.word	0x00022850
        /*0dd8*/ 	.short	0x010a
        /*0dda*/ 	.byte	0x3f
	.zero		1


	//   ....[70]....
        /*0ddc*/ 	.word	0x00019210
        /*0de0*/ 	.word	0x00000000
        /*0de4*/ 	.word	0x00022830
        /*0de8*/ 	.short	0x010a
        /*0dea*/ 	.byte	0x3f
	.zero		1


	//   ....[71]....
        /*0dec*/ 	.word	0x00019260
        /*0df0*/ 	.word	0x0000000a
        /*0df4*/ 	.word	0x00022850
        /*0df8*/ 	.short	0x010a
        /*0dfa*/ 	.byte	0x3f
	.zero		1


	//   ....[72]....
        /*0dfc*/ 	.word	0x000192c0
        /*0e00*/ 	.word	0x00000007
        /*0e04*/ 	.word	0x00022830
        /*0e08*/ 	.short	0x010a
        /*0e0a*/ 	.byte	0x3f
	.zero		1


	//   ....[73]....
        /*0e0c*/ 	.word	0x00019310
        /*0e10*/ 	.word	0x00000009
        /*0e14*/ 	.word	0x00022850
        /*0e18*/ 	.short	0x010a
        /*0e1a*/ 	.byte	0x3f
	.zero		1


	//   ....[74]....
        /*0e1c*/ 	.word	0x000194b0
        /*0e20*/ 	.word	0x00000000
        /*0e24*/ 	.word	0x00022840
        /*0e28*/ 	.short	0x010a
        /*0e2a*/ 	.byte	0x3f
	.zero		1


	//   ....[75]....
        /*0e2c*/ 	.word	0x00019f50
        /*0e30*/ 	.word	0x00000013
        /*0e34*/ 	.word	0x00022820
        /*0e38*/ 	.short	0x010a
        /*0e3a*/ 	.byte	0x3f
	.zero		1


	//   ....[76]....
        /*0e3c*/ 	.word	0x00019fa0
        /*0e40*/ 	.word	0x00000002
        /*0e44*/ 	.word	0x00022860
        /*0e48*/ 	.short	0x010a
        /*0e4a*/ 	.byte	0x3f
	.zero		1


	//   ....[77]....
        /*0e4c*/ 	.word	0x00019ff0
        /*0e50*/ 	.word	0x00000003
        /*0e54*/ 	.word	0x00022840
        /*0e58*/ 	.short	0x010a
        /*0e5a*/ 	.byte	0x3f
	.zero		1


	//   ....[78]....
        /*0e5c*/ 	.word	0x0001a040
        /*0e60*/ 	.word	0x00000003
        /*0e64*/ 	.word	0x00022860
        /*0e68*/ 	.short	0x010a
        /*0e6a*/ 	.byte	0x3f
	.zero		1


	//   ....[79]....
        /*0e6c*/ 	.word	0x0001a090
        /*0e70*/ 	.word	0x00000004
        /*0e74*/ 	.word	0x00022840
        /*0e78*/ 	.short	0x010a
        /*0e7a*/ 	.byte	0x3f
	.zero		1


	//   ....[80]....
        /*0e7c*/ 	.word	0x0001a0e0
        /*0e80*/ 	.word	0x00000004
        /*0e84*/ 	.word	0x00022860
        /*0e88*/ 	.short	0x010a
        /*0e8a*/ 	.byte	0x3f
	.zero		1


	//   ....[81]....
        /*0e8c*/ 	.word	0x0001a130
        /*0e90*/ 	.word	0x00000002
        /*0e94*/ 	.word	0x00022840
        /*0e98*/ 	.short	0x010a
        /*0e9a*/ 	.byte	0x3f
	.zero		1


	//   ....[82]....
        /*0e9c*/ 	.word	0x0001a180
        /*0ea0*/ 	.word	0x00000002
        /*0ea4*/ 	.word	0x00022860
        /*0ea8*/ 	.short	0x010a
        /*0eaa*/ 	.byte	0x3f
	.zero		1


	//   ....[83]....
        /*0eac*/ 	.word	0x0001ac30
        /*0eb0*/ 	.word	0x00000000
        /*0eb4*/ 	.word	0x00022820
        /*0eb8*/ 	.short	0x010a
        /*0eba*/ 	.byte	0x3f
	.zero		1


	//   ....[84]....
        /*0ebc*/ 	.word	0x0001add0
        /*0ec0*/ 	.word	0x00000006
        /*0ec4*/ 	.word	0x00000000
        /*0ec8*/ 	.short	0x010a
        /*0eca*/ 	.byte	0x3f
	.zero		1


	//   ....[85]....
        /*0ecc*/ 	.word	0x0001ae20
        /*0ed0*/ 	.word	0x00000007
        /*0ed4*/ 	.word	0x00000000
        /*0ed8*/ 	.short	0x010a
        /*0eda*/ 	.byte	0x3f
	.zero		1


	//   ....[86]....
        /*0edc*/ 	.word	0x0001ae70
        /*0ee0*/ 	.word	0x00000004
        /*0ee4*/ 	.word	0x00000000
        /*0ee8*/ 	.short	0x010a
        /*0eea*/ 	.byte	0x3f
	.zero		1


	//----- nvinfo : EIATTR_NUM_MBARRIERS
	.align		4
.L_385:
        /*0eec*/ 	.byte	0x03, 0x38
        /*0eee*/ 	.short	0x0016


	//----- nvinfo : EIATTR_EXIT_INSTR_OFFSETS
	.align		4
        /*0ef0*/ 	.byte	0x04, 0x1c
        /*0ef2*/ 	.short	(.L_387 - .L_386)


	//   ....[0]....
.L_386:
        /*0ef4*/ 	.word	0x00000a70


	//   ....[1]....
        /*0ef8*/ 	.word	0x00011e50


	//   ....[2]....
        /*0efc*/ 	.word	0x00019030


	//----- nvinfo : EIATTR_MAX_THREADS
	.align		4
.L_387:
        /*0f00*/ 	.byte	0x04, 0x05
        /*0f02*/ 	.short	(.L_389 - .L_388)
.L_388:
        /*0f04*/ 	.word	0x00000180
        /*0f08*/ 	.word	0x00000001
        /*0f0c*/ 	.word	0x00000001


	//----- nvinfo : EIATTR_CRS_STACK_SIZE
	.align		4
.L_389:
        /*0f10*/ 	.byte	0x04, 0x1e
        /*0f12*/ 	.short	(.L_391 - .L_390)
.L_390:
        /*0f14*/ 	.word	0x00000000


	//----- nvinfo : EIATTR_CBANK_PARAM_SIZE
	.align		4
.L_391:
        /*0f18*/ 	.byte	0x03, 0x19
        /*0f1a*/ 	.short	0x0af0


	//----- nvinfo : EIATTR_PARAM_CBANK
	.align		4
        /*0f1c*/ 	.byte	0x04, 0x0a
        /*0f1e*/ 	.short	(.L_393 - .L_392)
	.align		4
.L_392:
        /*0f20*/ 	.word	index@(.nv.constant0._ZN7cutlass13device_kernelIN5flash11enable_sm90INS1_16FlashAttnFwdSm90INS1_25CollectiveMainloopFwdSm90ILi2EN4cute5tupleIJNS5_1CILi1EEES8_S8_EEENS6_IJNS7_ILi128EEENS7_ILi96EEENS7_ILi64EEEEEELi256ENS_6half_tEfNS_4arch4Sm90ELb0ELb1ELb0ELb1ELb0ELb0ELb0ELb1ELb0ELb1ELb1ELb0EEENS1_21CollectiveEpilogueFwdINS6_IJSA_NS7_ILi256EEESB_EEES9_SE_SG_Li256ELb1ELb1ELb1ELb0EEENS1_36VarlenDynamicPersistentTileSchedulerILi128ELi96ELi256ELi128ELb1ELb1ELb1ELb1ELb0ELb1EEEEEEEEEvNT_6ParamsE)
        /*0f24*/ 	.short	0x0210
        /*0f26*/ 	.short	0x0af0


	//----- nvinfo : EIATTR_SW_WAR
	.align		4
.L_393:
        /*0f28*/ 	.byte	0x04, 0x36
        /*0f2a*/ 	.short	(.L_395 - .L_394)
.L_394:
        /*0f2c*/ 	.word	0x00000008
.L_395:


//--------------------- .nv.info._ZN7cutlass13device_kernelIN5flash11enable_sm90INS1_16FlashAttnFwdSm90INS1_25CollectiveMainloopFwdSm90ILi2EN4cute5tupleIJNS5_1CILi1EEES8_S8_EEENS6_IJNS7_ILi128EEENS7_ILi96EEENS7_ILi64EEEEEELi256ENS_6half_tEfNS_4arch4Sm90ELb0ELb1ELb0ELb1ELb0ELb1ELb0ELb1ELb0ELb1ELb1ELb0EEENS1_21CollectiveEpilogueFwdINS6_IJSA_NS7_ILi256EEESB_EEES9_SE_SG_Li256ELb1ELb1ELb1ELb0EEENS1_36VarlenDynamicPersistentTileSchedulerILi128ELi96ELi256ELi128ELb1ELb1ELb1ELb1ELb0ELb1EEEEEEEEEvNT_6ParamsE --------------------------
	.section	.nv.info._ZN7cutlass13device_kernelIN5flash11enable_sm90INS1_16FlashAttnFwdSm90INS1_25CollectiveMainloopFwdSm90ILi2EN4cute5tupleIJNS5_1CILi1EEES8_S8_EEENS6_IJNS7_ILi128EEENS7_ILi96EEENS7_ILi64EEEEEELi256ENS_6half_tEfNS_4arch4Sm90ELb0ELb1ELb0ELb1ELb0ELb1ELb0ELb1ELb0ELb1ELb1ELb0EEENS1_21CollectiveEpilogueFwdINS6_IJSA_NS7_ILi256EEESB_EEES9_SE_SG_Li256ELb1ELb1ELb1ELb0EEENS1_36VarlenDynamicPersistentTileSchedulerILi128ELi96ELi256ELi128ELb1ELb1ELb1ELb1ELb0ELb1EEEEEEEEEvNT_6ParamsE,"",@"SHT_CUDA_INFO"
	.sectionflags	@""
	.align	4


	//----- nvinfo : EIATTR_CUDA_API_VERSION
	.align		4
        /*0000*/ 	.byte	0x04, 0x37
        /*0002*/ 	.short	(.L_397 - .L_396)
.L_396:
        /*0004*/ 	.word	0x00000082


	//----- nvinfo : EIATTR_KPARAM_INFO
	.align		4
.L_397:
        /*0008*/ 	.byte	0x04, 0x17
        /*000a*/ 	.short	(.L_399 - .L_398)
.L_398:
        /*000c*/ 	.word	0x00000000
        /*0010*/ 	.short	0x0000
        /*0012*/ 	.short	0x0070
        /*0014*/ 	.byte	0x00, 0xf0, 0x01, 0x2a


	//----- nvinfo : EIATTR_SPARSE_MMA_MASK
	.align		4
.L_399:
        /*0018*/ 	.byte	0x03, 0x50
        /*001a*/ 	.short	0x0000


	//----- nvinfo : EIATTR_MAXREG_COUNT
	.align		4
        /*001c*/ 	.byte	0x03, 0x1b
        /*001e*/ 	.short	0x00a8


	//----- nvinfo : EIATTR_NUM_BARRIERS
	.align		4
        /*0020*/ 	.byte	0x02, 0x4c
        /*0022*/ 	.byte	0x10
	.zero		1


	//----- nvinfo : EIATTR_EXTERNS
	.align		4
        /*0024*/ 	.byte	0x04, 0x0f
        /*0026*/ 	.short	(.L_401 - .L_400)


	//   ....[0]....
	.align		4
.L_400:
        /*0028*/ 	.word	index@(__assertfail)


	//----- nvinfo : EIATTR_ANNOTATIONS
	.align		4
.L_401:
        /*002c*/ 	.byte	0x04, 0x55
        /*002e*/ 	.short	(.L_403 - .L_402)


	//   ....[0]....
.L_402:
        /* <DEDUP_REMOVED lines=84> */


	//----- nvinfo : EIATTR_MERCURY_ISA_VERSION
	.align		4
.L_403:
        /*0560*/ 	.byte	0x03, 0x5f
        /*0562*/ 	.short	0x0101


	//----- nvinfo : EIATTR_UNUSED_LOAD_BYTE_OFFSET
	.align		4
        /*0564*/ 	.byte	0x04, 0x44
        /*0566*/ 	.short	(.L_405 - .L_404)


	//   ....[0]....
.L_404:
        /*0568*/ 	.word	0x00000ae0
        /*056c*/ 	.word	0x0000fff0


	//   ....[1]....
        /*0570*/ 	.word	0x000156a0
        /*0574*/ 	.word	0x0000fff0


	//----- nvinfo : EIATTR_INT_WARP_WIDE_INSTR_OFFSETS
	.align		4
.L_405:
        /*0578*/ 	.byte	0x04, 0x31
        /*057a*/ 	.short	(.L_407 - .L_406)


	//   ....[0]....
.L_406:
        /*057c*/ 	.word	0x00000190


	//   ....[1]....
        /*0580*/ 	.word	0x000001d0


	//   ....[2]....
        /*0584*/ 	.word	0x00000240


	//   ....[3]....
        /*0588*/ 	.word	0x0001e120


	//   ....[4]....
        /*058c*/ 	.word	0x0001e1b0


	//   ....[5]....
        /*0590*/ 	.word	0x00021e30


	//   ....[6]....
        /*0594*/ 	.word	0x00021ec0


	//----- nvinfo : EIATTR_COOP_GROUP_MASK_REGIDS
	.align		4
.L_407:
        /*0598*/ 	.byte	0x04, 0x29
        /*059a*/ 	.short	(.L_409 - .L_408)


	//   ....[0]....
.L_408:
        /*059c*/ 	.word	0xffffffff


	//   ....[1]....
        /*05a0*/ 	.word	0xffffffff


	//   ....[2]....
        /*05a4*/ 	.word	0xffffffff


	//   ....[3]....
        /*05a8*/ 	.word	0xffffffff


	//   ....[4]....
        /*05ac*/ 	.word	0xffffffff


	//   ....[5]....
        /*05b0*/ 	.word	0xffffffff


	//   ....[6]....
        /*05b4*/ 	.word	0xffffffff


	//   ....[7]....
        /*05b8*/ 	.word	0xffffffff


	//   ....[8]....
        /*05bc*/ 	.word	0xffffffff


	//   ....[9]....
        /*05c0*/ 	.word	0xffffffff


	//   ....[10]....
        /*05c4*/ 	.word	0xffffffff


	//   ....[11]....
        /*05c8*/ 	.word	0xffffffff


	//   ....[12]....
        /*05cc*/ 	.word	0xffffffff


	//   ....[13]....
        /*05d0*/ 	.word	0xffffffff


	//   ....[14]....
        /*05d4*/ 	.word	0xffffffff


	//   ....[15]....
        /*05d8*/ 	.word	0xffffffff


	//   ....[16]....
        /*05dc*/ 	.word	0xffffffff


	//   ....[17]....
        /*05e0*/ 	.word	0xffffffff


	//   ....[18]....
        /*05e4*/ 	.word	0xffffffff


	//   ....[19]....
        /*05e8*/ 	.word	0xffffffff


	//   ....[20]....
        /*05ec*/ 	.word	0xffffffff


	//   ....[21]....
        /*05f0*/ 	.word	0xffffffff


	//   ....[22]....
        /*05f4*/ 	.word	0xffffffff


	//   ....[23]....
        /*05f8*/ 	.word	0xffffffff


	//   ....[24]....
        /*05fc*/ 	.word	0xffffffff


	//   ....[25]....
        /*0600*/ 	.word	0xffffffff


	//   ....[26]....
        /*0604*/ 	.word	0xffffffff


	//   ....[27]....
        /*0608*/ 	.word	0xffffffff


	//   ....[28]....
        /*060c*/ 	.word	0xffffffff


	//   ....[29]....
        /*0610*/ 	.word	0xffffffff


	//   ....[30]....
        /*0614*/ 	.word	0xffffffff


	//   ....[31]....
        /*0618*/ 	.word	0xffffffff


	//   ....[32]....
        /*061c*/ 	.word	0xffffffff


	//   ....[33]....
        /*0620*/ 	.word	0xffffffff


	//   ....[34]....
        /*0624*/ 	.word	0xffffffff


	//   ....[35]....
        /*0628*/ 	.word	0xffffffff


	//   ....[36]....
        /*062c*/ 	.word	0xffffffff


	//   ....[37]....
        /*0630*/ 	.word	0xffffffff


	//   ....[38]....
        /*0634*/ 	.word	0xffffffff


	//   ....[39]....
        /*0638*/ 	.word	0xffffffff


	//   ....[40]....
        /*063c*/ 	.word	0xffffffff


	//   ....[41]....
        /*0640*/ 	.word	0xffffffff


	//   ....[42]....
        /*0644*/ 	.word	0xffffffff


	//   ....[43]....
        /*0648*/ 	.word	0xffffffff


	//   ....[44]....
        /*064c*/ 	.word	0xffffffff


	//   ....[45]....
        /*0650*/ 	.word	0xffffffff


	//   ....[46]....
        /*0654*/ 	.word	0xffffffff


	//   ....[47]....
        /*0658*/ 	.word	0xffffffff


	//   ....[48]....
        /*065c*/ 	.word	0xffffffff


	//   ....[49]....
        /*0660*/ 	.word	0xffffffff


	//   ....[50]....
        /*0664*/ 	.word	0xffffffff


	//   ....[51]....
        /*0668*/ 	.word	0xffffffff


	//   ....[52]....
        /*066c*/ 	.word	0xffffffff


	//   ....[53]....
        /*0670*/ 	.word	0xffffffff


	//   ....[54]....
        /*0674*/ 	.word	0xffffffff


	//   ....[55]....
        /*0678*/ 	.word	0xffffffff


	//   ....[56]....
        /*067c*/ 	.word	0xffffffff


	//   ....[57]....
        /*0680*/ 	.word	0xffffffff


	//   ....[58]....
        /*0684*/ 	.word	0xffffffff


	//   ....[59]....
        /*0688*/ 	.word	0xffffffff


	//   ....[60]....
        /*068c*/ 	.word	0xffffffff


	//   ....[61]....
        /*0690*/ 	.word	0xffffffff


	//   ....[62]....
        /*0694*/ 	.word	0xffffffff


	//   ....[63]....
        /*0698*/ 	.word	0xffffffff


	//   ....[64]....
        /*069c*/ 	.word	0xffffffff


	//   ....[65]....
        /*06a0*/ 	.word	0xffffffff


	//   ....[66]....
        /*06a4*/ 	.word	0xffffffff


	//   ....[67]....
        /*06a8*/ 	.word	0xffffffff


	//   ....[68]....
        /*06ac*/ 	.word	0xffffffff


	//   ....[69]....
        /*06b0*/ 	.word	0xffffffff


	//   ....[70]....
        /*06b4*/ 	.word	0xffffffff


	//   ....[71]....
        /*06b8*/ 	.word	0xffffffff


	//   ....[72]....
        /*06bc*/ 	.word	0xffffffff


	//   ....[73]....
        /*06c0*/ 	.word	0xffffffff


	//   ....[74]....
        /*06c4*/ 	.word	0xffffffff


	//   ....[75]....
        /*06c8*/ 	.word	0xffffffff


	//   ....[76]....
        /*06cc*/ 	.word	0xffffffff


	//   ....[77]....
        /*06d0*/ 	.word	0xffffffff


	//   ....[78]....
        /*06d4*/ 	.word	0xffffffff


	//   ....[79]....
        /*06d8*/ 	.word	0xffffffff


	//   ....[80]....
        /*06dc*/ 	.word	0xffffffff


	//   ....[81]....
        /*06e0*/ 	.word	0xffffffff


	//   ....[82]....
        /*06e4*/ 	.word	0xffffffff


	//   ....[83]....
        /*06e8*/ 	.word	0xffffffff


	//   ....[84]....
        /*06ec*/ 	.word	0xffffffff


	//   ....[85]....
        /*06f0*/ 	.word	0xffffffff


	//   ....[86]....
        /*06f4*/ 	.word	0xffffffff


	//   ....[87]....
        /*06f8*/ 	.word	0xffffffff


	//   ....[88]....
        /*06fc*/ 	.word	0xffffffff


	//   ....[89]....
        /*0700*/ 	.word	0xffffffff


	//   ....[90]....
        /*0704*/ 	.word	0xffffffff


	//   ....[91]....
        /*0708*/ 	.word	0xffffffff


	//   ....[92]....
        /*070c*/ 	.word	0xffffffff


	//   ....[93]....
        /*0710*/ 	.word	0xffffffff


	//   ....[94]....
        /*0714*/ 	.word	0xffffffff


	//   ....[95]....
        /*0718*/ 	.word	0xffffffff


	//   ....[96]....
        /*071c*/ 	.word	0xffffffff


	//   ....[97]....
        /*0720*/ 	.word	0xffffffff


	//   ....[98]....
        /*0724*/ 	.word	0xffffffff


	//   ....[99]....
        /*0728*/ 	.word	0xffffffff


	//   ....[100]....
        /*072c*/ 	.word	0xffffffff


	//   ....[101]....
        /*0730*/ 	.word	0xffffffff


	//   ....[102]....
        /*0734*/ 	.word	0xffffffff


	//   ....[103]....
        /*0738*/ 	.word	0xffffffff


	//   ....[104]....
        /*073c*/ 	.word	0xffffffff


	//   ....[105]....
        /*0740*/ 	.word	0xffffffff


	//   ....[106]....
        /*0744*/ 	.word	0xffffffff


	//   ....[107]....
        /*0748*/ 	.word	0xffffffff


	//   ....[108]....
        /*074c*/ 	.word	0xffffffff


	//   ....[109]....
        /*0750*/ 	.word	0xffffffff


	//   ....[110]....
        /*0754*/ 	.word	0xffffffff


	//   ....[111]....
        /*0758*/ 	.word	0xffffffff


	//   ....[112]....
        /*075c*/ 	.word	0xffffffff


	//   ....[113]....
        /*0760*/ 	.word	0xffffffff


	//   ....[114]....
        /*0764*/ 	.word	0xffffffff


	//   ....[115]....
        /*0768*/ 	.word	0xffffffff


	//   ....[116]....
        /*076c*/ 	.word	0xffffffff


	//   ....[117]....
        /*0770*/ 	.word	0xffffffff


	//   ....[118]....
        /*0774*/ 	.word	0xffffffff


	//   ....[119]....
        /*0778*/ 	.word	0xffffffff


	//   ....[120]....
        /*077c*/ 	.word	0xffffffff


	//   ....[121]....
        /*0780*/ 	.word	0xffffffff


	//   ....[122]....
        /*0784*/ 	.word	0xffffffff


	//   ....[123]....
        /*0788*/ 	.word	0xffffffff


	//   ....[124]....
        /*078c*/ 	.word	0xffffffff


	//   ....[125]....
        /*0790*/ 	.word	0xffffffff


	//   ....[126]....
        /*0794*/ 	.word	0xffffffff


	//   ....[127]....
        /*0798*/ 	.word	0xffffffff


	//   ....[128]....
        /*079c*/ 	.word	0x0500000f


	//   ....[129]....
        /*07a0*/ 	.word	0x0500000f


	//   ....[130]....
        /*07a4*/ 	.word	0x0500000f


	//   ....[131]....
        /*07a8*/ 	.word	0x0500000f


	//   ....[132]....
        /*07ac*/ 	.word	0x0500000f


	//   ....[133]....
        /*07b0*/ 	.word	0x0500000f


	//   ....[134]....
        /*07b4*/ 	.word	0x0500000f


	//   ....[135]....
        /*07b8*/ 	.word	0x0500000f


	//   ....[136]....
        /*07bc*/ 	.word	0x0500000f


	//   ....[137]....
        /*07c0*/ 	.word	0x0500000f


	//   ....[138]....
        /*07c4*/ 	.word	0x0500000f


	//   ....[139]....
        /*07c8*/ 	.word	0x0500000f


	//   ....[140]....
        /*07cc*/ 	.word	0x0500000f


	//   ....[141]....
        /*07d0*/ 	.word	0x0500000f


	//   ....[142]....
        /*07d4*/ 	.word	0x0500000f


	//   ....[143]....
        /*07d8*/ 	.word	0x0500000f


	//   ....[144]....
        /*07dc*/ 	.word	0x0500000f


	//   ....[145]....
        /*07e0*/ 	.word	0x0500000f


	//   ....[146]....
        /*07e4*/ 	.word	0x0500000f


	//   ....[147]....
        /*07e8*/ 	.word	0x0500000f


	//   ....[148]....
        /*07ec*/ 	.word	0x0500000f


	//   ....[149]....
        /*07f0*/ 	.word	0x0500000f


	//   ....[150]....
        /*07f4*/ 	.word	0x0500000f


	//   ....[151]....
        /*07f8*/ 	.word	0x0500000f


	//   ....[152]....
        /*07fc*/ 	.word	0x0500000f


	//   ....[153]....
        /*0800*/ 	.word	0x0500000f


	//   ....[154]....
        /*0804*/ 	.word	0x0500000f


	//   ....[155]....
        /*0808*/ 	.word	0x0500000f


	//   ....[156]....
        /*080c*/ 	.word	0x0500000f


	//   ....[157]....
        /*0810*/ 	.word	0x0500000f


	//   ....[158]....
        /*0814*/ 	.word	0x0500000f


	//   ....[159]....
        /*0818*/ 	.word	0x0500000f


	//   ....[160]....
        /*081c*/ 	.word	0x0500000f


	//   ....[161]....
        /*0820*/ 	.word	0x0500000f


	//   ....[162]....
        /*0824*/ 	.word	0x0500000f


	//   ....[163]....
        /*0828*/ 	.word	0x0500000f


	//   ....[164]....
        /*082c*/ 	.word	0x0500000f


	//   ....[165]....
        /*0830*/ 	.word	0x0500000f


	//   ....[166]....
        /*0834*/ 	.word	0x0500000f


	//   ....[167]....
        /*0838*/ 	.word	0x0500000f


	//   ....[168]....
        /*083c*/ 	.word	0x0500000f


	//   ....[169]....
        /*0840*/ 	.word	0x0500000f


	//   ....[170]....
        /*0844*/ 	.word	0x0500000f


	//   ....[171]....
        /*0848*/ 	.word	0x0500000f


	//   ....[172]....
        /*084c*/ 	.word	0x0500000f


	//   ....[173]....
        /*0850*/ 	.word	0x0500000f


	//   ....[174]....
        /*0854*/ 	.word	0x0500000f


	//   ....[175]....
        /*0858*/ 	.word	0x0500000f


	//   ....[176]....
        /*085c*/ 	.word	0x0500000f


	//   ....[177]....
        /*0860*/ 	.word	0x0500000f


	//   ....[178]....
        /*0864*/ 	.word	0x0500000f


	//   ....[179]....
        /*0868*/ 	.word	0x0500000f


	//   ....[180]....
        /*086c*/ 	.word	0x0500000f


	//   ....[181]....
        /*0870*/ 	.word	0x0500000f


	//   ....[182]....
        /*0874*/ 	.word	0x0500000f


	//   ....[183]....
        /*0878*/ 	.word	0x0500000f


	//   ....[184]....
        /*087c*/ 	.word	0x0500000f


	//   ....[185]....
        /*0880*/ 	.word	0x0500000f


	//   ....[186]....
        /*0884*/ 	.word	0x0500000f


	//   ....[187]....
        /*0888*/ 	.word	0x0500000f


	//   ....[188]....
        /*088c*/ 	.word	0x0500000f


	//   ....[189]....
        /*0890*/ 	.word	0x0500000f


	//   ....[190]....
        /*0894*/ 	.word	0x0500000f


	//   ....[191]....
        /*0898*/ 	.word	0x0500000f


	//   ....[192]....
        /*089c*/ 	.word	0x0500000f


	//   ....[193]....
        /*08a0*/ 	.word	0x0500000f


	//   ....[194]....
        /*08a4*/ 	.word	0x0500000f


	//   ....[195]....
        /*08a8*/ 	.word	0x0500000f


	//   ....[196]....
        /*08ac*/ 	.word	0x0500000f


	//   ....[197]....
        /*08b0*/ 	.word	0x0500000f


	//   ....[198]....
        /*08b4*/ 	.word	0x0500000f


	//   ....[199]....
        /*08b8*/ 	.word	0x0500000f


	//   ....[200]....
        /*08bc*/ 	.word	0x0500000f


	//   ....[201]....
        /*08c0*/ 	.word	0x0500000f


	//----- nvinfo : EIATTR_COOP_GROUP_INSTR_OFFSETS
	.align		4
.L_409:
        /*08c4*/ 	.byte	0x04, 0x28
        /*08c6*/ 	.short	(.L_411 - .L_410)


	//   ....[0]....
.L_410:
        /*08c8*/ 	.word	0x00000070


	//   ....[1]....
        /*08cc*/ 	.word	0x000001a0


	//   ....[2]....
        /*08d0*/ 	.word	0x000001f0


	//   ....[3]....
        /*08d4*/ 	.word	0x00000420


	//   ....[4]....
        /*08d8*/ 	.word	0x00000580


	//   ....[5]....
        /*08dc*/ 	.word	0x000006a0


	//   ....[6]....
        /*08e0*/ 	.word	0x00000800


	//   ....[7]....
        /*08e4*/ 	.word	0x00006b90


	//   ....[8]....
        /*08e8*/ 	.word	0x00007310


	//   ....[9]....
        /*08ec*/ 	.word	0x00007320


	//   ....[10]....
        /*08f0*/ 	.word	0x00007330


	//   ....[11]....
        /*08f4*/ 	.word	0x00007340


	//   ....[12]....
        /*08f8*/ 	.word	0x00007650


	//   ....[13]....
        /*08fc*/ 	.word	0x00007660


	//   ....[14]....
        /*0900*/ 	.word	0x00007670


	//   ....[15]....
        /*0904*/ 	.word	0x00007680


	//   ....[16]....
        /*0908*/ 	.word	0x00008850


	//   ....[17]....
        /*090c*/ 	.word	0x00008870


	//   ....[18]....
        /*0910*/ 	.word	0x00008880


	//   ....[19]....
        /*0914*/ 	.word	0x00008890


	//   ....[20]....
        /*0918*/ 	.word	0x00008980


	//   ....[21]....
        /*091c*/ 	.word	0x000089a0


	//   ....[22]....
        /*0920*/ 	.word	0x00008a30


	//   ....[23]....
        /*0924*/ 	.word	0x00008a60


	//   ....[24]....
        /*0928*/ 	.word	0x00009ff0


	//   ....[25]....
        /*092c*/ 	.word	0x0000a990


	//   ....[26]....
        /*0930*/ 	.word	0x0000afd0


	//   ....[27]....
        /*0934*/ 	.word	0x0000b0e0


	//   ....[28]....
        /*0938*/ 	.word	0x0000b670


	//   ....[29]....
        /*093c*/ 	.word	0x0000b6f0


	//   ....[30]....
        /*0940*/ 	.word	0x0000cac0


	//   ....[31]....
        /*0944*/ 	.word	0x0000d570


	//   ....[32]....
        /*0948*/ 	.word	0x0000db00


	//   ....[33]....
        /*094c*/ 	.word	0x0000dc70


	//   ....[34]....
        /*0950*/ 	.word	0x0000e7a0


	//   ....[35]....
        /*0954*/ 	.word	0x0000e8b0


	//   ....[36]....
        /*0958*/ 	.word	0x00010090


	//   ....[37]....
        /*095c*/ 	.word	0x000100b0


	//   ....[38]....
        /*0960*/ 	.word	0x00010860


	//   ....[39]....
        /*0964*/ 	.word	0x00010910


	//   ....[40]....
        /*0968*/ 	.word	0x00011ec0


	//   ....[41]....
        /*096c*/ 	.word	0x00012930


	//   ....[42]....
        /*0970*/ 	.word	0x00012f70


	//   ....[43]....
        /*0974*/ 	.word	0x00013080


	//   ....[44]....
        /*0978*/ 	.word	0x000139a0


	//   ....[45]....
        /*097c*/ 	.word	0x00013b70


	//   ....[46]....
        /*0980*/ 	.word	0x00014c20


	//   ....[47]....
        /*0984*/ 	.word	0x00014c50


	//   ....[48]....
        /*0988*/ 	.word	0x00014cb0


	//   ....[49]....
        /*098c*/ 	.word	0x00014cc0


	//   ....[50]....
        /*0990*/ 	.word	0x000166e0


	//   ....[51]....
        /*0994*/ 	.word	0x00016700


	//   ....[52]....
        /*0998*/ 	.word	0x00016710


	//   ....[53]....
        /*099c*/ 	.word	0x00016720


	//   ....[54]....
        /*09a0*/ 	.word	0x00017130


	//   ....[55]....
        /*09a4*/ 	.word	0x00017140


	//   ....[56]....
        /*09a8*/ 	.word	0x00017340


	//   ....[57]....
        /*09ac*/ 	.word	0x00017350


	//   ....[58]....
        /*09b0*/ 	.word	0x00017510


	//   ....[59]....
        /*09b4*/ 	.word	0x00017520


	//   ....[60]....
        /*09b8*/ 	.word	0x000176e0


	//   ....[61]....
        /*09bc*/ 	.word	0x000176f0


	//   ....[62]....
        /*09c0*/ 	.word	0x00017b50


	//   ....[63]....
        /*09c4*/ 	.word	0x00017b60


	//   ....[64]....
        /*09c8*/ 	.word	0x000189a0


	//   ....[65]....
        /*09cc*/ 	.word	0x000189b0


	//   ....[66]....
        /*09d0*/ 	.word	0x0001a010


	//   ....[67]....
        /*09d4*/ 	.word	0x0001a020


	//   ....[68]....
        /*09d8*/ 	.word	0x0001a1f0


	//   ....[69]....
        /*09dc*/ 	.word	0x0001a200


	//   ....[70]....
        /*09e0*/ 	.word	0x0001a3c0


	//   ....[71]....
        /*09e4*/ 	.word	0x0001a3d0


	//   ....[72]....
        /*09e8*/ 	.word	0x0001a590


	//   ....[73]....
        /*09ec*/ 	.word	0x0001a5a0


	//   ....[74]....
        /*09f0*/ 	.word	0x0001a7c0


	//   ....[75]....
        /*09f4*/ 	.word	0x0001a9d0


	//   ....[76]....
        /*09f8*/ 	.word	0x0001aa00


	//   ....[77]....
        /*09fc*/ 	.word	0x0001aa30


	//   ....[78]....
        /*0a00*/ 	.word	0x0001aa60


	//   ....[79]....
        /*0a04*/ 	.word	0x0001aa90


	//   ....[80]....
        /*0a08*/ 	.word	0x0001aac0


	//   ....[81]....
        /*0a0c*/ 	.word	0x0001ac60


	//   ....[82]....
        /*0a10*/ 	.word	0x0001ac90


	//   ....[83]....
        /*0a14*/ 	.word	0x0001acc0


	//   ....[84]....
        /*0a18*/ 	.word	0x0001acf0


	//   ....[85]....
        /*0a1c*/ 	.word	0x0001ad20


	//   ....[86]....
        /*0a20*/ 	.word	0x0001ad50


	//   ....[87]....
        /*0a24*/ 	.word	0x0001adf0


	//   ....[88]....
        /*0a28*/ 	.word	0x0001ae20


	//   ....[89]....
        /*0a2c*/ 	.word	0x0001ae30


	//   ....[90]....
        /*0a30*/ 	.word	0x0001ae60


	//   ....[91]....
        /*0a34*/ 	.word	0x0001c6f0


	//   ....[92]....
        /*0a38*/ 	.word	0x0001e6f0


	//   ....[93]....
        /*0a3c*/ 	.word	0x0001f190


	//   ....[94]....
        /*0a40*/ 	.word	0x0001f1b0


	//   ....[95]....
        /*0a44*/ 	.word	0x0001f260


	//   ....[96]....
        /*0a48*/ 	.word	0x0001f270


	//   ....[97]....
        /*0a4c*/ 	.word	0x0001f2f0


	//   ....[98]....
        /*0a50*/ 	.word	0x0001f300


	//   ....[99]....
        /*0a54*/ 	.word	0x0001f380


	//   ....[100]....
        /*0a58*/ 	.word	0x0001f390


	//   ....[101]....
        /*0a5c*/ 	.word	0x0001f410


	//   ....[102]....
        /*0a60*/ 	.word	0x0001f420


	//   ....[103]....
        /*0a64*/ 	.word	0x0001f4a0


	//   ....[104]....
        /*0a68*/ 	.word	0x0001f4b0


	//   ....[105]....
        /*0a6c*/ 	.word	0x0001f530


	//   ....[106]....
        /*0a70*/ 	.word	0x0001f540


	//   ....[107]....
        /*0a74*/ 	.word	0x0001f590


	//   ....[108]....
        /*0a78*/ 	.word	0x0001f5b0


	//   ....[109]....
        /*0a7c*/ 	.word	0x00022150


	//   ....[110]....
        /*0a80*/ 	.word	0x000221d0


	//   ....[111]....
        /*0a84*/ 	.word	0x00022200


	//   ....[112]....
        /*0a88*/ 	.word	0x00022210


	//   ....[113]....
        /*0a8c*/ 	.word	0x00022240


	//   ....[114]....
        /*0a90*/ 	.word	0x00022270


	//   ....[115]....
        /*0a94*/ 	.word	0x000222a0


	//   ....[116]....
        /*0a98*/ 	.word	0x000222d0


	//   ....[117]....
        /*0a9c*/ 	.word	0x00022490


	//   ....[118]....
        /*0aa0*/ 	.word	0x000224c0


	//   ....[119]....
        /*0aa4*/ 	.word	0x000224f0


	//   ....[120]....
        /*0aa8*/ 	.word	0x00022520


	//   ....[121]....
        /*0aac*/ 	.word	0x00022550


	//   ....[122]....
        /*0ab0*/ 	.word	0x00022580


	//   ....[123]....
        /*0ab4*/ 	.word	0x00022650


	//   ....[124]....
        /*0ab8*/ 	.word	0x00022670


	//   ....[125]....
        /*0abc*/ 	.word	0x00022680


	//   ....[126]....
        /*0ac0*/ 	.word	0x00022700


	//   ....[127]....
        /*0ac4*/ 	.word	0x00023230


	//   ....[128]....
        /*0ac8*/ 	.word	0x00023660


	//   ....[129]....
        /*0acc*/ 	.word	0x00023700


	//   ....[130]....
        /*0ad0*/ 	.word	0x00023790


	//   ....[131]....
        /*0ad4*/ 	.word	0x000237e0


	//   ....[132]....
        /*0ad8*/ 	.word	0x00023830


	//   ....[133]....
        /*0adc*/ 	.word	0x000238c0


	//   ....[134]....
        /*0ae0*/ 	.word	0x00023950


	//   ....[135]....
        /*0ae4*/ 	.word	0x000239a0


	//   ....[136]....
        /*0ae8*/ 	.word	0x000239f0


	//   ....[137]....
        /*0aec*/ 	.word	0x00023af0


	//   ....[138]....
        /*0af0*/ 	.word	0x00023ba0


	//   ....[139]....
        /*0af4*/ 	.word	0x00023c20


	//   ....[140]....
        /*0af8*/ 	.word	0x00023c90


	//   ....[141]....
        /*0afc*/ 	.word	0x00023dc0


	//   ....[142]....
        /*0b00*/ 	.word	0x00023ed0


	//   ....[143]....
        /*0b04*/ 	.word	0x00023fa0


	//   ....[144]....
        /*0b08*/ 	.word	0x00023ff0


	//   ....[145]....
        /*0b0c*/ 	.word	0x00024340


	//   ....[146]....
        /*0b10*/ 	.word	0x00024390


	//   ....[147]....
        /*0b14*/ 	.word	0x00024420


	//   ....[148]....
        /*0b18*/ 	.word	0x000244b0


	//   ....[149]....
        /*0b1c*/ 	.word	0x00024540


	//   ....[150]....
        /*0b20*/ 	.word	0x000245d0


	//   ....[151]....
        /*0b24*/ 	.word	0x00024660


	//   ....[152]....
        /*0b28*/ 	.word	0x000246f0


	//   ....[153]....
        /*0b2c*/ 	.word	0x00024770


	//   ....[154]....
        /*0b30*/ 	.word	0x000247c0


	//   ....[155]....
        /*0b34*/ 	.word	0x00024860


	//   ....[156]....
        /*0b38*/ 	.word	0x000248f0


	//   ....[157]....
        /*0b3c*/ 	.word	0x00024970


	//   ....[158]....
        /*0b40*/ 	.word	0x000249c0


	//   ....[159]....
        /*0b44*/ 	.word	0x00024a50


	//   ....[160]....
        /*0b48*/ 	.word	0x00024ae0


	//   ....[161]....
        /*0b4c*/ 	.word	0x00024b70


	//   ....[162]....
        /*0b50*/ 	.word	0x00024c00


	//   ....[163]....
        /*0b54*/ 	.word	0x00024c90


	//   ....[164]....
        /*0b58*/ 	.word	0x00024d20


	//   ....[165]....
        /*0b5c*/ 	.word	0x00024de0


	//   ....[166]....
        /*0b60*/ 	.word	0x000250c0


	//   ....[167]....
        /*0b64*/ 	.word	0x00025280


	//   ....[168]....
        /*0b68*/ 	.word	0x000252d0


	//   ....[169]....
        /*0b6c*/ 	.word	0x00025330


	//   ....[170]....
        /*0b70*/ 	.word	0x00025420


	//   ....[171]....
        /*0b74*/ 	.word	0x00025480


	//   ....[172]....
        /*0b78*/ 	.word	0x00025570


	//   ....[173]....
        /*0b7c*/ 	.word	0x000255d0


	//   ....[174]....
        /*0b80*/ 	.word	0x000256c0


	//   ....[175]....
        /*0b84*/ 	.word	0x00025720


	//   ....[176]....
        /*0b88*/ 	.word	0x00025810


	//   ....[177]....
        /*0b8c*/ 	.word	0x00025870


	//   ....[178]....
        /*0b90*/ 	.word	0x00025960


	//   ....[179]....
        /*0b94*/ 	.word	0x000259c0


	//   ....[180]....
        /*0b98*/ 	.word	0x00025a90


	//   ....[181]....
        /*0b9c*/ 	.word	0x00025b10


	//   ....[182]....
        /*0ba0*/ 	.word	0x00025be0


	//   ....[183]....
        /*0ba4*/ 	.word	0x00025f10


	//   ....[184]....
        /*0ba8*/ 	.word	0x00025fb0


	//   ....[185]....
        /*0bac*/ 	.word	0x00026150


	//   ....[186]....
        /*0bb0*/ 	.word	0x000261d0


	//   ....[187]....
        /*0bb4*/ 	.word	0x00026250


	//   ....[188]....
        /*0bb8*/ 	.word	0x000262d0


	//   ....[189]....
        /*0bbc*/ 	.word	0x00026350


	//   ....[190]....
        /*0bc0*/ 	.word	0x000263e0


	//   ....[191]....
        /*0bc4*/ 	.word	0x00026480


	//   ....[192]....
        /*0bc8*/ 	.word	0x00026530


	//   ....[193]....
        /*0bcc*/ 	.word	0x000265b0


	//   ....[194]....
        /*0bd0*/ 	.word	0x00026630


	//   ....[195]....
        /*0bd4*/ 	.word	0x000266b0


	//   ....[196]....
        /*0bd8*/ 	.word	0x00026740


	//   ....[197]....
        /*0bdc*/ 	.word	0x000267c0


	//   ....[198]....
        /*0be0*/ 	.word	0x00026870


	//   ....[199]....
        /*0be4*/ 	.word	0x000268c0


	//   ....[200]....
        /*0be8*/ 	.word	0x00026980


	//   ....[201]....
        /*0bec*/ 	.word	0x00026ab0


	//----- nvinfo : EIATTR_REG_RECONFIG
	.align		4
.L_411:
        /*0bf0*/ 	.byte	0x01, 0x54
	.zero		2


	//----- nvinfo : EIATTR_SYSCALL_OFFSETS
	.align		4
        /*0bf4*/ 	.byte	0x04, 0x46
        /*0bf6*/ 	.short	(.L_413 - .L_412)


	//   ....[0]....
.L_412:
        /*0bf8*/ 	.word	0x000021c0


	//   ....[1]....
        /*0bfc*/ 	.word	0x00002310


	//   ....[2]....
        /*0c00*/ 	.word	0x00006d30


	//   ....[3]....
        /*0c04*/ 	.word	0x00007040


	//   ....[4]....
        /*0c08*/ 	.word	0x0001e320


	//   ....[5]....
        /*0c0c*/ 	.word	0x0001e470


	//   ....[6]....
        /*0c10*/ 	.word	0x0001e560


	//   ....[7]....
        /*0c14*/ 	.word	0x0001ed70


	//----- nvinfo : EIATTR_MBARRIER_INSTR_OFFSETS
	.align		4
.L_413:
        /*0c18*/ 	.byte	0x04, 0x39
        /*0c1a*/ 	.short	(.L_415 - .L_414)


	//   ....[0]....
.L_414:
        /*0c1c*/ 	.word	0x000002d0
        /*0c20*/ 	.word	0x000000ff
        /*0c24*/ 	.word	0x00022800
        /*0c28*/ 	.short	0x0100
        /*0c2a*/ 	.byte	0x08
	.zero		1


	//   ....[1]....
        /*0c2c*/ 	.word	0x000002e0
        /*0c30*/ 	.word	0x000000ff
        /*0c34*/ 	.word	0x00022820
        /*0c38*/ 	.short	0x0100
        /*0c3a*/ 	.byte	0x08
	.zero		1


	//   ....[2]....
        /*0c3c*/ 	.word	0x000003d0
        /*0c40*/ 	.word	0x000000ff
        /*0c44*/ 	.word	0x00022830
        /*0c48*/ 	.short	0x0100
        /*0c4a*/ 	.byte	0x08
	.zero		1


	//   ....[3]....
        /*0c4c*/ 	.word	0x000003e0
        /*0c50*/ 	.word	0x000000ff
        /*0c54*/ 	.word	0x00022840
        /*0c58*/ 	.short	0x0100
        /*0c5a*/ 	.byte	0x08
	.zero		1


	//   ....[4]....
        /*0c5c*/ 	.word	0x000003f0
        /*0c60*/ 	.word	0x000000ff
        /*0c64*/ 	.word	0x00022838
        /*0c68*/ 	.short	0x0100
        /*0c6a*/ 	.byte	0x08
	.zero		1


	//   ....[5]....
        /*0c6c*/ 	.word	0x00000400
        /*0c70*/ 	.word	0x000000ff
        /*0c74*/ 	.word	0x00022848
        /*0c78*/ 	.short	0x0100
        /*0c7a*/ 	.byte	0x08
	.zero		1


	//   ....[6]....
        /*0c7c*/ 	.word	0x00000530
        /*0c80*/ 	.word	0x000000ff
        /*0c84*/ 	.word	0x00022850
        /*0c88*/ 	.short	0x0100
        /*0c8a*/ 	.byte	0x08
	.zero		1


	//   ....[7]....
        /*0c8c*/ 	.word	0x00000540
        /*0c90*/ 	.word	0x000000ff
        /*0c94*/ 	.word	0x00022860
        /*0c98*/ 	.short	0x0100
        /*0c9a*/ 	.byte	0x08
	.zero		1


	//   ....[8]....
        /*0c9c*/ 	.word	0x00000550
        /*0ca0*/ 	.word	0x000000ff
        /*0ca4*/ 	.word	0x00022858
        /*0ca8*/ 	.short	0x0100
        /*0caa*/ 	.byte	0x08
	.zero		1


	//   ....[9]....
        /*0cac*/ 	.word	0x00000560
        /*0cb0*/ 	.word	0x000000ff
        /*0cb4*/ 	.word	0x00022868
        /*0cb8*/ 	.short	0x0100
        /*0cba*/ 	.byte	0x08
	.zero		1


	//   ....[10]....
        /*0cbc*/ 	.word	0x00000650
        /*0cc0*/ 	.word	0x000000ff
        /*0cc4*/ 	.word	0x00022870
        /*0cc8*/ 	.short	0x0100
        /*0cca*/ 	.byte	0x06
	.zero		1


	//   ....[11]....
        /*0ccc*/ 	.word	0x00000660
        /*0cd0*/ 	.word	0x000000ff
        /*0cd4*/ 	.word	0x00022880
        /*0cd8*/ 	.short	0x0100
        /*0cda*/ 	.byte	0x06
	.zero		1


	//   ....[12]....
        /*0cdc*/ 	.word	0x00000670
        /*0ce0*/ 	.word	0x000000ff
        /*0ce4*/ 	.word	0x00022878
        /*0ce8*/ 	.short	0x0100
        /*0cea*/ 	.byte	0x06
	.zero		1


	//   ....[13]....
        /*0cec*/ 	.word	0x00000680
        /*0cf0*/ 	.word	0x000000ff
        /*0cf4*/ 	.word	0x00022888
        /*0cf8*/ 	.short	0x0100
        /*0cfa*/ 	.byte	0x06
	.zero		1


	//   ....[14]....
        /*0cfc*/ 	.word	0x000007b0
        /*0d00*/ 	.word	0x000000ff
        /*0d04*/ 	.word	0x00022890
        /*0d08*/ 	.short	0x0100
        /*0d0a*/ 	.byte	0x08
	.zero		1


	//   ....[15]....
        /*0d0c*/ 	.word	0x000007c0
        /*0d10*/ 	.word	0x000000ff
        /*0d14*/ 	.word	0x000228a0
        /*0d18*/ 	.short	0x0100
        /*0d1a*/ 	.byte	0x08
	.zero		1


	//   ....[16]....
        /*0d1c*/ 	.word	0x000007d0
        /*0d20*/ 	.word	0x000000ff
        /*0d24*/ 	.word	0x00022898
        /*0d28*/ 	.short	0x0100
        /*0d2a*/ 	.byte	0x08
	.zero		1


	//   ....[17]....
        /*0d2c*/ 	.word	0x000007e0
        /*0d30*/ 	.word	0x000000ff
        /*0d34*/ 	.word	0x000228a8
        /*0d38*/ 	.short	0x0100
        /*0d3a*/ 	.byte	0x08
	.zero		1


	//   ....[18]....
        /*0d3c*/ 	.word	0x00000910
        /*0d40*/ 	.word	0x000000ff
        /*0d44*/ 	.word	0x000228b0
        /*0d48*/ 	.short	0x0100
        /*0d4a*/ 	.byte	0x08
	.zero		1


	//   ....[19]....
        /*0d4c*/ 	.word	0x00000920
        /*0d50*/ 	.word	0x000000ff
        /*0d54*/ 	.word	0x000228c0
        /*0d58*/ 	.short	0x0100
        /*0d5a*/ 	.byte	0x08
	.zero		1


	//   ....[20]....
        /*0d5c*/ 	.word	0x00000930
        /*0d60*/ 	.word	0x000000ff
        /*0d64*/ 	.word	0x000228b8
        /*0d68*/ 	.short	0x0100
        /*0d6a*/ 	.byte	0x08
	.zero		1


	//   ....[21]....
        /*0d6c*/ 	.word	0x00000940
        /*0d70*/ 	.word	0x000000ff
        /*0d74*/ 	.word	0x000228c8
        /*0d78*/ 	.short	0x0100
        /*0d7a*/ 	.byte	0x08
	.zero		1


	//   ....[22]....
        /*0d7c*/ 	.word	0x00003560
        /*0d80*/ 	.word	0x0000005f
        /*0d84*/ 	.word	0x00022890
        /*0d88*/ 	.short	0x010a
        /*0d8a*/ 	.byte	0x3f
	.zero		1


	//   ....[23]....
        /*0d8c*/ 	.word	0x000046c0
        /*0d90*/ 	.word	0x0000005f
        /*0d94*/ 	.word	0x00022890
        /*0d98*/ 	.short	0x010a
        /*0d9a*/ 	.byte	0x3f
	.zero		1


	//   ....[24]....
        /*0d9c*/ 	.word	0x00005700
        /*0da0*/ 	.word	0x0000005f
        /*0da4*/ 	.word	0x00022890
        /*0da8*/ 	.short	0x010a
        /*0daa*/ 	.byte	0x3f
	.zero		1


	//   ....[25]....
        /*0dac*/ 	.word	0x00005910
        /*0db0*/ 	.word	0x00000020
        /*0db4*/ 	.word	0x00000000
        /*0db8*/ 	.short	0x0101
        /*0dba*/ 	.byte	0x3f
	.zero		1


	//   ....[26]....
        /*0dbc*/ 	.word	0x00005950
        /*0dc0*/ 	.word	0x0000005f
        /*0dc4*/ 	.word	0x000228b0
        /*0dc8*/ 	.short	0x010a
        /*0dca*/ 	.byte	0x3f
	.zero		1


	//   ....[27]....
        /*0dcc*/ 	.word	0x00005fa0
        /*0dd0*/ 	.word	0x0000005f
        /*0dd4*/ 	.word	0x00000000
        /*0dd8*/ 	.short	0x0101
        /*0dda*/ 	.byte	0x3f
	.zero		1


	//   ....[28]....
        /*0ddc*/ 	.word	0x00006dc0
        /*0de0*/ 	.word	0x00000013
        /*0de4*/ 	.word	0x00022800
        /*0de8*/ 	.short	0x010a
        /*0dea*/ 	.byte	0x3f
	.zero		1


	//   ....[29]....
        /*0dec*/ 	.word	0x00006e10
        /*0df0*/ 	.word	0x00000013
        /*0df4*/ 	.word	0x00022800
        /*0df8*/ 	.short	0x010a
        /*0dfa*/ 	.byte	0x3f
	.zero		1


	//   ....[30]....
        /*0dfc*/ 	.word	0x000078a0
        /*0e00*/ 	.word	0x00000013
        /*0e04*/ 	.word	0x00022800
        /*0e08*/ 	.short	0x010a
        /*0e0a*/ 	.byte	0x3f
	.zero		1


	//   ....[31]....
        /*0e0c*/ 	.word	0x00008cc0
        /*0e10*/ 	.word	0x00000013
        /*0e14*/ 	.word	0x00022800
        /*0e18*/ 	.short	0x010a
        /*0e1a*/ 	.byte	0x3f
	.zero		1


	//   ....[32]....
        /*0e1c*/ 	.word	0x00009b20
        /*0e20*/ 	.word	0x00000004
        /*0e24*/ 	.word	0x00022830
        /*0e28*/ 	.short	0x010a
        /*0e2a*/ 	.byte	0x3f
	.zero		1


	//   ....[33]....
        /*0e2c*/ 	.word	0x00009bc0
        /*0e30*/ 	.word	0x00000004
        /*0e34*/ 	.word	0x00022830
        /*0e38*/ 	.short	0x010a
        /*0e3a*/ 	.byte	0x3f
	.zero		1


	//   ....[34]....
        /*0e3c*/ 	.word	0x0000a090
        /*0e40*/ 	.word	0x00000000
        /*0e44*/ 	.word	0x00000000
        /*0e48*/ 	.short	0x0101
        /*0e4a*/ 	.byte	0x3f
	.zero		1


	//   ....[35]....
        /*0e4c*/ 	.word	0x0000bf90
        /*0e50*/ 	.word	0x00000004
        /*0e54*/ 	.word	0x00022850
        /*0e58*/ 	.short	0x010a
        /*0e5a*/ 	.byte	0x3f
	.zero		1


	//   ....[36]....
        /*0e5c*/ 	.word	0x0000bfe0
        /*0e60*/ 	.word	0x00000004
        /*0e64*/ 	.word	0x00022850
        /*0e68*/ 	.short	0x010a
        /*0e6a*/ 	.byte	0x3f
	.zero		1


	//   ....[37]....
        /*0e6c*/ 	.word	0x0000c430
        /*0e70*/ 	.word	0x00000004
        /*0e74*/ 	.word	0x00000000
        /*0e78*/ 	.short	0x0101
        /*0e7a*/ 	.byte	0x3f
	.zero		1


	//   ....[38]....
        /*0e7c*/ 	.word	0x0000c760
        /*0e80*/ 	.word	0x000000c8
        /*0e84*/ 	.word	0x00022830
        /*0e88*/ 	.short	0x010a
        /*0e8a*/ 	.byte	0x3f
	.zero		1


	//   ....[39]....
        /*0e8c*/ 	.word	0x0000c7c0
        /*0e90*/ 	.word	0x000000c8
        /*0e94*/ 	.word	0x00022830
        /*0e98*/ 	.short	0x010a
        /*0e9a*/ 	.byte	0x3f
	.zero		1


	//   ....[40]....
        /*0e9c*/ 	.word	0x0000cb30
        /*0ea0*/ 	.word	0x00000009
        /*0ea4*/ 	.word	0x00000000
        /*0ea8*/ 	.short	0x0101
        /*0eaa*/ 	.byte	0x3f
	.zero		1


	//   ....[41]....
        /*0eac*/ 	.word	0x0000f420
        /*0eb0*/ 	.word	0x000000c8
        /*0eb4*/ 	.word	0x00022850
        /*0eb8*/ 	.short	0x010a
        /*0eba*/ 	.byte	0x3f
	.zero		1


	//   ....[42]....
        /*0ebc*/ 	.word	0x0000f470
        /*0ec0*/ 	.word	0x000000c8
        /*0ec4*/ 	.word	0x00022850
        /*0ec8*/ 	.short	0x010a
        /*0eca*/ 	.byte	0x3f
	.zero		1


	//   ....[43]....
        /*0ecc*/ 	.word	0x0000f840
        /*0ed0*/ 	.word	0x000000c8
        /*0ed4*/ 	.word	0x00000000
        /*0ed8*/ 	.short	0x0101
        /*0eda*/ 	.byte	0x3f
	.zero		1


	//   ....[44]....
        /*0edc*/ 	.word	0x0000fc30
        /*0ee0*/ 	.word	0x00000004
        /*0ee4*/ 	.word	0x00022830
        /*0ee8*/ 	.short	0x010a
        /*0eea*/ 	.byte	0x3f
	.zero		1


	//   ....[45]....
        /*0eec*/ 	.word	0x0000fc90
        /*0ef0*/ 	.word	0x00000004
        /*0ef4*/ 	.word	0x00022830
        /*0ef8*/ 	.short	0x010a
        /*0efa*/ 	.byte	0x3f
	.zero		1


	//   ....[46]....
        /*0efc*/ 	.word	0x00010c70
        /*0f00*/ 	.word	0x0000009a
        /*0f04*/ 	.word	0x00000000
        /*0f08*/ 	.short	0x0101
        /*0f0a*/ 	.byte	0x3f
	.zero		1


	//   ....[47]....
        /*0f0c*/ 	.word	0x00011620
        /*0f10*/ 	.word	0x00000004
        /*0f14*/ 	.word	0x00022850
        /*0f18*/ 	.short	0x010a
        /*0f1a*/ 	.byte	0x3f
	.zero		1


	//   ....[48]....
        /*0f1c*/ 	.word	0x00011670
        /*0f20*/ 	.word	0x00000004
        /*0f24*/ 	.word	0x00022850
        /*0f28*/ 	.short	0x010a
        /*0f2a*/ 	.byte	0x3f
	.zero		1


	//   ....[49]....
        /*0f2c*/ 	.word	0x00011a20
        /*0f30*/ 	.word	0x00000004
        /*0f34*/ 	.word	0x00000000
        /*0f38*/ 	.short	0x0101
        /*0f3a*/ 	.byte	0x3f
	.zero		1


	//   ....[50]....
        /*0f3c*/ 	.word	0x00011b50
        /*0f40*/ 	.word	0x0000000b
        /*0f44*/ 	.word	0x00022830
        /*0f48*/ 	.short	0x010a
        /*0f4a*/ 	.byte	0x3f
	.zero		1


	//   ....[51]....
        /*0f4c*/ 	.word	0x00011bb0
        /*0f50*/ 	.word	0x0000000b
        /*0f54*/ 	.word	0x00022830
        /*0f58*/ 	.short	0x010a
        /*0f5a*/ 	.byte	0x3f
	.zero		1


	//   ....[52]....
        /*0f5c*/ 	.word	0x00011f70
        /*0f60*/ 	.word	0x00000000
        /*0f64*/ 	.word	0x00000000
        /*0f68*/ 	.short	0x0101
        /*0f6a*/ 	.byte	0x3f
	.zero		1


	//   ....[53]....
        /*0f6c*/ 	.word	0x000147d0
        /*0f70*/ 	.word	0x0000000b
        /*0f74*/ 	.word	0x00022850
        /*0f78*/ 	.short	0x010a
        /*0f7a*/ 	.byte	0x3f
	.zero		1


	//   ....[54]....
        /*0f7c*/ 	.word	0x00014820
        /*0f80*/ 	.word	0x0000000b
        /*0f84*/ 	.word	0x00022850
        /*0f88*/ 	.short	0x010a
        /*0f8a*/ 	.byte	0x3f
	.zero		1


	//   ....[55]....
        /*0f8c*/ 	.word	0x00014bf0
        /*0f90*/ 	.word	0x0000000b
        /*0f94*/ 	.word	0x00000000
        /*0f98*/ 	.short	0x0101
        /*0f9a*/ 	.byte	0x3f
	.zero		1


	//   ....[56]....
        /*0f9c*/ 	.word	0x00017100
        /*0fa0*/ 	.word	0x00000003
        /*0fa4*/ 	.word	0x00000000
        /*0fa8*/ 	.short	0x0101
        /*0faa*/ 	.byte	0x3f
	.zero		1


	//   ....[57]....
        /*0fac*/ 	.word	0x00017ab0
        /*0fb0*/ 	.word	0x00000003
        /*0fb4*/ 	.word	0x00000000
        /*0fb8*/ 	.short	0x0101
        /*0fba*/ 	.byte	0x3f
	.zero		1


	//   ....[58]....
        /*0fbc*/ 	.word	0x0001c7d0
        /*0fc0*/ 	.word	0x00000013
        /*0fc4*/ 	.word	0x00022820
        /*0fc8*/ 	.short	0x010a
        /*0fca*/ 	.byte	0x3f
	.zero		1


	//   ....[59]....
        /*0fcc*/ 	.word	0x0001c8a0
        /*0fd0*/ 	.word	0x00000007
        /*0fd4*/ 	.word	0x000228a0
        /*0fd8*/ 	.short	0x010a
        /*0fda*/ 	.byte	0x3f
	.zero		1


	//   ....[60]....
        /*0fdc*/ 	.word	0x0001cae0
        /*0fe0*/ 	.word	0x00000007
        /*0fe4*/ 	.word	0x000228c0
        /*0fe8*/ 	.short	0x010a
        /*0fea*/ 	.byte	0x3f
	.zero		1


	//   ....[61]....
        /*0fec*/ 	.word	0x0001d180
        /*0ff0*/ 	.word	0x00000006
        /*0ff4*/ 	.word	0x000228a0
        /*0ff8*/ 	.short	0x010a
        /*0ffa*/ 	.byte	0x3f
	.zero		1


	//   ....[62]....
        /*0ffc*/ 	.word	0x0001d3b0
        /*1000*/ 	.word	0x00000006
        /*1004*/ 	.word	0x000228c0
        /*1008*/ 	.short	0x010a
        /*100a*/ 	.byte	0x3f
	.zero		1


	//   ....[63]....
        /*100c*/ 	.word	0x0001e950
        /*1010*/ 	.word	0x00000000
        /*1014*/ 	.word	0x00022840
        /*1018*/ 	.short	0x010a
        /*101a*/ 	.byte	0x3f
	.zero		1


	//   ....[64]....
        /*101c*/ 	.word	0x0001f650
        /*1020*/ 	.word	0x00000013
        /*1024*/ 	.word	0x00022800
        /*1028*/ 	.short	0x0107
        /*102a*/ 	.byte	0x3f
	.zero		1


	//   ....[65]....
        /*102c*/ 	.word	0x0001f740
        /*1030*/ 	.word	0x00000013
        /*1034*/ 	.word	0x00022800
        /*1038*/ 	.short	0x0101
        /*103a*/ 	.byte	0x3f
	.zero		1


	//   ....[66]....
        /*103c*/ 	.word	0x0001f760
        /*1040*/ 	.word	0x00000013
        /*1044*/ 	.word	0x00022820
        /*1048*/ 	.short	0x010a
        /*104a*/ 	.byte	0x3f
	.zero		1


	//   ....[67]....
        /*104c*/ 	.word	0x0001f840
        /*1050*/ 	.word	0x00000002
        /*1054*/ 	.word	0x00022860
        /*1058*/ 	.short	0x010a
        /*105a*/ 	.byte	0x3f
	.zero		1


	//   ....[68]....
        /*105c*/ 	.word	0x00020170
        /*1060*/ 	.word	0x00000002
        /*1064*/ 	.word	0x00022840
        /*1068*/ 	.short	0x010a
        /*106a*/ 	.byte	0x3f
	.zero		1


	//   ....[69]....
        /*106c*/ 	.word	0x000203d0
        /*1070*/ 	.word	0x00000002
        /*1074*/ 	.word	0x00022860
        /*1078*/ 	.short	0x010a
        /*107a*/ 	.byte	0x3f
	.zero		1


	//   ....[70]....
        /*107c*/ 	.word	0x00020bc0
        /*1080*/ 	.word	0x00000003
        /*1084*/ 	.word	0x00022840
        /*1088*/ 	.short	0x010a
        /*108a*/ 	.byte	0x3f
	.zero		1


	//   ....[71]....
        /*108c*/ 	.word	0x00020e10
        /*1090*/ 	.word	0x00000003
        /*1094*/ 	.word	0x00022860
        /*1098*/ 	.short	0x010a
        /*109a*/ 	.byte	0x3f
	.zero		1


	//   ....[72]....
        /*109c*/ 	.word	0x00021590
        /*10a0*/ 	.word	0x00000003
        /*10a4*/ 	.word	0x00022840
        /*10a8*/ 	.short	0x010a
        /*10aa*/ 	.byte	0x3f
	.zero		1


	//   ....[73]....
        /*10ac*/ 	.word	0x000217f0
        /*10b0*/ 	.word	0x00000003
        /*10b4*/ 	.word	0x00022860
        /*10b8*/ 	.short	0x010a
        /*10ba*/ 	.byte	0x3f
	.zero		1


	//   ....[74]....
        /*10bc*/ 	.word	0x000231b0
        /*10c0*/ 	.word	0x00000000
        /*10c4*/ 	.word	0x00022820
        /*10c8*/ 	.short	0x010a
        /*10ca*/ 	.byte	0x3f
	.zero		1


	//   ....[75]....
        /*10cc*/ 	.word	0x00023360
        /*10d0*/ 	.word	0x00000006
        /*10d4*/ 	.word	0x00000000
        /*10d8*/ 	.short	0x010a
        /*10da*/ 	.byte	0x3f
	.zero		1


	//   ....[76]....
        /*10dc*/ 	.word	0x000233d0
        /*10e0*/ 	.word	0x00000007
        /*10e4*/ 	.word	0x00000000
        /*10e8*/ 	.short	0x010a
        /*10ea*/ 	.byte	0x3f
	.zero		1


	//   ....[77]....
        /*10ec*/ 	.word	0x00023440
        /*10f0*/ 	.word	0x00000004
        /*10f4*/ 	.word	0x00000000
        /*10f8*/ 	.short	0x010a
        /*10fa*/ 	.byte	0x3f
	.zero		1


	//   ....[78]....
        /*10fc*/ 	.word	0x00023470
        /*1100*/ 	.word	0x00000003
        /*1104*/ 	.word	0x00000000
        /*1108*/ 	.short	0x010a
        /*110a*/ 	.byte	0x3f
	.zero		1


	//   ....[79]....
        /*110c*/ 	.word	0x000234d0
        /*1110*/ 	.word	0x0000005f
        /*1114*/ 	.word	0x00022890
        /*1118*/ 	.short	0x010a
        /*111a*/ 	.byte	0x3f
	.zero		1


	//   ....[80]....
        /*111c*/ 	.word	0x00023520
        /*1120*/ 	.word	0x0000005f
        /*1124*/ 	.word	0x00022890
        /*1128*/ 	.short	0x010a
        /*112a*/ 	.byte	0x3f
	.zero		1


	//   ....[81]....
        /*112c*/ 	.word	0x00023570
        /*1130*/ 	.word	0x0000005f
        /*1134*/ 	.word	0x00022890
        /*1138*/ 	.short	0x010a
        /*113a*/ 	.byte	0x3f
	.zero		1


	//   ....[82]....
        /*113c*/ 	.word	0x000235c0
        /*1140*/ 	.word	0x0000005f
        /*1144*/ 	.word	0x000228b0
        /*1148*/ 	.short	0x010a
        /*114a*/ 	.byte	0x3f
	.zero		1


	//   ....[83]....
        /*114c*/ 	.word	0x00023a30
        /*1150*/ 	.word	0x00000013
        /*1154*/ 	.word	0x00022800
        /*1158*/ 	.short	0x010a
        /*115a*/ 	.byte	0x3f
	.zero		1


	//   ....[84]....
        /*115c*/ 	.word	0x00024020
        /*1160*/ 	.word	0x00000013
        /*1164*/ 	.word	0x00022800
        /*1168*/ 	.short	0x010a
        /*116a*/ 	.byte	0x3f
	.zero		1


	//   ....[85]....
        /*116c*/ 	.word	0x00024070
        /*1170*/ 	.word	0x00000004
        /*1174*/ 	.word	0x00022830
        /*1178*/ 	.short	0x010a
        /*117a*/ 	.byte	0x3f
	.zero		1


	//   ....[86]....
        /*117c*/ 	.word	0x000240c0
        /*1180*/ 	.word	0x00000004
        /*1184*/ 	.word	0x00022850
        /*1188*/ 	.short	0x010a
        /*118a*/ 	.byte	0x3f
	.zero		1


	//   ....[87]....
        /*118c*/ 	.word	0x00024110
        /*1190*/ 	.word	0x000000c8
        /*1194*/ 	.word	0x00022830
        /*1198*/ 	.short	0x010a
        /*119a*/ 	.byte	0x3f
	.zero		1


	//   ....[88]....
        /*119c*/ 	.word	0x00024160
        /*11a0*/ 	.word	0x000000c8
        /*11a4*/ 	.word	0x00022850
        /*11a8*/ 	.short	0x010a
        /*11aa*/ 	.byte	0x3f
	.zero		1


	//   ....[89]....
        /*11ac*/ 	.word	0x000241b0
        /*11b0*/ 	.word	0x00000004
        /*11b4*/ 	.word	0x00022830
        /*11b8*/ 	.short	0x010a
        /*11ba*/ 	.byte	0x3f
	.zero		1


	//   ....[90]....
        /*11bc*/ 	.word	0x00024200
        /*11c0*/ 	.word	0x00000004
        /*11c4*/ 	.word	0x00022850
        /*11c8*/ 	.short	0x010a
        /*11ca*/ 	.byte	0x3f
	.zero		1


	//   ....[91]....
        /*11cc*/ 	.word	0x00024250
        /*11d0*/ 	.word	0x0000000b
        /*11d4*/ 	.word	0x00022830
        /*11d8*/ 	.short	0x010a
        /*11da*/ 	.byte	0x3f
	.zero		1


	//   ....[92]....
        /*11dc*/ 	.word	0x000242a0
        /*11e0*/ 	.word	0x0000000b
        /*11e4*/ 	.word	0x00022850
        /*11e8*/ 	.short	0x010a
        /*11ea*/ 	.byte	0x3f
	.zero		1


	//   ....[93]....
        /*11ec*/ 	.word	0x00024ea0
        /*11f0*/ 	.word	0x00000013
        /*11f4*/ 	.word	0x00022820
        /*11f8*/ 	.short	0x010a
        /*11fa*/ 	.byte	0x3f
	.zero		1


	//   ....[94]....
        /*11fc*/ 	.word	0x00024ef0
        /*1200*/ 	.word	0x00000007
        /*1204*/ 	.word	0x000228a0
        /*1208*/ 	.short	0x010a
        /*120a*/ 	.byte	0x3f
	.zero		1


	//   ....[95]....
        /*120c*/ 	.word	0x00024f40
        /*1210*/ 	.word	0x00000007
        /*1214*/ 	.word	0x000228c0
        /*1218*/ 	.short	0x010a
        /*121a*/ 	.byte	0x3f
	.zero		1


	//   ....[96]....
        /*121c*/ 	.word	0x00024f90
        /*1220*/ 	.word	0x00000006
        /*1224*/ 	.word	0x000228a0
        /*1228*/ 	.short	0x010a
        /*122a*/ 	.byte	0x3f
	.zero		1


	//   ....[97]....
        /*122c*/ 	.word	0x00024fe0
        /*1230*/ 	.word	0x00000006
        /*1234*/ 	.word	0x000228c0
        /*1238*/ 	.short	0x010a
        /*123a*/ 	.byte	0x3f
	.zero		1


	//   ....[98]....
        /*123c*/ 	.word	0x00025180
        /*1240*/ 	.word	0x00000000
        /*1244*/ 	.word	0x00022840
        /*1248*/ 	.short	0x010a
        /*124a*/ 	.byte	0x3f
	.zero		1


	//   ....[99]....
        /*124c*/ 	.word	0x00025c20
        /*1250*/ 	.word	0x00000013
        /*1254*/ 	.word	0x00022820
        /*1258*/ 	.short	0x010a
        /*125a*/ 	.byte	0x3f
	.zero		1


	//   ....[100]....
        /*125c*/ 	.word	0x00025c70
        /*1260*/ 	.word	0x00000002
        /*1264*/ 	.word	0x00022860
        /*1268*/ 	.short	0x010a
        /*126a*/ 	.byte	0x3f
	.zero		1


	//   ....[101]....
        /*126c*/ 	.word	0x00025cc0
        /*1270*/ 	.word	0x00000002
        /*1274*/ 	.word	0x00022840
        /*1278*/ 	.short	0x010a
        /*127a*/ 	.byte	0x3f
	.zero		1


	//   ....[102]....
        /*127c*/ 	.word	0x00025d10
        /*1280*/ 	.word	0x00000002
        /*1284*/ 	.word	0x00022860
        /*1288*/ 	.short	0x010a
        /*128a*/ 	.byte	0x3f
	.zero		1


	//   ....[103]....
        /*128c*/ 	.word	0x00025d60
        /*1290*/ 	.word	0x00000003
        /*1294*/ 	.word	0x00022840
        /*1298*/ 	.short	0x010a
        /*129a*/ 	.byte	0x3f
	.zero		1


	//   ....[104]....
        /*129c*/ 	.word	0x00025db0
        /*12a0*/ 	.word	0x00000003
        /*12a4*/ 	.word	0x00022860
        /*12a8*/ 	.short	0x010a
        /*12aa*/ 	.byte	0x3f
	.zero		1


	//   ....[105]....
        /*12ac*/ 	.word	0x00025e00
        /*12b0*/ 	.word	0x00000003
        /*12b4*/ 	.word	0x00022840
        /*12b8*/ 	.short	0x010a
        /*12ba*/ 	.byte	0x3f
	.zero		1


	//   ....[106]....
        /*12bc*/ 	.word	0x00025e50
        /*12c0*/ 	.word	0x00000003
        /*12c4*/ 	.word	0x00022860
        /*12c8*/ 	.short	0x010a
        /*12ca*/ 	.byte	0x3f
	.zero		1


	//   ....[107]....
        /*12cc*/ 	.word	0x000269d0
        /*12d0*/ 	.word	0x00000000
        /*12d4*/ 	.word	0x00022820
        /*12d8*/ 	.short	0x010a
        /*12da*/ 	.byte	0x3f
	.zero		1


	//   ....[108]....
        /*12dc*/ 	.word	0x00026b70
        /*12e0*/ 	.word	0x00000006
        /*12e4*/ 	.word	0x00000000
        /*12e8*/ 	.short	0x010a
        /*12ea*/ 	.byte	0x3f
	.zero		1


	//   ....[109]....
        /*12ec*/ 	.word	0x00026bc0
        /*12f0*/ 	.word	0x00000007
        /*12f4*/ 	.word	0x00000000
        /*12f8*/ 	.short	0x010a
        /*12fa*/ 	.byte	0x3f
	.zero		1


	//   ....[110]....
        /*12fc*/ 	.word	0x00026c10
        /*1300*/ 	.word	0x00000004
        /*1304*/ 	.word	0x00000000
        /*1308*/ 	.short	0x010a
        /*130a*/ 	.byte	0x3f
	.zero		1


	//----- nvinfo : EIATTR_NUM_MBARRIERS
	.align		4
.L_415:
        /*130c*/ 	.byte	0x03, 0x38
        /*130e*/ 	.short	0x0016


	//----- nvinfo : EIATTR_EXIT_INSTR_OFFSETS
	.align		4
        /*1310*/ 	.byte	0x04, 0x1c
        /*1312*/ 	.short	(.L_417 - .L_416)


	//   ....[0]....
.L_416:
        /*1314*/ 	.word	0x000234c0


	//----- nvinfo : EIATTR_MAX_THREADS
	.align		4
.L_417:
        /*1318*/ 	.byte	0x04, 0x05
        /*131a*/ 	.short	(.L_419 - .L_418)
.L_418:
        /*131c*/ 	.word	0x00000180
        /*1320*/ 	.word	0x00000001
        /*1324*/ 	.word	0x00000001


	//----- nvinfo : EIATTR_CRS_STACK_SIZE
	.align		4
.L_419:
        /*1328*/ 	.byte	0x04, 0x1e
        /*132a*/ 	.short	(.L_421 - .L_420)
.L_420:
        /*132c*/ 	.word	0x00000000


	//----- nvinfo : EIATTR_CBANK_PARAM_SIZE
	.align		4
.L_421:
        /*1330*/ 	.byte	0x03, 0x19
        /*1332*/ 	.short	0x0af0


	//----- nvinfo : EIATTR_PARAM_CBANK
	.align		4
        /*1334*/ 	.byte	0x04, 0x0a
        /*1336*/ 	.short	(.L_423 - .L_422)
	.align		4
.L_422:
        /*1338*/ 	.word	index@(.nv.constant0._ZN7cutlass13device_kernelIN5flash11enable_sm90INS1_16FlashAttnFwdSm90INS1_25CollectiveMainloopFwdSm90ILi2EN4cute5tupleIJNS5_1CILi1EEES8_S8_EEENS6_IJNS7_ILi128EEENS7_ILi96EEENS7_ILi64EEEEEELi256ENS_6half_tEfNS_4arch4Sm90ELb0ELb1ELb0ELb1ELb0ELb1ELb0ELb1ELb0ELb1ELb1ELb0EEENS1_21CollectiveEpilogueFwdINS6_IJSA_NS7_ILi256EEESB_EEES9_SE_SG_Li256ELb1ELb1ELb1ELb0EEENS1_36VarlenDynamicPersistentTileSchedulerILi128ELi96ELi256ELi128ELb1ELb1ELb1ELb1ELb0ELb1EEEEEEEEEvNT_6ParamsE)
        /*133c*/ 	.short	0x0210
        /*133e*/ 	.short	0x0af0


	//----- nvinfo : EIATTR_SW_WAR
	.align		4
.L_423:
        /*1340*/ 	.byte	0x04, 0x36
        /*1342*/ 	.short	(.L_425 - .L_424)
.L_424:
        /*1344*/ 	.word	0x00000008
.L_425:


//--------------------- .nv.info._ZN7cutlass13device_kernelIN5flash11enable_sm90INS1_16FlashAttnFwdSm90INS1_25CollectiveMainloopFwdSm90ILi2EN4cute5tupleIJNS5_1CILi1EEES8_S8_EEENS6_IJNS7_ILi128EEENS7_ILi96EEENS7_ILi64EEEEEELi256ENS_6half_tEfNS_4arch4Sm90ELb0ELb1ELb0ELb1ELb0ELb0ELb1ELb1ELb0ELb1ELb1ELb0EEENS1_21CollectiveEpilogueFwdINS6_IJSA_NS7_ILi256EEESB_EEES9_SE_SG_Li256ELb1ELb1ELb1ELb0EEENS1_36VarlenDynamicPersistentTileSchedulerILi128ELi96ELi256ELi128ELb1ELb1ELb1ELb1ELb0ELb1EEEEEEEEEvNT_6ParamsE --------------------------
	.section	.nv.info._ZN7cutlass13device_kernelIN5flash11enable_sm90INS1_16FlashAttnFwdSm90INS1_25CollectiveMainloopFwdSm90ILi2EN4cute5tupleIJNS5_1CILi1EEES8_S8_EEENS6_IJNS7_ILi128EEENS7_ILi96EEENS7_ILi64EEEEEELi256ENS_6half_tEfNS_4arch4Sm90ELb0ELb1ELb0ELb1ELb0ELb0ELb1ELb1ELb0ELb1ELb1ELb0EEENS1_21CollectiveEpilogueFwdINS6_IJSA_NS7_ILi256EEESB_EEES9_SE_SG_Li256ELb1ELb1ELb1ELb0EEENS1_36VarlenDynamicPersistentTileSchedulerILi128ELi96ELi256ELi128ELb1ELb1ELb1ELb1ELb0ELb1EEEEEEEEEvNT_6ParamsE,"",@"SHT_CUDA_INFO"
	.sectionflags	@""
	.align	4


	//----- nvinfo : EIATTR_CUDA_API_VERSION
	.align		4
        /*0000*/ 	.byte	0x04, 0x37
        /*0002*/ 	.short	(.L_427 - .L_426)
.L_426:
        /*0004*/ 	.word	0x00000082


	//----- nvinfo : EIATTR_KPARAM_INFO
	.align		4
.L_427:
        /*0008*/ 	.byte	0x04, 0x17
        /*000a*/ 	.short	(.L_429 - .L_428)
.L_428:
        /*000c*/ 	.word	0x00000000
        /*0010*/ 	.short	0x0000
        /*0012*/ 	.short	0x0070
        /*0014*/ 	.byte	0x00, 0xf0, 0x01, 0x2e


	//----- nvinfo : EIATTR_SPARSE_MMA_MASK
	.align		4
.L_429:
        /*0018*/ 	.byte	0x03, 0x50
        /*001a*/ 	.short	0x0000


	//----- nvinfo : EIATTR_MAXREG_COUNT
	.align		4
        /*001c*/ 	.byte	0x03, 0x1b
        /*001e*/ 	.short	0x00a8


	//----- nvinfo : EIATTR_NUM_BARRIERS
	.align		4
        /*0020*/ 	.byte	0x02, 0x4c
        /*0022*/ 	.byte	0x10
	.zero		1


	//----- nvinfo : EIATTR_EXTERNS
	.align		4
        /*0024*/ 	.byte	0x04, 0x0f
        /*0026*/ 	.short	(.L_431 - .L_430)


	//   ....[0]....
	.align		4
.L_430:
        /*0028*/ 	.word	index@(__assertfail)


	//----- nvinfo : EIATTR_ANNOTATIONS
	.align		4
.L_431:
        /*002c*/ 	.byte	0x04, 0x55
        /*002e*/ 	.short	(.L_433 - .L_432)


	//   ....[0]....
.L_432:
        /* <DEDUP_REMOVED lines=119> */


	//----- nvinfo : EIATTR_MERCURY_ISA_VERSION
	.align		4
.L_433:
        /*0790*/ 	.byte	0x03, 0x5f
        /*0792*/ 	.short	0x0101


	//----- nvinfo : EIATTR_UNUSED_LOAD_BYTE_OFFSET
	.align		4
        /*0794*/ 	.byte	0x04, 0x44
        /*0796*/ 	.short	(.L_435 - .L_434)


	//   ....[0]....
.L_434:
        /*0798*/ 	.word	0x00000b70
        /*079c*/ 	.word	0x0000fff0


	//   ....[1]....
        /*07a0*/ 	.word	0x0001f3b0
        /*07a4*/ 	.word	0x0000fff0


	//----- nvinfo : EIATTR_INT_WARP_WIDE_INSTR_OFFSETS
	.align		4
.L_435:
        /*07a8*/ 	.byte	0x04, 0x31
        /*07aa*/ 	.short	(.L_437 - .L_436)


	//   ....[0]....
.L_436:
        /*07ac*/ 	.word	0x00000170


	//   ....[1]....
        /*07b0*/ 	.word	0x000001b0


	//   ....[2]....
        /*07b4*/ 	.word	0x00000220


	//   ....[3]....
        /*07b8*/ 	.word	0x00000230


	//   ....[4]....
        /*07bc*/ 	.word	0x00025d10


	//   ....[5]....
        /*07c0*/ 	.word	0x00025da0


	//   ....[6]....
        /*07c4*/ 	.word	0x0002a670


	//   ....[7]....
        /*07c8*/ 	.word	0x0002a700


	//----- nvinfo : EIATTR_COOP_GROUP_MASK_REGIDS
	.align		4
.L_437:
        /*07cc*/ 	.byte	0x04, 0x29
        /*07ce*/ 	.short	(.L_439 - .L_438)


	//   ....[0]....
.L_438:
        /*07d0*/ 	.word	0xffffffff


	//   ....[1]....
        /*07d4*/ 	.word	0xffffffff


	//   ....[2]....
        /*07d8*/ 	.word	0xffffffff


	//   ....[3]....
        /*07dc*/ 	.word	0xffffffff


	//   ....[4]....
        /*07e0*/ 	.word	0xffffffff


	//   ....[5]....
        /*07e4*/ 	.word	0xffffffff


	//   ....[6]....
        /*07e8*/ 	.word	0xffffffff


	//   ....[7]....
        /*07ec*/ 	.word	0xffffffff


	//   ....[8]....
        /*07f0*/ 	.word	0xffffffff


	//   ....[9]....
        /*07f4*/ 	.word	0xffffffff


	//   ....[10]....
        /*07f8*/ 	.word	0xffffffff


	//   ....[11]....
        /*07fc*/ 	.word	0xffffffff


	//   ....[12]....
        /*0800*/ 	.word	0xffffffff


	//   ....[13]....
        /*0804*/ 	.word	0xffffffff


	//   ....[14]....
        /*0808*/ 	.word	0xffffffff


	//   ....[15]....
        /*080c*/ 	.word	0xffffffff


	//   ....[16]....
        /*0810*/ 	.word	0xffffffff


	//   ....[17]....
        /*0814*/ 	.word	0xffffffff


	//   ....[18]....
        /*0818*/ 	.word	0xffffffff


	//   ....[19]....
        /*081c*/ 	.word	0xffffffff


	//   ....[20]....
        /*0820*/ 	.word	0xffffffff


	//   ....[21]....
        /*0824*/ 	.word	0xffffffff


	//   ....[22]....
        /*0828*/ 	.word	0xffffffff


	//   ....[23]....
        /*082c*/ 	.word	0xffffffff


	//   ....[24]....
        /*0830*/ 	.word	0xffffffff


	//   ....[25]....
        /*0834*/ 	.word	0xffffffff


	//   ....[26]....
        /*0838*/ 	.word	0xffffffff


	//   ....[27]....
        /*083c*/ 	.word	0xffffffff


	//   ....[28]....
        /*0840*/ 	.word	0xffffffff


	//   ....[29]....
        /*0844*/ 	.word	0xffffffff


	//   ....[30]....
        /*0848*/ 	.word	0xffffffff


	//   ....[31]....
        /*084c*/ 	.word	0xffffffff


	//   ....[32]....
        /*0850*/ 	.word	0xffffffff


	//   ....[33]....
        /*0854*/ 	.word	0xffffffff


	//   ....[34]....
        /*0858*/ 	.word	0xffffffff


	//   ....[35]....
        /*085c*/ 	.word	0xffffffff


	//   ....[36]....
        /*0860*/ 	.word	0xffffffff


	//   ....[37]....
        /*0864*/ 	.word	0xffffffff


	//   ....[38]....
        /*0868*/ 	.word	0xffffffff


	//   ....[39]....
        /*086c*/ 	.word	0xffffffff


	//   ....[40]....
        /*0870*/ 	.word	0xffffffff


	//   ....[41]....
        /*0874*/ 	.word	0xffffffff


	//   ....[42]....
        /*0878*/ 	.word	0xffffffff


	//   ....[43]....
        /*087c*/ 	.word	0xffffffff


	//   ....[44]....
        /*0880*/ 	.word	0xffffffff


	//   ....[45]....
        /*0884*/ 	.word	0xffffffff


	//   ....[46]....
        /*0888*/ 	.word	0xffffffff


	//   ....[47]....
        /*088c*/ 	.word	0xffffffff


	//   ....[48]....
        /*0890*/ 	.word	0xffffffff


	//   ....[49]....
        /*0894*/ 	.word	0xffffffff


	//   ....[50]....
        /*0898*/ 	.word	0xffffffff


	//   ....[51]....
        /*089c*/ 	.word	0xffffffff


	//   ....[52]....
        /*08a0*/ 	.word	0xffffffff


	//   ....[53]....
        /*08a4*/ 	.word	0xffffffff


	//   ....[54]....
        /*08a8*/ 	.word	0xffffffff


	//   ....[55]....
        /*08ac*/ 	.word	0xffffffff


	//   ....[56]....
        /*08b0*/ 	.word	0xffffffff


	//   ....[57]....
        /*08b4*/ 	.word	0xffffffff


	//   ....[58]....
        /*08b8*/ 	.word	0xffffffff


	//   ....[59]....
        /*08bc*/ 	.word	0xffffffff


	//   ....[60]....
        /*08c0*/ 	.word	0xffffffff


	//   ....[61]....
        /*08c4*/ 	.word	0xffffffff


	//   ....[62]....
        /*08c8*/ 	.word	0xffffffff


	//   ....[63]....
        /*08cc*/ 	.word	0xffffffff


	//   ....[64]....
        /*08d0*/ 	.word	0xffffffff


	//   ....[65]....
        /*08d4*/ 	.word	0xffffffff


	//   ....[66]....
        /*08d8*/ 	.word	0xffffffff


	//   ....[67]....
        /*08dc*/ 	.word	0xffffffff


	//   ....[68]....
        /*08e0*/ 	.word	0xffffffff


	//   ....[69]....
        /*08e4*/ 	.word	0xffffffff


	//   ....[70]....
        /*08e8*/ 	.word	0xffffffff


	//   ....[71]....
        /*08ec*/ 	.word	0xffffffff


	//   ....[72]....
        /*08f0*/ 	.word	0xffffffff


	//   ....[73]....
        /*08f4*/ 	.word	0xffffffff


	//   ....[74]....
        /*08f8*/ 	.word	0xffffffff


	//   ....[75]....
        /*08fc*/ 	.word	0xffffffff


	//   ....[76]....
        /*0900*/ 	.word	0xffffffff


	//   ....[77]....
        /*0904*/ 	.word	0xffffffff


	//   ....[78]....
        /*0908*/ 	.word	0xffffffff


	//   ....[79]....
        /*090c*/ 	.word	0xffffffff


	//   ....[80]....
        /*0910*/ 	.word	0xffffffff


	//   ....[81]....
        /*0914*/ 	.word	0xffffffff


	//   ....[82]....
        /*0918*/ 	.word	0xffffffff


	//   ....[83]....
        /*091c*/ 	.word	0xffffffff


	//   ....[84]....
        /*0920*/ 	.word	0xffffffff


	//   ....[85]....
        /*0924*/ 	.word	0xffffffff


	//   ....[86]....
        /*0928*/ 	.word	0xffffffff


	//   ....[87]....
        /*092c*/ 	.word	0xffffffff


	//   ....[88]....
        /*0930*/ 	.word	0xffffffff


	//   ....[89]....
        /*0934*/ 	.word	0xffffffff


	//   ....[90]....
        /*0938*/ 	.word	0xffffffff


	//   ....[91]....
        /*093c*/ 	.word	0xffffffff


	//   ....[92]....
        /*0940*/ 	.word	0xffffffff


	//   ....[93]....
        /*0944*/ 	.word	0xffffffff


	//   ....[94]....
        /*0948*/ 	.word	0xffffffff


	//   ....[95]....
        /*094c*/ 	.word	0xffffffff


	//   ....[96]....
        /*0950*/ 	.word	0xffffffff


	//   ....[97]....
        /*0954*/ 	.word	0xffffffff


	//   ....[98]....
        /*0958*/ 	.word	0xffffffff


	//   ....[99]....
        /*095c*/ 	.word	0xffffffff


	//   ....[100]....
        /*0960*/ 	.word	0xffffffff


	//   ....[101]....
        /*0964*/ 	.word	0xffffffff


	//   ....[102]....
        /*0968*/ 	.word	0xffffffff


	//   ....[103]....
        /*096c*/ 	.word	0xffffffff


	//   ....[104]....
        /*0970*/ 	.word	0xffffffff


	//   ....[105]....
        /*0974*/ 	.word	0xffffffff


	//   ....[106]....
        /*0978*/ 	.word	0xffffffff


	//   ....[107]....
        /*097c*/ 	.word	0xffffffff


	//   ....[108]....
        /*0980*/ 	.word	0xffffffff


	//   ....[109]....
        /*0984*/ 	.word	0xffffffff


	//   ....[110]....
        /*0988*/ 	.word	0xffffffff


	//   ....[111]....
        /*098c*/ 	.word	0xffffffff


	//   ....[112]....
        /*0990*/ 	.word	0xffffffff


	//   ....[113]....
        /*0994*/ 	.word	0xffffffff


	//   ....[114]....
        /*0998*/ 	.word	0xffffffff


	//   ....[115]....
        /*099c*/ 	.word	0xffffffff


	//   ....[116]....
        /*09a0*/ 	.word	0xffffffff


	//   ....[117]....
        /*09a4*/ 	.word	0xffffffff


	//   ....[118]....
        /*09a8*/ 	.word	0xffffffff


	//   ....[119]....
        /*09ac*/ 	.word	0xffffffff


	//   ....[120]....
        /*09b0*/ 	.word	0xffffffff


	//   ....[121]....
        /*09b4*/ 	.word	0x0500000f


	//   ....[122]....
        /*09b8*/ 	.word	0x0500000f


	//   ....[123]....
        /*09bc*/ 	.word	0x0500000f


	//   ....[124]....
        /*09c0*/ 	.word	0x0500000f


	//   ....[125]....
        /*09c4*/ 	.word	0x0500000f


	//   ....[126]....
        /*09c8*/ 	.word	0x0500000f


	//   ....[127]....
        /*09cc*/ 	.word	0x0500000f


	//   ....[128]....
        /*09d0*/ 	.word	0x0500000f


	//   ....[129]....
        /*09d4*/ 	.word	0x0500000f


	//   ....[130]....
        /*09d8*/ 	.word	0x0500000f


	//   ....[131]....
        /*09dc*/ 	.word	0x0500000f


	//   ....[132]....
        /*09e0*/ 	.word	0x0500000f


	//   ....[133]....
        /*09e4*/ 	.word	0x0500000f


	//   ....[134]....
        /*09e8*/ 	.word	0x0500000f


	//   ....[135]....
        /*09ec*/ 	.word	0x0500000f


	//   ....[136]....
        /*09f0*/ 	.word	0x0500000f


	//   ....[137]....
        /*09f4*/ 	.word	0x0500000f


	//   ....[138]....
        /*09f8*/ 	.word	0x0500000f


	//   ....[139]....
        /*09fc*/ 	.word	0x0500000f


	//   ....[140]....
        /*0a00*/ 	.word	0x0500000f


	//   ....[141]....
        /*0a04*/ 	.word	0x0500000f


	//   ....[142]....
        /*0a08*/ 	.word	0x0500000f


	//   ....[143]....
        /*0a0c*/ 	.word	0x0500000f


	//   ....[144]....
        /*0a10*/ 	.word	0x0500000f


	//   ....[145]....
        /*0a14*/ 	.word	0x0500000f


	//   ....[146]....
        /*0a18*/ 	.word	0x0500000f


	//   ....[147]....
        /*0a1c*/ 	.word	0x0500000f


	//   ....[148]....
        /*0a20*/ 	.word	0x0500000f


	//   ....[149]....
        /*0a24*/ 	.word	0x0500000f


	//   ....[150]....
        /*0a28*/ 	.word	0x0500000f


	//   ....[151]....
        /*0a2c*/ 	.word	0x0500000f


	//   ....[152]....
        /*0a30*/ 	.word	0x0500000f


	//   ....[153]....
        /*0a34*/ 	.word	0x0500000f


	//   ....[154]....
        /*0a38*/ 	.word	0x0500000f


	//   ....[155]....
        /*0a3c*/ 	.word	0x0500000f


	//   ....[156]....
        /*0a40*/ 	.word	0x0500000f


	//   ....[157]....
        /*0a44*/ 	.word	0x0500000f


	//   ....[158]....
        /*0a48*/ 	.word	0x0500000f


	//   ....[159]....
        /*0a4c*/ 	.word	0x0500000f


	//   ....[160]....
        /*0a50*/ 	.word	0x0500000f


	//   ....[161]....
        /*0a54*/ 	.word	0x0500000f


	//   ....[162]....
        /*0a58*/ 	.word	0x0500000f


	//   ....[163]....
        /*0a5c*/ 	.word	0x0500000f


	//   ....[164]....
        /*0a60*/ 	.word	0x0500000f


	//   ....[165]....
        /*0a64*/ 	.word	0x0500000f


	//   ....[166]....
        /*0a68*/ 	.word	0x0500000f


	//   ....[167]....
        /*0a6c*/ 	.word	0x0500000f


	//   ....[168]....
        /*0a70*/ 	.word	0x0500000f


	//   ....[169]....
        /*0a74*/ 	.word	0x0500000f


	//   ....[170]....
        /*0a78*/ 	.word	0x0500000f


	//   ....[171]....
        /*0a7c*/ 	.word	0x0500000f


	//   ....[172]....
        /*0a80*/ 	.word	0x0500000f


	//   ....[173]....
        /*0a84*/ 	.word	0xffffffff


	//   ....[174]....
        /*0a88*/ 	.word	0xffffffff


	//   ....[175]....
        /*0a8c*/ 	.word	0xffffffff


	//   ....[176]....
        /*0a90*/ 	.word	0xffffffff


	//   ....[177]....
        /*0a94*/ 	.word	0xffffffff


	//   ....[178]....
        /*0a98*/ 	.word	0xffffffff


	//----- nvinfo : EIATTR_COOP_GROUP_INSTR_OFFSETS
	.align		4
.L_439:
        /*0a9c*/ 	.byte	0x04, 0x28
        /*0a9e*/ 	.short	(.L_441 - .L_440)


	//   ....[0]....
.L_440:
        /*0aa0*/ 	.word	0x000000b0


	//   ....[1]....
        /*0aa4*/ 	.word	0x00000180


	//   ....[2]....
        /*0aa8*/ 	.word	0x000001d0


	//   ....[3]....
        /*0aac*/ 	.word	0x00000420


	//   ....[4]....
        /*0ab0*/ 	.word	0x00000580


	//   ....[5]....
        /*0ab4*/ 	.word	0x000006a0


	//   ....[6]....
        /*0ab8*/ 	.word	0x00000800


	//   ....[7]....
        /*0abc*/ 	.word	0x00002950


	//   ....[8]....
        /*0ac0*/ 	.word	0x000047d0


	//   ....[9]....
        /*0ac4*/ 	.word	0x00004a90


	//   ....[10]....
        /*0ac8*/ 	.word	0x00005dc0


	//   ....[11]....
        /*0acc*/ 	.word	0x00006050


	//   ....[12]....
        /*0ad0*/ 	.word	0x000063a0


	//   ....[13]....
        /*0ad4*/ 	.word	0x000063c0


	//   ....[14]....
        /*0ad8*/ 	.word	0x0000b300


	//   ....[15]....
        /*0adc*/ 	.word	0x0000b390


	//   ....[16]....
        /*0ae0*/ 	.word	0x0000b480


	//   ....[17]....
        /*0ae4*/ 	.word	0x0000b4a0


	//   ....[18]....
        /*0ae8*/ 	.word	0x00014b70


	//   ....[19]....
        /*0aec*/ 	.word	0x00014d80


	//   ....[20]....
        /*0af0*/ 	.word	0x00015e90


	//   ....[21]....
        /*0af4*/ 	.word	0x00015f40


	//   ....[22]....
        /*0af8*/ 	.word	0x00015f80


	//   ....[23]....
        /*0afc*/ 	.word	0x00015fa0


	//   ....[24]....
        /*0b00*/ 	.word	0x0001e440


	//   ....[25]....
        /*0b04*/ 	.word	0x0001e460


	//   ....[26]....
        /*0b08*/ 	.word	0x0001e4a0


	//   ....[27]....
        /*0b0c*/ 	.word	0x0001e4e0


	//   ....[28]....
        /*0b10*/ 	.word	0x00020710


	//   ....[29]....
        /*0b14*/ 	.word	0x00020720


	//   ....[30]....
        /*0b18*/ 	.word	0x00020750


	//   ....[31]....
        /*0b1c*/ 	.word	0x00020760


	//   ....[32]....
        /*0b20*/ 	.word	0x00021110


	//   ....[33]....
        /*0b24*/ 	.word	0x00021140


	//   ....[34]....
        /*0b28*/ 	.word	0x00021280


	//   ....[35]....
        /*0b2c*/ 	.word	0x000212a0


	//   ....[36]....
        /*0b30*/ 	.word	0x000213e0


	//   ....[37]....
        /*0b34*/ 	.word	0x00021400


	//   ....[38]....
        /*0b38*/ 	.word	0x00021550


	//   ....[39]....
        /*0b3c*/ 	.word	0x00021570


	//   ....[40]....
        /*0b40*/ 	.word	0x00021ad0


	//   ....[41]....
        /*0b44*/ 	.word	0x00021b00


	//   ....[42]....
        /*0b48*/ 	.word	0x00022540


	//   ....[43]....
        /*0b4c*/ 	.word	0x00022550


	//   ....[44]....
        /*0b50*/ 	.word	0x000238a0


	//   ....[45]....
        /*0b54*/ 	.word	0x000238c0


	//   ....[46]....
        /*0b58*/ 	.word	0x00023a00


	//   ....[47]....
        /*0b5c*/ 	.word	0x00023a20


	//   ....[48]....
        /*0b60*/ 	.word	0x00023b60


	//   ....[49]....
        /*0b64*/ 	.word	0x00023b80


	//   ....[50]....
        /*0b68*/ 	.word	0x00023cd0


	//   ....[51]....
        /*0b6c*/ 	.word	0x00023cf0


	//   ....[52]....
        /*0b70*/ 	.word	0x00023ed0


	//   ....[53]....
        /*0b74*/ 	.word	0x00024100


	//   ....[54]....
        /*0b78*/ 	.word	0x00024130


	//   ....[55]....
        /*0b7c*/ 	.word	0x00024160


	//   ....[56]....
        /*0b80*/ 	.word	0x00024190


	//   ....[57]....
        /*0b84*/ 	.word	0x000241c0


	//   ....[58]....
        /*0b88*/ 	.word	0x000241f0


	//   ....[59]....
        /*0b8c*/ 	.word	0x00024390


	//   ....[60]....
        /*0b90*/ 	.word	0x000243c0


	//   ....[61]....
        /*0b94*/ 	.word	0x000243f0


	//   ....[62]....
        /*0b98*/ 	.word	0x00024420


	//   ....[63]....
        /*0b9c*/ 	.word	0x00024450


	//   ....[64]....
        /*0ba0*/ 	.word	0x00024480


	//   ....[65]....
        /*0ba4*/ 	.word	0x00024520


	//   ....[66]....
        /*0ba8*/ 	.word	0x00024550


	//   ....[67]....
        /*0bac*/ 	.word	0x00024560


	//   ....[68]....
        /*0bb0*/ 	.word	0x00024590


	//   ....[69]....
        /*0bb4*/ 	.word	0x000262e0


	//   ....[70]....
        /*0bb8*/ 	.word	0x00026db0


	//   ....[71]....
        /*0bbc*/ 	.word	0x00026dd0


	//   ....[72]....
        /*0bc0*/ 	.word	0x00026df0


	//   ....[73]....
        /*0bc4*/ 	.word	0x00026e20


	//   ....[74]....
        /*0bc8*/ 	.word	0x00026ef0


	//   ....[75]....
        /*0bcc*/ 	.word	0x00026f80


	//   ....[76]....
        /*0bd0*/ 	.word	0x00026fb0


	//   ....[77]....
        /*0bd4*/ 	.word	0x00027030


	//   ....[78]....
        /*0bd8*/ 	.word	0x00027060


	//   ....[79]....
        /*0bdc*/ 	.word	0x000270e0


	//   ....[80]....
        /*0be0*/ 	.word	0x00027110


	//   ....[81]....
        /*0be4*/ 	.word	0x00027190


	//   ....[82]....
        /*0be8*/ 	.word	0x000271c0


	//   ....[83]....
        /*0bec*/ 	.word	0x000271e0


	//   ....[84]....
        /*0bf0*/ 	.word	0x00027230


	//   ....[85]....
        /*0bf4*/ 	.word	0x00027240


	//   ....[86]....
        /*0bf8*/ 	.word	0x00027980


	//   ....[87]....
        /*0bfc*/ 	.word	0x000279c0


	//   ....[88]....
        /*0c00*/ 	.word	0x000279e0


	//   ....[89]....
        /*0c04*/ 	.word	0x00027a80


	//   ....[90]....
        /*0c08*/ 	.word	0x00027b10


	//   ....[91]....
        /*0c0c*/ 	.word	0x00027b20


	//   ....[92]....
        /*0c10*/ 	.word	0x00027bb0


	//   ....[93]....
        /*0c14*/ 	.word	0x00027bc0


	//   ....[94]....
        /*0c18*/ 	.word	0x00027c30


	//   ....[95]....
        /*0c1c*/ 	.word	0x00027c40


	//   ....[96]....
        /*0c20*/ 	.word	0x00027cc0


	//   ....[97]....
        /*0c24*/ 	.word	0x00027cd0


	//   ....[98]....
        /*0c28*/ 	.word	0x00027d50


	//   ....[99]....
        /*0c2c*/ 	.word	0x00027d60


	//   ....[100]....
        /*0c30*/ 	.word	0x00027d70


	//   ....[101]....
        /*0c34*/ 	.word	0x00027db0


	//   ....[102]....
        /*0c38*/ 	.word	0x0002a990


	//   ....[103]....
        /*0c3c*/ 	.word	0x0002a9a0


	//   ....[104]....
        /*0c40*/ 	.word	0x0002aa00


	//   ....[105]....
        /*0c44*/ 	.word	0x0002aa40


	//   ....[106]....
        /*0c48*/ 	.word	0x0002aa70


	//   ....[107]....
        /*0c4c*/ 	.word	0x0002aaa0


	//   ....[108]....
        /*0c50*/ 	.word	0x0002aad0


	//   ....[109]....
        /*0c54*/ 	.word	0x0002ab00


	//   ....[110]....
        /*0c58*/ 	.word	0x0002acc0


	//   ....[111]....
        /*0c5c*/ 	.word	0x0002acf0


	//   ....[112]....
        /*0c60*/ 	.word	0x0002ad20


	//   ....[113]....
        /*0c64*/ 	.word	0x0002ad50


	//   ....[114]....
        /*0c68*/ 	.word	0x0002ad80


	//   ....[115]....
        /*0c6c*/ 	.word	0x0002adb0


	//   ....[116]....
        /*0c70*/ 	.word	0x0002ae80


	//   ....[117]....
        /*0c74*/ 	.word	0x0002aea0


	//   ....[118]....
        /*0c78*/ 	.word	0x0002aeb0


	//   ....[119]....
        /*0c7c*/ 	.word	0x0002af30


	//   ....[120]....
        /*0c80*/ 	.word	0x0002ba70


	//   ....[121]....
        /*0c84*/ 	.word	0x0002c010


	//   ....[122]....
        /*0c88*/ 	.word	0x0002c1a0


	//   ....[123]....
        /*0c8c*/ 	.word	0x0002c200


	//   ....[124]....
        /*0c90*/ 	.word	0x0002c260


	//   ....[125]....
        /*0c94*/ 	.word	0x0002c2c0


	//   ....[126]....
        /*0c98*/ 	.word	0x0002c360


	//   ....[127]....
        /*0c9c*/ 	.word	0x0002c450


	//   ....[128]....
        /*0ca0*/ 	.word	0x0002c580


	//   ....[129]....
        /*0ca4*/ 	.word	0x0002c620


	//   ....[130]....
        /*0ca8*/ 	.word	0x0002c6f0


	//   ....[131]....
        /*0cac*/ 	.word	0x0002c790


	//   ....[132]....
        /*0cb0*/ 	.word	0x0002c860


	//   ....[133]....
        /*0cb4*/ 	.word	0x0002c900


	//   ....[134]....
        /*0cb8*/ 	.word	0x0002c9d0


	//   ....[135]....
        /*0cbc*/ 	.word	0x0002ca70


	//   ....[136]....
        /*0cc0*/ 	.word	0x0002cb20


	//   ....[137]....
        /*0cc4*/ 	.word	0x0002cbc0


	//   ....[138]....
        /*0cc8*/ 	.word	0x0002ce60


	//   ....[139]....
        /*0ccc*/ 	.word	0x0002cf10


	//   ....[140]....
        /*0cd0*/ 	.word	0x0002d010


	//   ....[141]....
        /*0cd4*/ 	.word	0x0002d100


	//   ....[142]....
        /*0cd8*/ 	.word	0x0002d1c0


	//   ....[143]....
        /*0cdc*/ 	.word	0x0002d280


	//   ....[144]....
        /*0ce0*/ 	.word	0x0002d340


	//   ....[145]....
        /*0ce4*/ 	.word	0x0002d400


	//   ....[146]....
        /*0ce8*/ 	.word	0x0002d4c0


	//   ....[147]....
        /*0cec*/ 	.word	0x0002d580


	//   ....[148]....
        /*0cf0*/ 	.word	0x0002d640


	//   ....[149]....
        /*0cf4*/ 	.word	0x0002d6f0


	//   ....[150]....
        /*0cf8*/ 	.word	0x0002d7f0


	//   ....[151]....
        /*0cfc*/ 	.word	0x0002d840


	//   ....[152]....
        /*0d00*/ 	.word	0x0002d8a0


	//   ....[153]....
        /*0d04*/ 	.word	0x0002d980


	//   ....[154]....
        /*0d08*/ 	.word	0x0002dcb0


	//   ....[155]....
        /*0d0c*/ 	.word	0x0002dd50


	//   ....[156]....
        /*0d10*/ 	.word	0x0002def0


	//   ....[157]....
        /*0d14*/ 	.word	0x0002df70


	//   ....[158]....
        /*0d18*/ 	.word	0x0002dff0


	//   ....[159]....
        /*0d1c*/ 	.word	0x0002e070


	//   ....[160]....
        /*0d20*/ 	.word	0x0002e0f0


	//   ....[161]....
        /*0d24*/ 	.word	0x0002e180


	//   ....[162]....
        /*0d28*/ 	.word	0x0002e220


	//   ....[163]....
        /*0d2c*/ 	.word	0x0002e2d0


	//   ....[164]....
        /*0d30*/ 	.word	0x0002e350


	//   ....[165]....
        /*0d34*/ 	.word	0x0002e3d0


	//   ....[166]....
        /*0d38*/ 	.word	0x0002e450


	//   ....[167]....
        /*0d3c*/ 	.word	0x0002e4e0


	//   ....[168]....
        /*0d40*/ 	.word	0x0002e560


	//   ....[169]....
        /*0d44*/ 	.word	0x0002e610


	//   ....[170]....
        /*0d48*/ 	.word	0x0002e660


	//   ....[171]....
        /*0d4c*/ 	.word	0x0002e720


	//   ....[172]....
        /*0d50*/ 	.word	0x0002e850


	//   ....[173]....
        /*0d54*/ 	.word	0x00030d30


	//   ....[174]....
        /*0d58*/ 	.word	0x00030fd0


	//   ....[175]....
        /*0d5c*/ 	.word	0x000322a0


	//   ....[176]....
        /*0d60*/ 	.word	0x000322e0


	//   ....[177]....
        /*0d64*/ 	.word	0x00032350


	//   ....[178]....
        /*0d68*/ 	.word	0x00032370


	//----- nvinfo : EIATTR_REG_RECONFIG
	.align		4
.L_441:
        /*0d6c*/ 	.byte	0x01, 0x54
	.zero		2


	//----- nvinfo : EIATTR_SYSCALL_OFFSETS
	.align		4
        /*0d70*/ 	.byte	0x04, 0x46
        /*0d72*/ 	.short	(.L_443 - .L_442)


	//   ....[0]....
.L_442:
        /*0d74*/ 	.word	0x00002bd0


	//   ....[1]....
        /*0d78*/ 	.word	0x00025f10


	//   ....[2]....
        /*0d7c*/ 	.word	0x00026060


	//   ....[3]....
        /*0d80*/ 	.word	0x00026150


	//   ....[4]....
        /*0d84*/ 	.word	0x000269b0


	//   ....[5]....
        /*0d88*/ 	.word	0x000275b0


	//----- nvinfo : EIATTR_MBARRIER_INSTR_OFFSETS
	.align		4
.L_443:
        /*0d8c*/ 	.byte	0x04, 0x39
        /*0d8e*/ 	.short	(.L_445 - .L_444)


	//   ....[0]....
.L_444:
        /*0d90*/ 	.word	0x000002c0
        /*0d94*/ 	.word	0x000000ff
        /*0d98*/ 	.word	0x00032400
        /*0d9c*/ 	.short	0x0100
        /*0d9e*/ 	.byte	0x08
	.zero		1


	//   ....[1]....
        /*0da0*/ 	.word	0x000002d0
        /*0da4*/ 	.word	0x000000ff
        /*0da8*/ 	.word	0x00032410
        /*0dac*/ 	.short	0x0100
        /*0dae*/ 	.byte	0x08
	.zero		1


	//   ....[2]....
        /*0db0*/ 	.word	0x000002e0
        /*0db4*/ 	.word	0x000000ff
        /*0db8*/ 	.word	0x00032420
        /*0dbc*/ 	.short	0x0100
        /*0dbe*/ 	.byte	0x08
	.zero		1


	//   ....[3]....
        /*0dc0*/ 	.word	0x000003d0
        /*0dc4*/ 	.word	0x000000ff
        /*0dc8*/ 	.word	0x00032430
        /*0dcc*/ 	.short	0x0100
        /*0dce*/ 	.byte	0x08
	.zero		1


	//   ....[4]....
        /*0dd0*/ 	.word	0x000003e0
        /*0dd4*/ 	.word	0x000000ff
        /*0dd8*/ 	.word	0x00032440
        /*0ddc*/ 	.short	0x0100
        /*0dde*/ 	.byte	0x08
	.zero		1


	//   ....[5]....
        /*0de0*/ 	.word	0x000003f0
        /*0de4*/ 	.word	0x000000ff
        /*0de8*/ 	.word	0x00032438
        /*0dec*/ 	.short	0x0100
        /*0dee*/ 	.byte	0x08
	.zero		1


	//   ....[6]....
        /*0df0*/ 	.word	0x00000400
        /*0df4*/ 	.word	0x000000ff
        /*0df8*/ 	.word	0x00032448
        /*0dfc*/ 	.short	0x0100
        /*0dfe*/ 	.byte	0x08
	.zero		1


	//   ....[7]....
        /*0e00*/ 	.word	0x00000530
        /*0e04*/ 	.word	0x000000ff
        /*0e08*/ 	.word	0x00032450
        /*0e0c*/ 	.short	0x0100
        /*0e0e*/ 	.byte	0x08
	.zero		1


	//   ....[8]....
        /*0e10*/ 	.word	0x00000540
        /*0e14*/ 	.word	0x000000ff
        /*0e18*/ 	.word	0x00032460
        /*0e1c*/ 	.short	0x0100
        /*0e1e*/ 	.byte	0x08
	.zero		1


	//   ....[9]....
        /*0e20*/ 	.word	0x00000550
        /*0e24*/ 	.word	0x000000ff
        /*0e28*/ 	.word	0x00032458
        /*0e2c*/ 	.short	0x0100
        /*0e2e*/ 	.byte	0x08
	.zero		1


	//   ....[10]....
        /*0e30*/ 	.word	0x00000560
        /*0e34*/ 	.word	0x000000ff
        /*0e38*/ 	.word	0x00032468
        /*0e3c*/ 	.short	0x0100
        /*0e3e*/ 	.byte	0x08
	.zero		1


	//   ....[11]....
        /*0e40*/ 	.word	0x00000650
        /*0e44*/ 	.word	0x000000ff
        /*0e48*/ 	.word	0x00032470
        /*0e4c*/ 	.short	0x0100
        /*0e4e*/ 	.byte	0x06
	.zero		1


	//   ....[12]....
        /*0e50*/ 	.word	0x00000660
        /*0e54*/ 	.word	0x000000ff
        /*0e58*/ 	.word	0x00032480
        /*0e5c*/ 	.short	0x0100
        /*0e5e*/ 	.byte	0x06
	.zero		1


	//   ....[13]....
        /*0e60*/ 	.word	0x00000670
        /*0e64*/ 	.word	0x000000ff
        /*0e68*/ 	.word	0x00032478
        /*0e6c*/ 	.short	0x0100
        /*0e6e*/ 	.byte	0x06
	.zero		1


	//   ....[14]....
        /*0e70*/ 	.word	0x00000680
        /*0e74*/ 	.word	0x000000ff
        /*0e78*/ 	.word	0x00032488
        /*0e7c*/ 	.short	0x0100
        /*0e7e*/ 	.byte	0x06
	.zero		1


	//   ....[15]....
        /*0e80*/ 	.word	0x000007b0
        /*0e84*/ 	.word	0x000000ff
        /*0e88*/ 	.word	0x00032490
        /*0e8c*/ 	.short	0x0100
        /*0e8e*/ 	.byte	0x08
	.zero		1


	//   ....[16]....
        /*0e90*/ 	.word	0x000007c0
        /*0e94*/ 	.word	0x000000ff
        /*0e98*/ 	.word	0x000324a0
        /*0e9c*/ 	.short	0x0100
        /*0e9e*/ 	.byte	0x08
	.zero		1


	//   ....[17]....
        /*0ea0*/ 	.word	0x000007d0
        /*0ea4*/ 	.word	0x000000ff
        /*0ea8*/ 	.word	0x00032498
        /*0eac*/ 	.short	0x0100
        /*0eae*/ 	.byte	0x08
	.zero		1


	//   ....[18]....
        /*0eb0*/ 	.word	0x000007e0
        /*0eb4*/ 	.word	0x000000ff
        /*0eb8*/ 	.word	0x000324a8
        /*0ebc*/ 	.short	0x0100
        /*0ebe*/ 	.byte	0x08
	.zero		1


	//   ....[19]....
        /*0ec0*/ 	.word	0x00000910
        /*0ec4*/ 	.word	0x000000ff
        /*0ec8*/ 	.word	0x000324b0
        /*0ecc*/ 	.short	0x0100
        /*0ece*/ 	.byte	0x08
	.zero		1


	//   ....[20]....
        /*0ed0*/ 	.word	0x00000920
        /*0ed4*/ 	.word	0x000000ff
        /*0ed8*/ 	.word	0x000324c0
        /*0edc*/ 	.short	0x0100
        /*0ede*/ 	.byte	0x08
	.zero		1


	//   ....[21]....
        /*0ee0*/ 	.word	0x00000930
        /*0ee4*/ 	.word	0x000000ff
        /*0ee8*/ 	.word	0x000324b8
        /*0eec*/ 	.short	0x0100
        /*0eee*/ 	.byte	0x08
	.zero		1


	//   ....[22]....
        /*0ef0*/ 	.word	0x00000940
        /*0ef4*/ 	.word	0x000000ff
        /*0ef8*/ 	.word	0x000324c8
        /*0efc*/ 	.short	0x0100
        /*0efe*/ 	.byte	0x08
	.zero		1


	//   ....[23]....
        /*0f00*/ 	.word	0x00002de0
        /*0f04*/ 	.word	0x00000048
        /*0f08*/ 	.word	0x00032400
        /*0f0c*/ 	.short	0x010a
        /*0f0e*/ 	.byte	0x3f
	.zero		1


	//   ....[24]....
        /*0f10*/ 	.word	0x00003290
        /*0f14*/ 	.word	0x0000000c
        /*0f18*/ 	.word	0x00000000
        /*0f1c*/ 	.short	0x010a
        /*0f1e*/ 	.byte	0x3f
	.zero		1


	//   ....[25]....
        /*0f20*/ 	.word	0x000032f0
        /*0f24*/ 	.word	0x0000000c
        /*0f28*/ 	.word	0x00000000
        /*0f2c*/ 	.short	0x010a
        /*0f2e*/ 	.byte	0x3f
	.zero		1


	//   ....[26]....
        /*0f30*/ 	.word	0x000036a0
        /*0f34*/ 	.word	0x00000048
        /*0f38*/ 	.word	0x00032410
        /*0f3c*/ 	.short	0x010a
        /*0f3e*/ 	.byte	0x3f
	.zero		1


	//   ....[27]....
        /*0f40*/ 	.word	0x000037a0
        /*0f44*/ 	.word	0x00000008
        /*0f48*/ 	.word	0x00000000
        /*0f4c*/ 	.short	0x010a
        /*0f4e*/ 	.byte	0x3f
	.zero		1


	//   ....[28]....
        /*0f50*/ 	.word	0x00003800
        /*0f54*/ 	.word	0x00000008
        /*0f58*/ 	.word	0x00000000
        /*0f5c*/ 	.short	0x010a
        /*0f5e*/ 	.byte	0x3f
	.zero		1


	//   ....[29]....
        /*0f60*/ 	.word	0x00004520
        /*0f64*/ 	.word	0x00000008
        /*0f68*/ 	.word	0x00000000
        /*0f6c*/ 	.short	0x0101
        /*0f6e*/ 	.byte	0x3f
	.zero		1


	//   ....[30]....
        /*0f70*/ 	.word	0x00009670
        /*0f74*/ 	.word	0x00000090
        /*0f78*/ 	.word	0x00000000
        /*0f7c*/ 	.short	0x0101
        /*0f7e*/ 	.byte	0x3f
	.zero		1


	//   ....[31]....
        /*0f80*/ 	.word	0x00009de0
        /*0f84*/ 	.word	0x00000003
        /*0f88*/ 	.word	0x00000000
        /*0f8c*/ 	.short	0x010a
        /*0f8e*/ 	.byte	0x3f
	.zero		1


	//   ....[32]....
        /*0f90*/ 	.word	0x00009ee0
        /*0f94*/ 	.word	0x00000000
        /*0f98*/ 	.word	0x00000000
        /*0f9c*/ 	.short	0x010a
        /*0f9e*/ 	.byte	0x3f
	.zero		1


	//   ....[33]....
        /*0fa0*/ 	.word	0x0000a310
        /*0fa4*/ 	.word	0x00000003
        /*0fa8*/ 	.word	0x00000000
        /*0fac*/ 	.short	0x010a
        /*0fae*/ 	.byte	0x3f
	.zero		1


	//   ....[34]....
        /*0fb0*/ 	.word	0x0000a3c0
        /*0fb4*/ 	.word	0x00000004
        /*0fb8*/ 	.word	0x00000000
        /*0fbc*/ 	.short	0x010a
        /*0fbe*/ 	.byte	0x3f
	.zero		1


	//   ....[35]....
        /*0fc0*/ 	.word	0x0000b0b0
        /*0fc4*/ 	.word	0x00000003
        /*0fc8*/ 	.word	0x00000000
        /*0fcc*/ 	.short	0x0101
        /*0fce*/ 	.byte	0x3f
	.zero		1


	//   ....[36]....
        /*0fd0*/ 	.word	0x00013420
        /*0fd4*/ 	.word	0x00000000
        /*0fd8*/ 	.word	0x00000000
        /*0fdc*/ 	.short	0x0101
        /*0fde*/ 	.byte	0x3f
	.zero		1


	//   ....[37]....
        /*0fe0*/ 	.word	0x00013620
        /*0fe4*/ 	.word	0x00000005
        /*0fe8*/ 	.word	0x00000000
        /*0fec*/ 	.short	0x010a
        /*0fee*/ 	.byte	0x3f
	.zero		1


	//   ....[38]....
        /*0ff0*/ 	.word	0x00013720
        /*0ff4*/ 	.word	0x00000000
        /*0ff8*/ 	.word	0x00000000
        /*0ffc*/ 	.short	0x010a
        /*0ffe*/ 	.byte	0x3f
	.zero		1


	//   ....[39]....
        /*1000*/ 	.word	0x00013b50
        /*1004*/ 	.word	0x0000000b
        /*1008*/ 	.word	0x00000000
        /*100c*/ 	.short	0x010a
        /*100e*/ 	.byte	0x3f
	.zero		1


	//   ....[40]....
        /*1010*/ 	.word	0x00013c00
        /*1014*/ 	.word	0x00000004
        /*1018*/ 	.word	0x00000000
        /*101c*/ 	.short	0x010a
        /*101e*/ 	.byte	0x3f
	.zero		1


	//   ....[41]....
        /*1020*/ 	.word	0x000148f0
        /*1024*/ 	.word	0x00000004
        /*1028*/ 	.word	0x00000000
        /*102c*/ 	.short	0x0101
        /*102e*/ 	.byte	0x3f
	.zero		1


	//   ....[42]....
        /*1030*/ 	.word	0x0001df90
        /*1034*/ 	.word	0x00000000
        /*1038*/ 	.word	0x00000000
        /*103c*/ 	.short	0x0101
        /*103e*/ 	.byte	0x3f
	.zero		1


	//   ....[43]....
        /*1040*/ 	.word	0x00021100
        /*1044*/ 	.word	0x00000000
        /*1048*/ 	.word	0x00000000
        /*104c*/ 	.short	0x0101
        /*104e*/ 	.byte	0x3f
	.zero		1


	//   ....[44]....
        /*1050*/ 	.word	0x00021af0
        /*1054*/ 	.word	0x00000004
        /*1058*/ 	.word	0x00000000
        /*105c*/ 	.short	0x0101
        /*105e*/ 	.byte	0x3f
	.zero		1


	//   ....[45]....
        /*1060*/ 	.word	0x00026550
        /*1064*/ 	.word	0x00000000
        /*1068*/ 	.word	0x00032440
        /*106c*/ 	.short	0x010a
        /*106e*/ 	.byte	0x3f
	.zero		1


	//   ....[46]....
        /*1070*/ 	.word	0x00027360
        /*1074*/ 	.word	0x00000012
        /*1078*/ 	.word	0x00032400
        /*107c*/ 	.short	0x0107
        /*107e*/ 	.byte	0x3f
	.zero		1


	//   ....[47]....
        /*1080*/ 	.word	0x00027420
        /*1084*/ 	.word	0x00000012
        /*1088*/ 	.word	0x00032400
        /*108c*/ 	.short	0x0101
        /*108e*/ 	.byte	0x3f
	.zero		1


	//   ....[48]....
        /*1090*/ 	.word	0x00027ef0
        /*1094*/ 	.word	0x00000012
        /*1098*/ 	.word	0x00032410
        /*109c*/ 	.short	0x0107
        /*109e*/ 	.byte	0x3f
	.zero		1


	//   ....[49]....
        /*10a0*/ 	.word	0x00027ff0
        /*10a4*/ 	.word	0x00000012
        /*10a8*/ 	.word	0x00032410
        /*10ac*/ 	.short	0x0101
        /*10ae*/ 	.byte	0x3f
	.zero		1


	//   ....[50]....
        /*10b0*/ 	.word	0x00028010
        /*10b4*/ 	.word	0x00000012
        /*10b8*/ 	.word	0x00032420
        /*10bc*/ 	.short	0x010a
        /*10be*/ 	.byte	0x3f
	.zero		1


	//   ....[51]....
        /*10c0*/ 	.word	0x000280f0
        /*10c4*/ 	.word	0x00000002
        /*10c8*/ 	.word	0x00032460
        /*10cc*/ 	.short	0x010a
        /*10ce*/ 	.byte	0x3f
	.zero		1


	//   ....[52]....
        /*10d0*/ 	.word	0x00028a20
        /*10d4*/ 	.word	0x00000002
        /*10d8*/ 	.word	0x00032440
        /*10dc*/ 	.short	0x010a
        /*10de*/ 	.byte	0x3f
	.zero		1


	//   ....[53]....
        /*10e0*/ 	.word	0x00028c50
        /*10e4*/ 	.word	0x00000002
        /*10e8*/ 	.word	0x00032460
        /*10ec*/ 	.short	0x010a
        /*10ee*/ 	.byte	0x3f
	.zero		1


	//   ....[54]....
        /*10f0*/ 	.word	0x00029450
        /*10f4*/ 	.word	0x00000002
        /*10f8*/ 	.word	0x00032440
        /*10fc*/ 	.short	0x010a
        /*10fe*/ 	.byte	0x3f
	.zero		1


	//   ....[55]....
        /*1100*/ 	.word	0x00029680
        /*1104*/ 	.word	0x00000002
        /*1108*/ 	.word	0x00032460
        /*110c*/ 	.short	0x010a
        /*110e*/ 	.byte	0x3f
	.zero		1


	//   ....[56]....
        /*1110*/ 	.word	0x00029e20
        /*1114*/ 	.word	0x00000003
        /*1118*/ 	.word	0x00032440
        /*111c*/ 	.short	0x010a
        /*111e*/ 	.byte	0x3f
	.zero		1


	//   ....[57]....
        /*1120*/ 	.word	0x0002a050
        /*1124*/ 	.word	0x00000003
        /*1128*/ 	.word	0x00032460
        /*112c*/ 	.short	0x010a
        /*112e*/ 	.byte	0x3f
	.zero		1


	//   ....[58]....
        /*1130*/ 	.word	0x0002b9f0
        /*1134*/ 	.word	0x00000000
        /*1138*/ 	.word	0x00032420
        /*113c*/ 	.short	0x010a
        /*113e*/ 	.byte	0x3f
	.zero		1


	//   ....[59]....
        /*1140*/ 	.word	0x0002bbe0
        /*1144*/ 	.word	0x00000006
        /*1148*/ 	.word	0x00000000
        /*114c*/ 	.short	0x010a
        /*114e*/ 	.byte	0x3f
	.zero		1


	//   ....[60]....
        /*1150*/ 	.word	0x0002bc10
        /*1154*/ 	.word	0x00000007
        /*1158*/ 	.word	0x00000000
        /*115c*/ 	.short	0x010a
        /*115e*/ 	.byte	0x3f
	.zero		1


	//   ....[61]....
        /*1160*/ 	.word	0x0002bc70
        /*1164*/ 	.word	0x00000004
        /*1168*/ 	.word	0x00000000
        /*116c*/ 	.short	0x010a
        /*116e*/ 	.byte	0x3f
	.zero		1


	//   ....[62]....
        /*1170*/ 	.word	0x0002bca0
        /*1174*/ 	.word	0x00000003
        /*1178*/ 	.word	0x00000000
        /*117c*/ 	.short	0x010a
        /*117e*/ 	.byte	0x3f
	.zero		1


	//   ....[63]....
        /*1180*/ 	.word	0x0002bd00
        /*1184*/ 	.word	0x00000048
        /*1188*/ 	.word	0x00032400
        /*118c*/ 	.short	0x010a
        /*118e*/ 	.byte	0x3f
	.zero		1


	//   ....[64]....
        /*1190*/ 	.word	0x0002bd50
        /*1194*/ 	.word	0x0000000c
        /*1198*/ 	.word	0x00000000
        /*119c*/ 	.short	0x010a
        /*119e*/ 	.byte	0x3f
	.zero		1


	//   ....[65]....
        /*11a0*/ 	.word	0x0002bda0
        /*11a4*/ 	.word	0x00000048
        /*11a8*/ 	.word	0x00032410
        /*11ac*/ 	.short	0x010a
        /*11ae*/ 	.byte	0x3f
	.zero		1


	//   ....[66]....
        /*11b0*/ 	.word	0x0002bdf0
        /*11b4*/ 	.word	0x00000008
        /*11b8*/ 	.word	0x00000000
        /*11bc*/ 	.short	0x010a
        /*11be*/ 	.byte	0x3f
	.zero		1


	//   ....[67]....
        /*11c0*/ 	.word	0x0002be40
        /*11c4*/ 	.word	0x00000000
        /*11c8*/ 	.word	0x00000000
        /*11cc*/ 	.short	0x010a
        /*11ce*/ 	.byte	0x3f
	.zero		1


	//   ....[68]....
        /*11d0*/ 	.word	0x0002be90
        /*11d4*/ 	.word	0x00000004
        /*11d8*/ 	.word	0x00000000
        /*11dc*/ 	.short	0x010a
        /*11de*/ 	.byte	0x3f
	.zero		1


	//   ....[69]....
        /*11e0*/ 	.word	0x0002bee0
        /*11e4*/ 	.word	0x00000000
        /*11e8*/ 	.word	0x00000000
        /*11ec*/ 	.short	0x010a
        /*11ee*/ 	.byte	0x3f
	.zero		1


	//   ....[70]....
        /*11f0*/ 	.word	0x0002bf30
        /*11f4*/ 	.word	0x00000004
        /*11f8*/ 	.word	0x00000000
        /*11fc*/ 	.short	0x010a
        /*11fe*/ 	.byte	0x3f
	.zero		1


	//   ....[71]....
        /*1200*/ 	.word	0x0002c0d0
        /*1204*/ 	.word	0x00000000
        /*1208*/ 	.word	0x00032440
        /*120c*/ 	.short	0x010a
        /*120e*/ 	.byte	0x3f
	.zero		1


	//   ....[72]....
        /*1210*/ 	.word	0x0002d9c0
        /*1214*/ 	.word	0x00000012
        /*1218*/ 	.word	0x00032420
        /*121c*/ 	.short	0x010a
        /*121e*/ 	.byte	0x3f
	.zero		1


	//   ....[73]....
        /*1220*/ 	.word	0x0002da10
        /*1224*/ 	.word	0x00000002
        /*1228*/ 	.word	0x00032460
        /*122c*/ 	.short	0x010a
        /*122e*/ 	.byte	0x3f
	.zero		1


	//   ....[74]....
        /*1230*/ 	.word	0x0002da60
        /*1234*/ 	.word	0x00000002
        /*1238*/ 	.word	0x00032440
        /*123c*/ 	.short	0x010a
        /*123e*/ 	.byte	0x3f
	.zero		1


	//   ....[75]....
        /*1240*/ 	.word	0x0002dab0
        /*1244*/ 	.word	0x00000002
        /*1248*/ 	.word	0x00032460
        /*124c*/ 	.short	0x010a
        /*124e*/ 	.byte	0x3f
	.zero		1


	//   ....[76]....
        /*1250*/ 	.word	0x0002db00
        /*1254*/ 	.word	0x00000002
        /*1258*/ 	.word	0x00032440
        /*125c*/ 	.short	0x010a
        /*125e*/ 	.byte	0x3f
	.zero		1


	//   ....[77]....
        /*1260*/ 	.word	0x0002db50
        /*1264*/ 	.word	0x00000002
        /*1268*/ 	.word	0x00032460
        /*126c*/ 	.short	0x010a
        /*126e*/ 	.byte	0x3f
	.zero		1


	//   ....[78]....
        /*1270*/ 	.word	0x0002dba0
        /*1274*/ 	.word	0x00000003
        /*1278*/ 	.word	0x00032440
        /*127c*/ 	.short	0x010a
        /*127e*/ 	.byte	0x3f
	.zero		1


	//   ....[79]....
        /*1280*/ 	.word	0x0002dbf0
        /*1284*/ 	.word	0x00000003
        /*1288*/ 	.word	0x00032460
        /*128c*/ 	.short	0x010a
        /*128e*/ 	.byte	0x3f
	.zero		1


	//   ....[80]....
        /*1290*/ 	.word	0x0002e770
        /*1294*/ 	.word	0x00000000
        /*1298*/ 	.word	0x00032420
        /*129c*/ 	.short	0x010a
        /*129e*/ 	.byte	0x3f
	.zero		1


	//   ....[81]....
        /*12a0*/ 	.word	0x0002e910
        /*12a4*/ 	.word	0x00000006
        /*12a8*/ 	.word	0x00000000
        /*12ac*/ 	.short	0x010a
        /*12ae*/ 	.byte	0x3f
	.zero		1


	//   ....[82]....
        /*12b0*/ 	.word	0x0002e960
        /*12b4*/ 	.word	0x00000007
        /*12b8*/ 	.word	0x00000000
        /*12bc*/ 	.short	0x010a
        /*12be*/ 	.byte	0x3f
	.zero		1


	//   ....[83]....
        /*12c0*/ 	.word	0x0002e9b0
        /*12c4*/ 	.word	0x00000004
        /*12c8*/ 	.word	0x00000000
        /*12cc*/ 	.short	0x010a
        /*12ce*/ 	.byte	0x3f
	.zero		1


	//   ....[84]....
        /*12d0*/ 	.word	0x0002ed70
        /*12d4*/ 	.word	0x00000014
        /*12d8*/ 	.word	0x00000000
        /*12dc*/ 	.short	0x010a
        /*12de*/ 	.byte	0x3f
	.zero		1


	//   ....[85]....
        /*12e0*/ 	.word	0x0002eeb0
        /*12e4*/ 	.word	0x0000000e
        /*12e8*/ 	.word	0x00000000
        /*12ec*/ 	.short	0x010a
        /*12ee*/ 	.byte	0x3f
	.zero		1


	//   ....[86]....
        /*12f0*/ 	.word	0x0002f510
        /*12f4*/ 	.word	0x0000000d
        /*12f8*/ 	.word	0x00000000
        /*12fc*/ 	.short	0x010a
        /*12fe*/ 	.byte	0x3f
	.zero		1


	//   ....[87]....
        /*1300*/ 	.word	0x0002f650
        /*1304*/ 	.word	0x00000014
        /*1308*/ 	.word	0x00000000
        /*130c*/ 	.short	0x010a
        /*130e*/ 	.byte	0x3f
	.zero		1


	//   ....[88]....
        /*1310*/ 	.word	0x00030880
        /*1314*/ 	.word	0x00000015
        /*1318*/ 	.word	0x00000000
        /*131c*/ 	.short	0x0101
        /*131e*/ 	.byte	0x3f
	.zero		1


	//   ....[89]....
        /*1320*/ 	.word	0x00049fb0
        /*1324*/ 	.word	0x00000004
        /*1328*/ 	.word	0x00000000
        /*132c*/ 	.short	0x0101
        /*132e*/ 	.byte	0x3f
	.zero		1


	//   ....[90]....
        /*1330*/ 	.word	0x00049ff0
        /*1334*/ 	.word	0x0000000e
        /*1338*/ 	.word	0x00000000
        /*133c*/ 	.short	0x010a
        /*133e*/ 	.byte	0x3f
	.zero		1


	//   ....[91]....
        /*1340*/ 	.word	0x0004a040
        /*1344*/ 	.word	0x00000014
        /*1348*/ 	.word	0x00000000
        /*134c*/ 	.short	0x010a
        /*134e*/ 	.byte	0x3f
	.zero		1


	//----- nvinfo : EIATTR_NUM_MBARRIERS
	.align		4
.L_445:
        /*1350*/ 	.byte	0x03, 0x38
        /*1352*/ 	.short	0x0017


	//----- nvinfo : EIATTR_EXIT_INSTR_OFFSETS
	.align		4
        /*1354*/ 	.byte	0x04, 0x1c
        /*1356*/ 	.short	(.L_447 - .L_446)


	//   ....[0]....
.L_446:
        /*1358*/ 	.word	0x00000bb0


	//   ....[1]....
        /*135c*/ 	.word	0x00023e70


	//   ....[2]....
        /*1360*/ 	.word	0x0002bcf0


	//----- nvinfo : EIATTR_MAX_THREADS
	.align		4
.L_447:
        /*1364*/ 	.byte	0x04, 0x05
        /*1366*/ 	.short	(.L_449 - .L_448)
.L_448:
        /*1368*/ 	.word	0x00000180
        /*136c*/ 	.word	0x00000001
        /*1370*/ 	.word	0x00000001


	//----- nvinfo : EIATTR_CRS_STACK_SIZE
	.align		4
.L_449:
        /*1374*/ 	.byte	0x04, 0x1e
        /*1376*/ 	.short	(.L_451 - .L_450)
.L_450:
        /*1378*/ 	.word	0x00000000


	//----- nvinfo : EIATTR_CBANK_PARAM_SIZE
	.align		4
.L_451:
        /*137c*/ 	.byte	0x03, 0x19
        /*137e*/ 	.short	0x0bf0


	//----- nvinfo : EIATTR_PARAM_CBANK
	.align		4
        /*1380*/ 	.byte	0x04, 0x0a
        /*1382*/ 	.short	(.L_453 - .L_452)
	.align		4
.L_452:
        /*1384*/ 	.word	index@(.nv.constant0._ZN7cutlass13device_kernelIN5flash11enable_sm90INS1_16FlashAttnFwdSm90INS1_25CollectiveMainloopFwdSm90ILi2EN4cute5tupleIJNS5_1CILi1EEES8_S8_EEENS6_IJNS7_ILi128EEENS7_ILi96EEENS7_ILi64EEEEEELi256ENS_6half_tEfNS_4arch4Sm90ELb0ELb1ELb0ELb1ELb0ELb0ELb1ELb1ELb0ELb1ELb1ELb0EEENS1_21CollectiveEpilogueFwdINS6_IJSA_NS7_ILi256EEESB_EEES9_SE_SG_Li256ELb1ELb1ELb1ELb0EEENS1_36VarlenDynamicPersistentTileSchedulerILi128ELi96ELi256ELi128ELb1ELb1ELb1ELb1ELb0ELb1EEEEEEEEEvNT_6ParamsE)
        /*1388*/ 	.short	0x0210
        /*138a*/ 	.short	0x0bf0


	//----- nvinfo : EIATTR_SW_WAR
	.align		4
.L_453:
        /*138c*/ 	.byte	0x04, 0x36
        /*138e*/ 	.short	(.L_455 - .L_454)
.L_454:
        /*1390*/ 	.word	0x00000008
.L_455:


//--------------------- .nv.info._ZN7cutlass13device_kernelIN5flash11enable_sm90INS1_16FlashAttnFwdSm90INS1_25CollectiveMainloopFwdSm90ILi2EN4cute5tupleIJNS5_1CILi1EEES8_S8_EEENS6_IJNS7_ILi128EEENS7_ILi96EEENS7_ILi64EEEEEELi256ENS_6half_tEfNS_4arch4Sm90ELb0ELb1ELb0ELb1ELb0ELb1ELb1ELb1ELb0ELb1ELb1ELb0EEENS1_21CollectiveEpilogueFwdINS6_IJSA_NS7_ILi256EEESB_EEES9_SE_SG_Li256ELb1ELb1ELb1ELb0EEENS1_36VarlenDynamicPersistentTileSchedulerILi128ELi96ELi256ELi128ELb1ELb1ELb1ELb1ELb0ELb1EEEEEEEEEvNT_6ParamsE --------------------------
	.section	.nv.info._ZN7cutlass13device_kernelIN5flash11enable_sm90INS1_16FlashAttnFwdSm90INS1_25CollectiveMainloopFwdSm90ILi2EN4cute5tupleIJNS5_1CILi1EEES8_S8_EEENS6_IJNS7_ILi128EEENS7_ILi96EEENS7_ILi64EEEEEELi256ENS_6half_tEfNS_4arch4Sm90ELb0ELb1ELb0ELb1ELb0ELb1ELb1ELb1ELb0ELb1ELb1ELb0EEENS1_21CollectiveEpilogueFwdINS6_IJSA_NS7_ILi256EEESB_EEES9_SE_SG_Li256ELb1ELb1ELb1ELb0EEENS1_36VarlenDynamicPersistentTileSchedulerILi128ELi96ELi256ELi128ELb1ELb1ELb1ELb1ELb0ELb1EEEEEEEEEvNT_6ParamsE,"",@"SHT_CUDA_INFO"
	.sectionflags	@""
	.align	4


	//----- nvinfo : EIATTR_CUDA_API_VERSION
	.align		4
        /*0000*/ 	.byte	0x04, 0x37
        /*0002*/ 	.short	(.L_457 - .L_456)
.L_456:
        /*0004*/ 	.word	0x00000082


	//----- nvinfo : EIATTR_KPARAM_INFO
	.align		4
.L_457:
        /*0008*/ 	.byte	0x04, 0x17
        /*000a*/ 	.short	(.L_459 - .L_458)
.L_458:
        /*000c*/ 	.word	0x00000000
        /*0010*/ 	.short	0x0000
        /*0012*/ 	.short	0x0070
        /*0014*/ 	.byte	0x00, 0xf0, 0x01, 0x2e


	//----- nvinfo : EIATTR_SPARSE_MMA_MASK
	.align		4
.L_459:
        /*0018*/ 	.byte	0x03, 0x50
        /*001a*/ 	.short	0x0000


	//----- nvinfo : EIATTR_MAXREG_COUNT
	.align		4
        /*001c*/ 	.byte	0x03, 0x1b
        /*001e*/ 	.short	0x00a8


	//----- nvinfo : EIATTR_NUM_BARRIERS
	.align		4
        /*0020*/ 	.byte	0x02, 0x4c
        /*0022*/ 	.byte	0x10
	.zero		1


	//----- nvinfo : EIATTR_EXTERNS
	.align		4
        /*0024*/ 	.byte	0x04, 0x0f
        /*0026*/ 	.short	(.L_461 - .L_460)


	//   ....[0]....
	.align		4
.L_460:
        /*0028*/ 	.word	index@(__assertfail)


	//----- nvinfo : EIATTR_ANNOTATIONS
	.align		4
.L_461:
        /*002c*/ 	.byte	0x04, 0x55
        /*002e*/ 	.short	(.L_463 - .L_462)


	//   ....[0]....
.L_462:
        /* <DEDUP_REMOVED lines=172> */


	//----- nvinfo : EIATTR_MERCURY_ISA_VERSION
	.align		4
.L_463:
        /*0ad8*/ 	.byte	0x03, 0x5f
        /*0ada*/ 	.short	0x0101


	//----- nvinfo : EIATTR_UNUSED_LOAD_BYTE_OFFSET
	.align		4
        /*0adc*/ 	.byte	0x04, 0x44
        /*0ade*/ 	.short	(.L_465 - .L_464)


	//   ....[0]....
.L_464:
        /*0ae0*/ 	.word	0x00000be0
        /*0ae4*/ 	.word	0x0000fff0


	//   ....[1]....
        /*0ae8*/ 	.word	0x0002b6b0
        /*0aec*/ 	.word	0x0000fff0


	//----- nvinfo : EIATTR_INT_WARP_WIDE_INSTR_OFFSETS
	.align		4
.L_465:
        /*0af0*/ 	.byte	0x04, 0x31
        /*0af2*/ 	.short	(.L_467 - .L_466)


	//   ....[0]....
.L_466:
        /*0af4*/ 	.word	0x000001e0


	//   ....[1]....
        /*0af8*/ 	.word	0x00000220


	//   ....[2]....
        /*0afc*/ 	.word	0x00000290


	//   ....[3]....
        /*0b00*/ 	.word	0x000002a0


	//   ....[4]....
        /*0b04*/ 	.word	0x00033f30


	//   ....[5]....
        /*0b08*/ 	.word	0x00033fc0


	//   ....[6]....
        /*0b0c*/ 	.word	0x000389b0


	//   ....[7]....
        /*0b10*/ 	.word	0x00038a40


	//----- nvinfo : EIATTR_COOP_GROUP_MASK_REGIDS
	.align		4
.L_467:
        /*0b14*/ 	.byte	0x04, 0x29
        /*0b16*/ 	.short	(.L_469 - .L_468)


	//   ....[0]....
.L_468:
        /*0b18*/ 	.word	0xffffffff


	//   ....[1]....
        /*0b1c*/ 	.word	0xffffffff


	//   ....[2]....
        /*0b20*/ 	.word	0xffffffff


	//   ....[3]....
        /*0b24*/ 	.word	0xffffffff


	//   ....[4]....
        /*0b28*/ 	.word	0xffffffff


	//   ....[5]....
        /*0b2c*/ 	.word	0xffffffff


	//   ....[6]....
        /*0b30*/ 	.word	0xffffffff


	//   ....[7]....
        /*0b34*/ 	.word	0xffffffff


	//   ....[8]....
        /*0b38*/ 	.word	0xffffffff


	//   ....[9]....
        /*0b3c*/ 	.word	0xffffffff


	//   ....[10]....
        /*0b40*/ 	.word	0xffffffff


	//   ....[11]....
        /*0b44*/ 	.word	0xffffffff


	//   ....[12]....
        /*0b48*/ 	.word	0xffffffff


	//   ....[13]....
        /*0b4c*/ 	.word	0xffffffff


	//   ....[14]....
        /*0b50*/ 	.word	0xffffffff


	//   ....[15]....
        /*0b54*/ 	.word	0xffffffff


	//   ....[16]....
        /*0b58*/ 	.word	0xffffffff


	//   ....[17]....
        /*0b5c*/ 	.word	0xffffffff


	//   ....[18]....
        /*0b60*/ 	.word	0xffffffff


	//   ....[19]....
        /*0b64*/ 	.word	0xffffffff


	//   ....[20]....
        /*0b68*/ 	.word	0xffffffff


	//   ....[21]....
        /*0b6c*/ 	.word	0xffffffff


	//   ....[22]....
        /*0b70*/ 	.word	0xffffffff


	//   ....[23]....
        /*0b74*/ 	.word	0xffffffff


	//   ....[24]....
        /*0b78*/ 	.word	0xffffffff


	//   ....[25]....
        /*0b7c*/ 	.word	0xffffffff


	//   ....[26]....
        /*0b80*/ 	.word	0xffffffff


	//   ....[27]....
        /*0b84*/ 	.word	0xffffffff


	//   ....[28]....
        /*0b88*/ 	.word	0xffffffff


	//   ....[29]....
        /*0b8c*/ 	.word	0xffffffff


	//   ....[30]....
        /*0b90*/ 	.word	0xffffffff


	//   ....[31]....
        /*0b94*/ 	.word	0xffffffff


	//   ....[32]....
        /*0b98*/ 	.word	0xffffffff


	//   ....[33]....
        /*0b9c*/ 	.word	0xffffffff


	//   ....[34]....
        /*0ba0*/ 	.word	0xffffffff


	//   ....[35]....
        /*0ba4*/ 	.word	0xffffffff


	//   ....[36]....
        /*0ba8*/ 	.word	0xffffffff


	//   ....[37]....
        /*0bac*/ 	.word	0xffffffff


	//   ....[38]....
        /*0bb0*/ 	.word	0xffffffff


	//   ....[39]....
        /*0bb4*/ 	.word	0xffffffff


	//   ....[40]....
        /*0bb8*/ 	.word	0xffffffff


	//   ....[41]....
        /*0bbc*/ 	.word	0xffffffff


	//   ....[42]....
        /*0bc0*/ 	.word	0xffffffff


	//   ....[43]....
        /*0bc4*/ 	.word	0xffffffff


	//   ....[44]....
        /*0bc8*/ 	.word	0xffffffff


	//   ....[45]....
        /*0bcc*/ 	.word	0xffffffff


	//   ....[46]....
        /*0bd0*/ 	.word	0xffffffff


	//   ....[47]....
        /*0bd4*/ 	.word	0xffffffff


	//   ....[48]....
        /*0bd8*/ 	.word	0xffffffff


	//   ....[49]....
        /*0bdc*/ 	.word	0xffffffff


	//   ....[50]....
        /*0be0*/ 	.word	0xffffffff


	//   ....[51]....
        /*0be4*/ 	.word	0xffffffff


	//   ....[52]....
        /*0be8*/ 	.word	0xffffffff


	//   ....[53]....
        /*0bec*/ 	.word	0xffffffff


	//   ....[54]....
        /*0bf0*/ 	.word	0xffffffff


	//   ....[55]....
        /*0bf4*/ 	.word	0xffffffff


	//   ....[56]....
        /*0bf8*/ 	.word	0xffffffff


	//   ....[57]....
        /*0bfc*/ 	.word	0xffffffff


	//   ....[58]....
        /*0c00*/ 	.word	0xffffffff


	//   ....[59]....
        /*0c04*/ 	.word	0xffffffff


	//   ....[60]....
        /*0c08*/ 	.word	0xffffffff


	//   ....[61]....
        /*0c0c*/ 	.word	0xffffffff


	//   ....[62]....
        /*0c10*/ 	.word	0xffffffff


	//   ....[63]....
        /*0c14*/ 	.word	0xffffffff


	//   ....[64]....
        /*0c18*/ 	.word	0xffffffff


	//   ....[65]....
        /*0c1c*/ 	.word	0xffffffff


	//   ....[66]....
        /*0c20*/ 	.word	0xffffffff


	//   ....[67]....
        /*0c24*/ 	.word	0xffffffff


	//   ....[68]....
        /*0c28*/ 	.word	0xffffffff


	//   ....[69]....
        /*0c2c*/ 	.word	0xffffffff


	//   ....[70]....
        /*0c30*/ 	.word	0xffffffff


	//   ....[71]....
        /*0c34*/ 	.word	0xffffffff


	//   ....[72]....
        /*0c38*/ 	.word	0xffffffff


	//   ....[73]....
        /*0c3c*/ 	.word	0xffffffff


	//   ....[74]....
        /*0c40*/ 	.word	0xffffffff


	//   ....[75]....
        /*0c44*/ 	.word	0xffffffff


	//   ....[76]....
        /*0c48*/ 	.word	0xffffffff


	//   ....[77]....
        /*0c4c*/ 	.word	0xffffffff


	//   ....[78]....
        /*0c50*/ 	.word	0xffffffff


	//   ....[79]....
        /*0c54*/ 	.word	0xffffffff


	//   ....[80]....
        /*0c58*/ 	.word	0xffffffff


	//   ....[81]....
        /*0c5c*/ 	.word	0xffffffff


	//   ....[82]....
        /*0c60*/ 	.word	0xffffffff


	//   ....[83]....
        /*0c64*/ 	.word	0xffffffff


	//   ....[84]....
        /*0c68*/ 	.word	0xffffffff


	//   ....[85]....
        /*0c6c*/ 	.word	0xffffffff


	//   ....[86]....
        /*0c70*/ 	.word	0xffffffff


	//   ....[87]....
        /*0c74*/ 	.word	0xffffffff


	//   ....[88]....
        /*0c78*/ 	.word	0xffffffff


	//   ....[89]....
        /*0c7c*/ 	.word	0xffffffff


	//   ....[90]....
        /*0c80*/ 	.word	0xffffffff


	//   ....[91]....
        /*0c84*/ 	.word	0xffffffff


	//   ....[92]....
        /*0c88*/ 	.word	0xffffffff


	//   ....[93]....
        /*0c8c*/ 	.word	0xffffffff


	//   ....[94]....
        /*0c90*/ 	.word	0xffffffff


	//   ....[95]....
        /*0c94*/ 	.word	0xffffffff


	//   ....[96]....
        /*0c98*/ 	.word	0xffffffff


	//   ....[97]....
        /*0c9c*/ 	.word	0xffffffff


	//   ....[98]....
        /*0ca0*/ 	.word	0xffffffff


	//   ....[99]....
        /*0ca4*/ 	.word	0xffffffff


	//   ....[100]....
        /*0ca8*/ 	.word	0xffffffff


	//   ....[101]....
        /*0cac*/ 	.word	0xffffffff


	//   ....[102]....
        /*0cb0*/ 	.word	0xffffffff


	//   ....[103]....
        /*0cb4*/ 	.word	0xffffffff


	//   ....[104]....
        /*0cb8*/ 	.word	0xffffffff


	//   ....[105]....
        /*0cbc*/ 	.word	0xffffffff


	//   ....[106]....
        /*0cc0*/ 	.word	0xffffffff


	//   ....[107]....
        /*0cc4*/ 	.word	0xffffffff


	//   ....[108]....
        /*0cc8*/ 	.word	0xffffffff


	//   ....[109]....
        /*0ccc*/ 	.word	0xffffffff


	//   ....[110]....
        /*0cd0*/ 	.word	0xffffffff


	//   ....[111]....
        /*0cd4*/ 	.word	0xffffffff


	//   ....[112]....
        /*0cd8*/ 	.word	0xffffffff


	//   ....[113]....
        /*0cdc*/ 	.word	0xffffffff


	//   ....[114]....
        /*0ce0*/ 	.word	0xffffffff


	//   ....[115]....
        /*0ce4*/ 	.word	0xffffffff


	//   ....[116]....
        /*0ce8*/ 	.word	0xffffffff


	//   ....[117]....
        /*0cec*/ 	.word	0xffffffff


	//   ....[118]....
        /*0cf0*/ 	.word	0xffffffff


	//   ....[119]....
        /*0cf4*/ 	.word	0xffffffff


	//   ....[120]....
        /*0cf8*/ 	.word	0xffffffff


	//   ....[121]....
        /*0cfc*/ 	.word	0xffffffff


	//   ....[122]....
        /*0d00*/ 	.word	0xffffffff


	//   ....[123]....
        /*0d04*/ 	.word	0xffffffff


	//   ....[124]....
        /*0d08*/ 	.word	0xffffffff


	//   ....[125]....
        /*0d0c*/ 	.word	0xffffffff


	//   ....[126]....
        /*0d10*/ 	.word	0xffffffff


	//   ....[127]....
        /*0d14*/ 	.word	0xffffffff


	//   ....[128]....
        /*0d18*/ 	.word	0xffffffff


	//   ....[129]....
        /*0d1c*/ 	.word	0xffffffff


	//   ....[130]....
        /*0d20*/ 	.word	0xffffffff


	//   ....[131]....
        /*0d24*/ 	.word	0xffffffff


	//   ....[132]....
        /*0d28*/ 	.word	0xffffffff


	//   ....[133]....
        /*0d2c*/ 	.word	0xffffffff


	//   ....[134]....
        /*0d30*/ 	.word	0xffffffff


	//   ....[135]....
        /*0d34*/ 	.word	0xffffffff


	//   ....[136]....
        /*0d38*/ 	.word	0xffffffff


	//   ....[137]....
        /*0d3c*/ 	.word	0xffffffff


	//   ....[138]....
        /*0d40*/ 	.word	0x0500000f


	//   ....[139]....
        /*0d44*/ 	.word	0x0500000f


	//   ....[140]....
        /*0d48*/ 	.word	0x0500000f


	//   ....[141]....
        /*0d4c*/ 	.word	0x0500000f


	//   ....[142]....
        /*0d50*/ 	.word	0x0500000f


	//   ....[143]....
        /*0d54*/ 	.word	0x0500000f


	//   ....[144]....
        /*0d58*/ 	.word	0x0500000f


	//   ....[145]....
        /*0d5c*/ 	.word	0x0500000f


	//   ....[146]....
        /*0d60*/ 	.word	0x0500000f


	//   ....[147]....
        /*0d64*/ 	.word	0x0500000f


	//   ....[148]....
        /*0d68*/ 	.word	0x0500000f


	//   ....[149]....
        /*0d6c*/ 	.word	0x0500000f


	//   ....[150]....
        /*0d70*/ 	.word	0x0500000f


	//   ....[151]....
        /*0d74*/ 	.word	0x0500000f


	//   ....[152]....
        /*0d78*/ 	.word	0x0500000f


	//   ....[153]....
        /*0d7c*/ 	.word	0x0500000f


	//   ....[154]....
        /*0d80*/ 	.word	0x0500000f


	//   ....[155]....
        /*0d84*/ 	.word	0x0500000f


	//   ....[156]....
        /*0d88*/ 	.word	0x0500000f


	//   ....[157]....
        /*0d8c*/ 	.word	0x0500000f


	//   ....[158]....
        /*0d90*/ 	.word	0x0500000f


	//   ....[159]....
        /*0d94*/ 	.word	0x0500000f


	//   ....[160]....
        /*0d98*/ 	.word	0x0500000f


	//   ....[161]....
        /*0d9c*/ 	.word	0x0500000f


	//   ....[162]....
        /*0da0*/ 	.word	0x0500000f


	//   ....[163]....
        /*0da4*/ 	.word	0x0500000f


	//   ....[164]....
        /*0da8*/ 	.word	0x0500000f


	//   ....[165]....
        /*0dac*/ 	.word	0x0500000f


	//   ....[166]....
        /*0db0*/ 	.word	0x0500000f


	//   ....[167]....
        /*0db4*/ 	.word	0x0500000f


	//   ....[168]....
        /*0db8*/ 	.word	0x0500000f


	//   ....[169]....
        /*0dbc*/ 	.word	0x0500000f


	//   ....[170]....
        /*0dc0*/ 	.word	0x0500000f


	//   ....[171]....
        /*0dc4*/ 	.word	0x0500000f


	//   ....[172]....
        /*0dc8*/ 	.word	0x0500000f


	//   ....[173]....
        /*0dcc*/ 	.word	0x0500000f


	//   ....[174]....
        /*0dd0*/ 	.word	0x0500000f


	//   ....[175]....
        /*0dd4*/ 	.word	0x0500000f


	//   ....[176]....
        /*0dd8*/ 	.word	0x0500000f


	//   ....[177]....
        /*0ddc*/ 	.word	0x0500000f


	//   ....[178]....
        /*0de0*/ 	.word	0x0500000f


	//   ....[179]....
        /*0de4*/ 	.word	0x0500000f


	//   ....[180]....
        /*0de8*/ 	.word	0x0500000f


	//   ....[181]....
        /*0dec*/ 	.word	0x0500000f


	//   ....[182]....
        /*0df0*/ 	.word	0x0500000f


	//   ....[183]....
        /*0df4*/ 	.word	0x0500000f


	//   ....[184]....
        /*0df8*/ 	.word	0x0500000f


	//   ....[185]....
        /*0dfc*/ 	.word	0x0500000f


	//   ....[186]....
        /*0e00*/ 	.word	0x0500000f


	//   ....[187]....
        /*0e04*/ 	.word	0x0500000f


	//   ....[188]....
        /*0e08*/ 	.word	0x0500000f


	//   ....[189]....
        /*0e0c*/ 	.word	0x0500000f


	//   ....[190]....
        /*0e10*/ 	.word	0x0500000f


	//   ....[191]....
        /*0e14*/ 	.word	0x0500000f


	//   ....[192]....
        /*0e18*/ 	.word	0x0500000f


	//   ....[193]....
        /*0e1c*/ 	.word	0x0500000f


	//   ....[194]....
        /*0e20*/ 	.word	0x0500000f


	//   ....[195]....
        /*0e24*/ 	.word	0x0500000f


	//   ....[196]....
        /*0e28*/ 	.word	0x0500000f


	//   ....[197]....
        /*0e2c*/ 	.word	0x0500000f


	//   ....[198]....
        /*0e30*/ 	.word	0x0500000f


	//   ....[199]....
        /*0e34*/ 	.word	0x0500000f


	//   ....[200]....
        /*0e38*/ 	.word	0x0500000f


	//   ....[201]....
        /*0e3c*/ 	.word	0x0500000f


	//   ....[202]....
        /*0e40*/ 	.word	0x0500000f


	//   ....[203]....
        /*0e44*/ 	.word	0x0500000f


	//   ....[204]....
        /*0e48*/ 	.word	0x0500000f


	//   ....[205]....
        /*0e4c*/ 	.word	0x0500000f


	//   ....[206]....
        /*0e50*/ 	.word	0x0500000f


	//   ....[207]....
        /*0e54*/ 	.word	0x0500000f


	//   ....[208]....
        /*0e58*/ 	.word	0x0500000f


	//   ....[209]....
        /*0e5c*/ 	.word	0x0500000f


	//   ....[210]....
        /*0e60*/ 	.word	0x0500000f


	//   ....[211]....
        /*0e64*/ 	.word	0x0500000f


	//   ....[212]....
        /*0e68*/ 	.word	0x0500000f


	//   ....[213]....
        /*0e6c*/ 	.word	0x0500000f


	//   ....[214]....
        /*0e70*/ 	.word	0x0500000f


	//   ....[215]....
        /*0e74*/ 	.word	0x0500000f


	//   ....[216]....
        /*0e78*/ 	.word	0x0500000f


	//   ....[217]....
        /*0e7c*/ 	.word	0x0500000f


	//   ....[218]....
        /*0e80*/ 	.word	0x0500000f


	//   ....[219]....
        /*0e84*/ 	.word	0x0500000f


	//   ....[220]....
        /*0e88*/ 	.word	0x0500000f


	//   ....[221]....
        /*0e8c*/ 	.word	0x0500000f


	//   ....[222]....
        /*0e90*/ 	.word	0x0500000f


	//   ....[223]....
        /*0e94*/ 	.word	0x0500000f


	//   ....[224]....
        /*0e98*/ 	.word	0x0500000f


	//   ....[225]....
        /*0e9c*/ 	.word	0x0500000f


	//   ....[226]....
        /*0ea0*/ 	.word	0x0500000f


	//   ....[227]....
        /*0ea4*/ 	.word	0x0500000f


	//   ....[228]....
        /*0ea8*/ 	.word	0xffffffff


	//   ....[229]....
        /*0eac*/ 	.word	0xffffffff


	//   ....[230]....
        /*0eb0*/ 	.word	0xffffffff


	//   ....[231]....
        /*0eb4*/ 	.word	0xffffffff


	//   ....[232]....
        /*0eb8*/ 	.word	0xffffffff


	//   ....[233]....
        /*0ebc*/ 	.word	0xffffffff


	//----- nvinfo : EIATTR_COOP_GROUP_INSTR_OFFSETS
	.align		4
.L_469:
        /*0ec0*/ 	.byte	0x04, 0x28
        /*0ec2*/ 	.short	(.L_471 - .L_470)


	//   ....[0]....
.L_470:
        /*0ec4*/ 	.word	0x000000c0


	//   ....[1]....
        /*0ec8*/ 	.word	0x000001f0


	//   ....[2]....
        /*0ecc*/ 	.word	0x00000240


	//   ....[3]....
        /*0ed0*/ 	.word	0x00000490


	//   ....[4]....
        /*0ed4*/ 	.word	0x000005f0


	//   ....[5]....
        /*0ed8*/ 	.word	0x00000710


	//   ....[6]....
        /*0edc*/ 	.word	0x00000870


	//   ....[7]....
        /*0ee0*/ 	.word	0x00007430


	//   ....[8]....
        /*0ee4*/ 	.word	0x00008150


	//   ....[9]....
        /*0ee8*/ 	.word	0x00008160


	//   ....[10]....
        /*0eec*/ 	.word	0x00008170


	//   ....[11]....
        /*0ef0*/ 	.word	0x00008180


	//   ....[12]....
        /*0ef4*/ 	.word	0x000084c0


	//   ....[13]....
        /*0ef8*/ 	.word	0x000084d0


	//   ....[14]....
        /*0efc*/ 	.word	0x000084e0


	//   ....[15]....
        /*0f00*/ 	.word	0x000084f0


	//   ....[16]....
        /*0f04*/ 	.word	0x00009720


	//   ....[17]....
        /*0f08*/ 	.word	0x00009740


	//   ....[18]....
        /*0f0c*/ 	.word	0x00009750


	//   ....[19]....
        /*0f10*/ 	.word	0x00009760


	//   ....[20]....
        /*0f14*/ 	.word	0x00009840


	//   ....[21]....
        /*0f18*/ 	.word	0x00009860


	//   ....[22]....
        /*0f1c*/ 	.word	0x00009870


	//   ....[23]....
        /*0f20*/ 	.word	0x00009880


	//   ....[24]....
        /*0f24*/ 	.word	0x0000c6e0


	//   ....[25]....
        /*0f28*/ 	.word	0x0000c8f0


	//   ....[26]....
        /*0f2c*/ 	.word	0x0000d940


	//   ....[27]....
        /*0f30*/ 	.word	0x0000dab0


	//   ....[28]....
        /*0f34*/ 	.word	0x0000daf0


	//   ....[29]....
        /*0f38*/ 	.word	0x0000db10


	//   ....[30]....
        /*0f3c*/ 	.word	0x00017580


	//   ....[31]....
        /*0f40*/ 	.word	0x00017620


	//   ....[32]....
        /*0f44*/ 	.word	0x000176a0


	//   ....[33]....
        /*0f48*/ 	.word	0x000176d0


	//   ....[34]....
        /*0f4c*/ 	.word	0x00020e10


	//   ....[35]....
        /*0f50*/ 	.word	0x00021020


	//   ....[36]....
        /*0f54*/ 	.word	0x00021fe0


	//   ....[37]....
        /*0f58*/ 	.word	0x00022090


	//   ....[38]....
        /*0f5c*/ 	.word	0x00022220


	//   ....[39]....
        /*0f60*/ 	.word	0x00022240


	//   ....[40]....
        /*0f64*/ 	.word	0x0002a690


	//   ....[41]....
        /*0f68*/ 	.word	0x0002a6b0


	//   ....[42]....
        /*0f6c*/ 	.word	0x0002a6f0


	//   ....[43]....
        /*0f70*/ 	.word	0x0002a720


	//   ....[44]....
        /*0f74*/ 	.word	0x0002c950


	//   ....[45]....
        /*0f78*/ 	.word	0x0002c970


	//   ....[46]....
        /*0f7c*/ 	.word	0x0002c9a0


	//   ....[47]....
        /*0f80*/ 	.word	0x0002c9b0


	//   ....[48]....
        /*0f84*/ 	.word	0x0002d320


	//   ....[49]....
        /*0f88*/ 	.word	0x0002d330


	//   ....[50]....
        /*0f8c*/ 	.word	0x0002d4c0


	//   ....[51]....
        /*0f90*/ 	.word	0x0002d4d0


	//   ....[52]....
        /*0f94*/ 	.word	0x0002d660


	//   ....[53]....
        /*0f98*/ 	.word	0x0002d670


	//   ....[54]....
        /*0f9c*/ 	.word	0x0002d800


	//   ....[55]....
        /*0fa0*/ 	.word	0x0002d810


	//   ....[56]....
        /*0fa4*/ 	.word	0x0002dc40


	//   ....[57]....
        /*0fa8*/ 	.word	0x0002dc50


	//   ....[58]....
        /*0fac*/ 	.word	0x0002e900


	//   ....[59]....
        /*0fb0*/ 	.word	0x0002e910


	//   ....[60]....
        /*0fb4*/ 	.word	0x0002fe60


	//   ....[61]....
        /*0fb8*/ 	.word	0x0002fe70


	//   ....[62]....
        /*0fbc*/ 	.word	0x00030010


	//   ....[63]....
        /*0fc0*/ 	.word	0x00030020


	//   ....[64]....
        /*0fc4*/ 	.word	0x000301b0


	//   ....[65]....
        /*0fc8*/ 	.word	0x000301c0


	//   ....[66]....
        /*0fcc*/ 	.word	0x00030350


	//   ....[67]....
        /*0fd0*/ 	.word	0x00030360


	//   ....[68]....
        /*0fd4*/ 	.word	0x00030550


	//   ....[69]....
        /*0fd8*/ 	.word	0x00030780


	//   ....[70]....
        /*0fdc*/ 	.word	0x000307b0


	//   ....[71]....
        /*0fe0*/ 	.word	0x000307e0


	//   ....[72]....
        /*0fe4*/ 	.word	0x00030810


	//   ....[73]....
        /*0fe8*/ 	.word	0x00030840


	//   ....[74]....
        /*0fec*/ 	.word	0x00030870


	//   ....[75]....
        /*0ff0*/ 	.word	0x00030a10


	//   ....[76]....
        /*0ff4*/ 	.word	0x00030a40


	//   ....[77]....
        /*0ff8*/ 	.word	0x00030a70


	//   ....[78]....
        /*0ffc*/ 	.word	0x00030aa0


	//   ....[79]....
        /*1000*/ 	.word	0x00030ad0


	//   ....[80]....
        /*1004*/ 	.word	0x00030b00


	//   ....[81]....
        /*1008*/ 	.word	0x00030ba0


	//   ....[82]....
        /*100c*/ 	.word	0x00030bd0


	//   ....[83]....
        /*1010*/ 	.word	0x00030be0


	//   ....[84]....
        /*1014*/ 	.word	0x00030c10


	//   ....[85]....
        /*1018*/ 	.word	0x00032500


	//   ....[86]....
        /*101c*/ 	.word	0x00034500


	//   ....[87]....
        /*1020*/ 	.word	0x00034fd0


	//   ....[88]....
        /*1024*/ 	.word	0x00034fe0


	//   ....[89]....
        /*1028*/ 	.word	0x00035000


	//   ....[90]....
        /*102c*/ 	.word	0x00035020


	//   ....[91]....
        /*1030*/ 	.word	0x00035110


	//   ....[92]....
        /*1034*/ 	.word	0x000351a0


	//   ....[93]....
        /*1038*/ 	.word	0x000351d0


	//   ....[94]....
        /*103c*/ 	.word	0x00035250


	//   ....[95]....
        /*1040*/ 	.word	0x00035280


	//   ....[96]....
        /*1044*/ 	.word	0x00035300


	//   ....[97]....
        /*1048*/ 	.word	0x00035330


	//   ....[98]....
        /*104c*/ 	.word	0x000353b0


	//   ....[99]....
        /*1050*/ 	.word	0x000353e0


	//   ....[100]....
        /*1054*/ 	.word	0x00035440


	//   ....[101]....
        /*1058*/ 	.word	0x00035450


	//   ....[102]....
        /*105c*/ 	.word	0x000354c0


	//   ....[103]....
        /*1060*/ 	.word	0x00035ba0


	//   ....[104]....
        /*1064*/ 	.word	0x00035be0


	//   ....[105]....
        /*1068*/ 	.word	0x00035c00


	//   ....[106]....
        /*106c*/ 	.word	0x00035ca0


	//   ....[107]....
        /*1070*/ 	.word	0x00035d60


	//   ....[108]....
        /*1074*/ 	.word	0x00035d70


	//   ....[109]....
        /*1078*/ 	.word	0x00035e30


	//   ....[110]....
        /*107c*/ 	.word	0x00035e40


	//   ....[111]....
        /*1080*/ 	.word	0x00035ee0


	//   ....[112]....
        /*1084*/ 	.word	0x00035ef0


	//   ....[113]....
        /*1088*/ 	.word	0x00035fa0


	//   ....[114]....
        /*108c*/ 	.word	0x00035fb0


	//   ....[115]....
        /*1090*/ 	.word	0x00036060


	//   ....[116]....
        /*1094*/ 	.word	0x00036070


	//   ....[117]....
        /*1098*/ 	.word	0x00036080


	//   ....[118]....
        /*109c*/ 	.word	0x000360f0


	//   ....[119]....
        /*10a0*/ 	.word	0x00038ce0


	//   ....[120]....
        /*10a4*/ 	.word	0x00038cf0


	//   ....[121]....
        /*10a8*/ 	.word	0x00038d30


	//   ....[122]....
        /*10ac*/ 	.word	0x00038d70


	//   ....[123]....
        /*10b0*/ 	.word	0x00038da0


	//   ....[124]....
        /*10b4*/ 	.word	0x00038dd0


	//   ....[125]....
        /*10b8*/ 	.word	0x00038e00


	//   ....[126]....
        /*10bc*/ 	.word	0x00038e30


	//   ....[127]....
        /*10c0*/ 	.word	0x00039000


	//   ....[128]....
        /*10c4*/ 	.word	0x00039030


	//   ....[129]....
        /*10c8*/ 	.word	0x00039060


	//   ....[130]....
        /*10cc*/ 	.word	0x00039090


	//   ....[131]....
        /*10d0*/ 	.word	0x000390c0


	//   ....[132]....
        /*10d4*/ 	.word	0x000390f0


	//   ....[133]....
        /*10d8*/ 	.word	0x000391c0


	//   ....[134]....
        /*10dc*/ 	.word	0x000391e0


	//   ....[135]....
        /*10e0*/ 	.word	0x000391f0


	//   ....[136]....
        /*10e4*/ 	.word	0x00039270


	//   ....[137]....
        /*10e8*/ 	.word	0x00039db0


	//   ....[138]....
        /*10ec*/ 	.word	0x0003a1d0


	//   ....[139]....
        /*10f0*/ 	.word	0x0003a270


	//   ....[140]....
        /*10f4*/ 	.word	0x0003a300


	//   ....[141]....
        /*10f8*/ 	.word	0x0003a350


	//   ....[142]....
        /*10fc*/ 	.word	0x0003a3a0


	//   ....[143]....
        /*1100*/ 	.word	0x0003a440


	//   ....[144]....
        /*1104*/ 	.word	0x0003a4d0


	//   ....[145]....
        /*1108*/ 	.word	0x0003a520


	//   ....[146]....
        /*110c*/ 	.word	0x0003a570


	//   ....[147]....
        /*1110*/ 	.word	0x0003a660


	//   ....[148]....
        /*1114*/ 	.word	0x0003a710


	//   ....[149]....
        /*1118*/ 	.word	0x0003a790


	//   ....[150]....
        /*111c*/ 	.word	0x0003a800


	//   ....[151]....
        /*1120*/ 	.word	0x0003a970


	//   ....[152]....
        /*1124*/ 	.word	0x0003aab0


	//   ....[153]....
        /*1128*/ 	.word	0x0003ab00


	//   ....[154]....
        /*112c*/ 	.word	0x0003ab50


	//   ....[155]....
        /*1130*/ 	.word	0x0003ae00


	//   ....[156]....
        /*1134*/ 	.word	0x0003ae50


	//   ....[157]....
        /*1138*/ 	.word	0x0003aee0


	//   ....[158]....
        /*113c*/ 	.word	0x0003af70


	//   ....[159]....
        /*1140*/ 	.word	0x0003b000


	//   ....[160]....
        /*1144*/ 	.word	0x0003b090


	//   ....[161]....
        /*1148*/ 	.word	0x0003b120


	//   ....[162]....
        /*114c*/ 	.word	0x0003b1b0


	//   ....[163]....
        /*1150*/ 	.word	0x0003b230


	//   ....[164]....
        /*1154*/ 	.word	0x0003b280


	//   ....[165]....
        /*1158*/ 	.word	0x0003b310


	//   ....[166]....
        /*115c*/ 	.word	0x0003b3a0


	//   ....[167]....
        /*1160*/ 	.word	0x0003b420


	//   ....[168]....
        /*1164*/ 	.word	0x0003b470


	//   ....[169]....
        /*1168*/ 	.word	0x0003b500


	//   ....[170]....
        /*116c*/ 	.word	0x0003b590


	//   ....[171]....
        /*1170*/ 	.word	0x0003b620


	//   ....[172]....
        /*1174*/ 	.word	0x0003b6b0


	//   ....[173]....
        /*1178*/ 	.word	0x0003b740


	//   ....[174]....
        /*117c*/ 	.word	0x0003b7d0


	//   ....[175]....
        /*1180*/ 	.word	0x0003b890


	//   ....[176]....
        /*1184*/ 	.word	0x0003bb70


	//   ....[177]....
        /*1188*/ 	.word	0x0003bd00


	//   ....[178]....
        /*118c*/ 	.word	0x0003bd60


	//   ....[179]....
        /*1190*/ 	.word	0x0003bdc0


	//   ....[180]....
        /*1194*/ 	.word	0x0003be20


	//   ....[181]....
        /*1198*/ 	.word	0x0003bec0


	//   ....[182]....
        /*119c*/ 	.word	0x0003bfb0


	//   ....[183]....
        /*11a0*/ 	.word	0x0003c0e0


	//   ....[184]....
        /*11a4*/ 	.word	0x0003c180


	//   ....[185]....
        /*11a8*/ 	.word	0x0003c250


	//   ....[186]....
        /*11ac*/ 	.word	0x0003c2f0


	//   ....[187]....
        /*11b0*/ 	.word	0x0003c3c0


	//   ....[188]....
        /*11b4*/ 	.word	0x0003c460


	//   ....[189]....
        /*11b8*/ 	.word	0x0003c530


	//   ....[190]....
        /*11bc*/ 	.word	0x0003c5d0


	//   ....[191]....
        /*11c0*/ 	.word	0x0003c680


	//   ....[192]....
        /*11c4*/ 	.word	0x0003c760


	//   ....[193]....
        /*11c8*/ 	.word	0x0003c9c0


	//   ....[194]....
        /*11cc*/ 	.word	0x0003ca70


	//   ....[195]....
        /*11d0*/ 	.word	0x0003cb70


	//   ....[196]....
        /*11d4*/ 	.word	0x0003cc60


	//   ....[197]....
        /*11d8*/ 	.word	0x0003ccf0


	//   ....[198]....
        /*11dc*/ 	.word	0x0003cde0


	//   ....[199]....
        /*11e0*/ 	.word	0x0003ce70


	//   ....[200]....
        /*11e4*/ 	.word	0x0003cf60


	//   ....[201]....
        /*11e8*/ 	.word	0x0003cff0


	//   ....[202]....
        /*11ec*/ 	.word	0x0003d0e0


	//   ....[203]....
        /*11f0*/ 	.word	0x0003d170


	//   ....[204]....
        /*11f4*/ 	.word	0x0003d250


	//   ....[205]....
        /*11f8*/ 	.word	0x0003d380


	//   ....[206]....
        /*11fc*/ 	.word	0x0003d3d0


	//   ....[207]....
        /*1200*/ 	.word	0x0003d430


	//   ....[208]....
        /*1204*/ 	.word	0x0003d4d0


	//   ....[209]....
        /*1208*/ 	.word	0x0003d870


	//   ....[210]....
        /*120c*/ 	.word	0x0003d910


	//   ....[211]....
        /*1210*/ 	.word	0x0003dab0


	//   ....[212]....
        /*1214*/ 	.word	0x0003db30


	//   ....[213]....
        /*1218*/ 	.word	0x0003dbb0


	//   ....[214]....
        /*121c*/ 	.word	0x0003dc30


	//   ....[215]....
        /*1220*/ 	.word	0x0003dcb0


	//   ....[216]....
        /*1224*/ 	.word	0x0003dd40


	//   ....[217]....
        /*1228*/ 	.word	0x0003dde0


	//   ....[218]....
        /*122c*/ 	.word	0x0003de90


	//   ....[219]....
        /*1230*/ 	.word	0x0003df10


	//   ....[220]....
        /*1234*/ 	.word	0x0003df90


	//   ....[221]....
        /*1238*/ 	.word	0x0003e010


	//   ....[222]....
        /*123c*/ 	.word	0x0003e0a0


	//   ....[223]....
        /*1240*/ 	.word	0x0003e120


	//   ....[224]....
        /*1244*/ 	.word	0x0003e1d0


	//   ....[225]....
        /*1248*/ 	.word	0x0003e220


	//   ....[226]....
        /*124c*/ 	.word	0x0003e2e0


	//   ....[227]....
        /*1250*/ 	.word	0x0003e410


	//   ....[228]....
        /*1254*/ 	.word	0x0003ff70


	//   ....[229]....
        /*1258*/ 	.word	0x00040160


	//   ....[230]....
        /*125c*/ 	.word	0x00041320


	//   ....[231]....
        /*1260*/ 	.word	0x00041350


	//   ....[232]....
        /*1264*/ 	.word	0x00041370


	//   ....[233]....
        /*1268*/ 	.word	0x00041380


	//----- nvinfo : EIATTR_REG_RECONFIG
	.align		4
.L_471:
        /*126c*/ 	.byte	0x01, 0x54
	.zero		2


	//----- nvinfo : EIATTR_SYSCALL_OFFSETS
	.align		4
        /*1270*/ 	.byte	0x04, 0x46
        /*1272*/ 	.short	(.L_473 - .L_472)


	//   ....[0]....
.L_472:
        /*1274*/ 	.word	0x00002600


	//   ....[1]....
        /*1278*/ 	.word	0x00002750


	//   ....[2]....
        /*127c*/ 	.word	0x00007970


	//   ....[3]....
        /*1280*/ 	.word	0x00007f00


	//   ....[4]....
        /*1284*/ 	.word	0x00034130


	//   ....[5]....
        /*1288*/ 	.word	0x00034280


	//   ....[6]....
        /*128c*/ 	.word	0x00034370


	//   ....[7]....
        /*1290*/ 	.word	0x00034bd0


	//   ....[8]....
        /*1294*/ 	.word	0x000357d0


	//----- nvinfo : EIATTR_MBARRIER_INSTR_OFFSETS
	.align		4
.L_473:
        /*1298*/ 	.byte	0x04, 0x39
        /*129a*/ 	.short	(.L_475 - .L_474)


	//   ....[0]....
.L_474:
        /*129c*/ 	.word	0x00000330
        /*12a0*/ 	.word	0x000000ff
        /*12a4*/ 	.word	0x00032400
        /*12a8*/ 	.short	0x0100
        /*12aa*/ 	.byte	0x08
	.zero		1


	//   ....[1]....
        /*12ac*/ 	.word	0x00000340
        /*12b0*/ 	.word	0x000000ff
        /*12b4*/ 	.word	0x00032410
        /*12b8*/ 	.short	0x0100
        /*12ba*/ 	.byte	0x08
	.zero		1


	//   ....[2]....
        /*12bc*/ 	.word	0x00000350
        /*12c0*/ 	.word	0x000000ff
        /*12c4*/ 	.word	0x00032420
        /*12c8*/ 	.short	0x0100
        /*12ca*/ 	.byte	0x08
	.zero		1


	//   ....[3]....
        /*12cc*/ 	.word	0x00000440
        /*12d0*/ 	.word	0x000000ff
        /*12d4*/ 	.word	0x00032430
        /*12d8*/ 	.short	0x0100
        /*12da*/ 	.byte	0x08
	.zero		1


	//   ....[4]....
        /*12dc*/ 	.word	0x00000450
        /*12e0*/ 	.word	0x000000ff
        /*12e4*/ 	.word	0x00032440
        /*12e8*/ 	.short	0x0100
        /*12ea*/ 	.byte	0x08
	.zero		1


	//   ....[5]....
        /*12ec*/ 	.word	0x00000460
        /*12f0*/ 	.word	0x000000ff
        /*12f4*/ 	.word	0x00032438
        /*12f8*/ 	.short	0x0100
        /*12fa*/ 	.byte	0x08
	.zero		1


	//   ....[6]....
        /*12fc*/ 	.word	0x00000470
        /*1300*/ 	.word	0x000000ff
        /*1304*/ 	.word	0x00032448
        /*1308*/ 	.short	0x0100
        /*130a*/ 	.byte	0x08
	.zero		1


	//   ....[7]....
        /*130c*/ 	.word	0x000005a0
        /*1310*/ 	.word	0x000000ff
        /*1314*/ 	.word	0x00032450
        /*1318*/ 	.short	0x0100
        /*131a*/ 	.byte	0x08
	.zero		1


	//   ....[8]....
        /*131c*/ 	.word	0x000005b0
        /*1320*/ 	.word	0x000000ff
        /*1324*/ 	.word	0x00032460
        /*1328*/ 	.short	0x0100
        /*132a*/ 	.byte	0x08
	.zero		1


	//   ....[9]....
        /*132c*/ 	.word	0x000005c0
        /*1330*/ 	.word	0x000000ff
        /*1334*/ 	.word	0x00032458
        /*1338*/ 	.short	0x0100
        /*133a*/ 	.byte	0x08
	.zero		1


	//   ....[10]....
        /*133c*/ 	.word	0x000005d0
        /*1340*/ 	.word	0x000000ff
        /*1344*/ 	.word	0x00032468
        /*1348*/ 	.short	0x0100
        /*134a*/ 	.byte	0x08
	.zero		1


	//   ....[11]....
        /*134c*/ 	.word	0x000006c0
        /*1350*/ 	.word	0x000000ff
        /*1354*/ 	.word	0x00032470
        /*1358*/ 	.short	0x0100
        /*135a*/ 	.byte	0x06
	.zero		1


	//   ....[12]....
        /*135c*/ 	.word	0x000006d0
        /*1360*/ 	.word	0x000000ff
        /*1364*/ 	.word	0x00032480
        /*1368*/ 	.short	0x0100
        /*136a*/ 	.byte	0x06
	.zero		1


	//   ....[13]....
        /*136c*/ 	.word	0x000006e0
        /*1370*/ 	.word	0x000000ff
        /*1374*/ 	.word	0x00032478
        /*1378*/ 	.short	0x0100
        /*137a*/ 	.byte	0x06
	.zero		1


	//   ....[14]....
        /*137c*/ 	.word	0x000006f0
        /*1380*/ 	.word	0x000000ff
        /*1384*/ 	.word	0x00032488
        /*1388*/ 	.short	0x0100
        /*138a*/ 	.byte	0x06
	.zero		1


	//   ....[15]....
        /*138c*/ 	.word	0x00000820
        /*1390*/ 	.word	0x000000ff
        /*1394*/ 	.word	0x00032490
        /*1398*/ 	.short	0x0100
        /*139a*/ 	.byte	0x08
	.zero		1


	//   ....[16]....
        /*139c*/ 	.word	0x00000830
        /*13a0*/ 	.word	0x000000ff
        /*13a4*/ 	.word	0x000324a0
        /*13a8*/ 	.short	0x0100
        /*13aa*/ 	.byte	0x08
	.zero		1


	//   ....[17]....
        /*13ac*/ 	.word	0x00000840
        /*13b0*/ 	.word	0x000000ff
        /*13b4*/ 	.word	0x00032498
        /*13b8*/ 	.short	0x0100
        /*13ba*/ 	.byte	0x08
	.zero		1


	//   ....[18]....
        /*13bc*/ 	.word	0x00000850
        /*13c0*/ 	.word	0x000000ff
        /*13c4*/ 	.word	0x000324a8
        /*13c8*/ 	.short	0x0100
        /*13ca*/ 	.byte	0x08
	.zero		1


	//   ....[19]....
        /*13cc*/ 	.word	0x00000980
        /*13d0*/ 	.word	0x000000ff
        /*13d4*/ 	.word	0x000324b0
        /*13d8*/ 	.short	0x0100
        /*13da*/ 	.byte	0x08
	.zero		1


	//   ....[20]....
        /*13dc*/ 	.word	0x00000990
        /*13e0*/ 	.word	0x000000ff
        /*13e4*/ 	.word	0x000324c0
        /*13e8*/ 	.short	0x0100
        /*13ea*/ 	.byte	0x08
	.zero		1


	//   ....[21]....
        /*13ec*/ 	.word	0x000009a0
        /*13f0*/ 	.word	0x000000ff
        /*13f4*/ 	.word	0x000324b8
        /*13f8*/ 	.short	0x0100
        /*13fa*/ 	.byte	0x08
	.zero		1


	//   ....[22]....
        /*13fc*/ 	.word	0x000009b0
        /*1400*/ 	.word	0x000000ff
        /*1404*/ 	.word	0x000324c8
        /*1408*/ 	.short	0x0100
        /*140a*/ 	.byte	0x08
	.zero		1


	//   ....[23]....
        /*140c*/ 	.word	0x000038a0
        /*1410*/ 	.word	0x00000044
        /*1414*/ 	.word	0x00032490
        /*1418*/ 	.short	0x010a
        /*141a*/ 	.byte	0x3f
	.zero		1


	//   ....[24]....
        /*141c*/ 	.word	0x00004d20
        /*1420*/ 	.word	0x00000044
        /*1424*/ 	.word	0x00032490
        /*1428*/ 	.short	0x010a
        /*142a*/ 	.byte	0x3f
	.zero		1


	//   ....[25]....
        /*142c*/ 	.word	0x00005dd0
        /*1430*/ 	.word	0x00000044
        /*1434*/ 	.word	0x00032490
        /*1438*/ 	.short	0x010a
        /*143a*/ 	.byte	0x3f
	.zero		1


	//   ....[26]....
        /*143c*/ 	.word	0x00006000
        /*1440*/ 	.word	0x00000004
        /*1444*/ 	.word	0x00000000
        /*1448*/ 	.short	0x0101
        /*144a*/ 	.byte	0x3f
	.zero		1


	//   ....[27]....
        /*144c*/ 	.word	0x00006040
        /*1450*/ 	.word	0x00000044
        /*1454*/ 	.word	0x000324b0
        /*1458*/ 	.short	0x010a
        /*145a*/ 	.byte	0x3f
	.zero		1


	//   ....[28]....
        /*145c*/ 	.word	0x00006690
        /*1460*/ 	.word	0x00000044
        /*1464*/ 	.word	0x00000000
        /*1468*/ 	.short	0x0101
        /*146a*/ 	.byte	0x3f
	.zero		1


	//   ....[29]....
        /*146c*/ 	.word	0x00007c80
        /*1470*/ 	.word	0x00000002
        /*1474*/ 	.word	0x00032400
        /*1478*/ 	.short	0x010a
        /*147a*/ 	.byte	0x3f
	.zero		1


	//   ....[30]....
        /*147c*/ 	.word	0x00007cd0
        /*1480*/ 	.word	0x00000002
        /*1484*/ 	.word	0x00032400
        /*1488*/ 	.short	0x010a
        /*148a*/ 	.byte	0x3f
	.zero		1


	//   ....[31]....
        /*148c*/ 	.word	0x00008750
        /*1490*/ 	.word	0x00000002
        /*1494*/ 	.word	0x00032400
        /*1498*/ 	.short	0x010a
        /*149a*/ 	.byte	0x3f
	.zero		1


	//   ....[32]....
        /*149c*/ 	.word	0x00009ba0
        /*14a0*/ 	.word	0x00000002
        /*14a4*/ 	.word	0x00032400
        /*14a8*/ 	.short	0x010a
        /*14aa*/ 	.byte	0x3f
	.zero		1


	//   ....[33]....
        /*14ac*/ 	.word	0x0000b170
        /*14b0*/ 	.word	0x00000005
        /*14b4*/ 	.word	0x00000000
        /*14b8*/ 	.short	0x010a
        /*14ba*/ 	.byte	0x3f
	.zero		1


	//   ....[34]....
        /*14bc*/ 	.word	0x0000b270
        /*14c0*/ 	.word	0x00000002
        /*14c4*/ 	.word	0x00000000
        /*14c8*/ 	.short	0x010a
        /*14ca*/ 	.byte	0x3f
	.zero		1


	//   ....[35]....
        /*14cc*/ 	.word	0x0000b6a0
        /*14d0*/ 	.word	0x00000010
        /*14d4*/ 	.word	0x00000000
        /*14d8*/ 	.short	0x010a
        /*14da*/ 	.byte	0x3f
	.zero		1


	//   ....[36]....
        /*14dc*/ 	.word	0x0000b750
        /*14e0*/ 	.word	0x00000004
        /*14e4*/ 	.word	0x00000000
        /*14e8*/ 	.short	0x010a
        /*14ea*/ 	.byte	0x3f
	.zero		1


	//   ....[37]....
        /*14ec*/ 	.word	0x0000c460
        /*14f0*/ 	.word	0x00000004
        /*14f4*/ 	.word	0x00000000
        /*14f8*/ 	.short	0x0101
        /*14fa*/ 	.byte	0x3f
	.zero		1


	//   ....[38]....
        /*14fc*/ 	.word	0x00015b40
        /*1500*/ 	.word	0x00000002
        /*1504*/ 	.word	0x00000000
        /*1508*/ 	.short	0x0101
        /*150a*/ 	.byte	0x3f
	.zero		1


	//   ....[39]....
        /*150c*/ 	.word	0x00015ff0
        /*1510*/ 	.word	0x00000007
        /*1514*/ 	.word	0x00000000
        /*1518*/ 	.short	0x010a
        /*151a*/ 	.byte	0x3f
	.zero		1


	//   ....[40]....
        /*151c*/ 	.word	0x000160f0
        /*1520*/ 	.word	0x00000000
        /*1524*/ 	.word	0x00000000
        /*1528*/ 	.short	0x010a
        /*152a*/ 	.byte	0x3f
	.zero		1


	//   ....[41]....
        /*152c*/ 	.word	0x00016520
        /*1530*/ 	.word	0x00000014
        /*1534*/ 	.word	0x00000000
        /*1538*/ 	.short	0x010a
        /*153a*/ 	.byte	0x3f
	.zero		1


	//   ....[42]....
        /*153c*/ 	.word	0x000165d0
        /*1540*/ 	.word	0x00000006
        /*1544*/ 	.word	0x00000000
        /*1548*/ 	.short	0x010a
        /*154a*/ 	.byte	0x3f
	.zero		1


	//   ....[43]....
        /*154c*/ 	.word	0x000172e0
        /*1550*/ 	.word	0x00000006
        /*1554*/ 	.word	0x00000000
        /*1558*/ 	.short	0x0101
        /*155a*/ 	.byte	0x3f
	.zero		1


	//   ....[44]....
        /*155c*/ 	.word	0x0001f690
        /*1560*/ 	.word	0x00000000
        /*1564*/ 	.word	0x00000000
        /*1568*/ 	.short	0x0101
        /*156a*/ 	.byte	0x3f
	.zero		1


	//   ....[45]....
        /*156c*/ 	.word	0x0001f8a0
        /*1570*/ 	.word	0x00000005
        /*1574*/ 	.word	0x00000000
        /*1578*/ 	.short	0x010a
        /*157a*/ 	.byte	0x3f
	.zero		1


	//   ....[46]....
        /*157c*/ 	.word	0x0001f9a0
        /*1580*/ 	.word	0x00000006
        /*1584*/ 	.word	0x00000000
        /*1588*/ 	.short	0x010a
        /*158a*/ 	.byte	0x3f
	.zero		1


	//   ....[47]....
        /*158c*/ 	.word	0x0001fdd0
        /*1590*/ 	.word	0x00000005
        /*1594*/ 	.word	0x00000000
        /*1598*/ 	.short	0x010a
        /*159a*/ 	.byte	0x3f
	.zero		1


	//   ....[48]....
        /*159c*/ 	.word	0x0001fe80
        /*15a0*/ 	.word	0x00000006
        /*15a4*/ 	.word	0x00000000
        /*15a8*/ 	.short	0x010a
        /*15aa*/ 	.byte	0x3f
	.zero		1


	//   ....[49]....
        /*15ac*/ 	.word	0x00020b90
        /*15b0*/ 	.word	0x00000005
        /*15b4*/ 	.word	0x00000000
        /*15b8*/ 	.short	0x0101
        /*15ba*/ 	.byte	0x3f
	.zero		1


	//   ....[50]....
        /*15bc*/ 	.word	0x0002a270
        /*15c0*/ 	.word	0x00000004
        /*15c4*/ 	.word	0x00000000
        /*15c8*/ 	.short	0x0101
        /*15ca*/ 	.byte	0x3f
	.zero		1


	//   ....[51]....
        /*15cc*/ 	.word	0x0002d240
        /*15d0*/ 	.word	0x00000003
        /*15d4*/ 	.word	0x00000000
        /*15d8*/ 	.short	0x0101
        /*15da*/ 	.byte	0x3f
	.zero		1


	//   ....[52]....
        /*15dc*/ 	.word	0x0002db40
        /*15e0*/ 	.word	0x00000008
        /*15e4*/ 	.word	0x00000000
        /*15e8*/ 	.short	0x0101
        /*15ea*/ 	.byte	0x3f
	.zero		1


	//   ....[53]....
        /*15ec*/ 	.word	0x000325e0
        /*15f0*/ 	.word	0x00000012
        /*15f4*/ 	.word	0x00032420
        /*15f8*/ 	.short	0x010a
        /*15fa*/ 	.byte	0x3f
	.zero		1


	//   ....[54]....
        /*15fc*/ 	.word	0x000326b0
        /*1600*/ 	.word	0x00000005
        /*1604*/ 	.word	0x000324a0
        /*1608*/ 	.short	0x010a
        /*160a*/ 	.byte	0x3f
	.zero		1


	//   ....[55]....
        /*160c*/ 	.word	0x000328f0
        /*1610*/ 	.word	0x00000005
        /*1614*/ 	.word	0x000324c0
        /*1618*/ 	.short	0x010a
        /*161a*/ 	.byte	0x3f
	.zero		1


	//   ....[56]....
        /*161c*/ 	.word	0x00032f90
        /*1620*/ 	.word	0x00000006
        /*1624*/ 	.word	0x000324a0
        /*1628*/ 	.short	0x010a
        /*162a*/ 	.byte	0x3f
	.zero		1


	//   ....[57]....
        /*162c*/ 	.word	0x000331c0
        /*1630*/ 	.word	0x00000006
        /*1634*/ 	.word	0x000324c0
        /*1638*/ 	.short	0x010a
        /*163a*/ 	.byte	0x3f
	.zero		1


	//   ....[58]....
        /*163c*/ 	.word	0x00034770
        /*1640*/ 	.word	0x00000000
        /*1644*/ 	.word	0x00032440
        /*1648*/ 	.short	0x010a
        /*164a*/ 	.byte	0x3f
	.zero		1


	//   ....[59]....
        /*164c*/ 	.word	0x00035580
        /*1650*/ 	.word	0x00000012
        /*1654*/ 	.word	0x00032400
        /*1658*/ 	.short	0x0107
        /*165a*/ 	.byte	0x3f
	.zero		1


	//   ....[60]....
        /*165c*/ 	.word	0x00035640
        /*1660*/ 	.word	0x00000012
        /*1664*/ 	.word	0x00032400
        /*1668*/ 	.short	0x0101
        /*166a*/ 	.byte	0x3f
	.zero		1


	//   ....[61]....
        /*166c*/ 	.word	0x00036230
        /*1670*/ 	.word	0x00000012
        /*1674*/ 	.word	0x00032410
        /*1678*/ 	.short	0x0107
        /*167a*/ 	.byte	0x3f
	.zero		1


	//   ....[62]....
        /*167c*/ 	.word	0x00036330
        /*1680*/ 	.word	0x00000012
        /*1684*/ 	.word	0x00032410
        /*1688*/ 	.short	0x0101
        /*168a*/ 	.byte	0x3f
	.zero		1


	//   ....[63]....
        /*168c*/ 	.word	0x00036350
        /*1690*/ 	.word	0x00000012
        /*1694*/ 	.word	0x00032420
        /*1698*/ 	.short	0x010a
        /*169a*/ 	.byte	0x3f
	.zero		1


	//   ....[64]....
        /*169c*/ 	.word	0x00036430
        /*16a0*/ 	.word	0x00000002
        /*16a4*/ 	.word	0x00032460
        /*16a8*/ 	.short	0x010a
        /*16aa*/ 	.byte	0x3f
	.zero		1


	//   ....[65]....
        /*16ac*/ 	.word	0x00036d60
        /*16b0*/ 	.word	0x00000002
        /*16b4*/ 	.word	0x00032440
        /*16b8*/ 	.short	0x010a
        /*16ba*/ 	.byte	0x3f
	.zero		1


	//   ....[66]....
        /*16bc*/ 	.word	0x00036f90
        /*16c0*/ 	.word	0x00000002
        /*16c4*/ 	.word	0x00032460
        /*16c8*/ 	.short	0x010a
        /*16ca*/ 	.byte	0x3f
	.zero		1


	//   ....[67]....
        /*16cc*/ 	.word	0x00037790
        /*16d0*/ 	.word	0x00000003
        /*16d4*/ 	.word	0x00032440
        /*16d8*/ 	.short	0x010a
        /*16da*/ 	.byte	0x3f
	.zero		1


	//   ....[68]....
        /*16dc*/ 	.word	0x000379c0
        /*16e0*/ 	.word	0x00000003
        /*16e4*/ 	.word	0x00032460
        /*16e8*/ 	.short	0x010a
        /*16ea*/ 	.byte	0x3f
	.zero		1


	//   ....[69]....
        /*16ec*/ 	.word	0x00038160
        /*16f0*/ 	.word	0x00000003
        /*16f4*/ 	.word	0x00032440
        /*16f8*/ 	.short	0x010a
        /*16fa*/ 	.byte	0x3f
	.zero		1


	//   ....[70]....
        /*16fc*/ 	.word	0x00038390
        /*1700*/ 	.word	0x00000003
        /*1704*/ 	.word	0x00032460
        /*1708*/ 	.short	0x010a
        /*170a*/ 	.byte	0x3f
	.zero		1


	//   ....[71]....
        /*170c*/ 	.word	0x00039d30
        /*1710*/ 	.word	0x00000000
        /*1714*/ 	.word	0x00032420
        /*1718*/ 	.short	0x010a
        /*171a*/ 	.byte	0x3f
	.zero		1


	//   ....[72]....
        /*171c*/ 	.word	0x00039f10
        /*1720*/ 	.word	0x00000006
        /*1724*/ 	.word	0x00000000
        /*1728*/ 	.short	0x010a
        /*172a*/ 	.byte	0x3f
	.zero		1


	//   ....[73]....
        /*172c*/ 	.word	0x00039f40
        /*1730*/ 	.word	0x00000007
        /*1734*/ 	.word	0x00000000
        /*1738*/ 	.short	0x010a
        /*173a*/ 	.byte	0x3f
	.zero		1


	//   ....[74]....
        /*173c*/ 	.word	0x00039fa0
        /*1740*/ 	.word	0x00000004
        /*1744*/ 	.word	0x00000000
        /*1748*/ 	.short	0x010a
        /*174a*/ 	.byte	0x3f
	.zero		1


	//   ....[75]....
        /*174c*/ 	.word	0x00039fd0
        /*1750*/ 	.word	0x00000003
        /*1754*/ 	.word	0x00000000
        /*1758*/ 	.short	0x010a
        /*175a*/ 	.byte	0x3f
	.zero		1


	//   ....[76]....
        /*175c*/ 	.word	0x0003a030
        /*1760*/ 	.word	0x00000044
        /*1764*/ 	.word	0x00032490
        /*1768*/ 	.short	0x010a
        /*176a*/ 	.byte	0x3f
	.zero		1


	//   ....[77]....
        /*176c*/ 	.word	0x0003a080
        /*1770*/ 	.word	0x00000044
        /*1774*/ 	.word	0x00032490
        /*1778*/ 	.short	0x010a
        /*177a*/ 	.byte	0x3f
	.zero		1


	//   ....[78]....
        /*177c*/ 	.word	0x0003a0d0
        /*1780*/ 	.word	0x00000044
        /*1784*/ 	.word	0x00032490
        /*1788*/ 	.short	0x010a
        /*178a*/ 	.byte	0x3f
	.zero		1


	//   ....[79]....
        /*178c*/ 	.word	0x0003a120
        /*1790*/ 	.word	0x00000044
        /*1794*/ 	.word	0x000324b0
        /*1798*/ 	.short	0x010a
        /*179a*/ 	.byte	0x3f
	.zero		1


	//   ....[80]....
        /*179c*/ 	.word	0x0003a5a0
        /*17a0*/ 	.word	0x00000002
        /*17a4*/ 	.word	0x00032400
        /*17a8*/ 	.short	0x010a
        /*17aa*/ 	.byte	0x3f
	.zero		1


	//   ....[81]....
        /*17ac*/ 	.word	0x0003ab80
        /*17b0*/ 	.word	0x00000002
        /*17b4*/ 	.word	0x00032400
        /*17b8*/ 	.short	0x010a
        /*17ba*/ 	.byte	0x3f
	.zero		1


	//   ....[82]....
        /*17bc*/ 	.word	0x0003abd0
        /*17c0*/ 	.word	0x00000002
        /*17c4*/ 	.word	0x00000000
        /*17c8*/ 	.short	0x010a
        /*17ca*/ 	.byte	0x3f
	.zero		1


	//   ....[83]....
        /*17cc*/ 	.word	0x0003ac20
        /*17d0*/ 	.word	0x00000004
        /*17d4*/ 	.word	0x00000000
        /*17d8*/ 	.short	0x010a
        /*17da*/ 	.byte	0x3f
	.zero		1


	//   ....[84]....
        /*17dc*/ 	.word	0x0003ac70
        /*17e0*/ 	.word	0x00000000
        /*17e4*/ 	.word	0x00000000
        /*17e8*/ 	.short	0x010a
        /*17ea*/ 	.byte	0x3f
	.zero		1


	//   ....[85]....
        /*17ec*/ 	.word	0x0003acc0
        /*17f0*/ 	.word	0x00000006
        /*17f4*/ 	.word	0x00000000
        /*17f8*/ 	.short	0x010a
        /*17fa*/ 	.byte	0x3f
	.zero		1


	//   ....[86]....
        /*17fc*/ 	.word	0x0003ad10
        /*1800*/ 	.word	0x00000006
        /*1804*/ 	.word	0x00000000
        /*1808*/ 	.short	0x010a
        /*180a*/ 	.byte	0x3f
	.zero		1


	//   ....[87]....
        /*180c*/ 	.word	0x0003ad60
        /*1810*/ 	.word	0x00000006
        /*1814*/ 	.word	0x00000000
        /*1818*/ 	.short	0x010a
        /*181a*/ 	.byte	0x3f
	.zero		1


	//   ....[88]....
        /*181c*/ 	.word	0x0003b950
        /*1820*/ 	.word	0x00000012
        /*1824*/ 	.word	0x00032420
        /*1828*/ 	.short	0x010a
        /*182a*/ 	.byte	0x3f
	.zero		1


	//   ....[89]....
        /*182c*/ 	.word	0x0003b9a0
        /*1830*/ 	.word	0x00000005
        /*1834*/ 	.word	0x000324a0
        /*1838*/ 	.short	0x010a
        /*183a*/ 	.byte	0x3f
	.zero		1


	//   ....[90]....
        /*183c*/ 	.word	0x0003b9f0
        /*1840*/ 	.word	0x00000005
        /*1844*/ 	.word	0x000324c0
        /*1848*/ 	.short	0x010a
        /*184a*/ 	.byte	0x3f
	.zero		1


	//   ....[91]....
        /*184c*/ 	.word	0x0003ba40
        /*1850*/ 	.word	0x00000006
        /*1854*/ 	.word	0x000324a0
        /*1858*/ 	.short	0x010a
        /*185a*/ 	.byte	0x3f
	.zero		1


	//   ....[92]....
        /*185c*/ 	.word	0x0003ba90
        /*1860*/ 	.word	0x00000006
        /*1864*/ 	.word	0x000324c0
        /*1868*/ 	.short	0x010a
        /*186a*/ 	.byte	0x3f
	.zero		1


	//   ....[93]....
        /*186c*/ 	.word	0x0003bc30
        /*1870*/ 	.word	0x00000000
        /*1874*/ 	.word	0x00032440
        /*1878*/ 	.short	0x010a
        /*187a*/ 	.byte	0x3f
	.zero		1


	//   ....[94]....
        /*187c*/ 	.word	0x0003d580
        /*1880*/ 	.word	0x00000012
        /*1884*/ 	.word	0x00032420
        /*1888*/ 	.short	0x010a
        /*188a*/ 	.byte	0x3f
	.zero		1


	//   ....[95]....
        /*188c*/ 	.word	0x0003d5d0
        /*1890*/ 	.word	0x00000002
        /*1894*/ 	.word	0x00032460
        /*1898*/ 	.short	0x010a
        /*189a*/ 	.byte	0x3f
	.zero		1


	//   ....[96]....
        /*189c*/ 	.word	0x0003d620
        /*18a0*/ 	.word	0x00000002
        /*18a4*/ 	.word	0x00032440
        /*18a8*/ 	.short	0x010a
        /*18aa*/ 	.byte	0x3f
	.zero		1


	//   ....[97]....
        /*18ac*/ 	.word	0x0003d670
        /*18b0*/ 	.word	0x00000002
        /*18b4*/ 	.word	0x00032460
        /*18b8*/ 	.short	0x010a
        /*18ba*/ 	.byte	0x3f
	.zero		1


	//   ....[98]....
        /*18bc*/ 	.word	0x0003d6c0
        /*18c0*/ 	.word	0x00000003
        /*18c4*/ 	.word	0x00032440
        /*18c8*/ 	.short	0x010a
        /*18ca*/ 	.byte	0x3f
	.zero		1


	//   ....[99]....
        /*18cc*/ 	.word	0x0003d710
        /*18d0*/ 	.word	0x00000003
        /*18d4*/ 	.word	0x00032460
        /*18d8*/ 	.short	0x010a
        /*18da*/ 	.byte	0x3f
	.zero		1


	//   ....[100]....
        /*18dc*/ 	.word	0x0003d760
        /*18e0*/ 	.word	0x00000003
        /*18e4*/ 	.word	0x00032440
        /*18e8*/ 	.short	0x010a
        /*18ea*/ 	.byte	0x3f
	.zero		1


	//   ....[101]....
        /*18ec*/ 	.word	0x0003d7b0
        /*18f0*/ 	.word	0x00000003
        /*18f4*/ 	.word	0x00032460
        /*18f8*/ 	.short	0x010a
        /*18fa*/ 	.byte	0x3f
	.zero		1


	//   ....[102]....
        /*18fc*/ 	.word	0x0003e330
        /*1900*/ 	.word	0x00000000
        /*1904*/ 	.word	0x00032420
        /*1908*/ 	.short	0x010a
        /*190a*/ 	.byte	0x3f
	.zero		1


	//   ....[103]....
        /*190c*/ 	.word	0x0003e4d0
        /*1910*/ 	.word	0x00000006
        /*1914*/ 	.word	0x00000000
        /*1918*/ 	.short	0x010a
        /*191a*/ 	.byte	0x3f
	.zero		1


	//   ....[104]....
        /*191c*/ 	.word	0x0003e520
        /*1920*/ 	.word	0x00000007
        /*1924*/ 	.word	0x00000000
        /*1928*/ 	.short	0x010a
        /*192a*/ 	.byte	0x3f
	.zero		1


	//   ....[105]....
        /*192c*/ 	.word	0x0003e570
        /*1930*/ 	.word	0x00000004
        /*1934*/ 	.word	0x00000000
        /*1938*/ 	.short	0x010a
        /*193a*/ 	.byte	0x3f
	.zero		1


	//   ....[106]....
        /*193c*/ 	.word	0x0003e700
        /*1940*/ 	.word	0x00000000
        /*1944*/ 	.word	0x00000000
        /*1948*/ 	.short	0x010a
        /*194a*/ 	.byte	0x3f
	.zero		1


	//   ....[107]....
        /*194c*/ 	.word	0x0003e800
        /*1950*/ 	.word	0x00000003
        /*1954*/ 	.word	0x00000000
        /*1958*/ 	.short	0x010a
        /*195a*/ 	.byte	0x3f
	.zero		1


	//   ....[108]....
        /*195c*/ 	.word	0x0003ec20
        /*1960*/ 	.word	0x00000003
        /*1964*/ 	.word	0x00032410
        /*1968*/ 	.short	0x010a
        /*196a*/ 	.byte	0x3f
	.zero		1


	//   ....[109]....
        /*196c*/ 	.word	0x0003ed40
        /*1970*/ 	.word	0x00000003
        /*1974*/ 	.word	0x00000000
        /*1978*/ 	.short	0x010a
        /*197a*/ 	.byte	0x3f
	.zero		1


	//   ....[110]....
        /*197c*/ 	.word	0x0003ee40
        /*1980*/ 	.word	0x0000000a
        /*1984*/ 	.word	0x00000000
        /*1988*/ 	.short	0x010a
        /*198a*/ 	.byte	0x3f
	.zero		1


	//   ....[111]....
        /*198c*/ 	.word	0x0003fbb0
        /*1990*/ 	.word	0x0000000a
        /*1994*/ 	.word	0x00000000
        /*1998*/ 	.short	0x0101
        /*199a*/ 	.byte	0x3f
	.zero		1


	//   ....[112]....
        /*199c*/ 	.word	0x00049af0
        /*19a0*/ 	.word	0x00000000
        /*19a4*/ 	.word	0x00000000
        /*19a8*/ 	.short	0x0101
        /*19aa*/ 	.byte	0x3f
	.zero		1


	//   ....[113]....
        /*19ac*/ 	.word	0x00049b30
        /*19b0*/ 	.word	0x00000003
        /*19b4*/ 	.word	0x00000000
        /*19b8*/ 	.short	0x010a
        /*19ba*/ 	.byte	0x3f
	.zero		1


	//   ....[114]....
        /*19bc*/ 	.word	0x00049b80
        /*19c0*/ 	.word	0x00000003
        /*19c4*/ 	.word	0x00032410
        /*19c8*/ 	.short	0x010a
        /*19ca*/ 	.byte	0x3f
	.zero		1


	//   ....[115]....
        /*19cc*/ 	.word	0x00049bd0
        /*19d0*/ 	.word	0x0000000a
        /*19d4*/ 	.word	0x00000000
        /*19d8*/ 	.short	0x010a
        /*19da*/ 	.byte	0x3f
	.zero		1


	//----- nvinfo : EIATTR_NUM_MBARRIERS
	.align		4
.L_475:
        /*19dc*/ 	.byte	0x03, 0x38
        /*19de*/ 	.short	0x0017


	//----- nvinfo : EIATTR_EXIT_INSTR_OFFSETS
	.align		4
        /*19e0*/ 	.byte	0x04, 0x1c
        /*19e2*/ 	.short	(.L_477 - .L_476)


	//   ....[0]....
.L_476:
        /*19e4*/ 	.word	0x0003a020


	//----- nvinfo : EIATTR_MAX_THREADS
	.align		4
.L_477:
        /*19e8*/ 	.byte	0x04, 0x05
        /*19ea*/ 	.short	(.L_479 - .L_478)
.L_478:
        /*19ec*/ 	.word	0x00000180
        /*19f0*/ 	.word	0x00000001
        /*19f4*/ 	.word	0x00000001


	//----- nvinfo : EIATTR_CRS_STACK_SIZE
	.align		4
.L_479:
        /*19f8*/ 	.byte	0x04, 0x1e
        /*19fa*/ 	.short	(.L_481 - .L_480)
.L_480:
        /*19fc*/ 	.word	0x00000000


	//----- nvinfo : EIATTR_CBANK_PARAM_SIZE
	.align		4
.L_481:
        /*1a00*/ 	.byte	0x03, 0x19
        /*1a02*/ 	.short	0x0bf0


	//----- nvinfo : EIATTR_PARAM_CBANK
	.align		4
        /*1a04*/ 	.byte	0x04, 0x0a
        /*1a06*/ 	.short	(.L_483 - .L_482)
	.align		4
.L_482:
        /*1a08*/ 	.word	index@(.nv.constant0._ZN7cutlass13device_kernelIN5flash11enable_sm90INS1_16FlashAttnFwdSm90INS1_25CollectiveMainloopFwdSm90ILi2EN4cute5tupleIJNS5_1CILi1EEES8_S8_EEENS6_IJNS7_ILi128EEENS7_ILi96EEENS7_ILi64EEEEEELi256ENS_6half_tEfNS_4arch4Sm90ELb0ELb1ELb0ELb1ELb0ELb1ELb1ELb1ELb0ELb1ELb1ELb0EEENS1_21CollectiveEpilogueFwdINS6_IJSA_NS7_ILi256EEESB_EEES9_SE_SG_Li256ELb1ELb1ELb1ELb0EEENS1_36VarlenDynamicPersistentTileSchedulerILi128ELi96ELi256ELi128ELb1ELb1ELb1ELb1ELb0ELb1EEEEEEEEEvNT_6ParamsE)
        /*1a0c*/ 	.short	0x0210
        /*1a0e*/ 	.short	0x0bf0


	//----- nvinfo : EIATTR_SW_WAR
	.align		4
.L_483:
        /*1a10*/ 	.byte	0x04, 0x36
        /*1a12*/ 	.short	(.L_485 - .L_484)
.L_484:
        /*1a14*/ 	.word	0x00000008
.L_485:


//--------------------- .nv.info._ZN7cutlass13device_kernelIN5flash11enable_sm90INS1_16FlashAttnFwdSm90INS1_25CollectiveMainloopFwdSm90ILi2EN4cute5tupleIJNS5_1CILi1EEES8_S8_EEENS6_IJNS7_ILi128EEENS7_ILi96EEENS7_ILi64EEEEEELi256ENS_6half_tEfNS_4arch4Sm90ELb1ELb0ELb0ELb0ELb0ELb0ELb0ELb1ELb0ELb1ELb1ELb0EEENS1_21CollectiveEpilogueFwdINS6_IJSA_NS7_ILi256EEESB_EEES9_SE_SG_Li256ELb0ELb1ELb1ELb0EEENS1_19SingleTileSchedulerILb0ELb1ELb1ELi128EEEEEEEEEvNT_6ParamsE --------------------------
	.section	.nv.info._ZN7cutlass13device_kernelIN5flash11enable_sm90INS1_16FlashAttnFwdSm90INS1_25CollectiveMainloopFwdSm90ILi2EN4cute5tupleIJNS5_1CILi1EEES8_S8_EEENS6_IJNS7_ILi128EEENS7_ILi96EEENS7_ILi64EEEEEELi256ENS_6half_tEfNS_4arch4Sm90ELb1ELb0ELb0ELb0ELb0ELb0ELb0ELb1ELb0ELb1ELb1ELb0EEENS1_21CollectiveEpilogueFwdINS6_IJSA_NS7_ILi256EEESB_EEES9_SE_SG_Li256ELb0ELb1ELb1ELb0EEENS1_19SingleTileSchedulerILb0ELb1ELb1ELi128EEEEEEEEEvNT_6ParamsE,"",@"SHT_CUDA_INFO"
	.sectionflags	@""
	.align	4


	//----- nvinfo : EIATTR_CUDA_API_VERSION
	.align		4
        /*0000*/ 	.byte	0x04, 0x37
        /*0002*/ 	.short	(.L_487 - .L_486)
.L_486:
        /*0004*/ 	.word	0x00000082


	//----- nvinfo : EIATTR_KPARAM_INFO
	.align		4
.L_487:
        /*0008*/ 	.byte	0x04, 0x17
        /*000a*/ 	.short	(.L_489 - .L_488)
.L_488:
        /*000c*/ 	.word	0x00000000
        /*0010*/ 	.short	0x0000
        /*0012*/ 	.short	0x0070
        /*0014*/ 	.byte	0x00, 0xf0, 0x01, 0x28


	//----- nvinfo : EIATTR_SPARSE_MMA_MASK
	.align		4
.L_489:
        /*0018*/ 	.byte	0x03, 0x50
        /*001a*/ 	.short	0x0000


	//----- nvinfo : EIATTR_MAXREG_COUNT
	.align		4
        /*001c*/ 	.byte	0x03, 0x1b
        /*001e*/ 	.short	0x00a8


	//----- nvinfo : EIATTR_NUM_BARRIERS
	.align		4
        /*0020*/ 	.byte	0x02, 0x4c
        /*0022*/ 	.byte	0x10
	.zero		1


	//----- nvinfo : EIATTR_EXTERNS
	.align		4
        /*0024*/ 	.byte	0x04, 0x0f
        /*0026*/ 	.short	(.L_491 - .L_490)


	//   ....[0]....
	.align		4
.L_490:
        /*0028*/ 	.word	index@(__assertfail)


	//----- nvinfo : EIATTR_ANNOTATIONS
	.align		4
.L_491:
        /*002c*/ 	.byte	0x04, 0x55
        /*002e*/ 	.short	(.L_493 - .L_492)


	//   ....[0]....
.L_492:
        /*0030*/ 	.word	0x00000001
        /*0034*/ 	.byte	0xc0, 0xab, 0x00, 0x00, 0x01, 0x00, 0x00, 0x00, 0x40, 0xb0, 0x00, 0x00, 0x01, 0x00, 0x00, 0x00
        /*0044*/ 	.byte	0x90, 0xb0, 0x00, 0x00, 0x01, 0x00, 0x00, 0x00, 0x70, 0xb2, 0x00, 0x00, 0x01, 0x00, 0x00, 0x00
        /*0054*/ 	.byte	0x60, 0xb3, 0x00, 0x00, 0x01, 0x00, 0x00, 0x00, 0xa0, 0xbf, 0x00, 0x00, 0x01, 0x00, 0x00, 0x00
        /*0064*/ 	.byte	0x50, 0xc3, 0x00, 0x00, 0x01, 0x00, 0x00, 0x00, 0x80, 0xc5, 0x00, 0x00, 0x01, 0x00, 0x00, 0x00
        /*0074*/ 	.byte	0xc0, 0xcd, 0x00, 0x00, 0x01, 0x00, 0x00, 0x00, 0x50, 0xd6, 0x00, 0x00


	//----- nvinfo : EIATTR_MERCURY_ISA_VERSION
	.align		4
.L_493:
        /*0080*/ 	.byte	0x03, 0x5f
        /*0082*/ 	.short	0x0101


	//----- nvinfo : EIATTR_INT_WARP_WIDE_INSTR_OFFSETS
	.align		4
        /*0084*/ 	.byte	0x04, 0x31
        /*0086*/ 	.short	(.L_495 - .L_494)


	//   ....[0]....
.L_494:
        /*0088*/ 	.word	0x00000130


	//   ....[1]....
        /*008c*/ 	.word	0x00000170


	//   ....[2]....
        /*0090*/ 	.word	0x000001e0


	//----- nvinfo : EIATTR_COOP_GROUP_MASK_REGIDS
	.align		4
.L_495:
        /*0094*/ 	.byte	0x04, 0x29
        /*0096*/ 	.short	(.L_497 - .L_496)


	//   ....[0]....
.L_496:
        /*0098*/ 	.word	0xffffffff


	//   ....[1]....
        /*009c*/ 	.word	0xffffffff


	//   ....[2]....
        /*00a0*/ 	.word	0xffffffff


	//   ....[3]....
        /*00a4*/ 	.word	0xffffffff


	//   ....[4]....
        /*00a8*/ 	.word	0xffffffff


	//   ....[5]....
        /*00ac*/ 	.word	0xffffffff


	//   ....[6]....
        /*00b0*/ 	.word	0xffffffff


	//   ....[7]....
        /*00b4*/ 	.word	0xffffffff


	//   ....[8]....
        /*00b8*/ 	.word	0xffffffff


	//   ....[9]....
        /*00bc*/ 	.word	0xffffffff


	//   ....[10]....
        /*00c0*/ 	.word	0xffffffff


	//   ....[11]....
        /*00c4*/ 	.word	0xffffffff


	//   ....[12]....
        /*00c8*/ 	.word	0xffffffff


	//   ....[13]....
        /*00cc*/ 	.word	0xffffffff


	//   ....[14]....
        /*00d0*/ 	.word	0xffffffff


	//   ....[15]....
        /*00d4*/ 	.word	0xffffffff


	//   ....[16]....
        /*00d8*/ 	.word	0xffffffff


	//   ....[17]....
        /*00dc*/ 	.word	0xffffffff


	//   ....[18]....
        /*00e0*/ 	.word	0xffffffff


	//   ....[19]....
        /*00e4*/ 	.word	0xffffffff


	//   ....[20]....
        /*00e8*/ 	.word	0xffffffff


	//   ....[21]....
        /*00ec*/ 	.word	0xffffffff


	//   ....[22]....
        /*00f0*/ 	.word	0xffffffff


	//   ....[23]....
        /*00f4*/ 	.word	0xffffffff


	//   ....[24]....
        /*00f8*/ 	.word	0xffffffff


	//   ....[25]....
        /*00fc*/ 	.word	0xffffffff


	//   ....[26]....
        /*0100*/ 	.word	0xffffffff


	//   ....[27]....
        /*0104*/ 	.word	0xffffffff


	//   ....[28]....
        /*0108*/ 	.word	0xffffffff


	//   ....[29]....
        /*010c*/ 	.word	0xffffffff


	//   ....[30]....
        /*0110*/ 	.word	0xffffffff


	//   ....[31]....
        /*0114*/ 	.word	0xffffffff


	//   ....[32]....
        /*0118*/ 	.word	0xffffffff


	//   ....[33]....
        /*011c*/ 	.word	0xffffffff


	//   ....[34]....
        /*0120*/ 	.word	0xffffffff


	//   ....[35]....
        /*0124*/ 	.word	0xffffffff


	//   ....[36]....
        /*0128*/ 	.word	0xffffffff


	//   ....[37]....
        /*012c*/ 	.word	0xffffffff


	//   ....[38]....
        /*0130*/ 	.word	0xffffffff


	//   ....[39]....
        /*0134*/ 	.word	0xffffffff


	//   ....[40]....
        /*0138*/ 	.word	0xffffffff


	//   ....[41]....
        /*013c*/ 	.word	0xffffffff


	//   ....[42]....
        /*0140*/ 	.word	0xffffffff


	//   ....[43]....
        /*0144*/ 	.word	0xffffffff


	//   ....[44]....
        /*0148*/ 	.word	0xffffffff


	//   ....[45]....
        /*014c*/ 	.word	0xffffffff


	//   ....[46]....
        /*0150*/ 	.word	0xffffffff


	//   ....[47]....
        /*0154*/ 	.word	0xffffffff


	//   ....[48]....
        /*0158*/ 	.word	0xffffffff


	//   ....[49]....
        /*015c*/ 	.word	0xffffffff


	//   ....[50]....
        /*0160*/ 	.word	0xffffffff


	//   ....[51]....
        /*0164*/ 	.word	0xffffffff


	//   ....[52]....
        /*0168*/ 	.word	0xffffffff


	//   ....[53]....
        /*016c*/ 	.word	0xffffffff


	//   ....[54]....
        /*0170*/ 	.word	0xffffffff


	//   ....[55]....
        /*0174*/ 	.word	0x0500000f


	//   ....[56]....
        /*0178*/ 	.word	0x0500000f


	//   ....[57]....
        /*017c*/ 	.word	0x0500000f


	//   ....[58]....
        /*0180*/ 	.word	0x0500000f


	//   ....[59]....
        /*0184*/ 	.word	0x0500000f


	//   ....[60]....
        /*0188*/ 	.word	0x0500000f


	//   ....[61]....
        /*018c*/ 	.word	0x0500000f


	//   ....[62]....
        /*0190*/ 	.word	0x0500000f


	//   ....[63]....
        /*0194*/ 	.word	0x0500000f


	//   ....[64]....
        /*0198*/ 	.word	0x0500000f


	//   ....[65]....
        /*019c*/ 	.word	0x0500000f


	//   ....[66]....
        /*01a0*/ 	.word	0x0500000f


	//   ....[67]....
        /*01a4*/ 	.word	0x0500000f


	//   ....[68]....
        /*01a8*/ 	.word	0x0500000f


	//   ....[69]....
        /*01ac*/ 	.word	0x0500000f


	//   ....[70]....
        /*01b0*/ 	.word	0x0500000f


	//   ....[71]....
        /*01b4*/ 	.word	0x0500000f


	//   ....[72]....
        /*01b8*/ 	.word	0x0500000f


	//----- nvinfo : EIATTR_COOP_GROUP_INSTR_OFFSETS
	.align		4
.L_497:
        /*01bc*/ 	.byte	0x04, 0x28
        /*01be*/ 	.short	(.L_499 - .L_498)


	//   ....[0]....
.L_498:
        /*01c0*/ 	.word	0x00000060


	//   ....[1]....
        /*01c4*/ 	.word	0x00000140


	//   ....[2]....
        /*01c8*/ 	.word	0x00000190


	//   ....[3]....
        /*01cc*/ 	.word	0x000003c0


	//   ....[4]....
        /*01d0*/ 	.word	0x00000520


	//   ....[5]....
        /*01d4*/ 	.word	0x00000640


	//   ....[6]....
        /*01d8*/ 	.word	0x000007a0


	//   ....[7]....
        /*01dc*/ 	.word	0x00001430


	//   ....[8]....
        /*01e0*/ 	.word	0x00001ac0


	//   ....[9]....
        /*01e4*/ 	.word	0x00001b00


	//   ....[10]....
        /*01e8*/ 	.word	0x000020c0


	//   ....[11]....
        /*01ec*/ 	.word	0x000021c0


	//   ....[12]....
        /*01f0*/ 	.word	0x000027b0


	//   ....[13]....
        /*01f4*/ 	.word	0x00002810


	//   ....[14]....
        /*01f8*/ 	.word	0x000037d0


	//   ....[15]....
        /*01fc*/ 	.word	0x00003d20


	//   ....[16]....
        /*0200*/ 	.word	0x00003d40


	//   ....[17]....
        /*0204*/ 	.word	0x00003db0


	//   ....[18]....
        /*0208*/ 	.word	0x00004450


	//   ....[19]....
        /*020c*/ 	.word	0x000044e0


	//   ....[20]....
        /*0210*/ 	.word	0x00005d90


	//   ....[21]....
        /*0214*/ 	.word	0x00005db0


	//   ....[22]....
        /*0218*/ 	.word	0x00006410


	//   ....[23]....
        /*021c*/ 	.word	0x000065e0


	//   ....[24]....
        /*0220*/ 	.word	0x00007630


	//   ....[25]....
        /*0224*/ 	.word	0x00007650


	//   ....[26]....
        /*0228*/ 	.word	0x00007680


	//   ....[27]....
        /*022c*/ 	.word	0x000076a0


	//   ....[28]....
        /*0230*/ 	.word	0x00008790


	//   ....[29]....
        /*0234*/ 	.word	0x000087f0


	//   ....[30]....
        /*0238*/ 	.word	0x00008830


	//   ....[31]....
        /*023c*/ 	.word	0x00008860


	//   ....[32]....
        /*0240*/ 	.word	0x00008890


	//   ....[33]....
        /*0244*/ 	.word	0x000088b0


	//   ....[34]....
        /*0248*/ 	.word	0x00009520


	//   ....[35]....
        /*024c*/ 	.word	0x00009530


	//   ....[36]....
        /*0250*/ 	.word	0x0000a560


	//   ....[37]....
        /*0254*/ 	.word	0x0000b080


	//   ....[38]....
        /*0258*/ 	.word	0x0000b930


	//   ....[39]....
        /*025c*/ 	.word	0x0000b960


	//   ....[40]....
        /*0260*/ 	.word	0x0000b9e0


	//   ....[41]....
        /*0264*/ 	.word	0x0000ba20


	//   ....[42]....
        /*0268*/ 	.word	0x0000ba80


	//   ....[43]....
        /*026c*/ 	.word	0x0000bab0


	//   ....[44]....
        /*0270*/ 	.word	0x0000bb00


	//   ....[45]....
        /*0274*/ 	.word	0x0000bb40


	//   ....[46]....
        /*0278*/ 	.word	0x0000bba0


	//   ....[47]....
        /*027c*/ 	.word	0x0000bbd0


	//   ....[48]....
        /*0280*/ 	.word	0x0000bc20


	//   ....[49]....
        /*0284*/ 	.word	0x0000bc50


	//   ....[50]....
        /*0288*/ 	.word	0x0000bcb0


	//   ....[51]....
        /*028c*/ 	.word	0x0000bce0


	//   ....[52]....
        /*0290*/ 	.word	0x0000bd00


	//   ....[53]....
        /*0294*/ 	.word	0x0000bd40


	//   ....[54]....
        /*0298*/ 	.word	0x0000df30


	//   ....[55]....
        /*029c*/ 	.word	0x0000e460


	//   ....[56]....
        /*02a0*/ 	.word	0x0000e5d0


	//   ....[57]....
        /*02a4*/ 	.word	0x0000e630


	//   ....[58]....
        /*02a8*/ 	.word	0x0000e6f0


	//   ....[59]....
        /*02ac*/ 	.word	0x0000e7b0


	//   ....[60]....
        /*02b0*/ 	.word	0x0000e830


	//   ....[61]....
        /*02b4*/ 	.word	0x0000e8f0


	//   ....[62]....
        /*02b8*/ 	.word	0x0000e970


	//   ....[63]....
        /*02bc*/ 	.word	0x0000ea30


	//   ....[64]....
        /*02c0*/ 	.word	0x0000eab0


	//   ....[65]....
        /*02c4*/ 	.word	0x0000eb70


	//   ....[66]....
        /*02c8*/ 	.word	0x0000ebf0


	//   ....[67]....
        /*02cc*/ 	.word	0x0000eca0


	//   ....[68]....
        /*02d0*/ 	.word	0x0000ed20


	//   ....[69]....
        /*02d4*/ 	.word	0x0000edd0


	//   ....[70]....
        /*02d8*/ 	.word	0x0000ee60


	//   ....[71]....
        /*02dc*/ 	.word	0x0000eef0


	//   ....[72]....
        /*02e0*/ 	.word	0x0000f300


	//----- nvinfo : EIATTR_REG_RECONFIG
	.align		4
.L_499:
        /*02e4*/ 	.byte	0x01, 0x54
	.zero		2


	//----- nvinfo : EIATTR_SYSCALL_OFFSETS
	.align		4
        /*02e8*/ 	.byte	0x04, 0x46
        /*02ea*/ 	.short	(.L_501 - .L_500)


	//   ....[0]....
.L_500:
        /*02ec*/ 	.word	0x000015f0


	//   ....[1]....
        /*02f0*/ 	.word	0x0000ad40


	//   ....[2]....
        /*02f4*/ 	.word	0x0000ae80


	//   ....[3]....
        /*02f8*/ 	.word	0x0000af70


	//   ....[4]....
        /*02fc*/ 	.word	0x0000b5c0


	//----- nvinfo : EIATTR_MBARRIER_INSTR_OFFSETS
	.align		4
.L_501:
        /*0300*/ 	.byte	0x04, 0x39
        /*0302*/ 	.short	(.L_503 - .L_502)


	//   ....[0]....
.L_502:
        /*0304*/ 	.word	0x00000270
        /*0308*/ 	.word	0x000000ff
        /*030c*/ 	.word	0x00022800
        /*0310*/ 	.short	0x0100
        /*0312*/ 	.byte	0x08
	.zero		1


	//   ....[1]....
        /*0314*/ 	.word	0x00000280
        /*0318*/ 	.word	0x000000ff
        /*031c*/ 	.word	0x00022820
        /*0320*/ 	.short	0x0100
        /*0322*/ 	.byte	0x08
	.zero		1


	//   ....[2]....
        /*0324*/ 	.word	0x00000370
        /*0328*/ 	.word	0x000000ff
        /*032c*/ 	.word	0x00022830
        /*0330*/ 	.short	0x0100
        /*0332*/ 	.byte	0x08
	.zero		1


	//   ....[3]....
        /*0334*/ 	.word	0x00000380
        /*0338*/ 	.word	0x000000ff
        /*033c*/ 	.word	0x00022840
        /*0340*/ 	.short	0x0100
        /*0342*/ 	.byte	0x08
	.zero		1


	//   ....[4]....
        /*0344*/ 	.word	0x00000390
        /*0348*/ 	.word	0x000000ff
        /*034c*/ 	.word	0x00022838
        /*0350*/ 	.short	0x0100
        /*0352*/ 	.byte	0x08
	.zero		1


	//   ....[5]....
        /*0354*/ 	.word	0x000003a0
        /*0358*/ 	.word	0x000000ff
        /*035c*/ 	.word	0x00022848
        /*0360*/ 	.short	0x0100
        /*0362*/ 	.byte	0x08
	.zero		1


	//   ....[6]....
        /*0364*/ 	.word	0x000004d0
        /*0368*/ 	.word	0x000000ff
        /*036c*/ 	.word	0x00022850
        /*0370*/ 	.short	0x0100
        /*0372*/ 	.byte	0x08
	.zero		1


	//   ....[7]....
        /*0374*/ 	.word	0x000004e0
        /*0378*/ 	.word	0x000000ff
        /*037c*/ 	.word	0x00022860
        /*0380*/ 	.short	0x0100
        /*0382*/ 	.byte	0x08
	.zero		1


	//   ....[8]....
        /*0384*/ 	.word	0x000004f0
        /*0388*/ 	.word	0x000000ff
        /*038c*/ 	.word	0x00022858
        /*0390*/ 	.short	0x0100
        /*0392*/ 	.byte	0x08
	.zero		1


	//   ....[9]....
        /*0394*/ 	.word	0x00000500
        /*0398*/ 	.word	0x000000ff
        /*039c*/ 	.word	0x00022868
        /*03a0*/ 	.short	0x0100
        /*03a2*/ 	.byte	0x08
	.zero		1


	//   ....[10]....
        /*03a4*/ 	.word	0x000005f0
        /*03a8*/ 	.word	0x000000ff
        /*03ac*/ 	.word	0x00022870
        /*03b0*/ 	.short	0x0100
        /*03b2*/ 	.byte	0x06
	.zero		1


	//   ....[11]....
        /*03b4*/ 	.word	0x00000600
        /*03b8*/ 	.word	0x000000ff
        /*03bc*/ 	.word	0x00022880
        /*03c0*/ 	.short	0x0100
        /*03c2*/ 	.byte	0x06
	.zero		1


	//   ....[12]....
        /*03c4*/ 	.word	0x00000610
        /*03c8*/ 	.word	0x000000ff
        /*03cc*/ 	.word	0x00022878
        /*03d0*/ 	.short	0x0100
        /*03d2*/ 	.byte	0x06
	.zero		1


	//   ....[13]....
        /*03d4*/ 	.word	0x00000620
        /*03d8*/ 	.word	0x000000ff
        /*03dc*/ 	.word	0x00022888
        /*03e0*/ 	.short	0x0100
        /*03e2*/ 	.byte	0x06
	.zero		1


	//   ....[14]....
        /*03e4*/ 	.word	0x00000750
        /*03e8*/ 	.word	0x000000ff
        /*03ec*/ 	.word	0x00022890
        /*03f0*/ 	.short	0x0100
        /*03f2*/ 	.byte	0x08
	.zero		1


	//   ....[15]....
        /*03f4*/ 	.word	0x00000760
        /*03f8*/ 	.word	0x000000ff
        /*03fc*/ 	.word	0x000228a0
        /*0400*/ 	.short	0x0100
        /*0402*/ 	.byte	0x08
	.zero		1


	//   ....[16]....
        /*0404*/ 	.word	0x00000770
        /*0408*/ 	.word	0x000000ff
        /*040c*/ 	.word	0x00022898
        /*0410*/ 	.short	0x0100
        /*0412*/ 	.byte	0x08
	.zero		1


	//   ....[17]....
        /*0414*/ 	.word	0x00000780
        /*0418*/ 	.word	0x000000ff
        /*041c*/ 	.word	0x000228a8
        /*0420*/ 	.short	0x0100
        /*0422*/ 	.byte	0x08
	.zero		1


	//   ....[18]....
        /*0424*/ 	.word	0x000008b0
        /*0428*/ 	.word	0x000000ff
        /*042c*/ 	.word	0x000228b0
        /*0430*/ 	.short	0x0100
        /*0432*/ 	.byte	0x08
	.zero		1


	//   ....[19]....
        /*0434*/ 	.word	0x000008c0
        /*0438*/ 	.word	0x000000ff
        /*043c*/ 	.word	0x000228c0
        /*0440*/ 	.short	0x0100
        /*0442*/ 	.byte	0x08
	.zero		1


	//   ....[20]....
        /*0444*/ 	.word	0x000008d0
        /*0448*/ 	.word	0x000000ff
        /*044c*/ 	.word	0x000228b8
        /*0450*/ 	.short	0x0100
        /*0452*/ 	.byte	0x08
	.zero		1


	//   ....[21]....
        /*0454*/ 	.word	0x000008e0
        /*0458*/ 	.word	0x000000ff
        /*045c*/ 	.word	0x000228c8
        /*0460*/ 	.short	0x0100
        /*0462*/ 	.byte	0x08
	.zero		1


	//   ....[22]....
        /*0464*/ 	.word	0x00001620
        /*0468*/ 	.word	0x000000ff
        /*046c*/ 	.word	0x00022800
        /*0470*/ 	.short	0x010a
        /*0472*/ 	.byte	0x27
	.zero		1


	//   ....[23]....
        /*0474*/ 	.word	0x000016b0
        /*0478*/ 	.word	0x000000ff
        /*047c*/ 	.word	0x00022830
        /*0480*/ 	.short	0x010a
        /*0482*/ 	.byte	0x27
	.zero		1


	//   ....[24]....
        /*0484*/ 	.word	0x000016f0
        /*0488*/ 	.word	0x000000ff
        /*048c*/ 	.word	0x00022830
        /*0490*/ 	.short	0x010a
        /*0492*/ 	.byte	0x27
	.zero		1


	//   ....[25]....
        /*0494*/ 	.word	0x00002c60
        /*0498*/ 	.word	0x00000006
        /*049c*/ 	.word	0x00000000
        /*04a0*/ 	.short	0x0101
        /*04a2*/ 	.byte	0x3f
	.zero		1


	//   ....[26]....
        /*04a4*/ 	.word	0x000030c0
        /*04a8*/ 	.word	0x000000ff
        /*04ac*/ 	.word	0x00022850
        /*04b0*/ 	.short	0x010a
        /*04b2*/ 	.byte	0x27
	.zero		1


	//   ....[27]....
        /*04b4*/ 	.word	0x00003100
        /*04b8*/ 	.word	0x000000ff
        /*04bc*/ 	.word	0x00022850
        /*04c0*/ 	.short	0x010a
        /*04c2*/ 	.byte	0x27
	.zero		1


	//   ....[28]....
        /*04c4*/ 	.word	0x00003510
        /*04c8*/ 	.word	0x0000000b
        /*04cc*/ 	.word	0x00000000
        /*04d0*/ 	.short	0x0101
        /*04d2*/ 	.byte	0x3f
	.zero		1


	//   ....[29]....
        /*04d4*/ 	.word	0x00003640
        /*04d8*/ 	.word	0x000000ff
        /*04dc*/ 	.word	0x00022830
        /*04e0*/ 	.short	0x010a
        /*04e2*/ 	.byte	0x1d
	.zero		1


	//   ....[30]....
        /*04e4*/ 	.word	0x00003680
        /*04e8*/ 	.word	0x000000ff
        /*04ec*/ 	.word	0x00022830
        /*04f0*/ 	.short	0x010a
        /*04f2*/ 	.byte	0x1d
	.zero		1


	//   ....[31]....
        /*04f4*/ 	.word	0x00004a60
        /*04f8*/ 	.word	0x00000007
        /*04fc*/ 	.word	0x00000000
        /*0500*/ 	.short	0x0101
        /*0502*/ 	.byte	0x3f
	.zero		1


	//   ....[32]....
        /*0504*/ 	.word	0x00005630
        /*0508*/ 	.word	0x000000ff
        /*050c*/ 	.word	0x00022850
        /*0510*/ 	.short	0x010a
        /*0512*/ 	.byte	0x1d
	.zero		1


	//   ....[33]....
        /*0514*/ 	.word	0x00005670
        /*0518*/ 	.word	0x000000ff
        /*051c*/ 	.word	0x00022850
        /*0520*/ 	.short	0x010a
        /*0522*/ 	.byte	0x1d
	.zero		1


	//   ....[34]....
        /*0524*/ 	.word	0x00005950
        /*0528*/ 	.word	0x000000b1
        /*052c*/ 	.word	0x00000000
        /*0530*/ 	.short	0x0101
        /*0532*/ 	.byte	0x3f
	.zero		1


	//   ....[35]....
        /*0534*/ 	.word	0x00005a70
        /*0538*/ 	.word	0x000000ff
        /*053c*/ 	.word	0x00022830
        /*0540*/ 	.short	0x010a
        /*0542*/ 	.byte	0x19
	.zero		1


	//   ....[36]....
        /*0544*/ 	.word	0x00005ab0
        /*0548*/ 	.word	0x000000ff
        /*054c*/ 	.word	0x00022830
        /*0550*/ 	.short	0x010a
        /*0552*/ 	.byte	0x19
	.zero		1


	//   ....[37]....
        /*0554*/ 	.word	0x00006a10
        /*0558*/ 	.word	0x0000009a
        /*055c*/ 	.word	0x00000000
        /*0560*/ 	.short	0x0101
        /*0562*/ 	.byte	0x3f
	.zero		1


	//   ....[38]....
        /*0564*/ 	.word	0x00007300
        /*0568*/ 	.word	0x000000ff
        /*056c*/ 	.word	0x00022850
        /*0570*/ 	.short	0x010a
        /*0572*/ 	.byte	0x19
	.zero		1


	//   ....[39]....
        /*0574*/ 	.word	0x00007340
        /*0578*/ 	.word	0x000000ff
        /*057c*/ 	.word	0x00022850
        /*0580*/ 	.short	0x010a
        /*0582*/ 	.byte	0x19
	.zero		1


	//   ....[40]....
        /*0584*/ 	.word	0x00007610
        /*0588*/ 	.word	0x000000ba
        /*058c*/ 	.word	0x00000000
        /*0590*/ 	.short	0x0101
        /*0592*/ 	.byte	0x3f
	.zero		1


	//   ....[41]....
        /*0594*/ 	.word	0x000088c0
        /*0598*/ 	.word	0x000000ff
        /*059c*/ 	.word	0x00000000
        /*05a0*/ 	.short	0x0101
        /*05a2*/ 	.byte	0x04
	.zero		1


	//   ....[42]....
        /*05a4*/ 	.word	0x0000b2b0
        /*05a8*/ 	.word	0x000000ff
        /*05ac*/ 	.word	0x00022840
        /*05b0*/ 	.short	0x010a
        /*05b2*/ 	.byte	0x26
	.zero		1


	//   ....[43]....
        /*05b4*/ 	.word	0x0000be10
        /*05b8*/ 	.word	0x000000ff
        /*05bc*/ 	.word	0x00022800
        /*05c0*/ 	.short	0x0107
        /*05c2*/ 	.byte	0x26
	.zero		1


	//   ....[44]....
        /*05c4*/ 	.word	0x0000be50
        /*05c8*/ 	.word	0x000000ff
        /*05cc*/ 	.word	0x00022800
        /*05d0*/ 	.short	0x0101
        /*05d2*/ 	.byte	0x26
	.zero		1


	//   ....[45]....
        /*05d4*/ 	.word	0x0000be60
        /*05d8*/ 	.word	0x000000ff
        /*05dc*/ 	.word	0x00022820
        /*05e0*/ 	.short	0x010a
        /*05e2*/ 	.byte	0x26
	.zero		1


	//   ....[46]....
        /*05e4*/ 	.word	0x0000bec0
        /*05e8*/ 	.word	0x000000ff
        /*05ec*/ 	.word	0x00022860
        /*05f0*/ 	.short	0x010a
        /*05f2*/ 	.byte	0x26
	.zero		1


	//   ....[47]....
        /*05f4*/ 	.word	0x0000c740
        /*05f8*/ 	.word	0x000000ff
        /*05fc*/ 	.word	0x00022848
        /*0600*/ 	.short	0x010a
        /*0602*/ 	.byte	0x26
	.zero		1


	//   ....[48]....
        /*0604*/ 	.word	0x0000c910
        /*0608*/ 	.word	0x000000ff
        /*060c*/ 	.word	0x00022868
        /*0610*/ 	.short	0x010a
        /*0612*/ 	.byte	0x26
	.zero		1


	//   ....[49]....
        /*0614*/ 	.word	0x0000cf80
        /*0618*/ 	.word	0x000000ff
        /*061c*/ 	.word	0x00022840
        /*0620*/ 	.short	0x010a
        /*0622*/ 	.byte	0x26
	.zero		1


	//   ....[50]....
        /*0624*/ 	.word	0x0000d160
        /*0628*/ 	.word	0x000000ff
        /*062c*/ 	.word	0x00022860
        /*0630*/ 	.short	0x010a
        /*0632*/ 	.byte	0x26
	.zero		1


	//   ....[51]....
        /*0634*/ 	.word	0x0000d800
        /*0638*/ 	.word	0x000000ff
        /*063c*/ 	.word	0x00022848
        /*0640*/ 	.short	0x010a
        /*0642*/ 	.byte	0x26
	.zero		1


	//   ....[52]....
        /*0644*/ 	.word	0x0000d9e0
        /*0648*/ 	.word	0x000000ff
        /*064c*/ 	.word	0x00022868
        /*0650*/ 	.short	0x010a
        /*0652*/ 	.byte	0x26
	.zero		1


	//   ....[53]....
        /*0654*/ 	.word	0x0000dec0
        /*0658*/ 	.word	0x00000002
        /*065c*/ 	.word	0x00022820
        /*0660*/ 	.short	0x010a
        /*0662*/ 	.byte	0x3f
	.zero		1


	//   ....[54]....
        /*0664*/ 	.word	0x0000e040
        /*0668*/ 	.word	0x00000007
        /*066c*/ 	.word	0x00000000
        /*0670*/ 	.short	0x010a
        /*0672*/ 	.byte	0x3f
	.zero		1


	//   ....[55]....
        /*0674*/ 	.word	0x0000e0b0
        /*0678*/ 	.word	0x00000005
        /*067c*/ 	.word	0x00000000
        /*0680*/ 	.short	0x010a
        /*0682*/ 	.byte	0x3f
	.zero		1


	//   ....[56]....
        /*0684*/ 	.word	0x0000e110
        /*0688*/ 	.word	0x00000005
        /*068c*/ 	.word	0x00000000
        /*0690*/ 	.short	0x010a
        /*0692*/ 	.byte	0x3f
	.zero		1


	//   ....[57]....
        /*0694*/ 	.word	0x0000e140
        /*0698*/ 	.word	0x00000003
        /*069c*/ 	.word	0x00000000
        /*06a0*/ 	.short	0x010a
        /*06a2*/ 	.byte	0x3f
	.zero		1


	//   ....[58]....
        /*06a4*/ 	.word	0x0000e1b0
        /*06a8*/ 	.word	0x00000003
        /*06ac*/ 	.word	0x00022800
        /*06b0*/ 	.short	0x010a
        /*06b2*/ 	.byte	0x3f
	.zero		1


	//   ....[59]....
        /*06b4*/ 	.word	0x0000e210
        /*06b8*/ 	.word	0x00000003
        /*06bc*/ 	.word	0x00022830
        /*06c0*/ 	.short	0x010a
        /*06c2*/ 	.byte	0x3f
	.zero		1


	//   ....[60]....
        /*06c4*/ 	.word	0x0000e260
        /*06c8*/ 	.word	0x0000000b
        /*06cc*/ 	.word	0x00022850
        /*06d0*/ 	.short	0x010a
        /*06d2*/ 	.byte	0x3f
	.zero		1


	//   ....[61]....
        /*06d4*/ 	.word	0x0000e2c0
        /*06d8*/ 	.word	0x00000005
        /*06dc*/ 	.word	0x00022830
        /*06e0*/ 	.short	0x010a
        /*06e2*/ 	.byte	0x3f
	.zero		1


	//   ....[62]....
        /*06e4*/ 	.word	0x0000e310
        /*06e8*/ 	.word	0x000000b1
        /*06ec*/ 	.word	0x00022850
        /*06f0*/ 	.short	0x010a
        /*06f2*/ 	.byte	0x3f
	.zero		1


	//   ....[63]....
        /*06f4*/ 	.word	0x0000e370
        /*06f8*/ 	.word	0x00000004
        /*06fc*/ 	.word	0x00022830
        /*0700*/ 	.short	0x010a
        /*0702*/ 	.byte	0x3f
	.zero		1


	//   ....[64]....
        /*0704*/ 	.word	0x0000e3c0
        /*0708*/ 	.word	0x000000ba
        /*070c*/ 	.word	0x00022850
        /*0710*/ 	.short	0x010a
        /*0712*/ 	.byte	0x3f
	.zero		1


	//   ....[65]....
        /*0714*/ 	.word	0x0000e520
        /*0718*/ 	.word	0x00000003
        /*071c*/ 	.word	0x00022840
        /*0720*/ 	.short	0x010a
        /*0722*/ 	.byte	0x3f
	.zero		1


	//   ....[66]....
        /*0724*/ 	.word	0x0000ef30
        /*0728*/ 	.word	0x00000003
        /*072c*/ 	.word	0x00022820
        /*0730*/ 	.short	0x010a
        /*0732*/ 	.byte	0x3f
	.zero		1


	//   ....[67]....
        /*0734*/ 	.word	0x0000ef90
        /*0738*/ 	.word	0x00000003
        /*073c*/ 	.word	0x00022860
        /*0740*/ 	.short	0x010a
        /*0742*/ 	.byte	0x3f
	.zero		1


	//   ....[68]....
        /*0744*/ 	.word	0x0000eff0
        /*0748*/ 	.word	0x00000003
        /*074c*/ 	.word	0x00022848
        /*0750*/ 	.short	0x010a
        /*0752*/ 	.byte	0x3f
	.zero		1


	//   ....[69]....
        /*0754*/ 	.word	0x0000f050
        /*0758*/ 	.word	0x00000003
        /*075c*/ 	.word	0x00022868
        /*0760*/ 	.short	0x010a
        /*0762*/ 	.byte	0x3f
	.zero		1


	//   ....[70]....
        /*0764*/ 	.word	0x0000f0b0
        /*0768*/ 	.word	0x00000003
        /*076c*/ 	.word	0x00022840
        /*0770*/ 	.short	0x010a
        /*0772*/ 	.byte	0x3f
	.zero		1


	//   ....[71]....
        /*0774*/ 	.word	0x0000f110
        /*0778*/ 	.word	0x00000003
        /*077c*/ 	.word	0x00022860
        /*0780*/ 	.short	0x010a
        /*0782*/ 	.byte	0x3f
	.zero		1


	//   ....[72]....
        /*0784*/ 	.word	0x0000f170
        /*0788*/ 	.word	0x00000003
        /*078c*/ 	.word	0x00022848
        /*0790*/ 	.short	0x010a
        /*0792*/ 	.byte	0x3f
	.zero		1


	//   ....[73]....
        /*0794*/ 	.word	0x0000f1d0
        /*0798*/ 	.word	0x00000003
        /*079c*/ 	.word	0x00022868
        /*07a0*/ 	.short	0x010a
        /*07a2*/ 	.byte	0x3f
	.zero		1


	//   ....[74]....
        /*07a4*/ 	.word	0x0000f220
        /*07a8*/ 	.word	0x00000002
        /*07ac*/ 	.word	0x00022820
        /*07b0*/ 	.short	0x010a
        /*07b2*/ 	.byte	0x3f
	.zero		1


	//   ....[75]....
        /*07b4*/ 	.word	0x0000f3c0
        /*07b8*/ 	.word	0x00000007
        /*07bc*/ 	.word	0x00000000
        /*07c0*/ 	.short	0x010a
        /*07c2*/ 	.byte	0x3f
	.zero		1


	//   ....[76]....
        /*07c4*/ 	.word	0x0000f410
        /*07c8*/ 	.word	0x00000005
        /*07cc*/ 	.word	0x00000000
        /*07d0*/ 	.short	0x010a
        /*07d2*/ 	.byte	0x3f
	.zero		1


	//   ....[77]....
        /*07d4*/ 	.word	0x0000f460
        /*07d8*/ 	.word	0x00000005
        /*07dc*/ 	.word	0x00000000
        /*07e0*/ 	.short	0x010a
        /*07e2*/ 	.byte	0x3f
	.zero		1


	//----- nvinfo : EIATTR_NUM_MBARRIERS
	.align		4
.L_503:
        /*07e4*/ 	.byte	0x03, 0x38
        /*07e6*/ 	.short	0x0016


	//----- nvinfo : EIATTR_EXIT_INSTR_OFFSETS
	.align		4
        /*07e8*/ 	.byte	0x04, 0x1c
        /*07ea*/ 	.short	(.L_505 - .L_504)


	//   ....[0]....
.L_504:
        /*07ec*/ 	.word	0x0000e190


	//----- nvinfo : EIATTR_MAX_THREADS
	.align		4
.L_505:
        /*07f0*/ 	.byte	0x04, 0x05
        /*07f2*/ 	.short	(.L_507 - .L_506)
.L_506:
        /*07f4*/ 	.word	0x00000180
        /*07f8*/ 	.word	0x00000001
        /*07fc*/ 	.word	0x00000001


	//----- nvinfo : EIATTR_CRS_STACK_SIZE
	.align		4
.L_507:
        /*0800*/ 	.byte	0x04, 0x1e
        /*0802*/ 	.short	(.L_509 - .L_508)
.L_508:
        /*0804*/ 	.word	0x00000000


	//----- nvinfo : EIATTR_CBANK_PARAM_SIZE
	.align		4
.L_509:
        /*0808*/ 	.byte	0x03, 0x19
        /*080a*/ 	.short	0x0a70


	//----- nvinfo : EIATTR_PARAM_CBANK
	.align		4
        /*080c*/ 	.byte	0x04, 0x0a
        /*080e*/ 	.short	(.L_511 - .L_510)
	.align		4
.L_510:
        /*0810*/ 	.word	index@(.nv.constant0._ZN7cutlass13device_kernelIN5flash11enable_sm90INS1_16FlashAttnFwdSm90INS1_25CollectiveMainloopFwdSm90ILi2EN4cute5tupleIJNS5_1CILi1EEES8_S8_EEENS6_IJNS7_ILi128EEENS7_ILi96EEENS7_ILi64EEEEEELi256ENS_6half_tEfNS_4arch4Sm90ELb1ELb0ELb0ELb0ELb0ELb0ELb0ELb1ELb0ELb1ELb1ELb0EEENS1_21CollectiveEpilogueFwdINS6_IJSA_NS7_ILi256EEESB_EEES9_SE_SG_Li256ELb0ELb1ELb1ELb0EEENS1_19SingleTileSchedulerILb0ELb1ELb1ELi128EEEEEEEEEvNT_6ParamsE)
        /*0814*/ 	.short	0x0210
        /*0816*/ 	.short	0x0a70


	//----- nvinfo : EIATTR_SW_WAR
	.align		4
.L_511:
        /*0818*/ 	.byte	0x04, 0x36
        /*081a*/ 	.short	(.L_513 - .L_512)
.L_512:
        /*081c*/ 	.word	0x00000008
.L_513:


//--------------------- .nv.info._ZN7cutlass13device_kernelIN5flash11enable_sm90INS1_16FlashAttnFwdSm90INS1_25CollectiveMainloopFwdSm90ILi2EN4cute5tupleIJNS5_1CILi1EEES8_S8_EEENS6_IJNS7_ILi128EEENS7_ILi96EEENS7_ILi64EEEEEELi256ENS_6half_tEfNS_4arch4Sm90ELb1ELb0ELb0ELb0ELb0ELb0ELb1ELb1ELb0ELb1ELb1ELb0EEENS1_21CollectiveEpilogueFwdINS6_IJSA_NS7_ILi256EEESB_EEES9_SE_SG_Li256ELb0ELb1ELb1ELb0EEENS1_19SingleTileSchedulerILb0ELb1ELb1ELi128EEEEEEEEEvNT_6ParamsE --------------------------
	.section	.nv.info._ZN7cutlass13device_kernelIN5flash11enable_sm90INS1_16FlashAttnFwdSm90INS1_25CollectiveMainloopFwdSm90ILi2EN4cute5tupleIJNS5_1CILi1EEES8_S8_EEENS6_IJNS7_ILi128EEENS7_ILi96EEENS7_ILi64EEEEEELi256ENS_6half_tEfNS_4arch4Sm90ELb1ELb0ELb0ELb0ELb0ELb0ELb1ELb1ELb0ELb1ELb1ELb0EEENS1_21CollectiveEpilogueFwdINS6_IJSA_NS7_ILi256EEESB_EEES9_SE_SG_Li256ELb0ELb1ELb1ELb0EEENS1_19SingleTileSchedulerILb0ELb1ELb1ELi128EEEEEEEEEvNT_6ParamsE,"",@"SHT_CUDA_INFO"
	.sectionflags	@""
	.align	4


	//----- nvinfo : EIATTR_CUDA_API_VERSION
	.align		4
        /*0000*/ 	.byte	0x04, 0x37
        /*0002*/ 	.short	(.L_515 - .L_514)
.L_514:
        /*0004*/ 	.word	0x00000082


	//----- nvinfo : EIATTR_KPARAM_INFO
	.align		4
.L_515:
        /*0008*/ 	.byte	0x04, 0x17
        /*000a*/ 	.short	(.L_517 - .L_516)
.L_516:
        /*000c*/ 	.word	0x00000000
        /*0010*/ 	.short	0x0000
        /*0012*/ 	.short	0x0070
        /*0014*/ 	.byte	0x00, 0xf0, 0x01, 0x2c


	//----- nvinfo : EIATTR_SPARSE_MMA_MASK
	.align		4
.L_517:
        /*0018*/ 	.byte	0x03, 0x50
        /*001a*/ 	.short	0x0000


	//----- nvinfo : EIATTR_MAXREG_COUNT
	.align		4
        /*001c*/ 	.byte	0x03, 0x1b
        /*001e*/ 	.short	0x00a8


	//----- nvinfo : EIATTR_NUM_BARRIERS
	.align		4
        /*0020*/ 	.byte	0x02, 0x4c
        /*0022*/ 	.byte	0x10
	.zero		1


	//----- nvinfo : EIATTR_EXTERNS
	.align		4
        /*0024*/ 	.byte	0x04, 0x0f
        /*0026*/ 	.short	(.L_519 - .L_518)


	//   ....[0]....
	.align		4
.L_518:
        /*0028*/ 	.word	index@(__assertfail)


	//----- nvinfo : EIATTR_ANNOTATIONS
	.align		4
.L_519:
        /*002c*/ 	.byte	0x04, 0x55
        /*002e*/ 	.short	(.L_521 - .L_520)


	//   ....[0]....
.L_520:
        /* <DEDUP_REMOVED lines=27> */


	//----- nvinfo : EIATTR_MERCURY_ISA_VERSION
	.align		4
.L_521:
        /*01c8*/ 	.byte	0x03, 0x5f
        /*01ca*/ 	.short	0x0101


	//----- nvinfo : EIATTR_INT_WARP_WIDE_INSTR_OFFSETS
	.align		4
        /*01cc*/ 	.byte	0x04, 0x31
        /*01ce*/ 	.short	(.L_523 - .L_522)


	//   ....[0]....
.L_522:
        /*01d0*/ 	.word	0x00000120


	//   ....[1]....
        /*01d4*/ 	.word	0x00000160


	//   ....[2]....
        /*01d8*/ 	.word	0x000001d0


	//   ....[3]....
        /*01dc*/ 	.word	0x00000240


	//----- nvinfo : EIATTR_COOP_GROUP_MASK_REGIDS
	.align		4
.L_523:
        /*01e0*/ 	.byte	0x04, 0x29
        /*01e2*/ 	.short	(.L_525 - .L_524)


	//   ....[0]....
.L_524:
        /*01e4*/ 	.word	0xffffffff


	//   ....[1]....
        /*01e8*/ 	.word	0xffffffff


	//   ....[2]....
        /*01ec*/ 	.word	0xffffffff


	//   ....[3]....
        /*01f0*/ 	.word	0xffffffff


	//   ....[4]....
        /*01f4*/ 	.word	0xffffffff


	//   ....[5]....
        /*01f8*/ 	.word	0xffffffff


	//   ....[6]....
        /*01fc*/ 	.word	0xffffffff


	//   ....[7]....
        /*0200*/ 	.word	0xffffffff


	//   ....[8]....
        /*0204*/ 	.word	0xffffffff


	//   ....[9]....
        /*0208*/ 	.word	0xffffffff


	//   ....[10]....
        /*020c*/ 	.word	0xffffffff


	//   ....[11]....
        /*0210*/ 	.word	0xffffffff


	//   ....[12]....
        /*0214*/ 	.word	0xffffffff


	//   ....[13]....
        /*0218*/ 	.word	0xffffffff


	//   ....[14]....
        /*021c*/ 	.word	0xffffffff


	//   ....[15]....
        /*0220*/ 	.word	0xffffffff


	//   ....[16]....
        /*0224*/ 	.word	0xffffffff


	//   ....[17]....
        /*0228*/ 	.word	0xffffffff


	//   ....[18]....
        /*022c*/ 	.word	0xffffffff


	//   ....[19]....
        /*0230*/ 	.word	0xffffffff


	//   ....[20]....
        /*0234*/ 	.word	0xffffffff


	//   ....[21]....
        /*0238*/ 	.word	0xffffffff


	//   ....[22]....
        /*023c*/ 	.word	0xffffffff


	//   ....[23]....
        /*0240*/ 	.word	0xffffffff


	//   ....[24]....
        /*0244*/ 	.word	0xffffffff


	//   ....[25]....
        /*0248*/ 	.word	0xffffffff


	//   ....[26]....
        /*024c*/ 	.word	0xffffffff


	//   ....[27]....
        /*0250*/ 	.word	0xffffffff


	//   ....[28]....
        /*0254*/ 	.word	0xffffffff


	//   ....[29]....
        /*0258*/ 	.word	0xffffffff


	//   ....[30]....
        /*025c*/ 	.word	0xffffffff


	//   ....[31]....
        /*0260*/ 	.word	0xffffffff


	//   ....[32]....
        /*0264*/ 	.word	0xffffffff


	//   ....[33]....
        /*0268*/ 	.word	0xffffffff


	//   ....[34]....
        /*026c*/ 	.word	0xffffffff


	//   ....[35]....
        /*0270*/ 	.word	0xffffffff


	//   ....[36]....
        /*0274*/ 	.word	0xffffffff


	//   ....[37]....
        /*0278*/ 	.word	0xffffffff


	//   ....[38]....
        /*027c*/ 	.word	0xffffffff


	//   ....[39]....
        /*0280*/ 	.word	0xffffffff


	//   ....[40]....
        /*0284*/ 	.word	0xffffffff


	//   ....[41]....
        /*0288*/ 	.word	0xffffffff


	//   ....[42]....
        /*028c*/ 	.word	0xffffffff


	//   ....[43]....
        /*0290*/ 	.word	0xffffffff


	//   ....[44]....
        /*0294*/ 	.word	0xffffffff


	//   ....[45]....
        /*0298*/ 	.word	0xffffffff


	//   ....[46]....
        /*029c*/ 	.word	0xffffffff


	//   ....[47]....
        /*02a0*/ 	.word	0xffffffff


	//   ....[48]....
        /*02a4*/ 	.word	0xffffffff


	//   ....[49]....
        /*02a8*/ 	.word	0xffffffff


	//   ....[50]....
        /*02ac*/ 	.word	0xffffffff


	//   ....[51]....
        /*02b0*/ 	.word	0xffffffff


	//   ....[52]....
        /*02b4*/ 	.word	0xffffffff


	//   ....[53]....
        /*02b8*/ 	.word	0xffffffff


	//   ....[54]....
        /*02bc*/ 	.word	0xffffffff


	//   ....[55]....
        /*02c0*/ 	.word	0xffffffff


	//   ....[56]....
        /*02c4*/ 	.word	0xffffffff


	//   ....[57]....
        /*02c8*/ 	.word	0xffffffff


	//   ....[58]....
        /*02cc*/ 	.word	0xffffffff


	//   ....[59]....
        /*02d0*/ 	.word	0xffffffff


	//   ....[60]....
        /*02d4*/ 	.word	0xffffffff


	//   ....[61]....
        /*02d8*/ 	.word	0xffffffff


	//   ....[62]....
        /*02dc*/ 	.word	0xffffffff


	//   ....[63]....
        /*02e0*/ 	.word	0xffffffff


	//   ....[64]....
        /*02e4*/ 	.word	0xffffffff


	//   ....[65]....
        /*02e8*/ 	.word	0xffffffff


	//   ....[66]....
        /*02ec*/ 	.word	0xffffffff


	//   ....[67]....
        /*02f0*/ 	.word	0xffffffff


	//   ....[68]....
        /*02f4*/ 	.word	0xffffffff


	//   ....[69]....
        /*02f8*/ 	.word	0xffffffff


	//   ....[70]....
        /*02fc*/ 	.word	0xffffffff


	//   ....[71]....
        /*0300*/ 	.word	0x0500000f


	//   ....[72]....
        /*0304*/ 	.word	0x0500000f


	//   ....[73]....
        /*0308*/ 	.word	0x0500000f


	//   ....[74]....
        /*030c*/ 	.word	0x0500000f


	//   ....[75]....
        /*0310*/ 	.word	0x0500000f


	//   ....[76]....
        /*0314*/ 	.word	0x0500000f


	//   ....[77]....
        /*0318*/ 	.word	0x0500000f


	//   ....[78]....
        /*031c*/ 	.word	0x0500000f


	//   ....[79]....
        /*0320*/ 	.word	0x0500000f


	//   ....[80]....
        /*0324*/ 	.word	0x0500000f


	//   ....[81]....
        /*0328*/ 	.word	0x0500000f


	//   ....[82]....
        /*032c*/ 	.word	0x0500000f


	//   ....[83]....
        /*0330*/ 	.word	0x0500000f


	//   ....[84]....
        /*0334*/ 	.word	0x0500000f


	//   ....[85]....
        /*0338*/ 	.word	0x0500000f


	//   ....[86]....
        /*033c*/ 	.word	0x0500000f


	//   ....[87]....
        /*0340*/ 	.word	0x0500000f


	//   ....[88]....
        /*0344*/ 	.word	0x0500000f


	//   ....[89]....
        /*0348*/ 	.word	0x0500000f


	//   ....[90]....
        /*034c*/ 	.word	0x0500000f


	//   ....[91]....
        /*0350*/ 	.word	0x0500000f


	//   ....[92]....
        /*0354*/ 	.word	0x0500000f


	//   ....[93]....
        /*0358*/ 	.word	0x0500000f


	//   ....[94]....
        /*035c*/ 	.word	0x0500000f


	//   ....[95]....
        /*0360*/ 	.word	0x0500000f


	//   ....[96]....
        /*0364*/ 	.word	0x0500000f


	//   ....[97]....
        /*0368*/ 	.word	0x0500000f


	//   ....[98]....
        /*036c*/ 	.word	0x0500000f


	//   ....[99]....
        /*0370*/ 	.word	0x0500000f


	//   ....[100]....
        /*0374*/ 	.word	0x0500000f


	//   ....[101]....
        /*0378*/ 	.word	0x0500000f


	//   ....[102]....
        /*037c*/ 	.word	0x0500000f


	//   ....[103]....
        /*0380*/ 	.word	0x0500000f


	//   ....[104]....
        /*0384*/ 	.word	0x0500000f


	//----- nvinfo : EIATTR_COOP_GROUP_INSTR_OFFSETS
	.align		4
.L_525:
        /*0388*/ 	.byte	0x04, 0x28
        /*038a*/ 	.short	(.L_527 - .L_526)


	//   ....[0]....
.L_526:
        /*038c*/ 	.word	0x00000060


	//   ....[1]....
        /*0390*/ 	.word	0x00000130


	//   ....[2]....
        /*0394*/ 	.word	0x000001f0


	//   ....[3]....
        /*0398*/ 	.word	0x000003c0


	//   ....[4]....
        /*039c*/ 	.word	0x00000520


	//   ....[5]....
        /*03a0*/ 	.word	0x00000640


	//   ....[6]....
        /*03a4*/ 	.word	0x000007a0


	//   ....[7]....
        /*03a8*/ 	.word	0x00001480


	//   ....[8]....
        /*03ac*/ 	.word	0x00002890


	//   ....[9]....
        /*03b0*/ 	.word	0x000028c0


	//   ....[10]....
        /*03b4*/ 	.word	0x00003210


	//   ....[11]....
        /*03b8*/ 	.word	0x00003230


	//   ....[12]....
        /*03bc*/ 	.word	0x00003250


	//   ....[13]....
        /*03c0*/ 	.word	0x00003270


	//   ....[14]....
        /*03c4*/ 	.word	0x00004a60


	//   ....[15]....
        /*03c8*/ 	.word	0x00004d60


	//   ....[16]....
        /*03cc*/ 	.word	0x00005680


	//   ....[17]....
        /*03d0*/ 	.word	0x00005700


	//   ....[18]....
        /*03d4*/ 	.word	0x00005720


	//   ....[19]....
        /*03d8*/ 	.word	0x00005740


	//   ....[20]....
        /*03dc*/ 	.word	0x00007a50


	//   ....[21]....
        /*03e0*/ 	.word	0x00007ac0


	//   ....[22]....
        /*03e4*/ 	.word	0x00007ad0


	//   ....[23]....
        /*03e8*/ 	.word	0x00007b00


	//   ....[24]....
        /*03ec*/ 	.word	0x000090a0


	//   ....[25]....
        /*03f0*/ 	.word	0x000090c0


	//   ....[26]....
        /*03f4*/ 	.word	0x00009110


	//   ....[27]....
        /*03f8*/ 	.word	0x00009120


	//   ....[28]....
        /*03fc*/ 	.word	0x0000a250


	//   ....[29]....
        /*0400*/ 	.word	0x0000a2b0


	//   ....[30]....
        /*0404*/ 	.word	0x0000a2f0


	//   ....[31]....
        /*0408*/ 	.word	0x0000a320


	//   ....[32]....
        /*040c*/ 	.word	0x0000a350


	//   ....[33]....
        /*0410*/ 	.word	0x0000a370


	//   ....[34]....
        /*0414*/ 	.word	0x0000aff0


	//   ....[35]....
        /*0418*/ 	.word	0x0000b000


	//   ....[36]....
        /*041c*/ 	.word	0x0000c070


	//   ....[37]....
        /*0420*/ 	.word	0x0000cc20


	//   ....[38]....
        /*0424*/ 	.word	0x0000d550


	//   ....[39]....
        /*0428*/ 	.word	0x0000d590


	//   ....[40]....
        /*042c*/ 	.word	0x0000d5c0


	//   ....[41]....
        /*0430*/ 	.word	0x0000d5e0


	//   ....[42]....
        /*0434*/ 	.word	0x0000d600


	//   ....[43]....
        /*0438*/ 	.word	0x0000d720


	//   ....[44]....
        /*043c*/ 	.word	0x0000d7e0


	//   ....[45]....
        /*0440*/ 	.word	0x0000d800


	//   ....[46]....
        /*0444*/ 	.word	0x0000d8a0


	//   ....[47]....
        /*0448*/ 	.word	0x0000d8c0


	//   ....[48]....
        /*044c*/ 	.word	0x0000d960


	//   ....[49]....
        /*0450*/ 	.word	0x0000d980


	//   ....[50]....
        /*0454*/ 	.word	0x0000da00


	//   ....[51]....
        /*0458*/ 	.word	0x0000da20


	//   ....[52]....
        /*045c*/ 	.word	0x0000da30


	//   ....[53]....
        /*0460*/ 	.word	0x0000da40


	//   ....[54]....
        /*0464*/ 	.word	0x0000e110


	//   ....[55]....
        /*0468*/ 	.word	0x0000e1c0


	//   ....[56]....
        /*046c*/ 	.word	0x0000e1e0


	//   ....[57]....
        /*0470*/ 	.word	0x0000e290


	//   ....[58]....
        /*0474*/ 	.word	0x0000e320


	//   ....[59]....
        /*0478*/ 	.word	0x0000e340


	//   ....[60]....
        /*047c*/ 	.word	0x0000e3e0


	//   ....[61]....
        /*0480*/ 	.word	0x0000e3f0


	//   ....[62]....
        /*0484*/ 	.word	0x0000e420


	//   ....[63]....
        /*0488*/ 	.word	0x0000e440


	//   ....[64]....
        /*048c*/ 	.word	0x0000e4b0


	//   ....[65]....
        /*0490*/ 	.word	0x0000e500


	//   ....[66]....
        /*0494*/ 	.word	0x0000e590


	//   ....[67]....
        /*0498*/ 	.word	0x0000e5c0


	//   ....[68]....
        /*049c*/ 	.word	0x0000e670


	//   ....[69]....
        /*04a0*/ 	.word	0x0000e6c0


	//   ....[70]....
        /*04a4*/ 	.word	0x00010990


	//   ....[71]....
        /*04a8*/ 	.word	0x00010f90


	//   ....[72]....
        /*04ac*/ 	.word	0x00011100


	//   ....[73]....
        /*04b0*/ 	.word	0x00011160


	//   ....[74]....
        /*04b4*/ 	.word	0x000112a0


	//   ....[75]....
        /*04b8*/ 	.word	0x00011330


	//   ....[76]....
        /*04bc*/ 	.word	0x00011430


	//   ....[77]....
        /*04c0*/ 	.word	0x000114c0


	//   ....[78]....
        /*04c4*/ 	.word	0x000115d0


	//   ....[79]....
        /*04c8*/ 	.word	0x00011640


	//   ....[80]....
        /*04cc*/ 	.word	0x00011760


	//   ....[81]....
        /*04d0*/ 	.word	0x000117d0


	//   ....[82]....
        /*04d4*/ 	.word	0x000118f0


	//   ....[83]....
        /*04d8*/ 	.word	0x00011960


	//   ....[84]....
        /*04dc*/ 	.word	0x00011a70


	//   ....[85]....
        /*04e0*/ 	.word	0x00011ad0


	//   ....[86]....
        /*04e4*/ 	.word	0x00011bd0


	//   ....[87]....
        /*04e8*/ 	.word	0x00011c20


	//   ....[88]....
        /*04ec*/ 	.word	0x00011cc0


	//   ....[89]....
        /*04f0*/ 	.word	0x00011d80


	//   ....[90]....
        /*04f4*/ 	.word	0x000120a0


	//   ....[91]....
        /*04f8*/ 	.word	0x00012110


	//   ....[92]....
        /*04fc*/ 	.word	0x00012220


	//   ....[93]....
        /*0500*/ 	.word	0x00012280


	//   ....[94]....
        /*0504*/ 	.word	0x00012390


	//   ....[95]....
        /*0508*/ 	.word	0x000123e0


	//   ....[96]....
        /*050c*/ 	.word	0x000124e0


	//   ....[97]....
        /*0510*/ 	.word	0x00012540


	//   ....[98]....
        /*0514*/ 	.word	0x000126b0


	//   ....[99]....
        /*0518*/ 	.word	0x00012700


	//   ....[100]....
        /*051c*/ 	.word	0x00012820


	//   ....[101]....
        /*0520*/ 	.word	0x00012870


	//   ....[102]....
        /*0524*/ 	.word	0x00012980


	//   ....[103]....
        /*0528*/ 	.word	0x000129d0


	//   ....[104]....
        /*052c*/ 	.word	0x00012de0


	//----- nvinfo : EIATTR_REG_RECONFIG
	.align		4
.L_527:
        /*0530*/ 	.byte	0x01, 0x54
	.zero		2


	//----- nvinfo : EIATTR_SYSCALL_OFFSETS
	.align		4
        /*0534*/ 	.byte	0x04, 0x46
        /*0536*/ 	.short	(.L_529 - .L_528)


	//   ....[0]....
.L_528:
        /*0538*/ 	.word	0x000016d0


	//   ....[1]....
        /*053c*/ 	.word	0x0000c860


	//   ....[2]....
        /*0540*/ 	.word	0x0000c9a0


	//   ....[3]....
        /*0544*/ 	.word	0x0000ca90


	//   ....[4]....
        /*0548*/ 	.word	0x0000d1b0


	//   ....[5]....
        /*054c*/ 	.word	0x0000dd60


	//----- nvinfo : EIATTR_MBARRIER_INSTR_OFFSETS
	.align		4
.L_529:
        /*0550*/ 	.byte	0x04, 0x39
        /*0552*/ 	.short	(.L_531 - .L_530)


	//   ....[0]....
.L_530:
        /*0554*/ 	.word	0x00000260
        /*0558*/ 	.word	0x000000ff
        /*055c*/ 	.word	0x00032400
        /*0560*/ 	.short	0x0100
        /*0562*/ 	.byte	0x08
	.zero		1


	//   ....[1]....
        /*0564*/ 	.word	0x00000270
        /*0568*/ 	.word	0x000000ff
        /*056c*/ 	.word	0x00032410
        /*0570*/ 	.short	0x0100
        /*0572*/ 	.byte	0x08
	.zero		1


	//   ....[2]....
        /*0574*/ 	.word	0x00000280
        /*0578*/ 	.word	0x000000ff
        /*057c*/ 	.word	0x00032420
        /*0580*/ 	.short	0x0100
        /*0582*/ 	.byte	0x08
	.zero		1


	//   ....[3]....
        /*0584*/ 	.word	0x00000370
        /*0588*/ 	.word	0x000000ff
        /*058c*/ 	.word	0x00032430
        /*0590*/ 	.short	0x0100
        /*0592*/ 	.byte	0x08
	.zero		1


	//   ....[4]....
        /*0594*/ 	.word	0x00000380
        /*0598*/ 	.word	0x000000ff
        /*059c*/ 	.word	0x00032440
        /*05a0*/ 	.short	0x0100
        /*05a2*/ 	.byte	0x08
	.zero		1


	//   ....[5]....
        /*05a4*/ 	.word	0x00000390
        /*05a8*/ 	.word	0x000000ff
        /*05ac*/ 	.word	0x00032438
        /*05b0*/ 	.short	0x0100
        /*05b2*/ 	.byte	0x08
	.zero		1


	//   ....[6]....
        /*05b4*/ 	.word	0x000003a0
        /*05b8*/ 	.word	0x000000ff
        /*05bc*/ 	.word	0x00032448
        /*05c0*/ 	.short	0x0100
        /*05c2*/ 	.byte	0x08
	.zero		1


	//   ....[7]....
        /*05c4*/ 	.word	0x000004d0
        /*05c8*/ 	.word	0x000000ff
        /*05cc*/ 	.word	0x00032450
        /*05d0*/ 	.short	0x0100
        /*05d2*/ 	.byte	0x08
	.zero		1


	//   ....[8]....
        /*05d4*/ 	.word	0x000004e0
        /*05d8*/ 	.word	0x000000ff
        /*05dc*/ 	.word	0x00032460
        /*05e0*/ 	.short	0x0100
        /*05e2*/ 	.byte	0x08
	.zero		1


	//   ....[9]....
        /*05e4*/ 	.word	0x000004f0
        /*05e8*/ 	.word	0x000000ff
        /*05ec*/ 	.word	0x00032458
        /*05f0*/ 	.short	0x0100
        /*05f2*/ 	.byte	0x08
	.zero		1


	//   ....[10]....
        /*05f4*/ 	.word	0x00000500
        /*05f8*/ 	.word	0x000000ff
        /*05fc*/ 	.word	0x00032468
        /*0600*/ 	.short	0x0100
        /*0602*/ 	.byte	0x08
	.zero		1


	//   ....[11]....
        /*0604*/ 	.word	0x000005f0
        /*0608*/ 	.word	0x000000ff
        /*060c*/ 	.word	0x00032470
        /*0610*/ 	.short	0x0100
        /*0612*/ 	.byte	0x06
	.zero		1


	//   ....[12]....
        /*0614*/ 	.word	0x00000600
        /*0618*/ 	.word	0x000000ff
        /*061c*/ 	.word	0x00032480
        /*0620*/ 	.short	0x0100
        /*0622*/ 	.byte	0x06
	.zero		1


	//   ....[13]....
        /*0624*/ 	.word	0x00000610
        /*0628*/ 	.word	0x000000ff
        /*062c*/ 	.word	0x00032478
        /*0630*/ 	.short	0x0100
        /*0632*/ 	.byte	0x06
	.zero		1


	//   ....[14]....
        /*0634*/ 	.word	0x00000620
        /*0638*/ 	.word	0x000000ff
        /*063c*/ 	.word	0x00032488
        /*0640*/ 	.short	0x0100
        /*0642*/ 	.byte	0x06
	.zero		1


	//   ....[15]....
        /*0644*/ 	.word	0x00000750
        /*0648*/ 	.word	0x000000ff
        /*064c*/ 	.word	0x00032490
        /*0650*/ 	.short	0x0100
        /*0652*/ 	.byte	0x08
	.zero		1


	//   ....[16]....
        /*0654*/ 	.word	0x00000760
        /*0658*/ 	.word	0x000000ff
        /*065c*/ 	.word	0x000324a0
        /*0660*/ 	.short	0x0100
        /*0662*/ 	.byte	0x08
	.zero		1


	//   ....[17]....
        /*0664*/ 	.word	0x00000770
        /*0668*/ 	.word	0x000000ff
        /*066c*/ 	.word	0x00032498
        /*0670*/ 	.short	0x0100
        /*0672*/ 	.byte	0x08
	.zero		1


	//   ....[18]....
        /*0674*/ 	.word	0x00000780
        /*0678*/ 	.word	0x000000ff
        /*067c*/ 	.word	0x000324a8
        /*0680*/ 	.short	0x0100
        /*0682*/ 	.byte	0x08
	.zero		1


	//   ....[19]....
        /*0684*/ 	.word	0x000008b0
        /*0688*/ 	.word	0x000000ff
        /*068c*/ 	.word	0x000324b0
        /*0690*/ 	.short	0x0100
        /*0692*/ 	.byte	0x08
	.zero		1


	//   ....[20]....
        /*0694*/ 	.word	0x000008c0
        /*0698*/ 	.word	0x000000ff
        /*069c*/ 	.word	0x000324c0
        /*06a0*/ 	.short	0x0100
        /*06a2*/ 	.byte	0x08
	.zero		1


	//   ....[21]....
        /*06a4*/ 	.word	0x000008d0
        /*06a8*/ 	.word	0x000000ff
        /*06ac*/ 	.word	0x000324b8
        /*06b0*/ 	.short	0x0100
        /*06b2*/ 	.byte	0x08
	.zero		1


	//   ....[22]....
        /*06b4*/ 	.word	0x000008e0
        /*06b8*/ 	.word	0x000000ff
        /*06bc*/ 	.word	0x000324c8
        /*06c0*/ 	.short	0x0100
        /*06c2*/ 	.byte	0x08
	.zero		1


	//   ....[23]....
        /*06c4*/ 	.word	0x00001710
        /*06c8*/ 	.word	0x000000ff
        /*06cc*/ 	.word	0x00032400
        /*06d0*/ 	.short	0x010a
        /*06d2*/ 	.byte	0x04
	.zero		1


	//   ....[24]....
        /*06d4*/ 	.word	0x000017b0
        /*06d8*/ 	.word	0x000000ff
        /*06dc*/ 	.word	0x00032430
        /*06e0*/ 	.short	0x010a
        /*06e2*/ 	.byte	0x04
	.zero		1


	//   ....[25]....
        /*06e4*/ 	.word	0x00001800
        /*06e8*/ 	.word	0x000000ff
        /*06ec*/ 	.word	0x00032430
        /*06f0*/ 	.short	0x010a
        /*06f2*/ 	.byte	0x04
	.zero		1


	//   ....[26]....
        /*06f4*/ 	.word	0x00001b10
        /*06f8*/ 	.word	0x000000ff
        /*06fc*/ 	.word	0x00032410
        /*0700*/ 	.short	0x010a
        /*0702*/ 	.byte	0x08
	.zero		1


	//   ....[27]....
        /*0704*/ 	.word	0x00001b60
        /*0708*/ 	.word	0x000000ff
        /*070c*/ 	.word	0x00032450
        /*0710*/ 	.short	0x010a
        /*0712*/ 	.byte	0x04
	.zero		1


	//   ....[28]....
        /*0714*/ 	.word	0x00001bb0
        /*0718*/ 	.word	0x000000ff
        /*071c*/ 	.word	0x00032450
        /*0720*/ 	.short	0x010a
        /*0722*/ 	.byte	0x04
	.zero		1


	//   ....[29]....
        /*0724*/ 	.word	0x00003600
        /*0728*/ 	.word	0x00000014
        /*072c*/ 	.word	0x00000000
        /*0730*/ 	.short	0x0101
        /*0732*/ 	.byte	0x3f
	.zero		1


	//   ....[30]....
        /*0734*/ 	.word	0x000040f0
        /*0738*/ 	.word	0x000000be
        /*073c*/ 	.word	0x00000000
        /*0740*/ 	.short	0x0101
        /*0742*/ 	.byte	0x3f
	.zero		1


	//   ....[31]....
        /*0744*/ 	.word	0x00004200
        /*0748*/ 	.word	0x000000ff
        /*074c*/ 	.word	0x00032430
        /*0750*/ 	.short	0x010a
        /*0752*/ 	.byte	0x05
	.zero		1


	//   ....[32]....
        /*0754*/ 	.word	0x00004240
        /*0758*/ 	.word	0x000000ff
        /*075c*/ 	.word	0x00032430
        /*0760*/ 	.short	0x010a
        /*0762*/ 	.byte	0x05
	.zero		1


	//   ....[33]....
        /*0764*/ 	.word	0x00004590
        /*0768*/ 	.word	0x000000ff
        /*076c*/ 	.word	0x00032450
        /*0770*/ 	.short	0x010a
        /*0772*/ 	.byte	0x05
	.zero		1


	//   ....[34]....
        /*0774*/ 	.word	0x000045d0
        /*0778*/ 	.word	0x000000ff
        /*077c*/ 	.word	0x00032450
        /*0780*/ 	.short	0x010a
        /*0782*/ 	.byte	0x05
	.zero		1


	//   ....[35]....
        /*0784*/ 	.word	0x000059e0
        /*0788*/ 	.word	0x00000098
        /*078c*/ 	.word	0x00000000
        /*0790*/ 	.short	0x0101
        /*0792*/ 	.byte	0x3f
	.zero		1


	//   ....[36]....
        /*0794*/ 	.word	0x00006d80
        /*0798*/ 	.word	0x0000009d
        /*079c*/ 	.word	0x00000000
        /*07a0*/ 	.short	0x0101
        /*07a2*/ 	.byte	0x3f
	.zero		1


	//   ....[37]....
        /*07a4*/ 	.word	0x00006eb0
        /*07a8*/ 	.word	0x000000ff
        /*07ac*/ 	.word	0x00032430
        /*07b0*/ 	.short	0x010a
        /*07b2*/ 	.byte	0x06
	.zero		1


	//   ....[38]....
        /*07b4*/ 	.word	0x00006ef0
        /*07b8*/ 	.word	0x000000ff
        /*07bc*/ 	.word	0x00032430
        /*07c0*/ 	.short	0x010a
        /*07c2*/ 	.byte	0x06
	.zero		1


	//   ....[39]....
        /*07c4*/ 	.word	0x00007110
        /*07c8*/ 	.word	0x000000ff
        /*07cc*/ 	.word	0x00032450
        /*07d0*/ 	.short	0x010a
        /*07d2*/ 	.byte	0x06
	.zero		1


	//   ....[40]....
        /*07d4*/ 	.word	0x00007150
        /*07d8*/ 	.word	0x000000ff
        /*07dc*/ 	.word	0x00032450
        /*07e0*/ 	.short	0x010a
        /*07e2*/ 	.byte	0x06
	.zero		1


	//   ....[41]....
        /*07e4*/ 	.word	0x00007d40
        /*07e8*/ 	.word	0x00000098
        /*07ec*/ 	.word	0x00000000
        /*07f0*/ 	.short	0x0101
        /*07f2*/ 	.byte	0x3f
	.zero		1


	//   ....[42]....
        /*07f4*/ 	.word	0x00009080
        /*07f8*/ 	.word	0x000000d2
        /*07fc*/ 	.word	0x00000000
        /*0800*/ 	.short	0x0101
        /*0802*/ 	.byte	0x3f
	.zero		1


	//   ....[43]....
        /*0804*/ 	.word	0x0000a380
        /*0808*/ 	.word	0x000000ff
        /*080c*/ 	.word	0x00000000
        /*0810*/ 	.short	0x0101
        /*0812*/ 	.byte	0x04
	.zero		1


	//   ....[44]....
        /*0814*/ 	.word	0x0000ce70
        /*0818*/ 	.word	0x000000ff
        /*081c*/ 	.word	0x00032440
        /*0820*/ 	.short	0x010a
        /*0822*/ 	.byte	0x26
	.zero		1


	//   ....[45]....
        /*0824*/ 	.word	0x0000db70
        /*0828*/ 	.word	0x000000ff
        /*082c*/ 	.word	0x00032400
        /*0830*/ 	.short	0x0107
        /*0832*/ 	.byte	0x26
	.zero		1


	//   ....[46]....
        /*0834*/ 	.word	0x0000dbf0
        /*0838*/ 	.word	0x000000ff
        /*083c*/ 	.word	0x00032400
        /*0840*/ 	.short	0x0101
        /*0842*/ 	.byte	0x26
	.zero		1


	//   ....[47]....
        /*0844*/ 	.word	0x0000e870
        /*0848*/ 	.word	0x000000ff
        /*084c*/ 	.word	0x00032410
        /*0850*/ 	.short	0x0107
        /*0852*/ 	.byte	0x26
	.zero		1


	//   ....[48]....
        /*0854*/ 	.word	0x0000e8d0
        /*0858*/ 	.word	0x000000ff
        /*085c*/ 	.word	0x00032410
        /*0860*/ 	.short	0x0101
        /*0862*/ 	.byte	0x26
	.zero		1


	//   ....[49]....
        /*0864*/ 	.word	0x0000e8e0
        /*0868*/ 	.word	0x000000ff
        /*086c*/ 	.word	0x00032420
        /*0870*/ 	.short	0x010a
        /*0872*/ 	.byte	0x26
	.zero		1


	//   ....[50]....
        /*0874*/ 	.word	0x0000e940
        /*0878*/ 	.word	0x000000ff
        /*087c*/ 	.word	0x00032460
        /*0880*/ 	.short	0x010a
        /*0882*/ 	.byte	0x26
	.zero		1


	//   ....[51]....
        /*0884*/ 	.word	0x0000f1c0
        /*0888*/ 	.word	0x000000ff
        /*088c*/ 	.word	0x00032448
        /*0890*/ 	.short	0x010a
        /*0892*/ 	.byte	0x26
	.zero		1


	//   ....[52]....
        /*0894*/ 	.word	0x0000f390
        /*0898*/ 	.word	0x000000ff
        /*089c*/ 	.word	0x00032468
        /*08a0*/ 	.short	0x010a
        /*08a2*/ 	.byte	0x26
	.zero		1


	//   ....[53]....
        /*08a4*/ 	.word	0x0000f9f0
        /*08a8*/ 	.word	0x000000ff
        /*08ac*/ 	.word	0x00032440
        /*08b0*/ 	.short	0x010a
        /*08b2*/ 	.byte	0x26
	.zero		1


	//   ....[54]....
        /*08b4*/ 	.word	0x0000fbd0
        /*08b8*/ 	.word	0x000000ff
        /*08bc*/ 	.word	0x00032460
        /*08c0*/ 	.short	0x010a
        /*08c2*/ 	.byte	0x26
	.zero		1


	//   ....[55]....
        /*08c4*/ 	.word	0x00010260
        /*08c8*/ 	.word	0x000000ff
        /*08cc*/ 	.word	0x00032448
        /*08d0*/ 	.short	0x010a
        /*08d2*/ 	.byte	0x26
	.zero		1


	//   ....[56]....
        /*08d4*/ 	.word	0x00010440
        /*08d8*/ 	.word	0x000000ff
        /*08dc*/ 	.word	0x00032468
        /*08e0*/ 	.short	0x010a
        /*08e2*/ 	.byte	0x26
	.zero		1


	//   ....[57]....
        /*08e4*/ 	.word	0x00010920
        /*08e8*/ 	.word	0x00000002
        /*08ec*/ 	.word	0x00032420
        /*08f0*/ 	.short	0x010a
        /*08f2*/ 	.byte	0x3f
	.zero		1


	//   ....[58]....
        /*08f4*/ 	.word	0x00010aa0
        /*08f8*/ 	.word	0x00000007
        /*08fc*/ 	.word	0x00000000
        /*0900*/ 	.short	0x010a
        /*0902*/ 	.byte	0x3f
	.zero		1


	//   ....[59]....
        /*0904*/ 	.word	0x00010b10
        /*0908*/ 	.word	0x00000005
        /*090c*/ 	.word	0x00000000
        /*0910*/ 	.short	0x010a
        /*0912*/ 	.byte	0x3f
	.zero		1


	//   ....[60]....
        /*0914*/ 	.word	0x00010b70
        /*0918*/ 	.word	0x00000005
        /*091c*/ 	.word	0x00000000
        /*0920*/ 	.short	0x010a
        /*0922*/ 	.byte	0x3f
	.zero		1


	//   ....[61]....
        /*0924*/ 	.word	0x00010ba0
        /*0928*/ 	.word	0x00000003
        /*092c*/ 	.word	0x00000000
        /*0930*/ 	.short	0x010a
        /*0932*/ 	.byte	0x3f
	.zero		1


	//   ....[62]....
        /*0934*/ 	.word	0x00010c20
        /*0938*/ 	.word	0x00000003
        /*093c*/ 	.word	0x00032400
        /*0940*/ 	.short	0x010a
        /*0942*/ 	.byte	0x3f
	.zero		1


	//   ....[63]....
        /*0944*/ 	.word	0x00010c90
        /*0948*/ 	.word	0x00000003
        /*094c*/ 	.word	0x00032430
        /*0950*/ 	.short	0x010a
        /*0952*/ 	.byte	0x3f
	.zero		1


	//   ....[64]....
        /*0954*/ 	.word	0x00010d00
        /*0958*/ 	.word	0x00000003
        /*095c*/ 	.word	0x00032410
        /*0960*/ 	.short	0x010a
        /*0962*/ 	.byte	0x3f
	.zero		1


	//   ....[65]....
        /*0964*/ 	.word	0x00010d70
        /*0968*/ 	.word	0x00000003
        /*096c*/ 	.word	0x00032450
        /*0970*/ 	.short	0x010a
        /*0972*/ 	.byte	0x3f
	.zero		1


	//   ....[66]....
        /*0974*/ 	.word	0x00010dd0
        /*0978*/ 	.word	0x00000098
        /*097c*/ 	.word	0x00032430
        /*0980*/ 	.short	0x010a
        /*0982*/ 	.byte	0x3f
	.zero		1


	//   ....[67]....
        /*0984*/ 	.word	0x00010e30
        /*0988*/ 	.word	0x000000ca
        /*098c*/ 	.word	0x00032450
        /*0990*/ 	.short	0x010a
        /*0992*/ 	.byte	0x3f
	.zero		1


	//   ....[68]....
        /*0994*/ 	.word	0x00010e90
        /*0998*/ 	.word	0x00000098
        /*099c*/ 	.word	0x00032430
        /*09a0*/ 	.short	0x010a
        /*09a2*/ 	.byte	0x3f
	.zero		1


	//   ....[69]....
        /*09a4*/ 	.word	0x00010ef0
        /*09a8*/ 	.word	0x000000cc
        /*09ac*/ 	.word	0x00032450
        /*09b0*/ 	.short	0x010a
        /*09b2*/ 	.byte	0x3f
	.zero		1


	//   ....[70]....
        /*09b4*/ 	.word	0x00011050
        /*09b8*/ 	.word	0x00000003
        /*09bc*/ 	.word	0x00032440
        /*09c0*/ 	.short	0x010a
        /*09c2*/ 	.byte	0x3f
	.zero		1


	//   ....[71]....
        /*09c4*/ 	.word	0x00012a10
        /*09c8*/ 	.word	0x00000003
        /*09cc*/ 	.word	0x00032420
        /*09d0*/ 	.short	0x010a
        /*09d2*/ 	.byte	0x3f
	.zero		1


	//   ....[72]....
        /*09d4*/ 	.word	0x00012a70
        /*09d8*/ 	.word	0x00000003
        /*09dc*/ 	.word	0x00032460
        /*09e0*/ 	.short	0x010a
        /*09e2*/ 	.byte	0x3f
	.zero		1


	//   ....[73]....
        /*09e4*/ 	.word	0x00012ad0
        /*09e8*/ 	.word	0x00000003
        /*09ec*/ 	.word	0x00032448
        /*09f0*/ 	.short	0x010a
        /*09f2*/ 	.byte	0x3f
	.zero		1


	//   ....[74]....
        /*09f4*/ 	.word	0x00012b30
        /*09f8*/ 	.word	0x00000003
        /*09fc*/ 	.word	0x00032468
        /*0a00*/ 	.short	0x010a
        /*0a02*/ 	.byte	0x3f
	.zero		1


	//   ....[75]....
        /*0a04*/ 	.word	0x00012b90
        /*0a08*/ 	.word	0x00000003
        /*0a0c*/ 	.word	0x00032440
        /*0a10*/ 	.short	0x010a
        /*0a12*/ 	.byte	0x3f
	.zero		1


	//   ....[76]....
        /*0a14*/ 	.word	0x00012bf0
        /*0a18*/ 	.word	0x00000003
        /*0a1c*/ 	.word	0x00032460
        /*0a20*/ 	.short	0x010a
        /*0a22*/ 	.byte	0x3f
	.zero		1


	//   ....[77]....
        /*0a24*/ 	.word	0x00012c50
        /*0a28*/ 	.word	0x00000003
        /*0a2c*/ 	.word	0x00032448
        /*0a30*/ 	.short	0x010a
        /*0a32*/ 	.byte	0x3f
	.zero		1


	//   ....[78]....
        /*0a34*/ 	.word	0x00012cb0
        /*0a38*/ 	.word	0x00000003
        /*0a3c*/ 	.word	0x00032468
        /*0a40*/ 	.short	0x010a
        /*0a42*/ 	.byte	0x3f
	.zero		1


	//   ....[79]....
        /*0a44*/ 	.word	0x00012d00
        /*0a48*/ 	.word	0x00000002
        /*0a4c*/ 	.word	0x00032420
        /*0a50*/ 	.short	0x010a
        /*0a52*/ 	.byte	0x3f
	.zero		1


	//   ....[80]....
        /*0a54*/ 	.word	0x00012ea0
        /*0a58*/ 	.word	0x00000007
        /*0a5c*/ 	.word	0x00000000
        /*0a60*/ 	.short	0x010a
        /*0a62*/ 	.byte	0x3f
	.zero		1


	//   ....[81]....
        /*0a64*/ 	.word	0x00012ef0
        /*0a68*/ 	.word	0x00000005
        /*0a6c*/ 	.word	0x00000000
        /*0a70*/ 	.short	0x010a
        /*0a72*/ 	.byte	0x3f
	.zero		1


	//   ....[82]....
        /*0a74*/ 	.word	0x00012f40
        /*0a78*/ 	.word	0x00000005
        /*0a7c*/ 	.word	0x00000000
        /*0a80*/ 	.short	0x010a
        /*0a82*/ 	.byte	0x3f
	.zero		1


	//----- nvinfo : EIATTR_NUM_MBARRIERS
	.align		4
.L_531:
        /*0a84*/ 	.byte	0x03, 0x38
        /*0a86*/ 	.short	0x0017


	//----- nvinfo : EIATTR_EXIT_INSTR_OFFSETS
	.align		4
        /*0a88*/ 	.byte	0x04, 0x1c
        /*0a8a*/ 	.short	(.L_533 - .L_532)


	//   ....[0]....
.L_532:
        /*0a8c*/ 	.word	0x00010bf0


	//----- nvinfo : EIATTR_MAX_THREADS
	.align		4
.L_533:
        /*0a90*/ 	.byte	0x04, 0x05
        /*0a92*/ 	.short	(.L_535 - .L_534)
.L_534:
        /*0a94*/ 	.word	0x00000180
        /*0a98*/ 	.word	0x00000001
        /*0a9c*/ 	.word	0x00000001


	//----- nvinfo : EIATTR_CRS_STACK_SIZE
	.align		4
.L_535:
        /*0aa0*/ 	.byte	0x04, 0x1e
        /*0aa2*/ 	.short	(.L_537 - .L_536)
.L_536:
        /*0aa4*/ 	.word	0x00000000


	//----- nvinfo : EIATTR_CBANK_PARAM_SIZE
	.align		4
.L_537:
        /*0aa8*/ 	.byte	0x03, 0x19
        /*0aaa*/ 	.short	0x0b70


	//----- nvinfo : EIATTR_PARAM_CBANK
	.align		4
        /*0aac*/ 	.byte	0x04, 0x0a
        /*0aae*/ 	.short	(.L_539 - .L_538)
	.align		4
.L_538:
        /*0ab0*/ 	.word	index@(.nv.constant0._ZN7cutlass13device_kernelIN5flash11enable_sm90INS1_16FlashAttnFwdSm90INS1_25CollectiveMainloopFwdSm90ILi2EN4cute5tupleIJNS5_1CILi1EEES8_S8_EEENS6_IJNS7_ILi128EEENS7_ILi96EEENS7_ILi64EEEEEELi256ENS_6half_tEfNS_4arch4Sm90ELb1ELb0ELb0ELb0ELb0ELb0ELb1ELb1ELb0ELb1ELb1ELb0EEENS1_21CollectiveEpilogueFwdINS6_IJSA_NS7_ILi256EEESB_EEES9_SE_SG_Li256ELb0ELb1ELb1ELb0EEENS1_19SingleTileSchedulerILb0ELb1ELb1ELi128EEEEEEEEEvNT_6ParamsE)
        /*0ab4*/ 	.short	0x0210
        /*0ab6*/ 	.short	0x0b70


	//----- nvinfo : EIATTR_SW_WAR
	.align		4
.L_539:
        /*0ab8*/ 	.byte	0x04, 0x36
        /*0aba*/ 	.short	(.L_541 - .L_540)
.L_540:
        /*0abc*/ 	.word	0x00000008
.L_541:


//--------------------- .nv.info._ZN7cutlass13device_kernelIN5flash11enable_sm90INS1_16FlashAttnFwdSm90INS1_25CollectiveMainloopFwdSm90ILi2EN4cute5tupleIJNS5_1CILi1EEES8_S8_EEENS6_IJNS7_ILi128EEENS7_ILi96EEENS7_ILi64EEEEEELi256ENS_6half_tEfNS_4arch4Sm90ELb1ELb0ELb0ELb1ELb0ELb0ELb0ELb1ELb0ELb1ELb1ELb0EEENS1_21CollectiveEpilogueFwdINS6_IJSA_NS7_ILi256EEESB_EEES9_SE_SG_Li256ELb1ELb1ELb1ELb0EEENS1_36VarlenDynamicPersistentTileSchedulerILi128ELi96ELi256ELi128ELb1ELb1ELb1ELb1ELb1ELb1EEEEEEEEEvNT_6ParamsE --------------------------
	.section	.nv.info._ZN7cutlass13device_kernelIN5flash11enable_sm90INS1_16FlashAttnFwdSm90INS1_25CollectiveMainloopFwdSm90ILi2EN4cute5tupleIJNS5_1CILi1EEES8_S8_EEENS6_IJNS7_ILi128EEENS7_ILi96EEENS7_ILi64EEEEEELi256ENS_6half_tEfNS_4arch4Sm90ELb1ELb0ELb0ELb1ELb0ELb0ELb0ELb1ELb0ELb1ELb1ELb0EEENS1_21CollectiveEpilogueFwdINS6_IJSA_NS7_ILi256EEESB_EEES9_SE_SG_Li256ELb1ELb1ELb1ELb0EEENS1_36VarlenDynamicPersistentTileSchedulerILi128ELi96ELi256ELi128ELb1ELb1ELb1ELb1ELb1ELb1EEEEEEEEEvNT_6ParamsE,"",@"SHT_CUDA_INFO"
	.sectionflags	@""
	.align	4


	//----- nvinfo : EIATTR_CUDA_API_VERSION
	.align		4
        /*0000*/ 	.byte	0x04, 0x37
        /*0002*/ 	.short	(.L_543 - .L_542)
.L_542:
        /*0004*/ 	.word	0x00000082


	//----- nvinfo : EIATTR_KPARAM_INFO
	.align		4
.L_543:
        /*0008*/ 	.byte	0x04, 0x17
        /*000a*/ 	.short	(.L_545 - .L_544)
.L_544:
        /*000c*/ 	.word	0x00000000
        /*0010*/ 	.short	0x0000
        /*0012*/ 	.short	0x0070
        /*0014*/ 	.byte	0x00, 0xf0, 0x01, 0x2a


	//----- nvinfo : EIATTR_SPARSE_MMA_MASK
	.align		4
.L_545:
        /*0018*/ 	.byte	0x03, 0x50
        /*001a*/ 	.short	0x0000


	//----- nvinfo : EIATTR_MAXREG_COUNT
	.align		4
        /*001c*/ 	.byte	0x03, 0x1b
        /*001e*/ 	.short	0x00a8


	//----- nvinfo : EIATTR_NUM_BARRIERS
	.align		4
        /*0020*/ 	.byte	0x02, 0x4c
        /*0022*/ 	.byte	0x10
	.zero		1


	//----- nvinfo : EIATTR_EXTERNS
	.align		4
        /*0024*/ 	.byte	0x04, 0x0f
        /*0026*/ 	.short	(.L_547 - .L_546)


	//   ....[0]....
	.align		4
.L_546:
        /*0028*/ 	.word	index@(__assertfail)


	//----- nvinfo : EIATTR_ANNOTATIONS
	.align		4
.L_547:
        /*002c*/ 	.byte	0x04, 0x55
        /*002e*/ 	.short	(.L_549 - .L_548)


	//   ....[0]....
.L_548:
        /* <DEDUP_REMOVED lines=69> */


	//----- nvinfo : EIATTR_MERCURY_ISA_VERSION
	.align		4
.L_549:
        /*0470*/ 	.byte	0x03, 0x5f
        /*0472*/ 	.short	0x0101


	//----- nvinfo : EIATTR_UNUSED_LOAD_BYTE_OFFSET
	.align		4
        /*0474*/ 	.byte	0x04, 0x44
        /*0476*/ 	.short	(.L_551 - .L_550)


	//   ....[0]....
.L_550:
        /*0478*/ 	.word	0x00000a30
        /*047c*/ 	.word	0x0000fff0


	//   ....[1]....
        /*0480*/ 	.word	0x00008cc0
        /*0484*/ 	.word	0x0000fff0


	//----- nvinfo : EIATTR_INT_WARP_WIDE_INSTR_OFFSETS
	.align		4
.L_551:
        /*0488*/ 	.byte	0x04, 0x31
        /*048a*/ 	.short	(.L_553 - .L_552)


	//   ....[0]....
.L_552:
        /*048c*/ 	.word	0x00000130


	//   ....[1]....
        /*0490*/ 	.word	0x00000170


	//   ....[2]....
        /*0494*/ 	.word	0x000001e0


	//   ....[3]....
        /*0498*/ 	.word	0x00003b80


	//   ....[4]....
        /*049c*/ 	.word	0x0000ef60


	//   ....[5]....
        /*04a0*/ 	.word	0x0000eff0


	//   ....[6]....
        /*04a4*/ 	.word	0x00012c20


	//   ....[7]....
        /*04a8*/ 	.word	0x00012cb0


	//----- nvinfo : EIATTR_COOP_GROUP_MASK_REGIDS
	.align		4
.L_553:
        /*04ac*/ 	.byte	0x04, 0x29
        /*04ae*/ 	.short	(.L_555 - .L_554)


	//   ....[0]....
.L_554:
        /*04b0*/ 	.word	0xffffffff


	//   ....[1]....
        /*04b4*/ 	.word	0xffffffff


	//   ....[2]....
        /*04b8*/ 	.word	0xffffffff


	//   ....[3]....
        /*04bc*/ 	.word	0xffffffff


	//   ....[4]....
        /*04c0*/ 	.word	0xffffffff


	//   ....[5]....
        /*04c4*/ 	.word	0xffffffff


	//   ....[6]....
        /*04c8*/ 	.word	0xffffffff


	//   ....[7]....
        /*04cc*/ 	.word	0xffffffff


	//   ....[8]....
        /*04d0*/ 	.word	0xffffffff


	//   ....[9]....
        /*04d4*/ 	.word	0xffffffff


	//   ....[10]....
        /*04d8*/ 	.word	0xffffffff


	//   ....[11]....
        /*04dc*/ 	.word	0xffffffff


	//   ....[12]....
        /*04e0*/ 	.word	0xffffffff


	//   ....[13]....
        /*04e4*/ 	.word	0xffffffff


	//   ....[14]....
        /*04e8*/ 	.word	0xffffffff


	//   ....[15]....
        /*04ec*/ 	.word	0xffffffff


	//   ....[16]....
        /*04f0*/ 	.word	0xffffffff


	//   ....[17]....
        /*04f4*/ 	.word	0xffffffff


	//   ....[18]....
        /*04f8*/ 	.word	0xffffffff


	//   ....[19]....
        /*04fc*/ 	.word	0xffffffff


	//   ....[20]....
        /*0500*/ 	.word	0xffffffff


	//   ....[21]....
        /*0504*/ 	.word	0xffffffff


	//   ....[22]....
        /*0508*/ 	.word	0xffffffff


	//   ....[23]....
        /*050c*/ 	.word	0xffffffff


	//   ....[24]....
        /*0510*/ 	.word	0xffffffff


	//   ....[25]....
        /*0514*/ 	.word	0xffffffff


	//   ....[26]....
        /*0518*/ 	.word	0xffffffff


	//   ....[27]....
        /*051c*/ 	.word	0xffffffff


	//   ....[28]....
        /*0520*/ 	.word	0xffffffff


	//   ....[29]....
        /*0524*/ 	.word	0xffffffff


	//   ....[30]....
        /*0528*/ 	.word	0xffffffff


	//   ....[31]....
        /*052c*/ 	.word	0xffffffff


	//   ....[32]....
        /*0530*/ 	.word	0xffffffff


	//   ....[33]....
        /*0534*/ 	.word	0xffffffff


	//   ....[34]....
        /*0538*/ 	.word	0xffffffff


	//   ....[35]....
        /*053c*/ 	.word	0xffffffff


	//   ....[36]....
        /*0540*/ 	.word	0xffffffff


	//   ....[37]....
        /*0544*/ 	.word	0xffffffff


	//   ....[38]....
        /*0548*/ 	.word	0xffffffff


	//   ....[39]....
        /*054c*/ 	.word	0xffffffff


	//   ....[40]....
        /*0550*/ 	.word	0xffffffff


	//   ....[41]....
        /*0554*/ 	.word	0xffffffff


	//   ....[42]....
        /*0558*/ 	.word	0xffffffff


	//   ....[43]....
        /*055c*/ 	.word	0xffffffff


	//   ....[44]....
        /*0560*/ 	.word	0xffffffff


	//   ....[45]....
        /*0564*/ 	.word	0xffffffff


	//   ....[46]....
        /*0568*/ 	.word	0xffffffff


	//   ....[47]....
        /*056c*/ 	.word	0xffffffff


	//   ....[48]....
        /*0570*/ 	.word	0xffffffff


	//   ....[49]....
        /*0574*/ 	.word	0xffffffff


	//   ....[50]....
        /*0578*/ 	.word	0xffffffff


	//   ....[51]....
        /*057c*/ 	.word	0xffffffff


	//   ....[52]....
        /*0580*/ 	.word	0xffffffff


	//   ....[53]....
        /*0584*/ 	.word	0xffffffff


	//   ....[54]....
        /*0588*/ 	.word	0xffffffff


	//   ....[55]....
        /*058c*/ 	.word	0xffffffff


	//   ....[56]....
        /*0590*/ 	.word	0xffffffff


	//   ....[57]....
        /*0594*/ 	.word	0xffffffff


	//   ....[58]....
        /*0598*/ 	.word	0xffffffff


	//   ....[59]....
        /*059c*/ 	.word	0xffffffff


	//   ....[60]....
        /*05a0*/ 	.word	0xffffffff


	//   ....[61]....
        /*05a4*/ 	.word	0xffffffff


	//   ....[62]....
        /*05a8*/ 	.word	0xffffffff


	//   ....[63]....
        /*05ac*/ 	.word	0xffffffff


	//   ....[64]....
        /*05b0*/ 	.word	0xffffffff


	//   ....[65]....
        /*05b4*/ 	.word	0xffffffff


	//   ....[66]....
        /*05b8*/ 	.word	0xffffffff


	//   ....[67]....
        /*05bc*/ 	.word	0xffffffff


	//   ....[68]....
        /*05c0*/ 	.word	0xffffffff


	//   ....[69]....
        /*05c4*/ 	.word	0xffffffff


	//   ....[70]....
        /*05c8*/ 	.word	0xffffffff


	//   ....[71]....
        /*05cc*/ 	.word	0xffffffff


	//   ....[72]....
        /*05d0*/ 	.word	0xffffffff


	//   ....[73]....
        /*05d4*/ 	.word	0xffffffff


	//   ....[74]....
        /*05d8*/ 	.word	0xffffffff


	//   ....[75]....
        /*05dc*/ 	.word	0xffffffff


	//   ....[76]....
        /*05e0*/ 	.word	0xffffffff


	//   ....[77]....
        /*05e4*/ 	.word	0xffffffff


	//   ....[78]....
        /*05e8*/ 	.word	0xffffffff


	//   ....[79]....
        /*05ec*/ 	.word	0xffffffff


	//   ....[80]....
        /*05f0*/ 	.word	0xffffffff


	//   ....[81]....
        /*05f4*/ 	.word	0xffffffff


	//   ....[82]....
        /*05f8*/ 	.word	0xffffffff


	//   ....[83]....
        /*05fc*/ 	.word	0xffffffff


	//   ....[84]....
        /*0600*/ 	.word	0xffffffff


	//   ....[85]....
        /*0604*/ 	.word	0xffffffff


	//   ....[86]....
        /*0608*/ 	.word	0xffffffff


	//   ....[87]....
        /*060c*/ 	.word	0xffffffff


	//   ....[88]....
        /*0610*/ 	.word	0xffffffff


	//   ....[89]....
        /*0614*/ 	.word	0xffffffff


	//   ....[90]....
        /*0618*/ 	.word	0xffffffff


	//   ....[91]....
        /*061c*/ 	.word	0xffffffff


	//   ....[92]....
        /*0620*/ 	.word	0xffffffff


	//   ....[93]....
        /*0624*/ 	.word	0xffffffff


	//   ....[94]....
        /*0628*/ 	.word	0xffffffff


	//   ....[95]....
        /*062c*/ 	.word	0xffffffff


	//   ....[96]....
        /*0630*/ 	.word	0xffffffff


	//   ....[97]....
        /*0634*/ 	.word	0xffffffff


	//   ....[98]....
        /*0638*/ 	.word	0xffffffff


	//   ....[99]....
        /*063c*/ 	.word	0xffffffff


	//   ....[100]....
        /*0640*/ 	.word	0xffffffff


	//   ....[101]....
        /*0644*/ 	.word	0xffffffff


	//   ....[102]....
        /*0648*/ 	.word	0xffffffff


	//   ....[103]....
        /*064c*/ 	.word	0xffffffff


	//   ....[104]....
        /*0650*/ 	.word	0xffffffff


	//   ....[105]....
        /*0654*/ 	.word	0x0500000f


	//   ....[106]....
        /*0658*/ 	.word	0x0500000f


	//   ....[107]....
        /*065c*/ 	.word	0x0500000f


	//   ....[108]....
        /*0660*/ 	.word	0x0500000f


	//   ....[109]....
        /*0664*/ 	.word	0x0500000f


	//   ....[110]....
        /*0668*/ 	.word	0x0500000f


	//   ....[111]....
        /*066c*/ 	.word	0x0500000f


	//   ....[112]....
        /*0670*/ 	.word	0x0500000f


	//   ....[113]....
        /*0674*/ 	.word	0x0500000f


	//   ....[114]....
        /*0678*/ 	.word	0x0500000f


	//   ....[115]....
        /*067c*/ 	.word	0x0500000f


	//   ....[116]....
        /*0680*/ 	.word	0x0500000f


	//   ....[117]....
        /*0684*/ 	.word	0x0500000f


	//   ....[118]....
        /*0688*/ 	.word	0x0500000f


	//   ....[119]....
        /*068c*/ 	.word	0x0500000f


	//   ....[120]....
        /*0690*/ 	.word	0x0500000f


	//   ....[121]....
        /*0694*/ 	.word	0x0500000f


	//   ....[122]....
        /*0698*/ 	.word	0x0500000f


	//   ....[123]....
        /*069c*/ 	.word	0x0500000f


	//   ....[124]....
        /*06a0*/ 	.word	0x0500000f


	//   ....[125]....
        /*06a4*/ 	.word	0x0500000f


	//   ....[126]....
        /*06a8*/ 	.word	0x0500000f


	//   ....[127]....
        /*06ac*/ 	.word	0x0500000f


	//   ....[128]....
        /*06b0*/ 	.word	0x0500000f


	//   ....[129]....
        /*06b4*/ 	.word	0x0500000f


	//   ....[130]....
        /*06b8*/ 	.word	0x0500000f


	//   ....[131]....
        /*06bc*/ 	.word	0x0500000f


	//   ....[132]....
        /*06c0*/ 	.word	0x0500000f


	//   ....[133]....
        /*06c4*/ 	.word	0x0500000f


	//   ....[134]....
        /*06c8*/ 	.word	0x0500000f


	//   ....[135]....
        /*06cc*/ 	.word	0x0500000f


	//   ....[136]....
        /*06d0*/ 	.word	0x0500000f


	//   ....[137]....
        /*06d4*/ 	.word	0x0500000f


	//   ....[138]....
        /*06d8*/ 	.word	0x0500000f


	//   ....[139]....
        /*06dc*/ 	.word	0x0500000f


	//   ....[140]....
        /*06e0*/ 	.word	0x0500000f


	//----- nvinfo : EIATTR_COOP_GROUP_INSTR_OFFSETS
	.align		4
.L_555:
        /*06e4*/ 	.byte	0x04, 0x28
        /*06e6*/ 	.short	(.L_557 - .L_556)


	//   ....[0]....
.L_556:
        /*06e8*/ 	.word	0x00000070


	//   ....[1]....
        /*06ec*/ 	.word	0x00000140


	//   ....[2]....
        /*06f0*/ 	.word	0x00000190


	//   ....[3]....
        /*06f4*/ 	.word	0x000003c0


	//   ....[4]....
        /*06f8*/ 	.word	0x00000520


	//   ....[5]....
        /*06fc*/ 	.word	0x00000640


	//   ....[6]....
        /*0700*/ 	.word	0x000007a0


	//   ....[7]....
        /*0704*/ 	.word	0x00001f50


	//   ....[8]....
        /*0708*/ 	.word	0x00002530


	//   ....[9]....
        /*070c*/ 	.word	0x00002550


	//   ....[10]....
        /*0710*/ 	.word	0x00002ae0


	//   ....[11]....
        /*0714*/ 	.word	0x00002be0


	//   ....[12]....
        /*0718*/ 	.word	0x00003170


	//   ....[13]....
        /*071c*/ 	.word	0x000031c0


	//   ....[14]....
        /*0720*/ 	.word	0x00004160


	//   ....[15]....
        /*0724*/ 	.word	0x000041a0


	//   ....[16]....
        /*0728*/ 	.word	0x00004af0


	//   ....[17]....
        /*072c*/ 	.word	0x00004b80


	//   ....[18]....
        /*0730*/ 	.word	0x000052d0


	//   ....[19]....
        /*0734*/ 	.word	0x000054a0


	//   ....[20]....
        /*0738*/ 	.word	0x00006950


	//   ....[21]....
        /*073c*/ 	.word	0x00006970


	//   ....[22]....
        /*0740*/ 	.word	0x00007120


	//   ....[23]....
        /*0744*/ 	.word	0x000071d0


	//   ....[24]....
        /*0748*/ 	.word	0x00008240


	//   ....[25]....
        /*074c*/ 	.word	0x000082b0


	//   ....[26]....
        /*0750*/ 	.word	0x00008310


	//   ....[27]....
        /*0754*/ 	.word	0x00008340


	//   ....[28]....
        /*0758*/ 	.word	0x00009e00


	//   ....[29]....
        /*075c*/ 	.word	0x00009e10


	//   ....[30]....
        /*0760*/ 	.word	0x00009e20


	//   ....[31]....
        /*0764*/ 	.word	0x00009e30


	//   ....[32]....
        /*0768*/ 	.word	0x0000a8d0


	//   ....[33]....
        /*076c*/ 	.word	0x0000a8f0


	//   ....[34]....
        /*0770*/ 	.word	0x0000aaa0


	//   ....[35]....
        /*0774*/ 	.word	0x0000aac0


	//   ....[36]....
        /*0778*/ 	.word	0x0000ac00


	//   ....[37]....
        /*077c*/ 	.word	0x0000ac20


	//   ....[38]....
        /*0780*/ 	.word	0x0000ad70


	//   ....[39]....
        /*0784*/ 	.word	0x0000ad90


	//   ....[40]....
        /*0788*/ 	.word	0x0000b2e0


	//   ....[41]....
        /*078c*/ 	.word	0x0000b2f0


	//   ....[42]....
        /*0790*/ 	.word	0x0000bba0


	//   ....[43]....
        /*0794*/ 	.word	0x0000bbb0


	//   ....[44]....
        /*0798*/ 	.word	0x0000cde0


	//   ....[45]....
        /*079c*/ 	.word	0x0000ce10


	//   ....[46]....
        /*07a0*/ 	.word	0x0000cf80


	//   ....[47]....
        /*07a4*/ 	.word	0x0000cfa0


	//   ....[48]....
        /*07a8*/ 	.word	0x0000d0e0


	//   ....[49]....
        /*07ac*/ 	.word	0x0000d100


	//   ....[50]....
        /*07b0*/ 	.word	0x0000d250


	//   ....[51]....
        /*07b4*/ 	.word	0x0000d270


	//   ....[52]....
        /*07b8*/ 	.word	0x0000d450


	//   ....[53]....
        /*07bc*/ 	.word	0x0000d680


	//   ....[54]....
        /*07c0*/ 	.word	0x0000d6b0


	//   ....[55]....
        /*07c4*/ 	.word	0x0000d6e0


	//   ....[56]....
        /*07c8*/ 	.word	0x0000d710


	//   ....[57]....
        /*07cc*/ 	.word	0x0000d740


	//   ....[58]....
        /*07d0*/ 	.word	0x0000d770


	//   ....[59]....
        /*07d4*/ 	.word	0x0000d910


	//   ....[60]....
        /*07d8*/ 	.word	0x0000d940


	//   ....[61]....
        /*07dc*/ 	.word	0x0000d970


	//   ....[62]....
        /*07e0*/ 	.word	0x0000d9a0


	//   ....[63]....
        /*07e4*/ 	.word	0x0000d9d0


	//   ....[64]....
        /*07e8*/ 	.word	0x0000da00


	//   ....[65]....
        /*07ec*/ 	.word	0x0000daa0


	//   ....[66]....
        /*07f0*/ 	.word	0x0000dad0


	//   ....[67]....
        /*07f4*/ 	.word	0x0000dae0


	//   ....[68]....
        /*07f8*/ 	.word	0x0000db10


	//   ....[69]....
        /*07fc*/ 	.word	0x0000f540


	//   ....[70]....
        /*0800*/ 	.word	0x00010040


	//   ....[71]....
        /*0804*/ 	.word	0x00010060


	//   ....[72]....
        /*0808*/ 	.word	0x00010110


	//   ....[73]....
        /*080c*/ 	.word	0x00010120


	//   ....[74]....
        /*0810*/ 	.word	0x000101a0


	//   ....[75]....
        /*0814*/ 	.word	0x000101b0


	//   ....[76]....
        /*0818*/ 	.word	0x00010230


	//   ....[77]....
        /*081c*/ 	.word	0x00010240


	//   ....[78]....
        /*0820*/ 	.word	0x000102c0


	//   ....[79]....
        /*0824*/ 	.word	0x000102d0


	//   ....[80]....
        /*0828*/ 	.word	0x00010350


	//   ....[81]....
        /*082c*/ 	.word	0x00010360


	//   ....[82]....
        /*0830*/ 	.word	0x000103e0


	//   ....[83]....
        /*0834*/ 	.word	0x000103f0


	//   ....[84]....
        /*0838*/ 	.word	0x00010440


	//   ....[85]....
        /*083c*/ 	.word	0x00010460


	//   ....[86]....
        /*0840*/ 	.word	0x00012f40


	//   ....[87]....
        /*0844*/ 	.word	0x00012f70


	//   ....[88]....
        /*0848*/ 	.word	0x00012fd0


	//   ....[89]....
        /*084c*/ 	.word	0x00013000


	//   ....[90]....
        /*0850*/ 	.word	0x00013030


	//   ....[91]....
        /*0854*/ 	.word	0x00013060


	//   ....[92]....
        /*0858*/ 	.word	0x00013090


	//   ....[93]....
        /*085c*/ 	.word	0x000130c0


	//   ....[94]....
        /*0860*/ 	.word	0x00013280


	//   ....[95]....
        /*0864*/ 	.word	0x000132b0


	//   ....[96]....
        /*0868*/ 	.word	0x000132e0


	//   ....[97]....
        /*086c*/ 	.word	0x00013310


	//   ....[98]....
        /*0870*/ 	.word	0x00013340


	//   ....[99]....
        /*0874*/ 	.word	0x00013370


	//   ....[100]....
        /*0878*/ 	.word	0x00013440


	//   ....[101]....
        /*087c*/ 	.word	0x00013460


	//   ....[102]....
        /*0880*/ 	.word	0x00013470


	//   ....[103]....
        /*0884*/ 	.word	0x000134f0


	//   ....[104]....
        /*0888*/ 	.word	0x00014020


	//   ....[105]....
        /*088c*/ 	.word	0x000145b0


	//   ....[106]....
        /*0890*/ 	.word	0x000147a0


	//   ....[107]....
        /*0894*/ 	.word	0x000147f0


	//   ....[108]....
        /*0898*/ 	.word	0x00014850


	//   ....[109]....
        /*089c*/ 	.word	0x00014940


	//   ....[110]....
        /*08a0*/ 	.word	0x000149a0


	//   ....[111]....
        /*08a4*/ 	.word	0x00014a90


	//   ....[112]....
        /*08a8*/ 	.word	0x00014af0


	//   ....[113]....
        /*08ac*/ 	.word	0x00014be0


	//   ....[114]....
        /*08b0*/ 	.word	0x00014c40


	//   ....[115]....
        /*08b4*/ 	.word	0x00014d30


	//   ....[116]....
        /*08b8*/ 	.word	0x00014d90


	//   ....[117]....
        /*08bc*/ 	.word	0x00014e80


	//   ....[118]....
        /*08c0*/ 	.word	0x00014ee0


	//   ....[119]....
        /*08c4*/ 	.word	0x00014fc0


	//   ....[120]....
        /*08c8*/ 	.word	0x00015020


	//   ....[121]....
        /*08cc*/ 	.word	0x000150f0


	//   ....[122]....
        /*08d0*/ 	.word	0x00015420


	//   ....[123]....
        /*08d4*/ 	.word	0x000154c0


	//   ....[124]....
        /*08d8*/ 	.word	0x00015660


	//   ....[125]....
        /*08dc*/ 	.word	0x000156d0


	//   ....[126]....
        /*08e0*/ 	.word	0x00015740


	//   ....[127]....
        /*08e4*/ 	.word	0x000157b0


	//   ....[128]....
        /*08e8*/ 	.word	0x00015820


	//   ....[129]....
        /*08ec*/ 	.word	0x000158a0


	//   ....[130]....
        /*08f0*/ 	.word	0x00015930


	//   ....[131]....
        /*08f4*/ 	.word	0x000159d0


	//   ....[132]....
        /*08f8*/ 	.word	0x00015a40


	//   ....[133]....
        /*08fc*/ 	.word	0x00015ab0


	//   ....[134]....
        /*0900*/ 	.word	0x00015b20


	//   ....[135]....
        /*0904*/ 	.word	0x00015ba0


	//   ....[136]....
        /*0908*/ 	.word	0x00015c10


	//   ....[137]....
        /*090c*/ 	.word	0x00015cc0


	//   ....[138]....
        /*0910*/ 	.word	0x00015d10


	//   ....[139]....
        /*0914*/ 	.word	0x00015dc0


	//   ....[140]....
        /*0918*/ 	.word	0x00015ef0


	//----- nvinfo : EIATTR_REG_RECONFIG
	.align		4
.L_557:
        /*091c*/ 	.byte	0x01, 0x54
	.zero		2


	//----- nvinfo : EIATTR_SYSCALL_OFFSETS
	.align		4
        /*0920*/ 	.byte	0x04, 0x46
        /*0922*/ 	.short	(.L_559 - .L_558)


	//   ....[0]....
.L_558:
        /*0924*/ 	.word	0x000020d0


	//   ....[1]....
        /*0928*/ 	.word	0x0000f160


	//   ....[2]....
        /*092c*/ 	.word	0x0000f2b0


	//   ....[3]....
        /*0930*/ 	.word	0x0000f3b0


	//   ....[4]....
        /*0934*/ 	.word	0x0000fc70


	//----- nvinfo : EIATTR_MBARRIER_INSTR_OFFSETS
	.align		4
.L_559:
        /*0938*/ 	.byte	0x04, 0x39
        /*093a*/ 	.short	(.L_561 - .L_560)


	//   ....[0]....
.L_560:
        /*093c*/ 	.word	0x00000270
        /*0940*/ 	.word	0x000000ff
        /*0944*/ 	.word	0x00022800
        /*0948*/ 	.short	0x0100
        /*094a*/ 	.byte	0x08
	.zero		1


	//   ....[1]....
        /*094c*/ 	.word	0x00000280
        /*0950*/ 	.word	0x000000ff
        /*0954*/ 	.word	0x00022820
        /*0958*/ 	.short	0x0100
        /*095a*/ 	.byte	0x08
	.zero		1


	//   ....[2]....
        /*095c*/ 	.word	0x00000370
        /*0960*/ 	.word	0x000000ff
        /*0964*/ 	.word	0x00022830
        /*0968*/ 	.short	0x0100
        /*096a*/ 	.byte	0x08
	.zero		1


	//   ....[3]....
        /*096c*/ 	.word	0x00000380
        /*0970*/ 	.word	0x000000ff
        /*0974*/ 	.word	0x00022840
        /*0978*/ 	.short	0x0100
        /*097a*/ 	.byte	0x08
	.zero		1


	//   ....[4]....
        /*097c*/ 	.word	0x00000390
        /*0980*/ 	.word	0x000000ff
        /*0984*/ 	.word	0x00022838
        /*0988*/ 	.short	0x0100
        /*098a*/ 	.byte	0x08
	.zero		1


	//   ....[5]....
        /*098c*/ 	.word	0x000003a0
        /*0990*/ 	.word	0x000000ff
        /*0994*/ 	.word	0x00022848
        /*0998*/ 	.short	0x0100
        /*099a*/ 	.byte	0x08
	.zero		1


	//   ....[6]....
        /*099c*/ 	.word	0x000004d0
        /*09a0*/ 	.word	0x000000ff
        /*09a4*/ 	.word	0x00022850
        /*09a8*/ 	.short	0x0100
        /*09aa*/ 	.byte	0x08
	.zero		1


	//   ....[7]....
        /*09ac*/ 	.word	0x000004e0
        /*09b0*/ 	.word	0x000000ff
        /*09b4*/ 	.word	0x00022860
        /*09b8*/ 	.short	0x0100
        /*09ba*/ 	.byte	0x08
	.zero		1


	//   ....[8]....
        /*09bc*/ 	.word	0x000004f0
        /*09c0*/ 	.word	0x000000ff
        /*09c4*/ 	.word	0x00022858
        /*09c8*/ 	.short	0x0100
        /*09ca*/ 	.byte	0x08
	.zero		1


	//   ....[9]....
        /*09cc*/ 	.word	0x00000500
        /*09d0*/ 	.word	0x000000ff
        /*09d4*/ 	.word	0x00022868
        /*09d8*/ 	.short	0x0100
        /*09da*/ 	.byte	0x08
	.zero		1


	//   ....[10]....
        /*09dc*/ 	.word	0x000005f0
        /*09e0*/ 	.word	0x000000ff
        /*09e4*/ 	.word	0x00022870
        /*09e8*/ 	.short	0x0100
        /*09ea*/ 	.byte	0x06
	.zero		1


	//   ....[11]....
        /*09ec*/ 	.word	0x00000600
        /*09f0*/ 	.word	0x000000ff
        /*09f4*/ 	.word	0x00022880
        /*09f8*/ 	.short	0x0100
        /*09fa*/ 	.byte	0x06
	.zero		1


	//   ....[12]....
        /*09fc*/ 	.word	0x00000610
        /*0a00*/ 	.word	0x000000ff
        /*0a04*/ 	.word	0x00022878
        /*0a08*/ 	.short	0x0100
        /*0a0a*/ 	.byte	0x06
	.zero		1


	//   ....[13]....
        /*0a0c*/ 	.word	0x00000620
        /*0a10*/ 	.word	0x000000ff
        /*0a14*/ 	.word	0x00022888
        /*0a18*/ 	.short	0x0100
        /*0a1a*/ 	.byte	0x06
	.zero		1


	//   ....[14]....
        /*0a1c*/ 	.word	0x00000750
        /*0a20*/ 	.word	0x000000ff
        /*0a24*/ 	.word	0x00022890
        /*0a28*/ 	.short	0x0100
        /*0a2a*/ 	.byte	0x08
	.zero		1


	//   ....[15]....
        /*0a2c*/ 	.word	0x00000760
        /*0a30*/ 	.word	0x000000ff
        /*0a34*/ 	.word	0x000228a0
        /*0a38*/ 	.short	0x0100
        /*0a3a*/ 	.byte	0x08
	.zero		1


	//   ....[16]....
        /*0a3c*/ 	.word	0x00000770
        /*0a40*/ 	.word	0x000000ff
        /*0a44*/ 	.word	0x00022898
        /*0a48*/ 	.short	0x0100
        /*0a4a*/ 	.byte	0x08
	.zero		1


	//   ....[17]....
        /*0a4c*/ 	.word	0x00000780
        /*0a50*/ 	.word	0x000000ff
        /*0a54*/ 	.word	0x000228a8
        /*0a58*/ 	.short	0x0100
        /*0a5a*/ 	.byte	0x08
	.zero		1


	//   ....[18]....
        /*0a5c*/ 	.word	0x000008b0
        /*0a60*/ 	.word	0x000000ff
        /*0a64*/ 	.word	0x000228b0
        /*0a68*/ 	.short	0x0100
        /*0a6a*/ 	.byte	0x08
	.zero		1


	//   ....[19]....
        /*0a6c*/ 	.word	0x000008c0
        /*0a70*/ 	.word	0x000000ff
        /*0a74*/ 	.word	0x000228c0
        /*0a78*/ 	.short	0x0100
        /*0a7a*/ 	.byte	0x08
	.zero		1


	//   ....[20]....
        /*0a7c*/ 	.word	0x000008d0
        /*0a80*/ 	.word	0x000000ff
        /*0a84*/ 	.word	0x000228b8
        /*0a88*/ 	.short	0x0100
        /*0a8a*/ 	.byte	0x08
	.zero		1


	//   ....[21]....
        /*0a8c*/ 	.word	0x000008e0
        /*0a90*/ 	.word	0x000000ff
        /*0a94*/ 	.word	0x000228c8
        /*0a98*/ 	.short	0x0100
        /*0a9a*/ 	.byte	0x08
	.zero		1


	//   ....[22]....
        /*0a9c*/ 	.word	0x00002180
        /*0aa0*/ 	.word	0x00000006
        /*0aa4*/ 	.word	0x00022800
        /*0aa8*/ 	.short	0x010a
        /*0aaa*/ 	.byte	0x3f
	.zero		1


	//   ....[23]....
        /*0aac*/ 	.word	0x00002250
        /*0ab0*/ 	.word	0x000000ff
        /*0ab4*/ 	.word	0x00022830
        /*0ab8*/ 	.short	0x010a
        /*0aba*/ 	.byte	0x16
	.zero		1


	//   ....[24]....
        /*0abc*/ 	.word	0x00002290
        /*0ac0*/ 	.word	0x000000ff
        /*0ac4*/ 	.word	0x00022830
        /*0ac8*/ 	.short	0x010a
        /*0aca*/ 	.byte	0x16
	.zero		1


	//   ....[25]....
        /*0acc*/ 	.word	0x00003600
        /*0ad0*/ 	.word	0x00000003
        /*0ad4*/ 	.word	0x00000000
        /*0ad8*/ 	.short	0x0101
        /*0ada*/ 	.byte	0x3f
	.zero		1


	//   ....[26]....
        /*0adc*/ 	.word	0x00003ad0
        /*0ae0*/ 	.word	0x000000ff
        /*0ae4*/ 	.word	0x00022850
        /*0ae8*/ 	.short	0x010a
        /*0aea*/ 	.byte	0x16
	.zero		1


	//   ....[27]....
        /*0aec*/ 	.word	0x00003b10
        /*0af0*/ 	.word	0x000000ff
        /*0af4*/ 	.word	0x00022850
        /*0af8*/ 	.short	0x010a
        /*0afa*/ 	.byte	0x16
	.zero		1


	//   ....[28]....
        /*0afc*/ 	.word	0x00003eb0
        /*0b00*/ 	.word	0x000000ff
        /*0b04*/ 	.word	0x00000000
        /*0b08*/ 	.short	0x0101
        /*0b0a*/ 	.byte	0x16
	.zero		1


	//   ....[29]....
        /*0b0c*/ 	.word	0x00004000
        /*0b10*/ 	.word	0x000000ff
        /*0b14*/ 	.word	0x00022830
        /*0b18*/ 	.short	0x010a
        /*0b1a*/ 	.byte	0x18
	.zero		1


	//   ....[30]....
        /*0b1c*/ 	.word	0x00004050
        /*0b20*/ 	.word	0x000000ff
        /*0b24*/ 	.word	0x00022830
        /*0b28*/ 	.short	0x010a
        /*0b2a*/ 	.byte	0x18
	.zero		1


	//   ....[31]....
        /*0b2c*/ 	.word	0x000057d0
        /*0b30*/ 	.word	0x00000015
        /*0b34*/ 	.word	0x00000000
        /*0b38*/ 	.short	0x0101
        /*0b3a*/ 	.byte	0x3f
	.zero		1


	//   ....[32]....
        /*0b3c*/ 	.word	0x00006160
        /*0b40*/ 	.word	0x000000ff
        /*0b44*/ 	.word	0x00022850
        /*0b48*/ 	.short	0x010a
        /*0b4a*/ 	.byte	0x18
	.zero		1


	//   ....[33]....
        /*0b4c*/ 	.word	0x000061a0
        /*0b50*/ 	.word	0x000000ff
        /*0b54*/ 	.word	0x00022850
        /*0b58*/ 	.short	0x010a
        /*0b5a*/ 	.byte	0x18
	.zero		1


	//   ....[34]....
        /*0b5c*/ 	.word	0x000064a0
        /*0b60*/ 	.word	0x00000007
        /*0b64*/ 	.word	0x00000000
        /*0b68*/ 	.short	0x0101
        /*0b6a*/ 	.byte	0x3f
	.zero		1


	//   ....[35]....
        /*0b6c*/ 	.word	0x00006600
        /*0b70*/ 	.word	0x000000ff
        /*0b74*/ 	.word	0x00022830
        /*0b78*/ 	.short	0x010a
        /*0b7a*/ 	.byte	0x17
	.zero		1


	//   ....[36]....
        /*0b7c*/ 	.word	0x00006640
        /*0b80*/ 	.word	0x000000ff
        /*0b84*/ 	.word	0x00022830
        /*0b88*/ 	.short	0x010a
        /*0b8a*/ 	.byte	0x17
	.zero		1


	//   ....[37]....
        /*0b8c*/ 	.word	0x000077c0
        /*0b90*/ 	.word	0x0000000b
        /*0b94*/ 	.word	0x00000000
        /*0b98*/ 	.short	0x0101
        /*0b9a*/ 	.byte	0x3f
	.zero		1


	//   ....[38]....
        /*0b9c*/ 	.word	0x00007ed0
        /*0ba0*/ 	.word	0x000000ff
        /*0ba4*/ 	.word	0x00022850
        /*0ba8*/ 	.short	0x010a
        /*0baa*/ 	.byte	0x17
	.zero		1


	//   ....[39]....
        /*0bac*/ 	.word	0x00007f10
        /*0bb0*/ 	.word	0x000000ff
        /*0bb4*/ 	.word	0x00022850
        /*0bb8*/ 	.short	0x010a
        /*0bba*/ 	.byte	0x17
	.zero		1


	//   ....[40]....
        /*0bbc*/ 	.word	0x00008210
        /*0bc0*/ 	.word	0x00000009
        /*0bc4*/ 	.word	0x00000000
        /*0bc8*/ 	.short	0x0101
        /*0bca*/ 	.byte	0x3f
	.zero		1


	//   ....[41]....
        /*0bcc*/ 	.word	0x0000a900
        /*0bd0*/ 	.word	0x000000ff
        /*0bd4*/ 	.word	0x00000000
        /*0bd8*/ 	.short	0x0101
        /*0bda*/ 	.byte	0x08
	.zero		1


	//   ....[42]....
        /*0bdc*/ 	.word	0x0000b110
        /*0be0*/ 	.word	0x000000ff
        /*0be4*/ 	.word	0x00000000
        /*0be8*/ 	.short	0x0101
        /*0bea*/ 	.byte	0x08
	.zero		1


	//   ....[43]....
        /*0bec*/ 	.word	0x0000f7b0
        /*0bf0*/ 	.word	0x00000000
        /*0bf4*/ 	.word	0x00022840
        /*0bf8*/ 	.short	0x010a
        /*0bfa*/ 	.byte	0x3f
	.zero		1


	//   ....[44]....
        /*0bfc*/ 	.word	0x00010500
        /*0c00*/ 	.word	0x00000012
        /*0c04*/ 	.word	0x00022800
        /*0c08*/ 	.short	0x0107
        /*0c0a*/ 	.byte	0x3f
	.zero		1


	//   ....[45]....
        /*0c0c*/ 	.word	0x000105f0
        /*0c10*/ 	.word	0x00000012
        /*0c14*/ 	.word	0x00022800
        /*0c18*/ 	.short	0x0101
        /*0c1a*/ 	.byte	0x3f
	.zero		1


	//   ....[46]....
        /*0c1c*/ 	.word	0x00010610
        /*0c20*/ 	.word	0x00000012
        /*0c24*/ 	.word	0x00022820
        /*0c28*/ 	.short	0x010a
        /*0c2a*/ 	.byte	0x3f
	.zero		1


	//   ....[47]....
        /*0c2c*/ 	.word	0x000106f0
        /*0c30*/ 	.word	0x00000002
        /*0c34*/ 	.word	0x00022860
        /*0c38*/ 	.short	0x010a
        /*0c3a*/ 	.byte	0x3f
	.zero		1


	//   ....[48]....
        /*0c3c*/ 	.word	0x00010fa0
        /*0c40*/ 	.word	0x00000003
        /*0c44*/ 	.word	0x00022840
        /*0c48*/ 	.short	0x010a
        /*0c4a*/ 	.byte	0x3f
	.zero		1


	//   ....[49]....
        /*0c4c*/ 	.word	0x000111f0
        /*0c50*/ 	.word	0x00000003
        /*0c54*/ 	.word	0x00022860
        /*0c58*/ 	.short	0x010a
        /*0c5a*/ 	.byte	0x3f
	.zero		1


	//   ....[50]....
        /*0c5c*/ 	.word	0x000119e0
        /*0c60*/ 	.word	0x00000004
        /*0c64*/ 	.word	0x00022840
        /*0c68*/ 	.short	0x010a
        /*0c6a*/ 	.byte	0x3f
	.zero		1


	//   ....[51]....
        /*0c6c*/ 	.word	0x00011c30
        /*0c70*/ 	.word	0x00000004
        /*0c74*/ 	.word	0x00022860
        /*0c78*/ 	.short	0x010a
        /*0c7a*/ 	.byte	0x3f
	.zero		1


	//   ....[52]....
        /*0c7c*/ 	.word	0x000123b0
        /*0c80*/ 	.word	0x00000002
        /*0c84*/ 	.word	0x00022840
        /*0c88*/ 	.short	0x010a
        /*0c8a*/ 	.byte	0x3f
	.zero		1


	//   ....[53]....
        /*0c8c*/ 	.word	0x00012600
        /*0c90*/ 	.word	0x00000002
        /*0c94*/ 	.word	0x00022860
        /*0c98*/ 	.short	0x010a
        /*0c9a*/ 	.byte	0x3f
	.zero		1


	//   ....[54]....
        /*0c9c*/ 	.word	0x00013fa0
        /*0ca0*/ 	.word	0x00000000
        /*0ca4*/ 	.word	0x00022820
        /*0ca8*/ 	.short	0x010a
        /*0caa*/ 	.byte	0x3f
	.zero		1


	//   ....[55]....
        /*0cac*/ 	.word	0x00014190
        /*0cb0*/ 	.word	0x00000006
        /*0cb4*/ 	.word	0x00000000
        /*0cb8*/ 	.short	0x010a
        /*0cba*/ 	.byte	0x3f
	.zero		1


	//   ....[56]....
        /*0cbc*/ 	.word	0x000141c0
        /*0cc0*/ 	.word	0x00000007
        /*0cc4*/ 	.word	0x00000000
        /*0cc8*/ 	.short	0x010a
        /*0cca*/ 	.byte	0x3f
	.zero		1


	//   ....[57]....
        /*0ccc*/ 	.word	0x00014220
        /*0cd0*/ 	.word	0x00000004
        /*0cd4*/ 	.word	0x00000000
        /*0cd8*/ 	.short	0x010a
        /*0cda*/ 	.byte	0x3f
	.zero		1


	//   ....[58]....
        /*0cdc*/ 	.word	0x00014250
        /*0ce0*/ 	.word	0x00000003
        /*0ce4*/ 	.word	0x00000000
        /*0ce8*/ 	.short	0x010a
        /*0cea*/ 	.byte	0x3f
	.zero		1


	//   ....[59]....
        /*0cec*/ 	.word	0x000142b0
        /*0cf0*/ 	.word	0x00000006
        /*0cf4*/ 	.word	0x00022800
        /*0cf8*/ 	.short	0x010a
        /*0cfa*/ 	.byte	0x3f
	.zero		1


	//   ....[60]....
        /*0cfc*/ 	.word	0x00014310
        /*0d00*/ 	.word	0x00000000
        /*0d04*/ 	.word	0x00022830
        /*0d08*/ 	.short	0x010a
        /*0d0a*/ 	.byte	0x3f
	.zero		1


	//   ....[61]....
        /*0d0c*/ 	.word	0x00014370
        /*0d10*/ 	.word	0x0000000a
        /*0d14*/ 	.word	0x00022850
        /*0d18*/ 	.short	0x010a
        /*0d1a*/ 	.byte	0x3f
	.zero		1


	//   ....[62]....
        /*0d1c*/ 	.word	0x000143d0
        /*0d20*/ 	.word	0x00000005
        /*0d24*/ 	.word	0x00022830
        /*0d28*/ 	.short	0x010a
        /*0d2a*/ 	.byte	0x3f
	.zero		1


	//   ....[63]....
        /*0d2c*/ 	.word	0x00014420
        /*0d30*/ 	.word	0x00000007
        /*0d34*/ 	.word	0x00022850
        /*0d38*/ 	.short	0x010a
        /*0d3a*/ 	.byte	0x3f
	.zero		1


	//   ....[64]....
        /*0d3c*/ 	.word	0x00014480
        /*0d40*/ 	.word	0x00000005
        /*0d44*/ 	.word	0x00022830
        /*0d48*/ 	.short	0x010a
        /*0d4a*/ 	.byte	0x3f
	.zero		1


	//   ....[65]....
        /*0d4c*/ 	.word	0x000144d0
        /*0d50*/ 	.word	0x00000009
        /*0d54*/ 	.word	0x00022850
        /*0d58*/ 	.short	0x010a
        /*0d5a*/ 	.byte	0x3f
	.zero		1


	//   ....[66]....
        /*0d5c*/ 	.word	0x00014670
        /*0d60*/ 	.word	0x00000000
        /*0d64*/ 	.word	0x00022840
        /*0d68*/ 	.short	0x010a
        /*0d6a*/ 	.byte	0x3f
	.zero		1


	//   ....[67]....
        /*0d6c*/ 	.word	0x00015130
        /*0d70*/ 	.word	0x00000012
        /*0d74*/ 	.word	0x00022820
        /*0d78*/ 	.short	0x010a
        /*0d7a*/ 	.byte	0x3f
	.zero		1


	//   ....[68]....
        /*0d7c*/ 	.word	0x00015180
        /*0d80*/ 	.word	0x00000002
        /*0d84*/ 	.word	0x00022860
        /*0d88*/ 	.short	0x010a
        /*0d8a*/ 	.byte	0x3f
	.zero		1


	//   ....[69]....
        /*0d8c*/ 	.word	0x000151d0
        /*0d90*/ 	.word	0x00000003
        /*0d94*/ 	.word	0x00022840
        /*0d98*/ 	.short	0x010a
        /*0d9a*/ 	.byte	0x3f
	.zero		1


	//   ....[70]....
        /*0d9c*/ 	.word	0x00015220
        /*0da0*/ 	.word	0x00000003
        /*0da4*/ 	.word	0x00022860
        /*0da8*/ 	.short	0x010a
        /*0daa*/ 	.byte	0x3f
	.zero		1


	//   ....[71]....
        /*0dac*/ 	.word	0x00015270
        /*0db0*/ 	.word	0x00000004
        /*0db4*/ 	.word	0x00022840
        /*0db8*/ 	.short	0x010a
        /*0dba*/ 	.byte	0x3f
	.zero		1


	//   ....[72]....
        /*0dbc*/ 	.word	0x000152c0
        /*0dc0*/ 	.word	0x00000004
        /*0dc4*/ 	.word	0x00022860
        /*0dc8*/ 	.short	0x010a
        /*0dca*/ 	.byte	0x3f
	.zero		1


	//   ....[73]....
        /*0dcc*/ 	.word	0x00015310
        /*0dd0*/ 	.word	0x00000002
        /*0dd4*/ 	.word	0x00022840
        /*0dd8*/ 	.short	0x010a
        /*0dda*/ 	.byte	0x3f
	.zero		1


	//   ....[74]....
        /*0ddc*/ 	.word	0x00015360
        /*0de0*/ 	.word	0x00000002
        /*0de4*/ 	.word	0x00022860
        /*0de8*/ 	.short	0x010a
        /*0dea*/ 	.byte	0x3f
	.zero		1


	//   ....[75]....
        /*0dec*/ 	.word	0x00015e10
        /*0df0*/ 	.word	0x00000000
        /*0df4*/ 	.word	0x00022820
        /*0df8*/ 	.short	0x010a
        /*0dfa*/ 	.byte	0x3f
	.zero		1


	//   ....[76]....
        /*0dfc*/ 	.word	0x00015fb0
        /*0e00*/ 	.word	0x00000006
        /*0e04*/ 	.word	0x00000000
        /*0e08*/ 	.short	0x010a
        /*0e0a*/ 	.byte	0x3f
	.zero		1


	//   ....[77]....
        /*0e0c*/ 	.word	0x00016000
        /*0e10*/ 	.word	0x00000007
        /*0e14*/ 	.word	0x00000000
        /*0e18*/ 	.short	0x010a
        /*0e1a*/ 	.byte	0x3f
	.zero		1


	//   ....[78]....
        /*0e1c*/ 	.word	0x00016050
        /*0e20*/ 	.word	0x00000004
        /*0e24*/ 	.word	0x00000000
        /*0e28*/ 	.short	0x010a
        /*0e2a*/ 	.byte	0x3f
	.zero		1


	//----- nvinfo : EIATTR_NUM_MBARRIERS
	.align		4
.L_561:
        /*0e2c*/ 	.byte	0x03, 0x38
        /*0e2e*/ 	.short	0x0016


	//----- nvinfo : EIATTR_EXIT_INSTR_OFFSETS
	.align		4
        /*0e30*/ 	.byte	0x04, 0x1c
        /*0e32*/ 	.short	(.L_563 - .L_562)


	//   ....[0]....
.L_562:
        /*0e34*/ 	.word	0x00000a70


	//   ....[1]....
        /*0e38*/ 	.word	0x0000d3f0


	//   ....[2]....
        /*0e3c*/ 	.word	0x000142a0


	//----- nvinfo : EIATTR_MAX_THREADS
	.align		4
.L_563:
        /*0e40*/ 	.byte	0x04, 0x05
        /*0e42*/ 	.short	(.L_565 - .L_564)
.L_564:
        /*0e44*/ 	.word	0x00000180
        /*0e48*/ 	.word	0x00000001
        /*0e4c*/ 	.word	0x00000001


	//----- nvinfo : EIATTR_CRS_STACK_SIZE
	.align		4
.L_565:
        /*0e50*/ 	.byte	0x04, 0x1e
        /*0e52*/ 	.short	(.L_567 - .L_566)
.L_566:
        /*0e54*/ 	.word	0x00000000


	//----- nvinfo : EIATTR_CBANK_PARAM_SIZE
	.align		4
.L_567:
        /*0e58*/ 	.byte	0x03, 0x19
        /*0e5a*/ 	.short	0x0af0


	//----- nvinfo : EIATTR_PARAM_CBANK
	.align		4
        /*0e5c*/ 	.byte	0x04, 0x0a
        /*0e5e*/ 	.short	(.L_569 - .L_568)
	.align		4
.L_568:
        /*0e60*/ 	.word	index@(.nv.constant0._ZN7cutlass13device_kernelIN5flash11enable_sm90INS1_16FlashAttnFwdSm90INS1_25CollectiveMainloopFwdSm90ILi2EN4cute5tupleIJNS5_1CILi1EEES8_S8_EEENS6_IJNS7_ILi128EEENS7_ILi96EEENS7_ILi64EEEEEELi256ENS_6half_tEfNS_4arch4Sm90ELb1ELb0ELb0ELb1ELb0ELb0ELb0ELb1ELb0ELb1ELb1ELb0EEENS1_21CollectiveEpilogueFwdINS6_IJSA_NS7_ILi256EEESB_EEES9_SE_SG_Li256ELb1ELb1ELb1ELb0EEENS1_36VarlenDynamicPersistentTileSchedulerILi128ELi96ELi256ELi128ELb1ELb1ELb1ELb1ELb1ELb1EEEEEEEEEvNT_6ParamsE)
        /*0e64*/ 	.short	0x0210
        /*0e66*/ 	.short	0x0af0


	//----- nvinfo : EIATTR_SW_WAR
	.align		4
.L_569:
        /*0e68*/ 	.byte	0x04, 0x36
        /*0e6a*/ 	.short	(.L_571 - .L_570)
.L_570:
        /*0e6c*/ 	.word	0x00000008
.L_571:


//--------------------- .nv.info._ZN7cutlass13device_kernelIN5flash11enable_sm90INS1_16FlashAttnFwdSm90INS1_25CollectiveMainloopFwdSm90ILi2EN4cute5tupleIJNS5_1CILi1EEES8_S8_EEENS6_IJNS7_ILi128EEENS7_ILi96EEENS7_ILi64EEEEEELi256ENS_6half_tEfNS_4arch4Sm90ELb1ELb0ELb0ELb1ELb0ELb1ELb0ELb1ELb0ELb1ELb1ELb0EEENS1_21CollectiveEpilogueFwdINS6_IJSA_NS7_ILi256EEESB_EEES9_SE_SG_Li256ELb1ELb1ELb1ELb0EEENS1_36VarlenDynamicPersistentTileSchedulerILi128ELi96ELi256ELi128ELb1ELb1ELb1ELb1ELb1ELb1EEEEEEEEEvNT_6ParamsE --------------------------
	.section	.nv.info._ZN7cutlass13device_kernelIN5flash11enable_sm90INS1_16FlashAttnFwdSm90INS1_25CollectiveMainloopFwdSm90ILi2EN4cute5tupleIJNS5_1CILi1EEES8_S8_EEENS6_IJNS7_ILi128EEENS7_ILi96EEENS7_ILi64EEEEEELi256ENS_6half_tEfNS_4arch4Sm90ELb1ELb0ELb0ELb1ELb0ELb1ELb0ELb1ELb0ELb1ELb1ELb0EEENS1_21CollectiveEpilogueFwdINS6_IJSA_NS7_ILi256EEESB_EEES9_SE_SG_Li256ELb1ELb1ELb1ELb0EEENS1_36VarlenDynamicPersistentTileSchedulerILi128ELi96ELi256ELi128ELb1ELb1ELb1ELb1ELb1ELb1EEEEEEEEEvNT_6ParamsE,"",@"SHT_CUDA_INFO"
	.sectionflags	@""
	.align	4


	//----- nvinfo : EIATTR_CUDA_API_VERSION
	.align		4
        /*0000*/ 	.byte	0x04, 0x37
        /*0002*/ 	.short	(.L_573 - .L_572)
.L_572:
        /*0004*/ 	.word	0x00000082


	//----- nvinfo : EIATTR_KPARAM_INFO
	.align		4
.L_573:
        /*0008*/ 	.byte	0x04, 0x17
        /*000a*/ 	.short	(.L_575 - .L_574)
.L_574:
        /*000c*/ 	.word	0x00000000
        /*0010*/ 	.short	0x0000
        /*0012*/ 	.short	0x0070
        /*0014*/ 	.byte	0x00, 0xf0, 0x01, 0x2a


	//----- nvinfo : EIATTR_SPARSE_MMA_MASK
	.align		4
.L_575:
        /*0018*/ 	.byte	0x03, 0x50
        /*001a*/ 	.short	0x0000


	//----- nvinfo : EIATTR_MAXREG_COUNT
	.align		4
        /*001c*/ 	.byte	0x03, 0x1b
        /*001e*/ 	.short	0x00a8


	//----- nvinfo : EIATTR_NUM_BARRIERS
	.align		4
        /*0020*/ 	.byte	0x02, 0x4c
        /*0022*/ 	.byte	0x10
	.zero		1


	//----- nvinfo : EIATTR_EXTERNS
	.align		4
        /*0024*/ 	.byte	0x04, 0x0f
        /*0026*/ 	.short	(.L_577 - .L_576)


	//   ....[0]....
	.align		4
.L_576:
        /*0028*/ 	.word	index@(__assertfail)


	//----- nvinfo : EIATTR_ANNOTATIONS
	.align		4
.L_577:
        /*002c*/ 	.byte	0x04, 0x55
        /*002e*/ 	.short	(.L_579 - .L_578)


	//   ....[0]....
.L_578:
        /* <DEDUP_REMOVED lines=87> */


	//----- nvinfo : EIATTR_MERCURY_ISA_VERSION
	.align		4
.L_579:
        /*0590*/ 	.byte	0x03, 0x5f
        /*0592*/ 	.short	0x0101


	//----- nvinfo : EIATTR_UNUSED_LOAD_BYTE_OFFSET
	.align		4
        /*0594*/ 	.byte	0x04, 0x44
        /*0596*/ 	.short	(.L_581 - .L_580)


	//   ....[0]....
.L_580:
        /*0598*/ 	.word	0x00000ae0
        /*059c*/ 	.word	0x0000fff0


	//   ....[1]....
        /*05a0*/ 	.word	0x000103a0
        /*05a4*/ 	.word	0x0000fff0


	//----- nvinfo : EIATTR_INT_WARP_WIDE_INSTR_OFFSETS
	.align		4
.L_581:
        /*05a8*/ 	.byte	0x04, 0x31
        /*05aa*/ 	.short	(.L_583 - .L_582)


	//   ....[0]....
.L_582:
        /*05ac*/ 	.word	0x00000190


	//   ....[1]....
        /*05b0*/ 	.word	0x000001d0


	//   ....[2]....
        /*05b4*/ 	.word	0x00000240


	//   ....[3]....
        /*05b8*/ 	.word	0x000186a0


	//   ....[4]....
        /*05bc*/ 	.word	0x00018730


	//   ....[5]....
        /*05c0*/ 	.word	0x0001c3a0


	//   ....[6]....
        /*05c4*/ 	.word	0x0001c430


	//----- nvinfo : EIATTR_COOP_GROUP_MASK_REGIDS
	.align		4
.L_583:
        /*05c8*/ 	.byte	0x04, 0x29
        /*05ca*/ 	.short	(.L_585 - .L_584)


	//   ....[0]....
.L_584:
        /*05cc*/ 	.word	0xffffffff


	//   ....[1]....
        /*05d0*/ 	.word	0xffffffff


	//   ....[2]....
        /*05d4*/ 	.word	0xffffffff


	//   ....[3]....
        /*05d8*/ 	.word	0xffffffff


	//   ....[4]....
        /*05dc*/ 	.word	0xffffffff


	//   ....[5]....
        /*05e0*/ 	.word	0xffffffff


	//   ....[6]....
        /*05e4*/ 	.word	0xffffffff


	//   ....[7]....
        /*05e8*/ 	.word	0xffffffff


	//   ....[8]....
        /*05ec*/ 	.word	0xffffffff


	//   ....[9]....
        /*05f0*/ 	.word	0xffffffff


	//   ....[10]....
        /*05f4*/ 	.word	0xffffffff


	//   ....[11]....
        /*05f8*/ 	.word	0xffffffff


	//   ....[12]....
        /*05fc*/ 	.word	0xffffffff


	//   ....[13]....
        /*0600*/ 	.word	0xffffffff


	//   ....[14]....
        /*0604*/ 	.word	0xffffffff


	//   ....[15]....
        /*0608*/ 	.word	0xffffffff


	//   ....[16]....
        /*060c*/ 	.word	0xffffffff


	//   ....[17]....
        /*0610*/ 	.word	0xffffffff


	//   ....[18]....
        /*0614*/ 	.word	0xffffffff


	//   ....[19]....
        /*0618*/ 	.word	0xffffffff


	//   ....[20]....
        /*061c*/ 	.word	0xffffffff


	//   ....[21]....
        /*0620*/ 	.word	0xffffffff


	//   ....[22]....
        /*0624*/ 	.word	0xffffffff


	//   ....[23]....
        /*0628*/ 	.word	0xffffffff


	//   ....[24]....
        /*062c*/ 	.word	0xffffffff


	//   ....[25]....
        /*0630*/ 	.word	0xffffffff


	//   ....[26]....
        /*0634*/ 	.word	0xffffffff


	//   ....[27]....
        /*0638*/ 	.word	0xffffffff


	//   ....[28]....
        /*063c*/ 	.word	0xffffffff


	//   ....[29]....
        /*0640*/ 	.word	0xffffffff


	//   ....[30]....
        /*0644*/ 	.word	0xffffffff


	//   ....[31]....
        /*0648*/ 	.word	0xffffffff


	//   ....[32]....
        /*064c*/ 	.word	0xffffffff


	//   ....[33]....
        /*0650*/ 	.word	0xffffffff


	//   ....[34]....
        /*0654*/ 	.word	0xffffffff


	//   ....[35]....
        /*0658*/ 	.word	0xffffffff


	//   ....[36]....
        /*065c*/ 	.word	0xffffffff


	//   ....[37]....
        /*0660*/ 	.word	0xffffffff


	//   ....[38]....
        /*0664*/ 	.word	0xffffffff


	//   ....[39]....
        /*0668*/ 	.word	0xffffffff


	//   ....[40]....
        /*066c*/ 	.word	0xffffffff


	//   ....[41]....
        /*0670*/ 	.word	0xffffffff


	//   ....[42]....
        /*0674*/ 	.word	0xffffffff


	//   ....[43]....
        /*0678*/ 	.word	0xffffffff


	//   ....[44]....
        /*067c*/ 	.word	0xffffffff


	//   ....[45]....
        /*0680*/ 	.word	0xffffffff


	//   ....[46]....
        /*0684*/ 	.word	0xffffffff


	//   ....[47]....
        /*0688*/ 	.word	0xffffffff


	//   ....[48]....
        /*068c*/ 	.word	0xffffffff


	//   ....[49]....
        /*0690*/ 	.word	0xffffffff


	//   ....[50]....
        /*0694*/ 	.word	0xffffffff


	//   ....[51]....
        /*0698*/ 	.word	0xffffffff


	//   ....[52]....
        /*069c*/ 	.word	0xffffffff


	//   ....[53]....
        /*06a0*/ 	.word	0xffffffff


	//   ....[54]....
        /*06a4*/ 	.word	0xffffffff


	//   ....[55]....
        /*06a8*/ 	.word	0xffffffff


	//   ....[56]....
        /*06ac*/ 	.word	0xffffffff


	//   ....[57]....
        /*06b0*/ 	.word	0xffffffff


	//   ....[58]....
        /*06b4*/ 	.word	0xffffffff


	//   ....[59]....
        /*06b8*/ 	.word	0xffffffff


	//   ....[60]....
        /*06bc*/ 	.word	0xffffffff


	//   ....[61]....
        /*06c0*/ 	.word	0xffffffff


	//   ....[62]....
        /*06c4*/ 	.word	0xffffffff


	//   ....[63]....
        /*06c8*/ 	.word	0xffffffff


	//   ....[64]....
        /*06cc*/ 	.word	0xffffffff


	//   ....[65]....
        /*06d0*/ 	.word	0xffffffff


	//   ....[66]....
        /*06d4*/ 	.word	0xffffffff


	//   ....[67]....
        /*06d8*/ 	.word	0xffffffff


	//   ....[68]....
        /*06dc*/ 	.word	0xffffffff


	//   ....[69]....
        /*06e0*/ 	.word	0xffffffff


	//   ....[70]....
        /*06e4*/ 	.word	0xffffffff


	//   ....[71]....
        /*06e8*/ 	.word	0xffffffff


	//   ....[72]....
        /*06ec*/ 	.word	0xffffffff


	//   ....[73]....
        /*06f0*/ 	.word	0xffffffff


	//   ....[74]....
        /*06f4*/ 	.word	0xffffffff


	//   ....[75]....
        /*06f8*/ 	.word	0xffffffff


	//   ....[76]....
        /*06fc*/ 	.word	0xffffffff


	//   ....[77]....
        /*0700*/ 	.word	0xffffffff


	//   ....[78]....
        /*0704*/ 	.word	0xffffffff


	//   ....[79]....
        /*0708*/ 	.word	0xffffffff


	//   ....[80]....
        /*070c*/ 	.word	0xffffffff


	//   ....[81]....
        /*0710*/ 	.word	0xffffffff


	//   ....[82]....
        /*0714*/ 	.word	0xffffffff


	//   ....[83]....
        /*0718*/ 	.word	0xffffffff


	//   ....[84]....
        /*071c*/ 	.word	0xffffffff


	//   ....[85]....
        /*0720*/ 	.word	0xffffffff


	//   ....[86]....
        /*0724*/ 	.word	0xffffffff


	//   ....[87]....
        /*0728*/ 	.word	0xffffffff


	//   ....[88]....
        /*072c*/ 	.word	0xffffffff


	//   ....[89]....
        /*0730*/ 	.word	0xffffffff


	//   ....[90]....
        /*0734*/ 	.word	0xffffffff


	//   ....[91]....
        /*0738*/ 	.word	0xffffffff


	//   ....[92]....
        /*073c*/ 	.word	0xffffffff


	//   ....[93]....
        /*0740*/ 	.word	0xffffffff


	//   ....[94]....
        /*0744*/ 	.word	0xffffffff


	//   ....[95]....
        /*0748*/ 	.word	0xffffffff


	//   ....[96]....
        /*074c*/ 	.word	0xffffffff


	//   ....[97]....
        /*0750*/ 	.word	0xffffffff


	//   ....[98]....
        /*0754*/ 	.word	0xffffffff


	//   ....[99]....
        /*0758*/ 	.word	0xffffffff


	//   ....[100]....
        /*075c*/ 	.word	0xffffffff


	//   ....[101]....
        /*0760*/ 	.word	0xffffffff


	//   ....[102]....
        /*0764*/ 	.word	0xffffffff


	//   ....[103]....
        /*0768*/ 	.word	0xffffffff


	//   ....[104]....
        /*076c*/ 	.word	0xffffffff


	//   ....[105]....
        /*0770*/ 	.word	0xffffffff


	//   ....[106]....
        /*0774*/ 	.word	0xffffffff


	//   ....[107]....
        /*0778*/ 	.word	0xffffffff


	//   ....[108]....
        /*077c*/ 	.word	0xffffffff


	//   ....[109]....
        /*0780*/ 	.word	0xffffffff


	//   ....[110]....
        /*0784*/ 	.word	0xffffffff


	//   ....[111]....
        /*0788*/ 	.word	0xffffffff


	//   ....[112]....
        /*078c*/ 	.word	0xffffffff


	//   ....[113]....
        /*0790*/ 	.word	0xffffffff


	//   ....[114]....
        /*0794*/ 	.word	0xffffffff


	//   ....[115]....
        /*0798*/ 	.word	0xffffffff


	//   ....[116]....
        /*079c*/ 	.word	0xffffffff


	//   ....[117]....
        /*07a0*/ 	.word	0xffffffff


	//   ....[118]....
        /*07a4*/ 	.word	0xffffffff


	//   ....[119]....
        /*07a8*/ 	.word	0xffffffff


	//   ....[120]....
        /*07ac*/ 	.word	0xffffffff


	//   ....[121]....
        /*07b0*/ 	.word	0xffffffff


	//   ....[122]....
        /*07b4*/ 	.word	0x0500000f


	//   ....[123]....
        /*07b8*/ 	.word	0x0500000f


	//   ....[124]....
        /*07bc*/ 	.word	0x0500000f


	//   ....[125]....
        /*07c0*/ 	.word	0x0500000f


	//   ....[126]....
        /*07c4*/ 	.word	0x0500000f


	//   ....[127]....
        /*07c8*/ 	.word	0x0500000f


	//   ....[128]....
        /*07cc*/ 	.word	0x0500000f


	//   ....[129]....
        /*07d0*/ 	.word	0x0500000f


	//   ....[130]....
        /*07d4*/ 	.word	0x0500000f


	//   ....[131]....
        /*07d8*/ 	.word	0x0500000f


	//   ....[132]....
        /*07dc*/ 	.word	0x0500000f


	//   ....[133]....
        /*07e0*/ 	.word	0x0500000f


	//   ....[134]....
        /*07e4*/ 	.word	0x0500000f


	//   ....[135]....
        /*07e8*/ 	.word	0x0500000f


	//   ....[136]....
        /*07ec*/ 	.word	0x0500000f


	//   ....[137]....
        /*07f0*/ 	.word	0x0500000f


	//   ....[138]....
        /*07f4*/ 	.word	0x0500000f


	//   ....[139]....
        /*07f8*/ 	.word	0x0500000f


	//   ....[140]....
        /*07fc*/ 	.word	0x0500000f


	//   ....[141]....
        /*0800*/ 	.word	0x0500000f


	//   ....[142]....
        /*0804*/ 	.word	0x0500000f


	//   ....[143]....
        /*0808*/ 	.word	0x0500000f


	//   ....[144]....
        /*080c*/ 	.word	0x0500000f


	//   ....[145]....
        /*0810*/ 	.word	0x0500000f


	//   ....[146]....
        /*0814*/ 	.word	0x0500000f


	//   ....[147]....
        /*0818*/ 	.word	0x0500000f


	//   ....[148]....
        /*081c*/ 	.word	0x0500000f


	//   ....[149]....
        /*0820*/ 	.word	0x0500000f


	//   ....[150]....
        /*0824*/ 	.word	0x0500000f


	//   ....[151]....
        /*0828*/ 	.word	0x0500000f


	//   ....[152]....
        /*082c*/ 	.word	0x0500000f


	//   ....[153]....
        /*0830*/ 	.word	0x0500000f


	//   ....[154]....
        /*0834*/ 	.word	0x0500000f


	//   ....[155]....
        /*0838*/ 	.word	0x0500000f


	//   ....[156]....
        /*083c*/ 	.word	0x0500000f


	//   ....[157]....
        /*0840*/ 	.word	0x0500000f


	//   ....[158]....
        /*0844*/ 	.word	0x0500000f


	//   ....[159]....
        /*0848*/ 	.word	0x0500000f


	//   ....[160]....
        /*084c*/ 	.word	0x0500000f


	//   ....[161]....
        /*0850*/ 	.word	0x0500000f


	//   ....[162]....
        /*0854*/ 	.word	0x0500000f


	//   ....[163]....
        /*0858*/ 	.word	0x0500000f


	//   ....[164]....
        /*085c*/ 	.word	0x0500000f


	//   ....[165]....
        /*0860*/ 	.word	0x0500000f


	//   ....[166]....
        /*0864*/ 	.word	0x0500000f


	//   ....[167]....
        /*0868*/ 	.word	0x0500000f


	//   ....[168]....
        /*086c*/ 	.word	0x0500000f


	//   ....[169]....
        /*0870*/ 	.word	0x0500000f


	//   ....[170]....
        /*0874*/ 	.word	0x0500000f


	//   ....[171]....
        /*0878*/ 	.word	0x0500000f


	//   ....[172]....
        /*087c*/ 	.word	0x0500000f


	//   ....[173]....
        /*0880*/ 	.word	0x0500000f


	//   ....[174]....
        /*0884*/ 	.word	0x0500000f


	//   ....[175]....
        /*0888*/ 	.word	0x0500000f


	//   ....[176]....
        /*088c*/ 	.word	0x0500000f


	//   ....[177]....
        /*0890*/ 	.word	0x0500000f


	//   ....[178]....
        /*0894*/ 	.word	0x0500000f


	//   ....[179]....
        /*0898*/ 	.word	0x0500000f


	//   ....[180]....
        /*089c*/ 	.word	0x0500000f


	//   ....[181]....
        /*08a0*/ 	.word	0x0500000f


	//   ....[182]....
        /*08a4*/ 	.word	0x0500000f


	//   ....[183]....
        /*08a8*/ 	.word	0x0500000f


	//   ....[184]....
        /*08ac*/ 	.word	0x0500000f


	//   ....[185]....
        /*08b0*/ 	.word	0x0500000f


	//   ....[186]....
        /*08b4*/ 	.word	0x0500000f


	//   ....[187]....
        /*08b8*/ 	.word	0x0500000f


	//   ....[188]....
        /*08bc*/ 	.word	0x0500000f


	//   ....[189]....
        /*08c0*/ 	.word	0x0500000f


	//   ....[190]....
        /*08c4*/ 	.word	0x0500000f


	//   ....[191]....
        /*08c8*/ 	.word	0x0500000f


	//   ....[192]....
        /*08cc*/ 	.word	0x0500000f


	//   ....[193]....
        /*08d0*/ 	.word	0x0500000f


	//   ....[194]....
        /*08d4*/ 	.word	0x0500000f


	//   ....[195]....
        /*08d8*/ 	.word	0x0500000f


	//----- nvinfo : EIATTR_COOP_GROUP_INSTR_OFFSETS
	.align		4
.L_585:
        /*08dc*/ 	.byte	0x04, 0x28
        /*08de*/ 	.short	(.L_587 - .L_586)


	//   ....[0]....
.L_586:
        /*08e0*/ 	.word	0x00000070


	//   ....[1]....
        /*08e4*/ 	.word	0x000001a0


	//   ....[2]....
        /*08e8*/ 	.word	0x000001f0


	//   ....[3]....
        /*08ec*/ 	.word	0x00000420


	//   ....[4]....
        /*08f0*/ 	.word	0x00000580


	//   ....[5]....
        /*08f4*/ 	.word	0x000006a0


	//   ....[6]....
        /*08f8*/ 	.word	0x00000800


	//   ....[7]....
        /*08fc*/ 	.word	0x00006500


	//   ....[8]....
        /*0900*/ 	.word	0x00006c80


	//   ....[9]....
        /*0904*/ 	.word	0x00006c90


	//   ....[10]....
        /*0908*/ 	.word	0x00006ca0


	//   ....[11]....
        /*090c*/ 	.word	0x00006cb0


	//   ....[12]....
        /*0910*/ 	.word	0x00006fc0


	//   ....[13]....
        /*0914*/ 	.word	0x00006fd0


	//   ....[14]....
        /*0918*/ 	.word	0x00006fe0


	//   ....[15]....
        /*091c*/ 	.word	0x00006ff0


	//   ....[16]....
        /*0920*/ 	.word	0x000081c0


	//   ....[17]....
        /*0924*/ 	.word	0x000081e0


	//   ....[18]....
        /*0928*/ 	.word	0x000081f0


	//   ....[19]....
        /*092c*/ 	.word	0x00008200


	//   ....[20]....
        /*0930*/ 	.word	0x000082f0


	//   ....[21]....
        /*0934*/ 	.word	0x00008310


	//   ....[22]....
        /*0938*/ 	.word	0x000083a0


	//   ....[23]....
        /*093c*/ 	.word	0x000083d0


	//   ....[24]....
        /*0940*/ 	.word	0x000098a0


	//   ....[25]....
        /*0944*/ 	.word	0x000098d0


	//   ....[26]....
        /*0948*/ 	.word	0x00009e10


	//   ....[27]....
        /*094c*/ 	.word	0x00009f00


	//   ....[28]....
        /*0950*/ 	.word	0x0000a4e0


	//   ....[29]....
        /*0954*/ 	.word	0x0000a550


	//   ....[30]....
        /*0958*/ 	.word	0x0000b570


	//   ....[31]....
        /*095c*/ 	.word	0x0000b5b0


	//   ....[32]....
        /*0960*/ 	.word	0x0000bd60


	//   ....[33]....
        /*0964*/ 	.word	0x0000be60


	//   ....[34]....
        /*0968*/ 	.word	0x0000c850


	//   ....[35]....
        /*096c*/ 	.word	0x0000c930


	//   ....[36]....
        /*0970*/ 	.word	0x0000df50


	//   ....[37]....
        /*0974*/ 	.word	0x0000df70


	//   ....[38]....
        /*0978*/ 	.word	0x0000e8e0


	//   ....[39]....
        /*097c*/ 	.word	0x0000e990


	//   ....[40]....
        /*0980*/ 	.word	0x0000f920


	//   ....[41]....
        /*0984*/ 	.word	0x0000f950


	//   ....[42]....
        /*0988*/ 	.word	0x0000f9e0


	//   ....[43]....
        /*098c*/ 	.word	0x0000fa70


	//   ....[44]....
        /*0990*/ 	.word	0x000113f0


	//   ....[45]....
        /*0994*/ 	.word	0x00011410


	//   ....[46]....
        /*0998*/ 	.word	0x00011420


	//   ....[47]....
        /*099c*/ 	.word	0x00011430


	//   ....[48]....
        /*09a0*/ 	.word	0x00011e30


	//   ....[49]....
        /*09a4*/ 	.word	0x00011e40


	//   ....[50]....
        /*09a8*/ 	.word	0x00012040


	//   ....[51]....
        /*09ac*/ 	.word	0x00012050


	//   ....[52]....
        /*09b0*/ 	.word	0x00012210


	//   ....[53]....
        /*09b4*/ 	.word	0x00012220


	//   ....[54]....
        /*09b8*/ 	.word	0x000123e0


	//   ....[55]....
        /*09bc*/ 	.word	0x000123f0


	//   ....[56]....
        /*09c0*/ 	.word	0x00012850


	//   ....[57]....
        /*09c4*/ 	.word	0x00012860


	//   ....[58]....
        /*09c8*/ 	.word	0x00013620


	//   ....[59]....
        /*09cc*/ 	.word	0x00013630


	//   ....[60]....
        /*09d0*/ 	.word	0x00014c00


	//   ....[61]....
        /*09d4*/ 	.word	0x00014c10


	//   ....[62]....
        /*09d8*/ 	.word	0x00014de0


	//   ....[63]....
        /*09dc*/ 	.word	0x00014df0


	//   ....[64]....
        /*09e0*/ 	.word	0x00014fb0


	//   ....[65]....
        /*09e4*/ 	.word	0x00014fc0


	//   ....[66]....
        /*09e8*/ 	.word	0x00015180


	//   ....[67]....
        /*09ec*/ 	.word	0x00015190


	//   ....[68]....
        /*09f0*/ 	.word	0x000153b0


	//   ....[69]....
        /*09f4*/ 	.word	0x000155c0


	//   ....[70]....
        /*09f8*/ 	.word	0x000155f0


	//   ....[71]....
        /*09fc*/ 	.word	0x00015620


	//   ....[72]....
        /*0a00*/ 	.word	0x00015650


	//   ....[73]....
        /*0a04*/ 	.word	0x00015680


	//   ....[74]....
        /*0a08*/ 	.word	0x000156b0


	//   ....[75]....
        /*0a0c*/ 	.word	0x00015850


	//   ....[76]....
        /*0a10*/ 	.word	0x00015880


	//   ....[77]....
        /*0a14*/ 	.word	0x000158b0


	//   ....[78]....
        /*0a18*/ 	.word	0x000158e0


	//   ....[79]....
        /*0a1c*/ 	.word	0x00015910


	//   ....[80]....
        /*0a20*/ 	.word	0x00015940


	//   ....[81]....
        /*0a24*/ 	.word	0x000159e0


	//   ....[82]....
        /*0a28*/ 	.word	0x00015a10


	//   ....[83]....
        /*0a2c*/ 	.word	0x00015a20


	//   ....[84]....
        /*0a30*/ 	.word	0x00015a50


	//   ....[85]....
        /*0a34*/ 	.word	0x00016ff0


	//   ....[86]....
        /*0a38*/ 	.word	0x00018c80


	//   ....[87]....
        /*0a3c*/ 	.word	0x00019770


	//   ....[88]....
        /*0a40*/ 	.word	0x00019780


	//   ....[89]....
        /*0a44*/ 	.word	0x00019820


	//   ....[90]....
        /*0a48*/ 	.word	0x00019830


	//   ....[91]....
        /*0a4c*/ 	.word	0x000198b0


	//   ....[92]....
        /*0a50*/ 	.word	0x000198c0


	//   ....[93]....
        /*0a54*/ 	.word	0x00019940


	//   ....[94]....
        /*0a58*/ 	.word	0x00019950


	//   ....[95]....
        /*0a5c*/ 	.word	0x000199d0


	//   ....[96]....
        /*0a60*/ 	.word	0x000199e0


	//   ....[97]....
        /*0a64*/ 	.word	0x00019a60


	//   ....[98]....
        /*0a68*/ 	.word	0x00019a70


	//   ....[99]....
        /*0a6c*/ 	.word	0x00019af0


	//   ....[100]....
        /*0a70*/ 	.word	0x00019b00


	//   ....[101]....
        /*0a74*/ 	.word	0x00019b50


	//   ....[102]....
        /*0a78*/ 	.word	0x00019b70


	//   ....[103]....
        /*0a7c*/ 	.word	0x0001c6c0


	//   ....[104]....
        /*0a80*/ 	.word	0x0001c740


	//   ....[105]....
        /*0a84*/ 	.word	0x0001c770


	//   ....[106]....
        /*0a88*/ 	.word	0x0001c780


	//   ....[107]....
        /*0a8c*/ 	.word	0x0001c7b0


	//   ....[108]....
        /*0a90*/ 	.word	0x0001c7e0


	//   ....[109]....
        /*0a94*/ 	.word	0x0001c810


	//   ....[110]....
        /*0a98*/ 	.word	0x0001c840


	//   ....[111]....
        /*0a9c*/ 	.word	0x0001ca00


	//   ....[112]....
        /*0aa0*/ 	.word	0x0001ca30


	//   ....[113]....
        /*0aa4*/ 	.word	0x0001ca60


	//   ....[114]....
        /*0aa8*/ 	.word	0x0001ca90


	//   ....[115]....
        /*0aac*/ 	.word	0x0001cac0


	//   ....[116]....
        /*0ab0*/ 	.word	0x0001caf0


	//   ....[117]....
        /*0ab4*/ 	.word	0x0001cbc0


	//   ....[118]....
        /*0ab8*/ 	.word	0x0001cbe0


	//   ....[119]....
        /*0abc*/ 	.word	0x0001cbf0


	//   ....[120]....
        /*0ac0*/ 	.word	0x0001cc70


	//   ....[121]....
        /*0ac4*/ 	.word	0x0001d7a0


	//   ....[122]....
        /*0ac8*/ 	.word	0x0001dbd0


	//   ....[123]....
        /*0acc*/ 	.word	0x0001dc70


	//   ....[124]....
        /*0ad0*/ 	.word	0x0001dd00


	//   ....[125]....
        /*0ad4*/ 	.word	0x0001dd50


	//   ....[126]....
        /*0ad8*/ 	.word	0x0001dda0


	//   ....[127]....
        /*0adc*/ 	.word	0x0001de30


	//   ....[128]....
        /*0ae0*/ 	.word	0x0001dec0


	//   ....[129]....
        /*0ae4*/ 	.word	0x0001df10


	//   ....[130]....
        /*0ae8*/ 	.word	0x0001df60


	//   ....[131]....
        /*0aec*/ 	.word	0x0001e060


	//   ....[132]....
        /*0af0*/ 	.word	0x0001e110


	//   ....[133]....
        /*0af4*/ 	.word	0x0001e190


	//   ....[134]....
        /*0af8*/ 	.word	0x0001e200


	//   ....[135]....
        /*0afc*/ 	.word	0x0001e340


	//   ....[136]....
        /*0b00*/ 	.word	0x0001e440


	//   ....[137]....
        /*0b04*/ 	.word	0x0001e510


	//   ....[138]....
        /*0b08*/ 	.word	0x0001e560


	//   ....[139]....
        /*0b0c*/ 	.word	0x0001e810


	//   ....[140]....
        /*0b10*/ 	.word	0x0001e860


	//   ....[141]....
        /*0b14*/ 	.word	0x0001e8f0


	//   ....[142]....
        /*0b18*/ 	.word	0x0001e980


	//   ....[143]....
        /*0b1c*/ 	.word	0x0001ea10


	//   ....[144]....
        /*0b20*/ 	.word	0x0001eaa0


	//   ....[145]....
        /*0b24*/ 	.word	0x0001eb30


	//   ....[146]....
        /*0b28*/ 	.word	0x0001ebc0


	//   ....[147]....
        /*0b2c*/ 	.word	0x0001ec40


	//   ....[148]....
        /*0b30*/ 	.word	0x0001ec90


	//   ....[149]....
        /*0b34*/ 	.word	0x0001ed30


	//   ....[150]....
        /*0b38*/ 	.word	0x0001edc0


	//   ....[151]....
        /*0b3c*/ 	.word	0x0001ee50


	//   ....[152]....
        /*0b40*/ 	.word	0x0001eea0


	//   ....[153]....
        /*0b44*/ 	.word	0x0001ef30


	//   ....[154]....
        /*0b48*/ 	.word	0x0001efc0


	//   ....[155]....
        /*0b4c*/ 	.word	0x0001f050


	//   ....[156]....
        /*0b50*/ 	.word	0x0001f0e0


	//   ....[157]....
        /*0b54*/ 	.word	0x0001f170


	//   ....[158]....
        /*0b58*/ 	.word	0x0001f200


	//   ....[159]....
        /*0b5c*/ 	.word	0x0001f2c0


	//   ....[160]....
        /*0b60*/ 	.word	0x0001f5a0


	//   ....[161]....
        /*0b64*/ 	.word	0x0001f780


	//   ....[162]....
        /*0b68*/ 	.word	0x0001f7d0


	//   ....[163]....
        /*0b6c*/ 	.word	0x0001f830


	//   ....[164]....
        /*0b70*/ 	.word	0x0001f920


	//   ....[165]....
        /*0b74*/ 	.word	0x0001f980


	//   ....[166]....
        /*0b78*/ 	.word	0x0001fa70


	//   ....[167]....
        /*0b7c*/ 	.word	0x0001fad0


	//   ....[168]....
        /*0b80*/ 	.word	0x0001fbc0


	//   ....[169]....
        /*0b84*/ 	.word	0x0001fc20


	//   ....[170]....
        /*0b88*/ 	.word	0x0001fd10


	//   ....[171]....
        /*0b8c*/ 	.word	0x0001fd70


	//   ....[172]....
        /*0b90*/ 	.word	0x0001fe60


	//   ....[173]....
        /*0b94*/ 	.word	0x0001fec0


	//   ....[174]....
        /*0b98*/ 	.word	0x0001ff90


	//   ....[175]....
        /*0b9c*/ 	.word	0x00020010


	//   ....[176]....
        /*0ba0*/ 	.word	0x000200e0


	//   ....[177]....
        /*0ba4*/ 	.word	0x00020410


	//   ....[178]....
        /*0ba8*/ 	.word	0x000204b0


	//   ....[179]....
        /*0bac*/ 	.word	0x00020650


	//   ....[180]....
        /*0bb0*/ 	.word	0x000206d0


	//   ....[181]....
        /*0bb4*/ 	.word	0x00020750


	//   ....[182]....
        /*0bb8*/ 	.word	0x000207d0


	//   ....[183]....
        /*0bbc*/ 	.word	0x00020850


	//   ....[184]....
        /*0bc0*/ 	.word	0x000208e0


	//   ....[185]....
        /*0bc4*/ 	.word	0x00020980


	//   ....[186]....
        /*0bc8*/ 	.word	0x00020a30


	//   ....[187]....
        /*0bcc*/ 	.word	0x00020ab0


	//   ....[188]....
        /*0bd0*/ 	.word	0x00020b30


	//   ....[189]....
        /*0bd4*/ 	.word	0x00020bb0


	//   ....[190]....
        /*0bd8*/ 	.word	0x00020c40


	//   ....[191]....
        /*0bdc*/ 	.word	0x00020cc0


	//   ....[192]....
        /*0be0*/ 	.word	0x00020d70


	//   ....[193]....
        /*0be4*/ 	.word	0x00020dc0


	//   ....[194]....
        /*0be8*/ 	.word	0x00020e80


	//   ....[195]....
        /*0bec*/ 	.word	0x00020fb0


	//----- nvinfo : EIATTR_REG_RECONFIG
	.align		4
.L_587:
        /*0bf0*/ 	.byte	0x01, 0x54
	.zero		2


	//----- nvinfo : EIATTR_SYSCALL_OFFSETS
	.align		4
        /*0bf4*/ 	.byte	0x04, 0x46
        /*0bf6*/ 	.short	(.L_589 - .L_588)


	//   ....[0]....
.L_588:
        /*0bf8*/ 	.word	0x00001ed0


	//   ....[1]....
        /*0bfc*/ 	.word	0x00002020


	//   ....[2]....
        /*0c00*/ 	.word	0x000066a0


	//   ....[3]....
        /*0c04*/ 	.word	0x000069b0


	//   ....[4]....
        /*0c08*/ 	.word	0x000188a0


	//   ....[5]....
        /*0c0c*/ 	.word	0x000189f0


	//   ....[6]....
        /*0c10*/ 	.word	0x00018af0


	//   ....[7]....
        /*0c14*/ 	.word	0x00019390


	//----- nvinfo : EIATTR_MBARRIER_INSTR_OFFSETS
	.align		4
.L_589:
        /*0c18*/ 	.byte	0x04, 0x39
        /*0c1a*/ 	.short	(.L_591 - .L_590)


	//   ....[0]....
.L_590:
        /*0c1c*/ 	.word	0x000002d0
        /*0c20*/ 	.word	0x000000ff
        /*0c24*/ 	.word	0x00022800
        /*0c28*/ 	.short	0x0100
        /*0c2a*/ 	.byte	0x08
	.zero		1


	//   ....[1]....
        /*0c2c*/ 	.word	0x000002e0
        /*0c30*/ 	.word	0x000000ff
        /*0c34*/ 	.word	0x00022820
        /*0c38*/ 	.short	0x0100
        /*0c3a*/ 	.byte	0x08
	.zero		1


	//   ....[2]....
        /*0c3c*/ 	.word	0x000003d0
        /*0c40*/ 	.word	0x000000ff
        /*0c44*/ 	.word	0x00022830
        /*0c48*/ 	.short	0x0100
        /*0c4a*/ 	.byte	0x08
	.zero		1


	//   ....[3]....
        /*0c4c*/ 	.word	0x000003e0
        /*0c50*/ 	.word	0x000000ff
        /*0c54*/ 	.word	0x00022840
        /*0c58*/ 	.short	0x0100
        /*0c5a*/ 	.byte	0x08
	.zero		1


	//   ....[4]....
        /*0c5c*/ 	.word	0x000003f0
        /*0c60*/ 	.word	0x000000ff
        /*0c64*/ 	.word	0x00022838
        /*0c68*/ 	.short	0x0100
        /*0c6a*/ 	.byte	0x08
	.zero		1


	//   ....[5]....
        /*0c6c*/ 	.word	0x00000400
        /*0c70*/ 	.word	0x000000ff
        /*0c74*/ 	.word	0x00022848
        /*0c78*/ 	.short	0x0100
        /*0c7a*/ 	.byte	0x08
	.zero		1


	//   ....[6]....
        /*0c7c*/ 	.word	0x00000530
        /*0c80*/ 	.word	0x000000ff
        /*0c84*/ 	.word	0x00022850
        /*0c88*/ 	.short	0x0100
        /*0c8a*/ 	.byte	0x08
	.zero		1


	//   ....[7]....
        /*0c8c*/ 	.word	0x00000540
        /*0c90*/ 	.word	0x000000ff
        /*0c94*/ 	.word	0x00022860
        /*0c98*/ 	.short	0x0100
        /*0c9a*/ 	.byte	0x08
	.zero		1


	//   ....[8]....
        /*0c9c*/ 	.word	0x00000550
        /*0ca0*/ 	.word	0x000000ff
        /*0ca4*/ 	.word	0x00022858
        /*0ca8*/ 	.short	0x0100
        /*0caa*/ 	.byte	0x08
	.zero		1


	//   ....[9]....
        /*0cac*/ 	.word	0x00000560
        /*0cb0*/ 	.word	0x000000ff
        /*0cb4*/ 	.word	0x00022868
        /*0cb8*/ 	.short	0x0100
        /*0cba*/ 	.byte	0x08
	.zero		1


	//   ....[10]....
        /*0cbc*/ 	.word	0x00000650
        /*0cc0*/ 	.word	0x000000ff
        /*0cc4*/ 	.word	0x00022870
        /*0cc8*/ 	.short	0x0100
        /*0cca*/ 	.byte	0x06
	.zero		1


	//   ....[11]....
        /*0ccc*/ 	.word	0x00000660
        /*0cd0*/ 	.word	0x000000ff
        /*0cd4*/ 	.word	0x00022880
        /*0cd8*/ 	.short	0x0100
        /*0cda*/ 	.byte	0x06
	.zero		1


	//   ....[12]....
        /*0cdc*/ 	.word	0x00000670
        /*0ce0*/ 	.word	0x000000ff
        /*0ce4*/ 	.word	0x00022878
        /*0ce8*/ 	.short	0x0100
        /*0cea*/ 	.byte	0x06
	.zero		1


	//   ....[13]....
        /*0cec*/ 	.word	0x00000680
        /*0cf0*/ 	.word	0x000000ff
        /*0cf4*/ 	.word	0x00022888
        /*0cf8*/ 	.short	0x0100
        /*0cfa*/ 	.byte	0x06
	.zero		1


	//   ....[14]....
        /*0cfc*/ 	.word	0x000007b0
        /*0d00*/ 	.word	0x000000ff
        /*0d04*/ 	.word	0x00022890
        /*0d08*/ 	.short	0x0100
        /*0d0a*/ 	.byte	0x08
	.zero		1


	//   ....[15]....
        /*0d0c*/ 	.word	0x000007c0
        /*0d10*/ 	.word	0x000000ff
        /*0d14*/ 	.word	0x000228a0
        /*0d18*/ 	.short	0x0100
        /*0d1a*/ 	.byte	0x08
	.zero		1


	//   ....[16]....
        /*0d1c*/ 	.word	0x000007d0
        /*0d20*/ 	.word	0x000000ff
        /*0d24*/ 	.word	0x00022898
        /*0d28*/ 	.short	0x0100
        /*0d2a*/ 	.byte	0x08
	.zero		1


	//   ....[17]....
        /*0d2c*/ 	.word	0x000007e0
        /*0d30*/ 	.word	0x000000ff
        /*0d34*/ 	.word	0x000228a8
        /*0d38*/ 	.short	0x0100
        /*0d3a*/ 	.byte	0x08
	.zero		1


	//   ....[18]....
        /*0d3c*/ 	.word	0x00000910
        /*0d40*/ 	.word	0x000000ff
        /*0d44*/ 	.word	0x000228b0
        /*0d48*/ 	.short	0x0100
        /*0d4a*/ 	.byte	0x08
	.zero		1


	//   ....[19]....
        /*0d4c*/ 	.word	0x00000920
        /*0d50*/ 	.word	0x000000ff
        /*0d54*/ 	.word	0x000228c0
        /*0d58*/ 	.short	0x0100
        /*0d5a*/ 	.byte	0x08
	.zero		1


	//   ....[20]....
        /*0d5c*/ 	.word	0x00000930
        /*0d60*/ 	.word	0x000000ff
        /*0d64*/ 	.word	0x000228b8
        /*0d68*/ 	.short	0x0100
        /*0d6a*/ 	.byte	0x08
	.zero		1


	//   ....[21]....
        /*0d6c*/ 	.word	0x00000940
        /*0d70*/ 	.word	0x000000ff
        /*0d74*/ 	.word	0x000228c8
        /*0d78*/ 	.short	0x0100
        /*0d7a*/ 	.byte	0x08
	.zero		1


	//   ....[22]....
        /*0d7c*/ 	.word	0x00003260
        /*0d80*/ 	.word	0x00000060
        /*0d84*/ 	.word	0x00022890
        /*0d88*/ 	.short	0x010a
        /*0d8a*/ 	.byte	0x3f
	.zero		1


	//   ....[23]....
        /*0d8c*/ 	.word	0x000043c0
        /*0d90*/ 	.word	0x00000060
        /*0d94*/ 	.word	0x00022890
        /*0d98*/ 	.short	0x010a
        /*0d9a*/ 	.byte	0x3f
	.zero		1


	//   ....[24]....
        /*0d9c*/ 	.word	0x000053f0
        /*0da0*/ 	.word	0x00000060
        /*0da4*/ 	.word	0x00022890
        /*0da8*/ 	.short	0x010a
        /*0daa*/ 	.byte	0x3f
	.zero		1


	//   ....[25]....
        /*0dac*/ 	.word	0x00005600
        /*0db0*/ 	.word	0x00000020
        /*0db4*/ 	.word	0x00000000
        /*0db8*/ 	.short	0x0101
        /*0dba*/ 	.byte	0x3f
	.zero		1


	//   ....[26]....
        /*0dbc*/ 	.word	0x00005640
        /*0dc0*/ 	.word	0x00000060
        /*0dc4*/ 	.word	0x000228b0
        /*0dc8*/ 	.short	0x010a
        /*0dca*/ 	.byte	0x3f
	.zero		1


	//   ....[27]....
        /*0dcc*/ 	.word	0x00005c90
        /*0dd0*/ 	.word	0x00000060
        /*0dd4*/ 	.word	0x00000000
        /*0dd8*/ 	.short	0x0101
        /*0dda*/ 	.byte	0x3f
	.zero		1


	//   ....[28]....
        /*0ddc*/ 	.word	0x00006730
        /*0de0*/ 	.word	0x00000013
        /*0de4*/ 	.word	0x00022800
        /*0de8*/ 	.short	0x010a
        /*0dea*/ 	.byte	0x3f
	.zero		1


	//   ....[29]....
        /*0dec*/ 	.word	0x00006780
        /*0df0*/ 	.word	0x00000013
        /*0df4*/ 	.word	0x00022800
        /*0df8*/ 	.short	0x010a
        /*0dfa*/ 	.byte	0x3f
	.zero		1


	//   ....[30]....
        /*0dfc*/ 	.word	0x00007220
        /*0e00*/ 	.word	0x00000013
        /*0e04*/ 	.word	0x00022800
        /*0e08*/ 	.short	0x010a
        /*0e0a*/ 	.byte	0x3f
	.zero		1


	//   ....[31]....
        /*0e0c*/ 	.word	0x00008630
        /*0e10*/ 	.word	0x00000013
        /*0e14*/ 	.word	0x00022800
        /*0e18*/ 	.short	0x010a
        /*0e1a*/ 	.byte	0x3f
	.zero		1


	//   ....[32]....
        /*0e1c*/ 	.word	0x00009470
        /*0e20*/ 	.word	0x00000014
        /*0e24*/ 	.word	0x00022830
        /*0e28*/ 	.short	0x010a
        /*0e2a*/ 	.byte	0x3f
	.zero		1


	//   ....[33]....
        /*0e2c*/ 	.word	0x00009510
        /*0e30*/ 	.word	0x00000014
        /*0e34*/ 	.word	0x00022830
        /*0e38*/ 	.short	0x010a
        /*0e3a*/ 	.byte	0x3f
	.zero		1


	//   ....[34]....
        /*0e3c*/ 	.word	0x0000a950
        /*0e40*/ 	.word	0x00000003
        /*0e44*/ 	.word	0x00000000
        /*0e48*/ 	.short	0x0101
        /*0e4a*/ 	.byte	0x3f
	.zero		1


	//   ....[35]....
        /*0e4c*/ 	.word	0x0000adf0
        /*0e50*/ 	.word	0x00000014
        /*0e54*/ 	.word	0x00022850
        /*0e58*/ 	.short	0x010a
        /*0e5a*/ 	.byte	0x3f
	.zero		1


	//   ....[36]....
        /*0e5c*/ 	.word	0x0000ae40
        /*0e60*/ 	.word	0x00000014
        /*0e64*/ 	.word	0x00022850
        /*0e68*/ 	.short	0x010a
        /*0e6a*/ 	.byte	0x3f
	.zero		1


	//   ....[37]....
        /*0e6c*/ 	.word	0x0000b290
        /*0e70*/ 	.word	0x00000014
        /*0e74*/ 	.word	0x00000000
        /*0e78*/ 	.short	0x0101
        /*0e7a*/ 	.byte	0x3f
	.zero		1


	//   ....[38]....
        /*0e7c*/ 	.word	0x0000b3c0
        /*0e80*/ 	.word	0x000000c8
        /*0e84*/ 	.word	0x00022830
        /*0e88*/ 	.short	0x010a
        /*0e8a*/ 	.byte	0x3f
	.zero		1


	//   ....[39]....
        /*0e8c*/ 	.word	0x0000b470
        /*0e90*/ 	.word	0x000000c8
        /*0e94*/ 	.word	0x00022830
        /*0e98*/ 	.short	0x010a
        /*0e9a*/ 	.byte	0x3f
	.zero		1


	//   ....[40]....
        /*0e9c*/ 	.word	0x0000cc40
        /*0ea0*/ 	.word	0x00000099
        /*0ea4*/ 	.word	0x00000000
        /*0ea8*/ 	.short	0x0101
        /*0eaa*/ 	.byte	0x3f
	.zero		1


	//   ....[41]....
        /*0eac*/ 	.word	0x0000d5e0
        /*0eb0*/ 	.word	0x000000c8
        /*0eb4*/ 	.word	0x00022850
        /*0eb8*/ 	.short	0x010a
        /*0eba*/ 	.byte	0x3f
	.zero		1


	//   ....[42]....
        /*0ebc*/ 	.word	0x0000d630
        /*0ec0*/ 	.word	0x000000c8
        /*0ec4*/ 	.word	0x00022850
        /*0ec8*/ 	.short	0x010a
        /*0eca*/ 	.byte	0x3f
	.zero		1


	//   ....[43]....
        /*0ecc*/ 	.word	0x0000da00
        /*0ed0*/ 	.word	0x000000c8
        /*0ed4*/ 	.word	0x00000000
        /*0ed8*/ 	.short	0x0101
        /*0eda*/ 	.byte	0x3f
	.zero		1


	//   ....[44]....
        /*0edc*/ 	.word	0x0000db00
        /*0ee0*/ 	.word	0x00000014
        /*0ee4*/ 	.word	0x00022830
        /*0ee8*/ 	.short	0x010a
        /*0eea*/ 	.byte	0x3f
	.zero		1


	//   ....[45]....
        /*0eec*/ 	.word	0x0000db60
        /*0ef0*/ 	.word	0x00000014
        /*0ef4*/ 	.word	0x00022830
        /*0ef8*/ 	.short	0x010a
        /*0efa*/ 	.byte	0x3f
	.zero		1


	//   ....[46]....
        /*0efc*/ 	.word	0x0000eca0
        /*0f00*/ 	.word	0x0000009a
        /*0f04*/ 	.word	0x00000000
        /*0f08*/ 	.short	0x0101
        /*0f0a*/ 	.byte	0x3f
	.zero		1


	//   ....[47]....
        /*0f0c*/ 	.word	0x0000f4d0
        /*0f10*/ 	.word	0x00000014
        /*0f14*/ 	.word	0x00022850
        /*0f18*/ 	.short	0x010a
        /*0f1a*/ 	.byte	0x3f
	.zero		1


	//   ....[48]....
        /*0f1c*/ 	.word	0x0000f520
        /*0f20*/ 	.word	0x00000014
        /*0f24*/ 	.word	0x00022850
        /*0f28*/ 	.short	0x010a
        /*0f2a*/ 	.byte	0x3f
	.zero		1


	//   ....[49]....
        /*0f2c*/ 	.word	0x0000f8f0
        /*0f30*/ 	.word	0x00000014
        /*0f34*/ 	.word	0x00000000
        /*0f38*/ 	.short	0x0101
        /*0f3a*/ 	.byte	0x3f
	.zero		1


	//   ....[50]....
        /*0f3c*/ 	.word	0x00011e00
        /*0f40*/ 	.word	0x00000000
        /*0f44*/ 	.word	0x00000000
        /*0f48*/ 	.short	0x0101
        /*0f4a*/ 	.byte	0x3f
	.zero		1


	//   ....[51]....
        /*0f4c*/ 	.word	0x000127b0
        /*0f50*/ 	.word	0x00000000
        /*0f54*/ 	.word	0x00000000
        /*0f58*/ 	.short	0x0101
        /*0f5a*/ 	.byte	0x3f
	.zero		1


	//   ....[52]....
        /*0f5c*/ 	.word	0x000170d0
        /*0f60*/ 	.word	0x00000013
        /*0f64*/ 	.word	0x00022820
        /*0f68*/ 	.short	0x010a
        /*0f6a*/ 	.byte	0x3f
	.zero		1


	//   ....[53]....
        /*0f6c*/ 	.word	0x000171a0
        /*0f70*/ 	.word	0x00000004
        /*0f74*/ 	.word	0x000228a0
        /*0f78*/ 	.short	0x010a
        /*0f7a*/ 	.byte	0x3f
	.zero		1


	//   ....[54]....
        /*0f7c*/ 	.word	0x000173e0
        /*0f80*/ 	.word	0x00000004
        /*0f84*/ 	.word	0x000228c0
        /*0f88*/ 	.short	0x010a
        /*0f8a*/ 	.byte	0x3f
	.zero		1


	//   ....[55]....
        /*0f8c*/ 	.word	0x00017a80
        /*0f90*/ 	.word	0x00000005
        /*0f94*/ 	.word	0x000228a0
        /*0f98*/ 	.short	0x010a
        /*0f9a*/ 	.byte	0x3f
	.zero		1


	//   ....[56]....
        /*0f9c*/ 	.word	0x00017cb0
        /*0fa0*/ 	.word	0x00000005
        /*0fa4*/ 	.word	0x000228c0
        /*0fa8*/ 	.short	0x010a
        /*0faa*/ 	.byte	0x3f
	.zero		1


	//   ....[57]....
        /*0fac*/ 	.word	0x00018ee0
        /*0fb0*/ 	.word	0x00000000
        /*0fb4*/ 	.word	0x00022840
        /*0fb8*/ 	.short	0x010a
        /*0fba*/ 	.byte	0x3f
	.zero		1


	//   ....[58]....
        /*0fbc*/ 	.word	0x00019c10
        /*0fc0*/ 	.word	0x00000013
        /*0fc4*/ 	.word	0x00022800
        /*0fc8*/ 	.short	0x0107
        /*0fca*/ 	.byte	0x3f
	.zero		1


	//   ....[59]....
        /*0fcc*/ 	.word	0x00019d00
        /*0fd0*/ 	.word	0x00000013
        /*0fd4*/ 	.word	0x00022800
        /*0fd8*/ 	.short	0x0101
        /*0fda*/ 	.byte	0x3f
	.zero		1


	//   ....[60]....
        /*0fdc*/ 	.word	0x00019d20
        /*0fe0*/ 	.word	0x00000013
        /*0fe4*/ 	.word	0x00022820
        /*0fe8*/ 	.short	0x010a
        /*0fea*/ 	.byte	0x3f
	.zero		1


	//   ....[61]....
        /*0fec*/ 	.word	0x00019e00
        /*0ff0*/ 	.word	0x00000002
        /*0ff4*/ 	.word	0x00022860
        /*0ff8*/ 	.short	0x010a
        /*0ffa*/ 	.byte	0x3f
	.zero		1


	//   ....[62]....
        /*0ffc*/ 	.word	0x0001a6d0
        /*1000*/ 	.word	0x00000002
        /*1004*/ 	.word	0x00022840
        /*1008*/ 	.short	0x010a
        /*100a*/ 	.byte	0x3f
	.zero		1


	//   ....[63]....
        /*100c*/ 	.word	0x0001a930
        /*1010*/ 	.word	0x00000002
        /*1014*/ 	.word	0x00022860
        /*1018*/ 	.short	0x010a
        /*101a*/ 	.byte	0x3f
	.zero		1


	//   ....[64]....
        /*101c*/ 	.word	0x0001b130
        /*1020*/ 	.word	0x00000003
        /*1024*/ 	.word	0x00022840
        /*1028*/ 	.short	0x010a
        /*102a*/ 	.byte	0x3f
	.zero		1


	//   ....[65]....
        /*102c*/ 	.word	0x0001b380
        /*1030*/ 	.word	0x00000003
        /*1034*/ 	.word	0x00022860
        /*1038*/ 	.short	0x010a
        /*103a*/ 	.byte	0x3f
	.zero		1


	//   ....[66]....
        /*103c*/ 	.word	0x0001bb00
        /*1040*/ 	.word	0x00000003
        /*1044*/ 	.word	0x00022840
        /*1048*/ 	.short	0x010a
        /*104a*/ 	.byte	0x3f
	.zero		1


	//   ....[67]....
        /*104c*/ 	.word	0x0001bd60
        /*1050*/ 	.word	0x00000003
        /*1054*/ 	.word	0x00022860
        /*1058*/ 	.short	0x010a
        /*105a*/ 	.byte	0x3f
	.zero		1


	//   ....[68]....
        /*105c*/ 	.word	0x0001d720
        /*1060*/ 	.word	0x00000000
        /*1064*/ 	.word	0x00022820
        /*1068*/ 	.short	0x010a
        /*106a*/ 	.byte	0x3f
	.zero		1


	//   ....[69]....
        /*106c*/ 	.word	0x0001d8d0
        /*1070*/ 	.word	0x00000006
        /*1074*/ 	.word	0x00000000
        /*1078*/ 	.short	0x010a
        /*107a*/ 	.byte	0x3f
	.zero		1


	//   ....[70]....
        /*107c*/ 	.word	0x0001d940
        /*1080*/ 	.word	0x00000007
        /*1084*/ 	.word	0x00000000
        /*1088*/ 	.short	0x010a
        /*108a*/ 	.byte	0x3f
	.zero		1


	//   ....[71]....
        /*108c*/ 	.word	0x0001d9b0
        /*1090*/ 	.word	0x00000004
        /*1094*/ 	.word	0x00000000
        /*1098*/ 	.short	0x010a
        /*109a*/ 	.byte	0x3f
	.zero		1


	//   ....[72]....
        /*109c*/ 	.word	0x0001d9e0
        /*10a0*/ 	.word	0x00000003
        /*10a4*/ 	.word	0x00000000
        /*10a8*/ 	.short	0x010a
        /*10aa*/ 	.byte	0x3f
	.zero		1


	//   ....[73]....
        /*10ac*/ 	.word	0x0001da40
        /*10b0*/ 	.word	0x00000060
        /*10b4*/ 	.word	0x00022890
        /*10b8*/ 	.short	0x010a
        /*10ba*/ 	.byte	0x3f
	.zero		1


	//   ....[74]....
        /*10bc*/ 	.word	0x0001da90
        /*10c0*/ 	.word	0x00000060
        /*10c4*/ 	.word	0x00022890
        /*10c8*/ 	.short	0x010a
        /*10ca*/ 	.byte	0x3f
	.zero		1


	//   ....[75]....
        /*10cc*/ 	.word	0x0001dae0
        /*10d0*/ 	.word	0x00000060
        /*10d4*/ 	.word	0x00022890
        /*10d8*/ 	.short	0x010a
        /*10da*/ 	.byte	0x3f
	.zero		1


	//   ....[76]....
        /*10dc*/ 	.word	0x0001db30
        /*10e0*/ 	.word	0x00000060
        /*10e4*/ 	.word	0x000228b0
        /*10e8*/ 	.short	0x010a
        /*10ea*/ 	.byte	0x3f
	.zero		1


	//   ....[77]....
        /*10ec*/ 	.word	0x0001dfa0
        /*10f0*/ 	.word	0x00000013
        /*10f4*/ 	.word	0x00022800
        /*10f8*/ 	.short	0x010a
        /*10fa*/ 	.byte	0x3f
	.zero		1


	//   ....[78]....
        /*10fc*/ 	.word	0x0001e590
        /*1100*/ 	.word	0x00000013
        /*1104*/ 	.word	0x00022800
        /*1108*/ 	.short	0x010a
        /*110a*/ 	.byte	0x3f
	.zero		1


	//   ....[79]....
        /*110c*/ 	.word	0x0001e5e0
        /*1110*/ 	.word	0x00000014
        /*1114*/ 	.word	0x00022830
        /*1118*/ 	.short	0x010a
        /*111a*/ 	.byte	0x3f
	.zero		1


	//   ....[80]....
        /*111c*/ 	.word	0x0001e630
        /*1120*/ 	.word	0x00000014
        /*1124*/ 	.word	0x00022850
        /*1128*/ 	.short	0x010a
        /*112a*/ 	.byte	0x3f
	.zero		1


	//   ....[81]....
        /*112c*/ 	.word	0x0001e680
        /*1130*/ 	.word	0x000000c8
        /*1134*/ 	.word	0x00022830
        /*1138*/ 	.short	0x010a
        /*113a*/ 	.byte	0x3f
	.zero		1


	//   ....[82]....
        /*113c*/ 	.word	0x0001e6d0
        /*1140*/ 	.word	0x000000c8
        /*1144*/ 	.word	0x00022850
        /*1148*/ 	.short	0x010a
        /*114a*/ 	.byte	0x3f
	.zero		1


	//   ....[83]....
        /*114c*/ 	.word	0x0001e720
        /*1150*/ 	.word	0x00000014
        /*1154*/ 	.word	0x00022830
        /*1158*/ 	.short	0x010a
        /*115a*/ 	.byte	0x3f
	.zero		1


	//   ....[84]....
        /*115c*/ 	.word	0x0001e770
        /*1160*/ 	.word	0x00000014
        /*1164*/ 	.word	0x00022850
        /*1168*/ 	.short	0x010a
        /*116a*/ 	.byte	0x3f
	.zero		1


	//   ....[85]....
        /*116c*/ 	.word	0x0001f380
        /*1170*/ 	.word	0x00000013
        /*1174*/ 	.word	0x00022820
        /*1178*/ 	.short	0x010a
        /*117a*/ 	.byte	0x3f
	.zero		1


	//   ....[86]....
        /*117c*/ 	.word	0x0001f3d0
        /*1180*/ 	.word	0x00000004
        /*1184*/ 	.word	0x000228a0
        /*1188*/ 	.short	0x010a
        /*118a*/ 	.byte	0x3f
	.zero		1


	//   ....[87]....
        /*118c*/ 	.word	0x0001f420
        /*1190*/ 	.word	0x00000004
        /*1194*/ 	.word	0x000228c0
        /*1198*/ 	.short	0x010a
        /*119a*/ 	.byte	0x3f
	.zero		1


	//   ....[88]....
        /*119c*/ 	.word	0x0001f470
        /*11a0*/ 	.word	0x00000005
        /*11a4*/ 	.word	0x000228a0
        /*11a8*/ 	.short	0x010a
        /*11aa*/ 	.byte	0x3f
	.zero		1


	//   ....[89]....
        /*11ac*/ 	.word	0x0001f4c0
        /*11b0*/ 	.word	0x00000005
        /*11b4*/ 	.word	0x000228c0
        /*11b8*/ 	.short	0x010a
        /*11ba*/ 	.byte	0x3f
	.zero		1


	//   ....[90]....
        /*11bc*/ 	.word	0x0001f660
        /*11c0*/ 	.word	0x00000000
        /*11c4*/ 	.word	0x00022840
        /*11c8*/ 	.short	0x010a
        /*11ca*/ 	.byte	0x3f
	.zero		1


	//   ....[91]....
        /*11cc*/ 	.word	0x00020120
        /*11d0*/ 	.word	0x00000013
        /*11d4*/ 	.word	0x00022820
        /*11d8*/ 	.short	0x010a
        /*11da*/ 	.byte	0x3f
	.zero		1


	//   ....[92]....
        /*11dc*/ 	.word	0x00020170
        /*11e0*/ 	.word	0x00000002
        /*11e4*/ 	.word	0x00022860
        /*11e8*/ 	.short	0x010a
        /*11ea*/ 	.byte	0x3f
	.zero		1


	//   ....[93]....
        /*11ec*/ 	.word	0x000201c0
        /*11f0*/ 	.word	0x00000002
        /*11f4*/ 	.word	0x00022840
        /*11f8*/ 	.short	0x010a
        /*11fa*/ 	.byte	0x3f
	.zero		1


	//   ....[94]....
        /*11fc*/ 	.word	0x00020210
        /*1200*/ 	.word	0x00000002
        /*1204*/ 	.word	0x00022860
        /*1208*/ 	.short	0x010a
        /*120a*/ 	.byte	0x3f
	.zero		1


	//   ....[95]....
        /*120c*/ 	.word	0x00020260
        /*1210*/ 	.word	0x00000003
        /*1214*/ 	.word	0x00022840
        /*1218*/ 	.short	0x010a
        /*121a*/ 	.byte	0x3f
	.zero		1


	//   ....[96]....
        /*121c*/ 	.word	0x000202b0
        /*1220*/ 	.word	0x00000003
        /*1224*/ 	.word	0x00022860
        /*1228*/ 	.short	0x010a
        /*122a*/ 	.byte	0x3f
	.zero		1


	//   ....[97]....
        /*122c*/ 	.word	0x00020300
        /*1230*/ 	.word	0x00000003
        /*1234*/ 	.word	0x00022840
        /*1238*/ 	.short	0x010a
        /*123a*/ 	.byte	0x3f
	.zero		1


	//   ....[98]....
        /*123c*/ 	.word	0x00020350
        /*1240*/ 	.word	0x00000003
        /*1244*/ 	.word	0x00022860
        /*1248*/ 	.short	0x010a
        /*124a*/ 	.byte	0x3f
	.zero		1


	//   ....[99]....
        /*124c*/ 	.word	0x00020ed0
        /*1250*/ 	.word	0x00000000
        /*1254*/ 	.word	0x00022820
        /*1258*/ 	.short	0x010a
        /*125a*/ 	.byte	0x3f
	.zero		1


	//   ....[100]....
        /*125c*/ 	.word	0x00021070
        /*1260*/ 	.word	0x00000006
        /*1264*/ 	.word	0x00000000
        /*1268*/ 	.short	0x010a
        /*126a*/ 	.byte	0x3f
	.zero		1


	//   ....[101]....
        /*126c*/ 	.word	0x000210c0
        /*1270*/ 	.word	0x00000007
        /*1274*/ 	.word	0x00000000
        /*1278*/ 	.short	0x010a
        /*127a*/ 	.byte	0x3f
	.zero		1


	//   ....[102]....
        /*127c*/ 	.word	0x00021110
        /*1280*/ 	.word	0x00000004
        /*1284*/ 	.word	0x00000000
        /*1288*/ 	.short	0x010a
        /*128a*/ 	.byte	0x3f
	.zero		1


	//----- nvinfo : EIATTR_NUM_MBARRIERS
	.align		4
.L_591:
        /*128c*/ 	.byte	0x03, 0x38
        /*128e*/ 	.short	0x0016


	//----- nvinfo : EIATTR_EXIT_INSTR_OFFSETS
	.align		4
        /*1290*/ 	.byte	0x04, 0x1c
        /*1292*/ 	.short	(.L_593 - .L_592)


	//   ....[0]....
.L_592:
        /*1294*/ 	.word	0x0001da30


	//----- nvinfo : EIATTR_MAX_THREADS
	.align		4
.L_593:
        /*1298*/ 	.byte	0x04, 0x05
        /*129a*/ 	.short	(.L_595 - .L_594)
.L_594:
        /*129c*/ 	.word	0x00000180
        /*12a0*/ 	.word	0x00000001
        /*12a4*/ 	.word	0x00000001


	//----- nvinfo : EIATTR_CRS_STACK_SIZE
	.align		4
.L_595:
        /*12a8*/ 	.byte	0x04, 0x1e
        /*12aa*/ 	.short	(.L_597 - .L_596)
.L_596:
        /*12ac*/ 	.word	0x00000000


	//----- nvinfo : EIATTR_CBANK_PARAM_SIZE
	.align		4
.L_597:
        /*12b0*/ 	.byte	0x03, 0x19
        /*12b2*/ 	.short	0x0af0


	//----- nvinfo : EIATTR_PARAM_CBANK
	.align		4
        /*12b4*/ 	.byte	0x04, 0x0a
        /*12b6*/ 	.short	(.L_599 - .L_598)
	.align		4
.L_598:
        /*12b8*/ 	.word	index@(.nv.constant0._ZN7cutlass13device_kernelIN5flash11enable_sm90INS1_16FlashAttnFwdSm90INS1_25CollectiveMainloopFwdSm90ILi2EN4cute5tupleIJNS5_1CILi1EEES8_S8_EEENS6_IJNS7_ILi128EEENS7_ILi96EEENS7_ILi64EEEEEELi256ENS_6half_tEfNS_4arch4Sm90ELb1ELb0ELb0ELb1ELb0ELb1ELb0ELb1ELb0ELb1ELb1ELb0EEENS1_21CollectiveEpilogueFwdINS6_IJSA_NS7_ILi256EEESB_EEES9_SE_SG_Li256ELb1ELb1ELb1ELb0EEENS1_36VarlenDynamicPersistentTileSchedulerILi128ELi96ELi256ELi128ELb1ELb1ELb1ELb1ELb1ELb1EEEEEEEEEvNT_6ParamsE)
        /*12bc*/ 	.short	0x0210
        /*12be*/ 	.short	0x0af0


	//----- nvinfo : EIATTR_SW_WAR
	.align		4
.L_599:
        /*12c0*/ 	.byte	0x04, 0x36
        /*12c2*/ 	.short	(.L_601 - .L_600)
.L_600:
        /*12c4*/ 	.word	0x00000008
.L_601:


//--------------------- .nv.info._ZN7cutlass13device_kernelIN5flash11enable_sm90INS1_16FlashAttnFwdSm90INS1_25CollectiveMainloopFwdSm90ILi2EN4cute5tupleIJNS5_1CILi1EEES8_S8_EEENS6_IJNS7_ILi128EEENS7_ILi96EEENS7_ILi64EEEEEELi256ENS_6half_tEfNS_4arch4Sm90ELb1ELb0ELb0ELb1ELb0ELb0ELb1ELb1ELb0ELb1ELb1ELb0EEENS1_21CollectiveEpilogueFwdINS6_IJSA_NS7_ILi256EEESB_EEES9_SE_SG_Li256ELb1ELb1ELb1ELb0EEENS1_36VarlenDynamicPersistentTileSchedulerILi128ELi96ELi256ELi128ELb1ELb1ELb1ELb1ELb1ELb1EEEEEEEEEvNT_6ParamsE --------------------------
	.section	.nv.info._ZN7cutlass13device_kernelIN5flash11enable_sm90INS1_16FlashAttnFwdSm90INS1_25CollectiveMainloopFwdSm90ILi2EN4cute5tupleIJNS5_1CILi1EEES8_S8_EEENS6_IJNS7_ILi128EEENS7_ILi96EEENS7_ILi64EEEEEELi256ENS_6half_tEfNS_4arch4Sm90ELb1ELb0ELb0ELb1ELb0ELb0ELb1ELb1ELb0ELb1ELb1ELb0EEENS1_21CollectiveEpilogueFwdINS6_IJSA_NS7_ILi256EEESB_EEES9_SE_SG_Li256ELb1ELb1ELb1ELb0EEENS1_36VarlenDynamicPersistentTileSchedulerILi128ELi96ELi256ELi128ELb1ELb1ELb1ELb1ELb1ELb1EEEEEEEEEvNT_6ParamsE,"",@"SHT_CUDA_INFO"
	.sectionflags	@""
	.align	4


	//----- nvinfo : EIATTR_CUDA_API_VERSION
	.align		4
        /*0000*/ 	.byte	0x04, 0x37
        /*0002*/ 	.short	(.L_603 - .L_602)
.L_602:
        /*0004*/ 	.word	0x00000082


	//----- nvinfo : EIATTR_KPARAM_INFO
	.align		4
.L_603:
        /*0008*/ 	.byte	0x04, 0x17
        /*000a*/ 	.short	(.L_605 - .L_604)
.L_604:
        /*000c*/ 	.word	0x00000000
        /*0010*/ 	.short	0x0000
        /*0012*/ 	.short	0x0070
        /*0014*/ 	.byte	0x00, 0xf0, 0x01, 0x2e


	//----- nvinfo : EIATTR_SPARSE_MMA_MASK
	.align		4
.L_605:
        /*0018*/ 	.byte	0x03, 0x50
        /*001a*/ 	.short	0x0000


	//----- nvinfo : EIATTR_MAXREG_COUNT
	.align		4
        /*001c*/ 	.byte	0x03, 0x1b
        /*001e*/ 	.short	0x00a8


	//----- nvinfo : EIATTR_NUM_BARRIERS
	.align		4
        /*0020*/ 	.byte	0x02, 0x4c
        /*0022*/ 	.byte	0x10
	.zero		1


	//----- nvinfo : EIATTR_EXTERNS
	.align		4
        /*0024*/ 	.byte	0x04, 0x0f
        /*0026*/ 	.short	(.L_607 - .L_606)


	//   ....[0]....
	.align		4
.L_606:
        /*0028*/ 	.word	index@(__assertfail)


	//----- nvinfo : EIATTR_ANNOTATIONS
	.align		4
.L_607:
        /*002c*/ 	.byte	0x04, 0x55
        /*002e*/ 	.short	(.L_609 - .L_608)


	//   ....[0]....
.L_608:
        /* <DEDUP_REMOVED lines=100> */


	//----- nvinfo : EIATTR_MERCURY_ISA_VERSION
	.align		4
.L_609:
        /*0658*/ 	.byte	0x03, 0x5f
        /*065a*/ 	.short	0x0101


	//----- nvinfo : EIATTR_UNUSED_LOAD_BYTE_OFFSET
	.align		4
        /*065c*/ 	.byte	0x04, 0x44
        /*065e*/ 	.short	(.L_611 - .L_610)


	//   ....[0]....
.L_610:
        /*0660*/ 	.word	0x00000a50
        /*0664*/ 	.word	0x0000fff0


	//   ....[1]....
        /*0668*/ 	.word	0x00009ec0
        /*066c*/ 	.word	0x0000fff0


	//----- nvinfo : EIATTR_INT_WARP_WIDE_INSTR_OFFSETS
	.align		4
.L_611:
        /*0670*/ 	.byte	0x04, 0x31
        /*0672*/ 	.short	(.L_613 - .L_612)


	//   ....[0]....
.L_612:
        /*0674*/ 	.word	0x00000120


	//   ....[1]....
        /*0678*/ 	.word	0x00000160


	//   ....[2]....
        /*067c*/ 	.word	0x000001d0


	//   ....[3]....
        /*0680*/ 	.word	0x00000240


	//   ....[4]....
        /*0684*/ 	.word	0x00010140


	//   ....[5]....
        /*0688*/ 	.word	0x000101d0


	//   ....[6]....
        /*068c*/ 	.word	0x00014ab0


	//   ....[7]....
        /*0690*/ 	.word	0x00014b40


	//----- nvinfo : EIATTR_COOP_GROUP_MASK_REGIDS
	.align		4
.L_613:
        /*0694*/ 	.byte	0x04, 0x29
        /*0696*/ 	.short	(.L_615 - .L_614)


	//   ....[0]....
.L_614:
        /*0698*/ 	.word	0xffffffff


	//   ....[1]....
        /*069c*/ 	.word	0xffffffff


	//   ....[2]....
        /*06a0*/ 	.word	0xffffffff


	//   ....[3]....
        /*06a4*/ 	.word	0xffffffff


	//   ....[4]....
        /*06a8*/ 	.word	0xffffffff


	//   ....[5]....
        /*06ac*/ 	.word	0xffffffff


	//   ....[6]....
        /*06b0*/ 	.word	0xffffffff


	//   ....[7]....
        /*06b4*/ 	.word	0xffffffff


	//   ....[8]....
        /*06b8*/ 	.word	0xffffffff


	//   ....[9]....
        /*06bc*/ 	.word	0xffffffff


	//   ....[10]....
        /*06c0*/ 	.word	0xffffffff


	//   ....[11]....
        /*06c4*/ 	.word	0xffffffff


	//   ....[12]....
        /*06c8*/ 	.word	0xffffffff


	//   ....[13]....
        /*06cc*/ 	.word	0xffffffff


	//   ....[14]....
        /*06d0*/ 	.word	0xffffffff


	//   ....[15]....
        /*06d4*/ 	.word	0xffffffff


	//   ....[16]....
        /*06d8*/ 	.word	0xffffffff


	//   ....[17]....
        /*06dc*/ 	.word	0xffffffff


	//   ....[18]....
        /*06e0*/ 	.word	0xffffffff


	//   ....[19]....
        /*06e4*/ 	.word	0xffffffff


	//   ....[20]....
        /*06e8*/ 	.word	0xffffffff


	//   ....[21]....
        /*06ec*/ 	.word	0xffffffff


	//   ....[22]....
        /*06f0*/ 	.word	0xffffffff


	//   ....[23]....
        /*06f4*/ 	.word	0xffffffff


	//   ....[24]....
        /*06f8*/ 	.word	0xffffffff


	//   ....[25]....
        /*06fc*/ 	.word	0xffffffff


	//   ....[26]....
        /*0700*/ 	.word	0xffffffff


	//   ....[27]....
        /*0704*/ 	.word	0xffffffff


	//   ....[28]....
        /*0708*/ 	.word	0xffffffff


	//   ....[29]....
        /*070c*/ 	.word	0xffffffff


	//   ....[30]....
        /*0710*/ 	.word	0xffffffff


	//   ....[31]....
        /*0714*/ 	.word	0xffffffff


	//   ....[32]....
        /*0718*/ 	.word	0xffffffff


	//   ....[33]....
        /*071c*/ 	.word	0xffffffff


	//   ....[34]....
        /*0720*/ 	.word	0xffffffff


	//   ....[35]....
        /*0724*/ 	.word	0xffffffff


	//   ....[36]....
        /*0728*/ 	.word	0xffffffff


	//   ....[37]....
        /*072c*/ 	.word	0xffffffff


	//   ....[38]....
        /*0730*/ 	.word	0xffffffff


	//   ....[39]....
        /*0734*/ 	.word	0xffffffff


	//   ....[40]....
        /*0738*/ 	.word	0xffffffff


	//   ....[41]....
        /*073c*/ 	.word	0xffffffff


	//   ....[42]....
        /*0740*/ 	.word	0xffffffff


	//   ....[43]....
        /*0744*/ 	.word	0xffffffff


	//   ....[44]....
        /*0748*/ 	.word	0xffffffff


	//   ....[45]....
        /*074c*/ 	.word	0xffffffff


	//   ....[46]....
        /*0750*/ 	.word	0xffffffff


	//   ....[47]....
        /*0754*/ 	.word	0xffffffff


	//   ....[48]....
        /*0758*/ 	.word	0xffffffff


	//   ....[49]....
        /*075c*/ 	.word	0xffffffff


	//   ....[50]....
        /*0760*/ 	.word	0xffffffff


	//   ....[51]....
        /*0764*/ 	.word	0xffffffff


	//   ....[52]....
        /*0768*/ 	.word	0xffffffff


	//   ....[53]....
        /*076c*/ 	.word	0xffffffff


	//   ....[54]....
        /*0770*/ 	.word	0xffffffff


	//   ....[55]....
        /*0774*/ 	.word	0xffffffff


	//   ....[56]....
        /*0778*/ 	.word	0xffffffff


	//   ....[57]....
        /*077c*/ 	.word	0xffffffff


	//   ....[58]....
        /*0780*/ 	.word	0xffffffff


	//   ....[59]....
        /*0784*/ 	.word	0xffffffff


	//   ....[60]....
        /*0788*/ 	.word	0xffffffff


	//   ....[61]....
        /*078c*/ 	.word	0xffffffff


	//   ....[62]....
        /*0790*/ 	.word	0xffffffff


	//   ....[63]....
        /*0794*/ 	.word	0xffffffff


	//   ....[64]....
        /*0798*/ 	.word	0xffffffff


	//   ....[65]....
        /*079c*/ 	.word	0xffffffff


	//   ....[66]....
        /*07a0*/ 	.word	0xffffffff


	//   ....[67]....
        /*07a4*/ 	.word	0xffffffff


	//   ....[68]....
        /*07a8*/ 	.word	0xffffffff


	//   ....[69]....
        /*07ac*/ 	.word	0xffffffff


	//   ....[70]....
        /*07b0*/ 	.word	0xffffffff


	//   ....[71]....
        /*07b4*/ 	.word	0xffffffff


	//   ....[72]....
        /*07b8*/ 	.word	0xffffffff


	//   ....[73]....
        /*07bc*/ 	.word	0xffffffff


	//   ....[74]....
        /*07c0*/ 	.word	0xffffffff


	//   ....[75]....
        /*07c4*/ 	.word	0xffffffff


	//   ....[76]....
        /*07c8*/ 	.word	0xffffffff


	//   ....[77]....
        /*07cc*/ 	.word	0xffffffff


	//   ....[78]....
        /*07d0*/ 	.word	0xffffffff


	//   ....[79]....
        /*07d4*/ 	.word	0xffffffff


	//   ....[80]....
        /*07d8*/ 	.word	0xffffffff


	//   ....[81]....
        /*07dc*/ 	.word	0xffffffff


	//   ....[82]....
        /*07e0*/ 	.word	0xffffffff


	//   ....[83]....
        /*07e4*/ 	.word	0xffffffff


	//   ....[84]....
        /*07e8*/ 	.word	0xffffffff


	//   ....[85]....
        /*07ec*/ 	.word	0xffffffff


	//   ....[86]....
        /*07f0*/ 	.word	0xffffffff


	//   ....[87]....
        /*07f4*/ 	.word	0xffffffff


	//   ....[88]....
        /*07f8*/ 	.word	0xffffffff


	//   ....[89]....
        /*07fc*/ 	.word	0xffffffff


	//   ....[90]....
        /*0800*/ 	.word	0xffffffff


	//   ....[91]....
        /*0804*/ 	.word	0xffffffff


	//   ....[92]....
        /*0808*/ 	.word	0xffffffff


	//   ....[93]....
        /*080c*/ 	.word	0xffffffff


	//   ....[94]....
        /*0810*/ 	.word	0xffffffff


	//   ....[95]....
        /*0814*/ 	.word	0xffffffff


	//   ....[96]....
        /*0818*/ 	.word	0xffffffff


	//   ....[97]....
        /*081c*/ 	.word	0xffffffff


	//   ....[98]....
        /*0820*/ 	.word	0xffffffff


	//   ....[99]....
        /*0824*/ 	.word	0xffffffff


	//   ....[100]....
        /*0828*/ 	.word	0xffffffff


	//   ....[101]....
        /*082c*/ 	.word	0xffffffff


	//   ....[102]....
        /*0830*/ 	.word	0xffffffff


	//   ....[103]....
        /*0834*/ 	.word	0xffffffff


	//   ....[104]....
        /*0838*/ 	.word	0xffffffff


	//   ....[105]....
        /*083c*/ 	.word	0xffffffff


	//   ....[106]....
        /*0840*/ 	.word	0xffffffff


	//   ....[107]....
        /*0844*/ 	.word	0xffffffff


	//   ....[108]....
        /*0848*/ 	.word	0xffffffff


	//   ....[109]....
        /*084c*/ 	.word	0xffffffff


	//   ....[110]....
        /*0850*/ 	.word	0xffffffff


	//   ....[111]....
        /*0854*/ 	.word	0xffffffff


	//   ....[112]....
        /*0858*/ 	.word	0xffffffff


	//   ....[113]....
        /*085c*/ 	.word	0xffffffff


	//   ....[114]....
        /*0860*/ 	.word	0xffffffff


	//   ....[115]....
        /*0864*/ 	.word	0xffffffff


	//   ....[116]....
        /*0868*/ 	.word	0xffffffff


	//   ....[117]....
        /*086c*/ 	.word	0xffffffff


	//   ....[118]....
        /*0870*/ 	.word	0xffffffff


	//   ....[119]....
        /*0874*/ 	.word	0xffffffff


	//   ....[120]....
        /*0878*/ 	.word	0xffffffff


	//   ....[121]....
        /*087c*/ 	.word	0x0500000f


	//   ....[122]....
        /*0880*/ 	.word	0x0500000f


	//   ....[123]....
        /*0884*/ 	.word	0x0500000f


	//   ....[124]....
        /*0888*/ 	.word	0x0500000f


	//   ....[125]....
        /*088c*/ 	.word	0x0500000f


	//   ....[126]....
        /*0890*/ 	.word	0x0500000f


	//   ....[127]....
        /*0894*/ 	.word	0x0500000f


	//   ....[128]....
        /*0898*/ 	.word	0x0500000f


	//   ....[129]....
        /*089c*/ 	.word	0x0500000f


	//   ....[130]....
        /*08a0*/ 	.word	0x0500000f


	//   ....[131]....
        /*08a4*/ 	.word	0x0500000f


	//   ....[132]....
        /*08a8*/ 	.word	0x0500000f


	//   ....[133]....
        /*08ac*/ 	.word	0x0500000f


	//   ....[134]....
        /*08b0*/ 	.word	0x0500000f


	//   ....[135]....
        /*08b4*/ 	.word	0x0500000f


	//   ....[136]....
        /*08b8*/ 	.word	0x0500000f


	//   ....[137]....
        /*08bc*/ 	.word	0x0500000f


	//   ....[138]....
        /*08c0*/ 	.word	0x0500000f


	//   ....[139]....
        /*08c4*/ 	.word	0x0500000f


	//   ....[140]....
        /*08c8*/ 	.word	0x0500000f


	//   ....[141]....
        /*08cc*/ 	.word	0x0500000f


	//   ....[142]....
        /*08d0*/ 	.word	0x0500000f


	//   ....[143]....
        /*08d4*/ 	.word	0x0500000f


	//   ....[144]....
        /*08d8*/ 	.word	0x0500000f


	//   ....[145]....
        /*08dc*/ 	.word	0x0500000f


	//   ....[146]....
        /*08e0*/ 	.word	0x0500000f


	//   ....[147]....
        /*08e4*/ 	.word	0x0500000f


	//   ....[148]....
        /*08e8*/ 	.word	0x0500000f


	//   ....[149]....
        /*08ec*/ 	.word	0x0500000f


	//   ....[150]....
        /*08f0*/ 	.word	0x0500000f


	//   ....[151]....
        /*08f4*/ 	.word	0x0500000f


	//   ....[152]....
        /*08f8*/ 	.word	0x0500000f


	//   ....[153]....
        /*08fc*/ 	.word	0x0500000f


	//   ....[154]....
        /*0900*/ 	.word	0x0500000f


	//   ....[155]....
        /*0904*/ 	.word	0x0500000f


	//   ....[156]....
        /*0908*/ 	.word	0x0500000f


	//   ....[157]....
        /*090c*/ 	.word	0x0500000f


	//   ....[158]....
        /*0910*/ 	.word	0x0500000f


	//   ....[159]....
        /*0914*/ 	.word	0x0500000f


	//   ....[160]....
        /*0918*/ 	.word	0x0500000f


	//   ....[161]....
        /*091c*/ 	.word	0x0500000f


	//   ....[162]....
        /*0920*/ 	.word	0x0500000f


	//   ....[163]....
        /*0924*/ 	.word	0x0500000f


	//   ....[164]....
        /*0928*/ 	.word	0x0500000f


	//   ....[165]....
        /*092c*/ 	.word	0x0500000f


	//   ....[166]....
        /*0930*/ 	.word	0x0500000f


	//   ....[167]....
        /*0934*/ 	.word	0x0500000f


	//   ....[168]....
        /*0938*/ 	.word	0x0500000f


	//   ....[169]....
        /*093c*/ 	.word	0x0500000f


	//   ....[170]....
        /*0940*/ 	.word	0x0500000f


	//   ....[171]....
        /*0944*/ 	.word	0x0500000f


	//   ....[172]....
        /*0948*/ 	.word	0x0500000f


	//----- nvinfo : EIATTR_COOP_GROUP_INSTR_OFFSETS
	.align		4
.L_615:
        /*094c*/ 	.byte	0x04, 0x28
        /*094e*/ 	.short	(.L_617 - .L_616)


	//   ....[0]....
.L_616:
        /*0950*/ 	.word	0x00000060


	//   ....[1]....
        /*0954*/ 	.word	0x00000130


	//   ....[2]....
        /*0958*/ 	.word	0x000001f0


	//   ....[3]....
        /*095c*/ 	.word	0x000003c0


	//   ....[4]....
        /*0960*/ 	.word	0x00000520


	//   ....[5]....
        /*0964*/ 	.word	0x00000640


	//   ....[6]....
        /*0968*/ 	.word	0x000007a0


	//   ....[7]....
        /*096c*/ 	.word	0x00001d70


	//   ....[8]....
        /*0970*/ 	.word	0x00002970


	//   ....[9]....
        /*0974*/ 	.word	0x000029b0


	//   ....[10]....
        /*0978*/ 	.word	0x000034e0


	//   ....[11]....
        /*097c*/ 	.word	0x00003660


	//   ....[12]....
        /*0980*/ 	.word	0x00003890


	//   ....[13]....
        /*0984*/ 	.word	0x00003a60


	//   ....[14]....
        /*0988*/ 	.word	0x00004cd0


	//   ....[15]....
        /*098c*/ 	.word	0x00004cf0


	//   ....[16]....
        /*0990*/ 	.word	0x00005700


	//   ....[17]....
        /*0994*/ 	.word	0x00005800


	//   ....[18]....
        /*0998*/ 	.word	0x00006180


	//   ....[19]....
        /*099c*/ 	.word	0x000061d0


	//   ....[20]....
        /*09a0*/ 	.word	0x00007c70


	//   ....[21]....
        /*09a4*/ 	.word	0x00007c90


	//   ....[22]....
        /*09a8*/ 	.word	0x000084f0


	//   ....[23]....
        /*09ac*/ 	.word	0x00008550


	//   ....[24]....
        /*09b0*/ 	.word	0x000094b0


	//   ....[25]....
        /*09b4*/ 	.word	0x000094e0


	//   ....[26]....
        /*09b8*/ 	.word	0x00009510


	//   ....[27]....
        /*09bc*/ 	.word	0x00009530


	//   ....[28]....
        /*09c0*/ 	.word	0x0000af10


	//   ....[29]....
        /*09c4*/ 	.word	0x0000af20


	//   ....[30]....
        /*09c8*/ 	.word	0x0000af30


	//   ....[31]....
        /*09cc*/ 	.word	0x0000af80


	//   ....[32]....
        /*09d0*/ 	.word	0x0000ba30


	//   ....[33]....
        /*09d4*/ 	.word	0x0000ba50


	//   ....[34]....
        /*09d8*/ 	.word	0x0000bbd0


	//   ....[35]....
        /*09dc*/ 	.word	0x0000bbf0


	//   ....[36]....
        /*09e0*/ 	.word	0x0000bd30


	//   ....[37]....
        /*09e4*/ 	.word	0x0000bd50


	//   ....[38]....
        /*09e8*/ 	.word	0x0000bea0


	//   ....[39]....
        /*09ec*/ 	.word	0x0000bec0


	//   ....[40]....
        /*09f0*/ 	.word	0x0000c480


	//   ....[41]....
        /*09f4*/ 	.word	0x0000c4c0


	//   ....[42]....
        /*09f8*/ 	.word	0x0000ce40


	//   ....[43]....
        /*09fc*/ 	.word	0x0000ce50


	//   ....[44]....
        /*0a00*/ 	.word	0x0000df90


	//   ....[45]....
        /*0a04*/ 	.word	0x0000dfc0


	//   ....[46]....
        /*0a08*/ 	.word	0x0000e130


	//   ....[47]....
        /*0a0c*/ 	.word	0x0000e150


	//   ....[48]....
        /*0a10*/ 	.word	0x0000e290


	//   ....[49]....
        /*0a14*/ 	.word	0x0000e2b0


	//   ....[50]....
        /*0a18*/ 	.word	0x0000e400


	//   ....[51]....
        /*0a1c*/ 	.word	0x0000e420


	//   ....[52]....
        /*0a20*/ 	.word	0x0000e5f0


	//   ....[53]....
        /*0a24*/ 	.word	0x0000e810


	//   ....[54]....
        /*0a28*/ 	.word	0x0000e840


	//   ....[55]....
        /*0a2c*/ 	.word	0x0000e870


	//   ....[56]....
        /*0a30*/ 	.word	0x0000e8a0


	//   ....[57]....
        /*0a34*/ 	.word	0x0000e8d0


	//   ....[58]....
        /*0a38*/ 	.word	0x0000e900


	//   ....[59]....
        /*0a3c*/ 	.word	0x0000eaa0


	//   ....[60]....
        /*0a40*/ 	.word	0x0000ead0


	//   ....[61]....
        /*0a44*/ 	.word	0x0000eb00


	//   ....[62]....
        /*0a48*/ 	.word	0x0000eb30


	//   ....[63]....
        /*0a4c*/ 	.word	0x0000eb60


	//   ....[64]....
        /*0a50*/ 	.word	0x0000eb90


	//   ....[65]....
        /*0a54*/ 	.word	0x0000ec30


	//   ....[66]....
        /*0a58*/ 	.word	0x0000ec60


	//   ....[67]....
        /*0a5c*/ 	.word	0x0000ec70


	//   ....[68]....
        /*0a60*/ 	.word	0x0000eca0


	//   ....[69]....
        /*0a64*/ 	.word	0x00010720


	//   ....[70]....
        /*0a68*/ 	.word	0x000111b0


	//   ....[71]....
        /*0a6c*/ 	.word	0x000111e0


	//   ....[72]....
        /*0a70*/ 	.word	0x00011200


	//   ....[73]....
        /*0a74*/ 	.word	0x00011240


	//   ....[74]....
        /*0a78*/ 	.word	0x00011340


	//   ....[75]....
        /*0a7c*/ 	.word	0x00011360


	//   ....[76]....
        /*0a80*/ 	.word	0x000113f0


	//   ....[77]....
        /*0a84*/ 	.word	0x00011400


	//   ....[78]....
        /*0a88*/ 	.word	0x00011490


	//   ....[79]....
        /*0a8c*/ 	.word	0x000114b0


	//   ....[80]....
        /*0a90*/ 	.word	0x00011550


	//   ....[81]....
        /*0a94*/ 	.word	0x00011570


	//   ....[82]....
        /*0a98*/ 	.word	0x00011600


	//   ....[83]....
        /*0a9c*/ 	.word	0x00011620


	//   ....[84]....
        /*0aa0*/ 	.word	0x000116b0


	//   ....[85]....
        /*0aa4*/ 	.word	0x000116c0


	//   ....[86]....
        /*0aa8*/ 	.word	0x00011d90


	//   ....[87]....
        /*0aac*/ 	.word	0x00011df0


	//   ....[88]....
        /*0ab0*/ 	.word	0x00011e00


	//   ....[89]....
        /*0ab4*/ 	.word	0x00011ea0


	//   ....[90]....
        /*0ab8*/ 	.word	0x00011f30


	//   ....[91]....
        /*0abc*/ 	.word	0x00011f40


	//   ....[92]....
        /*0ac0*/ 	.word	0x00011fd0


	//   ....[93]....
        /*0ac4*/ 	.word	0x00011fe0


	//   ....[94]....
        /*0ac8*/ 	.word	0x00012050


	//   ....[95]....
        /*0acc*/ 	.word	0x00012060


	//   ....[96]....
        /*0ad0*/ 	.word	0x000120e0


	//   ....[97]....
        /*0ad4*/ 	.word	0x000120f0


	//   ....[98]....
        /*0ad8*/ 	.word	0x00012170


	//   ....[99]....
        /*0adc*/ 	.word	0x00012180


	//   ....[100]....
        /*0ae0*/ 	.word	0x00012190


	//   ....[101]....
        /*0ae4*/ 	.word	0x000121d0


	//   ....[102]....
        /*0ae8*/ 	.word	0x00014dd0


	//   ....[103]....
        /*0aec*/ 	.word	0x00014e00


	//   ....[104]....
        /*0af0*/ 	.word	0x00014e60


	//   ....[105]....
        /*0af4*/ 	.word	0x00014e90


	//   ....[106]....
        /*0af8*/ 	.word	0x00014ec0


	//   ....[107]....
        /*0afc*/ 	.word	0x00014ef0


	//   ....[108]....
        /*0b00*/ 	.word	0x00014f20


	//   ....[109]....
        /*0b04*/ 	.word	0x00014f50


	//   ....[110]....
        /*0b08*/ 	.word	0x00015110


	//   ....[111]....
        /*0b0c*/ 	.word	0x00015140


	//   ....[112]....
        /*0b10*/ 	.word	0x00015170


	//   ....[113]....
        /*0b14*/ 	.word	0x000151a0


	//   ....[114]....
        /*0b18*/ 	.word	0x000151d0


	//   ....[115]....
        /*0b1c*/ 	.word	0x00015200


	//   ....[116]....
        /*0b20*/ 	.word	0x000152d0


	//   ....[117]....
        /*0b24*/ 	.word	0x000152f0


	//   ....[118]....
        /*0b28*/ 	.word	0x00015300


	//   ....[119]....
        /*0b2c*/ 	.word	0x00015380


	//   ....[120]....
        /*0b30*/ 	.word	0x00015ec0


	//   ....[121]....
        /*0b34*/ 	.word	0x000164c0


	//   ....[122]....
        /*0b38*/ 	.word	0x00016640


	//   ....[123]....
        /*0b3c*/ 	.word	0x000166a0


	//   ....[124]....
        /*0b40*/ 	.word	0x00016730


	//   ....[125]....
        /*0b44*/ 	.word	0x00016790


	//   ....[126]....
        /*0b48*/ 	.word	0x00016830


	//   ....[127]....
        /*0b4c*/ 	.word	0x00016920


	//   ....[128]....
        /*0b50*/ 	.word	0x00016a50


	//   ....[129]....
        /*0b54*/ 	.word	0x00016af0


	//   ....[130]....
        /*0b58*/ 	.word	0x00016bc0


	//   ....[131]....
        /*0b5c*/ 	.word	0x00016c60


	//   ....[132]....
        /*0b60*/ 	.word	0x00016d30


	//   ....[133]....
        /*0b64*/ 	.word	0x00016dd0


	//   ....[134]....
        /*0b68*/ 	.word	0x00016ea0


	//   ....[135]....
        /*0b6c*/ 	.word	0x00016f40


	//   ....[136]....
        /*0b70*/ 	.word	0x00016ff0


	//   ....[137]....
        /*0b74*/ 	.word	0x000170d0


	//   ....[138]....
        /*0b78*/ 	.word	0x00017310


	//   ....[139]....
        /*0b7c*/ 	.word	0x000173e0


	//   ....[140]....
        /*0b80*/ 	.word	0x000174a0


	//   ....[141]....
        /*0b84*/ 	.word	0x00017510


	//   ....[142]....
        /*0b88*/ 	.word	0x00017620


	//   ....[143]....
        /*0b8c*/ 	.word	0x000176e0


	//   ....[144]....
        /*0b90*/ 	.word	0x000177a0


	//   ....[145]....
        /*0b94*/ 	.word	0x00017860


	//   ....[146]....
        /*0b98*/ 	.word	0x00017920


	//   ....[147]....
        /*0b9c*/ 	.word	0x000179e0


	//   ....[148]....
        /*0ba0*/ 	.word	0x00017aa0


	//   ....[149]....
        /*0ba4*/ 	.word	0x00017b50


	//   ....[150]....
        /*0ba8*/ 	.word	0x00017c50


	//   ....[151]....
        /*0bac*/ 	.word	0x00017ca0


	//   ....[152]....
        /*0bb0*/ 	.word	0x00017d00


	//   ....[153]....
        /*0bb4*/ 	.word	0x00017de0


	//   ....[154]....
        /*0bb8*/ 	.word	0x00018110


	//   ....[155]....
        /*0bbc*/ 	.word	0x000181b0


	//   ....[156]....
        /*0bc0*/ 	.word	0x00018350


	//   ....[157]....
        /*0bc4*/ 	.word	0x000183d0


	//   ....[158]....
        /*0bc8*/ 	.word	0x00018450


	//   ....[159]....
        /*0bcc*/ 	.word	0x000184d0


	//   ....[160]....
        /*0bd0*/ 	.word	0x00018550


	//   ....[161]....
        /*0bd4*/ 	.word	0x000185e0


	//   ....[162]....
        /*0bd8*/ 	.word	0x00018680


	//   ....[163]....
        /*0bdc*/ 	.word	0x00018730


	//   ....[164]....
        /*0be0*/ 	.word	0x000187b0


	//   ....[165]....
        /*0be4*/ 	.word	0x00018830


	//   ....[166]....
        /*0be8*/ 	.word	0x000188b0


	//   ....[167]....
        /*0bec*/ 	.word	0x00018940


	//   ....[168]....
        /*0bf0*/ 	.word	0x000189c0


	//   ....[169]....
        /*0bf4*/ 	.word	0x00018a70


	//   ....[170]....
        /*0bf8*/ 	.word	0x00018ac0


	//   ....[171]....
        /*0bfc*/ 	.word	0x00018b80


	//   ....[172]....
        /*0c00*/ 	.word	0x00018cb0


	//----- nvinfo : EIATTR_REG_RECONFIG
	.align		4
.L_617:
        /*0c04*/ 	.byte	0x01, 0x54
	.zero		2


	//----- nvinfo : EIATTR_SYSCALL_OFFSETS
	.align		4
        /*0c08*/ 	.byte	0x04, 0x46
        /*0c0a*/ 	.short	(.L_619 - .L_618)


	//   ....[0]....
.L_618:
        /*0c0c*/ 	.word	0x00001f70


	//   ....[1]....
        /*0c10*/ 	.word	0x00010340


	//   ....[2]....
        /*0c14*/ 	.word	0x00010490


	//   ....[3]....
        /*0c18*/ 	.word	0x00010590


	//   ....[4]....
        /*0c1c*/ 	.word	0x00010dd0


	//   ....[5]....
        /*0c20*/ 	.word	0x000119d0


	//----- nvinfo : EIATTR_MBARRIER_INSTR_OFFSETS
	.align		4
.L_619:
        /*0c24*/ 	.byte	0x04, 0x39
        /*0c26*/ 	.short	(.L_621 - .L_620)


	//   ....[0]....
.L_620:
        /*0c28*/ 	.word	0x00000260
        /*0c2c*/ 	.word	0x000000ff
        /*0c30*/ 	.word	0x00032400
        /*0c34*/ 	.short	0x0100
        /*0c36*/ 	.byte	0x08
	.zero		1


	//   ....[1]....
        /*0c38*/ 	.word	0x00000270
        /*0c3c*/ 	.word	0x000000ff
        /*0c40*/ 	.word	0x00032410
        /*0c44*/ 	.short	0x0100
        /*0c46*/ 	.byte	0x08
	.zero		1


	//   ....[2]....
        /*0c48*/ 	.word	0x00000280
        /*0c4c*/ 	.word	0x000000ff
        /*0c50*/ 	.word	0x00032420
        /*0c54*/ 	.short	0x0100
        /*0c56*/ 	.byte	0x08
	.zero		1


	//   ....[3]....
        /*0c58*/ 	.word	0x00000370
        /*0c5c*/ 	.word	0x000000ff
        /*0c60*/ 	.word	0x00032430
        /*0c64*/ 	.short	0x0100
        /*0c66*/ 	.byte	0x08
	.zero		1


	//   ....[4]....
        /*0c68*/ 	.word	0x00000380
        /*0c6c*/ 	.word	0x000000ff
        /*0c70*/ 	.word	0x00032440
        /*0c74*/ 	.short	0x0100
        /*0c76*/ 	.byte	0x08
	.zero		1


	//   ....[5]....
        /*0c78*/ 	.word	0x00000390
        /*0c7c*/ 	.word	0x000000ff
        /*0c80*/ 	.word	0x00032438
        /*0c84*/ 	.short	0x0100
        /*0c86*/ 	.byte	0x08
	.zero		1


	//   ....[6]....
        /*0c88*/ 	.word	0x000003a0
        /*0c8c*/ 	.word	0x000000ff
        /*0c90*/ 	.word	0x00032448
        /*0c94*/ 	.short	0x0100
        /*0c96*/ 	.byte	0x08
	.zero		1


	//   ....[7]....
        /*0c98*/ 	.word	0x000004d0
        /*0c9c*/ 	.word	0x000000ff
        /*0ca0*/ 	.word	0x00032450
        /*0ca4*/ 	.short	0x0100
        /*0ca6*/ 	.byte	0x08
	.zero		1


	//   ....[8]....
        /*0ca8*/ 	.word	0x000004e0
        /*0cac*/ 	.word	0x000000ff
        /*0cb0*/ 	.word	0x00032460
        /*0cb4*/ 	.short	0x0100
        /*0cb6*/ 	.byte	0x08
	.zero		1


	//   ....[9]....
        /*0cb8*/ 	.word	0x000004f0
        /*0cbc*/ 	.word	0x000000ff
        /*0cc0*/ 	.word	0x00032458
        /*0cc4*/ 	.short	0x0100
        /*0cc6*/ 	.byte	0x08
	.zero		1


	//   ....[10]....
        /*0cc8*/ 	.word	0x00000500
        /*0ccc*/ 	.word	0x000000ff
        /*0cd0*/ 	.word	0x00032468
        /*0cd4*/ 	.short	0x0100
        /*0cd6*/ 	.byte	0x08
	.zero		1


	//   ....[11]....
        /*0cd8*/ 	.word	0x000005f0
        /*0cdc*/ 	.word	0x000000ff
        /*0ce0*/ 	.word	0x00032470
        /*0ce4*/ 	.short	0x0100
        /*0ce6*/ 	.byte	0x06
	.zero		1


	//   ....[12]....
        /*0ce8*/ 	.word	0x00000600
        /*0cec*/ 	.word	0x000000ff
        /*0cf0*/ 	.word	0x00032480
        /*0cf4*/ 	.short	0x0100
        /*0cf6*/ 	.byte	0x06
	.zero		1


	//   ....[13]....
        /*0cf8*/ 	.word	0x00000610
        /*0cfc*/ 	.word	0x000000ff
        /*0d00*/ 	.word	0x00032478
        /*0d04*/ 	.short	0x0100
        /*0d06*/ 	.byte	0x06
	.zero		1


	//   ....[14]....
        /*0d08*/ 	.word	0x00000620
        /*0d0c*/ 	.word	0x000000ff
        /*0d10*/ 	.word	0x00032488
        /*0d14*/ 	.short	0x0100
        /*0d16*/ 	.byte	0x06
	.zero		1


	//   ....[15]....
        /*0d18*/ 	.word	0x00000750
        /*0d1c*/ 	.word	0x000000ff
        /*0d20*/ 	.word	0x00032490
        /*0d24*/ 	.short	0x0100
        /*0d26*/ 	.byte	0x08
	.zero		1


	//   ....[16]....
        /*0d28*/ 	.word	0x00000760
        /*0d2c*/ 	.word	0x000000ff
        /*0d30*/ 	.word	0x000324a0
        /*0d34*/ 	.short	0x0100
        /*0d36*/ 	.byte	0x08
	.zero		1


	//   ....[17]....
        /*0d38*/ 	.word	0x00000770
        /*0d3c*/ 	.word	0x000000ff
        /*0d40*/ 	.word	0x00032498
        /*0d44*/ 	.short	0x0100
        /*0d46*/ 	.byte	0x08
	.zero		1


	//   ....[18]....
        /*0d48*/ 	.word	0x00000780
        /*0d4c*/ 	.word	0x000000ff
        /*0d50*/ 	.word	0x000324a8
        /*0d54*/ 	.short	0x0100
        /*0d56*/ 	.byte	0x08
	.zero		1


	//   ....[19]....
        /*0d58*/ 	.word	0x000008b0
        /*0d5c*/ 	.word	0x000000ff
        /*0d60*/ 	.word	0x000324b0
        /*0d64*/ 	.short	0x0100
        /*0d66*/ 	.byte	0x08
	.zero		1


	//   ....[20]....
        /*0d68*/ 	.word	0x000008c0
        /*0d6c*/ 	.word	0x000000ff
        /*0d70*/ 	.word	0x000324c0
        /*0d74*/ 	.short	0x0100
        /*0d76*/ 	.byte	0x08
	.zero		1


	//   ....[21]....
        /*0d78*/ 	.word	0x000008d0
        /*0d7c*/ 	.word	0x000000ff
        /*0d80*/ 	.word	0x000324b8
        /*0d84*/ 	.short	0x0100
        /*0d86*/ 	.byte	0x08
	.zero		1


	//   ....[22]....
        /*0d88*/ 	.word	0x000008e0
        /*0d8c*/ 	.word	0x000000ff
        /*0d90*/ 	.word	0x000324c8
        /*0d94*/ 	.short	0x0100
        /*0d96*/ 	.byte	0x08
	.zero		1


	//   ....[23]....
        /*0d98*/ 	.word	0x00002030
        /*0d9c*/ 	.word	0x00000005
        /*0da0*/ 	.word	0x00032400
        /*0da4*/ 	.short	0x010a
        /*0da6*/ 	.byte	0x3f
	.zero		1


	//   ....[24]....
        /*0da8*/ 	.word	0x000020e0
        /*0dac*/ 	.word	0x00000000
        /*0db0*/ 	.word	0x00032430
        /*0db4*/ 	.short	0x010a
        /*0db6*/ 	.byte	0x3f
	.zero		1


	//   ....[25]....
        /*0db8*/ 	.word	0x00002120
        /*0dbc*/ 	.word	0x00000000
        /*0dc0*/ 	.word	0x00032430
        /*0dc4*/ 	.short	0x010a
        /*0dc6*/ 	.byte	0x3f
	.zero		1


	//   ....[26]....
        /*0dc8*/ 	.word	0x00002420
        /*0dcc*/ 	.word	0x00000005
        /*0dd0*/ 	.word	0x00032410
        /*0dd4*/ 	.short	0x010a
        /*0dd6*/ 	.byte	0x3f
	.zero		1


	//   ....[27]....
        /*0dd8*/ 	.word	0x00002460
        /*0ddc*/ 	.word	0x00000000
        /*0de0*/ 	.word	0x00032450
        /*0de4*/ 	.short	0x010a
        /*0de6*/ 	.byte	0x3f
	.zero		1


	//   ....[28]....
        /*0de8*/ 	.word	0x000024a0
        /*0dec*/ 	.word	0x00000000
        /*0df0*/ 	.word	0x00032450
        /*0df4*/ 	.short	0x010a
        /*0df6*/ 	.byte	0x3f
	.zero		1


	//   ....[29]....
        /*0df8*/ 	.word	0x00003c70
        /*0dfc*/ 	.word	0x00000018
        /*0e00*/ 	.word	0x00000000
        /*0e04*/ 	.short	0x0101
        /*0e06*/ 	.byte	0x3f
	.zero		1


	//   ....[30]....
        /*0e08*/ 	.word	0x000045e0
        /*0e0c*/ 	.word	0x00000000
        /*0e10*/ 	.word	0x00000000
        /*0e14*/ 	.short	0x0101
        /*0e16*/ 	.byte	0x3f
	.zero		1


	//   ....[31]....
        /*0e18*/ 	.word	0x00004740
        /*0e1c*/ 	.word	0x000000ff
        /*0e20*/ 	.word	0x00032430
        /*0e24*/ 	.short	0x010a
        /*0e26*/ 	.byte	0x04
	.zero		1


	//   ....[32]....
        /*0e28*/ 	.word	0x00004780
        /*0e2c*/ 	.word	0x000000ff
        /*0e30*/ 	.word	0x00032430
        /*0e34*/ 	.short	0x010a
        /*0e36*/ 	.byte	0x04
	.zero		1


	//   ....[33]....
        /*0e38*/ 	.word	0x00004990
        /*0e3c*/ 	.word	0x000000ff
        /*0e40*/ 	.word	0x00032450
        /*0e44*/ 	.short	0x010a
        /*0e46*/ 	.byte	0x04
	.zero		1


	//   ....[34]....
        /*0e48*/ 	.word	0x000049d0
        /*0e4c*/ 	.word	0x000000ff
        /*0e50*/ 	.word	0x00032450
        /*0e54*/ 	.short	0x010a
        /*0e56*/ 	.byte	0x04
	.zero		1


	//   ....[35]....
        /*0e58*/ 	.word	0x00006560
        /*0e5c*/ 	.word	0x000000ca
        /*0e60*/ 	.word	0x00000000
        /*0e64*/ 	.short	0x0101
        /*0e66*/ 	.byte	0x3f
	.zero		1


	//   ....[36]....
        /*0e68*/ 	.word	0x000070e0
        /*0e6c*/ 	.word	0x00000000
        /*0e70*/ 	.word	0x00000000
        /*0e74*/ 	.short	0x0101
        /*0e76*/ 	.byte	0x3f
	.zero		1


	//   ....[37]....
        /*0e78*/ 	.word	0x00007230
        /*0e7c*/ 	.word	0x000000ff
        /*0e80*/ 	.word	0x00032430
        /*0e84*/ 	.short	0x010a
        /*0e86*/ 	.byte	0x04
	.zero		1


	//   ....[38]....
        /*0e88*/ 	.word	0x00007270
        /*0e8c*/ 	.word	0x000000ff
        /*0e90*/ 	.word	0x00032430
        /*0e94*/ 	.short	0x010a
        /*0e96*/ 	.byte	0x04
	.zero		1


	//   ....[39]....
        /*0e98*/ 	.word	0x00007480
        /*0e9c*/ 	.word	0x000000ff
        /*0ea0*/ 	.word	0x00032450
        /*0ea4*/ 	.short	0x010a
        /*0ea6*/ 	.byte	0x04
	.zero		1


	//   ....[40]....
        /*0ea8*/ 	.word	0x000074c0
        /*0eac*/ 	.word	0x000000ff
        /*0eb0*/ 	.word	0x00032450
        /*0eb4*/ 	.short	0x010a
        /*0eb6*/ 	.byte	0x04
	.zero		1


	//   ....[41]....
        /*0eb8*/ 	.word	0x00008710
        /*0ebc*/ 	.word	0x0000009d
        /*0ec0*/ 	.word	0x00000000
        /*0ec4*/ 	.short	0x0101
        /*0ec6*/ 	.byte	0x3f
	.zero		1


	//   ....[42]....
        /*0ec8*/ 	.word	0x00009400
        /*0ecc*/ 	.word	0x0000000c
        /*0ed0*/ 	.word	0x00000000
        /*0ed4*/ 	.short	0x0101
        /*0ed6*/ 	.byte	0x3f
	.zero		1


	//   ....[43]....
        /*0ed8*/ 	.word	0x0000ba10
        /*0edc*/ 	.word	0x00000000
        /*0ee0*/ 	.word	0x00000000
        /*0ee4*/ 	.short	0x0101
        /*0ee6*/ 	.byte	0x3f
	.zero		1


	//   ....[44]....
        /*0ee8*/ 	.word	0x0000c460
        /*0eec*/ 	.word	0x00000009
        /*0ef0*/ 	.word	0x00000000
        /*0ef4*/ 	.short	0x0101
        /*0ef6*/ 	.byte	0x3f
	.zero		1


	//   ....[45]....
        /*0ef8*/ 	.word	0x00010980
        /*0efc*/ 	.word	0x00000000
        /*0f00*/ 	.word	0x00032440
        /*0f04*/ 	.short	0x010a
        /*0f06*/ 	.byte	0x3f
	.zero		1


	//   ....[46]....
        /*0f08*/ 	.word	0x00011780
        /*0f0c*/ 	.word	0x00000012
        /*0f10*/ 	.word	0x00032400
        /*0f14*/ 	.short	0x0107
        /*0f16*/ 	.byte	0x3f
	.zero		1


	//   ....[47]....
        /*0f18*/ 	.word	0x00011820
        /*0f1c*/ 	.word	0x00000012
        /*0f20*/ 	.word	0x00032400
        /*0f24*/ 	.short	0x0101
        /*0f26*/ 	.byte	0x3f
	.zero		1


	//   ....[48]....
        /*0f28*/ 	.word	0x00012310
        /*0f2c*/ 	.word	0x00000012
        /*0f30*/ 	.word	0x00032410
        /*0f34*/ 	.short	0x0107
        /*0f36*/ 	.byte	0x3f
	.zero		1


	//   ....[49]....
        /*0f38*/ 	.word	0x00012410
        /*0f3c*/ 	.word	0x00000012
        /*0f40*/ 	.word	0x00032410
        /*0f44*/ 	.short	0x0101
        /*0f46*/ 	.byte	0x3f
	.zero		1


	//   ....[50]....
        /*0f48*/ 	.word	0x00012430
        /*0f4c*/ 	.word	0x00000012
        /*0f50*/ 	.word	0x00032420
        /*0f54*/ 	.short	0x010a
        /*0f56*/ 	.byte	0x3f
	.zero		1


	//   ....[51]....
        /*0f58*/ 	.word	0x00012510
        /*0f5c*/ 	.word	0x00000002
        /*0f60*/ 	.word	0x00032460
        /*0f64*/ 	.short	0x010a
        /*0f66*/ 	.byte	0x3f
	.zero		1


	//   ....[52]....
        /*0f68*/ 	.word	0x00012e00
        /*0f6c*/ 	.word	0x00000002
        /*0f70*/ 	.word	0x00032440
        /*0f74*/ 	.short	0x010a
        /*0f76*/ 	.byte	0x3f
	.zero		1


	//   ....[53]....
        /*0f78*/ 	.word	0x00013040
        /*0f7c*/ 	.word	0x00000002
        /*0f80*/ 	.word	0x00032460
        /*0f84*/ 	.short	0x010a
        /*0f86*/ 	.byte	0x3f
	.zero		1


	//   ....[54]....
        /*0f88*/ 	.word	0x00013860
        /*0f8c*/ 	.word	0x00000002
        /*0f90*/ 	.word	0x00032440
        /*0f94*/ 	.short	0x010a
        /*0f96*/ 	.byte	0x3f
	.zero		1


	//   ....[55]....
        /*0f98*/ 	.word	0x00013a90
        /*0f9c*/ 	.word	0x00000002
        /*0fa0*/ 	.word	0x00032460
        /*0fa4*/ 	.short	0x010a
        /*0fa6*/ 	.byte	0x3f
	.zero		1


	//   ....[56]....
        /*0fa8*/ 	.word	0x00014230
        /*0fac*/ 	.word	0x00000003
        /*0fb0*/ 	.word	0x00032440
        /*0fb4*/ 	.short	0x010a
        /*0fb6*/ 	.byte	0x3f
	.zero		1


	//   ....[57]....
        /*0fb8*/ 	.word	0x00014470
        /*0fbc*/ 	.word	0x00000003
        /*0fc0*/ 	.word	0x00032460
        /*0fc4*/ 	.short	0x010a
        /*0fc6*/ 	.byte	0x3f
	.zero		1


	//   ....[58]....
        /*0fc8*/ 	.word	0x00015e40
        /*0fcc*/ 	.word	0x00000000
        /*0fd0*/ 	.word	0x00032420
        /*0fd4*/ 	.short	0x010a
        /*0fd6*/ 	.byte	0x3f
	.zero		1


	//   ....[59]....
        /*0fd8*/ 	.word	0x00016000
        /*0fdc*/ 	.word	0x00000006
        /*0fe0*/ 	.word	0x00000000
        /*0fe4*/ 	.short	0x010a
        /*0fe6*/ 	.byte	0x3f
	.zero		1


	//   ....[60]....
        /*0fe8*/ 	.word	0x00016070
        /*0fec*/ 	.word	0x00000007
        /*0ff0*/ 	.word	0x00000000
        /*0ff4*/ 	.short	0x010a
        /*0ff6*/ 	.byte	0x3f
	.zero		1


	//   ....[61]....
        /*0ff8*/ 	.word	0x000160e0
        /*0ffc*/ 	.word	0x00000004
        /*1000*/ 	.word	0x00000000
        /*1004*/ 	.short	0x010a
        /*1006*/ 	.byte	0x3f
	.zero		1


	//   ....[62]....
        /*1008*/ 	.word	0x00016110
        /*100c*/ 	.word	0x00000003
        /*1010*/ 	.word	0x00000000
        /*1014*/ 	.short	0x010a
        /*1016*/ 	.byte	0x3f
	.zero		1


	//   ....[63]....
        /*1018*/ 	.word	0x00016170
        /*101c*/ 	.word	0x00000005
        /*1020*/ 	.word	0x00032400
        /*1024*/ 	.short	0x010a
        /*1026*/ 	.byte	0x3f
	.zero		1


	//   ....[64]....
        /*1028*/ 	.word	0x000161c0
        /*102c*/ 	.word	0x00000000
        /*1030*/ 	.word	0x00032430
        /*1034*/ 	.short	0x010a
        /*1036*/ 	.byte	0x3f
	.zero		1


	//   ....[65]....
        /*1038*/ 	.word	0x00016210
        /*103c*/ 	.word	0x00000005
        /*1040*/ 	.word	0x00032410
        /*1044*/ 	.short	0x010a
        /*1046*/ 	.byte	0x3f
	.zero		1


	//   ....[66]....
        /*1048*/ 	.word	0x00016260
        /*104c*/ 	.word	0x00000000
        /*1050*/ 	.word	0x00032450
        /*1054*/ 	.short	0x010a
        /*1056*/ 	.byte	0x3f
	.zero		1


	//   ....[67]....
        /*1058*/ 	.word	0x000162c0
        /*105c*/ 	.word	0x00000098
        /*1060*/ 	.word	0x00032430
        /*1064*/ 	.short	0x010a
        /*1066*/ 	.byte	0x3f
	.zero		1


	//   ....[68]....
        /*1068*/ 	.word	0x00016320
        /*106c*/ 	.word	0x000000cb
        /*1070*/ 	.word	0x00032450
        /*1074*/ 	.short	0x010a
        /*1076*/ 	.byte	0x3f
	.zero		1


	//   ....[69]....
        /*1078*/ 	.word	0x00016380
        /*107c*/ 	.word	0x00000098
        /*1080*/ 	.word	0x00032430
        /*1084*/ 	.short	0x010a
        /*1086*/ 	.byte	0x3f
	.zero		1


	//   ....[70]....
        /*1088*/ 	.word	0x000163e0
        /*108c*/ 	.word	0x000000c8
        /*1090*/ 	.word	0x00032450
        /*1094*/ 	.short	0x010a
        /*1096*/ 	.byte	0x3f
	.zero		1


	//   ....[71]....
        /*1098*/ 	.word	0x00016580
        /*109c*/ 	.word	0x00000000
        /*10a0*/ 	.word	0x00032440
        /*10a4*/ 	.short	0x010a
        /*10a6*/ 	.byte	0x3f
	.zero		1


	//   ....[72]....
        /*10a8*/ 	.word	0x00017e20
        /*10ac*/ 	.word	0x00000012
        /*10b0*/ 	.word	0x00032420
        /*10b4*/ 	.short	0x010a
        /*10b6*/ 	.byte	0x3f
	.zero		1


	//   ....[73]....
        /*10b8*/ 	.word	0x00017e70
        /*10bc*/ 	.word	0x00000002
        /*10c0*/ 	.word	0x00032460
        /*10c4*/ 	.short	0x010a
        /*10c6*/ 	.byte	0x3f
	.zero		1


	//   ....[74]....
        /*10c8*/ 	.word	0x00017ec0
        /*10cc*/ 	.word	0x00000002
        /*10d0*/ 	.word	0x00032440
        /*10d4*/ 	.short	0x010a
        /*10d6*/ 	.byte	0x3f
	.zero		1


	//   ....[75]....
        /*10d8*/ 	.word	0x00017f10
        /*10dc*/ 	.word	0x00000002
        /*10e0*/ 	.word	0x00032460
        /*10e4*/ 	.short	0x010a
        /*10e6*/ 	.byte	0x3f
	.zero		1


	//   ....[76]....
        /*10e8*/ 	.word	0x00017f60
        /*10ec*/ 	.word	0x00000002
        /*10f0*/ 	.word	0x00032440
        /*10f4*/ 	.short	0x010a
        /*10f6*/ 	.byte	0x3f
	.zero		1


	//   ....[77]....
        /*10f8*/ 	.word	0x00017fb0
        /*10fc*/ 	.word	0x00000002
        /*1100*/ 	.word	0x00032460
        /*1104*/ 	.short	0x010a
        /*1106*/ 	.byte	0x3f
	.zero		1


	//   ....[78]....
        /*1108*/ 	.word	0x00018000
        /*110c*/ 	.word	0x00000003
        /*1110*/ 	.word	0x00032440
        /*1114*/ 	.short	0x010a
        /*1116*/ 	.byte	0x3f
	.zero		1


	//   ....[79]....
        /*1118*/ 	.word	0x00018050
        /*111c*/ 	.word	0x00000003
        /*1120*/ 	.word	0x00032460
        /*1124*/ 	.short	0x010a
        /*1126*/ 	.byte	0x3f
	.zero		1


	//   ....[80]....
        /*1128*/ 	.word	0x00018bd0
        /*112c*/ 	.word	0x00000000
        /*1130*/ 	.word	0x00032420
        /*1134*/ 	.short	0x010a
        /*1136*/ 	.byte	0x3f
	.zero		1


	//   ....[81]....
        /*1138*/ 	.word	0x00018d70
        /*113c*/ 	.word	0x00000006
        /*1140*/ 	.word	0x00000000
        /*1144*/ 	.short	0x010a
        /*1146*/ 	.byte	0x3f
	.zero		1


	//   ....[82]....
        /*1148*/ 	.word	0x00018dc0
        /*114c*/ 	.word	0x00000007
        /*1150*/ 	.word	0x00000000
        /*1154*/ 	.short	0x010a
        /*1156*/ 	.byte	0x3f
	.zero		1


	//   ....[83]....
        /*1158*/ 	.word	0x00018e10
        /*115c*/ 	.word	0x00000004
        /*1160*/ 	.word	0x00000000
        /*1164*/ 	.short	0x010a
        /*1166*/ 	.byte	0x3f
	.zero		1


	//----- nvinfo : EIATTR_NUM_MBARRIERS
	.align		4
.L_621:
        /*1168*/ 	.byte	0x03, 0x38
        /*116a*/ 	.short	0x0017


	//----- nvinfo : EIATTR_EXIT_INSTR_OFFSETS
	.align		4
        /*116c*/ 	.byte	0x04, 0x1c
        /*116e*/ 	.short	(.L_623 - .L_622)


	//   ....[0]....
.L_622:
        /*1170*/ 	.word	0x00000a90


	//   ....[1]....
        /*1174*/ 	.word	0x0000e590


	//   ....[2]....
        /*1178*/ 	.word	0x00016160


	//----- nvinfo : EIATTR_MAX_THREADS
	.align		4
.L_623:
        /*117c*/ 	.byte	0x04, 0x05
        /*117e*/ 	.short	(.L_625 - .L_624)
.L_624:
        /*1180*/ 	.word	0x00000180
        /*1184*/ 	.word	0x00000001
        /*1188*/ 	.word	0x00000001


	//----- nvinfo : EIATTR_CRS_STACK_SIZE
	.align		4
.L_625:
        /*118c*/ 	.byte	0x04, 0x1e
        /*118e*/ 	.short	(.L_627 - .L_626)
.L_626:
        /*1190*/ 	.word	0x00000000


	//----- nvinfo : EIATTR_CBANK_PARAM_SIZE
	.align		4
.L_627:
        /*1194*/ 	.byte	0x03, 0x19
        /*1196*/ 	.short	0x0bf0


	//----- nvinfo : EIATTR_PARAM_CBANK
	.align		4
        /*1198*/ 	.byte	0x04, 0x0a
        /*119a*/ 	.short	(.L_629 - .L_628)
	.align		4
.L_628:
        /*119c*/ 	.word	index@(.nv.constant0._ZN7cutlass13device_kernelIN5flash11enable_sm90INS1_16FlashAttnFwdSm90INS1_25CollectiveMainloopFwdSm90ILi2EN4cute5tupleIJNS5_1CILi1EEES8_S8_EEENS6_IJNS7_ILi128EEENS7_ILi96EEENS7_ILi64EEEEEELi256ENS_6half_tEfNS_4arch4Sm90ELb1ELb0ELb0ELb1ELb0ELb0ELb1ELb1ELb0ELb1ELb1ELb0EEENS1_21CollectiveEpilogueFwdINS6_IJSA_NS7_ILi256EEESB_EEES9_SE_SG_Li256ELb1ELb1ELb1ELb0EEENS1_36VarlenDynamicPersistentTileSchedulerILi128ELi96ELi256ELi128ELb1ELb1ELb1ELb1ELb1ELb1EEEEEEEEEvNT_6ParamsE)
        /*11a0*/ 	.short	0x0210
        /*11a2*/ 	.short	0x0bf0


	//----- nvinfo : EIATTR_SW_WAR
	.align		4
.L_629:
        /*11a4*/ 	.byte	0x04, 0x36
        /*11a6*/ 	.short	(.L_631 - .L_630)
.L_630:
        /*11a8*/ 	.word	0x00000008
.L_631:


//--------------------- .nv.info._ZN7cutlass13device_kernelIN5flash11enable_sm90INS1_16FlashAttnFwdSm90INS1_25CollectiveMainloopFwdSm90ILi2EN4cute5tupleIJNS5_1CILi1EEES8_S8_EEENS6_IJNS7_ILi128EEENS7_ILi96EEENS7_ILi64EEEEEELi256ENS_6half_tEfNS_4arch4Sm90ELb1ELb0ELb0ELb1ELb0ELb1ELb1ELb1ELb0ELb1ELb1ELb0EEENS1_21CollectiveEpilogueFwdINS6_IJSA_NS7_ILi256EEESB_EEES9_SE_SG_Li256ELb1ELb1ELb1ELb0EEENS1_36VarlenDynamicPersistentTileSchedulerILi128ELi96ELi256ELi128ELb1ELb1ELb1ELb1ELb1ELb1EEEEEEEEEvNT_6ParamsE --------------------------
	.section	.nv.info._ZN7cutlass13device_kernelIN5flash11enable_sm90INS1_16FlashAttnFwdSm90INS1_25CollectiveMainloopFwdSm90ILi2EN4cute5tupleIJNS5_1CILi1EEES8_S8_EEENS6_IJNS7_ILi128EEENS7_ILi96EEENS7_ILi64EEEEEELi256ENS_6half_tEfNS_4arch4Sm90ELb1ELb0ELb0ELb1ELb0ELb1ELb1ELb1ELb0ELb1ELb1ELb0EEENS1_21CollectiveEpilogueFwdINS6_IJSA_NS7_ILi256EEESB_EEES9_SE_SG_Li256ELb1ELb1ELb1ELb0EEENS1_36VarlenDynamicPersistentTileSchedulerILi128ELi96ELi256ELi128ELb1ELb1ELb1ELb1ELb1ELb1EEEEEEEEEvNT_6ParamsE,"",@"SHT_CUDA_INFO"
	.sectionflags	@""
	.align	4


	//----- nvinfo : EIATTR_CUDA_API_VERSION
	.align		4
        /*0000*/ 	.byte	0x04, 0x37
        /*0002*/ 	.short	(.L_633 - .L_632)
.L_632:
        /*0004*/ 	.word	0x00000082


	//----- nvinfo : EIATTR_KPARAM_INFO
	.align		4
.L_633:
        /*0008*/ 	.byte	0x04, 0x17
        /*000a*/ 	.short	(.L_635 - .L_634)
.L_634:
        /*000c*/ 	.word	0x00000000
        /*0010*/ 	.short	0x0000
        /*0012*/ 	.short	0x0070
        /*0014*/ 	.byte	0x00, 0xf0, 0x01, 0x2e


	//----- nvinfo : EIATTR_SPARSE_MMA_MASK
	.align		4
.L_635:
        /*0018*/ 	.byte	0x03, 0x50
        /*001a*/ 	.short	0x0000


	//----- nvinfo : EIATTR_MAXREG_COUNT
	.align		4
        /*001c*/ 	.byte	0x03, 0x1b
        /*001e*/ 	.short	0x00a8


	//----- nvinfo : EIATTR_NUM_BARRIERS
	.align		4
        /*0020*/ 	.byte	0x02, 0x4c
        /*0022*/ 	.byte	0x10
	.zero		1


	//----- nvinfo : EIATTR_EXTERNS
	.align		4
        /*0024*/ 	.byte	0x04, 0x0f
        /*0026*/ 	.short	(.L_637 - .L_636)


	//   ....[0]....
	.align		4
.L_636:
        /*0028*/ 	.word	index@(__assertfail)


	//----- nvinfo : EIATTR_ANNOTATIONS
	.align		4
.L_637:
        /*002c*/ 	.byte	0x04, 0x55
        /*002e*/ 	.short	(.L_639 - .L_638)


	//   ....[0]....
.L_638:
        /* <DEDUP_REMOVED lines=246> */


	//----- nvinfo : EIATTR_MERCURY_ISA_VERSION
	.align		4
.L_639:
        /*0f78*/ 	.byte	0x03, 0x5f
        /*0f7a*/ 	.short	0x0101


	//----- nvinfo : EIATTR_UNUSED_LOAD_BYTE_OFFSET
	.align		4
        /*0f7c*/ 	.byte	0x04, 0x44
        /*0f7e*/ 	.short	(.L_641 - .L_640)


	//   ....[0]....
.L_640:
        /*0f80*/ 	.word	0x00000af0
        /*0f84*/ 	.word	0x0000fff0


	//   ....[1]....
        /*0f88*/ 	.word	0x00012a30
        /*0f8c*/ 	.word	0x0000fff0


	//----- nvinfo : EIATTR_INT_WARP_WIDE_INSTR_OFFSETS
	.align		4
.L_641:
        /*0f90*/ 	.byte	0x04, 0x31
        /*0f92*/ 	.short	(.L_643 - .L_642)


	//   ....[0]....
.L_642:
        /*0f94*/ 	.word	0x00000190


	//   ....[1]....
        /*0f98*/ 	.word	0x000001d0


	//   ....[2]....
        /*0f9c*/ 	.word	0x00000240


	//   ....[3]....
        /*0fa0*/ 	.word	0x00000250


	//   ....[4]....
        /*0fa4*/ 	.word	0x0001bb60


	//   ....[5]....
        /*0fa8*/ 	.word	0x0001bbf0


	//   ....[6]....
        /*0fac*/ 	.word	0x000205c0


	//   ....[7]....
        /*0fb0*/ 	.word	0x00020650


	//----- nvinfo : EIATTR_COOP_GROUP_MASK_REGIDS
	.align		4
.L_643:
        /*0fb4*/ 	.byte	0x04, 0x29
        /*0fb6*/ 	.short	(.L_645 - .L_644)


	//   ....[0]....
.L_644:
        /*0fb8*/ 	.word	0xffffffff


	//   ....[1]....
        /*0fbc*/ 	.word	0xffffffff


	//   ....[2]....
        /*0fc0*/ 	.word	0xffffffff


	//   ....[3]....
        /*0fc4*/ 	.word	0xffffffff


	//   ....[4]....
        /*0fc8*/ 	.word	0xffffffff


	//   ....[5]....
        /*0fcc*/ 	.word	0xffffffff


	//   ....[6]....
        /*0fd0*/ 	.word	0xffffffff


	//   ....[7]....
        /*0fd4*/ 	.word	0xffffffff


	//   ....[8]....
        /*0fd8*/ 	.word	0xffffffff


	//   ....[9]....
        /*0fdc*/ 	.word	0xffffffff


	//   ....[10]....
        /*0fe0*/ 	.word	0xffffffff


	//   ....[11]....
        /*0fe4*/ 	.word	0xffffffff


	//   ....[12]....
        /*0fe8*/ 	.word	0xffffffff


	//   ....[13]....
        /*0fec*/ 	.word	0xffffffff


	//   ....[14]....
        /*0ff0*/ 	.word	0xffffffff


	//   ....[15]....
        /*0ff4*/ 	.word	0xffffffff


	//   ....[16]....
        /*0ff8*/ 	.word	0xffffffff


	//   ....[17]....
        /*0ffc*/ 	.word	0xffffffff


	//   ....[18]....
        /*1000*/ 	.word	0xffffffff


	//   ....[19]....
        /*1004*/ 	.word	0xffffffff


	//   ....[20]....
        /*1008*/ 	.word	0xffffffff


	//   ....[21]....
        /*100c*/ 	.word	0xffffffff


	//   ....[22]....
        /*1010*/ 	.word	0xffffffff


	//   ....[23]....
        /*1014*/ 	.word	0xffffffff


	//   ....[24]....
        /*1018*/ 	.word	0xffffffff


	//   ....[25]....
        /*101c*/ 	.word	0xffffffff


	//   ....[26]....
        /*1020*/ 	.word	0xffffffff


	//   ....[27]....
        /*1024*/ 	.word	0xffffffff


	//   ....[28]....
        /*1028*/ 	.word	0xffffffff


	//   ....[29]....
        /*102c*/ 	.word	0xffffffff


	//   ....[30]....
        /*1030*/ 	.word	0xffffffff


	//   ....[31]....
        /*1034*/ 	.word	0xffffffff


	//   ....[32]....
        /*1038*/ 	.word	0xffffffff


	//   ....[33]....
        /*103c*/ 	.word	0xffffffff


	//   ....[34]....
        /*1040*/ 	.word	0xffffffff


	//   ....[35]....
        /*1044*/ 	.word	0xffffffff


	//   ....[36]....
        /*1048*/ 	.word	0xffffffff


	//   ....[37]....
        /*104c*/ 	.word	0xffffffff


	//   ....[38]....
        /*1050*/ 	.word	0xffffffff


	//   ....[39]....
        /*1054*/ 	.word	0xffffffff


	//   ....[40]....
        /*1058*/ 	.word	0xffffffff


	//   ....[41]....
        /*105c*/ 	.word	0xffffffff


	//   ....[42]....
        /*1060*/ 	.word	0xffffffff


	//   ....[43]....
        /*1064*/ 	.word	0xffffffff


	//   ....[44]....
        /*1068*/ 	.word	0xffffffff


	//   ....[45]....
        /*106c*/ 	.word	0xffffffff


	//   ....[46]....
        /*1070*/ 	.word	0xffffffff


	//   ....[47]....
        /*1074*/ 	.word	0xffffffff


	//   ....[48]....
        /*1078*/ 	.word	0xffffffff


	//   ....[49]....
        /*107c*/ 	.word	0xffffffff


	//   ....[50]....
        /*1080*/ 	.word	0xffffffff


	//   ....[51]....
        /*1084*/ 	.word	0xffffffff


	//   ....[52]....
        /*1088*/ 	.word	0xffffffff


	//   ....[53]....
        /*108c*/ 	.word	0xffffffff


	//   ....[54]....
        /*1090*/ 	.word	0xffffffff


	//   ....[55]....
        /*1094*/ 	.word	0xffffffff


	//   ....[56]....
        /*1098*/ 	.word	0xffffffff


	//   ....[57]....
        /*109c*/ 	.word	0xffffffff


	//   ....[58]....
        /*10a0*/ 	.word	0xffffffff


	//   ....[59]....
        /*10a4*/ 	.word	0xffffffff


	//   ....[60]....
        /*10a8*/ 	.word	0xffffffff


	//   ....[61]....
        /*10ac*/ 	.word	0xffffffff


	//   ....[62]....
        /*10b0*/ 	.word	0xffffffff


	//   ....[63]....
        /*10b4*/ 	.word	0xffffffff


	//   ....[64]....
        /*10b8*/ 	.word	0xffffffff


	//   ....[65]....
        /*10bc*/ 	.word	0xffffffff


	//   ....[66]....
        /*10c0*/ 	.word	0xffffffff


	//   ....[67]....
        /*10c4*/ 	.word	0xffffffff


	//   ....[68]....
        /*10c8*/ 	.word	0xffffffff


	//   ....[69]....
        /*10cc*/ 	.word	0xffffffff


	//   ....[70]....
        /*10d0*/ 	.word	0xffffffff


	//   ....[71]....
        /*10d4*/ 	.word	0xffffffff


	//   ....[72]....
        /*10d8*/ 	.word	0xffffffff


	//   ....[73]....
        /*10dc*/ 	.word	0xffffffff


	//   ....[74]....
        /*10e0*/ 	.word	0xffffffff


	//   ....[75]....
        /*10e4*/ 	.word	0xffffffff


	//   ....[76]....
        /*10e8*/ 	.word	0xffffffff


	//   ....[77]....
        /*10ec*/ 	.word	0xffffffff


	//   ....[78]....
        /*10f0*/ 	.word	0xffffffff


	//   ....[79]....
        /*10f4*/ 	.word	0xffffffff


	//   ....[80]....
        /*10f8*/ 	.word	0xffffffff


	//   ....[81]....
        /*10fc*/ 	.word	0xffffffff


	//   ....[82]....
        /*1100*/ 	.word	0xffffffff


	//   ....[83]....
        /*1104*/ 	.word	0xffffffff


	//   ....[84]....
        /*1108*/ 	.word	0xffffffff


	//   ....[85]....
        /*110c*/ 	.word	0xffffffff


	//   ....[86]....
        /*1110*/ 	.word	0xffffffff


	//   ....[87]....
        /*1114*/ 	.word	0xffffffff


	//   ....[88]....
        /*1118*/ 	.word	0xffffffff


	//   ....[89]....
        /*111c*/ 	.word	0xffffffff


	//   ....[90]....
        /*1120*/ 	.word	0xffffffff


	//   ....[91]....
        /*1124*/ 	.word	0xffffffff


	//   ....[92]....
        /*1128*/ 	.word	0xffffffff


	//   ....[93]....
        /*112c*/ 	.word	0xffffffff


	//   ....[94]....
        /*1130*/ 	.word	0xffffffff


	//   ....[95]....
        /*1134*/ 	.word	0xffffffff


	//   ....[96]....
        /*1138*/ 	.word	0xffffffff


	//   ....[97]....
        /*113c*/ 	.word	0xffffffff


	//   ....[98]....
        /*1140*/ 	.word	0xffffffff


	//   ....[99]....
        /*1144*/ 	.word	0xffffffff


	//   ....[100]....
        /*1148*/ 	.word	0xffffffff


	//   ....[101]....
        /*114c*/ 	.word	0xffffffff


	//   ....[102]....
        /*1150*/ 	.word	0xffffffff


	//   ....[103]....
        /*1154*/ 	.word	0xffffffff


	//   ....[104]....
        /*1158*/ 	.word	0xffffffff


	//   ....[105]....
        /*115c*/ 	.word	0xffffffff


	//   ....[106]....
        /*1160*/ 	.word	0xffffffff


	//   ....[107]....
        /*1164*/ 	.word	0xffffffff


	//   ....[108]....
        /*1168*/ 	.word	0xffffffff


	//   ....[109]....
        /*116c*/ 	.word	0xffffffff


	//   ....[110]....
        /*1170*/ 	.word	0xffffffff


	//   ....[111]....
        /*1174*/ 	.word	0xffffffff


	//   ....[112]....
        /*1178*/ 	.word	0xffffffff


	//   ....[113]....
        /*117c*/ 	.word	0xffffffff


	//   ....[114]....
        /*1180*/ 	.word	0xffffffff


	//   ....[115]....
        /*1184*/ 	.word	0xffffffff


	//   ....[116]....
        /*1188*/ 	.word	0xffffffff


	//   ....[117]....
        /*118c*/ 	.word	0xffffffff


	//   ....[118]....
        /*1190*/ 	.word	0xffffffff


	//   ....[119]....
        /*1194*/ 	.word	0xffffffff


	//   ....[120]....
        /*1198*/ 	.word	0xffffffff


	//   ....[121]....
        /*119c*/ 	.word	0xffffffff


	//   ....[122]....
        /*11a0*/ 	.word	0xffffffff


	//   ....[123]....
        /*11a4*/ 	.word	0xffffffff


	//   ....[124]....
        /*11a8*/ 	.word	0xffffffff


	//   ....[125]....
        /*11ac*/ 	.word	0xffffffff


	//   ....[126]....
        /*11b0*/ 	.word	0xffffffff


	//   ....[127]....
        /*11b4*/ 	.word	0xffffffff


	//   ....[128]....
        /*11b8*/ 	.word	0xffffffff


	//   ....[129]....
        /*11bc*/ 	.word	0xffffffff


	//   ....[130]....
        /*11c0*/ 	.word	0xffffffff


	//   ....[131]....
        /*11c4*/ 	.word	0xffffffff


	//   ....[132]....
        /*11c8*/ 	.word	0xffffffff


	//   ....[133]....
        /*11cc*/ 	.word	0xffffffff


	//   ....[134]....
        /*11d0*/ 	.word	0xffffffff


	//   ....[135]....
        /*11d4*/ 	.word	0xffffffff


	//   ....[136]....
        /*11d8*/ 	.word	0xffffffff


	//   ....[137]....
        /*11dc*/ 	.word	0xffffffff


	//   ....[138]....
        /*11e0*/ 	.word	0x0500000f


	//   ....[139]....
        /*11e4*/ 	.word	0x0500000f


	//   ....[140]....
        /*11e8*/ 	.word	0x0500000f


	//   ....[141]....
        /*11ec*/ 	.word	0x0500000f


	//   ....[142]....
        /*11f0*/ 	.word	0x0500000f


	//   ....[143]....
        /*11f4*/ 	.word	0x0500000f


	//   ....[144]....
        /*11f8*/ 	.word	0x0500000f


	//   ....[145]....
        /*11fc*/ 	.word	0x0500000f


	//   ....[146]....
        /*1200*/ 	.word	0x0500000f


	//   ....[147]....
        /*1204*/ 	.word	0x0500000f


	//   ....[148]....
        /*1208*/ 	.word	0x0500000f


	//   ....[149]....
        /*120c*/ 	.word	0x0500000f


	//   ....[150]....
        /*1210*/ 	.word	0x0500000f


	//   ....[151]....
        /*1214*/ 	.word	0x0500000f


	//   ....[152]....
        /*1218*/ 	.word	0x0500000f


	//   ....[153]....
        /*121c*/ 	.word	0x0500000f


	//   ....[154]....
        /*1220*/ 	.word	0x0500000f


	//   ....[155]....
        /*1224*/ 	.word	0x0500000f


	//   ....[156]....
        /*1228*/ 	.word	0x0500000f


	//   ....[157]....
        /*122c*/ 	.word	0x0500000f


	//   ....[158]....
        /*1230*/ 	.word	0x0500000f


	//   ....[159]....
        /*1234*/ 	.word	0x0500000f


	//   ....[160]....
        /*1238*/ 	.word	0x0500000f


	//   ....[161]....
        /*123c*/ 	.word	0x0500000f


	//   ....[162]....
        /*1240*/ 	.word	0x0500000f


	//   ....[163]....
        /*1244*/ 	.word	0x0500000f


	//   ....[164]....
        /*1248*/ 	.word	0x0500000f


	//   ....[165]....
        /*124c*/ 	.word	0x0500000f


	//   ....[166]....
        /*1250*/ 	.word	0x0500000f


	//   ....[167]....
        /*1254*/ 	.word	0x0500000f


	//   ....[168]....
        /*1258*/ 	.word	0x0500000f


	//   ....[169]....
        /*125c*/ 	.word	0x0500000f


	//   ....[170]....
        /*1260*/ 	.word	0x0500000f


	//   ....[171]....
        /*1264*/ 	.word	0x0500000f


	//   ....[172]....
        /*1268*/ 	.word	0x0500000f


	//   ....[173]....
        /*126c*/ 	.word	0x0500000f


	//   ....[174]....
        /*1270*/ 	.word	0x0500000f


	//   ....[175]....
        /*1274*/ 	.word	0x0500000f


	//   ....[176]....
        /*1278*/ 	.word	0x0500000f


	//   ....[177]....
        /*127c*/ 	.word	0x0500000f


	//   ....[178]....
        /*1280*/ 	.word	0x0500000f


	//   ....[179]....
        /*1284*/ 	.word	0x0500000f


	//   ....[180]....
        /*1288*/ 	.word	0x0500000f


	//   ....[181]....
        /*128c*/ 	.word	0x0500000f


	//   ....[182]....
        /*1290*/ 	.word	0x0500000f


	//   ....[183]....
        /*1294*/ 	.word	0x0500000f


	//   ....[184]....
        /*1298*/ 	.word	0x0500000f


	//   ....[185]....
        /*129c*/ 	.word	0x0500000f


	//   ....[186]....
        /*12a0*/ 	.word	0x0500000f


	//   ....[187]....
        /*12a4*/ 	.word	0x0500000f


	//   ....[188]....
        /*12a8*/ 	.word	0x0500000f


	//   ....[189]....
        /*12ac*/ 	.word	0x0500000f


	//   ....[190]....
        /*12b0*/ 	.word	0x0500000f


	//   ....[191]....
        /*12b4*/ 	.word	0x0500000f


	//   ....[192]....
        /*12b8*/ 	.word	0x0500000f


	//   ....[193]....
        /*12bc*/ 	.word	0x0500000f


	//   ....[194]....
        /*12c0*/ 	.word	0x0500000f


	//   ....[195]....
        /*12c4*/ 	.word	0x0500000f


	//   ....[196]....
        /*12c8*/ 	.word	0x0500000f


	//   ....[197]....
        /*12cc*/ 	.word	0x0500000f


	//   ....[198]....
        /*12d0*/ 	.word	0x0500000f


	//   ....[199]....
        /*12d4*/ 	.word	0x0500000f


	//   ....[200]....
        /*12d8*/ 	.word	0x0500000f


	//   ....[201]....
        /*12dc*/ 	.word	0x0500000f


	//   ....[202]....
        /*12e0*/ 	.word	0x0500000f


	//   ....[203]....
        /*12e4*/ 	.word	0x0500000f


	//   ....[204]....
        /*12e8*/ 	.word	0x0500000f


	//   ....[205]....
        /*12ec*/ 	.word	0x0500000f


	//   ....[206]....
        /*12f0*/ 	.word	0x0500000f


	//   ....[207]....
        /*12f4*/ 	.word	0x0500000f


	//   ....[208]....
        /*12f8*/ 	.word	0x0500000f


	//   ....[209]....
        /*12fc*/ 	.word	0x0500000f


	//   ....[210]....
        /*1300*/ 	.word	0x0500000f


	//   ....[211]....
        /*1304*/ 	.word	0x0500000f


	//   ....[212]....
        /*1308*/ 	.word	0x0500000f


	//   ....[213]....
        /*130c*/ 	.word	0x0500000f


	//   ....[214]....
        /*1310*/ 	.word	0x0500000f


	//   ....[215]....
        /*1314*/ 	.word	0x0500000f


	//   ....[216]....
        /*1318*/ 	.word	0x0500000f


	//   ....[217]....
        /*131c*/ 	.word	0x0500000f


	//   ....[218]....
        /*1320*/ 	.word	0x0500000f


	//   ....[219]....
        /*1324*/ 	.word	0x0500000f


	//   ....[220]....
        /*1328*/ 	.word	0x0500000f


	//   ....[221]....
        /*132c*/ 	.word	0x0500000f


	//   ....[222]....
        /*1330*/ 	.word	0x0500000f


	//   ....[223]....
        /*1334*/ 	.word	0x0500000f


	//   ....[224]....
        /*1338*/ 	.word	0x0500000f


	//   ....[225]....
        /*133c*/ 	.word	0x0500000f


	//   ....[226]....
        /*1340*/ 	.word	0x0500000f


	//   ....[227]....
        /*1344*/ 	.word	0x0500000f


	//----- nvinfo : EIATTR_COOP_GROUP_INSTR_OFFSETS
	.align		4
.L_645:
        /*1348*/ 	.byte	0x04, 0x28
        /*134a*/ 	.short	(.L_647 - .L_646)


	//   ....[0]....
.L_646:
        /*134c*/ 	.word	0x00000070


	//   ....[1]....
        /*1350*/ 	.word	0x000001a0


	//   ....[2]....
        /*1354*/ 	.word	0x000001f0


	//   ....[3]....
        /*1358*/ 	.word	0x00000440


	//   ....[4]....
        /*135c*/ 	.word	0x000005a0


	//   ....[5]....
        /*1360*/ 	.word	0x000006c0


	//   ....[6]....
        /*1364*/ 	.word	0x00000820


	//   ....[7]....
        /*1368*/ 	.word	0x00006c00


	//   ....[8]....
        /*136c*/ 	.word	0x000073f0


	//   ....[9]....
        /*1370*/ 	.word	0x00007400


	//   ....[10]....
        /*1374*/ 	.word	0x00007410


	//   ....[11]....
        /*1378*/ 	.word	0x00007420


	//   ....[12]....
        /*137c*/ 	.word	0x00007720


	//   ....[13]....
        /*1380*/ 	.word	0x00007730


	//   ....[14]....
        /*1384*/ 	.word	0x00007740


	//   ....[15]....
        /*1388*/ 	.word	0x00007750


	//   ....[16]....
        /*138c*/ 	.word	0x00008970


	//   ....[17]....
        /*1390*/ 	.word	0x00008980


	//   ....[18]....
        /*1394*/ 	.word	0x00008990


	//   ....[19]....
        /*1398*/ 	.word	0x000089c0


	//   ....[20]....
        /*139c*/ 	.word	0x00008aa0


	//   ....[21]....
        /*13a0*/ 	.word	0x00008ac0


	//   ....[22]....
        /*13a4*/ 	.word	0x00008ad0


	//   ....[23]....
        /*13a8*/ 	.word	0x00008b50


	//   ....[24]....
        /*13ac*/ 	.word	0x0000ae50


	//   ....[25]....
        /*13b0*/ 	.word	0x0000b320


	//   ....[26]....
        /*13b4*/ 	.word	0x0000b330


	//   ....[27]....
        /*13b8*/ 	.word	0x0000b350


	//   ....[28]....
        /*13bc*/ 	.word	0x0000b860


	//   ....[29]....
        /*13c0*/ 	.word	0x0000b890


	//   ....[30]....
        /*13c4*/ 	.word	0x0000d5c0


	//   ....[31]....
        /*13c8*/ 	.word	0x0000d5d0


	//   ....[32]....
        /*13cc*/ 	.word	0x0000dae0


	//   ....[33]....
        /*13d0*/ 	.word	0x0000db00


	//   ....[34]....
        /*13d4*/ 	.word	0x0000e0a0


	//   ....[35]....
        /*13d8*/ 	.word	0x0000e0c0


	//   ....[36]....
        /*13dc*/ 	.word	0x000106c0


	//   ....[37]....
        /*13e0*/ 	.word	0x000106e0


	//   ....[38]....
        /*13e4*/ 	.word	0x00010e00


	//   ....[39]....
        /*13e8*/ 	.word	0x00010f00


	//   ....[40]....
        /*13ec*/ 	.word	0x00011f80


	//   ....[41]....
        /*13f0*/ 	.word	0x00012020


	//   ....[42]....
        /*13f4*/ 	.word	0x000120b0


	//   ....[43]....
        /*13f8*/ 	.word	0x00012270


	//   ....[44]....
        /*13fc*/ 	.word	0x00013af0


	//   ....[45]....
        /*1400*/ 	.word	0x00013b10


	//   ....[46]....
        /*1404*/ 	.word	0x00013b20


	//   ....[47]....
        /*1408*/ 	.word	0x00013b30


	//   ....[48]....
        /*140c*/ 	.word	0x00014540


	//   ....[49]....
        /*1410*/ 	.word	0x00014550


	//   ....[50]....
        /*1414*/ 	.word	0x00014790


	//   ....[51]....
        /*1418*/ 	.word	0x000147a0


	//   ....[52]....
        /*141c*/ 	.word	0x000149a0


	//   ....[53]....
        /*1420*/ 	.word	0x000149b0


	//   ....[54]....
        /*1424*/ 	.word	0x00014bb0


	//   ....[55]....
        /*1428*/ 	.word	0x00014bc0


	//   ....[56]....
        /*142c*/ 	.word	0x00015060


	//   ....[57]....
        /*1430*/ 	.word	0x00015070


	//   ....[58]....
        /*1434*/ 	.word	0x00015cf0


	//   ....[59]....
        /*1438*/ 	.word	0x00015d00


	//   ....[60]....
        /*143c*/ 	.word	0x00017f50


	//   ....[61]....
        /*1440*/ 	.word	0x00017f60


	//   ....[62]....
        /*1444*/ 	.word	0x00018170


	//   ....[63]....
        /*1448*/ 	.word	0x00018180


	//   ....[64]....
        /*144c*/ 	.word	0x00018380


	//   ....[65]....
        /*1450*/ 	.word	0x00018390


	//   ....[66]....
        /*1454*/ 	.word	0x00018590


	//   ....[67]....
        /*1458*/ 	.word	0x000185a0


	//   ....[68]....
        /*145c*/ 	.word	0x00018800


	//   ....[69]....
        /*1460*/ 	.word	0x00018a30


	//   ....[70]....
        /*1464*/ 	.word	0x00018a60


	//   ....[71]....
        /*1468*/ 	.word	0x00018a90


	//   ....[72]....
        /*146c*/ 	.word	0x00018ac0


	//   ....[73]....
        /*1470*/ 	.word	0x00018af0


	//   ....[74]....
        /*1474*/ 	.word	0x00018b20


	//   ....[75]....
        /*1478*/ 	.word	0x00018cc0


	//   ....[76]....
        /*147c*/ 	.word	0x00018cf0


	//   ....[77]....
        /*1480*/ 	.word	0x00018d20


	//   ....[78]....
        /*1484*/ 	.word	0x00018d50


	//   ....[79]....
        /*1488*/ 	.word	0x00018d80


	//   ....[80]....
        /*148c*/ 	.word	0x00018db0


	//   ....[81]....
        /*1490*/ 	.word	0x00018e50


	//   ....[82]....
        /*1494*/ 	.word	0x00018e80


	//   ....[83]....
        /*1498*/ 	.word	0x00018e90


	//   ....[84]....
        /*149c*/ 	.word	0x00018ec0


	//   ....[85]....
        /*14a0*/ 	.word	0x0001a4b0


	//   ....[86]....
        /*14a4*/ 	.word	0x0001c140


	//   ....[87]....
        /*14a8*/ 	.word	0x0001cbf0


	//   ....[88]....
        /*14ac*/ 	.word	0x0001cc20


	//   ....[89]....
        /*14b0*/ 	.word	0x0001cc40


	//   ....[90]....
        /*14b4*/ 	.word	0x0001cc80


	//   ....[91]....
        /*14b8*/ 	.word	0x0001cd70


	//   ....[92]....
        /*14bc*/ 	.word	0x0001cd80


	//   ....[93]....
        /*14c0*/ 	.word	0x0001ce30


	//   ....[94]....
        /*14c4*/ 	.word	0x0001ce40


	//   ....[95]....
        /*14c8*/ 	.word	0x0001ced0


	//   ....[96]....
        /*14cc*/ 	.word	0x0001cef0


	//   ....[97]....
        /*14d0*/ 	.word	0x0001cf90


	//   ....[98]....
        /*14d4*/ 	.word	0x0001cfb0


	//   ....[99]....
        /*14d8*/ 	.word	0x0001d040


	//   ....[100]....
        /*14dc*/ 	.word	0x0001d060


	//   ....[101]....
        /*14e0*/ 	.word	0x0001d0f0


	//   ....[102]....
        /*14e4*/ 	.word	0x0001d100


	//   ....[103]....
        /*14e8*/ 	.word	0x0001d830


	//   ....[104]....
        /*14ec*/ 	.word	0x0001d840


	//   ....[105]....
        /*14f0*/ 	.word	0x0001d8f0


	//   ....[106]....
        /*14f4*/ 	.word	0x0001d900


	//   ....[107]....
        /*14f8*/ 	.word	0x0001d9c0


	//   ....[108]....
        /*14fc*/ 	.word	0x0001d9d0


	//   ....[109]....
        /*1500*/ 	.word	0x0001da90


	//   ....[110]....
        /*1504*/ 	.word	0x0001daa0


	//   ....[111]....
        /*1508*/ 	.word	0x0001db40


	//   ....[112]....
        /*150c*/ 	.word	0x0001db50


	//   ....[113]....
        /*1510*/ 	.word	0x0001dc00


	//   ....[114]....
        /*1514*/ 	.word	0x0001dc10


	//   ....[115]....
        /*1518*/ 	.word	0x0001dcc0


	//   ....[116]....
        /*151c*/ 	.word	0x0001dcd0


	//   ....[117]....
        /*1520*/ 	.word	0x0001dce0


	//   ....[118]....
        /*1524*/ 	.word	0x0001dd50


	//   ....[119]....
        /*1528*/ 	.word	0x000208e0


	//   ....[120]....
        /*152c*/ 	.word	0x00020910


	//   ....[121]....
        /*1530*/ 	.word	0x00020970


	//   ....[122]....
        /*1534*/ 	.word	0x000209a0


	//   ....[123]....
        /*1538*/ 	.word	0x000209d0


	//   ....[124]....
        /*153c*/ 	.word	0x00020a00


	//   ....[125]....
        /*1540*/ 	.word	0x00020a30


	//   ....[126]....
        /*1544*/ 	.word	0x00020a60


	//   ....[127]....
        /*1548*/ 	.word	0x00020c20


	//   ....[128]....
        /*154c*/ 	.word	0x00020c50


	//   ....[129]....
        /*1550*/ 	.word	0x00020c80


	//   ....[130]....
        /*1554*/ 	.word	0x00020cb0


	//   ....[131]....
        /*1558*/ 	.word	0x00020ce0


	//   ....[132]....
        /*155c*/ 	.word	0x00020d10


	//   ....[133]....
        /*1560*/ 	.word	0x00020de0


	//   ....[134]....
        /*1564*/ 	.word	0x00020e00


	//   ....[135]....
        /*1568*/ 	.word	0x00020e10


	//   ....[136]....
        /*156c*/ 	.word	0x00020e90


	//   ....[137]....
        /*1570*/ 	.word	0x000219d0


	//   ....[138]....
        /*1574*/ 	.word	0x00021de0


	//   ....[139]....
        /*1578*/ 	.word	0x00021e80


	//   ....[140]....
        /*157c*/ 	.word	0x00021f10


	//   ....[141]....
        /*1580*/ 	.word	0x00021f60


	//   ....[142]....
        /*1584*/ 	.word	0x00021fb0


	//   ....[143]....
        /*1588*/ 	.word	0x00022040


	//   ....[144]....
        /*158c*/ 	.word	0x000220d0


	//   ....[145]....
        /*1590*/ 	.word	0x00022120


	//   ....[146]....
        /*1594*/ 	.word	0x00022170


	//   ....[147]....
        /*1598*/ 	.word	0x00022270


	//   ....[148]....
        /*159c*/ 	.word	0x00022320


	//   ....[149]....
        /*15a0*/ 	.word	0x00022370


	//   ....[150]....
        /*15a4*/ 	.word	0x000223c0


	//   ....[151]....
        /*15a8*/ 	.word	0x00022540


	//   ....[152]....
        /*15ac*/ 	.word	0x000226a0


	//   ....[153]....
        /*15b0*/ 	.word	0x00022720


	//   ....[154]....
        /*15b4*/ 	.word	0x00022770


	//   ....[155]....
        /*15b8*/ 	.word	0x00022a70


	//   ....[156]....
        /*15bc*/ 	.word	0x00022ac0


	//   ....[157]....
        /*15c0*/ 	.word	0x00022b50


	//   ....[158]....
        /*15c4*/ 	.word	0x00022be0


	//   ....[159]....
        /*15c8*/ 	.word	0x00022c70


	//   ....[160]....
        /*15cc*/ 	.word	0x00022d00


	//   ....[161]....
        /*15d0*/ 	.word	0x00022d90


	//   ....[162]....
        /*15d4*/ 	.word	0x00022e20


	//   ....[163]....
        /*15d8*/ 	.word	0x00022ea0


	//   ....[164]....
        /*15dc*/ 	.word	0x00022ef0


	//   ....[165]....
        /*15e0*/ 	.word	0x00022f90


	//   ....[166]....
        /*15e4*/ 	.word	0x00023020


	//   ....[167]....
        /*15e8*/ 	.word	0x000230b0


	//   ....[168]....
        /*15ec*/ 	.word	0x00023100


	//   ....[169]....
        /*15f0*/ 	.word	0x00023190


	//   ....[170]....
        /*15f4*/ 	.word	0x00023220


	//   ....[171]....
        /*15f8*/ 	.word	0x000232b0


	//   ....[172]....
        /*15fc*/ 	.word	0x00023340


	//   ....[173]....
        /*1600*/ 	.word	0x000233d0


	//   ....[174]....
        /*1604*/ 	.word	0x00023460


	//   ....[175]....
        /*1608*/ 	.word	0x00023520


	//   ....[176]....
        /*160c*/ 	.word	0x00023800


	//   ....[177]....
        /*1610*/ 	.word	0x00023980


	//   ....[178]....
        /*1614*/ 	.word	0x000239e0


	//   ....[179]....
        /*1618*/ 	.word	0x00023a70


	//   ....[180]....
        /*161c*/ 	.word	0x00023ad0


	//   ....[181]....
        /*1620*/ 	.word	0x00023b70


	//   ....[182]....
        /*1624*/ 	.word	0x00023c60


	//   ....[183]....
        /*1628*/ 	.word	0x00023d90


	//   ....[184]....
        /*162c*/ 	.word	0x00023e30


	//   ....[185]....
        /*1630*/ 	.word	0x00023f00


	//   ....[186]....
        /*1634*/ 	.word	0x00023fa0


	//   ....[187]....
        /*1638*/ 	.word	0x00024070


	//   ....[188]....
        /*163c*/ 	.word	0x00024110


	//   ....[189]....
        /*1640*/ 	.word	0x000241e0


	//   ....[190]....
        /*1644*/ 	.word	0x00024280


	//   ....[191]....
        /*1648*/ 	.word	0x00024330


	//   ....[192]....
        /*164c*/ 	.word	0x00024410


	//   ....[193]....
        /*1650*/ 	.word	0x00024670


	//   ....[194]....
        /*1654*/ 	.word	0x00024720


	//   ....[195]....
        /*1658*/ 	.word	0x00024820


	//   ....[196]....
        /*165c*/ 	.word	0x00024910


	//   ....[197]....
        /*1660*/ 	.word	0x000249a0


	//   ....[198]....
        /*1664*/ 	.word	0x00024a90


	//   ....[199]....
        /*1668*/ 	.word	0x00024b20


	//   ....[200]....
        /*166c*/ 	.word	0x00024c10


	//   ....[201]....
        /*1670*/ 	.word	0x00024ca0


	//   ....[202]....
        /*1674*/ 	.word	0x00024d90


	//   ....[203]....
        /*1678*/ 	.word	0x00024e20


	//   ....[204]....
        /*167c*/ 	.word	0x00024f00


	//   ....[205]....
        /*1680*/ 	.word	0x00025030


	//   ....[206]....
        /*1684*/ 	.word	0x00025080


	//   ....[207]....
        /*1688*/ 	.word	0x000250e0


	//   ....[208]....
        /*168c*/ 	.word	0x00025180


	//   ....[209]....
        /*1690*/ 	.word	0x00025520


	//   ....[210]....
        /*1694*/ 	.word	0x000255c0


	//   ....[211]....
        /*1698*/ 	.word	0x00025760


	//   ....[212]....
        /*169c*/ 	.word	0x000257e0


	//   ....[213]....
        /*16a0*/ 	.word	0x00025860


	//   ....[214]....
        /*16a4*/ 	.word	0x000258e0


	//   ....[215]....
        /*16a8*/ 	.word	0x00025960


	//   ....[216]....
        /*16ac*/ 	.word	0x000259f0


	//   ....[217]....
        /*16b0*/ 	.word	0x00025a90


	//   ....[218]....
        /*16b4*/ 	.word	0x00025b40


	//   ....[219]....
        /*16b8*/ 	.word	0x00025bc0


	//   ....[220]....
        /*16bc*/ 	.word	0x00025c40


	//   ....[221]....
        /*16c0*/ 	.word	0x00025cc0


	//   ....[222]....
        /*16c4*/ 	.word	0x00025d50


	//   ....[223]....
        /*16c8*/ 	.word	0x00025dd0


	//   ....[224]....
        /*16cc*/ 	.word	0x00025e80


	//   ....[225]....
        /*16d0*/ 	.word	0x00025ed0


	//   ....[226]....
        /*16d4*/ 	.word	0x00025f90


	//   ....[227]....
        /*16d8*/ 	.word	0x000260c0


	//----- nvinfo : EIATTR_REG_RECONFIG
	.align		4
.L_647:
        /*16dc*/ 	.byte	0x01, 0x54
	.zero		2


	//----- nvinfo : EIATTR_SYSCALL_OFFSETS
	.align		4
        /*16e0*/ 	.byte	0x04, 0x46
        /*16e2*/ 	.short	(.L_649 - .L_648)


	//   ....[0]....
.L_648:
        /*16e4*/ 	.word	0x000023f0


	//   ....[1]....
        /*16e8*/ 	.word	0x00002540


	//   ....[2]....
        /*16ec*/ 	.word	0x00006df0


	//   ....[3]....
        /*16f0*/ 	.word	0x00007110


	//   ....[4]....
        /*16f4*/ 	.word	0x0001bd60


	//   ....[5]....
        /*16f8*/ 	.word	0x0001beb0


	//   ....[6]....
        /*16fc*/ 	.word	0x0001bfb0


	//   ....[7]....
        /*1700*/ 	.word	0x0001c810


	//   ....[8]....
        /*1704*/ 	.word	0x0001d410


	//----- nvinfo : EIATTR_MBARRIER_INSTR_OFFSETS
	.align		4
.L_649:
        /*1708*/ 	.byte	0x04, 0x39
        /*170a*/ 	.short	(.L_651 - .L_650)


	//   ....[0]....
.L_650:
        /*170c*/ 	.word	0x000002e0
        /*1710*/ 	.word	0x000000ff
        /*1714*/ 	.word	0x00032400
        /*1718*/ 	.short	0x0100
        /*171a*/ 	.byte	0x08
	.zero		1


	//   ....[1]....
        /*171c*/ 	.word	0x000002f0
        /*1720*/ 	.word	0x000000ff
        /*1724*/ 	.word	0x00032410
        /*1728*/ 	.short	0x0100
        /*172a*/ 	.byte	0x08
	.zero		1


	//   ....[2]....
        /*172c*/ 	.word	0x00000300
        /*1730*/ 	.word	0x000000ff
        /*1734*/ 	.word	0x00032420
        /*1738*/ 	.short	0x0100
        /*173a*/ 	.byte	0x08
	.zero		1


	//   ....[3]....
        /*173c*/ 	.word	0x000003f0
        /*1740*/ 	.word	0x000000ff
        /*1744*/ 	.word	0x00032430
        /*1748*/ 	.short	0x0100
        /*174a*/ 	.byte	0x08
	.zero		1


	//   ....[4]....
        /*174c*/ 	.word	0x00000400
        /*1750*/ 	.word	0x000000ff
        /*1754*/ 	.word	0x00032440
        /*1758*/ 	.short	0x0100
        /*175a*/ 	.byte	0x08
	.zero		1


	//   ....[5]....
        /*175c*/ 	.word	0x00000410
        /*1760*/ 	.word	0x000000ff
        /*1764*/ 	.word	0x00032438
        /*1768*/ 	.short	0x0100
        /*176a*/ 	.byte	0x08
	.zero		1


	//   ....[6]....
        /*176c*/ 	.word	0x00000420
        /*1770*/ 	.word	0x000000ff
        /*1774*/ 	.word	0x00032448
        /*1778*/ 	.short	0x0100
        /*177a*/ 	.byte	0x08
	.zero		1


	//   ....[7]....
        /*177c*/ 	.word	0x00000550
        /*1780*/ 	.word	0x000000ff
        /*1784*/ 	.word	0x00032450
        /*1788*/ 	.short	0x0100
        /*178a*/ 	.byte	0x08
	.zero		1


	//   ....[8]....
        /*178c*/ 	.word	0x00000560
        /*1790*/ 	.word	0x000000ff
        /*1794*/ 	.word	0x00032460
        /*1798*/ 	.short	0x0100
        /*179a*/ 	.byte	0x08
	.zero		1


	//   ....[9]....
        /*179c*/ 	.word	0x00000570
        /*17a0*/ 	.word	0x000000ff
        /*17a4*/ 	.word	0x00032458
        /*17a8*/ 	.short	0x0100
        /*17aa*/ 	.byte	0x08
	.zero		1


	//   ....[10]....
        /*17ac*/ 	.word	0x00000580
        /*17b0*/ 	.word	0x000000ff
        /*17b4*/ 	.word	0x00032468
        /*17b8*/ 	.short	0x0100
        /*17ba*/ 	.byte	0x08
	.zero		1


	//   ....[11]....
        /*17bc*/ 	.word	0x00000670
        /*17c0*/ 	.word	0x000000ff
        /*17c4*/ 	.word	0x00032470
        /*17c8*/ 	.short	0x0100
        /*17ca*/ 	.byte	0x06
	.zero		1


	//   ....[12]....
        /*17cc*/ 	.word	0x00000680
        /*17d0*/ 	.word	0x000000ff
        /*17d4*/ 	.word	0x00032480
        /*17d8*/ 	.short	0x0100
        /*17da*/ 	.byte	0x06
	.zero		1


	//   ....[13]....
        /*17dc*/ 	.word	0x00000690
        /*17e0*/ 	.word	0x000000ff
        /*17e4*/ 	.word	0x00032478
        /*17e8*/ 	.short	0x0100
        /*17ea*/ 	.byte	0x06
	.zero		1


	//   ....[14]....
        /*17ec*/ 	.word	0x000006a0
        /*17f0*/ 	.word	0x000000ff
        /*17f4*/ 	.word	0x00032488
        /*17f8*/ 	.short	0x0100
        /*17fa*/ 	.byte	0x06
	.zero		1


	//   ....[15]....
        /*17fc*/ 	.word	0x000007d0
        /*1800*/ 	.word	0x000000ff
        /*1804*/ 	.word	0x00032490
        /*1808*/ 	.short	0x0100
        /*180a*/ 	.byte	0x08
	.zero		1


	//   ....[16]....
        /*180c*/ 	.word	0x000007e0
        /*1810*/ 	.word	0x000000ff
        /*1814*/ 	.word	0x000324a0
        /*1818*/ 	.short	0x0100
        /*181a*/ 	.byte	0x08
	.zero		1


	//   ....[17]....
        /*181c*/ 	.word	0x000007f0
        /*1820*/ 	.word	0x000000ff
        /*1824*/ 	.word	0x00032498
        /*1828*/ 	.short	0x0100
        /*182a*/ 	.byte	0x08
	.zero		1


	//   ....[18]....
        /*182c*/ 	.word	0x00000800
        /*1830*/ 	.word	0x000000ff
        /*1834*/ 	.word	0x000324a8
        /*1838*/ 	.short	0x0100
        /*183a*/ 	.byte	0x08
	.zero		1


	//   ....[19]....
        /*183c*/ 	.word	0x00000930
        /*1840*/ 	.word	0x000000ff
        /*1844*/ 	.word	0x000324b0
        /*1848*/ 	.short	0x0100
        /*184a*/ 	.byte	0x08
	.zero		1


	//   ....[20]....
        /*184c*/ 	.word	0x00000940
        /*1850*/ 	.word	0x000000ff
        /*1854*/ 	.word	0x000324c0
        /*1858*/ 	.short	0x0100
        /*185a*/ 	.byte	0x08
	.zero		1


	//   ....[21]....
        /*185c*/ 	.word	0x00000950
        /*1860*/ 	.word	0x000000ff
        /*1864*/ 	.word	0x000324b8
        /*1868*/ 	.short	0x0100
        /*186a*/ 	.byte	0x08
	.zero		1


	//   ....[22]....
        /*186c*/ 	.word	0x00000960
        /*1870*/ 	.word	0x000000ff
        /*1874*/ 	.word	0x000324c8
        /*1878*/ 	.short	0x0100
        /*187a*/ 	.byte	0x08
	.zero		1


	//   ....[23]....
        /*187c*/ 	.word	0x00003850
        /*1880*/ 	.word	0x00000060
        /*1884*/ 	.word	0x00032490
        /*1888*/ 	.short	0x010a
        /*188a*/ 	.byte	0x3f
	.zero		1


	//   ....[24]....
        /*188c*/ 	.word	0x000049c0
        /*1890*/ 	.word	0x00000060
        /*1894*/ 	.word	0x00032490
        /*1898*/ 	.short	0x010a
        /*189a*/ 	.byte	0x3f
	.zero		1


	//   ....[25]....
        /*189c*/ 	.word	0x00005a90
        /*18a0*/ 	.word	0x00000060
        /*18a4*/ 	.word	0x00032490
        /*18a8*/ 	.short	0x010a
        /*18aa*/ 	.byte	0x3f
	.zero		1


	//   ....[26]....
        /*18ac*/ 	.word	0x00005cb0
        /*18b0*/ 	.word	0x00000020
        /*18b4*/ 	.word	0x00000000
        /*18b8*/ 	.short	0x0101
        /*18ba*/ 	.byte	0x3f
	.zero		1


	//   ....[27]....
        /*18bc*/ 	.word	0x00005cf0
        /*18c0*/ 	.word	0x00000060
        /*18c4*/ 	.word	0x000324b0
        /*18c8*/ 	.short	0x010a
        /*18ca*/ 	.byte	0x3f
	.zero		1


	//   ....[28]....
        /*18cc*/ 	.word	0x00006350
        /*18d0*/ 	.word	0x00000060
        /*18d4*/ 	.word	0x00000000
        /*18d8*/ 	.short	0x0101
        /*18da*/ 	.byte	0x3f
	.zero		1


	//   ....[29]....
        /*18dc*/ 	.word	0x00006e90
        /*18e0*/ 	.word	0x00000013
        /*18e4*/ 	.word	0x00032400
        /*18e8*/ 	.short	0x010a
        /*18ea*/ 	.byte	0x3f
	.zero		1


	//   ....[30]....
        /*18ec*/ 	.word	0x00006ee0
        /*18f0*/ 	.word	0x00000013
        /*18f4*/ 	.word	0x00032400
        /*18f8*/ 	.short	0x010a
        /*18fa*/ 	.byte	0x3f
	.zero		1


	//   ....[31]....
        /*18fc*/ 	.word	0x000079a0
        /*1900*/ 	.word	0x00000013
        /*1904*/ 	.word	0x00032400
        /*1908*/ 	.short	0x010a
        /*190a*/ 	.byte	0x3f
	.zero		1


	//   ....[32]....
        /*190c*/ 	.word	0x00008e00
        /*1910*/ 	.word	0x00000013
        /*1914*/ 	.word	0x00032400
        /*1918*/ 	.short	0x010a
        /*191a*/ 	.byte	0x3f
	.zero		1


	//   ....[33]....
        /*191c*/ 	.word	0x00009cd0
        /*1920*/ 	.word	0x000000ad
        /*1924*/ 	.word	0x00032430
        /*1928*/ 	.short	0x010a
        /*192a*/ 	.byte	0x3f
	.zero		1


	//   ....[34]....
        /*192c*/ 	.word	0x00009d60
        /*1930*/ 	.word	0x000000ad
        /*1934*/ 	.word	0x00032430
        /*1938*/ 	.short	0x010a
        /*193a*/ 	.byte	0x3f
	.zero		1


	//   ....[35]....
        /*193c*/ 	.word	0x0000a080
        /*1940*/ 	.word	0x00000013
        /*1944*/ 	.word	0x00032410
        /*1948*/ 	.short	0x010a
        /*194a*/ 	.byte	0x3f
	.zero		1


	//   ....[36]....
        /*194c*/ 	.word	0x0000a0d0
        /*1950*/ 	.word	0x000000ad
        /*1954*/ 	.word	0x00032450
        /*1958*/ 	.short	0x010a
        /*195a*/ 	.byte	0x3f
	.zero		1


	//   ....[37]....
        /*195c*/ 	.word	0x0000a150
        /*1960*/ 	.word	0x000000ad
        /*1964*/ 	.word	0x00032450
        /*1968*/ 	.short	0x010a
        /*196a*/ 	.byte	0x3f
	.zero		1


	//   ....[38]....
        /*196c*/ 	.word	0x0000bb50
        /*1970*/ 	.word	0x00000018
        /*1974*/ 	.word	0x00000000
        /*1978*/ 	.short	0x0101
        /*197a*/ 	.byte	0x3f
	.zero		1


	//   ....[39]....
        /*197c*/ 	.word	0x0000c740
        /*1980*/ 	.word	0x000000ad
        /*1984*/ 	.word	0x00000000
        /*1988*/ 	.short	0x0101
        /*198a*/ 	.byte	0x3f
	.zero		1


	//   ....[40]....
        /*198c*/ 	.word	0x0000c830
        /*1990*/ 	.word	0x000000cd
        /*1994*/ 	.word	0x00032430
        /*1998*/ 	.short	0x010a
        /*199a*/ 	.byte	0x3f
	.zero		1


	//   ....[41]....
        /*199c*/ 	.word	0x0000c8a0
        /*19a0*/ 	.word	0x000000cd
        /*19a4*/ 	.word	0x00032430
        /*19a8*/ 	.short	0x010a
        /*19aa*/ 	.byte	0x3f
	.zero		1


	//   ....[42]....
        /*19ac*/ 	.word	0x0000cb30
        /*19b0*/ 	.word	0x000000cd
        /*19b4*/ 	.word	0x00032450
        /*19b8*/ 	.short	0x010a
        /*19ba*/ 	.byte	0x3f
	.zero		1


	//   ....[43]....
        /*19bc*/ 	.word	0x0000cb80
        /*19c0*/ 	.word	0x000000cd
        /*19c4*/ 	.word	0x00032450
        /*19c8*/ 	.short	0x010a
        /*19ca*/ 	.byte	0x3f
	.zero		1


	//   ....[44]....
        /*19cc*/ 	.word	0x0000e2a0
        /*19d0*/ 	.word	0x00000003
        /*19d4*/ 	.word	0x00000000
        /*19d8*/ 	.short	0x0101
        /*19da*/ 	.byte	0x3f
	.zero		1


	//   ....[45]....
        /*19dc*/ 	.word	0x0000f740
        /*19e0*/ 	.word	0x000000cd
        /*19e4*/ 	.word	0x00000000
        /*19e8*/ 	.short	0x0101
        /*19ea*/ 	.byte	0x3f
	.zero		1


	//   ....[46]....
        /*19ec*/ 	.word	0x0000f860
        /*19f0*/ 	.word	0x000000d8
        /*19f4*/ 	.word	0x00032430
        /*19f8*/ 	.short	0x010a
        /*19fa*/ 	.byte	0x3f
	.zero		1


	//   ....[47]....
        /*19fc*/ 	.word	0x0000f8d0
        /*1a00*/ 	.word	0x000000d8
        /*1a04*/ 	.word	0x00032430
        /*1a08*/ 	.short	0x010a
        /*1a0a*/ 	.byte	0x3f
	.zero		1


	//   ....[48]....
        /*1a0c*/ 	.word	0x0000fb60
        /*1a10*/ 	.word	0x000000d8
        /*1a14*/ 	.word	0x00032450
        /*1a18*/ 	.short	0x010a
        /*1a1a*/ 	.byte	0x3f
	.zero		1


	//   ....[49]....
        /*1a1c*/ 	.word	0x0000fbb0
        /*1a20*/ 	.word	0x000000d8
        /*1a24*/ 	.word	0x00032450
        /*1a28*/ 	.short	0x010a
        /*1a2a*/ 	.byte	0x3f
	.zero		1


	//   ....[50]....
        /*1a2c*/ 	.word	0x00011490
        /*1a30*/ 	.word	0x0000009a
        /*1a34*/ 	.word	0x00000000
        /*1a38*/ 	.short	0x0101
        /*1a3a*/ 	.byte	0x3f
	.zero		1


	//   ....[51]....
        /*1a3c*/ 	.word	0x00011f40
        /*1a40*/ 	.word	0x000000d8
        /*1a44*/ 	.word	0x00000000
        /*1a48*/ 	.short	0x0101
        /*1a4a*/ 	.byte	0x3f
	.zero		1


	//   ....[52]....
        /*1a4c*/ 	.word	0x000144b0
        /*1a50*/ 	.word	0x00000003
        /*1a54*/ 	.word	0x00000000
        /*1a58*/ 	.short	0x0101
        /*1a5a*/ 	.byte	0x3f
	.zero		1


	//   ....[53]....
        /*1a5c*/ 	.word	0x00014fc0
        /*1a60*/ 	.word	0x00000003
        /*1a64*/ 	.word	0x00000000
        /*1a68*/ 	.short	0x0101
        /*1a6a*/ 	.byte	0x3f
	.zero		1


	//   ....[54]....
        /*1a6c*/ 	.word	0x0001a590
        /*1a70*/ 	.word	0x00000012
        /*1a74*/ 	.word	0x00032420
        /*1a78*/ 	.short	0x010a
        /*1a7a*/ 	.byte	0x3f
	.zero		1


	//   ....[55]....
        /*1a7c*/ 	.word	0x0001a660
        /*1a80*/ 	.word	0x00000003
        /*1a84*/ 	.word	0x000324a0
        /*1a88*/ 	.short	0x010a
        /*1a8a*/ 	.byte	0x3f
	.zero		1


	//   ....[56]....
        /*1a8c*/ 	.word	0x0001a8a0
        /*1a90*/ 	.word	0x00000003
        /*1a94*/ 	.word	0x000324c0
        /*1a98*/ 	.short	0x010a
        /*1a9a*/ 	.byte	0x3f
	.zero		1


	//   ....[57]....
        /*1a9c*/ 	.word	0x0001af40
        /*1aa0*/ 	.word	0x00000004
        /*1aa4*/ 	.word	0x000324a0
        /*1aa8*/ 	.short	0x010a
        /*1aaa*/ 	.byte	0x3f
	.zero		1


	//   ....[58]....
        /*1aac*/ 	.word	0x0001b170
        /*1ab0*/ 	.word	0x00000004
        /*1ab4*/ 	.word	0x000324c0
        /*1ab8*/ 	.short	0x010a
        /*1aba*/ 	.byte	0x3f
	.zero		1


	//   ....[59]....
        /*1abc*/ 	.word	0x0001c3b0
        /*1ac0*/ 	.word	0x00000000
        /*1ac4*/ 	.word	0x00032440
        /*1ac8*/ 	.short	0x010a
        /*1aca*/ 	.byte	0x3f
	.zero		1


	//   ....[60]....
        /*1acc*/ 	.word	0x0001d1c0
        /*1ad0*/ 	.word	0x00000012
        /*1ad4*/ 	.word	0x00032400
        /*1ad8*/ 	.short	0x0107
        /*1ada*/ 	.byte	0x3f
	.zero		1


	//   ....[61]....
        /*1adc*/ 	.word	0x0001d260
        /*1ae0*/ 	.word	0x00000012
        /*1ae4*/ 	.word	0x00032400
        /*1ae8*/ 	.short	0x0101
        /*1aea*/ 	.byte	0x3f
	.zero		1


	//   ....[62]....
        /*1aec*/ 	.word	0x0001de90
        /*1af0*/ 	.word	0x00000012
        /*1af4*/ 	.word	0x00032410
        /*1af8*/ 	.short	0x0107
        /*1afa*/ 	.byte	0x3f
	.zero		1


	//   ....[63]....
        /*1afc*/ 	.word	0x0001df90
        /*1b00*/ 	.word	0x00000012
        /*1b04*/ 	.word	0x00032410
        /*1b08*/ 	.short	0x0101
        /*1b0a*/ 	.byte	0x3f
	.zero		1


	//   ....[64]....
        /*1b0c*/ 	.word	0x0001dfb0
        /*1b10*/ 	.word	0x00000012
        /*1b14*/ 	.word	0x00032420
        /*1b18*/ 	.short	0x010a
        /*1b1a*/ 	.byte	0x3f
	.zero		1


	//   ....[65]....
        /*1b1c*/ 	.word	0x0001e090
        /*1b20*/ 	.word	0x00000002
        /*1b24*/ 	.word	0x00032460
        /*1b28*/ 	.short	0x010a
        /*1b2a*/ 	.byte	0x3f
	.zero		1


	//   ....[66]....
        /*1b2c*/ 	.word	0x0001e940
        /*1b30*/ 	.word	0x00000002
        /*1b34*/ 	.word	0x00032440
        /*1b38*/ 	.short	0x010a
        /*1b3a*/ 	.byte	0x3f
	.zero		1


	//   ....[67]....
        /*1b3c*/ 	.word	0x0001eb90
        /*1b40*/ 	.word	0x00000002
        /*1b44*/ 	.word	0x00032460
        /*1b48*/ 	.short	0x010a
        /*1b4a*/ 	.byte	0x3f
	.zero		1


	//   ....[68]....
        /*1b4c*/ 	.word	0x0001f380
        /*1b50*/ 	.word	0x00000003
        /*1b54*/ 	.word	0x00032440
        /*1b58*/ 	.short	0x010a
        /*1b5a*/ 	.byte	0x3f
	.zero		1


	//   ....[69]....
        /*1b5c*/ 	.word	0x0001f5d0
        /*1b60*/ 	.word	0x00000003
        /*1b64*/ 	.word	0x00032460
        /*1b68*/ 	.short	0x010a
        /*1b6a*/ 	.byte	0x3f
	.zero		1


	//   ....[70]....
        /*1b6c*/ 	.word	0x0001fd50
        /*1b70*/ 	.word	0x00000003
        /*1b74*/ 	.word	0x00032440
        /*1b78*/ 	.short	0x010a
        /*1b7a*/ 	.byte	0x3f
	.zero		1


	//   ....[71]....
        /*1b7c*/ 	.word	0x0001ffa0
        /*1b80*/ 	.word	0x00000003
        /*1b84*/ 	.word	0x00032460
        /*1b88*/ 	.short	0x010a
        /*1b8a*/ 	.byte	0x3f
	.zero		1


	//   ....[72]....
        /*1b8c*/ 	.word	0x00021950
        /*1b90*/ 	.word	0x00000000
        /*1b94*/ 	.word	0x00032420
        /*1b98*/ 	.short	0x010a
        /*1b9a*/ 	.byte	0x3f
	.zero		1


	//   ....[73]....
        /*1b9c*/ 	.word	0x00021b30
        /*1ba0*/ 	.word	0x00000006
        /*1ba4*/ 	.word	0x00000000
        /*1ba8*/ 	.short	0x010a
        /*1baa*/ 	.byte	0x3f
	.zero		1


	//   ....[74]....
        /*1bac*/ 	.word	0x00021b60
        /*1bb0*/ 	.word	0x00000007
        /*1bb4*/ 	.word	0x00000000
        /*1bb8*/ 	.short	0x010a
        /*1bba*/ 	.byte	0x3f
	.zero		1


	//   ....[75]....
        /*1bbc*/ 	.word	0x00021bc0
        /*1bc0*/ 	.word	0x00000004
        /*1bc4*/ 	.word	0x00000000
        /*1bc8*/ 	.short	0x010a
        /*1bca*/ 	.byte	0x3f
	.zero		1


	//   ....[76]....
        /*1bcc*/ 	.word	0x00021bf0
        /*1bd0*/ 	.word	0x00000003
        /*1bd4*/ 	.word	0x00000000
        /*1bd8*/ 	.short	0x010a
        /*1bda*/ 	.byte	0x3f
	.zero		1


	//   ....[77]....
        /*1bdc*/ 	.word	0x00021c50
        /*1be0*/ 	.word	0x00000060
        /*1be4*/ 	.word	0x00032490
        /*1be8*/ 	.short	0x010a
        /*1bea*/ 	.byte	0x3f
	.zero		1


	//   ....[78]....
        /*1bec*/ 	.word	0x00021ca0
        /*1bf0*/ 	.word	0x00000060
        /*1bf4*/ 	.word	0x00032490
        /*1bf8*/ 	.short	0x010a
        /*1bfa*/ 	.byte	0x3f
	.zero		1


	//   ....[79]....
        /*1bfc*/ 	.word	0x00021cf0
        /*1c00*/ 	.word	0x00000060
        /*1c04*/ 	.word	0x00032490
        /*1c08*/ 	.short	0x010a
        /*1c0a*/ 	.byte	0x3f
	.zero		1


	//   ....[80]....
        /*1c0c*/ 	.word	0x00021d40
        /*1c10*/ 	.word	0x00000060
        /*1c14*/ 	.word	0x000324b0
        /*1c18*/ 	.short	0x010a
        /*1c1a*/ 	.byte	0x3f
	.zero		1


	//   ....[81]....
        /*1c1c*/ 	.word	0x000221b0
        /*1c20*/ 	.word	0x00000013
        /*1c24*/ 	.word	0x00032400
        /*1c28*/ 	.short	0x010a
        /*1c2a*/ 	.byte	0x3f
	.zero		1


	//   ....[82]....
        /*1c2c*/ 	.word	0x000227a0
        /*1c30*/ 	.word	0x00000013
        /*1c34*/ 	.word	0x00032400
        /*1c38*/ 	.short	0x010a
        /*1c3a*/ 	.byte	0x3f
	.zero		1


	//   ....[83]....
        /*1c3c*/ 	.word	0x000227f0
        /*1c40*/ 	.word	0x000000ad
        /*1c44*/ 	.word	0x00032430
        /*1c48*/ 	.short	0x010a
        /*1c4a*/ 	.byte	0x3f
	.zero		1


	//   ....[84]....
        /*1c4c*/ 	.word	0x00022840
        /*1c50*/ 	.word	0x00000013
        /*1c54*/ 	.word	0x00032410
        /*1c58*/ 	.short	0x010a
        /*1c5a*/ 	.byte	0x3f
	.zero		1


	//   ....[85]....
        /*1c5c*/ 	.word	0x00022890
        /*1c60*/ 	.word	0x000000ad
        /*1c64*/ 	.word	0x00032450
        /*1c68*/ 	.short	0x010a
        /*1c6a*/ 	.byte	0x3f
	.zero		1


	//   ....[86]....
        /*1c6c*/ 	.word	0x000228e0
        /*1c70*/ 	.word	0x000000cd
        /*1c74*/ 	.word	0x00032430
        /*1c78*/ 	.short	0x010a
        /*1c7a*/ 	.byte	0x3f
	.zero		1


	//   ....[87]....
        /*1c7c*/ 	.word	0x00022930
        /*1c80*/ 	.word	0x000000cd
        /*1c84*/ 	.word	0x00032450
        /*1c88*/ 	.short	0x010a
        /*1c8a*/ 	.byte	0x3f
	.zero		1


	//   ....[88]....
        /*1c8c*/ 	.word	0x00022980
        /*1c90*/ 	.word	0x000000d8
        /*1c94*/ 	.word	0x00032430
        /*1c98*/ 	.short	0x010a
        /*1c9a*/ 	.byte	0x3f
	.zero		1


	//   ....[89]....
        /*1c9c*/ 	.word	0x000229d0
        /*1ca0*/ 	.word	0x000000d8
        /*1ca4*/ 	.word	0x00032450
        /*1ca8*/ 	.short	0x010a
        /*1caa*/ 	.byte	0x3f
	.zero		1


	//   ....[90]....
        /*1cac*/ 	.word	0x000235e0
        /*1cb0*/ 	.word	0x00000012
        /*1cb4*/ 	.word	0x00032420
        /*1cb8*/ 	.short	0x010a
        /*1cba*/ 	.byte	0x3f
	.zero		1


	//   ....[91]....
        /*1cbc*/ 	.word	0x00023630
        /*1cc0*/ 	.word	0x00000003
        /*1cc4*/ 	.word	0x000324a0
        /*1cc8*/ 	.short	0x010a
        /*1cca*/ 	.byte	0x3f
	.zero		1


	//   ....[92]....
        /*1ccc*/ 	.word	0x00023680
        /*1cd0*/ 	.word	0x00000003
        /*1cd4*/ 	.word	0x000324c0
        /*1cd8*/ 	.short	0x010a
        /*1cda*/ 	.byte	0x3f
	.zero		1


	//   ....[93]....
        /*1cdc*/ 	.word	0x000236d0
        /*1ce0*/ 	.word	0x00000004
        /*1ce4*/ 	.word	0x000324a0
        /*1ce8*/ 	.short	0x010a
        /*1cea*/ 	.byte	0x3f
	.zero		1


	//   ....[94]....
        /*1cec*/ 	.word	0x00023720
        /*1cf0*/ 	.word	0x00000004
        /*1cf4*/ 	.word	0x000324c0
        /*1cf8*/ 	.short	0x010a
        /*1cfa*/ 	.byte	0x3f
	.zero		1


	//   ....[95]....
        /*1cfc*/ 	.word	0x000238c0
        /*1d00*/ 	.word	0x00000000
        /*1d04*/ 	.word	0x00032440
        /*1d08*/ 	.short	0x010a
        /*1d0a*/ 	.byte	0x3f
	.zero		1


	//   ....[96]....
        /*1d0c*/ 	.word	0x00025230
        /*1d10*/ 	.word	0x00000012
        /*1d14*/ 	.word	0x00032420
        /*1d18*/ 	.short	0x010a
        /*1d1a*/ 	.byte	0x3f
	.zero		1


	//   ....[97]....
        /*1d1c*/ 	.word	0x00025280
        /*1d20*/ 	.word	0x00000002
        /*1d24*/ 	.word	0x00032460
        /*1d28*/ 	.short	0x010a
        /*1d2a*/ 	.byte	0x3f
	.zero		1


	//   ....[98]....
        /*1d2c*/ 	.word	0x000252d0
        /*1d30*/ 	.word	0x00000002
        /*1d34*/ 	.word	0x00032440
        /*1d38*/ 	.short	0x010a
        /*1d3a*/ 	.byte	0x3f
	.zero		1


	//   ....[99]....
        /*1d3c*/ 	.word	0x00025320
        /*1d40*/ 	.word	0x00000002
        /*1d44*/ 	.word	0x00032460
        /*1d48*/ 	.short	0x010a
        /*1d4a*/ 	.byte	0x3f
	.zero		1


	//   ....[100]....
        /*1d4c*/ 	.word	0x00025370
        /*1d50*/ 	.word	0x00000003
        /*1d54*/ 	.word	0x00032440
        /*1d58*/ 	.short	0x010a
        /*1d5a*/ 	.byte	0x3f
	.zero		1


	//   ....[101]....
        /*1d5c*/ 	.word	0x000253c0
        /*1d60*/ 	.word	0x00000003
        /*1d64*/ 	.word	0x00032460
        /*1d68*/ 	.short	0x010a
        /*1d6a*/ 	.byte	0x3f
	.zero		1


	//   ....[102]....
        /*1d6c*/ 	.word	0x00025410
        /*1d70*/ 	.word	0x00000003
        /*1d74*/ 	.word	0x00032440
        /*1d78*/ 	.short	0x010a
        /*1d7a*/ 	.byte	0x3f
	.zero		1


	//   ....[103]....
        /*1d7c*/ 	.word	0x00025460
        /*1d80*/ 	.word	0x00000003
        /*1d84*/ 	.word	0x00032460
        /*1d88*/ 	.short	0x010a
        /*1d8a*/ 	.byte	0x3f
	.zero		1


	//   ....[104]....
        /*1d8c*/ 	.word	0x00025fe0
        /*1d90*/ 	.word	0x00000000
        /*1d94*/ 	.word	0x00032420
        /*1d98*/ 	.short	0x010a
        /*1d9a*/ 	.byte	0x3f
	.zero		1


	//   ....[105]....
        /*1d9c*/ 	.word	0x00026180
        /*1da0*/ 	.word	0x00000006
        /*1da4*/ 	.word	0x00000000
        /*1da8*/ 	.short	0x010a
        /*1daa*/ 	.byte	0x3f
	.zero		1


	//   ....[106]....
        /*1dac*/ 	.word	0x000261d0
        /*1db0*/ 	.word	0x00000007
        /*1db4*/ 	.word	0x00000000
        /*1db8*/ 	.short	0x010a
        /*1dba*/ 	.byte	0x3f
	.zero		1


	//   ....[107]....
        /*1dbc*/ 	.word	0x00026220
        /*1dc0*/ 	.word	0x00000004
        /*1dc4*/ 	.word	0x00000000
        /*1dc8*/ 	.short	0x010a
        /*1dca*/ 	.byte	0x3f
	.zero		1


	//----- nvinfo : EIATTR_NUM_MBARRIERS
	.align		4
.L_651:
        /*1dcc*/ 	.byte	0x03, 0x38
        /*1dce*/ 	.short	0x0017


	//----- nvinfo : EIATTR_EXIT_INSTR_OFFSETS
	.align		4
        /*1dd0*/ 	.byte	0x04, 0x1c
        /*1dd2*/ 	.short	(.L_653 - .L_652)


	//   ....[0]....
.L_652:
        /*1dd4*/ 	.word	0x00021c40


	//----- nvinfo : EIATTR_MAX_THREADS
	.align		4
.L_653:
        /*1dd8*/ 	.byte	0x04, 0x05
        /*1dda*/ 	.short	(.L_655 - .L_654)
.L_654:
        /*1ddc*/ 	.word	0x00000180
        /*1de0*/ 	.word	0x00000001
        /*1de4*/ 	.word	0x00000001


	//----- nvinfo : EIATTR_CRS_STACK_SIZE
	.align		4
.L_655:
        /*1de8*/ 	.byte	0x04, 0x1e
        /*1dea*/ 	.short	(.L_657 - .L_656)
.L_656:
        /*1dec*/ 	.word	0x00000000


	//----- nvinfo : EIATTR_CBANK_PARAM_SIZE
	.align		4
.L_657:
        /*1df0*/ 	.byte	0x03, 0x19
        /*1df2*/ 	.short	0x0bf0


	//----- nvinfo : EIATTR_PARAM_CBANK
	.align		4
        /*1df4*/ 	.byte	0x04, 0x0a
        /*1df6*/ 	.short	(.L_659 - .L_658)
	.align		4
.L_658:
        /*1df8*/ 	.word	index@(.nv.constant0._ZN7cutlass13device_kernelIN5flash11enable_sm90INS1_16FlashAttnFwdSm90INS1_25CollectiveMainloopFwdSm90ILi2EN4cute5tupleIJNS5_1CILi1EEES8_S8_EEENS6_IJNS7_ILi128EEENS7_ILi96EEENS7_ILi64EEEEEELi256ENS_6half_tEfNS_4arch4Sm90ELb1ELb0ELb0ELb1ELb0ELb1ELb1ELb1ELb0ELb1ELb1ELb0EEENS1_21CollectiveEpilogueFwdINS6_IJSA_NS7_ILi256EEESB_EEES9_SE_SG_Li256ELb1ELb1ELb1ELb0EEENS1_36VarlenDynamicPersistentTileSchedulerILi128ELi96ELi256ELi128ELb1ELb1ELb1ELb1ELb1ELb1EEEEEEEEEvNT_6ParamsE)
        /*1dfc*/ 	.short	0x0210
        /*1dfe*/ 	.short	0x0bf0


	//----- nvinfo : EIATTR_SW_WAR
	.align		4
.L_659:
        /*1e00*/ 	.byte	0x04, 0x36
        /*1e02*/ 	.short	(.L_661 - .L_660)
.L_660:
        /*1e04*/ 	.word	0x00000008
.L_661:


//--------------------- .nv.callgraph             --------------------------
	.section	.nv.callgraph,"",@"SHT_CUDA_CALLGRAPH"
	.align	4
	.sectionentsize	8
	.align		4
        /*0000*/ 	.word	0x00000000
	.align		4
        /*0004*/ 	.word	0xffffffff
	.align		4
        /*0008*/ 	.word	index@(_ZN7cutlass13device_kernelIN5flash11enable_sm90INS1_16FlashAttnFwdSm90INS1_25CollectiveMainloopFwdSm90ILi2EN4cute5tupleIJNS5_1CILi1EEES8_S8_EEENS6_IJNS7_ILi128EEENS7_ILi96EEENS7_ILi64EEEEEELi256ENS_6half_tEfNS_4arch4Sm90ELb0ELb0ELb0ELb0ELb0ELb0ELb0ELb1ELb0ELb1ELb1ELb0EEENS1_21CollectiveEpilogueFwdINS6_IJSA_NS7_ILi256EEESB_EEES9_SE_SG_Li256ELb0ELb1ELb1ELb0EEENS1_19SingleTileSchedulerILb0ELb1ELb1ELi128EEEEEEEEEvNT_6ParamsE)
	.align		4
        /*000c*/ 	.word	index@(__assertfail)
	.align		4
        /*0010*/ 	.word	index@(_ZN7cutlass13device_kernelIN5flash11enable_sm90INS1_16FlashAttnFwdSm90INS1_25CollectiveMainloopFwdSm90ILi2EN4cute5tupleIJNS5_1CILi1EEES8_S8_EEENS6_IJNS7_ILi128EEENS7_ILi96EEENS7_ILi64EEEEEELi256ENS_6half_tEfNS_4arch4Sm90ELb0ELb0ELb0ELb0ELb0ELb0ELb1ELb1ELb0ELb1ELb1ELb0EEENS1_21CollectiveEpilogueFwdINS6_IJSA_NS7_ILi256EEESB_EEES9_SE_SG_Li256ELb0ELb1ELb1ELb0EEENS1_19SingleTileSchedulerILb0ELb1ELb1ELi128EEEEEEEEEvNT_6ParamsE)
	.align		4
        /*0014*/ 	.word	index@(__assertfail)
	.align		4
        /*0018*/ 	.word	index@(_ZN7cutlass13device_kernelIN5flash11enable_sm90INS1_16FlashAttnFwdSm90INS1_25CollectiveMainloopFwdSm90ILi2EN4cute5tupleIJNS5_1CILi1EEES8_S8_EEENS6_IJNS7_ILi128EEENS7_ILi96EEENS7_ILi64EEEEEELi256ENS_6half_tEfNS_4arch4Sm90ELb0ELb0ELb0ELb1ELb0ELb0ELb0ELb1ELb0ELb1ELb1ELb0EEENS1_21CollectiveEpilogueFwdINS6_IJSA_NS7_ILi256EEESB_EEES9_SE_SG_Li256ELb1ELb1ELb1ELb0EEENS1_36VarlenDynamicPersistentTileSchedulerILi128ELi96ELi256ELi128ELb1ELb1ELb1ELb0ELb1ELb1EEEEEEEEEvNT_6ParamsE)
	.align		4
        /*001c*/ 	.word	index@(__assertfail)
	.align		4
        /*0020*/ 	.word	index@(_ZN7cutlass13device_kernelIN5flash11enable_sm90INS1_16FlashAttnFwdSm90INS1_25CollectiveMainloopFwdSm90ILi2EN4cute5tupleIJNS5_1CILi1EEES8_S8_EEENS6_IJNS7_ILi128EEENS7_ILi96EEENS7_ILi64EEEEEELi256ENS_6half_tEfNS_4arch4Sm90ELb0ELb0ELb0ELb1ELb0ELb1ELb0ELb1ELb0ELb1ELb1ELb0EEENS1_21CollectiveEpilogueFwdINS6_IJSA_NS7_ILi256EEESB_EEES9_SE_SG_Li256ELb1ELb1ELb1ELb0EEENS1_36VarlenDynamicPersistentTileSchedulerILi128ELi96ELi256ELi128ELb1ELb1ELb1ELb0ELb1ELb1EEEEEEEEEvNT_6ParamsE)
	.align		4
        /*0024*/ 	.word	index@(__assertfail)
	.align		4
        /*0028*/ 	.word	index@(_ZN7cutlass13device_kernelIN5flash11enable_sm90INS1_16FlashAttnFwdSm90INS1_25CollectiveMainloopFwdSm90ILi2EN4cute5tupleIJNS5_1CILi1EEES8_S8_EEENS6_IJNS7_ILi128EEENS7_ILi96EEENS7_ILi64EEEEEELi256ENS_6half_tEfNS_4arch4Sm90ELb0ELb0ELb0ELb1ELb0ELb0ELb1ELb1ELb0ELb1ELb1ELb0EEENS1_21CollectiveEpilogueFwdINS6_IJSA_NS7_ILi256EEESB_EEES9_SE_SG_Li256ELb1ELb1ELb1ELb0EEENS1_36VarlenDynamicPersistentTileSchedulerILi128ELi96ELi256ELi128ELb1ELb1ELb1ELb0ELb1ELb1EEEEEEEEEvNT_6ParamsE)
	.align		4
        /*002c*/ 	.word	index@(__assertfail)
	.align		4
        /*0030*/ 	.word	index@(_ZN7cutlass13device_kernelIN5flash11enable_sm90INS1_16FlashAttnFwdSm90INS1_25CollectiveMainloopFwdSm90ILi2EN4cute5tupleIJNS5_1CILi1EEES8_S8_EEENS6_IJNS7_ILi128EEENS7_ILi96EEENS7_ILi64EEEEEELi256ENS_6half_tEfNS_4arch4Sm90ELb0ELb0ELb0ELb1ELb0ELb1ELb1ELb1ELb0ELb1ELb1ELb0EEENS1_21CollectiveEpilogueFwdINS6_IJSA_NS7_ILi256EEESB_EEES9_SE_SG_Li256ELb1ELb1ELb1ELb0EEENS1_36VarlenDynamicPersistentTileSchedulerILi128ELi96ELi256ELi128ELb1ELb1ELb1ELb0ELb1ELb1EEEEEEEEEvNT_6ParamsE)
	.align		4
        /*0034*/ 	.word	index@(__assertfail)
	.align		4
        /*0038*/ 	.word	index@(_ZN7cutlass13device_kernelIN5flash11enable_sm90INS1_16FlashAttnFwdSm90INS1_25CollectiveMainloopFwdSm90ILi2EN4cute5tupleIJNS5_1CILi1EEES8_S8_EEENS6_IJNS7_ILi128EEENS7_ILi96EEENS7_ILi64EEEEEELi256ENS_6half_tEfNS_4arch4Sm90ELb0ELb1ELb0ELb0ELb0ELb0ELb0ELb1ELb0ELb1ELb1ELb0EEENS1_21CollectiveEpilogueFwdINS6_IJSA_NS7_ILi256EEESB_EEES9_SE_SG_Li256ELb0ELb1ELb1ELb0EEENS1_19SingleTileSchedulerILb0ELb1ELb1ELi128EEEEEEEEEvNT_6ParamsE)
	.align		4
        /*003c*/ 	.word	index@(__assertfail)
	.align		4
        /*0040*/ 	.word	index@(_ZN7cutlass13device_kernelIN5flash11enable_sm90INS1_16FlashAttnFwdSm90INS1_25CollectiveMainloopFwdSm90ILi2EN4cute5tupleIJNS5_1CILi1EEES8_S8_EEENS6_IJNS7_ILi128EEENS7_ILi96EEENS7_ILi64EEEEEELi256ENS_6half_tEfNS_4arch4Sm90ELb0ELb1ELb0ELb0ELb0ELb0ELb1ELb1ELb0ELb1ELb1ELb0EEENS1_21CollectiveEpilogueFwdINS6_IJSA_NS7_ILi256EEESB_EEES9_SE_SG_Li256ELb0ELb1ELb1ELb0EEENS1_19SingleTileSchedulerILb0ELb1ELb1ELi128EEEEEEEEEvNT_6ParamsE)
	.align		4
        /*0044*/ 	.word	index@(__assertfail)
	.align		4
        /*0048*/ 	.word	index@(_ZN7cutlass13device_kernelIN5flash11enable_sm90INS1_16FlashAttnFwdSm90INS1_25CollectiveMainloopFwdSm90ILi2EN4cute5tupleIJNS5_1CILi1EEES8_S8_EEENS6_IJNS7_ILi128EEENS7_ILi96EEENS7_ILi64EEEEEELi256ENS_6half_tEfNS_4arch4Sm90ELb0ELb1ELb0ELb1ELb0ELb0ELb0ELb1ELb0ELb1ELb1ELb0EEENS1_21CollectiveEpilogueFwdINS6_IJSA_NS7_ILi256EEESB_EEES9_SE_SG_Li256ELb1ELb1ELb1ELb0EEENS1_36VarlenDynamicPersistentTileSchedulerILi128ELi96ELi256ELi128ELb1ELb1ELb1ELb1ELb0ELb1EEEEEEEEEvNT_6ParamsE)
	.align		4
        /*004c*/ 	.word	index@(__assertfail)
	.align		4
        /*0050*/ 	.word	index@(_ZN7cutlass13device_kernelIN5flash11enable_sm90INS1_16FlashAttnFwdSm90INS1_25CollectiveMainloopFwdSm90ILi2EN4cute5tupleIJNS5_1CILi1EEES8_S8_EEENS6_IJNS7_ILi128EEENS7_ILi96EEENS7_ILi64EEEEEELi256ENS_6half_tEfNS_4arch4Sm90ELb0ELb1ELb0ELb1ELb0ELb1ELb0ELb1ELb0ELb1ELb1ELb0EEENS1_21CollectiveEpilogueFwdINS6_IJSA_NS7_ILi256EEESB_EEES9_SE_SG_Li256ELb1ELb1ELb1ELb0EEENS1_36VarlenDynamicPersistentTileSchedulerILi128ELi96ELi256ELi128ELb1ELb1ELb1ELb1ELb0ELb1EEEEEEEEEvNT_6ParamsE)
	.align		4
        /*0054*/ 	.word	index@(__assertfail)
	.align		4
        /*0058*/ 	.word	index@(_ZN7cutlass13device_kernelIN5flash11enable_sm90INS1_16FlashAttnFwdSm90INS1_25CollectiveMainloopFwdSm90ILi2EN4cute5tupleIJNS5_1CILi1EEES8_S8_EEENS6_IJNS7_ILi128EEENS7_ILi96EEENS7_ILi64EEEEEELi256ENS_6half_tEfNS_4arch4Sm90ELb0ELb1ELb0ELb1ELb0ELb0ELb1ELb1ELb0ELb1ELb1ELb0EEENS1_21CollectiveEpilogueFwdINS6_IJSA_NS7_ILi256EEESB_EEES9_SE_SG_Li256ELb1ELb1ELb1ELb0EEENS1_36VarlenDynamicPersistentTileSchedulerILi128ELi96ELi256ELi128ELb1ELb1ELb1ELb1ELb0ELb1EEEEEEEEEvNT_6ParamsE)
	.align		4
        /*005c*/ 	.word	index@(__assertfail)
	.align		4
        /*0060*/ 	.word	index@(_ZN7cutlass13device_kernelIN5flash11enable_sm90INS1_16FlashAttnFwdSm90INS1_25CollectiveMainloopFwdSm90ILi2EN4cute5tupleIJNS5_1CILi1EEES8_S8_EEENS6_IJNS7_ILi128EEENS7_ILi96EEENS7_ILi64EEEEEELi256ENS_6half_tEfNS_4arch4Sm90ELb0ELb1ELb0ELb1ELb0ELb1ELb1ELb1ELb0ELb1ELb1ELb0EEENS1_21CollectiveEpilogueFwdINS6_IJSA_NS7_ILi256EEESB_EEES9_SE_SG_Li256ELb1ELb1ELb1ELb0EEENS1_36VarlenDynamicPersistentTileSchedulerILi128ELi96ELi256ELi128ELb1ELb1ELb1ELb1ELb0ELb1EEEEEEEEEvNT_6ParamsE)
	.align		4
        /*0064*/ 	.word	index@(__assertfail)
	.align		4
        /*0068*/ 	.word	index@(_ZN7cutlass13device_kernelIN5flash11enable_sm90INS1_16FlashAttnFwdSm90INS1_25CollectiveMainloopFwdSm90ILi2EN4cute5tupleIJNS5_1CILi1EEES8_S8_EEENS6_IJNS7_ILi128EEENS7_ILi96EEENS7_ILi64EEEEEELi256ENS_6half_tEfNS_4arch4Sm90ELb1ELb0ELb0ELb0ELb0ELb0ELb0ELb1ELb0ELb1ELb1ELb0EEENS1_21CollectiveEpilogueFwdINS6_IJSA_NS7_ILi256EEESB_EEES9_SE_SG_Li256ELb0ELb1ELb1ELb0EEENS1_19SingleTileSchedulerILb0ELb1ELb1ELi128EEEEEEEEEvNT_6ParamsE)
	.align		4
        /*006c*/ 	.word	index@(__assertfail)
	.align		4
        /*0070*/ 	.word	index@(_ZN7cutlass13device_kernelIN5flash11enable_sm90INS1_16FlashAttnFwdSm90INS1_25CollectiveMainloopFwdSm90ILi2EN4cute5tupleIJNS5_1CILi1EEES8_S8_EEENS6_IJNS7_ILi128EEENS7_ILi96EEENS7_ILi64EEEEEELi256ENS_6half_tEfNS_4arch4Sm90ELb1ELb0ELb0ELb0ELb0ELb0ELb1ELb1ELb0ELb1ELb1ELb0EEENS1_21CollectiveEpilogueFwdINS6_IJSA_NS7_ILi256EEESB_EEES9_SE_SG_Li256ELb0ELb1ELb1ELb0EEENS1_19SingleTileSchedulerILb0ELb1ELb1ELi128EEEEEEEEEvNT_6ParamsE)
	.align		4
        /*0074*/ 	.word	index@(__assertfail)
	.align		4
        /*0078*/ 	.word	index@(_ZN7cutlass13device_kernelIN5flash11enable_sm90INS1_16FlashAttnFwdSm90INS1_25CollectiveMainloopFwdSm90ILi2EN4cute5tupleIJNS5_1CILi1EEES8_S8_EEENS6_IJNS7_ILi128EEENS7_ILi96EEENS7_ILi64EEEEEELi256ENS_6half_tEfNS_4arch4Sm90ELb1ELb0ELb0ELb1ELb0ELb0ELb0ELb1ELb0ELb1ELb1ELb0EEENS1_21CollectiveEpilogueFwdINS6_IJSA_NS7_ILi256EEESB_EEES9_SE_SG_Li256ELb1ELb1ELb1ELb0EEENS1_36VarlenDynamicPersistentTileSchedulerILi128ELi96ELi256ELi128ELb1ELb1ELb1ELb1ELb1ELb1EEEEEEEEEvNT_6ParamsE)
	.align		4
        /*007c*/ 	.word	index@(__assertfail)
	.align		4
        /*0080*/ 	.word	index@(_ZN7cutlass13device_kernelIN5flash11enable_sm90INS1_16FlashAttnFwdSm90INS1_25CollectiveMainloopFwdSm90ILi2EN4cute5tupleIJNS5_1CILi1EEES8_S8_EEENS6_IJNS7_ILi128EEENS7_ILi96EEENS7_ILi64EEEEEELi256ENS_6half_tEfNS_4arch4Sm90ELb1ELb0ELb0ELb1ELb0ELb1ELb0ELb1ELb0ELb1ELb1ELb0EEENS1_21CollectiveEpilogueFwdINS6_IJSA_NS7_ILi256EEESB_EEES9_SE_SG_Li256ELb1ELb1ELb1ELb0EEENS1_36VarlenDynamicPersistentTileSchedulerILi128ELi96ELi256ELi128ELb1ELb1ELb1ELb1ELb1ELb1EEEEEEEEEvNT_6ParamsE)
	.align		4
        /*0084*/ 	.word	index@(__assertfail)
	.align		4
        /*0088*/ 	.word	index@(_ZN7cutlass13device_kernelIN5flash11enable_sm90INS1_16FlashAttnFwdSm90INS1_25CollectiveMainloopFwdSm90ILi2EN4cute5tupleIJNS5_1CILi1EEES8_S8_EEENS6_IJNS7_ILi128EEENS7_ILi96EEENS7_ILi64EEEEEELi256ENS_6half_tEfNS_4arch4Sm90ELb1ELb0ELb0ELb1ELb0ELb0ELb1ELb1ELb0ELb1ELb1ELb0EEENS1_21CollectiveEpilogueFwdINS6_IJSA_NS7_ILi256EEESB_EEES9_SE_SG_Li256ELb1ELb1ELb1ELb0EEENS1_36VarlenDynamicPersistentTileSchedulerILi128ELi96ELi256ELi128ELb1ELb1ELb1ELb1ELb1ELb1EEEEEEEEEvNT_6ParamsE)
	.align		4
        /*008c*/ 	.word	index@(__assertfail)
	.align		4
        /*0090*/ 	.word	index@(_ZN7cutlass13device_kernelIN5flash11enable_sm90INS1_16FlashAttnFwdSm90INS1_25CollectiveMainloopFwdSm90ILi2EN4cute5tupleIJNS5_1CILi1EEES8_S8_EEENS6_IJNS7_ILi128EEENS7_ILi96EEENS7_ILi64EEEEEELi256ENS_6half_tEfNS_4arch4Sm90ELb1ELb0ELb0ELb1ELb0ELb1ELb1ELb1ELb0ELb1ELb1ELb0EEENS1_21CollectiveEpilogueFwdINS6_IJSA_NS7_ILi256EEESB_EEES9_SE_SG_Li256ELb1ELb1ELb1ELb0EEENS1_36VarlenDynamicPersistentTileSchedulerILi128ELi96ELi256ELi128ELb1ELb1ELb1ELb1ELb1ELb1EEEEEEEEEvNT_6ParamsE)
	.align		4
        /*0094*/ 	.word	index@(__assertfail)
	.align		4
        /*0098*/ 	.word	0x00000000
	.align		4
        /*009c*/ 	.word	0xfffffffe
	.align		4
        /*00a0*/ 	.word	0x00000000
	.align		4
        /*00a4*/ 	.word	0xfffffffd
	.align		4
        /*00a8*/ 	.word	0x00000000
	.align		4
        /*00ac*/ 	.word	0xfffffffc


//--------------------- .nv.constant4             --------------------------
	.section	.nv.constant4,"a",@progbits
	.align	8
	.align		8
.nv.constant4:
        /*0000*/ 	.dword	__assertfail
	.align		8
        /*0008*/ 	.dword	__unnamed_1
	.align		8
        /*0010*/ 	.dword	__unnamed_2
	.align		8
        /*0018*/ 	.dword	__unnamed_3
	.align		8
        /*0020*/ 	.dword	__unnamed_4
	.align		8
        /*0028*/ 	.dword	__unnamed_5
	.align		8
        /*0030*/ 	.dword	__unnamed_6
	.align		8
        /*0038*/ 	.dword	__unnamed_7
	.align		8
        /*0040*/ 	.dword	_ZN75_INTERNAL_46609997_39_flash_fwd_hdim64_256_fp16_split_sm90_cu_ea41c527_36444cuda3std3__45__cpo5beginE
	.align		8
        /*0048*/ 	.dword	_ZN75_INTERNAL_46609997_39_flash_fwd_hdim64_256_fp16_split_sm90_cu_ea41c527_36444cuda3std3__45__cpo3endE
	.align		8
        /*0050*/ 	.dword	_ZN75_INTERNAL_46609997_39_flash_fwd_hdim64_256_fp16_split_sm90_cu_ea41c527_36444cuda3std3__45__cpo6cbeginE
	.align		8
        /*0058*/ 	.dword	_ZN75_INTERNAL_46609997_39_flash_fwd_hdim64_256_fp16_split_sm90_cu_ea41c527_36444cuda3std3__45__cpo4cendE
	.align		8
        /*0060*/ 	.dword	_ZN75_INTERNAL_46609997_39_flash_fwd_hdim64_256_fp16_split_sm90_cu_ea41c527_36444cuda3std3__477_GLOBAL__N__46609997_39_flash_fwd_hdim64_256_fp16_split_sm90_cu_ea41c527_36446ignoreE
	.align		8
        /*0068*/ 	.dword	_ZN75_INTERNAL_46609997_39_flash_fwd_hdim64_256_fp16_split_sm90_cu_ea41c527_36444cuda3std3__419piecewise_constructE
	.align		8
        /*0070*/ 	.dword	_ZN75_INTERNAL_46609997_39_flash_fwd_hdim64_256_fp16_split_sm90_cu_ea41c527_36444cuda3std3__48in_placeE
	.align		8
        /*0078*/ 	.dword	_ZN75_INTERNAL_46609997_39_flash_fwd_hdim64_256_fp16_split_sm90_cu_ea41c527_36444cuda3std6ranges3__45__cpo4swapE
	.align		8
        /*0080*/ 	.dword	_ZN75_INTERNAL_46609997_39_flash_fwd_hdim64_256_fp16_split_sm90_cu_ea41c527_36444cuda3std6ranges3__45__cpo9iter_moveE
	.align		8
        /*0088*/ 	.dword	_ZN75_INTERNAL_46609997_39_flash_fwd_hdim64_256_fp16_split_sm90_cu_ea41c527_36444cute7productE
	.align		8
        /*0090*/ 	.dword	_ZN75_INTERNAL_46609997_39_flash_fwd_hdim64_256_fp16_split_sm90_cu_ea41c527_36444cute1_E
	.align		8
        /*0098*/ 	.dword	$str$20
	.align		8
        /*00a0*/ 	.dword	$str$21


//--------------------- .text._ZN7cutlass13device_kernelIN5flash11enable_sm90INS1_16FlashAttnFwdSm90INS1_25CollectiveMainloopFwdSm90ILi2EN4cute5tupleIJNS5_1CILi1EEES8_S8_EEENS6_IJNS7_ILi128EEENS7_ILi96EEENS7_ILi64EEEEEELi256ENS_6half_tEfNS_4arch4Sm90ELb0ELb0ELb0ELb0ELb0ELb0ELb0ELb1ELb0ELb1ELb1ELb0EEENS1_21CollectiveEpilogueFwdINS6_IJSA_NS7_ILi256EEESB_EEES9_SE_SG_Li256ELb0ELb1ELb1ELb0EEENS1_19SingleTileSchedulerILb0ELb1ELb1ELi128EEEEEEEEEvNT_6ParamsE --------------------------
	.section	.text._ZN7cutlass13device_kernelIN5flash11enable_sm90INS1_16FlashAttnFwdSm90INS1_25CollectiveMainloopFwdSm90ILi2EN4cute5tupleIJNS5_1CILi1EEES8_S8_EEENS6_IJNS7_ILi128EEENS7_ILi96EEENS7_ILi64EEEEEELi256ENS_6half_tEfNS_4arch4Sm90ELb0ELb0ELb0ELb0ELb0ELb0ELb0ELb1ELb0ELb1ELb1ELb0EEENS1_21CollectiveEpilogueFwdINS6_IJSA_NS7_ILi256EEESB_EEES9_SE_SG_Li256ELb0ELb1ELb1ELb0EEENS1_19SingleTileSchedulerILb0ELb1ELb1ELi128EEEEEEEEEvNT_6ParamsE,"ax",@progbits
	.align	128
.text._ZN7cutlass13device_kernelIN5flash11enable_sm90INS1_16FlashAttnFwdSm90INS1_25CollectiveMainloopFwdSm90ILi2EN4cute5tupleIJNS5_1CILi1EEES8_S8_EEENS6_IJNS7_ILi128EEENS7_ILi96EEENS7_ILi64EEEEEELi256ENS_6half_tEfNS_4arch4Sm90ELb0ELb0ELb0ELb0ELb0ELb0ELb0ELb1ELb0ELb1ELb1ELb0EEENS1_21CollectiveEpilogueFwdINS6_IJSA_NS7_ILi256EEESB_EEES9_SE_SG_Li256ELb0ELb1ELb1ELb0EEENS1_19SingleTileSchedulerILb0ELb1ELb1ELi128EEEEEEEEEvNT_6ParamsE:
        .type           _ZN7cutlass13device_kernelIN5flash11enable_sm90INS1_16FlashAttnFwdSm90INS1_25CollectiveMainloopFwdSm90ILi2EN4cute5tupleIJNS5_1CILi1EEES8_S8_EEENS6_IJNS7_ILi128EEENS7_ILi96EEENS7_ILi64EEEEEELi256ENS_6half_tEfNS_4arch4Sm90ELb0ELb0ELb0ELb0ELb0ELb0ELb0ELb1ELb0ELb1ELb1ELb0EEENS1_21CollectiveEpilogueFwdINS6_IJSA_NS7_ILi256EEESB_EEES9_SE_SG_Li256ELb0ELb1ELb1ELb0EEENS1_19SingleTileSchedulerILb0ELb1ELb1ELi128EEEEEEEEEvNT_6ParamsE,@function
        .size           _ZN7cutlass13device_kernelIN5flash11enable_sm90INS1_16FlashAttnFwdSm90INS1_25CollectiveMainloopFwdSm90ILi2EN4cute5tupleIJNS5_1CILi1EEES8_S8_EEENS6_IJNS7_ILi128EEENS7_ILi96EEENS7_ILi64EEEEEELi256ENS_6half_tEfNS_4arch4Sm90ELb0ELb0ELb0ELb0ELb0ELb0ELb0ELb1ELb0ELb1ELb1ELb0EEENS1_21CollectiveEpilogueFwdINS6_IJSA_NS7_ILi256EEESB_EEES9_SE_SG_Li256ELb0ELb1ELb1ELb0EEENS1_19SingleTileSchedulerILb0ELb1ELb1ELi128EEEEEEEEEvNT_6ParamsE,(.L_x_6128 - _ZN7cutlass13device_kernelIN5flash11enable_sm90INS1_16FlashAttnFwdSm90INS1_25CollectiveMainloopFwdSm90ILi2EN4cute5tupleIJNS5_1CILi1EEES8_S8_EEENS6_IJNS7_ILi128EEENS7_ILi96EEENS7_ILi64EEEEEELi256ENS_6half_tEfNS_4arch4Sm90ELb0ELb0ELb0ELb0ELb0ELb0ELb0ELb1ELb0ELb1ELb1ELb0EEENS1_21CollectiveEpilogueFwdINS6_IJSA_NS7_ILi256EEESB_EEES9_SE_SG_Li256ELb0ELb1ELb1ELb0EEENS1_19SingleTileSchedulerILb0ELb1ELb1ELi128EEEEEEEEEvNT_6ParamsE)
        .other          _ZN7cutlass13device_kernelIN5flash11enable_sm90INS1_16FlashAttnFwdSm90INS1_25CollectiveMainloopFwdSm90ILi2EN4cute5tupleIJNS5_1CILi1EEES8_S8_EEENS6_IJNS7_ILi128EEENS7_ILi96EEENS7_ILi64EEEEEELi256ENS_6half_tEfNS_4arch4Sm90ELb0ELb0ELb0ELb0ELb0ELb0ELb0ELb1ELb0ELb1ELb1ELb0EEENS1_21CollectiveEpilogueFwdINS6_IJSA_NS7_ILi256EEESB_EEES9_SE_SG_Li256ELb0ELb1ELb1ELb0EEENS1_19SingleTileSchedulerILb0ELb1ELb1ELi128EEEEEEEEEvNT_6ParamsE,@"STO_CUDA_ENTRY STV_DEFAULT"
_ZN7cutlass13device_kernelIN5flash11enable_sm90INS1_16FlashAttnFwdSm90INS1_25CollectiveMainloopFwdSm90ILi2EN4cute5tupleIJNS5_1CILi1EEES8_S8_EEENS6_IJNS7_ILi128EEENS7_ILi96EEENS7_ILi64EEEEEELi256ENS_6half_tEfNS_4arch4Sm90ELb0ELb0ELb0ELb0ELb0ELb0ELb0ELb1ELb0ELb1ELb1ELb0EEENS1_21CollectiveEpilogueFwdINS6_IJSA_NS7_ILi256EEESB_EEES9_SE_SG_Li256ELb0ELb1ELb1ELb0EEENS1_19SingleTileSchedulerILb0ELb1ELb1ELi128EEEEEEEEEvNT_6ParamsE:
[----:B------:R-:W0:Y:S02]  /*0000*/  LDC R1, c[0x0][0x28] ;  /* 0x00000a00ff017b82 */ /* 0x000e240000000800 */
[----:B0-----:R-:W-:Y:S01]  /*0010*/  VIADD R1, R1, 0xfffffff0 ;  /* 0xfffffff001017836 */ /* 0x001fe20000000000 */
[----:B------:R-:W0:Y:S01]  /*0020*/  S2R R3, SR_TID.X ;  /* 0x0000000000037919 */ /* 0x000e220000002100 */
[----:B------:R-:W-:Y:S01]  /*0030*/  ELECT P0, URZ, PT ;  /* 0x00000000003f782f */ /* 0x000fe20003800000 */
[----:B------:R-:W-:Y:S01]  /*0040*/  BSSY B0, `(.L_x_0) ;  /* 0x000000e000007945 */ /* 0x000fe20003800000 */
[----:B0-----:R-:W-:-:S05]  /*0050*/  SHF.R.U32.HI R0, RZ, 0x5, R3 ;  /* 0x00000005ff007819 */ /* 0x001fca0000011603 */
[----:B------:R-:W0:Y:S02]  /*0060*/  SHFL.IDX PT, R2, R0, RZ, 0x1f ;  /* 0x00001fff00027589 */ /* 0x000e2400000e0000 */
[----:B0-----:R-:W-:Y:S02]  /*0070*/  ISETP.EQ.AND P0, PT, R2, RZ, P0 ;  /* 0x000000ff0200720c */ /* 0x001fe40000702270 */
[----:B------:R-:W-:-:S11]  /*0080*/  SHF.R.U32.HI R2, RZ, 0x7, R3 ;  /* 0x00000007ff027819 */ /* 0x000fd60000011603 */
[----:B------:R-:W-:Y:S05]  /*0090*/  @!P0 BRA `(.L_x_1) ;  /* 0x0000000000208947 */ /* 0x000fea0003800000 */
[----:B------:R-:W-:Y:S02]  /*00a0*/  ULDC.64 UR4, c[0x0][0x198] ;  /* 0x0000660000047ab9 */ /* 0x000fe40000000a00 */
[----:B------:R-:W-:Y:S02]  /*00b0*/  UIADD3 UR6, UP0, UR4, 0x370, URZ ;  /* 0x0000037004067890 */ /* 0x000fe4000ff1e03f */
[----:B------:R-:W-:Y:S02]  /*00c0*/  UIADD3 UR4, UP1, UR4, 0x470, URZ ;  /* 0x0000047004047890 */ /* 0x000fe4000ff3e03f */
[----:B------:R-:W-:Y:S02]  /*00d0*/  UIADD3.X UR7, URZ, UR5, URZ, UP0, !UPT ;  /* 0x000000053f077290 */ /* 0x000fe400087fe43f */
[----:B------:R-:W-:-:S07]  /*00e0*/  UIADD3.X UR5, URZ, UR5, URZ, UP1, !UPT ;  /* 0x000000053f057290 */ /* 0x000fce0008ffe43f */
[----:B------:R0:W-:Y:S02]  /*00f0*/  UTMACCTL.PF [UR6] ;  /* 0x00000000060079b9 */ /* 0x0001e40008040000 */
[----:B------:R0:W-:Y:S02]  /*0100*/  UTMACCTL.PF [UR4] ;  /* 0x00000000040079b9 */ /* 0x0001e40008040000 */
[----:B0-----:R-:W-:Y:S01]  /*0110*/  NOP ;  /* 0x0000000000007918 */ /* 0x001fe20000000000 */
.L_x_1:
[----:B------:R-:W-:Y:S05]  /*0120*/  BSYNC B0 ;  /* 0x0000000000007941 */ /* 0x000fea0003800000 */
.L_x_0:
[----:B------:R-:W-:Y:S01]  /*0130*/  VOTEU.ANY UP0, P0 ;  /* 0x00000000003f7886 */ /* 0x000fe20000000100 */
[----:B------:R-:W0:Y:S01]  /*0140*/  SHFL.IDX PT, R4, R2, RZ, 0x1f ;  /* 0x00001fff02047589 */ /* 0x000e2200000e0000 */
[----:B------:R-:W-:Y:S01]  /*0150*/  UMOV UR4, 0x80 ;  /* 0x0000008000047882 */ /* 0x000fe20000000000 */
[----:B------:R-:W-:Y:S01]  /*0160*/  UMOV UR7, 0x100 ;  /* 0x0000010000077882 */ /* 0x000fe20000000000 */
[----:B------:R-:W-:Y:S01]  /*0170*/  VOTEU.ANY UP1, P0 ;  /* 0x00000000003f7886 */ /* 0x000fe20000020100 */
[----:B------:R-:W1:Y:S01]  /*0180*/  @UP0 S2UR UR8, SR_CgaCtaId ;  /* 0x00000000000809c3 */ /* 0x000e620000008800 */
[----:B------:R-:W2:Y:S01]  /*0190*/  SHFL.IDX PT, R3, R0, RZ, 0x1f ;  /* 0x00001fff00037589 */ /* 0x000ea200000e0000 */
[----:B------:R-:W-:Y:S01]  /*01a0*/  @UP0 UMOV UR6, 0x400 ;  /* 0x0000040000060882 */ /* 0x000fe20000000000 */
[----:B------:R-:W-:-:S04]  /*01b0*/  @UP0 UIADD3 UR4, -UR4, 0x100000, URZ ;  /* 0x0010000004040890 */ /* 0x000fc8000fffe13f */
[----:B------:R-:W-:Y:S02]  /*01c0*/  @UP0 USHF.L.U32 UR5, UR4, 0xb, URZ ;  /* 0x0000000b04050899 */ /* 0x000fe4000800063f */
[----:B------:R-:W-:Y:S01]  /*01d0*/  @UP0 USHF.L.U32 UR4, UR4, 0x1, URZ ;  /* 0x0000000104040899 */ /* 0x000fe2000800063f */
[----:B------:R-:W-:Y:S01]  /*01e0*/  VOTEU.ANY UP2, P0 ;  /* 0x00000000003f7886 */ /* 0x000fe20000040100 */
[----:B0-----:R-:W-:Y:S01]  /*01f0*/  R2UR UR9, R4 ;  /* 0x00000000040972ca */ /* 0x001fe200000e0000 */
[----:B-1----:R-:W-:Y:S01]  /*0200*/  @UP0 ULEA UR8, UR8, UR6, 0x18 ;  /* 0x0000000608080291 */ /* 0x002fe2000f8ec03f */
[----:B--2---:R-:W-:Y:S01]  /*0210*/  ISETP.NE.AND P1, PT, R3, RZ, PT ;  /* 0x000000ff0300720c */ /* 0x004fe20003f25270 */
[----:B------:R-:W-:-:S04]  /*0220*/  @UP0 UIADD3 UR6, -UR7, 0x100000, URZ ;  /* 0x0010000007060890 */ /* 0x000fc8000fffe13f */
[----:B------:R-:W-:Y:S02]  /*0230*/  @UP0 USHF.L.U32 UR7, UR6, 0xb, URZ ;  /* 0x0000000b06070899 */ /* 0x000fe4000800063f */
[----:B------:R-:W-:-:S04]  /*0240*/  @UP0 USHF.L.U32 UR6, UR6, 0x1, URZ ;  /* 0x0000000106060899 */ /* 0x000fc8000800063f */
[----:B------:R-:W-:Y:S01]  /*0250*/  UISETP.NE.AND UP0, UPT, UR9, URZ, UPT ;  /* 0x0000003f0900728c */ /* 0x000fe2000bf05270 */
[----:B------:R-:W0:Y:S02]  /*0260*/  FENCE.VIEW.ASYNC.S ;  /* 0x00000000000073c6 */ /* 0x000e240000000000 */
[----:B0-----:R0:W1:Y:S05]  /*0270*/  @UP1 SYNCS.EXCH.64 URZ, [UR8+0x22800], UR4 ;  /* 0x02280004083f15b2 */ /* 0x00106a0008000100 */
[----:B------:R0:W2:Y:S01]  /*0280*/  @UP2 SYNCS.EXCH.64 URZ, [UR8+0x22820], UR6 ;  /* 0x02282006083f25b2 */ /* 0x0000a20008000100 */
[----:B------:R-:W-:Y:S05]  /*0290*/  @P1 BRA `(.L_x_2) ;  /* 0x0000000000481947 */ /* 0x000fea0003800000 */
[----:B0-----:R-:W0:Y:S01]  /*02a0*/  S2UR UR5, SR_CgaCtaId ;  /* 0x00000000000579c3 */ /* 0x001e220000008800 */
[----:B------:R-:W-:Y:S01]  /*02b0*/  UMOV UR4, 0x400 ;  /* 0x0000040000047882 */ /* 0x000fe20000000000 */
[----:B------:R-:W-:Y:S01]  /*02c0*/  UMOV UR6, 0x1 ;  /* 0x0000000100067882 */ /* 0x000fe20000000000 */
[----:B------:R-:W-:Y:S01]  /*02d0*/  UMOV UR7, 0x2 ;  /* 0x0000000200077882 */ /* 0x000fe20000000000 */
[----:B------:R-:W-:Y:S01]  /*02e0*/  ELECT P0, URZ, PT ;  /* 0x00000000003f782f */ /* 0x000fe20003800000 */
[----:B0-----:R-:W-:Y:S02]  /*02f0*/  ULEA UR8, UR5, UR4, 0x18 ;  /* 0x0000000405087291 */ /* 0x001fe4000f8ec03f */
[----:B------:R-:W-:-:S04]  /*0300*/  UIADD3 UR4, -UR6, 0x100000, URZ ;  /* 0x0010000006047890 */ /* 0x000fc8000fffe13f */
[----:B------:R-:W-:Y:S02]  /*0310*/  USHF.L.U32 UR5, UR4, 0xb, URZ ;  /* 0x0000000b04057899 */ /* 0x000fe4000800063f */
[----:B------:R-:W-:Y:S02]  /*0320*/  USHF.L.U32 UR4, UR4, 0x1, URZ ;  /* 0x0000000104047899 */ /* 0x000fe4000800063f */
[----:B------:R-:W-:-:S04]  /*0330*/  UIADD3 UR6, -UR7, 0x100000, URZ ;  /* 0x0010000007067890 */ /* 0x000fc8000fffe13f */
[----:B------:R-:W-:Y:S02]  /*0340*/  USHF.L.U32 UR7, UR6, 0xb, URZ ;  /* 0x0000000b06077899 */ /* 0x000fe4000800063f */
[----:B------:R-:W-:Y:S01]  /*0350*/  USHF.L.U32 UR6, UR6, 0x1, URZ ;  /* 0x0000000106067899 */ /* 0x000fe2000800063f */
[----:B------:R-:W0:Y:S03]  /*0360*/  FENCE.VIEW.ASYNC.S ;  /* 0x00000000000073c6 */ /* 0x000e260000000000 */
[----:B0-----:R3:W4:Y:S08]  /*0370*/  SYNCS.EXCH.64 URZ, [UR8+0x22830], UR4 ;  /* 0x02283004083f75b2 */ /* 0x0017300008000100 */
[----:B------:R3:W0:Y:S01]  /*0380*/  SYNCS.EXCH.64 URZ, [UR8+0x22840], UR6 ;  /* 0x02284006083f75b2 */ /* 0x0006220008000100 */
[----:B------:R3:W0:Y:S01]  /*0390*/  SYNCS.EXCH.64 URZ, [UR8+0x22838], UR4 ;  /* 0x02283804083f75b2 */ /* 0x0006220008000100 */
[----:B------:R3:W0:Y:S02]  /*03a0*/  SYNCS.EXCH.64 URZ, [UR8+0x22848], UR6 ;  /* 0x02284806083f75b2 */ /* 0x0006240008000100 */
[----:B---3--:R-:W-:Y:S01]  /*03b0*/  NOP ;  /* 0x0000000000007918 */ /* 0x008fe20000000000 */
.L_x_2:
[----:B------:R-:W3:Y:S01]  /*03c0*/  SHFL.IDX PT, R3, R0, RZ, 0x1f ;  /* 0x00001fff00037589 */ /* 0x000ee200000e0000 */
[----:B------:R-:W-:Y:S01]  /*03d0*/  NOP ;  /* 0x0000000000007918 */ /* 0x000fe20000000000 */
[----:B---3--:R-:W-:-:S13]  /*03e0*/  ISETP.NE.AND P0, PT, R3, RZ, PT ;  /* 0x000000ff0300720c */ /* 0x008fda0003f05270 */
        /* <DEDUP_REMOVED lines=14> */
[----:B0-----:R3:W0:Y:S08]  /*04d0*/  SYNCS.EXCH.64 URZ, [UR8+0x22850], UR4 ;  /* 0x02285004083f75b2 */ /* 0x0016300008000100 */
[----:B------:R3:W0:Y:S01]  /*04e0*/  SYNCS.EXCH.64 URZ, [UR8+0x22860], UR6 ;  /* 0x02286006083f75b2 */ /* 0x0006220008000100 */
[----:B------:R3:W0:Y:S01]  /*04f0*/  SYNCS.EXCH.64 URZ, [UR8+0x22858], UR4 ;  /* 0x02285804083f75b2 */ /* 0x0006220008000100 */
[----:B------:R3:W0:Y:S02]  /*0500*/  SYNCS.EXCH.64 URZ, [UR8+0x22868], UR6 ;  /* 0x02286806083f75b2 */ /* 0x0006240008000100 */
[----:B---3--:R-:W-:Y:S01]  /*0510*/  NOP ;  /* 0x0000000000007918 */ /* 0x008fe20000000000 */
.L_x_3:
[----:B------:R-:W3:Y:S01]  /*0520*/  SHFL.IDX PT, R3, R0, RZ, 0x1f ;  /* 0x00001fff00037589 */ /* 0x000ee200000e0000 */
[----:B------:R-:W-:Y:S01]  /*0530*/  NOP ;  /* 0x0000000000007918 */ /* 0x000fe20000000000 */
[----:B---3--:R-:W-:-:S13]  /*0540*/  ISETP.NE.AND P0, PT, R3, RZ, PT ;  /* 0x000000ff0300720c */ /* 0x008fda0003f05270 */
[----:B------:R-:W-:Y:S05]  /*0550*/  @P0 BRA `(.L_x_4) ;  /* 0x0000000000380947 */ /* 0x000fea0003800000 */
[----:B0-----:R-:W0:Y:S01]  /*0560*/  S2UR UR5, SR_CgaCtaId ;  /* 0x00000000000579c3 */ /* 0x001e220000008800 */
[----:B------:R-:W-:Y:S01]  /*0570*/  UMOV UR4, 0x400 ;  /* 0x0000040000047882 */ /* 0x000fe20000000000 */
[----:B------:R-:W-:Y:S01]  /*0580*/  UMOV UR7, 0x1 ;  /* 0x0000000100077882 */ /* 0x000fe20000000000 */
[----:B------:R-:W-:Y:S01]  /*0590*/  ELECT P0, URZ, PT ;  /* 0x00000000003f782f */ /* 0x000fe20003800000 */
[----:B0-----:R-:W-:Y:S02]  /*05a0*/  ULEA UR6, UR5, UR4, 0x18 ;  /* 0x0000000405067291 */ /* 0x001fe4000f8ec03f */
[----:B------:R-:W-:-:S04]  /*05b0*/  UIADD3 UR4, -UR7, 0x100000, URZ ;  /* 0x0010000007047890 */ /* 0x000fc8000fffe13f */
[----:B------:R-:W-:Y:S02]  /*05c0*/  USHF.L.U32 UR5, UR4, 0xb, URZ ;  /* 0x0000000b04057899 */ /* 0x000fe4000800063f */
[----:B------:R-:W-:Y:S01]  /*05d0*/  USHF.L.U32 UR4, UR4, 0x1, URZ ;  /* 0x0000000104047899 */ /* 0x000fe2000800063f */
[----:B------:R-:W0:Y:S11]  /*05e0*/  FENCE.VIEW.ASYNC.S ;  /* 0x00000000000073c6 */ /* 0x000e360000000000 */
[----:B0-----:R3:W0:Y:S01]  /*05f0*/  SYNCS.EXCH.64 URZ, [UR6+0x22870], UR4 ;  /* 0x02287004063f75b2 */ /* 0x0016220008000100 */
[----:B------:R3:W0:Y:S01]  /*0600*/  SYNCS.EXCH.64 URZ, [UR6+0x22880], UR4 ;  /* 0x02288004063f75b2 */ /* 0x0006220008000100 */
[----:B------:R3:W0:Y:S01]  /*0610*/  SYNCS.EXCH.64 URZ, [UR6+0x22878], UR4 ;  /* 0x02287804063f75b2 */ /* 0x0006220008000100 */
[----:B------:R3:W0:Y:S02]  /*0620*/  SYNCS.EXCH.64 URZ, [UR6+0x22888], UR4 ;  /* 0x02288804063f75b2 */ /* 0x0006240008000100 */
[----:B---3--:R-:W-:Y:S01]  /*0630*/  NOP ;  /* 0x0000000000007918 */ /* 0x008fe20000000000 */
.L_x_4:
        /* <DEDUP_REMOVED lines=22> */
.L_x_5:
        /* <DEDUP_REMOVED lines=22> */
.L_x_6:
[----:B------:R-:W-:Y:S01]  /*0900*/  PLOP3.LUT P0, PT, PT, PT, UP0, 0x80, 0x0 ;  /* 0x000000000000781c */ /* 0x000fe20003f0f008 */
[----:B------:R-:W-:Y:S01]  /*0910*/  UMOV UR42, 0x1 ;  /* 0x00000001002a7882 */ /* 0x000fe20000000000 */
[----:B------:R-:W-:Y:S01]  /*0920*/  NOP ;  /* 0x0000000000007918 */ /* 0x000fe20000000000 */
[----:B------:R-:W-:Y:S01]  /*0930*/  USEL UR42, UR42, 0x2, !UP0 ;  /* 0x000000022a2a7887 */ /* 0x000fe2000c000000 */
[----:B------:R-:W-:Y:S01]  /*0940*/  BSSY B6, `(.L_x_7) ;  /* 0x0000ade000067945 */ /* 0x000fe20003800000 */
[----:B------:R-:W-:Y:S01]  /*0950*/  ULDC.64 UR44, c[0x0][0x208] ;  /* 0x00008200002c7ab9 */ /* 0x000fe20000000a00 */
[----:B012-4-:R-:W-:Y:S07]  /*0960*/  BAR.SYNC.DEFER_BLOCKING 0x0 ;  /* 0x0000000000007b1d */ /* 0x017fee0000010000 */
[----:B------:R-:W-:Y:S05]  /*0970*/  @!P0 BRA `(.L_x_8) ;  /* 0x00000070008c8947 */ /* 0x000fea0003800000 */
.L_x_9:
[----:B------:R-:W-:-:S08]  /*0980*/  NOP ;  /* 0x0000000000007918 */ /* 0x000fd00000000000 */
[----:B------:R-:W0:Y:S02]  /*0990*/  USETMAXREG.TRY_ALLOC.CTAPOOL UP0, 0xf0 ;  /* 0x000000f0000079c8 */ /* 0x000e240008000600 */
[----:B0-----:R-:W-:-:S13]  /*09a0*/  PLOP3.LUT P0, PT, PT, PT, UP0, 0x80, 0x0 ;  /* 0x000000000000781c */ /* 0x001fda0003f0f008 */
[----:B------:R-:W-:Y:S05]  /*09b0*/  @!P0 BRA `(.L_x_9) ;  /* 0xfffffffc00f08947 */ /* 0x000fea000383ffff */
[----:B------:R-:W0:Y:S01]  /*09c0*/  S2UR UR6, SR_CTAID.Y ;  /* 0x00000000000679c3 */ /* 0x000e220000002600 */
[----:B------:R-:W-:-:S07]  /*09d0*/  ULDC UR7, c[0x0][0xc50] ;  /* 0x0003140000077ab9 */ /* 0x000fce0000000800 */
[----:B------:R-:W-:Y:S08]  /*09e0*/  BAR.ARV 0x8, 0x180 ;  /* 0x0206000000007b1d */ /* 0x000ff00000002000 */
[----:B------:R-:W1:Y:S01]  /*09f0*/  S2UR UR8, SR_CTAID.Z ;  /* 0x00000000000879c3 */ /* 0x000e620000002700 */
[----:B------:R-:W-:Y:S01]  /*0a00*/  ISETP.NE.AND P0, PT, R2, 0x1, PT ;  /* 0x000000010200780c */ /* 0x000fe20003f05270 */
[----:B------:R-:W-:-:S11]  /*0a10*/  UISETP.NE.AND UP0, UPT, UR7, 0x1, UPT ;  /* 0x000000010700788c */ /* 0x000fd6000bf05270 */
[----:B------:R-:W-:Y:S01]  /*0a20*/  @UP0 ULDC UR4, c[0x0][0xc54] ;  /* 0x0003150000040ab9 */ /* 0x000fe20000000800 */
[----:B------:R-:W-:Y:S06]  /*0a30*/  @!P0 BAR.ARV 0x9, 0x100 ;  /* 0x0244000000008b1d */ /* 0x000fec0000002000 */
[----:B0-----:R-:W-:Y:S01]  /*0a40*/  UIMAD.WIDE.U32 UR4, UR6, UR4, URZ ;  /* 0x00000004060472a5 */ /* 0x001fe2000f8e003f */
[----:B------:R-:W-:Y:S01]  /*0a50*/  @UP0 ULDC UR9, c[0x0][0xc58] ;  /* 0x0003160000090ab9 */ /* 0x000fe20000000800 */
[----:B------:R-:W-:Y:S01]  /*0a60*/  UMOV UR36, UR6 ;  /* 0x0000000600247c82 */ /* 0x000fe20008000000 */
[----:B-1----:R-:W-:Y:S01]  /*0a70*/  ISETP.LE.AND P0, PT, RZ, UR8, PT ;  /* 0x00000008ff007c0c */ /* 0x002fe2000bf03270 */
[----:B------:R-:W-:-:S04]  /*0a80*/  @UP0 USHF.R.U32.HI UR36, URZ, UR9, UR5 ;  /* 0x000000093f240299 */ /* 0x000fc80008011605 */
[----:B------:R-:W-:-:S04]  /*0a90*/  UIADD3 UR4, -UR36, URZ, URZ ;  /* 0x0000003f24047290 */ /* 0x000fc8000fffe13f */
[----:B------:R-:W-:-:S04]  /*0aa0*/  UIMAD UR7, UR7, UR4, UR6 ;  /* 0x00000004070772a4 */ /* 0x000fc8000f8e0206 */
[----:B------:R-:W-:Y:S08]  /*0ab0*/  @!P0 BRA `(.L_x_10) ;  /* 0x000000ac00188947 */ /* 0x000ff00003800000 */
[----:B------:R-:W-:Y:S01]  /*0ac0*/  ULDC.64 UR4, c[0x0][0x418] ;  /* 0x0001060000047ab9 */ /* 0x000fe20000000a00 */
[----:B------:R-:W-:Y:S01]  /*0ad0*/  ULDC UR39, c[0x0][0x424] ;  /* 0x0001090000277ab9 */ /* 0x000fe20000000800 */
[----:B------:R-:W-:Y:S02]  /*0ae0*/  UISETP.NE.U32.AND UP0, UPT, UR4, URZ, UPT ;  /* 0x0000003f0400728c */ /* 0x000fe4000bf05070 */
[----:B------:R-:W-:Y:S02]  /*0af0*/  ULOP3.LUT UR37, UR7, 0xffff, URZ, 0xc0, !UPT ;  /* 0x0000ffff07257892 */ /* 0x000fe4000f8ec03f */
[----:B------:R-:W-:Y:S01]  /*0b00*/  UISETP.NE.AND.EX UP0, UPT, UR5, URZ, UPT, UP0 ;  /* 0x0000003f0500728c */ /* 0x000fe2000bf05300 */
[----:B------:R-:W-:-:S03]  /*0b10*/  ULDC UR4, c[0x0][0x2f0] ;  /* 0x0000bc0000047ab9 */ /* 0x000fc60000000800 */
[----:B------:R-:W-:-:S04]  /*0b20*/  USEL UR39, UR39, 0x1, UP0 ;  /* 0x0000000127277887 */ /* 0x000fc80008000000 */
[----:B------:R-:W-:-:S04]  /*0b30*/  UIMAD UR39, UR39, UR4, URZ ;  /* 0x00000004272772a4 */ /* 0x000fc8000f8e023f */
[----:B------:R-:W-:Y:S02]  /*0b40*/  UISETP.GE.AND UP0, UPT, UR39, 0x1, UPT ;  /* 0x000000012700788c */ /* 0x000fe4000bf06270 */
[----:B------:R-:W-:-:S04]  /*0b50*/  UIADD3 UR4, UR39, 0x5f, URZ ;  /* 0x0000005f27047890 */ /* 0x000fc8000fffe03f */
[----:B------:R-:W-:Y:S01]  /*0b60*/  PLOP3.LUT P0, PT, PT, PT, UP0, 0x80, 0x0 ;  /* 0x000000000000781c */ /* 0x000fe20003f0f008 */
[----:B------:R-:W-:-:S04]  /*0b70*/  UIMAD.WIDE UR4, UR4, 0x2aaaaaab, URZ ;  /* 0x2aaaaaab040478a5 */ /* 0x000fc8000f8e023f */
[----:B------:R-:W-:-:S03]  /*0b80*/  USHF.R.U32.HI UR6, URZ, 0x1f, UR5 ;  /* 0x0000001f3f067899 */ /* 0x000fc60008011605 */
[----:B------:R-:W-:Y:S01]  /*0b90*/  UMOV UR4, URZ ;  /* 0x0000003f00047c82 */ /* 0x000fe20008000000 */
[----:B------:R-:W-:-:S04]  /*0ba0*/  ULEA.HI.SX32 UR6, UR5, UR6, 0x1c ;  /* 0x0000000605067291 */ /* 0x000fc8000f8fe23f */
[----:B------:R-:W-:Y:S08]  /*0bb0*/  @!P0 BRA `(.L_x_11) ;  /* 0x0000000000908947 */ /* 0x000ff00003800000 */
[----:B------:R-:W-:Y:S01]  /*0bc0*/  USHF.R.U32.HI UR7, URZ, 0x10, UR7 ;  /* 0x000000103f077899 */ /* 0x000fe20008011607 */
[----:B------:R-:W-:-:S03]  /*0bd0*/  UMOV UR4, URZ ;  /* 0x0000003f00047c82 */ /* 0x000fc60008000000 */
[----:B------:R-:W-:-:S11]  /*0be0*/  UISETP.NE.AND UP0, UPT, UR7, URZ, UPT ;  /* 0x0000003f0700728c */ /* 0x000fd6000bf05270 */
[----:B------:R-:W-:Y:S02]  /*0bf0*/  @!UP0 ULDC UR7, c[0x0][0x9f0] ;  /* 0x00027c0000078ab9 */ /* 0x000fe40000000800 */
[----:B------:R-:W-:Y:S01]  /*0c00*/  IMAD.U32 R4, RZ, RZ, UR7 ;  /* 0x00000007ff047e24 */ /* 0x000fe2000f8e00ff */
[----:B------:R-:W-:-:S04]  /*0c10*/  UIADD3 UR8, UR6, -0x1, UR7 ;  /* 0xffffffff06087890 */ /* 0x000fc8000fffe007 */
[-C--:B------:R-:W-:Y:S02]  /*0c20*/  IABS R0, R4.reuse ;  /* 0x0000000400007213 */ /* 0x080fe40000000000 */
[----:B------:R-:W-:Y:S01]  /*0c30*/  IMAD.U32 R5, RZ, RZ, UR8 ;  /* 0x00000008ff057e24 */ /* 0x000fe2000f8e00ff */
[----:B------:R-:W-:Y:S01]  /*0c40*/  IABS R6, R4 ;  /* 0x0000000400067213 */ /* 0x000fe20000000000 */
[----:B------:R-:W-:Y:S01]  /*0c50*/  ULOP3.LUT UR8, UR8, UR7, URZ, 0x3c, !UPT ;  /* 0x0000000708087292 */ /* 0x000fe2000f8e3c3f */
[----:B------:R-:W-:Y:S02]  /*0c60*/  R2UR UR11, R0 ;  /* 0x00000000000b72ca */ /* 0x000fe400000e0000 */
[----:B------:R-:W-:-:S05]  /*0c70*/  IABS R5, R5 ;  /* 0x0000000500057213 */ /* 0x000fca0000000000 */
[----:B------:R-:W-:-:S05]  /*0c80*/  IMAD.MOV.U32 R4, RZ, RZ, R5 ;  /* 0x000000ffff047224 */ /* 0x000fca00078e0005 */
[----:B------:R-:W-:Y:S01]  /*0c90*/  R2UR UR10, R4 ;  /* 0x00000000040a72ca */ /* 0x000fe200000e0000 */
[----:B------:R-:W0:Y:S08]  /*0ca0*/  I2F.RP R0, UR11 ;  /* 0x0000000b00007d06 */ /* 0x000e300008209400 */
[----:B0-----:R-:W0:Y:S02]  /*0cb0*/  MUFU.RCP R0, R0 ;  /* 0x0000000000007308 */ /* 0x001e240000001000 */
[----:B0-----:R-:W-:-:S02]  /*0cc0*/  VIADD R3, R0, 0xffffffe ;  /* 0x0ffffffe00037836 */ /* 0x001fc40000000000 */
[----:B------:R-:W-:-:S04]  /*0cd0*/  IMAD.MOV R0, RZ, RZ, -R6 ;  /* 0x000000ffff007224 */ /* 0x000fc800078e0a06 */
[----:B------:R-:W0:Y:S02]  /*0ce0*/  F2I.FTZ.U32.TRUNC.NTZ R3, R3 ;  /* 0x0000000300037305 */ /* 0x000e24000021f000 */
[----:B0-----:R-:W-:-:S13]  /*0cf0*/  R2UR UR5, R3 ;  /* 0x00000000030572ca */ /* 0x001fda00000e0000 */
[----:B------:R-:W-:-:S04]  /*0d00*/  UIADD3 UR9, URZ, -UR5, URZ ;  /* 0x800000053f097290 */ /* 0x000fc8000fffe03f */
[----:B------:R-:W-:-:S04]  /*0d10*/  UIMAD UR9, UR9, UR11, URZ ;  /* 0x0000000b090972a4 */ /* 0x000fc8000f8e023f */
[----:B------:R-:W-:-:S03]  /*0d20*/  UIMAD.WIDE.U32 UR4, UR5, UR9, UR4 ;  /* 0x00000009050472a5 */ /* 0x000fc6000f8e0004 */
[----:B------:R-:W-:Y:S01]  /*0d30*/  R2UR UR9, R0 ;  /* 0x00000000000972ca */ /* 0x000fe200000e0000 */
[----:B------:R-:W-:-:S12]  /*0d40*/  UIMAD.WIDE.U32 UR4, UR5, UR10, URZ ;  /* 0x0000000a050472a5 */ /* 0x000fd8000f8e003f */
[----:B------:R-:W-:-:S04]  /*0d50*/  UIMAD UR4, UR5, UR9, UR10 ;  /* 0x00000009050472a4 */ /* 0x000fc8000f8e020a */
[----:B------:R-:W-:-:S11]  /*0d60*/  UISETP.GT.U32.AND UP1, UPT, UR11, UR4, UPT ;  /* 0x000000040b00728c */ /* 0x000fd6000bf24070 */
[----:B------:R-:W-:Y:S02]  /*0d70*/  @!UP1 UIADD3 UR4, UR4, -UR11, URZ ;  /* 0x8000000b04049290 */ /* 0x000fe4000fffe03f */
[----:B------:R-:W-:Y:S02]  /*0d80*/  @!UP1 UIADD3 UR5, UR5, 0x1, URZ ;  /* 0x0000000105059890 */ /* 0x000fe4000fffe03f */
[----:B------:R-:W-:Y:S02]  /*0d90*/  UISETP.GE.U32.AND UP0, UPT, UR4, UR11, UPT ;  /* 0x0000000b0400728c */ /* 0x000fe4000bf06070 */
[----:B------:R-:W-:-:S09]  /*0da0*/  UISETP.GE.AND UP1, UPT, UR8, URZ, UPT ;  /* 0x0000003f0800728c */ /* 0x000fd2000bf26270 */
[----:B------:R-:W-:Y:S02]  /*0db0*/  @UP0 UIADD3 UR5, UR5, 0x1, URZ ;  /* 0x0000000105050890 */ /* 0x000fe4000fffe03f */
[----:B------:R-:W-:-:S05]  /*0dc0*/  UISETP.NE.AND UP0, UPT, UR7, URZ, UPT ;  /* 0x0000003f0700728c */ /* 0x000fca000bf05270 */
[----:B------:R-:W-:Y:S02]  /*0dd0*/  UMOV UR4, UR5 ;  /* 0x0000000500047c82 */ /* 0x000fe40008000000 */
[----:B------:R-:W-:-:S04]  /*0de0*/  @!UP1 UIADD3 UR4, -UR4, URZ, URZ ;  /* 0x0000003f04049290 */ /* 0x000fc8000fffe13f */
[----:B------:R-:W-:-:S12]  /*0df0*/  @!UP0 ULOP3.LUT UR4, URZ, UR7, URZ, 0x33, !UPT ;  /* 0x000000073f048292 */ /* 0x000fd8000f8e333f */
.L_x_11:
[----:B------:R-:W-:Y:S01]  /*0e00*/  UIMAD UR37, UR37, UR4, URZ ;  /* 0x00000004252572a4 */ /* 0x000fe2000f8e023f */
[----:B------:R-:W-:Y:S01]  /*0e10*/  IMAD.U32 R0, RZ, RZ, UR6 ;  /* 0x00000006ff007e24 */ /* 0x000fe2000f8e00ff */
[----:B------:R-:W0:Y:S01]  /*0e20*/  S2R R4, SR_TID.X ;  /* 0x0000000000047919 */ /* 0x000e220000002100 */
[----:B------:R-:W-:Y:S01]  /*0e30*/  IMAD.U32 R3, RZ, RZ, UR4 ;  /* 0x00000004ff037e24 */ /* 0x000fe2000f8e00ff */
[----:B------:R-:W-:Y:S01]  /*0e40*/  PLOP3.LUT P0, PT, PT, PT, PT, 0x80, 0x0 ;  /* 0x000000000000781c */ /* 0x000fe20003f0f070 */
[----:B------:R-:W-:Y:S01]  /*0e50*/  IMAD.MOV.U32 R6, RZ, RZ, RZ ;  /* 0x000000ffff067224 */ /* 0x000fe200078e00ff */
[----:B------:R-:W-:Y:S02]  /*0e60*/  MOV R5, RZ ;  /* 0x000000ff00057202 */ /* 0x000fe40000000f00 */
[----:B------:R-:W-:Y:S02]  /*0e70*/  CS2R R150, SRZ ;  /* 0x0000000000967805 */ /* 0x000fe4000001ff00 */
[----:B------:R-:W-:-:S02]  /*0e80*/  VIADDMNMX R0, R3, UR37, R0, PT ;  /* 0x0000002503007c46 */ /* 0x000fc4000b800100 */
[----:B------:R-:W-:Y:S02]  /*0e90*/  CS2R R148, SRZ ;  /* 0x0000000000947805 */ /* 0x000fe4000001ff00 */
[----:B------:R-:W-:Y:S02]  /*0ea0*/  CS2R R146, SRZ ;  /* 0x0000000000927805 */ /* 0x000fe4000001ff00 */
[----:B------:R-:W-:Y:S02]  /*0eb0*/  CS2R R144, SRZ ;  /* 0x0000000000907805 */ /* 0x000fe4000001ff00 */
[----:B------:R-:W-:Y:S02]  /*0ec0*/  R2UR UR40, R0 ;  /* 0x00000000002872ca */ /* 0x000fe400000e0000 */
[----:B------:R-:W-:Y:S02]  /*0ed0*/  CS2R R142, SRZ ;  /* 0x00000000008e7805 */ /* 0x000fe4000001ff00 */
[----:B------:R-:W-:-:S02]  /*0ee0*/  CS2R R140, SRZ ;  /* 0x00000000008c7805 */ /* 0x000fc4000001ff00 */
[----:B------:R-:W-:Y:S02]  /*0ef0*/  CS2R R138, SRZ ;  /* 0x00000000008a7805 */ /* 0x000fe4000001ff00 */
[----:B------:R-:W-:Y:S02]  /*0f00*/  CS2R R136, SRZ ;  /* 0x0000000000887805 */ /* 0x000fe4000001ff00 */
[----:B------:R-:W-:Y:S02]  /*0f10*/  CS2R R134, SRZ ;  /* 0x0000000000867805 */ /* 0x000fe4000001ff00 */
[----:B------:R-:W-:Y:S02]  /*0f20*/  CS2R R132, SRZ ;  /* 0x0000000000847805 */ /* 0x000fe4000001ff00 */
[----:B------:R-:W-:Y:S02]  /*0f30*/  CS2R R130, SRZ ;  /* 0x0000000000827805 */ /* 0x000fe4000001ff00 */
[----:B------:R-:W-:-:S02]  /*0f40*/  CS2R R128, SRZ ;  /* 0x0000000000807805 */ /* 0x000fc4000001ff00 */
[----:B------:R-:W-:Y:S02]  /*0f50*/  CS2R R126, SRZ ;  /* 0x00000000007e7805 */ /* 0x000fe4000001ff00 */
[----:B------:R-:W-:Y:S02]  /*0f60*/  CS2R R124, SRZ ;  /* 0x00000000007c7805 */ /* 0x000fe4000001ff00 */
[----:B------:R-:W-:Y:S02]  /*0f70*/  CS2R R122, SRZ ;  /* 0x00000000007a7805 */ /* 0x000fe4000001ff00 */
[----:B------:R-:W-:Y:S01]  /*0f80*/  CS2R R120, SRZ ;  /* 0x0000000000787805 */ /* 0x000fe2000001ff00 */
[----:B------:R-:W-:Y:S01]  /*0f90*/  UISETP.GT.AND UP0, UPT, UR40, UR37, UPT ;  /* 0x000000252800728c */ /* 0x000fe2000bf04270 */
[----:B------:R-:W-:Y:S02]  /*0fa0*/  CS2R R118, SRZ ;  /* 0x0000000000767805 */ /* 0x000fe4000001ff00 */
[----:B------:R-:W-:-:S02]  /*0fb0*/  CS2R R116, SRZ ;  /* 0x0000000000747805 */ /* 0x000fc4000001ff00 */
[----:B------:R-:W-:Y:S02]  /*0fc0*/  CS2R R114, SRZ ;  /* 0x0000000000727805 */ /* 0x000fe4000001ff00 */
[----:B------:R-:W-:Y:S02]  /*0fd0*/  CS2R R112, SRZ ;  /* 0x0000000000707805 */ /* 0x000fe4000001ff00 */
[----:B------:R-:W-:Y:S02]  /*0fe0*/  CS2R R110, SRZ ;  /* 0x00000000006e7805 */ /* 0x000fe4000001ff00 */
[----:B------:R-:W-:Y:S02]  /*0ff0*/  PLOP3.LUT P1, PT, PT, PT, UP0, 0x80, 0x0 ;  /* 0x000000000000781c */ /* 0x000fe40003f2f008 */
[----:B------:R-:W-:Y:S02]  /*1000*/  CS2R R108, SRZ ;  /* 0x00000000006c7805 */ /* 0x000fe4000001ff00 */
[----:B------:R-:W-:Y:S01]  /*1010*/  CS2R R106, SRZ ;  /* 0x00000000006a7805 */ /* 0x000fe2000001ff00 */
[----:B0-----:R-:W-:Y:S01]  /*1020*/  VIADD R16, R4, 0xffffff80 ;  /* 0xffffff8004107836 */ /* 0x001fe20000000000 */
        /* <DEDUP_REMOVED lines=41> */
[----:B------:R-:W-:Y:S06]  /*12c0*/  @!P1 BRA `(.L_x_12) ;  /* 0x0000004000f89947 */ /* 0x000fec0003800000 */
[----:B------:R-:W-:Y:S01]  /*12d0*/  SHF.R.S32.HI R3, RZ, 0x1f, R16 ;  /* 0x0000001fff037819 */ /* 0x000fe20000011410 */
[----:B------:R-:W0:Y:S01]  /*12e0*/  S2UR UR6, SR_CgaCtaId ;  /* 0x00000000000679c3 */ /* 0x000e220000008800 */
[----:B------:R-:W-:Y:S02]  /*12f0*/  UMOV UR38, 0x400 ;  /* 0x0000040000267882 */ /* 0x000fe40000000000 */
[----:B------:R-:W-:-:S04]  /*1300*/  LEA.HI R17, R3, R16, RZ, 0x7 ;  /* 0x0000001003117211 */ /* 0x000fc800078f38ff */
[----:B------:R-:W-:-:S06]  /*1310*/  SHF.R.S32.HI R0, RZ, 0x7, R17 ;  /* 0x00000007ff007819 */ /* 0x000fcc0000011411 */
[----:B------:R-:W1:Y:S01]  /*1320*/  SHFL.IDX PT, R0, R0, RZ, 0x1f ;  /* 0x00001fff00007589 */ /* 0x000e6200000e0000 */
[----:B0-----:R-:W-:-:S04]  /*1330*/  ULEA UR38, UR6, UR38, 0x18 ;  /* 0x0000002606267291 */ /* 0x001fc8000f8ec03f */
[----:B------:R-:W-:-:S04]  /*1340*/  UIADD3 UR6, UR38, 0x18400, URZ ;  /* 0x0001840026067890 */ /* 0x000fc8000fffe03f */
[----:B------:R-:W-:Y:S01]  /*1350*/  ULOP3.LUT UP0, URZ, UR6, 0x1bf, URZ, 0xc0, !UPT ;  /* 0x000001bf063f7892 */ /* 0x000fe2000f80c03f */
[----:B-1----:R-:W-:-:S05]  /*1360*/  R2UR UR4, R0 ;  /* 0x00000000000472ca */ /* 0x002fca00000e0000 */
[----:B------:R-:W-:-:S08]  /*1370*/  PLOP3.LUT P0, PT, PT, PT, UP0, 0x80, 0x0 ;  /* 0x000000000000781c */ /* 0x000fd00003f0f008 */
[----:B------:R-:W-:-:S04]  /*1380*/  ULEA.HI UR5, UR4, UR4, URZ, 0x1 ;  /* 0x0000000404057291 */ /* 0x000fc8000f8f083f */
[----:B------:R-:W-:-:S04]  /*1390*/  ULOP3.LUT UR5, UR5, 0x1e, URZ, 0xc0, !UPT ;  /* 0x0000001e05057892 */ /* 0x000fc8000f8ec03f */
[----:B------:R-:W-:-:S04]  /*13a0*/  UIADD3 UR5, UR4, -UR5, URZ ;  /* 0x8000000504057290 */ /* 0x000fc8000fffe03f */
[----:B------:R-:W-:-:S04]  /*13b0*/  ULEA UR5, UR5, UR6, 0xd ;  /* 0x0000000605057291 */ /* 0x000fc8000f8e683f */
[----:B------:R-:W-:-:S04]  /*13c0*/  USHF.R.U32.HI UR5, URZ, 0x4, UR5 ;  /* 0x000000043f057899 */ /* 0x000fc80008011605 */
[----:B------:R-:W-:Y:S01]  /*13d0*/  ULOP3.LUT UR41, UR5, 0x3fff, URZ, 0xc0, !UPT ;  /* 0x00003fff05297892 */ /* 0x000fe2000f8ec03f */
[----:B------:R-:W-:Y:S11]  /*13e0*/  @!P0 BRA `(.L_x_13) ;  /* 0x0000000000408947 */ /* 0x000ff60003800000 */
[----:B------:R-:W-:Y:S01]  /*13f0*/  MOV R0, 0x0 ;  /* 0x0000000000007802 */ /* 0x000fe20000000f00 */
[----:B------:R-:W-:Y:S01]  /*1400*/  ULDC.64 UR4, c[0x4][0x98] ;  /* 0x0100260000047ab9 */ /* 0x000fe20000000a00 */
[----:B------:R-:W-:Y:S01]  /*1410*/  ULDC.64 UR6, c[0x4][0x38] ;  /* 0x01000e0000067ab9 */ /* 0x000fe20000000a00 */
[----:B------:R-:W-:Y:S01]  /*1420*/  IMAD.U32 R4, RZ, RZ, UR4 ;  /* 0x00000004ff047e24 */ /* 0x000fe2000f8e00ff */
[----:B------:R0:W1:Y:S01]  /*1430*/  LDC.64 R14, c[0x4][R0] ;  /* 0x01000000000e7b82 */ /* 0x0000620000000a00 */
[----:B------:R-:W-:Y:S01]  /*1440*/  IMAD.U32 R5, RZ, RZ, UR5 ;  /* 0x00000005ff057e24 */ /* 0x000fe2000f8e00ff */
[----:B------:R-:W-:Y:S01]  /*1450*/  ULDC.64 UR4, c[0x4][0xa0] ;  /* 0x0100280000047ab9 */ /* 0x000fe20000000a00 */
[----:B------:R-:W-:Y:S02]  /*1460*/  IMAD.U32 R10, RZ, RZ, UR6 ;  /* 0x00000006ff0a7e24 */ /* 0x000fe4000f8e00ff */
[----:B------:R-:W-:Y:S02]  /*1470*/  IMAD.U32 R6, RZ, RZ, UR4 ;  /* 0x00000004ff067e24 */ /* 0x000fe4000f8e00ff */
[----:B------:R-:W-:-:S02]  /*1480*/  IMAD.U32 R7, RZ, RZ, UR5 ;  /* 0x00000005ff077e24 */ /* 0x000fc4000f8e00ff */
[----:B------:R-:W-:Y:S02]  /*1490*/  IMAD.U32 R11, RZ, RZ, UR7 ;  /* 0x00000007ff0b7e24 */ /* 0x000fe4000f8e00ff */
[----:B------:R-:W-:Y:S02]  /*14a0*/  IMAD.MOV.U32 R8, RZ, RZ, 0x70 ;  /* 0x00000070ff087424 */ /* 0x000fe400078e00ff */
[----:B------:R-:W-:Y:S02]  /*14b0*/  IMAD.MOV.U32 R12, RZ, RZ, 0x1 ;  /* 0x00000001ff0c7424 */ /* 0x000fe400078e00ff */
[----:B0-----:R-:W-:-:S07]  /*14c0*/  IMAD.MOV.U32 R13, RZ, RZ, RZ ;  /* 0x000000ffff0d7224 */ /* 0x001fce00078e00ff */
[----:B------:R-:W-:-:S07]  /*14d0*/  LEPC R20, `(.L_x_13) ;  /* 0x000000001014794e */ /* 0x000fce0000000000 */
[----:B-1----:R-:W-:Y:S05]  /*14e0*/  CALL.ABS.NOINC R14 ;  /* 0x000000000e007343 */ /* 0x002fea0003c00000 */
.L_x_13:
[----:B------:R-:W-:Y:S01]  /*14f0*/  SHF.L.U32 R8, RZ, 0x1f, RZ ;  /* 0x0000001fff087819 */ /* 0x000fe200000006ff */
[----:B------:R-:W-:-:S03]  /*1500*/  VIADD R0, R2, 0x8 ;  /* 0x0000000802007836 */ /* 0x000fc60000000000 */
[----:B------:R-:W0:Y:S02]  /*1510*/  SYNCS.PHASECHK.TRANS64.TRYWAIT P0, [UR38+0x22800], R8 ;  /* 0x02280008ff0075a7 */ /* 0x000e240008000166 */
[----:B0-----:R-:W-:Y:S05]  /*1520*/  @!P0 BRA `(.L_x_14) ;  /* 0x000000a000848947 */ /* 0x001fea0003800000 */
.L_x_120:
[----:B------:R-:W-:Y:S05]  /*1530*/  WARPSYNC.ALL ;  /* 0x0000000000007948 */ /* 0x000fea0003800000 */
[----:B------:R-:W-:Y:S01]  /*1540*/  ULOP3.LUT UR4, UR42, 0x1, URZ, 0xfc, !UPT ;  /* 0x000000012a047892 */ /* 0x000fe2000f8efc3f */
[----:B------:R1:W-:Y:S03]  /*1550*/  BAR.SYNC.DEFER_BLOCKING R0, 0x100 ;  /* 0x000400000000751d */ /* 0x0003e60000010000 */
[----:B------:R-:W-:-:S06]  /*1560*/  UISETP.NE.AND UP0, UPT, UR4, 0x3, UPT ;  /* 0x000000030400788c */ /* 0x000fcc000bf05270 */
[----:B------:R-:W-:-:S13]  /*1570*/  PLOP3.LUT P0, PT, PT, PT, UP0, 0x80, 0x0 ;  /* 0x000000000000781c */ /* 0x000fda0003f0f008 */
[----:B-1----:R-:W-:Y:S05]  /*1580*/  @!P0 BRA `(.L_x_15) ;  /* 0x0000000000048947 */ /* 0x002fea0003800000 */
[----:B------:R-:W-:Y:S01]  /*1590*/  BPT.TRAP 0x1 ;  /* 0x000000040000795c */ /* 0x000fe20000300000 */
.L_x_15:
[----:B------:R1:W2:Y:S01]  /*15a0*/  SYNCS.PHASECHK.TRANS64.TRYWAIT P1, [UR38+0x22830], R8 ;  /* 0x02283008ff0075a7 */ /* 0x0002a20008020166 */
[----:B------:R-:W-:Y:S05]  /*15b0*/  @!P0 BRA `(.L_x_16) ;  /* 0x0000000000048947 */ /* 0x000fea0003800000 */
[----:B------:R-:W-:Y:S01]  /*15c0*/  BPT.TRAP 0x1 ;  /* 0x000000040000795c */ /* 0x000fe20000300000 */
.L_x_16:
[----:B--2---:R-:W-:Y:S05]  /*15d0*/  @P1 BRA `(.L_x_17) ;  /* 0x0000000000081947 */ /* 0x004fea0003800000 */
[----:B------:R-:W2:Y:S02]  /*15e0*/  SYNCS.PHASECHK.TRANS64.TRYWAIT P1, [UR38+0x22830], R8 ;  /* 0x02283008ff0075a7 */ /* 0x000ea40008020166 */
[----:B--2---:R-:W-:Y:S05]  /*15f0*/  @!P1 BRA `(.L_x_18) ;  /* 0x000000a000689947 */ /* 0x004fea0003800000 */
.L_x_17:
[----:B------:R-:W-:Y:S01]  /*1600*/  UIADD3 UR4, UR38, 0x1c400, URZ ;  /* 0x0001c40026047890 */ /* 0x000fe2000fffe03f */
[----:B------:R-:W-:Y:S01]  /*1610*/  WARPGROUP.ARRIVE ;  /* 0x00000000000079c5 */ /* 0x000fe20000000000 */
[----:B------:R-:W-:Y:S01]  /*1620*/  ULOP3.LUT UR8, UR41, 0x10000, URZ, 0xfc, !UPT ;  /* 0x0001000029087892 */ /* 0x000fe2000f8efc3f */
[----:B------:R-:W-:Y:S01]  /*1630*/  LOP3.LUT R17, R17, 0xffffff80, RZ, 0xc0, !PT ;  /* 0xffffff8011117812 */ /* 0x000fe200078ec0ff */
[----:B------:R-:W-:Y:S01]  /*1640*/  USHF.R.U32.HI UR4, URZ, 0x4, UR4 ;  /* 0x000000043f047899 */ /* 0x000fe20008011604 */
[----:B------:R-:W-:Y:S01]  /*1650*/  P2R R5, PR, RZ, 0x1 ;  /* 0x00000001ff057803 */ /* 0x000fe20000000000 */
[----:B------:R-:W-:Y:S01]  /*1660*/  UMOV UR9, 0x40000040 ;  /* 0x4000004000097882 */ /* 0x000fe20000000000 */
[----:B------:R-:W-:Y:S01]  /*1670*/  UMOV UR7, 0x40000040 ;  /* 0x4000004000077882 */ /* 0x000fe20000000000 */
[----:B------:R-:W-:Y:S01]  /*1680*/  ULOP3.LUT UR4, UR4, 0x3fff, URZ, 0xc0, !UPT ;  /* 0x00003fff04047892 */ /* 0x000fe2000f8ec03f */
[----:B------:R-:W-:Y:S01]  /*1690*/  IADD3 R17, R16, -R17, RZ ;  /* 0x8000001110117210 */ /* 0x000fe20007ffe0ff */
[----:B------:R-:W-:Y:S01]  /*16a0*/  UMOV UR5, UR9 ;  /* 0x0000000900057c82 */ /* 0x000fe20008000000 */
[----:B------:R-:W-:Y:S01]  /*16b0*/  UIADD3 UR12, UR8, 0x2, URZ ;  /* 0x00000002080c7890 */ /* 0x000fe2000fffe03f */
[----:B------:R-:W2:Y:S01]  /*16c0*/  S2R R12, SR_TID.X ;  /* 0x00000000000c7919 */ /* 0x000ea20000002100 */
[----:B------:R-:W-:Y:S01]  /*16d0*/  ULOP3.LUT UR6, UR4, 0x10000, URZ, 0xfc, !UPT ;  /* 0x0001000004067892 */ /* 0x000fe2000f8efc3f */
[----:B------:R-:W-:Y:S01]  /*16e0*/  SHF.R.S32.HI R4, RZ, 0x1f, R17 ;  /* 0x0000001fff047819 */ /* 0x000fe20000011411 */
[----:B------:R-:W-:Y:S01]  /*16f0*/  UMOV UR13, 0x40000040 ;  /* 0x40000040000d7882 */ /* 0x000fe20000000000 */
[----:B------:R-:W-:Y:S01]  /*1700*/  UMOV UR4, UR8 ;  /* 0x0000000800047c82 */ /* 0x000fe20008000000 */
[----:B------:R-:W-:Y:S01]  /*1710*/  UIADD3 UR14, UR6, 0x2, URZ ;  /* 0x00000002060e7890 */ /* 0x000fe2000fffe03f */
[----:B------:R-:W-:Y:S01]  /*1720*/  LEA.HI R4, R4, R17, RZ, 0x2 ;  /* 0x0000001104047211 */ /* 0x000fe200078f10ff */
[----:B------:R-:W-:Y:S01]  /*1730*/  UMOV UR15, 0x40000040 ;  /* 0x40000040000f7882 */ /* 0x000fe20000000000 */
[----:B------:R-:W-:-:S02]  /*1740*/  UIADD3 UR16, UR8, 0x4, URZ ;  /* 0x0000000408107890 */ /* 0x000fc4000fffe03f */
[----:B------:R-:W-:Y:S01]  /*1750*/  HGMMA.64x96x16.F32 R24, gdesc[UR4], RZ, !UPT, gsb0 ;  /* 0x01600000041879f0 */ /* 0x000fe2000c0008ff */
[----:B------:R-:W-:Y:S01]  /*1760*/  UIADD3 UR18, UR6, 0x4, URZ ;  /* 0x0000000406127890 */ /* 0x000fe2000fffe03f */
[----:B------:R-:W-:Y:S01]  /*1770*/  LOP3.LUT R4, R4, 0x7ffffffc, RZ, 0xc0, !PT ;  /* 0x7ffffffc04047812 */ /* 0x000fe200078ec0ff */
[----:B------:R-:W-:Y:S01]  /*1780*/  UMOV UR17, 0x40000040 ;  /* 0x4000004000117882 */ /* 0x000fe20000000000 */
[----:B------:R-:W-:Y:S01]  /*1790*/  UMOV UR19, 0x40000040 ;  /* 0x4000004000137882 */ /* 0x000fe20000000000 */
[----:B------:R-:W-:Y:S02]  /*17a0*/  UIADD3 UR20, UR8, 0x6, URZ ;  /* 0x0000000608147890 */ /* 0x000fe4000fffe03f */
[----:B------:R-:W-:Y:S01]  /*17b0*/  UIADD3 UR22, UR6, 0x6, URZ ;  /* 0x0000000606167890 */ /* 0x000fe2000fffe03f */
[----:B------:R-:W-:Y:S01]  /*17c0*/  IMAD.IADD R4, R17, 0x1, -R4 ;  /* 0x0000000111047824 */ /* 0x000fe200078e0a04 */
[----:B------:R-:W-:Y:S01]  /*17d0*/  UMOV UR21, 0x40000040 ;  /* 0x4000004000157882 */ /* 0x000fe20000000000 */
[----:B------:R-:W-:Y:S01]  /*17e0*/  UMOV UR23, 0x40000040 ;  /* 0x4000004000177882 */ /* 0x000fe20000000000 */
[----:B------:R-:W-:Y:S01]  /*17f0*/  UIMAD UR39, UR40, -0x60, UR39 ;  /* 0xffffffa0282778a4 */ /* 0x000fe2000f8e0227 */
[----:B------:R-:W-:-:S03]  /*1800*/  ULDC UR7, c[0x0][0x988] ;  /* 0x0002620000077ab9 */ /* 0x000fc60000000800 */
[----:B------:R-:W-:-:S06]  /*1810*/  UIADD3 UR39, UR39, 0x60, URZ ;  /* 0x0000006027277890 */ /* 0x000fcc000fffe03f */
[----:B0-----:R-:W-:Y:S01]  /*1820*/  IMAD.U32 R3, RZ, RZ, UR39 ;  /* 0x00000027ff037e24 */ /* 0x001fe2000f8e00ff */
[----:B--2---:R-:W-:-:S03]  /*1830*/  LOP3.LUT R12, R12, 0x7f, RZ, 0xc0, !PT ;  /* 0x0000007f0c0c7812 */ /* 0x004fc600078ec0ff */
[----:B------:R-:W-:-:S05]  /*1840*/  IMAD R4, R4, -0x2, R3 ;  /* 0xfffffffe04047824 */ /* 0x000fca00078e0203 */
[C---:B------:R-:W-:Y:S02]  /*1850*/  ISETP.GT.AND P6, PT, R4.reuse, RZ, PT ;  /* 0x000000ff0400720c */ /* 0x040fe40003fc4270 */
[C---:B------:R-:W-:Y:S02]  /*1860*/  ISETP.GT.AND P5, PT, R4.reuse, 0x1, PT ;  /* 0x000000010400780c */ /* 0x040fe40003fa4270 */
[C---:B------:R-:W-:Y:S02]  /*1870*/  ISETP.GT.AND P4, PT, R4.reuse, 0x8, PT ;  /* 0x000000080400780c */ /* 0x040fe40003f84270 */
[C---:B------:R-:W-:Y:S02]  /*1880*/  ISETP.GT.AND P3, PT, R4.reuse, 0x9, PT ;  /* 0x000000090400780c */ /* 0x040fe40003f64270 */
[C---:B------:R-:W-:Y:S02]  /*1890*/  ISETP.GT.AND P2, PT, R4.reuse, 0x10, PT ;  /* 0x000000100400780c */ /* 0x040fe40003f44270 */
[----:B------:R-:W-:Y:S01]  /*18a0*/  ISETP.GT.AND P1, PT, R4, 0x11, PT ;  /* 0x000000110400780c */ /* 0x000fe20003f24270 */
[----:B------:R-:W-:-:S02]  /*18b0*/  WARPGROUP.DEPBAR.LE gsb0, 0x0 ;  /* 0x00008000000079c5 */ /* 0x000fc40000010000 */
[----:B------:R-:W-:-:S06]  /*18c0*/  WARPGROUP.ARRIVE ;  /* 0x00000000000079c5 */ /* 0x000fcc0000000000 */
[----:B------:R-:W-:Y:S03]  /*18d0*/  HGMMA.64x96x16.F32 R24, gdesc[UR12], R24, gsb0 ;  /* 0x016000000c1879f0 */ /* 0x000fe60008000818 */
[----:B------:R-:W-:Y:S02]  /*18e0*/  WARPGROUP.DEPBAR.LE gsb0, 0x0 ;  /* 0x00008000000079c5 */ /* 0x000fe40000010000 */
[----:B------:R-:W-:-:S06]  /*18f0*/  WARPGROUP.ARRIVE ;  /* 0x00000000000079c5 */ /* 0x000fcc0000000000 */
[----:B------:R-:W-:Y:S03]  /*1900*/  HGMMA.64x96x16.F32 R24, gdesc[UR16], R24, gsb0 ;  /* 0x01600000101879f0 */ /* 0x000fe60008000818 */
[----:B------:R-:W-:Y:S02]  /*1910*/  WARPGROUP.DEPBAR.LE gsb0, 0x0 ;  /* 0x00008000000079c5 */ /* 0x000fe40000010000 */
[----:B------:R-:W-:-:S06]  /*1920*/  WARPGROUP.ARRIVE ;  /* 0x00000000000079c5 */ /* 0x000fcc0000000000 */
[----:B------:R-:W-:Y:S03]  /*1930*/  HGMMA.64x96x16.F32 R24, gdesc[UR20], R24, gsb0 ;  /* 0x01600000141879f0 */ /* 0x000fe60008000818 */
[----:B------:R-:W-:Y:S02]  /*1940*/  WARPGROUP.DEPBAR.LE gsb0, 0x0 ;  /* 0x00008000000079c5 */ /* 0x000fe40000010000 */
[----:B------:R-:W-:Y:S02]  /*1950*/  FSEL R24, R24, -INF , P6 ;  /* 0xff80000018187808 */ /* 0x000fe40003000000 */
[----:B------:R-:W-:Y:S02]  /*1960*/  FSEL R25, R25, -INF , P5 ;  /* 0xff80000019197808 */ /* 0x000fe40002800000 */
[----:B------:R-:W-:Y:S02]  /*1970*/  FSEL R28, R28, -INF , P4 ;  /* 0xff8000001c1c7808 */ /* 0x000fe40002000000 */
[----:B------:R-:W-:-:S02]  /*1980*/  FMNMX.FTZ R3, R24, R25, !PT ;  /* 0x0000001918037209 */ /* 0x000fc40007810000 */
[----:B------:R-:W-:Y:S02]  /*1990*/  FSEL R29, R29, -INF , P3 ;  /* 0xff8000001d1d7808 */ /* 0x000fe40001800000 */
[----:B------:R-:W-:Y:S02]  /*19a0*/  FMNMX.FTZ R6, R28, R3, !PT ;  /* 0x000000031c067209 */ /* 0x000fe40007810000 */
[----:B------:R-:W-:Y:S02]  /*19b0*/  FSEL R32, R32, -INF , P2 ;  /* 0xff80000020207808 */ /* 0x000fe40001000000 */
[----:B------:R-:W-:Y:S02]  /*19c0*/  FMNMX.FTZ R3, R29, R6, !PT ;  /* 0x000000061d037209 */ /* 0x000fe40007810000 */
[----:B------:R-:W-:Y:S02]  /*19d0*/  FSEL R26, R26, -INF , P6 ;  /* 0xff8000001a1a7808 */ /* 0x000fe40003000000 */
[----:B------:R-:W-:-:S02]  /*19e0*/  ISETP.GT.AND P6, PT, R4, 0x18, PT ;  /* 0x000000180400780c */ /* 0x000fc40003fc4270 */
[----:B------:R-:W-:Y:S02]  /*19f0*/  FSEL R33, R33, -INF , P1 ;  /* 0xff80000021217808 */ /* 0x000fe40000800000 */
[----:B------:R-:W-:Y:S02]  /*1a00*/  FMNMX.FTZ R6, R32, R3, !PT ;  /* 0x0000000320067209 */ /* 0x000fe40007810000 */
[----:B------:R-:W-:Y:S02]  /*1a10*/  FSEL R27, R27, -INF , P5 ;  /* 0xff8000001b1b7808 */ /* 0x000fe40002800000 */
[----:B------:R-:W-:Y:S02]  /*1a20*/  ISETP.GT.AND P5, PT, R4, 0x19, PT ;  /* 0x000000190400780c */ /* 0x000fe40003fa4270 */
[----:B------:R-:W-:Y:S02]  /*1a30*/  FSEL R36, R36, -INF , P6 ;  /* 0xff80000024247808 */ /* 0x000fe40003000000 */
[----:B------:R-:W-:-:S02]  /*1a40*/  FMNMX.FTZ R3, R33, R6, !PT ;  /* 0x0000000621037209 */ /* 0x000fc40007810000 */
[----:B------:R-:W-:Y:S02]  /*1a50*/  FSEL R30, R30, -INF , P4 ;  /* 0xff8000001e1e7808 */ /* 0x000fe40002000000 */
[----:B------:R-:W-:Y:S02]  /*1a60*/  ISETP.GT.AND P4, PT, R4, 0x20, PT ;  /* 0x000000200400780c */ /* 0x000fe40003f84270 */
        /* <DEDUP_REMOVED lines=63> */
[----:B------:R-:W-:-:S02]  /*1e60*/  FMNMX.FTZ R4, R68, R3, !PT ;  /* 0x0000000344047209 */ /* 0x000fc40007810000 */
[----:B------:R-:W-:Y:S02]  /*1e70*/  FSEL R62, R62, -INF , P6 ;  /* 0xff8000003e3e7808 */ /* 0x000fe40003000000 */
[----:B------:R-:W-:Y:S02]  /*1e80*/  FMNMX.FTZ R6, R69, R4, !PT ;  /* 0x0000000445067209 */ /* 0x000fe40007810000 */
[----:B------:R-:W-:Y:S02]  /*1e90*/  FSEL R63, R63, -INF , P5 ;  /* 0xff8000003f3f7808 */ /* 0x000fe40002800000 */
[----:B------:R-:W-:Y:S01]  /*1ea0*/  FSEL R66, R66, -INF , P4 ;  /* 0xff80000042427808 */ /* 0x000fe20002000000 */
[----:B------:R-:W0:Y:S01]  /*1eb0*/  SHFL.BFLY PT, R3, R6, 0x2, 0x1f ;  /* 0x0c401f0006037f89 */ /* 0x000e2200000e0000 */
[----:B------:R-:W-:Y:S02]  /*1ec0*/  FSEL R67, R67, -INF , P3 ;  /* 0xff80000043437808 */ /* 0x000fe40001800000 */
[----:B------:R-:W-:-:S02]  /*1ed0*/  FSEL R70, R70, -INF , P2 ;  /* 0xff80000046467808 */ /* 0x000fc40001000000 */
[----:B------:R-:W-:Y:S02]  /*1ee0*/  FSEL R71, R71, -INF , P1 ;  /* 0xff80000047477808 */ /* 0x000fe40000800000 */
[----:B0-----:R-:W-:-:S05]  /*1ef0*/  FMNMX.FTZ R7, R6, R3, !PT ;  /* 0x0000000306077209 */ /* 0x001fca0007810000 */
[----:B------:R-:W0:Y:S02]  /*1f00*/  SHFL.BFLY PT, R4, R7, 0x1, 0x1f ;  /* 0x0c201f0007047f89 */ /* 0x000e2400000e0000 */
[----:B0-----:R-:W-:Y:S02]  /*1f10*/  FMNMX.FTZ R3, R7, R4, !PT ;  /* 0x0000000407037209 */ /* 0x001fe40007810000 */
[----:B------:R-:W-:-:S05]  /*1f20*/  IADD3 R7, -R2, 0xb, RZ ;  /* 0x0000000b02077810 */ /* 0x000fca0007ffe1ff */
[----:B------:R0:W-:Y:S06]  /*1f30*/  BAR.ARV R7, 0x100 ;  /* 0x000400070000751d */ /* 0x0001ec0000002000 */
[C---:B------:R-:W-:Y:S01]  /*1f40*/  FMUL.FTZ R4, R3.reuse, UR7 ;  /* 0x0000000703047c20 */ /* 0x040fe20008410000 */
[----:B------:R-:W-:-:S04]  /*1f50*/  FSETP.NEU.FTZ.AND P0, PT, R3, -INF , PT ;  /* 0xff8000000300780b */ /* 0x000fc80003f1d000 */
[----:B------:R-:W-:Y:S02]  /*1f60*/  FSEL R9, R4, RZ, P0 ;  /* 0x000000ff04097208 */ /* 0x000fe40000000000 */
[----:B------:R-:W-:Y:S02]  /*1f70*/  ISETP.NE.AND P0, PT, R5, RZ, PT ;  /* 0x000000ff0500720c */ /* 0x000fe40003f05270 */
[----:B------:R-:W-:Y:S01]  /*1f80*/  FMNMX.FTZ R5, R26, R27, !PT ;  /* 0x0000001b1a057209 */ /* 0x000fe20007810000 */
[--C-:B------:R-:W-:Y:S01]  /*1f90*/  FFMA.FTZ R24, R24, UR7, -R9.reuse ;  /* 0x0000000718187c23 */ /* 0x100fe20008010809 */
[--C-:B------:R-:W-:Y:S01]  /*1fa0*/  FFMA.FTZ R25, R25, UR7, -R9.reuse ;  /* 0x0000000719197c23 */ /* 0x100fe20008010809 */
[--C-:B------:R-:W-:Y:S01]  /*1fb0*/  FFMA.FTZ R28, R28, UR7, -R9.reuse ;  /* 0x000000071c1c7c23 */ /* 0x100fe20008010809 */
[----:B------:R-:W-:Y:S01]  /*1fc0*/  FMNMX.FTZ R4, R30, R5, !PT ;  /* 0x000000051e047209 */ /* 0x000fe20007810000 */
[--C-:B------:R-:W-:Y:S01]  /*1fd0*/  FFMA.FTZ R29, R29, UR7, -R9.reuse ;  /* 0x000000071d1d7c23 */ /* 0x100fe20008010809 */
[--C-:B------:R-:W-:Y:S01]  /*1fe0*/  FFMA.FTZ R32, R32, UR7, -R9.reuse ;  /* 0x0000000720207c23 */ /* 0x100fe20008010809 */
[----:B------:R-:W-:Y:S01]  /*1ff0*/  MUFU.EX2 R24, R24 ;  /* 0x0000001800187308 */ /* 0x000fe20000000800 */
[----:B------:R-:W-:Y:S01]  /*2000*/  FMNMX.FTZ R5, R31, R4, !PT ;  /* 0x000000041f057209 */ /* 0x000fe20007810000 */
[--C-:B------:R-:W-:Y:S01]  /*2010*/  FFMA.FTZ R33, R33, UR7, -R9.reuse ;  /* 0x0000000721217c23 */ /* 0x100fe20008010809 */
[--C-:B------:R-:W-:Y:S01]  /*2020*/  FFMA.FTZ R36, R36, UR7, -R9.reuse ;  /* 0x0000000724247c23 */ /* 0x100fe20008010809 */
[--C-:B------:R-:W-:Y:S01]  /*2030*/  FFMA.FTZ R37, R37, UR7, -R9.reuse ;  /* 0x0000000725257c23 */ /* 0x100fe20008010809 */
[----:B------:R-:W-:Y:S01]  /*2040*/  FMNMX.FTZ R4, R34, R5, !PT ;  /* 0x0000000522047209 */ /* 0x000fe20007810000 */
[--C-:B------:R-:W-:Y:S01]  /*2050*/  FFMA.FTZ R40, R40, UR7, -R9.reuse ;  /* 0x0000000728287c23 */ /* 0x100fe20008010809 */
[--C-:B------:R-:W-:Y:S01]  /*2060*/  FFMA.FTZ R41, R41, UR7, -R9.reuse ;  /* 0x0000000729297c23 */ /* 0x100fe20008010809 */
[----:B------:R-:W2:Y:S01]  /*2070*/  MUFU.EX2 R25, R25 ;  /* 0x0000001900197308 */ /* 0x000ea20000000800 */
        /* <DEDUP_REMOVED lines=15> */
[----:B------:R-:W3:Y:S01]  /*2170*/  MUFU.EX2 R29, R29 ;  /* 0x0000001d001d7308 */ /* 0x000ee20000000800 */
[----:B------:R-:W-:Y:S01]  /*2180*/  FMNMX.FTZ R5, R43, R4, !PT ;  /* 0x000000042b057209 */ /* 0x000fe20007810000 */
[--C-:B------:R-:W-:Y:S01]  /*2190*/  FFMA.FTZ R64, R64, UR7, -R9.reuse ;  /* 0x0000000740407c23 */ /* 0x100fe20008010809 */
[--C-:B------:R-:W-:Y:S01]  /*21a0*/  FFMA.FTZ R65, R65, UR7, -R9.reuse ;  /* 0x0000000741417c23 */ /* 0x100fe20008010809 */
[--C-:B------:R-:W-:Y:S01]  /*21b0*/  FFMA.FTZ R68, R68, UR7, -R9.reuse ;  /* 0x0000000744447c23 */ /* 0x100fe20008010809 */
[----:B------:R-:W-:Y:S01]  /*21c0*/  FMNMX.FTZ R4, R46, R5, !PT ;  /* 0x000000052e047209 */ /* 0x000fe20007810000 */
[----:B------:R-:W-:Y:S01]  /*21d0*/  FFMA.FTZ R9, R69, UR7, -R9 ;  /* 0x0000000745097c23 */ /* 0x000fe20008010809 */
[----:B--2---:R-:W-:Y:S01]  /*21e0*/  F2FP.F16.F32.PACK_AB R152, R25, R24 ;  /* 0x000000181998723e */ /* 0x004fe200000000ff */
[----:B------:R-:W-:Y:S01]  /*21f0*/  MUFU.EX2 R32, R32 ;  /* 0x0000002000207308 */ /* 0x000fe20000000800 */
[----:B------:R-:W-:-:S04]  /*2200*/  FMNMX.FTZ R5, R47, R4, !PT ;  /* 0x000000042f057209 */ /* 0x000fc80007810000 */
[----:B------:R-:W-:-:S03]  /*2210*/  FMNMX.FTZ R4, R50, R5, !PT ;  /* 0x0000000532047209 */ /* 0x000fc60007810000 */
[----:B------:R-:W2:Y:S01]  /*2220*/  MUFU.EX2 R33, R33 ;  /* 0x0000002100217308 */ /* 0x000ea20000000800 */
[----:B------:R-:W-:Y:S02]  /*2230*/  FMNMX.FTZ R5, R51, R4, !PT ;  /* 0x0000000433057209 */ /* 0x000fe40007810000 */
[----:B---3--:R-:W-:Y:S02]  /*2240*/  F2FP.F16.F32.PACK_AB R154, R29, R28 ;  /* 0x0000001c1d9a723e */ /* 0x008fe400000000ff */
[----:B------:R-:W-:-:S03]  /*2250*/  FMNMX.FTZ R4, R54, R5, !PT ;  /* 0x0000000536047209 */ /* 0x000fc60007810000 */
[----:B------:R-:W-:Y:S01]  /*2260*/  MUFU.EX2 R36, R36 ;  /* 0x0000002400247308 */ /* 0x000fe20000000800 */
[----:B------:R-:W-:-:S04]  /*2270*/  FMNMX.FTZ R5, R55, R4, !PT ;  /* 0x0000000437057209 */ /* 0x000fc80007810000 */
[----:B------:R-:W-:-:S03]  /*2280*/  FMNMX.FTZ R4, R58, R5, !PT ;  /* 0x000000053a047209 */ /* 0x000fc60007810000 */
[----:B------:R-:W3:Y:S01]  /*2290*/  MUFU.EX2 R37, R37 ;  /* 0x0000002500257308 */ /* 0x000ee20000000800 */
[----:B------:R-:W-:Y:S02]  /*22a0*/  FMNMX.FTZ R5, R59, R4, !PT ;  /* 0x000000043b057209 */ /* 0x000fe40007810000 */
[----:B--2---:R-:W-:Y:S02]  /*22b0*/  F2FP.F16.F32.PACK_AB R156, R33, R32 ;  /* 0x00000020219c723e */ /* 0x004fe400000000ff */
[----:B------:R-:W-:-:S03]  /*22c0*/  FMNMX.FTZ R4, R62, R5, !PT ;  /* 0x000000053e047209 */ /* 0x000fc60007810000 */
        /* <DEDUP_REMOVED lines=8> */
[----:B------:R-:W-:-:S05]  /*2350*/  FMNMX.FTZ R4, R71, R4, !PT ;  /* 0x0000000447047209 */ /* 0x000fca0007810000 */
[----:B------:R-:W3:Y:S02]  /*2360*/  SHFL.BFLY PT, R5, R4, 0x2, 0x1f ;  /* 0x0c401f0004057f89 */ /* 0x000ee400000e0000 */
[----:B------:R-:W-:Y:S01]  /*2370*/  MUFU.EX2 R44, R44 ;  /* 0x0000002c002c7308 */ /* 0x000fe20000000800 */
[----:B--2---:R-:W-:-:S07]  /*2380*/  F2FP.F16.F32.PACK_AB R160, R41, R40 ;  /* 0x0000002829a0723e */ /* 0x004fce00000000ff */
[----:B------:R-:W2:Y:S08]  /*2390*/  MUFU.EX2 R45, R45 ;  /* 0x0000002d002d7308 */ /* 0x000eb00000000800 */
[----:B------:R-:W-:Y:S01]  /*23a0*/  MUFU.EX2 R48, R48 ;  /* 0x0000003000307308 */ /* 0x000fe20000000800 */
[----:B---3--:R-:W-:-:S07]  /*23b0*/  FMNMX.FTZ R5, R4, R5, !PT ;  /* 0x0000000504057209 */ /* 0x008fce0007810000 */
[----:B------:R-:W3:Y:S01]  /*23c0*/  MUFU.EX2 R49, R49 ;  /* 0x0000003100317308 */ /* 0x000ee20000000800 */
[----:B--2---:R-:W-:Y:S01]  /*23d0*/  F2FP.F16.F32.PACK_AB R162, R45, R44 ;  /* 0x0000002c2da2723e */ /* 0x004fe200000000ff */
[----:B------:R-:W2:Y:S06]  /*23e0*/  SHFL.BFLY PT, R4, R5, 0x1, 0x1f ;  /* 0x0c201f0005047f89 */ /* 0x000eac00000e0000 */
[----:B------:R-:W-:Y:S08]  /*23f0*/  MUFU.EX2 R52, R52 ;  /* 0x0000003400347308 */ /* 0x000ff00000000800 */
[----:B------:R-:W4:Y:S01]  /*2400*/  MUFU.EX2 R53, R53 ;  /* 0x0000003500357308 */ /* 0x000f220000000800 */
[----:B---3--:R-:W-:-:S07]  /*2410*/  F2FP.F16.F32.PACK_AB R164, R49, R48 ;  /* 0x0000003031a4723e */ /* 0x008fce00000000ff */
[----:B------:R-:W-:Y:S01]  /*2420*/  MUFU.EX2 R56, R56 ;  /* 0x0000003800387308 */ /* 0x000fe20000000800 */
[----:B--2---:R-:W-:-:S04]  /*2430*/  FMNMX.FTZ R4, R5, R4, !PT ;  /* 0x0000000405047209 */ /* 0x004fc80007810000 */
[C---:B------:R-:W-:Y:S01]  /*2440*/  FSETP.NEU.FTZ.AND P1, PT, R4.reuse, -INF , PT ;  /* 0xff8000000400780b */ /* 0x040fe20003f3d000 */
[----:B------:R-:W-:Y:S02]  /*2450*/  FMUL.FTZ R5, R4, UR7 ;  /* 0x0000000704057c20 */ /* 0x000fe40008410000 */
[----:B------:R-:W-:Y:S01]  /*2460*/  MUFU.EX2 R57, R57 ;  /* 0x0000003900397308 */ /* 0x000fe20000000800 */
[----:B----4-:R-:W-:Y:S02]  /*2470*/  F2FP.F16.F32.PACK_AB R166, R53, R52 ;  /* 0x0000003435a6723e */ /* 0x010fe400000000ff */
[----:B------:R-:W-:Y:S01]  /*2480*/  FSEL R6, R5, RZ, P1 ;  /* 0x000000ff05067208 */ /* 0x000fe20000800000 */
[----:B------:R-:W-:Y:S01]  /*2490*/  FADD.FTZ R5, R24, R25 ;  /* 0x0000001918057221 */ /* 0x000fe20000010000 */
[----:B------:R-:W-:-:S03]  /*24a0*/  ISETP.NE.AND P1, PT, R12, RZ, PT ;  /* 0x000000ff0c00720c */ /* 0x000fc60003f25270 */
[----:B------:R-:W-:Y:S01]  /*24b0*/  MUFU.EX2 R60, R60 ;  /* 0x0000003c003c7308 */ /* 0x000fe20000000800 */
[--C-:B------:R-:W-:Y:S01]  /*24c0*/  FFMA.FTZ R26, R26, UR7, -R6.reuse ;  /* 0x000000071a1a7c23 */ /* 0x100fe20008010806 */
[--C-:B------:R-:W-:Y:S01]  /*24d0*/  FFMA.FTZ R27, R27, UR7, -R6.reuse ;  /* 0x000000071b1b7c23 */ /* 0x100fe20008010806 */
[--C-:B------:R-:W-:Y:S01]  /*24e0*/  FFMA.FTZ R30, R30, UR7, -R6.reuse ;  /* 0x000000071e1e7c23 */ /* 0x100fe20008010806 */
[--C-:B------:R-:W-:Y:S01]  /*24f0*/  FFMA.FTZ R31, R31, UR7, -R6.reuse ;  /* 0x000000071f1f7c23 */ /* 0x100fe20008010806 */
[--C-:B------:R-:W-:Y:S01]  /*2500*/  FFMA.FTZ R34, R34, UR7, -R6.reuse ;  /* 0x0000000722227c23 */ /* 0x100fe20008010806 */
[----:B------:R-:W-:Y:S01]  /*2510*/  FADD.FTZ R10, R28, R5 ;  /* 0x000000051c0a7221 */ /* 0x000fe20000010000 */
[--C-:B------:R-:W-:Y:S01]  /*2520*/  FFMA.FTZ R35, R35, UR7, -R6.reuse ;  /* 0x0000000723237c23 */ /* 0x100fe20008010806 */
[----:B------:R-:W-:Y:S01]  /*2530*/  MUFU.EX2 R26, R26 ;  /* 0x0000001a001a7308 */ /* 0x000fe20000000800 */
[----:B------:R-:W-:Y:S01]  /*2540*/  FFMA.FTZ R38, R38, UR7, -R6 ;  /* 0x0000000726267c23 */ /* 0x000fe20008010806 */
[----:B------:R-:W-:Y:S01]  /*2550*/  FADD.FTZ R5, R29, R10 ;  /* 0x0000000a1d057221 */ /* 0x000fe20000010000 */
[--C-:B------:R-:W-:Y:S01]  /*2560*/  FFMA.FTZ R39, R39, UR7, -R6.reuse ;  /* 0x0000000727277c23 */ /* 0x100fe20008010806 */
[--C-:B------:R-:W-:Y:S01]  /*2570*/  FFMA.FTZ R42, R42, UR7, -R6.reuse ;  /* 0x000000072a2a7c23 */ /* 0x100fe20008010806 */
[--C-:B------:R-:W-:Y:S01]  /*2580*/  FFMA.FTZ R43, R43, UR7, -R6.reuse ;  /* 0x000000072b2b7c23 */ /* 0x100fe20008010806 */
[----:B------:R-:W-:Y:S01]  /*2590*/  FADD.FTZ R10, R32, R5 ;  /* 0x00000005200a7221 */ /* 0x000fe20000010000 */
[--C-:B------:R-:W-:Y:S01]  /*25a0*/  FFMA.FTZ R46, R46, UR7, -R6.reuse ;  /* 0x000000072e2e7c23 */ /* 0x100fe20008010806 */
[----:B------:R-:W2:Y:S01]  /*25b0*/  MUFU.EX2 R27, R27 ;  /* 0x0000001b001b7308 */ /* 0x000ea20000000800 */
[----:B------:R-:W-:Y:S01]  /*25c0*/  FFMA.FTZ R47, R47, UR7, -R6 ;  /* 0x000000072f2f7c23 */ /* 0x000fe20008010806 */
[----:B------:R-:W-:Y:S01]  /*25d0*/  FADD.FTZ R9, R33, R10 ;  /* 0x0000000a21097221 */ /* 0x000fe20000010000 */
[--C-:B------:R-:W-:Y:S01]  /*25e0*/  FFMA.FTZ R50, R50, UR7, -R6.reuse ;  /* 0x0000000732327c23 */ /* 0x100fe20008010806 */
[--C-:B------:R-:W-:Y:S01]  /*25f0*/  FFMA.FTZ R51, R51, UR7, -R6.reuse ;  /* 0x0000000733337c23 */ /* 0x100fe20008010806 */
[--C-:B------:R-:W-:Y:S01]  /*2600*/  FFMA.FTZ R54, R54, UR7, -R6.reuse ;  /* 0x0000000736367c23 */ /* 0x100fe20008010806 */
[----:B------:R-:W-:Y:S01]  /*2610*/  FADD.FTZ R12, R36, R9 ;  /* 0x00000009240c7221 */ /* 0x000fe20000010000 */
[----:B------:R-:W-:Y:S01]  /*2620*/  IMAD.U32 R9, RZ, RZ, UR38 ;  /* 0x00000026ff097e24 */ /* 0x000fe2000f8e00ff */
[----:B------:R-:W3:Y:S01]  /*2630*/  MUFU.EX2 R30, R30 ;  /* 0x0000001e001e7308 */ /* 0x000ee20000000800 */
[----:B------:R-:W-:Y:S01]  /*2640*/  FFMA.FTZ R55, R55, UR7, -R6 ;  /* 0x0000000737377c23 */ /* 0x000fe20008010806 */
[----:B------:R-:W-:Y:S01]  /*2650*/  FADD.FTZ R15, R37, R12 ;  /* 0x0000000c250f7221 */ /* 0x000fe20000010000 */
[--C-:B------:R-:W-:Y:S01]  /*2660*/  FFMA.FTZ R58, R58, UR7, -R6.reuse ;  /* 0x000000073a3a7c23 */ /* 0x100fe20008010806 */
[--C-:B------:R-:W-:Y:S01]  /*2670*/  FFMA.FTZ R59, R59, UR7, -R6.reuse ;  /* 0x000000073b3b7c23 */ /* 0x100fe20008010806 */
[--C-:B------:R-:W-:Y:S01]  /*2680*/  FFMA.FTZ R62, R62, UR7, -R6.reuse ;  /* 0x000000073e3e7c23 */ /* 0x100fe20008010806 */
[----:B------:R-:W-:Y:S01]  /*2690*/  FADD.FTZ R12, R40, R15 ;  /* 0x0000000f280c7221 */ /* 0x000fe20000010000 */
[----:B------:R-:W-:Y:S01]  /*26a0*/  FFMA.FTZ R63, R63, UR7, -R6 ;  /* 0x000000073f3f7c23 */ /* 0x000fe20008010806 */
[----:B------:R-:W4:Y:S01]  /*26b0*/  MUFU.EX2 R31, R31 ;  /* 0x0000001f001f7308 */ /* 0x000f220000000800 */
[----:B--2---:R-:W-:Y:S01]  /*26c0*/  FADD.FTZ R5, R26, R27 ;  /* 0x0000001b1a057221 */ /* 0x004fe20000010000 */
[----:B------:R-:W-:Y:S01]  /*26d0*/  FADD.FTZ R15, R41, R12 ;  /* 0x0000000c290f7221 */ /* 0x000fe20000010000 */
[--C-:B------:R-:W-:Y:S01]  /*26e0*/  FFMA.FTZ R66, R66, UR7, -R6.reuse ;  /* 0x0000000742427c23 */ /* 0x100fe20008010806 */
[--C-:B------:R-:W-:Y:S01]  /*26f0*/  FFMA.FTZ R67, R67, UR7, -R6.reuse ;  /* 0x0000000743437c23 */ /* 0x100fe20008010806 */
[--C-:B------:R-:W-:Y:S01]  /*2700*/  FFMA.FTZ R70, R70, UR7, -R6.reuse ;  /* 0x0000000746467c23 */ /* 0x100fe20008010806 */
[----:B------:R-:W-:Y:S01]  /*2710*/  FADD.FTZ R12, R44, R15 ;  /* 0x0000000f2c0c7221 */ /* 0x000fe20000010000 */
[----:B------:R-:W-:Y:S01]  /*2720*/  FFMA.FTZ R6, R71, UR7, -R6 ;  /* 0x0000000747067c23 */ /* 0x000fe20008010806 */
[----:B------:R-:W2:Y:S01]  /*2730*/  MUFU.EX2 R34, R34 ;  /* 0x0000002200227308 */ /* 0x000ea20000000800 */
[----:B---3--:R-:W-:Y:S01]  /*2740*/  FADD.FTZ R10, R30, R5 ;  /* 0x000000051e0a7221 */ /* 0x008fe20000010000 */
[----:B------:R-:W-:-:S02]  /*2750*/  @!P1 VIADD R5, R9, 0x22840 ;  /* 0x0002284009059836 */ /* 0x000fc40000000000 */
[----:B------:R-:W-:Y:S01]  /*2760*/  FADD.FTZ R15, R45, R12 ;  /* 0x0000000c2d0f7221 */ /* 0x000fe20000010000 */
[----:B------:R-:W-:Y:S02]  /*2770*/  F2FP.F16.F32.PACK_AB R168, R57, R56 ;  /* 0x0000003839a8723e */ /* 0x000fe400000000ff */
[----:B------:R-:W-:Y:S01]  /*2780*/  F2FP.F16.F32.PACK_AB R153, R27, R26 ;  /* 0x0000001a1b99723e */ /* 0x000fe200000000ff */
[----:B------:R-:W-:Y:S01]  /*2790*/  FADD.FTZ R12, R48, R15 ;  /* 0x0000000f300c7221 */ /* 0x000fe20000010000 */
[----:B------:R-:W3:Y:S01]  /*27a0*/  MUFU.EX2 R35, R35 ;  /* 0x0000002300237308 */ /* 0x000ee20000000800 */
[C---:B----4-:R-:W-:Y:S01]  /*27b0*/  FADD.FTZ R13, R31.reuse, R10 ;  /* 0x0000000a1f0d7221 */ /* 0x050fe20000010000 */
[----:B------:R-:W-:Y:S02]  /*27c0*/  @!P1 PRMT R5, RZ, 0x654, R5 ;  /* 0x00000654ff059816 */ /* 0x000fe40000000005 */
[----:B------:R-:W-:Y:S02]  /*27d0*/  F2FP.F16.F32.PACK_AB R155, R31, R30 ;  /* 0x0000001e1f9b723e */ /* 0x000fe400000000ff */
[----:B------:R4:W-:Y:S02]  /*27e0*/  @!P1 SYNCS.ARRIVE.TRANS64.RED.A1T0 RZ, [R5+URZ], RZ ;  /* 0x000000ff05ff99a7 */ /* 0x0009e4000810043f */
[----:B------:R-:W5:Y:S01]  /*27f0*/  MUFU.EX2 R38, R38 ;  /* 0x0000002600267308 */ /* 0x000f620000000800 */
[----:B--2---:R-:W-:-:S07]  /*2800*/  FADD.FTZ R10, R34, R13 ;  /* 0x0000000d220a7221 */ /* 0x004fce0000010000 */
[----:B------:R-:W2:Y:S01]  /*2810*/  MUFU.EX2 R39, R39 ;  /* 0x0000002700277308 */ /* 0x000ea20000000800 */
[C---:B---3--:R-:W-:Y:S01]  /*2820*/  FADD.FTZ R13, R35.reuse, R10 ;  /* 0x0000000a230d7221 */ /* 0x048fe20000010000 */
[----:B------:R-:W-:-:S06]  /*2830*/  F2FP.F16.F32.PACK_AB R157, R35, R34 ;  /* 0x00000022239d723e */ /* 0x000fcc00000000ff */
[----:B------:R-:W3:Y:S01]  /*2840*/  MUFU.EX2 R42, R42 ;  /* 0x0000002a002a7308 */ /* 0x000ee20000000800 */
[----:B-----5:R-:W-:-:S07]  /*2850*/  FADD.FTZ R10, R38, R13 ;  /* 0x0000000d260a7221 */ /* 0x020fce0000010000 */
[----:B------:R-:W4:Y:S01]  /*2860*/  MUFU.EX2 R43, R43 ;  /* 0x0000002b002b7308 */ /* 0x000f220000000800 */
[C---:B--2---:R-:W-:Y:S01]  /*2870*/  FADD.FTZ R13, R39.reuse, R10 ;  /* 0x0000000a270d7221 */ /* 0x044fe20000010000 */
[----:B------:R-:W-:-:S06]  /*2880*/  F2FP.F16.F32.PACK_AB R159, R39, R38 ;  /* 0x00000026279f723e */ /* 0x000fcc00000000ff */
[----:B------:R-:W2:Y:S01]  /*2890*/  MUFU.EX2 R46, R46 ;  /* 0x0000002e002e7308 */ /* 0x000ea20000000800 */
[----:B---3--:R-:W-:Y:S01]  /*28a0*/  FADD.FTZ R10, R42, R13 ;  /* 0x0000000d2a0a7221 */ /* 0x008fe20000010000 */
[----:B------:R-:W-:-:S04]  /*28b0*/  FADD.FTZ R13, R49, R12 ;  /* 0x0000000c310d7221 */ /* 0x000fc80000010000 */
[----:B------:R-:W-:Y:S02]  /*28c0*/  FADD.FTZ R12, R52, R13 ;  /* 0x0000000d340c7221 */ /* 0x000fe40000010000 */
[----:B------:R-:W3:Y:S01]  /*28d0*/  MUFU.EX2 R47, R47 ;  /* 0x0000002f002f7308 */ /* 0x000ee20000000800 */
[----:B----4-:R-:W-:Y:S01]  /*28e0*/  FADD.FTZ R5, R43, R10 ;  /* 0x0000000a2b057221 */ /* 0x010fe20000010000 */
[----:B------:R-:W-:Y:S01]  /*28f0*/  FADD.FTZ R13, R53, R12 ;  /* 0x0000000c350d7221 */ /* 0x000fe20000010000 */
[----:B------:R-:W-:-:S03]  /*2900*/  F2FP.F16.F32.PACK_AB R161, R43, R42 ;  /* 0x0000002a2ba1723e */ /* 0x000fc600000000ff */
[----:B------:R-:W-:Y:S02]  /*2910*/  FADD.FTZ R12, R56, R13 ;  /* 0x0000000d380c7221 */ /* 0x000fe40000010000 */
[----:B------:R-:W4:Y:S01]  /*2920*/  MUFU.EX2 R50, R50 ;  /* 0x0000003200327308 */ /* 0x000f220000000800 */
[----:B--2---:R-:W-:Y:S01]  /*2930*/  FADD.FTZ R10, R46, R5 ;  /* 0x000000052e0a7221 */ /* 0x004fe20000010000 */
[----:B------:R-:W-:-:S04]  /*2940*/  FADD.FTZ R13, R57, R12 ;  /* 0x0000000c390d7221 */ /* 0x000fc80000010000 */
[----:B------:R-:W-:Y:S02]  /*2950*/  FADD.FTZ R12, R60, R13 ;  /* 0x0000000d3c0c7221 */ /* 0x000fe40000010000 */
[----:B------:R-:W2:Y:S01]  /*2960*/  MUFU.EX2 R51, R51 ;  /* 0x0000003300337308 */ /* 0x000ea20000000800 */
[C---:B---3--:R-:W-:Y:S01]  /*2970*/  FADD.FTZ R5, R47.reuse, R10 ;  /* 0x0000000a2f057221 */ /* 0x048fe20000010000 */
[----:B------:R-:W-:-:S06]  /*2980*/  F2FP.F16.F32.PACK_AB R163, R47, R46 ;  /* 0x0000002e2fa3723e */ /* 0x000fcc00000000ff */
[----:B------:R-:W3:Y:S01]  /*2990*/  MUFU.EX2 R54, R54 ;  /* 0x0000003600367308 */ /* 0x000ee20000000800 */
[----:B----4-:R-:W-:-:S07]  /*29a0*/  FADD.FTZ R10, R50, R5 ;  /* 0x00000005320a7221 */ /* 0x010fce0000010000 */
[----:B------:R-:W4:Y:S01]  /*29b0*/  MUFU.EX2 R55, R55 ;  /* 0x0000003700377308 */ /* 0x000f220000000800 */
[C---:B--2---:R-:W-:Y:S01]  /*29c0*/  FADD.FTZ R5, R51.reuse, R10 ;  /* 0x0000000a33057221 */ /* 0x044fe20000010000 */
[----:B------:R-:W-:-:S06]  /*29d0*/  F2FP.F16.F32.PACK_AB R165, R51, R50 ;  /* 0x0000003233a5723e */ /* 0x000fcc00000000ff */
[----:B------:R-:W2:Y:S01]  /*29e0*/  MUFU.EX2 R61, R61 ;  /* 0x0000003d003d7308 */ /* 0x000ea20000000800 */
[----:B---3--:R-:W-:-:S07]  /*29f0*/  FADD.FTZ R10, R54, R5 ;  /* 0x00000005360a7221 */ /* 0x008fce0000010000 */
[----:B------:R-:W3:Y:S01]  /*2a00*/  MUFU.EX2 R58, R58 ;  /* 0x0000003a003a7308 */ /* 0x000ee20000000800 */
[C---:B----4-:R-:W-:Y:S01]  /*2a10*/  FADD.FTZ R5, R55.reuse, R10 ;  /* 0x0000000a37057221 */ /* 0x050fe20000010000 */
[----:B------:R-:W-:-:S06]  /*2a20*/  F2FP.F16.F32.PACK_AB R167, R55, R54 ;  /* 0x0000003637a7723e */ /* 0x000fcc00000000ff */
[----:B------:R-:W4:Y:S01]  /*2a30*/  MUFU.EX2 R64, R64 ;  /* 0x0000004000407308 */ /* 0x000f220000000800 */
[C---:B--2---:R-:W-:Y:S01]  /*2a40*/  FADD.FTZ R13, R61.reuse, R12 ;  /* 0x0000000c3d0d7221 */ /* 0x044fe20000010000 */
[----:B------:R-:W-:-:S06]  /*2a50*/  F2FP.F16.F32.PACK_AB R170, R61, R60 ;  /* 0x0000003c3daa723e */ /* 0x000fcc00000000ff */
[----:B------:R-:W2:Y:S01]  /*2a60*/  MUFU.EX2 R59, R59 ;  /* 0x0000003b003b7308 */ /* 0x000ea20000000800 */
[----:B---3--:R-:W-:-:S07]  /*2a70*/  FADD.FTZ R10, R58, R5 ;  /* 0x000000053a0a7221 */ /* 0x008fce0000010000 */
[----:B------:R-:W3:Y:S01]  /*2a80*/  MUFU.EX2 R65, R65 ;  /* 0x0000004100417308 */ /* 0x000ee20000000800 */
[----:B----4-:R-:W-:-:S07]  /*2a90*/  FADD.FTZ R12, R64, R13 ;  /* 0x0000000d400c7221 */ /* 0x010fce0000010000 */
[----:B------:R-:W4:Y:S01]  /*2aa0*/  MUFU.EX2 R62, R62 ;  /* 0x0000003e003e7308 */ /* 0x000f220000000800 */
[C---:B--2---:R-:W-:Y:S01]  /*2ab0*/  FADD.FTZ R5, R59.reuse, R10 ;  /* 0x0000000a3b057221 */ /* 0x044fe20000010000 */
[----:B------:R-:W-:-:S06]  /*2ac0*/  F2FP.F16.F32.PACK_AB R169, R59, R58 ;  /* 0x0000003a3ba9723e */ /* 0x000fcc00000000ff */
[----:B------:R-:W2:Y:S01]  /*2ad0*/  MUFU.EX2 R68, R68 ;  /* 0x0000004400447308 */ /* 0x000ea20000000800 */
[C---:B---3--:R-:W-:Y:S01]  /*2ae0*/  FADD.FTZ R13, R65.reuse, R12 ;  /* 0x0000000c410d7221 */ /* 0x048fe20000010000 */
[----:B------:R-:W-:-:S06]  /*2af0*/  F2FP.F16.F32.PACK_AB R172, R65, R64 ;  /* 0x0000004041ac723e */ /* 0x000fcc00000000ff */
[----:B------:R-:W3:Y:S01]  /*2b00*/  MUFU.EX2 R63, R63 ;  /* 0x0000003f003f7308 */ /* 0x000ee20000000800 */
[----:B----4-:R-:W-:-:S07]  /*2b10*/  FADD.FTZ R10, R62, R5 ;  /* 0x000000053e0a7221 */ /* 0x010fce0000010000 */
[----:B------:R-:W4:Y:S01]  /*2b20*/  MUFU.EX2 R66, R66 ;  /* 0x0000004200427308 */ /* 0x000f220000000800 */
[----:B--2---:R-:W-:Y:S01]  /*2b30*/  FADD.FTZ R12, R68, R13 ;  /* 0x0000000d440c7221 */ /* 0x004fe20000010000 */
[----:B------:R-:W-:-:S03]  /*2b40*/  F2FP.F16.F32.PACK_AB R174, R11, R68 ;  /* 0x000000440bae723e */ /* 0x000fc600000000ff */
[----:B------:R-:W-:-:S03]  /*2b50*/  FADD.FTZ R5, R11, R12 ;  /* 0x0000000c0b057221 */ /* 0x000fc60000010000 */
[----:B------:R-:W2:Y:S01]  /*2b60*/  MUFU.EX2 R67, R67 ;  /* 0x0000004300437308 */ /* 0x000ea20000000800 */
[C---:B---3--:R-:W-:Y:S01]  /*2b70*/  FADD.FTZ R13, R63.reuse, R10 ;  /* 0x0000000a3f0d7221 */ /* 0x048fe20000010000 */
[----:B------:R-:W-:-:S06]  /*2b80*/  F2FP.F16.F32.PACK_AB R171, R63, R62 ;  /* 0x0000003e3fab723e */ /* 0x000fcc00000000ff */
[----:B------:R-:W3:Y:S01]  /*2b90*/  MUFU.EX2 R70, R70 ;  /* 0x0000004600467308 */ /* 0x000ee20000000800 */
[----:B----4-:R-:W-:-:S07]  /*2ba0*/  FADD.FTZ R10, R66, R13 ;  /* 0x0000000d420a7221 */ /* 0x010fce0000010000 */
[----:B------:R3:W4:Y:S01]  /*2bb0*/  MUFU.EX2 R175, R6 ;  /* 0x0000000600af7308 */ /* 0x0007220000000800 */
[C---:B--2---:R-:W-:Y:S01]  /*2bc0*/  FADD.FTZ R11, R67.reuse, R10 ;  /* 0x0000000a430b7221 */ /* 0x044fe20000010000 */
[----:B------:R-:W-:-:S03]  /*2bd0*/  F2FP.F16.F32.PACK_AB R173, R67, R66 ;  /* 0x0000004243ad723e */ /* 0x000fc600000000ff */
[----:B---3--:R-:W-:-:S04]  /*2be0*/  FADD.FTZ R6, R70, R11 ;  /* 0x0000000b46067221 */ /* 0x008fc80000010000 */
[C---:B----4-:R-:W-:Y:S01]  /*2bf0*/  FADD.FTZ R6, R175.reuse, R6 ;  /* 0x00000006af067221 */ /* 0x050fe20000010000 */
[----:B------:R-:W-:Y:S01]  /*2c00*/  F2FP.F16.F32.PACK_AB R175, R175, R70 ;  /* 0x00000046afaf723e */ /* 0x000fe200000000ff */
[----:B0-----:R-:W-:Y:S06]  /*2c10*/  @!P0 BRA `(.L_x_19) ;  /* 0x0000000000048947 */ /* 0x001fec0003800000 */
[----:B------:R-:W-:Y:S01]  /*2c20*/  BPT.TRAP 0x1 ;  /* 0x000000040000795c */ /* 0x000fe20000300000 */
.L_x_19:
[----:B------:R0:W2:Y:S01]  /*2c30*/  SYNCS.PHASECHK.TRANS64.TRYWAIT P2, [UR38+0x22850], R8 ;  /* 0x02285008ff0075a7 */ /* 0x0000a20008040166 */
[----:B------:R-:W-:Y:S05]  /*2c40*/  @!P0 BRA `(.L_x_20) ;  /* 0x0000000000048947 */ /* 0x000fea0003800000 */
[----:B------:R-:W-:Y:S01]  /*2c50*/  BPT.TRAP 0x1 ;  /* 0x000000040000795c */ /* 0x000fe20000300000 */
.L_x_20:
[----:B--2---:R-:W-:Y:S05]  /*2c60*/  @P2 BRA `(.L_x_21) ;  /* 0x0000000000082947 */ /* 0x004fea0003800000 */
[----:B------:R-:W2:Y:S02]  /*2c70*/  SYNCS.PHASECHK.TRANS64.TRYWAIT P2, [UR38+0x22850], R8 ;  /* 0x02285008ff0075a7 */ /* 0x000ea40008040166 */
[----:B--2---:R-:W-:Y:S05]  /*2c80*/  @!P2 BRA `(.L_x_22) ;  /* 0x0000008800dca947 */ /* 0x004fea0003800000 */
.L_x_21:
[----:B------:R3:W-:Y:S01]  /*2c90*/  BAR.SYNC.DEFER_BLOCKING R0, 0x100 ;  /* 0x000400000000751d */ /* 0x0007e20000010000 */
[----:B------:R-:W-:Y:S01]  /*2ca0*/  UIADD3 UR4, UR38, 0x400, URZ ;  /* 0x0000040026047890 */ /* 0x000fe2000fffe03f */
[----:B--2---:R-:W-:Y:S01]  /*2cb0*/  @!P1 VIADD R9, R9, 0x22860 ;  /* 0x0002286009099836 */ /* 0x004fe20000000000 */
[----:B------:R-:W-:Y:S02]  /*2cc0*/  UIADD3 UR40, UR40, -0x2, URZ ;  /* 0xfffffffe28287890 */ /* 0x000fe4000fffe03f */
[----:B------:R-:W-:Y:S01]  /*2cd0*/  USHF.R.U32.HI UR4, URZ, 0x4, UR4 ;  /* 0x000000043f047899 */ /* 0x000fe20008011604 */
[----:B------:R-:W-:Y:S01]  /*2ce0*/  UMOV UR11, 0x40000040 ;  /* 0x40000040000b7882 */ /* 0x000fe20000000000 */
[----:B------:R-:W-:Y:S01]  /*2cf0*/  UISETP.GE.AND UP0, UPT, UR40, UR37, UPT ;  /* 0x000000252800728c */ /* 0x000fe2000bf06270 */
[----:B------:R-:W-:Y:S01]  /*2d00*/  @!P1 PRMT R9, RZ, 0x654, R9 ;  /* 0x00000654ff099816 */ /* 0x000fe20000000009 */
[----:B------:R-:W-:-:S04]  /*2d10*/  ULOP3.LUT UR4, UR4, 0x3fff, URZ, 0xc0, !UPT ;  /* 0x00003fff04047892 */ /* 0x000fc8000f8ec03f */
[----:B------:R-:W-:Y:S01]  /*2d20*/  ULOP3.LUT UR24, UR4, 0x3000000, URZ, 0xfc, !UPT ;  /* 0x0300000004187892 */ /* 0x000fe2000f8efc3f */
[----:B------:R-:W-:-:S03]  /*2d30*/  PLOP3.LUT P2, PT, PT, PT, UP0, 0x80, 0x0 ;  /* 0x000000000000781c */ /* 0x000fc60003f4f008 */
[----:B------:R-:W-:-:S03]  /*2d40*/  UIADD3 UR4, UR24, 0x80, URZ ;  /* 0x0000008018047890 */ /* 0x000fc6000fffe03f */
[----:B------:R-:W-:Y:S01]  /*2d50*/  UMOV UR10, UR24 ;  /* 0x00000018000a7c82 */ /* 0x000fe20008000000 */
[----:B------:R-:W-:-:S06]  /*2d60*/  WARPGROUP.ARRIVE ;  /* 0x00000000000079c5 */ /* 0x000fcc0000000000 */
[----:B------:R-:W-:Y:S01]  /*2d70*/  HGMMA.64x256x16.F32 R24, R152, gdesc[UR8].tnspB, RZ, !UPT, gsb0 ;  /* 0x43e0000898187df0 */ /* 0x000fe2000c0008ff */
[----:B------:R-:W-:Y:S01]  /*2d80*/  UMOV UR10, UR4 ;  /* 0x00000004000a7c82 */ /* 0x000fe20008000000 */
[----:B------:R-:W-:Y:S01]  /*2d90*/  UMOV UR11, 0x40000040 ;  /* 0x40000040000b7882 */ /* 0x000fe20000000000 */
[----:B------:R-:W-:Y:S01]  /*2da0*/  UIADD3 UR4, UR24, 0x100, URZ ;  /* 0x0000010018047890 */ /* 0x000fe2000fffe03f */
[----:B------:R-:W-:Y:S02]  /*2db0*/  WARPGROUP.DEPBAR.LE gsb0, 0x0 ;  /* 0x00008000000079c5 */ /* 0x000fe40000010000 */
[----:B------:R-:W-:-:S15]  /*2dc0*/  WARPGROUP.ARRIVE ;  /* 0x00000000000079c5 */ /* 0x000fde0000000000 */
[----:B------:R-:W-:-:S07]  /*2dd0*/  NOP ;  /* 0x0000000000007918 */ /* 0x000fce0000000000 */
[----:B------:R-:W-:Y:S01]  /*2de0*/  HGMMA.64x256x16.F32 R24, R156, gdesc[UR8].tnspB, R24, gsb0 ;  /* 0x43e000089c187df0 */ /* 0x000fe20008000818 */
        /* <DEDUP_REMOVED lines=23> */
[----:B------:R-:W-:Y:S02]  /*2f60*/  WARPGROUP.DEPBAR.LE gsb0, 0x0 ;  /* 0x00008000000079c5 */ /* 0x000fe40000010000 */
[----:B------:R-:W-:-:S15]  /*2f70*/  WARPGROUP.ARRIVE ;  /* 0x00000000000079c5 */ /* 0x000fde0000000000 */
[----:B------:R-:W-:-:S08]  /*2f80*/  NOP ;  /* 0x0000000000007918 */ /* 0x000fd00000000000 */
[----:B------:R-:W-:Y:S03]  /*2f90*/  HGMMA.64x256x16.F32 R24, R172, gdesc[UR8].tnspB, R24, gsb0 ;  /* 0x43e00008ac187df0 */ /* 0x000fe60008000818 */
[----:B------:R-:W-:Y:S02]  /*2fa0*/  WARPGROUP.DEPBAR.LE gsb0, 0x0 ;  /* 0x00008000000079c5 */ /* 0x000fe40000010000 */
[----:B------:R3:W-:Y:S01]  /*2fb0*/  @!P1 SYNCS.ARRIVE.TRANS64.RED.A1T0 RZ, [R9+URZ], RZ ;  /* 0x000000ff09ff99a7 */ /* 0x0007e2000810043f */
[----:B------:R-:W-:Y:S05]  /*2fc0*/  @!P2 BRA `(.L_x_23) ;  /* 0x0000001c0044a947 */ /* 0x000fea0003800000 */
[----:B------:R-:W-:Y:S01]  /*2fd0*/  IMAD.MOV.U32 R13, RZ, RZ, R4 ;  /* 0x000000ffff0d7224 */ /* 0x000fe200078e0004 */
[----:B------:R-:W-:Y:S01]  /*2fe0*/  UMOV UR4, URZ ;  /* 0x0000003f00047c82 */ /* 0x000fe20008000000 */
[----:B01----:R-:W-:Y:S01]  /*2ff0*/  IMAD.MOV.U32 R8, RZ, RZ, R3 ;  /* 0x000000ffff087224 */ /* 0x003fe200078e0003 */
[----:B------:R-:W-:Y:S01]  /*3000*/  UMOV UR5, URZ ;  /* 0x0000003f00057c82 */ /* 0x000fe20008000000 */
[----:B------:R-:W-:-:S05]  /*3010*/  ULDC UR7, c[0x0][0x988] ;  /* 0x0002620000077ab9 */ /* 0x000fca0000000800 */
.L_x_32:
[----:B------:R-:W-:Y:S01]  /*3020*/  UIADD3 UR5, UR5, 0x1, URZ ;  /* 0x0000000105057890 */ /* 0x000fe2000fffe03f */
[----:B------:R-:W-:Y:S01]  /*3030*/  IMAD.U32 R3, RZ, RZ, UR40 ;  /* 0x00000028ff037e24 */ /* 0x000fe2000f8e00ff */
[----:B------:R-:W-:Y:S02]  /*3040*/  UIADD3 UR40, UR40, -0x1, URZ ;  /* 0xffffffff28287890 */ /* 0x000fe4000fffe03f */
[----:B------:R-:W-:Y:S02]  /*3050*/  UISETP.NE.AND UP0, UPT, UR5, 0x2, UPT ;  /* 0x000000020500788c */ /* 0x000fe4000bf05270 */
[----:B------:R-:W-:Y:S02]  /*3060*/  ISETP.GT.AND P2, PT, R3, UR37, PT ;  /* 0x0000002503007c0c */ /* 0x000fe4000bf44270 */
[----:B------:R-:W-:Y:S02]  /*3070*/  USEL UR10, URZ, 0x1, UP0 ;  /* 0x000000013f0a7887 */ /* 0x000fe40008000000 */
[----:B------:R-:W-:-:S02]  /*3080*/  USEL UR5, UR5, URZ, UP0 ;  /* 0x0000003f05057287 */ /* 0x000fc40008000000 */
[----:B------:R-:W-:Y:S01]  /*3090*/  ULOP3.LUT UR4, UR4, UR10, URZ, 0x3c, !UPT ;  /* 0x0000000a04047292 */ /* 0x000fe2000f8e3c3f */
[----:B--2---:R-:W-:Y:S11]  /*30a0*/  @!P0 BRA `(.L_x_24) ;  /* 0x0000000000048947 */ /* 0x004ff60003800000 */
[----:B------:R-:W-:Y:S01]  /*30b0*/  BPT.TRAP 0x1 ;  /* 0x000000040000795c */ /* 0x000fe20000300000 */
.L_x_24:
[----:B------:R-:W-:Y:S01]  /*30c0*/  IMAD.U32 R3, RZ, RZ, UR4 ;  /* 0x00000004ff037e24 */ /* 0x000fe2000f8e00ff */
[----:B------:R-:W-:-:S04]  /*30d0*/  ULEA UR26, UR5, UR38, 0x3 ;  /* 0x00000026051a7291 */ /* 0x000fc8000f8e183f */
[----:B------:R-:W-:-:S04]  /*30e0*/  SHF.L.U32 R3, R3, 0x1f, RZ ;  /* 0x0000001f03037819 */ /* 0x000fc800000006ff */
[----:B------:R-:W-:-:S13]  /*30f0*/  R2UR UR25, R3 ;  /* 0x00000000031972ca */ /* 0x000fda00000e0000 */
[----:B------:R-:W-:-:S04]  /*3100*/  IMAD.U32 R3, RZ, RZ, UR25 ;  /* 0x00000019ff037e24 */ /* 0x000fc8000f8e00ff */
[----:B------:R0:W1:Y:S01]  /*3110*/  SYNCS.PHASECHK.TRANS64.TRYWAIT P3, [UR26+0x22830], R3 ;  /* 0x02283003ff0075a7 */ /* 0x000062000806015a */
[----:B------:R-:W-:Y:S05]  /*3120*/  @!P0 BRA `(.L_x_25) ;  /* 0x0000000000048947 */ /* 0x000fea0003800000 */
[----:B------:R-:W-:Y:S01]  /*3130*/  BPT.TRAP 0x1 ;  /* 0x000000040000795c */ /* 0x000fe20000300000 */
.L_x_25:
[----:B-1----:R-:W-:Y:S05]  /*3140*/  @P3 BRA `(.L_x_26) ;  /* 0x00000000000c3947 */ /* 0x002fea0003800000 */
[----:B0-----:R-:W-:-:S04]  /*3150*/  MOV R3, UR25 ;  /* 0x0000001900037c02 */ /* 0x001fc80008000f00 */
[----:B------:R-:W0:Y:S02]  /*3160*/  SYNCS.PHASECHK.TRANS64.TRYWAIT P3, [UR26+0x22830], R3 ;  /* 0x02283003ff0075a7 */ /* 0x000e24000806015a */
[----:B0-----:R-:W-:Y:S05]  /*3170*/  @!P3 BRA `(.L_x_27) ;  /* 0x0000008400b4b947 */ /* 0x001fea0003800000 */
.L_x_26:
[----:B------:R-:W-:Y:S01]  /*3180*/  UIMAD UR10, UR5, 0x300, UR6 ;  /* 0x00000300050a78a4 */ /* 0x000fe2000f8e0206 */
[----:B------:R-:W-:Y:S01]  /*3190*/  WARPGROUP.ARRIVE ;  /* 0x00000000000079c5 */ /* 0x000fe20000000000 */
[----:B------:R-:W-:Y:S01]  /*31a0*/  UMOV UR11, 0x40000040 ;  /* 0x40000040000b7882 */ /* 0x000fe20000000000 */
[----:B------:R-:W-:Y:S01]  /*31b0*/  UMOV UR15, 0x40000040 ;  /* 0x40000040000f7882 */ /* 0x000fe20000000000 */
[----:B------:R-:W-:Y:S02]  /*31c0*/  UIADD3 UR14, UR10, 0x2, URZ ;  /* 0x000000020a0e7890 */ /* 0x000fe4000fffe03f */
[----:B------:R-:W-:Y:S01]  /*31d0*/  UIADD3 UR18, UR10, 0x4, URZ ;  /* 0x000000040a127890 */ /* 0x000fe2000fffe03f */
[----:B------:R-:W-:Y:S02]  /*31e0*/  UMOV UR19, 0x40000040 ;  /* 0x4000004000137882 */ /* 0x000fe40000000000 */
[----:B------:R-:W-:Y:S01]  /*31f0*/  HGMMA.64x96x16.F32 R152, gdesc[UR8], RZ, !UPT, gsb0 ;  /* 0x01600000089879f0 */ /* 0x000fe2000c0008ff */
[----:B------:R-:W-:Y:S01]  /*3200*/  UIADD3 UR22, UR10, 0x6, URZ ;  /* 0x000000060a167890 */ /* 0x000fe2000fffe03f */
[----:B------:R-:W-:Y:S01]  /*3210*/  UMOV UR23, 0x40000040 ;  /* 0x4000004000177882 */ /* 0x000fe20000000000 */
        /* <DEDUP_REMOVED lines=10> */
[----:B0-----:R-:W-:-:S04]  /*32c0*/  FMNMX.FTZ R4, R152, R8, !PT ;  /* 0x0000000898047209 */ /* 0x001fc80007810000 */
[----:B------:R-:W-:-:S04]  /*32d0*/  FMNMX.FTZ R3, R153, R4, !PT ;  /* 0x0000000499037209 */ /* 0x000fc80007810000 */
        /* <DEDUP_REMOVED lines=21> */
[----:B---3--:R-:W-:-:S05]  /*3430*/  FMNMX.FTZ R9, R197, R4, !PT ;  /* 0x00000004c5097209 */ /* 0x008fca0007810000 */
[----:B------:R-:W0:Y:S02]  /*3440*/  SHFL.BFLY PT, R4, R9, 0x2, 0x1f ;  /* 0x0c401f0009047f89 */ /* 0x000e2400000e0000 */
[----:B0-----:R-:W-:-:S05]  /*3450*/  FMNMX.FTZ R10, R9, R4, !PT ;  /* 0x00000004090a7209 */ /* 0x001fca0007810000 */
[----:B------:R-:W0:Y:S02]  /*3460*/  SHFL.BFLY PT, R3, R10, 0x1, 0x1f ;  /* 0x0c201f000a037f89 */ /* 0x000e2400000e0000 */
[----:B0-----:R-:W-:-:S05]  /*3470*/  FMNMX.FTZ R3, R10, R3, !PT ;  /* 0x000000030a037209 */ /* 0x001fca0007810000 */
[C---:B------:R-:W-:Y:S01]  /*3480*/  FADD.FTZ R4, -R3.reuse, R8 ;  /* 0x0000000803047221 */ /* 0x040fe20000010100 */
[----:B------:R-:W-:-:S03]  /*3490*/  FMUL.FTZ R7, R3, UR7 ;  /* 0x0000000703077c20 */ /* 0x000fc60008410000 */
[----:B------:R-:W-:Y:S01]  /*34a0*/  FMUL.FTZ R8, R4, UR7 ;  /* 0x0000000704087c20 */ /* 0x000fe20008410000 */
[----:B------:R-:W-:Y:S01]  /*34b0*/  FMNMX.FTZ R4, R154, R13, !PT ;  /* 0x0000000d9a047209 */ /* 0x000fe20007810000 */
[--C-:B------:R-:W-:Y:S01]  /*34c0*/  FFMA.FTZ R12, R152, UR7, -R7.reuse ;  /* 0x00000007980c7c23 */ /* 0x100fe20008010807 */
[--C-:B------:R-:W-:Y:S01]  /*34d0*/  FFMA.FTZ R10, R156, UR7, -R7.reuse ;  /* 0x000000079c0a7c23 */ /* 0x100fe20008010807 */
[--C-:B------:R-:W-:Y:S01]  /*34e0*/  FFMA.FTZ R156, R160, UR7, -R7.reuse ;  /* 0x00000007a09c7c23 */ /* 0x100fe20008010807 */
[----:B------:R-:W-:Y:S01]  /*34f0*/  FMNMX.FTZ R11, R155, R4, !PT ;  /* 0x000000049b0b7209 */ /* 0x000fe20007810000 */
[----:B------:R0:W-:Y:S01]  /*3500*/  MUFU.EX2 R9, R12 ;  /* 0x0000000c00097308 */ /* 0x0001e20000000800 */
[--C-:B------:R-:W-:Y:S01]  /*3510*/  FFMA.FTZ R152, R153, UR7, -R7.reuse ;  /* 0x0000000799987c23 */ /* 0x100fe20008010807 */
[--C-:B------:R-:W-:Y:S01]  /*3520*/  FFMA.FTZ R160, R168, UR7, -R7.reuse ;  /* 0x00000007a8a07c23 */ /* 0x100fe20008010807 */
[----:B------:R-:W-:Y:S01]  /*3530*/  FMNMX.FTZ R4, R158, R11, !PT ;  /* 0x0000000b9e047209 */ /* 0x000fe20007810000 */
[--C-:B------:R-:W-:Y:S01]  /*3540*/  FFMA.FTZ R14, R172, UR7, -R7.reuse ;  /* 0x00000007ac0e7c23 */ /* 0x100fe20008010807 */
[--C-:B------:R-:W-:Y:S01]  /*3550*/  FFMA.FTZ R23, R177, UR7, -R7.reuse ;  /* 0x00000007b1177c23 */ /* 0x100fe20008010807 */
[--C-:B------:R-:W-:Y:S01]  /*3560*/  FFMA.FTZ R16, R180, UR7, -R7.reuse ;  /* 0x00000007b4107c23 */ /* 0x100fe20008010807 */
[----:B------:R-:W-:Y:S01]  /*3570*/  FMNMX.FTZ R11, R159, R4, !PT ;  /* 0x000000049f0b7209 */ /* 0x000fe20007810000 */
[--C-:B------:R-:W-:Y:S01]  /*3580*/  FFMA.FTZ R153, R181, UR7, -R7.reuse ;  /* 0x00000007b5997c23 */ /* 0x100fe20008010807 */
[--C-:B0-----:R-:W-:Y:S01]  /*3590*/  FFMA.FTZ R12, R164, UR7, -R7.reuse ;  /* 0x00000007a40c7c23 */ /* 0x101fe20008010807 */
[--C-:B------:R-:W-:Y:S01]  /*35a0*/  FFMA.FTZ R164, R176, UR7, -R7.reuse ;  /* 0x00000007b0a47c23 */ /* 0x100fe20008010807 */
[----:B------:R-:W-:Y:S01]  /*35b0*/  FMNMX.FTZ R4, R162, R11, !PT ;  /* 0x0000000ba2047209 */ /* 0x000fe20007810000 */
[--C-:B------:R-:W-:Y:S01]  /*35c0*/  FFMA.FTZ R168, R184, UR7, -R7.reuse ;  /* 0x00000007b8a87c23 */ /* 0x100fe20008010807 */
[--C-:B------:R-:W-:Y:S01]  /*35d0*/  FFMA.FTZ R18, R188, UR7, -R7.reuse ;  /* 0x00000007bc127c23 */ /* 0x100fe20008010807 */
[--C-:B------:R-:W-:Y:S01]  /*35e0*/  FFMA.FTZ R172, R192, UR7, -R7.reuse ;  /* 0x00000007c0ac7c23 */ /* 0x100fe20008010807 */
[----:B------:R-:W-:Y:S01]  /*35f0*/  FMNMX.FTZ R11, R163, R4, !PT ;  /* 0x00000004a30b7209 */ /* 0x000fe20007810000 */
[--C-:B------:R-:W-:Y:S01]  /*3600*/  FFMA.FTZ R196, R196, UR7, -R7.reuse ;  /* 0x00000007c4c47c23 */ /* 0x100fe20008010807 */
[--C-:B------:R-:W-:Y:S01]  /*3610*/  FFMA.FTZ R197, R197, UR7, -R7.reuse ;  /* 0x00000007c5c57c23 */ /* 0x100fe20008010807 */
[----:B------:R-:W0:Y:S01]  /*3620*/  MUFU.EX2 R8, R8 ;  /* 0x0000000800087308 */ /* 0x000e220000000800 */
[----:B------:R-:W-:Y:S01]  /*3630*/  FMNMX.FTZ R4, R166, R11, !PT ;  /* 0x0000000ba6047209 */ /* 0x000fe20007810000 */
[----:B------:R-:W-:-:S03]  /*3640*/  FFMA.FTZ R11, R157, UR7, -R7 ;  /* 0x000000079d0b7c23 */ /* 0x000fc60008010807 */
[----:B------:R-:W-:-:S03]  /*3650*/  FMNMX.FTZ R15, R167, R4, !PT ;  /* 0x00000004a70f7209 */ /* 0x000fc60007810000 */
[----:B------:R-:W1:Y:S01]  /*3660*/  MUFU.EX2 R152, R152 ;  /* 0x0000009800987308 */ /* 0x000e620000000800 */
[----:B------:R-:W-:-:S04]  /*3670*/  FMNMX.FTZ R4, R170, R15, !PT ;  /* 0x0000000faa047209 */ /* 0x000fc80007810000 */
[----:B------:R-:W-:-:S03]  /*3680*/  FMNMX.FTZ R15, R171, R4, !PT ;  /* 0x00000004ab0f7209 */ /* 0x000fc60007810000 */
[----:B------:R-:W-:Y:S01]  /*3690*/  MUFU.EX2 R10, R10 ;  /* 0x0000000a000a7308 */ /* 0x000fe20000000800 */
[----:B------:R-:W-:Y:S01]  /*36a0*/  FMNMX.FTZ R4, R174, R15, !PT ;  /* 0x0000000fae047209 */ /* 0x000fe20007810000 */
[--C-:B------:R-:W-:Y:S01]  /*36b0*/  FFMA.FTZ R15, R161, UR7, -R7.reuse ;  /* 0x00000007a10f7c23 */ /* 0x100fe20008010807 */
[----:B------:R-:W-:Y:S01]  /*36c0*/  FFMA.FTZ R161, R189, UR7, -R7 ;  /* 0x00000007bda17c23 */ /* 0x000fe20008010807 */
[----:B0-----:R-:W-:Y:S01]  /*36d0*/  FFMA.FTZ R5, R8, R5, R9 ;  /* 0x0000000508057223 */ /* 0x001fe20000010009 */
[----:B------:R-:W-:Y:S01]  /*36e0*/  FMNMX.FTZ R17, R175, R4, !PT ;  /* 0x00000004af117209 */ /* 0x000fe20007810000 */
[-C--:B------:R-:W-:Y:S01]  /*36f0*/  FMUL.FTZ R24, R24, R8.reuse ;  /* 0x0000000818187220 */ /* 0x080fe20000410000 */
[-C--:B------:R-:W-:Y:S01]  /*3700*/  FMUL.FTZ R25, R25, R8.reuse ;  /* 0x0000000819197220 */ /* 0x080fe20000410000 */
[----:B------:R-:W-:Y:S01]  /*3710*/  MUFU.EX2 R11, R11 ;  /* 0x0000000b000b7308 */ /* 0x000fe20000000800 */
[----:B------:R-:W-:Y:S01]  /*3720*/  FMNMX.FTZ R4, R178, R17, !PT ;  /* 0x00000011b2047209 */ /* 0x000fe20007810000 */
[C---:B-1----:R-:W-:Y:S01]  /*3730*/  FADD.FTZ R5, R152.reuse, R5 ;  /* 0x0000000598057221 */ /* 0x042fe20000010000 */
[----:B------:R-:W-:Y:S01]  /*3740*/  F2FP.F16.F32.PACK_AB R152, R152, R9 ;  /* 0x000000099898723e */ /* 0x000fe200000000ff */
[----:B------:R-:W-:Y:S01]  /*3750*/  FMUL.FTZ R28, R28, R8 ;  /* 0x000000081c1c7220 */ /* 0x000fe20000410000 */
[----:B------:R-:W-:Y:S01]  /*3760*/  FMNMX.FTZ R17, R179, R4, !PT ;  /* 0x00000004b3117209 */ /* 0x000fe20007810000 */
[-C--:B------:R-:W-:Y:S01]  /*3770*/  FMUL.FTZ R29, R29, R8.reuse ;  /* 0x000000081d1d7220 */ /* 0x080fe20000410000 */
[-C--:B------:R-:W-:Y:S01]  /*3780*/  FMUL.FTZ R32, R32, R8.reuse ;  /* 0x0000000820207220 */ /* 0x080fe20000410000 */
[----:B------:R-:W-:Y:S01]  /*3790*/  MUFU.EX2 R156, R156 ;  /* 0x0000009c009c7308 */ /* 0x000fe20000000800 */
[----:B------:R-:W-:Y:S01]  /*37a0*/  FMNMX.FTZ R4, R182, R17, !PT ;  /* 0x00000011b6047209 */ /* 0x000fe20007810000 */
[--C-:B------:R-:W-:Y:S01]  /*37b0*/  FFMA.FTZ R17, R165, UR7, -R7.reuse ;  /* 0x00000007a5117c23 */ /* 0x100fe20008010807 */
[--C-:B------:R-:W-:Y:S01]  /*37c0*/  FFMA.FTZ R165, R193, UR7, -R7.reuse ;  /* 0x00000007c1a57c23 */ /* 0x100fe20008010807 */
[----:B------:R-:W-:Y:S01]  /*37d0*/  FMUL.FTZ R33, R33, R8 ;  /* 0x0000000821217220 */ /* 0x000fe20000410000 */
[----:B------:R-:W-:Y:S01]  /*37e0*/  FMNMX.FTZ R19, R183, R4, !PT ;  /* 0x00000004b7137209 */ /* 0x000fe20007810000 */
[-C--:B------:R-:W-:Y:S01]  /*37f0*/  FMUL.FTZ R36, R36, R8.reuse ;  /* 0x0000000824247220 */ /* 0x080fe20000410000 */
[-C--:B------:R-:W-:Y:S01]  /*3800*/  FMUL.FTZ R37, R37, R8.reuse ;  /* 0x0000000825257220 */ /* 0x080fe20000410000 */
[----:B------:R-:W-:Y:S01]  /*3810*/  MUFU.EX2 R15, R15 ;  /* 0x0000000f000f7308 */ /* 0x000fe20000000800 */
[----:B------:R-:W-:Y:S01]  /*3820*/  FMNMX.FTZ R4, R186, R19, !PT ;  /* 0x00000013ba047209 */ /* 0x000fe20007810000 */
[-C--:B------:R-:W-:Y:S01]  /*3830*/  FMUL.FTZ R40, R40, R8.reuse ;  /* 0x0000000828287220 */ /* 0x080fe20000410000 */
[-C--:B------:R-:W-:Y:S01]  /*3840*/  FMUL.FTZ R41, R41, R8.reuse ;  /* 0x0000000829297220 */ /* 0x080fe20000410000 */
[----:B------:R-:W-:Y:S01]  /*3850*/  FMUL.FTZ R44, R44, R8 ;  /* 0x000000082c2c7220 */ /* 0x000fe20000410000 */
[----:B------:R-:W-:Y:S01]  /*3860*/  FMNMX.FTZ R19, R187, R4, !PT ;  /* 0x00000004bb137209 */ /* 0x000fe20007810000 */
[-C--:B------:R-:W-:Y:S01]  /*3870*/  FMUL.FTZ R45, R45, R8.reuse ;  /* 0x000000082d2d7220 */ /* 0x080fe20000410000 */
[-C--:B------:R-:W-:Y:S01]  /*3880*/  FMUL.FTZ R48, R48, R8.reuse ;  /* 0x0000000830307220 */ /* 0x080fe20000410000 */
[----:B------:R-:W-:Y:S01]  /*3890*/  MUFU.EX2 R12, R12 ;  /* 0x0000000c000c7308 */ /* 0x000fe20000000800 */
[----:B------:R-:W-:Y:S01]  /*38a0*/  FMNMX.FTZ R4, R190, R19, !PT ;  /* 0x00000013be047209 */ /* 0x000fe20007810000 */
[--C-:B------:R-:W-:Y:S01]  /*38b0*/  FFMA.FTZ R19, R169, UR7, -R7.reuse ;  /* 0x00000007a9137c23 */ /* 0x100fe20008010807 */
[-C--:B------:R-:W-:Y:S01]  /*38c0*/  FMUL.FTZ R49, R49, R8.reuse ;  /* 0x0000000831317220 */ /* 0x080fe20000410000 */
        /* <DEDUP_REMOVED lines=21> */
[-C--:B------:R-:W-:Y:S01]  /*3a20*/  FMUL.FTZ R76, R76, R8.reuse ;  /* 0x000000084c4c7220 */ /* 0x080fe20000410000 */
[----:B------:R-:W0:Y:S01]  /*3a30*/  SHFL.BFLY PT, R157, R4, 0x2, 0x1f ;  /* 0x0c401f00049d7f89 */ /* 0x000e2200000e0000 */
[-C--:B------:R-:W-:Y:S01]  /*3a40*/  FMUL.FTZ R77, R77, R8.reuse ;  /* 0x000000084d4d7220 */ /* 0x080fe20000410000 */
[-C--:B------:R-:W-:Y:S01]  /*3a50*/  FMUL.FTZ R80, R80, R8.reuse ;  /* 0x0000000850507220 */ /* 0x080fe20000410000 */
[-C--:B------:R-:W-:Y:S01]  /*3a60*/  FMUL.FTZ R81, R81, R8.reuse ;  /* 0x0000000851517220 */ /* 0x080fe20000410000 */
[-C--:B------:R-:W-:Y:S01]  /*3a70*/  FMUL.FTZ R84, R84, R8.reuse ;  /* 0x0000000854547220 */ /* 0x080fe20000410000 */
[-C--:B------:R-:W-:Y:S01]  /*3a80*/  FMUL.FTZ R85, R85, R8.reuse ;  /* 0x0000000855557220 */ /* 0x080fe20000410000 */
[----:B------:R-:W-:Y:S01]  /*3a90*/  MUFU.EX2 R14, R14 ;  /* 0x0000000e000e7308 */ /* 0x000fe20000000800 */
[-C--:B------:R-:W-:Y:S01]  /*3aa0*/  FMUL.FTZ R88, R88, R8.reuse ;  /* 0x0000000858587220 */ /* 0x080fe20000410000 */
[-C--:B------:R-:W-:Y:S01]  /*3ab0*/  FMUL.FTZ R89, R89, R8.reuse ;  /* 0x0000000859597220 */ /* 0x080fe20000410000 */
        /* <DEDUP_REMOVED lines=15> */
[----:B0-----:R-:W-:Y:S01]  /*3bb0*/  FMNMX.FTZ R20, R4, R157, !PT ;  /* 0x0000009d04147209 */ /* 0x001fe20007810000 */
[----:B------:R-:W-:Y:S01]  /*3bc0*/  FFMA.FTZ R157, R185, UR7, -R7 ;  /* 0x00000007b99d7c23 */ /* 0x000fe20008010807 */
[-C--:B------:R-:W-:Y:S01]  /*3bd0*/  FMUL.FTZ R117, R117, R8.reuse ;  /* 0x0000000875757220 */ /* 0x080fe20000410000 */
[-C--:B------:R-:W-:Y:S01]  /*3be0*/  FMUL.FTZ R120, R120, R8.reuse ;  /* 0x0000000878787220 */ /* 0x080fe20000410000 */
[-C--:B------:R-:W-:Y:S01]  /*3bf0*/  FMUL.FTZ R121, R121, R8.reuse ;  /* 0x0000000879797220 */ /* 0x080fe20000410000 */
[----:B------:R-:W0:Y:S01]  /*3c00*/  SHFL.BFLY PT, R169, R20, 0x1, 0x1f ;  /* 0x0c201f0014a97f89 */ /* 0x000e2200000e0000 */
        /* <DEDUP_REMOVED lines=15> */
[----:B------:R-:W-:Y:S01]  /*3d00*/  FMUL.FTZ R149, R149, R8 ;  /* 0x0000000895957220 */ /* 0x000fe20000410000 */
[----:B------:R-:W-:Y:S01]  /*3d10*/  MUFU.EX2 R153, R153 ;  /* 0x0000009900997308 */ /* 0x000fe20000000800 */
[----:B0-----:R-:W-:-:S07]  /*3d20*/  FMNMX.FTZ R4, R20, R169, !PT ;  /* 0x000000a914047209 */ /* 0x001fce0007810000 */
[----:B------:R-:W-:Y:S01]  /*3d30*/  MUFU.EX2 R168, R168 ;  /* 0x000000a800a87308 */ /* 0x000fe20000000800 */
[C---:B------:R-:W-:Y:S01]  /*3d40*/  FMUL.FTZ R185, R4.reuse, UR7 ;  /* 0x0000000704b97c20 */ /* 0x040fe20008410000 */
[----:B------:R-:W-:-:S03]  /*3d50*/  FADD.FTZ R7, -R4, R13 ;  /* 0x0000000d04077221 */ /* 0x000fc60000010100 */
[--C-:B------:R-:W-:Y:S01]  /*3d60*/  FFMA.FTZ R22, R154, UR7, -R185.reuse ;  /* 0x000000079a167c23 */ /* 0x100fe200080108b9 */
[----:B------:R-:W-:Y:S01]  /*3d70*/  FMUL.FTZ R7, R7, UR7 ;  /* 0x0000000707077c20 */ /* 0x000fe20008410000 */
[--C-:B------:R-:W-:Y:S01]  /*3d80*/  FFMA.FTZ R155, R155, UR7, -R185.reuse ;  /* 0x000000079b9b7c23 */ /* 0x100fe200080108b9 */
[--C-:B------:R-:W-:Y:S01]  /*3d90*/  FFMA.FTZ R173, R158, UR7, -R185.reuse ;  /* 0x000000079ead7c23 */ /* 0x100fe200080108b9 */
[--C-:B------:R-:W-:Y:S01]  /*3da0*/  FFMA.FTZ R176, R159, UR7, -R185.reuse ;  /* 0x000000079fb07c23 */ /* 0x100fe200080108b9 */
[----:B------:R0:W-:Y:S01]  /*3db0*/  MUFU.EX2 R169, R7 ;  /* 0x0000000700a97308 */ /* 0x0001e20000000800 */
[--C-:B------:R-:W-:Y:S01]  /*3dc0*/  FFMA.FTZ R192, R175, UR7, -R185.reuse ;  /* 0x00000007afc07c23 */ /* 0x100fe200080108b9 */
[--C-:B------:R-:W-:Y:S01]  /*3dd0*/  FFMA.FTZ R175, R178, UR7, -R185.reuse ;  /* 0x00000007b2af7c23 */ /* 0x100fe200080108b9 */
[--C-:B------:R-:W-:Y:S01]  /*3de0*/  FFMA.FTZ R159, R162, UR7, -R185.reuse ;  /* 0x00000007a29f7c23 */ /* 0x100fe200080108b9 */
[----:B------:R-:W-:Y:S01]  /*3df0*/  FFMA.FTZ R178, R179, UR7, -R185 ;  /* 0x00000007b3b27c23 */ /* 0x000fe200080108b9 */
[----:B------:R-:W-:-:S02]  /*3e00*/  IMAD.U32 R179, RZ, RZ, UR26 ;  /* 0x0000001affb37e24 */ /* 0x000fc4000f8e00ff */
[--C-:B------:R-:W-:Y:S01]  /*3e10*/  FFMA.FTZ R180, R163, UR7, -R185.reuse ;  /* 0x00000007a3b47c23 */ /* 0x100fe200080108b9 */
[--C-:B------:R-:W-:Y:S01]  /*3e20*/  FFMA.FTZ R163, R166, UR7, -R185.reuse ;  /* 0x00000007a6a37c23 */ /* 0x100fe200080108b9 */
[----:B------:R-:W1:Y:S01]  /*3e30*/  MUFU.EX2 R22, R22 ;  /* 0x0000001600167308 */ /* 0x000e620000000800 */
[----:B------:R-:W-:Y:S01]  /*3e40*/  @!P1 VIADD R154, R179, 0x22840 ;  /* 0x00022840b39a9836 */ /* 0x000fe20000000000 */
[----:B0-----:R-:W-:Y:S01]  /*3e50*/  IADD3 R7, -R2, 0xb, RZ ;  /* 0x0000000b02077810 */ /* 0x001fe20007ffe1ff */
[--C-:B------:R-:W-:Y:S01]  /*3e60*/  FFMA.FTZ R184, R167, UR7, -R185.reuse ;  /* 0x00000007a7b87c23 */ /* 0x100fe200080108b9 */
[--C-:B------:R-:W-:Y:S01]  /*3e70*/  FFMA.FTZ R167, R170, UR7, -R185.reuse ;  /* 0x00000007aaa77c23 */ /* 0x100fe200080108b9 */
[--C-:B------:R-:W-:Y:S01]  /*3e80*/  FFMA.FTZ R188, R171, UR7, -R185.reuse ;  /* 0x00000007abbc7c23 */ /* 0x100fe200080108b9 */
[----:B------:R-:W-:Y:S01]  /*3e90*/  @!P1 PRMT R154, RZ, 0x654, R154 ;  /* 0x00000654ff9a9816 */ /* 0x000fe2000000009a */
[----:B------:R0:W-:Y:S06]  /*3ea0*/  BAR.ARV R7, 0x100 ;  /* 0x000400070000751d */ /* 0x0001ec0000002000 */
[----:B------:R-:W2:Y:S01]  /*3eb0*/  MUFU.EX2 R155, R155 ;  /* 0x0000009b009b7308 */ /* 0x000ea20000000800 */
[----:B------:R3:W-:Y:S01]  /*3ec0*/  @!P1 SYNCS.ARRIVE.TRANS64.RED.A1T0 RZ, [R154+URZ], RZ ;  /* 0x000000ff9aff99a7 */ /* 0x0007e2000810043f */
[--C-:B------:R-:W-:Y:S01]  /*3ed0*/  FFMA.FTZ R171, R174, UR7, -R185.reuse ;  /* 0x00000007aeab7c23 */ /* 0x100fe200080108b9 */
[--C-:B------:R-:W-:Y:S01]  /*3ee0*/  FFMA.FTZ R177, R182, UR7, -R185.reuse ;  /* 0x00000007b6b17c23 */ /* 0x100fe200080108b9 */
[----:B-1----:R-:W-:Y:S01]  /*3ef0*/  FFMA.FTZ R6, R169, R6, R22 ;  /* 0x00000006a9067223 */ /* 0x002fe20000010016 */
[--C-:B------:R-:W-:Y:S01]  /*3f00*/  FFMA.FTZ R182, R183, UR7, -R185.reuse ;  /* 0x00000007b7b67c23 */ /* 0x100fe200080108b9 */
[--C-:B------:R-:W-:Y:S01]  /*3f10*/  FFMA.FTZ R181, R186, UR7, -R185.reuse ;  /* 0x00000007bab57c23 */ /* 0x100fe200080108b9 */
[----:B------:R-:W-:Y:S01]  /*3f20*/  FFMA.FTZ R186, R187, UR7, -R185 ;  /* 0x00000007bbba7c23 */ /* 0x000fe200080108b9 */
[----:B------:R-:W1:Y:S01]  /*3f30*/  MUFU.EX2 R173, R173 ;  /* 0x000000ad00ad7308 */ /* 0x000e620000000800 */
[----:B---3--:R-:W-:Y:S01]  /*3f40*/  FADD.FTZ R154, R10, R5 ;  /* 0x000000050a9a7221 */ /* 0x008fe20000010000 */
[--C-:B------:R-:W-:Y:S01]  /*3f50*/  FFMA.FTZ R183, R190, UR7, -R185.reuse ;  /* 0x00000007beb77c23 */ /* 0x100fe200080108b9 */
[--C-:B------:R-:W-:Y:S01]  /*3f60*/  FFMA.FTZ R190, R191, UR7, -R185.reuse ;  /* 0x00000007bfbe7c23 */ /* 0x100fe200080108b9 */
[--C-:B------:R-:W-:Y:S01]  /*3f70*/  FFMA.FTZ R194, R194, UR7, -R185.reuse ;  /* 0x00000007c2c27c23 */ /* 0x100fe200080108b9 */
[----:B------:R-:W-:Y:S01]  /*3f80*/  FADD.FTZ R5, R11, R154 ;  /* 0x0000009a0b057221 */ /* 0x000fe20000010000 */
[--C-:B------:R-:W-:Y:S01]  /*3f90*/  FFMA.FTZ R195, R195, UR7, -R185.reuse ;  /* 0x00000007c3c37c23 */ /* 0x100fe200080108b9 */
[----:B------:R-:W-:Y:S01]  /*3fa0*/  FFMA.FTZ R198, R198, UR7, -R185 ;  /* 0x00000007c6c67c23 */ /* 0x000fe200080108b9 */
[----:B------:R-:W3:Y:S01]  /*3fb0*/  MUFU.EX2 R176, R176 ;  /* 0x000000b000b07308 */ /* 0x000ee20000000800 */
[----:B--2---:R-:W-:Y:S01]  /*3fc0*/  FADD.FTZ R6, R155, R6 ;  /* 0x000000069b067221 */ /* 0x004fe20000010000 */
[----:B------:R-:W-:Y:S01]  /*3fd0*/  FADD.FTZ R154, R156, R5 ;  /* 0x000000059c9a7221 */ /* 0x000fe20000010000 */
[----:B------:R-:W-:Y:S01]  /*3fe0*/  FFMA.FTZ R199, R199, UR7, -R185 ;  /* 0x00000007c7c77c23 */ /* 0x000fe200080108b9 */
[----:B------:R-:W-:Y:S01]  /*3ff0*/  F2FP.F16.F32.PACK_AB R166, R153, R16 ;  /* 0x0000001099a6723e */ /* 0x000fe200000000ff */
[-C--:B------:R-:W-:Y:S01]  /*4000*/  FMUL.FTZ R26, R26, R169.reuse ;  /* 0x000000a91a1a7220 */ /* 0x080fe20000410000 */
[----:B------:R-:W-:Y:S01]  /*4010*/  FADD.FTZ R5, R15, R154 ;  /* 0x0000009a0f057221 */ /* 0x000fe20000010000 */
[-C--:B------:R-:W-:Y:S01]  /*4020*/  FMUL.FTZ R27, R27, R169.reuse ;  /* 0x000000a91b1b7220 */ /* 0x080fe20000410000 */
[----:B------:R-:W2:Y:S01]  /*4030*/  MUFU.EX2 R159, R159 ;  /* 0x0000009f009f7308 */ /* 0x000ea20000000800 */
[----:B-1----:R-:W-:Y:S01]  /*4040*/  FADD.FTZ R9, R173, R6 ;  /* 0x00000006ad097221 */ /* 0x002fe20000010000 */
[----:B------:R-:W-:Y:S01]  /*4050*/  FADD.FTZ R154, R12, R5 ;  /* 0x000000050c9a7221 */ /* 0x000fe20000010000 */
[-C--:B------:R-:W-:Y:S01]  /*4060*/  FMUL.FTZ R30, R30, R169.reuse ;  /* 0x000000a91e1e7220 */ /* 0x080fe20000410000 */
[-C--:B------:R-:W-:Y:S01]  /*4070*/  FMUL.FTZ R31, R31, R169.reuse ;  /* 0x000000a91f1f7220 */ /* 0x080fe20000410000 */
[-C--:B------:R-:W-:Y:S01]  /*4080*/  FMUL.FTZ R34, R34, R169.reuse ;  /* 0x000000a922227220 */ /* 0x080fe20000410000 */
[----:B------:R-:W-:Y:S01]  /*4090*/  FADD.FTZ R5, R17, R154 ;  /* 0x0000009a11057221 */ /* 0x000fe20000010000 */
[-C--:B------:R-:W-:Y:S01]  /*40a0*/  FMUL.FTZ R35, R35, R169.reuse ;  /* 0x000000a923237220 */ /* 0x080fe20000410000 */
[----:B------:R-:W1:Y:S01]  /*40b0*/  MUFU.EX2 R180, R180 ;  /* 0x000000b400b47308 */ /* 0x000e620000000800 */
[----:B---3--:R-:W-:Y:S01]  /*40c0*/  FADD.FTZ R6, R176, R9 ;  /* 0x00000009b0067221 */ /* 0x008fe20000010000 */
[----:B------:R-:W-:Y:S01]  /*40d0*/  FADD.FTZ R154, R160, R5 ;  /* 0x00000005a09a7221 */ /* 0x000fe20000010000 */
[-C--:B------:R-:W-:Y:S01]  /*40e0*/  FMUL.FTZ R38, R38, R169.reuse ;  /* 0x000000a926267220 */ /* 0x080fe20000410000 */
[-C--:B------:R-:W-:Y:S01]  /*40f0*/  FMUL.FTZ R39, R39, R169.reuse ;  /* 0x000000a927277220 */ /* 0x080fe20000410000 */
[-C--:B------:R-:W-:Y:S01]  /*4100*/  FMUL.FTZ R42, R42, R169.reuse ;  /* 0x000000a92a2a7220 */ /* 0x080fe20000410000 */
[----:B------:R-:W-:Y:S01]  /*4110*/  FADD.FTZ R5, R19, R154 ;  /* 0x0000009a13057221 */ /* 0x000fe20000010000 */
[-C--:B------:R-:W-:Y:S01]  /*4120*/  FMUL.FTZ R43, R43, R169.reuse ;  /* 0x000000a92b2b7220 */ /* 0x080fe20000410000 */
[----:B------:R-:W3:Y:S01]  /*4130*/  MUFU.EX2 R163, R163 ;  /* 0x000000a300a37308 */ /* 0x000ee20000000800 */
[----:B--2---:R-:W-:Y:S01]  /*4140*/  FADD.FTZ R9, R159, R6 ;  /* 0x000000069f097221 */ /* 0x004fe20000010000 */
[----:B------:R-:W-:Y:S01]  /*4150*/  FADD.FTZ R154, R14, R5 ;  /* 0x000000050e9a7221 */ /* 0x000fe20000010000 */
[-C--:B------:R-:W-:Y:S01]  /*4160*/  FMUL.FTZ R46, R46, R169.reuse ;  /* 0x000000a92e2e7220 */ /* 0x080fe20000410000 */
[-C--:B------:R-:W-:Y:S01]  /*4170*/  FMUL.FTZ R47, R47, R169.reuse ;  /* 0x000000a92f2f7220 */ /* 0x080fe20000410000 */
        /* <DEDUP_REMOVED lines=18> */
[----:B------:R-:W-:Y:S01]  /*42a0*/  F2FP.F16.F32.PACK_AB R153, R155, R22 ;  /* 0x000000169b99723e */ /* 0x000fe200000000ff */
[----:B------:R-:W3:Y:S01]  /*42b0*/  MUFU.EX2 R188, R188 ;  /* 0x000000bc00bc7308 */ /* 0x000ee20000000800 */
[----:B--2---:R-:W-:Y:S01]  /*42c0*/  FADD.FTZ R6, R184, R9 ;  /* 0x00000009b8067221 */ /* 0x004fe20000010000 */
[----:B------:R-:W-:Y:S01]  /*42d0*/  FADD.FTZ R154, R168, R5 ;  /* 0x00000005a89a7221 */ /* 0x000fe20000010000 */
[-C--:B------:R-:W-:Y:S01]  /*42e0*/  FMUL.FTZ R67, R67, R169.reuse ;  /* 0x000000a943437220 */ /* 0x080fe20000410000 */
[-C--:B------:R-:W-:Y:S01]  /*42f0*/  FMUL.FTZ R70, R70, R169.reuse ;  /* 0x000000a946467220 */ /* 0x080fe20000410000 */
[-C--:B------:R-:W-:Y:S01]  /*4300*/  FMUL.FTZ R71, R71, R169.reuse ;  /* 0x000000a947477220 */ /* 0x080fe20000410000 */
[-C--:B------:R-:W-:Y:S01]  /*4310*/  FMUL.FTZ R74, R74, R169.reuse ;  /* 0x000000a94a4a7220 */ /* 0x080fe20000410000 */
[-C--:B------:R-:W-:Y:S01]  /*4320*/  FMUL.FTZ R75, R75, R169.reuse ;  /* 0x000000a94b4b7220 */ /* 0x080fe20000410000 */
[----:B------:R-:W2:Y:S01]  /*4330*/  MUFU.EX2 R171, R171 ;  /* 0x000000ab00ab7308 */ /* 0x000ea20000000800 */
[----:B-1----:R-:W-:Y:S01]  /*4340*/  FADD.FTZ R9, R167, R6 ;  /* 0x00000006a7097221 */ /* 0x002fe20000010000 */
[-C--:B------:R-:W-:Y:S01]  /*4350*/  FMUL.FTZ R78, R78, R169.reuse ;  /* 0x000000a94e4e7220 */ /* 0x080fe20000410000 */
[-C--:B------:R-:W-:Y:S01]  /*4360*/  FMUL.FTZ R79, R79, R169.reuse ;  /* 0x000000a94f4f7220 */ /* 0x080fe20000410000 */
[-C--:B------:R-:W-:Y:S01]  /*4370*/  FMUL.FTZ R82, R82, R169.reuse ;  /* 0x000000a952527220 */ /* 0x080fe20000410000 */
[-C--:B------:R-:W-:Y:S01]  /*4380*/  FMUL.FTZ R83, R83, R169.reuse ;  /* 0x000000a953537220 */ /* 0x080fe20000410000 */
[-C--:B------:R-:W-:Y:S01]  /*4390*/  FMUL.FTZ R86, R86, R169.reuse ;  /* 0x000000a956567220 */ /* 0x080fe20000410000 */
[-C--:B------:R-:W-:Y:S01]  /*43a0*/  FMUL.FTZ R87, R87, R169.reuse ;  /* 0x000000a957577220 */ /* 0x080fe20000410000 */
[----:B------:R-:W1:Y:S01]  /*43b0*/  MUFU.EX2 R192, R192 ;  /* 0x000000c000c07308 */ /* 0x000e620000000800 */
[----:B---3--:R-:W-:Y:S01]  /*43c0*/  FADD.FTZ R6, R188, R9 ;  /* 0x00000009bc067221 */ /* 0x008fe20000010000 */
[-C--:B------:R-:W-:Y:S01]  /*43d0*/  FMUL.FTZ R90, R90, R169.reuse ;  /* 0x000000a95a5a7220 */ /* 0x080fe20000410000 */
[-C--:B------:R-:W-:Y:S01]  /*43e0*/  FMUL.FTZ R91, R91, R169.reuse ;  /* 0x000000a95b5b7220 */ /* 0x080fe20000410000 */
[-C--:B------:R-:W-:Y:S01]  /*43f0*/  FMUL.FTZ R94, R94, R169.reuse ;  /* 0x000000a95e5e7220 */ /* 0x080fe20000410000 */
[-C--:B------:R-:W-:Y:S01]  /*4400*/  FMUL.FTZ R95, R95, R169.reuse ;  /* 0x000000a95f5f7220 */ /* 0x080fe20000410000 */
[-C--:B------:R-:W-:Y:S01]  /*4410*/  FMUL.FTZ R98, R98, R169.reuse ;  /* 0x000000a962627220 */ /* 0x080fe20000410000 */
[-C--:B------:R-:W-:Y:S01]  /*4420*/  FMUL.FTZ R99, R99, R169.reuse ;  /* 0x000000a963637220 */ /* 0x080fe20000410000 */
[----:B------:R-:W3:Y:S01]  /*4430*/  MUFU.EX2 R175, R175 ;  /* 0x000000af00af7308 */ /* 0x000ee20000000800 */
[----:B--2---:R-:W-:Y:S01]  /*4440*/  FADD.FTZ R9, R171, R6 ;  /* 0x00000006ab097221 */ /* 0x004fe20000010000 */
[-C--:B------:R-:W-:Y:S01]  /*4450*/  FMUL.FTZ R102, R102, R169.reuse ;  /* 0x000000a966667220 */ /* 0x080fe20000410000 */
        /* <DEDUP_REMOVED lines=32> */
[----:B------:R-:W-:Y:S01]  /*4660*/  FMUL.FTZ R151, R151, R169 ;  /* 0x000000a997977220 */ /* 0x000fe20000410000 */
[----:B------:R-:W-:-:S02]  /*4670*/  F2FP.F16.F32.PACK_AB R155, R176, R173 ;  /* 0x000000adb09b723e */ /* 0x000fc400000000ff */
[----:B------:R-:W-:Y:S02]  /*4680*/  F2FP.F16.F32.PACK_AB R156, R15, R156 ;  /* 0x0000009c0f9c723e */ /* 0x000fe400000000ff */
[----:B------:R-:W1:Y:S01]  /*4690*/  MUFU.EX2 R157, R157 ;  /* 0x0000009d009d7308 */ /* 0x000e620000000800 */
[----:B---3--:R-:W-:Y:S01]  /*46a0*/  FADD.FTZ R6, R182, R9 ;  /* 0x00000009b6067221 */ /* 0x008fe20000010000 */
[----:B------:R-:W-:Y:S02]  /*46b0*/  F2FP.F16.F32.PACK_AB R158, R17, R12 ;  /* 0x0000000c119e723e */ /* 0x000fe400000000ff */
[----:B------:R-:W-:Y:S02]  /*46c0*/  F2FP.F16.F32.PACK_AB R160, R19, R160 ;  /* 0x000000a013a0723e */ /* 0x000fe400000000ff */
[----:B------:R-:W-:Y:S02]  /*46d0*/  F2FP.F16.F32.PACK_AB R162, R21, R14 ;  /* 0x0000000e15a2723e */ /* 0x000fe400000000ff */
[----:B------:R-:W3:Y:S01]  /*46e0*/  MUFU.EX2 R186, R186 ;  /* 0x000000ba00ba7308 */ /* 0x000ee20000000800 */
[----:B--2---:R-:W-:Y:S01]  /*46f0*/  FADD.FTZ R9, R181, R6 ;  /* 0x00000006b5097221 */ /* 0x004fe20000010000 */
[----:B------:R-:W-:-:S06]  /*4700*/  F2FP.F16.F32.PACK_AB R164, R23, R164 ;  /* 0x000000a417a4723e */ /* 0x000fcc00000000ff */
[----:B------:R-:W2:Y:S01]  /*4710*/  MUFU.EX2 R18, R18 ;  /* 0x0000001200127308 */ /* 0x000ea20000000800 */
[C---:B-1----:R-:W-:Y:S01]  /*4720*/  FADD.FTZ R5, R157.reuse, R154 ;  /* 0x0000009a9d057221 */ /* 0x042fe20000010000 */
[----:B------:R-:W-:Y:S02]  /*4730*/  F2FP.F16.F32.PACK_AB R168, R157, R168 ;  /* 0x000000a89da8723e */ /* 0x000fe400000000ff */
[----:B------:R-:W-:Y:S02]  /*4740*/  F2FP.F16.F32.PACK_AB R157, R180, R159 ;  /* 0x0000009fb49d723e */ /* 0x000fe400000000ff */
[----:B------:R-:W-:Y:S02]  /*4750*/  F2FP.F16.F32.PACK_AB R159, R184, R163 ;  /* 0x000000a3b89f723e */ /* 0x000fe400000000ff */
[----:B------:R-:W1:Y:S01]  /*4760*/  MUFU.EX2 R183, R183 ;  /* 0x000000b700b77308 */ /* 0x000e620000000800 */
[----:B---3--:R-:W-:Y:S01]  /*4770*/  FADD.FTZ R6, R186, R9 ;  /* 0x00000009ba067221 */ /* 0x008fe20000010000 */
[----:B------:R-:W-:-:S02]  /*4780*/  F2FP.F16.F32.PACK_AB R163, R192, R171 ;  /* 0x000000abc0a3723e */ /* 0x000fc400000000ff */
[----:B------:R-:W-:-:S04]  /*4790*/  F2FP.F16.F32.PACK_AB R169, R186, R181 ;  /* 0x000000b5baa9723e */ /* 0x000fc800000000ff */
[----:B------:R-:W3:Y:S01]  /*47a0*/  MUFU.EX2 R161, R161 ;  /* 0x000000a100a17308 */ /* 0x000ee20000000800 */
[----:B--2---:R-:W-:-:S07]  /*47b0*/  FADD.FTZ R154, R18, R5 ;  /* 0x00000005129a7221 */ /* 0x004fce0000010000 */
[----:B------:R-:W2:Y:S01]  /*47c0*/  MUFU.EX2 R190, R190 ;  /* 0x000000be00be7308 */ /* 0x000ea20000000800 */
[----:B-1----:R-:W-:-:S07]  /*47d0*/  FADD.FTZ R9, R183, R6 ;  /* 0x00000006b7097221 */ /* 0x002fce0000010000 */
[----:B------:R-:W1:Y:S01]  /*47e0*/  MUFU.EX2 R172, R172 ;  /* 0x000000ac00ac7308 */ /* 0x000e620000000800 */
[----:B---3--:R-:W-:Y:S01]  /*47f0*/  FADD.FTZ R5, R161, R154 ;  /* 0x0000009aa1057221 */ /* 0x008fe20000010000 */
[----:B------:R-:W-:Y:S02]  /*4800*/  F2FP.F16.F32.PACK_AB R154, R11, R10 ;  /* 0x0000000a0b9a723e */ /* 0x000fe400000000ff */
[----:B------:R-:W-:Y:S02]  /*4810*/  F2FP.F16.F32.PACK_AB R170, R161, R18 ;  /* 0x00000012a1aa723e */ /* 0x000fe400000000ff */
[----:B------:R-:W-:Y:S02]  /*4820*/  F2FP.F16.F32.PACK_AB R161, R188, R167 ;  /* 0x000000a7bca1723e */ /* 0x000fe400000000ff */
[----:B------:R-:W3:Y:S01]  /*4830*/  MUFU.EX2 R185, R194 ;  /* 0x000000c200b97308 */ /* 0x000ee20000000800 */
[----:B--2---:R-:W-:Y:S01]  /*4840*/  FADD.FTZ R6, R190, R9 ;  /* 0x00000009be067221 */ /* 0x004fe20000010000 */
[----:B------:R-:W-:-:S02]  /*4850*/  F2FP.F16.F32.PACK_AB R167, R182, R177 ;  /* 0x000000b1b6a7723e */ /* 0x000fc400000000ff */
[----:B------:R-:W-:-:S04]  /*4860*/  F2FP.F16.F32.PACK_AB R171, R190, R183 ;  /* 0x000000b7beab723e */ /* 0x000fc800000000ff */
[----:B------:R-:W2:Y:S01]  /*4870*/  MUFU.EX2 R165, R165 ;  /* 0x000000a500a57308 */ /* 0x000ea20000000800 */
[----:B-1----:R-:W-:-:S07]  /*4880*/  FADD.FTZ R10, R172, R5 ;  /* 0x00000005ac0a7221 */ /* 0x002fce0000010000 */
[----:B------:R-:W1:Y:S01]  /*4890*/  MUFU.EX2 R8, R195 ;  /* 0x000000c300087308 */ /* 0x000e620000000800 */
[----:B---3--:R-:W-:-:S07]  /*48a0*/  FADD.FTZ R9, R185, R6 ;  /* 0x00000006b9097221 */ /* 0x008fce0000010000 */
[----:B------:R-:W3:Y:S01]  /*48b0*/  MUFU.EX2 R20, R196 ;  /* 0x000000c400147308 */ /* 0x000ee20000000800 */
[C---:B--2---:R-:W-:Y:S01]  /*48c0*/  FADD.FTZ R5, R165.reuse, R10 ;  /* 0x0000000aa5057221 */ /* 0x044fe20000010000 */
[----:B------:R-:W-:Y:S02]  /*48d0*/  F2FP.F16.F32.PACK_AB R172, R165, R172 ;  /* 0x000000aca5ac723e */ /* 0x000fe400000000ff */
[----:B------:R-:W-:-:S04]  /*48e0*/  F2FP.F16.F32.PACK_AB R165, R178, R175 ;  /* 0x000000afb2a5723e */ /* 0x000fc800000000ff */
[----:B------:R-:W2:Y:S01]  /*48f0*/  MUFU.EX2 R198, R198 ;  /* 0x000000c600c67308 */ /* 0x000ea20000000800 */
[C---:B-1----:R-:W-:Y:S01]  /*4900*/  FADD.FTZ R9, R8.reuse, R9 ;  /* 0x0000000908097221 */ /* 0x042fe20000010000 */
[----:B------:R-:W-:-:S06]  /*4910*/  F2FP.F16.F32.PACK_AB R173, R8, R185 ;  /* 0x000000b908ad723e */ /* 0x000fcc00000000ff */
[----:B------:R-:W1:Y:S01]  /*4920*/  MUFU.EX2 R13, R197 ;  /* 0x000000c5000d7308 */ /* 0x000e620000000800 */
[----:B---3--:R-:W-:-:S07]  /*4930*/  FADD.FTZ R10, R20, R5 ;  /* 0x00000005140a7221 */ /* 0x008fce0000010000 */
[----:B------:R-:W3:Y:S01]  /*4940*/  MUFU.EX2 R199, R199 ;  /* 0x000000c700c77308 */ /* 0x000ee20000000800 */
[----:B--2---:R-:W-:Y:S01]  /*4950*/  FADD.FTZ R6, R198, R9 ;  /* 0x00000009c6067221 */ /* 0x004fe20000010000 */
[C---:B-1----:R-:W-:Y:S01]  /*4960*/  FADD.FTZ R5, R13.reuse, R10 ;  /* 0x0000000a0d057221 */ /* 0x042fe20000010000 */
[----:B------:R-:W-:Y:S02]  /*4970*/  F2FP.F16.F32.PACK_AB R174, R13, R20 ;  /* 0x000000140dae723e */ /* 0x000fe400000000ff */
[C---:B---3--:R-:W-:Y:S01]  /*4980*/  FADD.FTZ R6, R199.reuse, R6 ;  /* 0x00000006c7067221 */ /* 0x048fe20000010000 */
[----:B------:R-:W-:Y:S01]  /*4990*/  F2FP.F16.F32.PACK_AB R175, R199, R198 ;  /* 0x000000c6c7af723e */ /* 0x000fe200000000ff */
[----:B0-----:R-:W-:Y:S06]  /*49a0*/  @!P0 BRA `(.L_x_28) ;  /* 0x0000000000048947 */ /* 0x001fec0003800000 */
[----:B------:R-:W-:Y:S01]  /*49b0*/  BPT.TRAP 0x1 ;  /* 0x000000040000795c */ /* 0x000fe20000300000 */
.L_x_28:
[----:B------:R-:W-:-:S04]  /*49c0*/  IMAD.U32 R8, RZ, RZ, UR25 ;  /* 0x00000019ff087e24 */ /* 0x000fc8000f8e00ff */
[----:B------:R0:W1:Y:S01]  /*49d0*/  SYNCS.PHASECHK.TRANS64.TRYWAIT P3, [UR26+0x22850], R8 ;  /* 0x02285008ff0075a7 */ /* 0x000062000806015a */
[----:B------:R-:W-:Y:S05]  /*49e0*/  @!P0 BRA `(.L_x_29) ;  /* 0x0000000000048947 */ /* 0x000fea0003800000 */
[----:B------:R-:W-:Y:S01]  /*49f0*/  BPT.TRAP 0x1 ;  /* 0x000000040000795c */ /* 0x000fe20000300000 */
.L_x_29:
[----:B-1----:R-:W-:Y:S05]  /*4a00*/  @P3 BRA `(.L_x_30) ;  /* 0x00000000000c3947 */ /* 0x002fea0003800000 */
[----:B0-----:R-:W-:-:S04]  /*4a10*/  IMAD.U32 R8, RZ, RZ, UR25 ;  /* 0x00000019ff087e24 */ /* 0x001fc8000f8e00ff */
[----:B------:R-:W0:Y:S02]  /*4a20*/  SYNCS.PHASECHK.TRANS64.TRYWAIT P3, [UR26+0x22850], R8 ;  /* 0x02285008ff0075a7 */ /* 0x000e24000806015a */
[----:B0-----:R-:W-:Y:S05]  /*4a30*/  @!P3 BRA `(.L_x_31) ;  /* 0x0000006c00a0b947 */ /* 0x001fea0003800000 */
.L_x_30:
[----:B------:R2:W-:Y:S01]  /*4a40*/  BAR.SYNC.DEFER_BLOCKING R0, 0x100 ;  /* 0x000400000000751d */ /* 0x0005e20000010000 */
[----:B------:R-:W-:Y:S01]  /*4a50*/  UIMAD UR10, UR5, 0xc00, UR24 ;  /* 0x00000c00050a78a4 */ /* 0x000fe2000f8e0218 */
[----:B0-----:R-:W-:Y:S02]  /*4a60*/  @!P1 VIADD R179, R179, 0x22860 ;  /* 0x00022860b3b39836 */ /* 0x001fe40000000000 */
[----:B------:R-:W-:Y:S01]  /*4a70*/  IMAD.MOV.U32 R13, RZ, RZ, R4 ;  /* 0x000000ffff0d7224 */ /* 0x000fe200078e0004 */
[----:B------:R-:W-:Y:S01]  /*4a80*/  UIADD3 UR14, UR10, 0x80, URZ ;  /* 0x000000800a0e7890 */ /* 0x000fe2000fffe03f */
[----:B------:R-:W-:Y:S01]  /*4a90*/  IMAD.MOV.U32 R8, RZ, RZ, R3 ;  /* 0x000000ffff087224 */ /* 0x000fe200078e0003 */
[----:B------:R-:W-:Y:S01]  /*4aa0*/  UMOV UR11, 0x40000040 ;  /* 0x40000040000b7882 */ /* 0x000fe20000000000 */
[----:B------:R-:W-:Y:S01]  /*4ab0*/  UMOV UR15, 0x40000040 ;  /* 0x40000040000f7882 */ /* 0x000fe20000000000 */
[----:B------:R-:W-:Y:S01]  /*4ac0*/  @!P1 PRMT R179, RZ, 0x654, R179 ;  /* 0x00000654ffb39816 */ /* 0x000fe200000000b3 */
[----:B------:R-:W-:-:S06]  /*4ad0*/  WARPGROUP.ARRIVE ;  /* 0x00000000000079c5 */ /* 0x000fcc0000000000 */
[----:B------:R-:W-:Y:S01]  /*4ae0*/  HGMMA.64x256x16.F32 R24, R152, gdesc[UR8].tnspB, R24, gsb0 ;  /* 0x43e0000898187df0 */ /* 0x000fe20008000818 */
[----:B------:R-:W-:Y:S02]  /*4af0*/  UMOV UR11, 0x40000040 ;  /* 0x40000040000b7882 */ /* 0x000fe40000000000 */
[----:B------:R-:W-:Y:S02]  /*4b00*/  WARPGROUP.DEPBAR.LE gsb0, 0x0 ;  /* 0x00008000000079c5 */ /* 0x000fe40000010000 */
[----:B------:R-:W-:-:S15]  /*4b10*/  WARPGROUP.ARRIVE ;  /* 0x00000000000079c5 */ /* 0x000fde0000000000 */
[----:B------:R-:W-:-:S08]  /*4b20*/  NOP ;  /* 0x0000000000007918 */ /* 0x000fd00000000000 */
[----:B------:R-:W-:Y:S01]  /*4b30*/  HGMMA.64x256x16.F32 R24, R156, gdesc[UR12].tnspB, R24, gsb0 ;  /* 0x43e0000c9c187df0 */ /* 0x000fe20008000818 */
[----:B------:R-:W-:Y:S01]  /*4b40*/  UIADD3 UR14, UR10, 0x100, URZ ;  /* 0x000001000a0e7890 */ /* 0x000fe2000fffe03f */
[----:B------:R-:W-:Y:S01]  /*4b50*/  UMOV UR15, 0x40000040 ;  /* 0x40000040000f7882 */ /* 0x000fe20000000000 */
        /* <DEDUP_REMOVED lines=12> */
[----:B------:R-:W-:Y:S01]  /*4c20*/  UIADD3 UR10, UR10, 0x280, URZ ;  /* 0x000002800a0a7890 */ /* 0x000fe2000fffe03f */
[----:B------:R-:W-:Y:S02]  /*4c30*/  WARPGROUP.DEPBAR.LE gsb0, 0x0 ;  /* 0x00008000000079c5 */ /* 0x000fe40000010000 */
[----:B------:R-:W-:-:S15]  /*4c40*/  WARPGROUP.ARRIVE ;  /* 0x00000000000079c5 */ /* 0x000fde0000000000 */
[----:B------:R-:W-:-:S07]  /*4c50*/  NOP ;  /* 0x0000000000007918 */ /* 0x000fce0000000000 */
[----:B------:R-:W-:Y:S03]  /*4c60*/  HGMMA.64x256x16.F32 R24, R168, gdesc[UR12].tnspB, R24, gsb0 ;  /* 0x43e0000ca8187df0 */ /* 0x000fe60008000818 */
[----:B------:R-:W-:Y:S02]  /*4c70*/  WARPGROUP.DEPBAR.LE gsb0, 0x0 ;  /* 0x00008000000079c5 */ /* 0x000fe40000010000 */
[----:B------:R-:W-:-:S15]  /*4c80*/  WARPGROUP.ARRIVE ;  /* 0x00000000000079c5 */ /* 0x000fde0000000000 */
[----:B------:R-:W-:-:S08]  /*4c90*/  NOP ;  /* 0x0000000000007918 */ /* 0x000fd00000000000 */
[----:B------:R-:W-:Y:S03]  /*4ca0*/  HGMMA.64x256x16.F32 R24, R172, gdesc[UR8].tnspB, R24, gsb0 ;  /* 0x43e00008ac187df0 */ /* 0x000fe60008000818 */
[----:B------:R-:W-:Y:S02]  /*4cb0*/  WARPGROUP.DEPBAR.LE gsb0, 0x0 ;  /* 0x00008000000079c5 */ /* 0x000fe40000010000 */
[----:B------:R2:W-:Y:S01]  /*4cc0*/  @!P1 SYNCS.ARRIVE.TRANS64.RED.A1T0 RZ, [R179+URZ], RZ ;  /* 0x000000ffb3ff99a7 */ /* 0x0005e2000810043f */
[----:B------:R-:W-:Y:S05]  /*4cd0*/  @P2 BRA `(.L_x_32) ;  /* 0xffffffe000d02947 */ /* 0x000fea000383ffff */
.L_x_23:
[----:B--23--:R-:W2:Y:S01]  /*4ce0*/  SHFL.BFLY PT, R0, R5, 0x2, 0x1f ;  /* 0x0c401f0005007f89 */ /* 0x00cea200000e0000 */
[----:B01----:R-:W-:Y:S01]  /*4cf0*/  IMAD.MOV.U32 R8, RZ, RZ, RZ ;  /* 0x000000ffff087224 */ /* 0x003fe200078e00ff */
[----:B------:R0:W-:Y:S08]  /*4d00*/  BAR.ARV R7, 0x100 ;  /* 0x000400070000751d */ /* 0x0001f00000002000 */
[----:B------:R-:W-:Y:S06]  /*4d10*/  BAR.ARV 0x8, 0x180 ;  /* 0x0206000000007b1d */ /* 0x000fec0000002000 */
[----:B------:R-:W-:Y:S01]  /*4d20*/  PLOP3.LUT P0, PT, PT, PT, PT, 0x8, 0x0 ;  /* 0x000000000000781c */ /* 0x000fe20003f0e170 */
[----:B------:R-:W1:Y:S01]  /*4d30*/  SHFL.BFLY PT, R11, R6, 0x2, 0x1f ;  /* 0x0c401f00060b7f89 */ /* 0x000e6200000e0000 */
[----:B--2---:R-:W-:Y:S01]  /*4d40*/  FADD.FTZ R2, R0, R5 ;  /* 0x0000000500027221 */ /* 0x004fe20000010000 */
[----:B------:R-:W-:-:S04]  /*4d50*/  IMAD.MOV.U32 R5, RZ, RZ, -0x800000 ;  /* 0xff800000ff057424 */ /* 0x000fc800078e00ff */
[----:B------:R-:W2:Y:S01]  /*4d60*/  SHFL.BFLY PT, R9, R2, 0x1, 0x1f ;  /* 0x0c201f0002097f89 */ /* 0x000ea200000e0000 */
[----:B-1----:R-:W-:Y:S01]  /*4d70*/  FADD.FTZ R11, R11, R6 ;  /* 0x000000060b0b7221 */ /* 0x002fe20000010000 */
[----:B------:R-:W-:-:S04]  /*4d80*/  MOV R6, 0xff800000 ;  /* 0xff80000000067802 */ /* 0x000fc80000000f00 */
[----:B------:R-:W1:Y:S01]  /*4d90*/  SHFL.BFLY PT, R0, R11, 0x1, 0x1f ;  /* 0x0c201f000b007f89 */ /* 0x000e6200000e0000 */
[----:B--2---:R-:W-:Y:S01]  /*4da0*/  FADD.FTZ R12, R2, R9 ;  /* 0x00000009020c7221 */ /* 0x004fe20000010000 */
[----:B------:R-:W-:-:S04]  /*4db0*/  IMAD.U32 R2, RZ, RZ, UR7 ;  /* 0x00000007ff027e24 */ /* 0x000fc8000f8e00ff */
[----:B------:R-:W-:-:S13]  /*4dc0*/  FSETP.NE.FTZ.AND P1, PT, R12, RZ, PT ;  /* 0x000000ff0c00720b */ /* 0x000fda0003f35000 */
[----:B------:R-:W2:Y:S01]  /*4dd0*/  @P1 MUFU.RCP R8, R12 ;  /* 0x0000000c00081308 */ /* 0x000ea20000001000 */
[----:B------:R-:W-:Y:S01]  /*4de0*/  @P1 FMUL.FTZ R2, R2, 0.69314718246459960938 ;  /* 0x3f31721802021820 */ /* 0x000fe20000410000 */
[----:B-1----:R-:W-:Y:S01]  /*4df0*/  FADD.FTZ R13, R11, R0 ;  /* 0x000000000b0d7221 */ /* 0x002fe20000010000 */
[----:B------:R-:W-:-:S04]  /*4e00*/  IMAD.MOV.U32 R0, RZ, RZ, RZ ;  /* 0x000000ffff007224 */ /* 0x000fc800078e00ff */
[----:B------:R-:W-:Y:S01]  /*4e10*/  FSETP.NE.FTZ.AND P2, PT, R13, RZ, PT ;  /* 0x000000ff0d00720b */ /* 0x000fe20003f55000 */
[----:B------:R-:W1:Y:S01]  /*4e20*/  @P1 MUFU.LG2 R9, R12 ;  /* 0x0000000c00091308 */ /* 0x000e620000000c00 */
[-C--:B--2---:R-:W-:Y:S01]  /*4e30*/  FMUL.FTZ R24, R24, R8.reuse ;  /* 0x0000000818187220 */ /* 0x084fe20000410000 */
[-C--:B------:R-:W-:Y:S01]  /*4e40*/  FMUL.FTZ R25, R25, R8.reuse ;  /* 0x0000000819197220 */ /* 0x080fe20000410000 */
[----:B------:R-:W-:-:S09]  /*4e50*/  FMUL.FTZ R28, R28, R8 ;  /* 0x000000081c1c7220 */ /* 0x000fd20000410000 */
[----:B------:R-:W0:Y:S01]  /*4e60*/  @P2 MUFU.LG2 R10, R13 ;  /* 0x0000000d000a2308 */ /* 0x000e220000000c00 */
[-C--:B------:R-:W-:Y:S01]  /*4e70*/  FMUL.FTZ R29, R29, R8.reuse ;  /* 0x000000081d1d7220 */ /* 0x080fe20000410000 */
[-C--:B------:R-:W-:Y:S01]  /*4e80*/  FMUL.FTZ R32, R32, R8.reuse ;  /* 0x0000000820207220 */ /* 0x080fe20000410000 */
[-C--:B------:R-:W-:Y:S01]  /*4e90*/  FMUL.FTZ R33, R33, R8.reuse ;  /* 0x0000000821217220 */ /* 0x080fe20000410000 */
[-C--:B------:R-:W-:Y:S01]  /*4ea0*/  FMUL.FTZ R36, R36, R8.reuse ;  /* 0x0000000824247220 */ /* 0x080fe20000410000 */
[-C--:B------:R-:W-:Y:S01]  /*4eb0*/  FMUL.FTZ R37, R37, R8.reuse ;  /* 0x0000000825257220 */ /* 0x080fe20000410000 */
[-C--:B------:R-:W-:Y:S01]  /*4ec0*/  FMUL.FTZ R40, R40, R8.reuse ;  /* 0x0000000828287220 */ /* 0x080fe20000410000 */
[-C--:B------:R-:W-:Y:S01]  /*4ed0*/  FMUL.FTZ R41, R41, R8.reuse ;  /* 0x0000000829297220 */ /* 0x080fe20000410000 */
[----:B------:R-:W2:Y:S01]  /*4ee0*/  @P2 MUFU.RCP R0, R13 ;  /* 0x0000000d00002308 */ /* 0x000ea20000001000 */
[-C--:B------:R-:W-:Y:S01]  /*4ef0*/  FMUL.FTZ R44, R44, R8.reuse ;  /* 0x000000082c2c7220 */ /* 0x080fe20000410000 */
        /* <DEDUP_REMOVED lines=52> */
[----:B------:R-:W-:Y:S01]  /*5240*/  FMUL.FTZ R149, R149, R8 ;  /* 0x0000000895957220 */ /* 0x000fe20000410000 */
[----:B------:R-:W-:-:S02]  /*5250*/  IMAD.U32 R8, RZ, RZ, UR7 ;  /* 0x00000007ff087e24 */ /* 0x000fc4000f8e00ff */
[----:B-1----:R-:W-:Y:S01]  /*5260*/  @P1 FMUL.FTZ R9, R9, 0.69314718246459960938 ;  /* 0x3f31721809091820 */ /* 0x002fe20000410000 */
[----:B0-----:R-:W-:Y:S01]  /*5270*/  @P2 FMUL.FTZ R7, R10, 0.69314718246459960938 ;  /* 0x3f3172180a072820 */ /* 0x001fe20000410000 */
[-C--:B--2---:R-:W-:Y:S01]  /*5280*/  FMUL.FTZ R26, R26, R0.reuse ;  /* 0x000000001a1a7220 */ /* 0x084fe20000410000 */
[----:B------:R-:W-:Y:S01]  /*5290*/  @P2 FMUL.FTZ R8, R8, 0.69314718246459960938 ;  /* 0x3f31721808082820 */ /* 0x000fe20000410000 */
        /* <DEDUP_REMOVED lines=63> */
[----:B------:R-:W-:Y:S01]  /*5690*/  @P1 FFMA.FTZ R6, R2, R3, R9 ;  /* 0x0000000302061223 */ /* 0x000fe20000010009 */
[----:B------:R-:W-:-:S07]  /*56a0*/  @P2 FFMA.FTZ R5, R8, R4, R7 ;  /* 0x0000000408052223 */ /* 0x000fce0000010007 */
.L_x_12:
[----:B------:R-:W-:Y:S05]  /*56b0*/  @P0 BRA `(.L_x_33) ;  /* 0x00000020004c0947 */ /* 0x000fea0003800000 */
[----:B------:R-:W0:Y:S01]  /*56c0*/  S2R R0, SR_TID.X ;  /* 0x0000000000007919 */ /* 0x000e220000002100 */
[----:B------:R-:W1:Y:S01]  /*56d0*/  LDC R8, c[0x0][0xbe8] ;  /* 0x0002fa00ff087b82 */ /* 0x000e620000000800 */
[----:B------:R-:W-:Y:S01]  /*56e0*/  USHF.R.S32.HI UR7, URZ, 0x1f, UR36 ;  /* 0x0000001f3f077899 */ /* 0x000fe20008011424 */
[----:B------:R-:W-:Y:S01]  /*56f0*/  BSSY B0, `(.L_x_34) ;  /* 0x000014b000007945 */ /* 0x000fe20003800000 */
[----:B------:R-:W2:Y:S01]  /*5700*/  S2R R16, SR_CTAID.X ;  /* 0x0000000000107919 */ /* 0x000ea20000002500 */
[----:B------:R-:W-:Y:S02]  /*5710*/  ULDC.64 UR8, c[0x0][0xbd0] ;  /* 0x0002f40000087ab9 */ /* 0x000fe40000000a00 */
[----:B------:R-:W-:Y:S02]  /*5720*/  UIMAD UR6, UR7, UR8, URZ ;  /* 0x00000008070672a4 */ /* 0x000fe4000f8e023f */
[----:B------:R-:W3:Y:S01]  /*5730*/  S2UR UR12, SR_CTAID.Z ;  /* 0x00000000000c79c3 */ /* 0x000ee20000002700 */
[----:B------:R-:W-:-:S02]  /*5740*/  UIMAD.WIDE.U32 UR4, UR36, UR8, URZ ;  /* 0x00000008240472a5 */ /* 0x000fc4000f8e003f */
[----:B------:R-:W-:-:S03]  /*5750*/  UIMAD UR6, UR36, UR9, UR6 ;  /* 0x00000009240672a4 */ /* 0x000fc6000f8e0206 */
[----:B------:R-:W-:Y:S01]  /*5760*/  ULDC.64 UR8, c[0x0][0xb38] ;  /* 0x0002ce0000087ab9 */ /* 0x000fe20000000a00 */
[----:B------:R-:W-:Y:S01]  /*5770*/  UIADD3 UR6, UR5, UR6, URZ ;  /* 0x0000000605067290 */ /* 0x000fe2000fffe03f */
[----:B------:R-:W4:Y:S01]  /*5780*/  LDC.64 R18, c[0x0][0xbd8] ;  /* 0x0002f600ff127b82 */ /* 0x000f220000000a00 */
[----:B------:R-:W-:-:S07]  /*5790*/  UIMAD UR7, UR7, UR8, URZ ;  /* 0x00000008070772a4 */ /* 0x000fce000f8e023f */
[----:B------:R-:W-:Y:S01]  /*57a0*/  BAR.SYNC.DEFER_BLOCKING 0x1, 0x100 ;  /* 0x0044000000007b1d */ /* 0x000fe20000010000 */
[----:B-1----:R-:W-:-:S07]  /*57b0*/  ISETP.NE.AND P0, PT, R8, 0x1, PT ;  /* 0x000000010800780c */ /* 0x002fce0003f05270 */
[----:B------:R-:W1:Y:S01]  /*57c0*/  S2UR UR11, SR_CTAID.Y ;  /* 0x00000000000b79c3 */ /* 0x000e620000002600 */
[----:B0-----:R-:W-:Y:S01]  /*57d0*/  VIADD R14, R0, 0xffffff80 ;  /* 0xffffff80000e7836 */ /* 0x001fe20000000000 */
[----:B---3--:R-:W-:-:S06]  /*57e0*/  USHF.R.S32.HI UR10, URZ, 0x1f, UR12 ;  /* 0x0000001f3f0a7899 */ /* 0x008fcc000801140c */
[----:B------:R-:W1:Y:S01]  /*57f0*/  LDC R23, c[0x0][0xc50] ;  /* 0x00031400ff177b82 */ /* 0x000e620000000800 */
[----:B------:R-:W-:-:S04]  /*5800*/  SHF.R.S32.HI R7, RZ, 0x1f, R14 ;  /* 0x0000001fff077819 */ /* 0x000fc8000001140e */
[----:B------:R-:W-:-:S03]  /*5810*/  LEA.HI R2, R7, R14, RZ, 0x7 ;  /* 0x0000000e07027211 */ /* 0x000fc600078f38ff */
[----:B------:R-:W0:Y:S01]  /*5820*/  LDC.64 R20, c[0x0][0xb40] ;  /* 0x0002d000ff147b82 */ /* 0x000e220000000a00 */
[----:B------:R-:W-:Y:S02]  /*5830*/  LEA.HI R7, R7, R14, RZ, 0x2 ;  /* 0x0000000e07077211 */ /* 0x000fe400078f10ff */
[----:B------:R-:W-:Y:S02]  /*5840*/  LOP3.LUT R3, R2, 0xffffff80, RZ, 0xc0, !PT ;  /* 0xffffff8002037812 */ /* 0x000fe400078ec0ff */
[----:B------:R-:W-:Y:S02]  /*5850*/  SHF.R.S32.HI R9, RZ, 0x7, R2 ;  /* 0x00000007ff097819 */ /* 0x000fe40000011402 */
[----:B------:R-:W-:Y:S01]  /*5860*/  LOP3.LUT R7, R7, 0xfffffffc, RZ, 0xc0, !PT ;  /* 0xfffffffc07077812 */ /* 0x000fe200078ec0ff */
[----:B------:R-:W-:Y:S01]  /*5870*/  IMAD.IADD R0, R14, 0x1, -R3 ;  /* 0x000000010e007824 */ /* 0x000fe200078e0a03 */
[----:B------:R-:W-:Y:S01]  /*5880*/  LEA.HI R2, R2, R9, RZ, 0x1 ;  /* 0x0000000902027211 */ /* 0x000fe200078f08ff */
[----:B------:R-:W3:Y:S02]  /*5890*/  @P0 LDC R17, c[0x0][0xbf0] ;  /* 0x0002fc00ff110b82 */ /* 0x000ee40000000800 */
[----:B------:R-:W-:Y:S01]  /*58a0*/  IMAD.IADD R7, R14, 0x1, -R7 ;  /* 0x000000010e077824 */ /* 0x000fe200078e0a07 */
[----:B------:R-:W-:-:S02]  /*58b0*/  SHF.R.S32.HI R11, RZ, 0x1f, R0 ;  /* 0x0000001fff0b7819 */ /* 0x000fc40000011400 */
[----:B------:R-:W-:Y:S02]  /*58c0*/  LOP3.LUT R2, R2, 0x3fffffe, RZ, 0xc0, !PT ;  /* 0x03fffffe02027812 */ /* 0x000fe400078ec0ff */
[----:B------:R-:W-:Y:S01]  /*58d0*/  LEA.HI R10, R11, R0, RZ, 0x2 ;  /* 0x000000000b0a7211 */ /* 0x000fe200078f10ff */
[----:B------:R-:W5:Y:S03]  /*58e0*/  @P0 LDC R14, c[0x0][0xbec] ;  /* 0x0002fb00ff0e0b82 */ /* 0x000f660000000800 */
[--C-:B------:R-:W-:Y:S02]  /*58f0*/  SHF.R.S32.HI R3, RZ, 0x2, R10.reuse ;  /* 0x00000002ff037819 */ /* 0x100fe4000001140a */
[----:B------:R-:W-:-:S03]  /*5900*/  SHF.R.S32.HI R4, RZ, 0x1f, R10 ;  /* 0x0000001fff047819 */ /* 0x000fc6000001140a */
[----:B------:R-:W3:Y:S01]  /*5910*/  @P0 LDC R22, c[0x0][0xbec] ;  /* 0x0002fb00ff160b82 */ /* 0x000ee20000000800 */
[----:B------:R-:W-:-:S04]  /*5920*/  LEA.HI R4, R4, R3, RZ, 0x3 ;  /* 0x0000000304047211 */ /* 0x000fc800078f18ff */
[----:B------:R-:W-:Y:S01]  /*5930*/  LOP3.LUT R12, R4, 0xfffffff8, RZ, 0xc0, !PT ;  /* 0xfffffff8040c7812 */ /* 0x000fe200078ec0ff */
[----:B------:R-:W-:Y:S01]  /*5940*/  IMAD.IADD R4, R9, 0x1, -R2 ;  /* 0x0000000109047824 */ /* 0x000fe200078e0a02 */
[----:B------:R-:W-:Y:S01]  /*5950*/  LEA.HI R9, R7, R7, RZ, 0x1 ;  /* 0x0000000707097211 */ /* 0x000fe200078f08ff */
[----:B------:R-:W3:Y:S01]  /*5960*/  @P0 LDC R153, c[0x0][0xbf0] ;  /* 0x0002fc00ff990b82 */ /* 0x000ee20000000800 */
[----:B------:R-:W-:Y:S01]  /*5970*/  LEA.HI R2, R11, R0, RZ, 0x5 ;  /* 0x000000000b027211 */ /* 0x000fe200078f28ff */
[----:B------:R-:W-:Y:S01]  /*5980*/  IMAD.IADD R3, R3, 0x1, -R12 ;  /* 0x0000000103037824 */ /* 0x000fe200078e0a0c */
[----:B------:R-:W-:Y:S02]  /*5990*/  LOP3.LUT R12, R9, 0x1ffffffe, RZ, 0xc0, !PT ;  /* 0x1ffffffe090c7812 */ /* 0x000fe400078ec0ff */
[----:B------:R-:W-:-:S03]  /*59a0*/  SHF.R.S32.HI R2, RZ, 0x5, R2 ;  /* 0x00000005ff027819 */ /* 0x000fc60000011402 */
[----:B------:R-:W-:Y:S02]  /*59b0*/  IMAD.IADD R12, R7, 0x1, -R12 ;  /* 0x00000001070c7824 */ /* 0x000fe400078e0a0c */
[----:B------:R-:W-:Y:S01]  /*59c0*/  IMAD R7, R2, 0x10, R3 ;  /* 0x0000001002077824 */ /* 0x000fe200078e0203 */
[----:B------:R-:W-:Y:S01]  /*59d0*/  MOV R3, UR5 ;  /* 0x0000000500037c02 */ /* 0x000fe20008000f00 */
[----:B------:R-:W-:Y:S01]  /*59e0*/  IMAD.U32 R2, RZ, RZ, UR4 ;  /* 0x00000004ff027e24 */ /* 0x000fe2000f8e00ff */
[----:B------:R-:W-:Y:S01]  /*59f0*/  UIMAD.WIDE.U32 UR4, UR36, UR8, URZ ;  /* 0x00000008240472a5 */ /* 0x000fe2000f8e003f */
[----:B------:R-:W-:Y:S02]  /*5a00*/  IMAD R9, R4, 0x40, R7 ;  /* 0x0000004004097824 */ /* 0x000fe400078e0207 */
[----:B------:R-:W-:Y:S01]  /*5a10*/  IMAD.U32 R3, RZ, RZ, UR6 ;  /* 0x00000006ff037e24 */ /* 0x000fe2000f8e00ff */
[----:B------:R-:W-:Y:S01]  /*5a20*/  UIMAD UR6, UR36, UR9, UR7 ;  /* 0x00000009240672a4 */ /* 0x000fe2000f8e0207 */
[----:B------:R-:W-:-:S02]  /*5a30*/  IMAD R12, R12, 0x8, R9 ;  /* 0x000000080c0c7824 */ /* 0x000fc400078e0209 */
[----:B----4-:R-:W-:Y:S01]  /*5a40*/  IMAD R4, R18, UR10, RZ ;  /* 0x0000000a12047c24 */ /* 0x010fe2000f8e02ff */
[----:B------:R-:W-:Y:S01]  /*5a50*/  UIADD3 UR6, UR5, UR6, URZ ;  /* 0x0000000605067290 */ /* 0x000fe2000fffe03f */
[----:B--2---:R-:W-:Y:S01]  /*5a60*/  IMAD R7, R16, 0x80, R12 ;  /* 0x0000008010077824 */ /* 0x004fe200078e020c */
[----:B------:R-:W-:Y:S01]  /*5a70*/  ULDC.64 UR8, c[0x0][0xb28] ;  /* 0x0002ca0000087ab9 */ /* 0x000fe20000000a00 */
[----:B------:R-:W-:-:S04]  /*5a80*/  IMAD.WIDE.U32 R2, R18, UR12, R2 ;  /* 0x0000000c12027c25 */ /* 0x000fc8000f8e0002 */
[----:B------:R-:W-:Y:S02]  /*5a90*/  IMAD R18, RZ, RZ, -UR36 ;  /* 0x80000024ff127e24 */ /* 0x000fe4000f8e02ff */
[----:B------:R-:W-:Y:S02]  /*5aa0*/  IMAD R15, R19, UR12, R4 ;  /* 0x0000000c130f7c24 */ /* 0x000fe4000f8e0204 */
[----:B-----5:R-:W-:-:S04]  /*5ab0*/  @P0 IMAD.HI.U32 R4, R7, R14, RZ ;  /* 0x0000000e07040227 */ /* 0x020fc800078e00ff */
[----:B------:R-:W-:Y:S02]  /*5ac0*/  IMAD.U32 R13, RZ, RZ, UR5 ;  /* 0x00000005ff0d7e24 */ /* 0x000fe4000f8e00ff */
[C---:B0-----:R-:W-:Y:S02]  /*5ad0*/  IMAD R14, R20.reuse, UR10, RZ ;  /* 0x0000000a140e7c24 */ /* 0x041fe4000f8e02ff */
[----:B-1----:R-:W-:Y:S02]  /*5ae0*/  IMAD R23, R23, R18, UR11 ;  /* 0x0000000b17177e24 */ /* 0x002fe4000f8e0212 */
[----:B------:R-:W-:Y:S01]  /*5af0*/  IMAD.U32 R12, RZ, RZ, UR4 ;  /* 0x00000004ff0c7e24 */ /* 0x000fe2000f8e00ff */
[----:B------:R-:W-:Y:S01]  /*5b00*/  ULDC.64 UR4, c[0x0][0xbe0] ;  /* 0x0002f80000047ab9 */ /* 0x000fe20000000a00 */
[----:B------:R-:W-:Y:S01]  /*5b10*/  IMAD.U32 R13, RZ, RZ, UR6 ;  /* 0x00000006ff0d7e24 */ /* 0x000fe2000f8e00ff */
[----:B------:R-:W-:Y:S01]  /*5b20*/  ULDC.64 UR6, c[0x0][0xb48] ;  /* 0x0002d20000067ab9 */ /* 0x000fe20000000a00 */
[----:B------:R-:W-:Y:S01]  /*5b30*/  IMAD.MOV.U32 R11, RZ, RZ, R7 ;  /* 0x000000ffff0b7224 */ /* 0x000fe200078e0007 */
[----:B---3--:R-:W-:Y:S01]  /*5b40*/  @P0 SHF.R.U32.HI R11, RZ, R17, R4 ;  /* 0x00000011ff0b0219 */ /* 0x008fe20000011604 */
[----:B------:R-:W-:Y:S01]  /*5b50*/  IMAD R17, R21, UR12, R14 ;  /* 0x0000000c15117c24 */ /* 0x000fe2000f8e020e */
[----:B------:R-:W-:Y:S01]  /*5b60*/  SHF.R.S32.HI R14, RZ, 0x1f, R23 ;  /* 0x0000001fff0e7819 */ /* 0x000fe20000011417 */
[----:B------:R-:W-:-:S04]  /*5b70*/  IMAD.WIDE.U32 R12, R20, UR12, R12 ;  /* 0x0000000c140c7c25 */ /* 0x000fc8000f8e000c */
[----:B------:R-:W-:Y:S01]  /*5b80*/  IMAD.IADD R3, R3, 0x1, R15 ;  /* 0x0000000103037824 */ /* 0x000fe200078e020f */
[----:B------:R-:W-:Y:S01]  /*5b90*/  MOV R15, R7 ;  /* 0x00000007000f7202 */ /* 0x000fe20000000f00 */
[----:B------:R-:W-:-:S04]  /*5ba0*/  @P0 IMAD.HI.U32 R22, R7, R22, RZ ;  /* 0x0000001607160227 */ /* 0x000fc800078e00ff */
[----:B------:R-:W-:Y:S01]  /*5bb0*/  IMAD.IADD R13, R13, 0x1, R17 ;  /* 0x000000010d0d7824 */ /* 0x000fe200078e0211 */
[----:B------:R-:W-:Y:S01]  /*5bc0*/  @P0 SHF.R.U32.HI R15, RZ, R153, R22 ;  /* 0x00000099ff0f0219 */ /* 0x000fe20000011616 */
[C---:B------:R-:W-:Y:S02]  /*5bd0*/  IMAD R4, R14.reuse, UR4, RZ ;  /* 0x000000040e047c24 */ /* 0x040fe4000f8e02ff */
[----:B------:R-:W-:Y:S02]  /*5be0*/  IMAD R17, R14, UR6, RZ ;  /* 0x000000060e117c24 */ /* 0x000fe4000f8e02ff */
[----:B------:R-:W-:-:S04]  /*5bf0*/  IMAD.WIDE.U32 R2, R23, UR4, R2 ;  /* 0x0000000417027c25 */ /* 0x000fc8000f8e0002 */
[----:B------:R-:W-:Y:S01]  /*5c00*/  IMAD R14, R23, UR5, R4 ;  /* 0x00000005170e7c24 */ /* 0x000fe2000f8e0204 */
[----:B------:R-:W-:Y:S01]  /*5c10*/  IADD3 R2, P0, R11, R2, RZ ;  /* 0x000000020b027210 */ /* 0x000fe20007f1e0ff */
[----:B------:R-:W-:Y:S01]  /*5c20*/  IMAD R19, R23, UR7, R17 ;  /* 0x0000000717137c24 */ /* 0x000fe2000f8e0211 */
[--C-:B------:R-:W-:Y:S01]  /*5c30*/  SHF.R.S32.HI R17, RZ, 0x1f, R11.reuse ;  /* 0x0000001fff117819 */ /* 0x100fe2000001140b */
[----:B------:R-:W-:Y:S01]  /*5c40*/  IMAD.MOV R11, RZ, RZ, -R11 ;  /* 0x000000ffff0b7224 */ /* 0x000fe200078e0a0b */
[--C-:B------:R-:W-:Y:S01]  /*5c50*/  SHF.R.S32.HI R4, RZ, 0x1f, R15.reuse ;  /* 0x0000001fff047819 */ /* 0x100fe2000001140f */
[----:B------:R-:W-:Y:S01]  /*5c60*/  ULDC.64 UR4, c[0x0][0xb30] ;  /* 0x0002cc0000047ab9 */ /* 0x000fe20000000a00 */
[----:B------:R-:W-:Y:S01]  /*5c70*/  IMAD.MOV R18, RZ, RZ, -R15 ;  /* 0x000000ffff127224 */ /* 0x000fe200078e0a0f */
[----:B------:R-:W-:Y:S01]  /*5c80*/  IADD3.X R3, R17, R3, R14, P0, !PT ;  /* 0x0000000311037210 */ /* 0x000fe200007fe40e */
[----:B------:R-:W-:Y:S02]  /*5c90*/  IMAD R11, R8, R11, R7 ;  /* 0x0000000b080b7224 */ /* 0x000fe400078e0207 */
[----:B------:R-:W-:-:S02]  /*5ca0*/  IMAD R4, R4, UR4, RZ ;  /* 0x0000000404047c24 */ /* 0x000fc4000f8e02ff */
[----:B------:R-:W-:Y:S01]  /*5cb0*/  IMAD.WIDE.U32 R12, R23, UR6, R12 ;  /* 0x00000006170c7c25 */ /* 0x000fe2000f8e000c */
[----:B------:R-:W-:-:S03]  /*5cc0*/  ULDC.64 UR6, c[0x0][0xbc8] ;  /* 0x0002f20000067ab9 */ /* 0x000fc60000000a00 */
[----:B------:R-:W-:Y:S02]  /*5cd0*/  IMAD R7, R8, R18, R7 ;  /* 0x0000001208077224 */ /* 0x000fe400078e0207 */
[----:B------:R-:W-:Y:S01]  /*5ce0*/  IMAD R17, R15, UR5, R4 ;  /* 0x000000050f117c24 */ /* 0x000fe2000f8e0204 */
[----:B------:R-:W-:Y:S01]  /*5cf0*/  SHF.R.S32.HI R4, RZ, 0x1f, R11 ;  /* 0x0000001fff047819 */ /* 0x000fe2000001140b */
[----:B------:R-:W-:Y:S01]  /*5d00*/  IMAD.IADD R13, R13, 0x1, R19 ;  /* 0x000000010d0d7824 */ /* 0x000fe200078e0213 */
[----:B------:R-:W-:Y:S01]  /*5d10*/  SHF.R.S32.HI R14, RZ, 0x1f, R7 ;  /* 0x0000001fff0e7819 */ /* 0x000fe20000011407 */
[----:B------:R-:W0:Y:S01]  /*5d20*/  S2UR UR5, SR_CgaCtaId ;  /* 0x00000000000579c3 */ /* 0x000e220000008800 */
[----:B------:R-:W-:-:S04]  /*5d30*/  IMAD.WIDE.U32 R2, R11, UR6, R2 ;  /* 0x000000060b027c25 */ /* 0x000fc8000f8e0002 */
[----:B------:R-:W-:Y:S01]  /*5d40*/  IMAD.WIDE.U32 R12, R15, UR4, R12 ;  /* 0x000000040f0c7c25 */ /* 0x000fe2000f8e000c */
[----:B------:R-:W-:-:S03]  /*5d50*/  UMOV UR4, 0x400 ;  /* 0x0000040000047882 */ /* 0x000fc60000000000 */
[----:B------:R-:W-:Y:S02]  /*5d60*/  IMAD R4, R4, UR6, RZ ;  /* 0x0000000604047c24 */ /* 0x000fe4000f8e02ff */
[----:B------:R-:W-:Y:S02]  /*5d70*/  IMAD.IADD R13, R13, 0x1, R17 ;  /* 0x000000010d0d7824 */ /* 0x000fe400078e0211 */
[----:B------:R-:W-:Y:S02]  /*5d80*/  IMAD R14, R14, UR8, RZ ;  /* 0x000000080e0e7c24 */ /* 0x000fe4000f8e02ff */
[----:B------:R-:W-:Y:S01]  /*5d90*/  IMAD R15, R11, UR7, R4 ;  /* 0x000000070b0f7c24 */ /* 0x000fe2000f8e0204 */
[----:B------:R-:W-:Y:S01]  /*5da0*/  ULDC.64 UR6, c[0x0][0xba8] ;  /* 0x0002ea0000067ab9 */ /* 0x000fe20000000a00 */
[C---:B------:R-:W-:Y:S01]  /*5db0*/  IMAD R11, R7.reuse, UR9, R14 ;  /* 0x00000009070b7c24 */ /* 0x040fe2000f8e020e */
[----:B------:R-:W-:Y:S01]  /*5dc0*/  LEA R17, P0, R2, UR6, 0x2 ;  /* 0x0000000602117c11 */ /* 0x000fe2000f8010ff */
[----:B------:R-:W-:Y:S01]  /*5dd0*/  IMAD.WIDE.U32 R12, R7, UR8, R12 ;  /* 0x00000008070c7c25 */ /* 0x000fe2000f8e000c */
[----:B------:R-:W-:Y:S01]  /*5de0*/  ULDC.64 UR8, c[0x0][0xb00] ;  /* 0x0002c00000087ab9 */ /* 0x000fe20000000a00 */
[----:B------:R-:W-:-:S02]  /*5df0*/  ULDC UR6, c[0x0][0xa88] ;  /* 0x0002a20000067ab9 */ /* 0x000fc40000000800 */
[----:B------:R-:W-:Y:S01]  /*5e00*/  IMAD.IADD R3, R3, 0x1, R15 ;  /* 0x0000000103037824 */ /* 0x000fe200078e020f */
[----:B------:R-:W-:Y:S01]  /*5e10*/  LEA R4, P1, R12, UR8, 0x2 ;  /* 0x000000080c047c11 */ /* 0x000fe2000f8210ff */
[----:B------:R-:W-:Y:S01]  /*5e20*/  IMAD.IADD R7, R13, 0x1, R11 ;  /* 0x000000010d077824 */ /* 0x000fe200078e020b */
[----:B------:R-:W-:Y:S01]  /*5e30*/  SHFL.IDX PT, R14, R17, 0x1, 0x1c1f ;  /* 0x003c1f00110e7f89 */ /* 0x000fe200000e0000 */
[----:B------:R-:W-:Y:S01]  /*5e40*/  IMAD R11, R16, 0x80, R9 ;  /* 0x00000080100b7824 */ /* 0x000fe200078e0209 */
[----:B------:R-:W-:Y:S01]  /*5e50*/  LEA.HI.X R18, R2, UR7, R3, 0x2, P0 ;  /* 0x0000000702127c11 */ /* 0x000fe200080f1403 */
[----:B0-----:R-:W-:Y:S01]  /*5e60*/  ULEA UR4, UR5, UR4, 0x18 ;  /* 0x0000000405047291 */ /* 0x001fe2000f8ec03f */
[----:B------:R-:W-:Y:S01]  /*5e70*/  LEA.HI.X R7, R12, UR9, R7, 0x2, P1 ;  /* 0x000000090c077c11 */ /* 0x000fe200088f1407 */
[----:B------:R-:W-:Y:S01]  /*5e80*/  IMAD R8, R8, UR6, RZ ;  /* 0x0000000608087c24 */ /* 0x000fe2000f8e02ff */
[----:B------:R0:W-:Y:S01]  /*5e90*/  SHFL.IDX PT, R12, R17, RZ, 0x1c1f ;  /* 0x001c1fff110c7589 */ /* 0x0001e200000e0000 */
[----:B------:R-:W-:Y:S01]  /*5ea0*/  LOP3.LUT P0, RZ, R0, 0x3, RZ, 0xc0, !PT ;  /* 0x0000000300ff7812 */ /* 0x000fe2000780c0ff */
[C---:B------:R-:W-:Y:S01]  /*5eb0*/  VIADD R9, R11.reuse, 0x8 ;  /* 0x000000080b097836 */ /* 0x040fe20000000000 */
[----:B------:R-:W-:Y:S01]  /*5ec0*/  UIADD3 UR4, UR4, 0x22820, URZ ;  /* 0x0002282004047890 */ /* 0x000fe2000fffe03f */
[----:B------:R-:W1:Y:S01]  /*5ed0*/  SHFL.IDX PT, R13, R18, RZ, 0x1c1f ;  /* 0x001c1fff120d7589 */ /* 0x000e6200000e0000 */
[----:B------:R-:W-:-:S02]  /*5ee0*/  ISETP.GE.OR P1, PT, R11, R8, P0 ;  /* 0x000000080b00720c */ /* 0x000fc40000726670 */
[-C--:B------:R-:W-:Y:S01]  /*5ef0*/  ISETP.GE.OR P0, PT, R9, R8.reuse, P0 ;  /* 0x000000080900720c */ /* 0x080fe20000706670 */
[----:B------:R-:W2:Y:S01]  /*5f00*/  SHFL.IDX PT, R15, R18, 0x1, 0x1c1f ;  /* 0x003c1f00120f7f89 */ /* 0x000ea200000e0000 */
[----:B------:R-:W-:Y:S01]  /*5f10*/  UPRMT UR4, URZ, 0x654, UR4 ;  /* 0x000006543f047896 */ /* 0x000fe20008000004 */
[----:B------:R-:W-:Y:S02]  /*5f20*/  ISETP.GE.AND P2, PT, R11, R8, PT ;  /* 0x000000080b00720c */ /* 0x000fe40003f46270 */
[----:B0-----:R-:W-:Y:S01]  /*5f30*/  LOP3.LUT R17, R10, 0x7ffffffc, RZ, 0xc0, !PT ;  /* 0x7ffffffc0a117812 */ /* 0x001fe200078ec0ff */
[----:B------:R0:W3:Y:S04]  /*5f40*/  SHFL.IDX PT, R2, R4, RZ, 0x1c1f ;  /* 0x001c1fff04027589 */ /* 0x0000e800000e0000 */
[----:B------:R-:W-:Y:S01]  /*5f50*/  IMAD.IADD R0, R0, 0x1, -R17 ;  /* 0x0000000100007824 */ /* 0x000fe200078e0a11 */
[----:B------:R-:W-:Y:S01]  /*5f60*/  SYNCS.ARRIVE.TRANS64.RED.A1T0 RZ, [UR4], RZ ;  /* 0x000000ffffff79a7 */ /* 0x000fe20008100404 */
[----:B------:R0:W4:Y:S03]  /*5f70*/  SHFL.IDX PT, R3, R7, RZ, 0x1c1f ;  /* 0x001c1fff07037589 */ /* 0x00012600000e0000 */
[----:B------:R-:W-:Y:S01]  /*5f80*/  SHF.L.U32 R0, R0, 0x1, RZ ;  /* 0x0000000100007819 */ /* 0x000fe200000006ff */
[----:B-1----:R0:W-:Y:S04]  /*5f90*/  @!P1 ST.E desc[UR44][R12.64], R6 ;  /* 0x000000060c009985 */ /* 0x0021e8000c10192c */
[----:B--2---:R0:W-:Y:S01]  /*5fa0*/  @!P0 ST.E desc[UR44][R14.64], R5 ;  /* 0x000000050e008985 */ /* 0x0041e2000c10192c */
[----:B------:R-:W-:Y:S05]  /*5fb0*/  @P2 BRA `(.L_x_35) ;  /* 0x0000000800f82947 */ /* 0x000fea0003800000 */
[C---:B0-----:R-:W-:Y:S01]  /*5fc0*/  VIADD R5, R0.reuse, 0x8 ;  /* 0x0000000800057836 */ /* 0x041fe20000000000 */
[----:B------:R-:W-:Y:S01]  /*5fd0*/  ULDC UR4, c[0x0][0xac8] ;  /* 0x0002b20000047ab9 */ /* 0x000fe20000000800 */
[C---:B------:R-:W-:Y:S01]  /*5fe0*/  VIADD R6, R0.reuse, 0x10 ;  /* 0x0000001000067836 */ /* 0x040fe20000000000 */
[C---:B------:R-:W-:Y:S01]  /*5ff0*/  ISETP.GE.AND P2, PT, R0.reuse, UR4, PT ;  /* 0x0000000400007c0c */ /* 0x040fe2000bf46270 */
[C---:B------:R-:W-:Y:S01]  /*6000*/  VIADD R10, R0.reuse, 0x18 ;  /* 0x00000018000a7836 */ /* 0x040fe20000000000 */
[----:B------:R-:W-:Y:S01]  /*6010*/  ISETP.GE.AND P3, PT, R5, UR4, PT ;  /* 0x0000000405007c0c */ /* 0x000fe2000bf66270 */
[----:B------:R-:W-:Y:S01]  /*6020*/  VIADD R18, R0, 0x20 ;  /* 0x0000002000127836 */ /* 0x000fe20000000000 */
[----:B------:R-:W-:Y:S01]  /*6030*/  ISETP.GE.AND P4, PT, R6, UR4, PT ;  /* 0x0000000406007c0c */ /* 0x000fe2000bf86270 */
[----:B------:R-:W-:Y:S01]  /*6040*/  VIADD R19, R0, 0x28 ;  /* 0x0000002800137836 */ /* 0x000fe20000000000 */
[----:B------:R-:W-:Y:S01]  /*6050*/  ISETP.GE.AND P5, PT, R10, UR4, PT ;  /* 0x000000040a007c0c */ /* 0x000fe2000bfa6270 */
[----:B------:R-:W-:Y:S01]  /*6060*/  VIADD R20, R0, 0x40 ;  /* 0x0000004000147836 */ /* 0x000fe20000000000 */
[----:B------:R-:W-:Y:S01]  /*6070*/  ISETP.GE.AND P0, PT, R18, UR4, PT ;  /* 0x0000000412007c0c */ /* 0x000fe2000bf06270 */
[C---:B------:R-:W-:Y:S01]  /*6080*/  VIADD R21, R0.reuse, 0x48 ;  /* 0x0000004800157836 */ /* 0x040fe20000000000 */
[----:B------:R-:W-:Y:S01]  /*6090*/  ISETP.GE.AND P1, PT, R19, UR4, PT ;  /* 0x0000000413007c0c */ /* 0x000fe2000bf26270 */
[C---:B------:R-:W-:Y:S01]  /*60a0*/  VIADD R22, R0.reuse, 0x50 ;  /* 0x0000005000167836 */ /* 0x040fe20000000000 */
[----:B------:R-:W-:-:S03]  /*60b0*/  IADD3 R23, R0, 0x58, RZ ;  /* 0x0000005800177810 */ /* 0x000fc60007ffe0ff */
[----:B------:R-:W-:Y:S02]  /*60c0*/  @!P3 LEA.HI R5, R5, R5, RZ, 0x1 ;  /* 0x000000050505b211 */ /* 0x000fe400078f08ff */
[----:B------:R-:W-:Y:S02]  /*60d0*/  @!P4 LEA.HI R6, R6, R6, RZ, 0x1 ;  /* 0x000000060606c211 */ /* 0x000fe400078f08ff */
[----:B------:R-:W-:Y:S02]  /*60e0*/  @!P5 LEA.HI R10, R10, R10, RZ, 0x1 ;  /* 0x0000000a0a0ad211 */ /* 0x000fe400078f08ff */
[----:B------:R-:W-:Y:S02]  /*60f0*/  @!P3 LOP3.LUT R5, R5, 0xfffffffe, RZ, 0xc0, !PT ;  /* 0xfffffffe0505b812 */ /* 0x000fe400078ec0ff */
[----:B------:R-:W-:Y:S01]  /*6100*/  @!P4 LOP3.LUT R15, R6, 0xfffffffe, RZ, 0xc0, !PT ;  /* 0xfffffffe060fc812 */ /* 0x000fe200078ec0ff */
[----:B------:R-:W-:Y:S01]  /*6110*/  VIADD R6, R0, 0x38 ;  /* 0x0000003800067836 */ /* 0x000fe20000000000 */
[----:B------:R-:W-:Y:S01]  /*6120*/  @!P5 LOP3.LUT R17, R10, 0xfffffffe, RZ, 0xc0, !PT ;  /* 0xfffffffe0a11d812 */ /* 0x000fe200078ec0ff */
[----:B---34-:R-:W-:Y:S01]  /*6130*/  @!P2 IMAD.WIDE R10, R0, 0x4, R2 ;  /* 0x00000004000aa825 */ /* 0x018fe200078e0202 */
[----:B------:R-:W-:-:S02]  /*6140*/  ISETP.GE.AND P6, PT, R22, UR4, PT ;  /* 0x0000000416007c0c */ /* 0x000fc4000bfc6270 */
[----:B------:R-:W-:Y:S01]  /*6150*/  @!P0 LEA.HI R18, R18, R18, RZ, 0x1 ;  /* 0x0000001212128211 */ /* 0x000fe200078f08ff */
[--C-:B------:R-:W-:Y:S01]  /*6160*/  @!P3 IMAD.WIDE R12, R5, 0x4, R2.reuse ;  /* 0x00000004050cb825 */ /* 0x100fe200078e0202 */
[----:B------:R0:W-:Y:S01]  /*6170*/  @!P2 ST.E.64 desc[UR44][R10.64], R24 ;  /* 0x000000180a00a985 */ /* 0x0001e2000c101b2c */
[----:B------:R-:W-:Y:S02]  /*6180*/  @!P1 LEA.HI R19, R19, R19, RZ, 0x1 ;  /* 0x0000001313139211 */ /* 0x000fe400078f08ff */
[----:B------:R-:W-:Y:S01]  /*6190*/  VIADD R5, R0, 0x30 ;  /* 0x0000003000057836 */ /* 0x000fe20000000000 */
[----:B------:R1:W-:Y:S01]  /*61a0*/  @!P3 ST.E.64 desc[UR44][R12.64], R28 ;  /* 0x0000001c0c00b985 */ /* 0x0003e2000c101b2c */
[--C-:B------:R-:W-:Y:S01]  /*61b0*/  @!P4 IMAD.WIDE R14, R15, 0x4, R2.reuse ;  /* 0x000000040f0ec825 */ /* 0x100fe200078e0202 */
[----:B------:R-:W-:Y:S02]  /*61c0*/  ISETP.GE.AND P3, PT, R6, UR4, PT ;  /* 0x0000000406007c0c */ /* 0x000fe4000bf66270 */
[----:B------:R-:W-:Y:S01]  /*61d0*/  ISETP.GE.AND P2, PT, R5, UR4, PT ;  /* 0x0000000405007c0c */ /* 0x000fe2000bf46270 */
[----:B------:R-:W-:Y:S01]  /*61e0*/  @!P5 IMAD.WIDE R16, R17, 0x4, R2 ;  /* 0x000000041110d825 */ /* 0x000fe200078e0202 */
[----:B------:R2:W-:Y:S01]  /*61f0*/  @!P4 ST.E.64 desc[UR44][R14.64], R32 ;  /* 0x000000200e00c985 */ /* 0x0005e2000c101b2c */
[----:B------:R-:W-:-:S02]  /*6200*/  ISETP.GE.AND P4, PT, R20, UR4, PT ;  /* 0x0000000414007c0c */ /* 0x000fc4000bf86270 */
[----:B------:R-:W-:Y:S01]  /*6210*/  @!P6 LEA.HI R22, R22, R22, RZ, 0x1 ;  /* 0x000000161616e211 */ /* 0x000fe200078f08ff */
[----:B------:R3:W-:Y:S01]  /*6220*/  @!P5 ST.E.64 desc[UR44][R16.64], R36 ;  /* 0x000000241000d985 */ /* 0x0007e2000c101b2c */
[----:B------:R-:W-:Y:S01]  /*6230*/  ISETP.GE.AND P5, PT, R21, UR4, PT ;  /* 0x0000000415007c0c */ /* 0x000fe2000bfa6270 */
[----:B0-----:R-:W-:Y:S01]  /*6240*/  VIADD R24, R0, 0x60 ;  /* 0x0000006000187836 */ /* 0x001fe20000000000 */
[----:B------:R-:W-:Y:S02]  /*6250*/  @!P0 LOP3.LUT R11, R18, 0xfffffffe, RZ, 0xc0, !PT ;  /* 0xfffffffe120b8812 */ /* 0x000fe400078ec0ff */
[----:B-1----:R-:W-:Y:S02]  /*6260*/  @!P1 LOP3.LUT R13, R19, 0xfffffffe, RZ, 0xc0, !PT ;  /* 0xfffffffe130d9812 */ /* 0x002fe400078ec0ff */
[----:B------:R-:W-:Y:S01]  /*6270*/  @!P2 LEA.HI R5, R5, R5, RZ, 0x1 ;  /* 0x000000050505a211 */ /* 0x000fe200078f08ff */
[----:B------:R-:W-:Y:S01]  /*6280*/  @!P0 IMAD.WIDE R10, R11, 0x4, R2 ;  /* 0x000000040b0a8825 */ /* 0x000fe200078e0202 */
[----:B------:R-:W-:-:S02]  /*6290*/  @!P3 LEA.HI R6, R6, R6, RZ, 0x1 ;  /* 0x000000060606b211 */ /* 0x000fc400078f08ff */
[----:B------:R-:W-:Y:S01]  /*62a0*/  @!P4 LEA.HI R20, R20, R20, RZ, 0x1 ;  /* 0x000000141414c211 */ /* 0x000fe200078f08ff */
[----:B------:R-:W-:Y:S01]  /*62b0*/  @!P1 IMAD.WIDE R12, R13, 0x4, R2 ;  /* 0x000000040d0c9825 */ /* 0x000fe200078e0202 */
[----:B------:R-:W-:Y:S01]  /*62c0*/  @!P2 LOP3.LUT R5, R5, 0xfffffffe, RZ, 0xc0, !PT ;  /* 0xfffffffe0505a812 */ /* 0x000fe200078ec0ff */
[----:B------:R0:W-:Y:S01]  /*62d0*/  @!P0 ST.E.64 desc[UR44][R10.64], R40 ;  /* 0x000000280a008985 */ /* 0x0001e2000c101b2c */
[----:B------:R-:W-:Y:S02]  /*62e0*/  @!P5 LEA.HI R21, R21, R21, RZ, 0x1 ;  /* 0x000000151515d211 */ /* 0x000fe400078f08ff */
[----:B--2---:R-:W-:Y:S01]  /*62f0*/  @!P3 LOP3.LUT R15, R6, 0xfffffffe, RZ, 0xc0, !PT ;  /* 0xfffffffe060fb812 */ /* 0x004fe200078ec0ff */
[----:B------:R1:W-:Y:S01]  /*6300*/  @!P1 ST.E.64 desc[UR44][R12.64], R44 ;  /* 0x0000002c0c009985 */ /* 0x0003e2000c101b2c */
[----:B---3--:R-:W-:Y:S01]  /*6310*/  @!P4 LOP3.LUT R17, R20, 0xfffffffe, RZ, 0xc0, !PT ;  /* 0xfffffffe1411c812 */ /* 0x008fe200078ec0ff */
[C---:B------:R-:W-:Y:S01]  /*6320*/  VIADD R6, R0.reuse, 0x70 ;  /* 0x0000007000067836 */ /* 0x040fe20000000000 */
[----:B------:R-:W-:Y:S01]  /*6330*/  @!P5 LOP3.LUT R21, R21, 0xfffffffe, RZ, 0xc0, !PT ;  /* 0xfffffffe1515d812 */ /* 0x000fe200078ec0ff */
[----:B------:R-:W-:Y:S01]  /*6340*/  VIADD R20, R0, 0x78 ;  /* 0x0000007800147836 */ /* 0x000fe20000000000 */
[----:B------:R-:W-:Y:S01]  /*6350*/  @!P6 LOP3.LUT R19, R22, 0xfffffffe, RZ, 0xc0, !PT ;  /* 0xfffffffe1613e812 */ /* 0x000fe200078ec0ff */
[----:B------:R-:W-:Y:S01]  /*6360*/  VIADD R22, R0, 0x88 ;  /* 0x0000008800167836 */ /* 0x000fe20000000000 */
[----:B------:R-:W-:-:S02]  /*6370*/  ISETP.GE.AND P1, PT, R23, UR4, PT ;  /* 0x0000000417007c0c */ /* 0x000fc4000bf26270 */
[----:B------:R-:W-:Y:S01]  /*6380*/  ISETP.GE.AND P0, PT, R24, UR4, PT ;  /* 0x0000000418007c0c */ /* 0x000fe2000bf06270 */
[----:B0-----:R-:W-:-:S04]  /*6390*/  @!P2 IMAD.WIDE R10, R5, 0x4, R2 ;  /* 0x00000004050aa825 */ /* 0x001fc800078e0202 */
[--C-:B-1----:R-:W-:Y:S01]  /*63a0*/  @!P3 IMAD.WIDE R12, R15, 0x4, R2.reuse ;  /* 0x000000040f0cb825 */ /* 0x102fe200078e0202 */
[----:B------:R0:W-:Y:S03]  /*63b0*/  @!P2 ST.E.64 desc[UR44][R10.64], R48 ;  /* 0x000000300a00a985 */ /* 0x0001e6000c101b2c */
[--C-:B------:R-:W-:Y:S01]  /*63c0*/  @!P4 IMAD.WIDE R14, R17, 0x4, R2.reuse ;  /* 0x00000004110ec825 */ /* 0x100fe200078e0202 */
[----:B------:R1:W-:Y:S01]  /*63d0*/  @!P3 ST.E.64 desc[UR44][R12.64], R52 ;  /* 0x000000340c00b985 */ /* 0x0003e2000c101b2c */
[----:B------:R-:W-:Y:S02]  /*63e0*/  ISETP.GE.AND P3, PT, R22, UR4, PT ;  /* 0x0000000416007c0c */ /* 0x000fe4000bf66270 */
[----:B------:R-:W-:Y:S01]  /*63f0*/  @!P5 IMAD.WIDE R16, R21, 0x4, R2 ;  /* 0x000000041510d825 */ /* 0x000fe200078e0202 */
[----:B------:R2:W-:Y:S01]  /*6400*/  @!P4 ST.E.64 desc[UR44][R14.64], R56 ;  /* 0x000000380e00c985 */ /* 0x0005e2000c101b2c */
[----:B------:R-:W-:-:S02]  /*6410*/  @!P1 LEA.HI R23, R23, R23, RZ, 0x1 ;  /* 0x0000001717179211 */ /* 0x000fc400078f08ff */
[----:B------:R-:W-:Y:S01]  /*6420*/  VIADD R5, R0, 0x68 ;  /* 0x0000006800057836 */ /* 0x000fe20000000000 */
[----:B------:R3:W-:Y:S01]  /*6430*/  @!P5 ST.E.64 desc[UR44][R16.64], R60 ;  /* 0x0000003c1000d985 */ /* 0x0007e2000c101b2c */
[----:B------:R-:W-:Y:S01]  /*6440*/  @!P6 IMAD.WIDE R18, R19, 0x4, R2 ;  /* 0x000000041312e825 */ /* 0x000fe200078e0202 */
[----:B------:R-:W-:Y:S02]  /*6450*/  ISETP.GE.AND P5, PT, R20, UR4, PT ;  /* 0x0000000414007c0c */ /* 0x000fe4000bfa6270 */
[----:B------:R-:W-:Y:S01]  /*6460*/  ISETP.GE.AND P2, PT, R5, UR4, PT ;  /* 0x0000000405007c0c */ /* 0x000fe2000bf46270 */
[----:B------:R-:W-:Y:S01]  /*6470*/  VIADD R21, R0, 0x80 ;  /* 0x0000008000157836 */ /* 0x000fe20000000000 */
[----:B------:R4:W-:Y:S01]  /*6480*/  @!P6 ST.E.64 desc[UR44][R18.64], R64 ;  /* 0x000000401200e985 */ /* 0x0009e2000c101b2c */
[----:B------:R-:W-:Y:S02]  /*6490*/  ISETP.GE.AND P6, PT, R6, UR4, PT ;  /* 0x0000000406007c0c */ /* 0x000fe4000bfc6270 */
[----:B------:R-:W-:-:S02]  /*64a0*/  @!P0 LEA.HI R24, R24, R24, RZ, 0x1 ;  /* 0x0000001818188211 */ /* 0x000fc400078f08ff */
[----:B------:R-:W-:Y:S02]  /*64b0*/  ISETP.GE.AND P4, PT, R21, UR4, PT ;  /* 0x0000000415007c0c */ /* 0x000fe4000bf86270 */
[----:B0-----:R-:W-:Y:S01]  /*64c0*/  @!P1 LOP3.LUT R11, R23, 0xfffffffe, RZ, 0xc0, !PT ;  /* 0xfffffffe170b9812 */ /* 0x001fe200078ec0ff */
[----:B------:R-:W-:Y:S01]  /*64d0*/  VIADD R23, R0, 0x90 ;  /* 0x0000009000177836 */ /* 0x000fe20000000000 */
[----:B-1----:R-:W-:Y:S01]  /*64e0*/  @!P0 LOP3.LUT R13, R24, 0xfffffffe, RZ, 0xc0, !PT ;  /* 0xfffffffe180d8812 */ /* 0x002fe200078ec0ff */
[----:B------:R-:W-:Y:S01]  /*64f0*/  VIADD R24, R0, 0x98 ;  /* 0x0000009800187836 */ /* 0x000fe20000000000 */
[----:B------:R-:W-:Y:S01]  /*6500*/  @!P2 LEA.HI R5, R5, R5, RZ, 0x1 ;  /* 0x000000050505a211 */ /* 0x000fe200078f08ff */
[--C-:B------:R-:W-:Y:S01]  /*6510*/  @!P1 IMAD.WIDE R10, R11, 0x4, R2.reuse ;  /* 0x000000040b0a9825 */ /* 0x100fe200078e0202 */
[----:B------:R-:W-:Y:S02]  /*6520*/  @!P5 LEA.HI R20, R20, R20, RZ, 0x1 ;  /* 0x000000141414d211 */ /* 0x000fe400078f08ff */
[----:B------:R-:W-:Y:S01]  /*6530*/  @!P6 LEA.HI R6, R6, R6, RZ, 0x1 ;  /* 0x000000060606e211 */ /* 0x000fe200078f08ff */
[----:B------:R-:W-:Y:S01]  /*6540*/  @!P0 IMAD.WIDE R12, R13, 0x4, R2 ;  /* 0x000000040d0c8825 */ /* 0x000fe200078e0202 */
[----:B------:R-:W-:Y:S01]  /*6550*/  @!P2 LOP3.LUT R5, R5, 0xfffffffe, RZ, 0xc0, !PT ;  /* 0xfffffffe0505a812 */ /* 0x000fe200078ec0ff */
[----:B------:R0:W-:Y:S01]  /*6560*/  @!P1 ST.E.64 desc[UR44][R10.64], R68 ;  /* 0x000000440a009985 */ /* 0x0001e2000c101b2c */
[----:B------:R-:W-:-:S02]  /*6570*/  @!P4 LEA.HI R21, R21, R21, RZ, 0x1 ;  /* 0x000000151515c211 */ /* 0x000fc400078f08ff */
[----:B------:R-:W-:Y:S01]  /*6580*/  @!P3 LEA.HI R22, R22, R22, RZ, 0x1 ;  /* 0x000000161616b211 */ /* 0x000fe200078f08ff */
[----:B------:R1:W-:Y:S01]  /*6590*/  @!P0 ST.E.64 desc[UR44][R12.64], R72 ;  /* 0x000000480c008985 */ /* 0x0003e2000c101b2c */
[----:B--2---:R-:W-:Y:S01]  /*65a0*/  @!P6 LOP3.LUT R15, R6, 0xfffffffe, RZ, 0xc0, !PT ;  /* 0xfffffffe060fe812 */ /* 0x004fe200078ec0ff */
[----:B------:R-:W-:Y:S01]  /*65b0*/  VIADD R6, R0, 0xa8 ;  /* 0x000000a800067836 */ /* 0x000fe20000000000 */
[----:B---3--:R-:W-:Y:S02]  /*65c0*/  @!P5 LOP3.LUT R17, R20, 0xfffffffe, RZ, 0xc0, !PT ;  /* 0xfffffffe1411d812 */ /* 0x008fe400078ec0ff */
[----:B------:R-:W-:Y:S02]  /*65d0*/  @!P4 LOP3.LUT R21, R21, 0xfffffffe, RZ, 0xc0, !PT ;  /* 0xfffffffe1515c812 */ /* 0x000fe400078ec0ff */
[----:B----4-:R-:W-:Y:S01]  /*65e0*/  @!P3 LOP3.LUT R19, R22, 0xfffffffe, RZ, 0xc0, !PT ;  /* 0xfffffffe1613b812 */ /* 0x010fe200078ec0ff */
[----:B------:R-:W-:Y:S01]  /*65f0*/  VIADD R22, R0, 0xc0 ;  /* 0x000000c000167836 */ /* 0x000fe20000000000 */
[----:B------:R-:W-:Y:S01]  /*6600*/  ISETP.GE.AND P0, PT, R23, UR4, PT ;  /* 0x0000000417007c0c */ /* 0x000fe2000bf06270 */
[----:B0-----:R-:W-:Y:S01]  /*6610*/  @!P2 IMAD.WIDE R10, R5, 0x4, R2 ;  /* 0x00000004050aa825 */ /* 0x001fe200078e0202 */
[----:B------:R-:W-:-:S02]  /*6620*/  ISETP.GE.AND P1, PT, R24, UR4, PT ;  /* 0x0000000418007c0c */ /* 0x000fc4000bf26270 */
[C---:B------:R-:W-:Y:S01]  /*6630*/  IADD3 R20, R0.reuse, 0xb0, RZ ;  /* 0x000000b000147810 */ /* 0x040fe20007ffe0ff */
[----:B------:R-:W-:Y:S01]  /*6640*/  VIADD R5, R0, 0xa0 ;  /* 0x000000a000057836 */ /* 0x000fe20000000000 */
[----:B------:R0:W-:Y:S01]  /*6650*/  @!P2 ST.E.64 desc[UR44][R10.64], R76 ;  /* 0x0000004c0a00a985 */ /* 0x0001e2000c101b2c */
[----:B-1----:R-:W-:-:S03]  /*6660*/  @!P6 IMAD.WIDE R12, R15, 0x4, R2 ;  /* 0x000000040f0ce825 */ /* 0x002fc600078e0202 */
[----:B------:R-:W-:Y:S01]  /*6670*/  ISETP.GE.AND P2, PT, R5, UR4, PT ;  /* 0x0000000405007c0c */ /* 0x000fe2000bf46270 */
[--C-:B------:R-:W-:Y:S01]  /*6680*/  @!P5 IMAD.WIDE R14, R17, 0x4, R2.reuse ;  /* 0x00000004110ed825 */ /* 0x100fe200078e0202 */
[----:B------:R1:W-:Y:S01]  /*6690*/  @!P6 ST.E.64 desc[UR44][R12.64], R80 ;  /* 0x000000500c00e985 */ /* 0x0003e2000c101b2c */
[----:B------:R-:W-:Y:S02]  /*66a0*/  ISETP.GE.AND P6, PT, R22, UR4, PT ;  /* 0x0000000416007c0c */ /* 0x000fe4000bfc6270 */
[--C-:B------:R-:W-:Y:S01]  /*66b0*/  @!P4 IMAD.WIDE R16, R21, 0x4, R2.reuse ;  /* 0x000000041510c825 */ /* 0x100fe200078e0202 */
[----:B------:R2:W-:Y:S01]  /*66c0*/  @!P5 ST.E.64 desc[UR44][R14.64], R84 ;  /* 0x000000540e00d985 */ /* 0x0005e2000c101b2c */
[----:B------:R-:W-:Y:S02]  /*66d0*/  @!P0 LEA.HI R23, R23, R23, RZ, 0x1 ;  /* 0x0000001717178211 */ /* 0x000fe400078f08ff */
[----:B------:R-:W-:Y:S01]  /*66e0*/  @!P3 IMAD.WIDE R18, R19, 0x4, R2 ;  /* 0x000000041312b825 */ /* 0x000fe200078e0202 */
[----:B------:R3:W-:Y:S01]  /*66f0*/  @!P4 ST.E.64 desc[UR44][R16.64], R88 ;  /* 0x000000581000c985 */ /* 0x0007e2000c101b2c */
[----:B------:R-:W-:-:S02]  /*6700*/  ISETP.GE.AND P4, PT, R20, UR4, PT ;  /* 0x0000000414007c0c */ /* 0x000fc4000bf86270 */
[----:B------:R-:W-:Y:S01]  /*6710*/  VIADD R21, R0, 0xb8 ;  /* 0x000000b800157836 */ /* 0x000fe20000000000 */
[----:B------:R4:W-:Y:S01]  /*6720*/  @!P3 ST.E.64 desc[UR44][R18.64], R92 ;  /* 0x0000005c1200b985 */ /* 0x0009e2000c101b2c */
[----:B------:R-:W-:Y:S02]  /*6730*/  ISETP.GE.AND P3, PT, R6, UR4, PT ;  /* 0x0000000406007c0c */ /* 0x000fe4000bf66270 */
[----:B------:R-:W-:Y:S02]  /*6740*/  @!P1 LEA.HI R24, R24, R24, RZ, 0x1 ;  /* 0x0000001818189211 */ /* 0x000fe400078f08ff */
[----:B------:R-:W-:Y:S02]  /*6750*/  ISETP.GE.AND P5, PT, R21, UR4, PT ;  /* 0x0000000415007c0c */ /* 0x000fe4000bfa6270 */
[----:B------:R-:W-:Y:S02]  /*6760*/  @!P2 LEA.HI R5, R5, R5, RZ, 0x1 ;  /* 0x000000050505a211 */ /* 0x000fe400078f08ff */
[----:B0-----:R-:W-:-:S02]  /*6770*/  @!P0 LOP3.LUT R11, R23, 0xfffffffe, RZ, 0xc0, !PT ;  /* 0xfffffffe170b8812 */ /* 0x001fc400078ec0ff */
[----:B-1----:R-:W-:Y:S02]  /*6780*/  @!P1 LOP3.LUT R13, R24, 0xfffffffe, RZ, 0xc0, !PT ;  /* 0xfffffffe180d9812 */ /* 0x002fe400078ec0ff */
[----:B------:R-:W-:Y:S01]  /*6790*/  @!P2 LOP3.LUT R5, R5, 0xfffffffe, RZ, 0xc0, !PT ;  /* 0xfffffffe0505a812 */ /* 0x000fe200078ec0ff */
[--C-:B------:R-:W-:Y:S01]  /*67a0*/  @!P0 IMAD.WIDE R10, R11, 0x4, R2.reuse ;  /* 0x000000040b0a8825 */ /* 0x100fe200078e0202 */
[----:B------:R-:W-:Y:S02]  /*67b0*/  @!P3 LEA.HI R6, R6, R6, RZ, 0x1 ;  /* 0x000000060606b211 */ /* 0x000fe400078f08ff */
[----:B------:R-:W-:Y:S01]  /*67c0*/  @!P4 LEA.HI R20, R20, R20, RZ, 0x1 ;  /* 0x000000141414c211 */ /* 0x000fe200078f08ff */
[--C-:B------:R-:W-:Y:S01]  /*67d0*/  @!P1 IMAD.WIDE R12, R13, 0x4, R2.reuse ;  /* 0x000000040d0c9825 */ /* 0x100fe200078e0202 */
[----:B------:R-:W-:Y:S01]  /*67e0*/  @!P6 LEA.HI R22, R22, R22, RZ, 0x1 ;  /* 0x000000161616e211 */ /* 0x000fe200078f08ff */
[----:B------:R0:W-:Y:S01]  /*67f0*/  @!P0 ST.E.64 desc[UR44][R10.64], R96 ;  /* 0x000000600a008985 */ /* 0x0001e2000c101b2c */
[----:B------:R-:W-:Y:S01]  /*6800*/  @!P5 LEA.HI R21, R21, R21, RZ, 0x1 ;  /* 0x000000151515d211 */ /* 0x000fe200078f08ff */
[--C-:B--2---:R-:W-:Y:S01]  /*6810*/  @!P2 IMAD.WIDE R14, R5, 0x4, R2.reuse ;  /* 0x00000004050ea825 */ /* 0x104fe200078e0202 */
[----:B---3--:R-:W-:Y:S01]  /*6820*/  @!P3 LOP3.LUT R17, R6, 0xfffffffe, RZ, 0xc0, !PT ;  /* 0xfffffffe0611b812 */ /* 0x008fe200078ec0ff */
[----:B------:R1:W-:Y:S01]  /*6830*/  @!P1 ST.E.64 desc[UR44][R12.64], R100 ;  /* 0x000000640c009985 */ /* 0x0003e2000c101b2c */
[----:B----4-:R-:W-:Y:S01]  /*6840*/  @!P4 LOP3.LUT R19, R20, 0xfffffffe, RZ, 0xc0, !PT ;  /* 0xfffffffe1413c812 */ /* 0x010fe200078ec0ff */
[----:B------:R-:W-:Y:S01]  /*6850*/  VIADD R6, R0, 0xd0 ;  /* 0x000000d000067836 */ /* 0x000fe20000000000 */
[----:B------:R-:W-:Y:S01]  /*6860*/  @!P6 LOP3.LUT R5, R22, 0xfffffffe, RZ, 0xc0, !PT ;  /* 0xfffffffe1605e812 */ /* 0x000fe200078ec0ff */
[----:B------:R2:W-:Y:S01]  /*6870*/  @!P2 ST.E.64 desc[UR44][R14.64], R104 ;  /* 0x000000680e00a985 */ /* 0x0005e2000c101b2c */
[----:B------:R-:W-:Y:S01]  /*6880*/  @!P5 LOP3.LUT R21, R21, 0xfffffffe, RZ, 0xc0, !PT ;  /* 0xfffffffe1515d812 */ /* 0x000fe200078ec0ff */
[----:B------:R-:W-:Y:S01]  /*6890*/  VIADD R20, R0, 0xd8 ;  /* 0x000000d800147836 */ /* 0x000fe20000000000 */
[----:B------:R-:W-:Y:S01]  /*68a0*/  ISETP.GE.AND P1, PT, R6, UR4, PT ;  /* 0x0000000406007c0c */ /* 0x000fe2000bf26270 */
[----:B0-----:R-:W-:-:S03]  /*68b0*/  @!P3 IMAD.WIDE R10, R17, 0x4, R2 ;  /* 0x00000004110ab825 */ /* 0x001fc600078e0202 */
[----:B------:R-:W-:Y:S01]  /*68c0*/  ISETP.GE.AND P2, PT, R20, UR4, PT ;  /* 0x0000000414007c0c */ /* 0x000fe2000bf46270 */
[--C-:B-1----:R-:W-:Y:S01]  /*68d0*/  @!P4 IMAD.WIDE R12, R19, 0x4, R2.reuse ;  /* 0x00000004130cc825 */ /* 0x102fe200078e0202 */
[----:B------:R0:W-:Y:S03]  /*68e0*/  @!P3 ST.E.64 desc[UR44][R10.64], R108 ;  /* 0x0000006c0a00b985 */ /* 0x0001e6000c101b2c */
[----:B------:R-:W-:Y:S01]  /*68f0*/  @!P6 IMAD.WIDE R18, R5, 0x4, R2 ;  /* 0x000000040512e825 */ /* 0x000fe200078e0202 */
[----:B------:R1:W-:Y:S03]  /*6900*/  @!P4 ST.E.64 desc[UR44][R12.64], R112 ;  /* 0x000000700c00c985 */ /* 0x0003e6000c101b2c */
[----:B------:R-:W-:Y:S01]  /*6910*/  @!P1 LEA.HI R6, R6, R6, RZ, 0x1 ;  /* 0x0000000606069211 */ /* 0x000fe200078f08ff */
[----:B------:R-:W-:-:S02]  /*6920*/  VIADD R5, R0, 0xc8 ;  /* 0x000000c800057836 */ /* 0x000fc40000000000 */
[----:B------:R-:W-:Y:S01]  /*6930*/  @!P5 IMAD.WIDE R16, R21, 0x4, R2 ;  /* 0x000000041510d825 */ /* 0x000fe200078e0202 */
[----:B------:R-:W-:Y:S02]  /*6940*/  @!P2 LEA.HI R20, R20, R20, RZ, 0x1 ;  /* 0x000000141414a211 */ /* 0x000fe400078f08ff */
[----:B------:R-:W-:Y:S01]  /*6950*/  ISETP.GE.AND P0, PT, R5, UR4, PT ;  /* 0x0000000405007c0c */ /* 0x000fe2000bf06270 */
[C---:B------:R-:W-:Y:S01]  /*6960*/  VIADD R21, R0.reuse, 0xe0 ;  /* 0x000000e000157836 */ /* 0x040fe20000000000 */
[----:B------:R3:W-:Y:S01]  /*6970*/  @!P5 ST.E.64 desc[UR44][R16.64], R116 ;  /* 0x000000741000d985 */ /* 0x0007e2000c101b2c */
[C---:B--2---:R-:W-:Y:S02]  /*6980*/  VIADD R14, R0.reuse, 0xe8 ;  /* 0x000000e8000e7836 */ /* 0x044fe40000000000 */
[C---:B------:R-:W-:Y:S01]  /*6990*/  VIADD R15, R0.reuse, 0xf0 ;  /* 0x000000f0000f7836 */ /* 0x040fe20000000000 */
[----:B------:R2:W-:Y:S01]  /*69a0*/  @!P6 ST.E.64 desc[UR44][R18.64], R120 ;  /* 0x000000781200e985 */ /* 0x0005e2000c101b2c */
[----:B0-----:R-:W-:Y:S01]  /*69b0*/  VIADD R11, R0, 0xf8 ;  /* 0x000000f8000b7836 */ /* 0x001fe20000000000 */
[----:B------:R-:W-:-:S02]  /*69c0*/  ISETP.GE.AND P3, PT, R21, UR4, PT ;  /* 0x0000000415007c0c */ /* 0x000fc4000bf66270 */
[----:B------:R-:W-:Y:S02]  /*69d0*/  ISETP.GE.AND P4, PT, R14, UR4, PT ;  /* 0x000000040e007c0c */ /* 0x000fe4000bf86270 */
[----:B------:R-:W-:Y:S02]  /*69e0*/  ISETP.GE.AND P5, PT, R15, UR4, PT ;  /* 0x000000040f007c0c */ /* 0x000fe4000bfa6270 */
[----:B------:R-:W-:Y:S02]  /*69f0*/  ISETP.GE.AND P6, PT, R11, UR4, PT ;  /* 0x000000040b007c0c */ /* 0x000fe4000bfc6270 */
[----:B------:R-:W-:Y:S02]  /*6a00*/  @!P0 LEA.HI R5, R5, R5, RZ, 0x1 ;  /* 0x0000000505058211 */ /* 0x000fe400078f08ff */
[----:B-1----:R-:W-:Y:S02]  /*6a10*/  @!P1 LOP3.LUT R13, R6, 0xfffffffe, RZ, 0xc0, !PT ;  /* 0xfffffffe060d9812 */ /* 0x002fe400078ec0ff */
[----:B------:R-:W-:-:S02]  /*6a20*/  @!P0 LOP3.LUT R5, R5, 0xfffffffe, RZ, 0xc0, !PT ;  /* 0xfffffffe05058812 */ /* 0x000fc400078ec0ff */
[----:B------:R-:W-:Y:S01]  /*6a30*/  @!P3 LEA.HI R21, R21, R21, RZ, 0x1 ;  /* 0x000000151515b211 */ /* 0x000fe200078f08ff */
[----:B------:R-:W-:Y:S01]  /*6a40*/  @!P1 IMAD.WIDE R12, R13, 0x4, R2 ;  /* 0x000000040d0c9825 */ /* 0x000fe200078e0202 */
[----:B------:R-:W-:Y:S02]  /*6a50*/  @!P4 LEA.HI R14, R14, R14, RZ, 0x1 ;  /* 0x0000000e0e0ec211 */ /* 0x000fe400078f08ff */
[----:B------:R-:W-:Y:S02]  /*6a60*/  @!P5 LEA.HI R10, R15, R15, RZ, 0x1 ;  /* 0x0000000f0f0ad211 */ /* 0x000fe400078f08ff */
[----:B------:R-:W-:Y:S02]  /*6a70*/  @!P6 LEA.HI R11, R11, R11, RZ, 0x1 ;  /* 0x0000000b0b0be211 */ /* 0x000fe400078f08ff */
[----:B------:R-:W-:Y:S02]  /*6a80*/  @!P2 LOP3.LUT R15, R20, 0xfffffffe, RZ, 0xc0, !PT ;  /* 0xfffffffe140fa812 */ /* 0x000fe400078ec0ff */
[----:B---3--:R-:W-:-:S02]  /*6a90*/  @!P3 LOP3.LUT R17, R21, 0xfffffffe, RZ, 0xc0, !PT ;  /* 0xfffffffe1511b812 */ /* 0x008fc400078ec0ff */
[----:B--2---:R-:W-:Y:S01]  /*6aa0*/  @!P4 LOP3.LUT R19, R14, 0xfffffffe, RZ, 0xc0, !PT ;  /* 0xfffffffe0e13c812 */ /* 0x004fe200078ec0ff */
[--C-:B------:R-:W-:Y:S01]  /*6ab0*/  @!P2 IMAD.WIDE R14, R15, 0x4, R2.reuse ;  /* 0x000000040f0ea825 */ /* 0x100fe200078e0202 */
[----:B------:R-:W-:Y:S02]  /*6ac0*/  @!P5 LOP3.LUT R21, R10, 0xfffffffe, RZ, 0xc0, !PT ;  /* 0xfffffffe0a15d812 */ /* 0x000fe400078ec0ff */
[----:B------:R-:W-:Y:S01]  /*6ad0*/  @!P6 LOP3.LUT R23, R11, 0xfffffffe, RZ, 0xc0, !PT ;  /* 0xfffffffe0b17e812 */ /* 0x000fe200078ec0ff */
[----:B------:R-:W-:-:S04]  /*6ae0*/  @!P0 IMAD.WIDE R10, R5, 0x4, R2 ;  /* 0x00000004050a8825 */ /* 0x000fc800078e0202 */
[--C-:B------:R-:W-:Y:S01]  /*6af0*/  @!P3 IMAD.WIDE R16, R17, 0x4, R2.reuse ;  /* 0x000000041110b825 */ /* 0x100fe200078e0202 */
[----:B------:R1:W-:Y:S03]  /*6b00*/  @!P0 ST.E.64 desc[UR44][R10.64], R124 ;  /* 0x0000007c0a008985 */ /* 0x0003e6000c101b2c */
[--C-:B------:R-:W-:Y:S01]  /*6b10*/  @!P4 IMAD.WIDE R18, R19, 0x4, R2.reuse ;  /* 0x000000041312c825 */ /* 0x100fe200078e0202 */
[----:B------:R1:W-:Y:S03]  /*6b20*/  @!P1 ST.E.64 desc[UR44][R12.64], R128 ;  /* 0x000000800c009985 */ /* 0x0003e6000c101b2c */
[--C-:B------:R-:W-:Y:S01]  /*6b30*/  @!P5 IMAD.WIDE R20, R21, 0x4, R2.reuse ;  /* 0x000000041514d825 */ /* 0x100fe200078e0202 */
[----:B------:R1:W-:Y:S03]  /*6b40*/  @!P2 ST.E.64 desc[UR44][R14.64], R132 ;  /* 0x000000840e00a985 */ /* 0x0003e6000c101b2c */
[----:B------:R-:W-:Y:S01]  /*6b50*/  @!P6 IMAD.WIDE R2, R23, 0x4, R2 ;  /* 0x000000041702e825 */ /* 0x000fe200078e0202 */
[----:B------:R1:W-:Y:S04]  /*6b60*/  @!P3 ST.E.64 desc[UR44][R16.64], R136 ;  /* 0x000000881000b985 */ /* 0x0003e8000c101b2c */
[----:B------:R1:W-:Y:S04]  /*6b70*/  @!P4 ST.E.64 desc[UR44][R18.64], R140 ;  /* 0x0000008c1200c985 */ /* 0x0003e8000c101b2c */
[----:B------:R1:W-:Y:S04]  /*6b80*/  @!P5 ST.E.64 desc[UR44][R20.64], R144 ;  /* 0x000000901400d985 */ /* 0x0003e8000c101b2c */
[----:B------:R1:W-:Y:S02]  /*6b90*/  @!P6 ST.E.64 desc[UR44][R2.64], R148 ;  /* 0x000000940200e985 */ /* 0x0003e4000c101b2c */
.L_x_35:
[----:B------:R-:W-:Y:S05]  /*6ba0*/  BSYNC B0 ;  /* 0x0000000000007941 */ /* 0x000fea0003800000 */
.L_x_34:
[----:B------:R-:W-:Y:S01]  /*6bb0*/  ISETP.GE.AND P0, PT, R9, R8, PT ;  /* 0x000000080900720c */ /* 0x000fe20003f06270 */
[----:B-1--4-:R1:W2:Y:S04]  /*6bc0*/  SHFL.IDX PT, R3, R7, 0x1, 0x1c1f ;  /* 0x003c1f0007037f89 */ /* 0x0122a800000e0000 */
[----:B---3--:R1:W3:Y:S08]  /*6bd0*/  SHFL.IDX PT, R2, R4, 0x1, 0x1c1f ;  /* 0x003c1f0004027f89 */ /* 0x0082f000000e0000 */
[----:B-1----:R-:W-:Y:S05]  /*6be0*/  @P0 BRA `(.L_x_10) ;  /* 0x0000004800cc0947 */ /* 0x002fea0003800000 */
[C---:B0-----:R-:W-:Y:S01]  /*6bf0*/  VIADD R4, R0.reuse, 0x8 ;  /* 0x0000000800047836 */ /* 0x041fe20000000000 */
[C---:B------:R-:W-:Y:S01]  /*6c00*/  IADD3 R5, R0.reuse, 0x10, RZ ;  /* 0x0000001000057810 */ /* 0x040fe20007ffe0ff */
[----:B------:R-:W-:Y:S01]  /*6c10*/  ULDC UR4, c[0x0][0xac8] ;  /* 0x0002b20000047ab9 */ /* 0x000fe20000000800 */
[C---:B------:R-:W-:Y:S01]  /*6c20*/  VIADD R10, R0.reuse, 0x18 ;  /* 0x00000018000a7836 */ /* 0x040fe20000000000 */
[C---:B------:R-:W-:Y:S01]  /*6c30*/  ISETP.GE.AND P0, PT, R0.reuse, UR4, PT ;  /* 0x0000000400007c0c */ /* 0x040fe2000bf06270 */
[----:B------:R-:W-:Y:S01]  /*6c40*/  VIADD R11, R0, 0x20 ;  /* 0x00000020000b7836 */ /* 0x000fe20000000000 */
[----:B------:R-:W-:Y:S01]  /*6c50*/  ISETP.GE.AND P1, PT, R4, UR4, PT ;  /* 0x0000000404007c0c */ /* 0x000fe2000bf26270 */
[C---:B------:R-:W-:Y:S01]  /*6c60*/  VIADD R12, R0.reuse, 0x28 ;  /* 0x00000028000c7836 */ /* 0x040fe20000000000 */
[----:B------:R-:W-:Y:S01]  /*6c70*/  ISETP.GE.AND P2, PT, R5, UR4, PT ;  /* 0x0000000405007c0c */ /* 0x000fe2000bf46270 */
[----:B------:R-:W-:Y:S01]  /*6c80*/  VIADD R13, R0, 0x30 ;  /* 0x00000030000d7836 */ /* 0x000fe20000000000 */
[----:B------:R-:W-:Y:S01]  /*6c90*/  ISETP.GE.AND P5, PT, R10, UR4, PT ;  /* 0x000000040a007c0c */ /* 0x000fe2000bfa6270 */
[C---:B------:R-:W-:Y:S01]  /*6ca0*/  VIADD R14, R0.reuse, 0x38 ;  /* 0x00000038000e7836 */ /* 0x040fe20000000000 */
[----:B------:R-:W-:Y:S01]  /*6cb0*/  ISETP.GE.AND P6, PT, R11, UR4, PT ;  /* 0x000000040b007c0c */ /* 0x000fe2000bfc6270 */
[----:B------:R-:W-:-:S02]  /*6cc0*/  VIADD R15, R0, 0x40 ;  /* 0x00000040000f7836 */ /* 0x000fc40000000000 */
[C---:B------:R-:W-:Y:S02]  /*6cd0*/  VIADD R16, R0.reuse, 0x48 ;  /* 0x0000004800107836 */ /* 0x040fe40000000000 */
[C---:B------:R-:W-:Y:S01]  /*6ce0*/  VIADD R18, R0.reuse, 0x50 ;  /* 0x0000005000127836 */ /* 0x040fe20000000000 */
[----:B------:R-:W-:Y:S01]  /*6cf0*/  ISETP.GE.AND P3, PT, R15, UR4, PT ;  /* 0x000000040f007c0c */ /* 0x000fe2000bf66270 */
[----:B------:R-:W-:Y:S01]  /*6d00*/  VIADD R19, R0, 0x58 ;  /* 0x0000005800137836 */ /* 0x000fe20000000000 */
[----:B------:R-:W-:Y:S01]  /*6d10*/  @!P1 LEA.HI R4, R4, R4, RZ, 0x1 ;  /* 0x0000000404049211 */ /* 0x000fe200078f08ff */
[----:B------:R-:W-:Y:S01]  /*6d20*/  VIADD R20, R0, 0x80 ;  /* 0x0000008000147836 */ /* 0x000fe20000000000 */
[----:B------:R-:W-:Y:S02]  /*6d30*/  @!P2 LEA.HI R5, R5, R5, RZ, 0x1 ;  /* 0x000000050505a211 */ /* 0x000fe400078f08ff */
[----:B------:R-:W-:Y:S02]  /*6d40*/  @!P1 LOP3.LUT R7, R4, 0xfffffffe, RZ, 0xc0, !PT ;  /* 0xfffffffe04079812 */ /* 0x000fe400078ec0ff */
[----:B------:R-:W-:Y:S01]  /*6d50*/  @!P2 LOP3.LUT R9, R5, 0xfffffffe, RZ, 0xc0, !PT ;  /* 0xfffffffe0509a812 */ /* 0x000fe200078ec0ff */
[----:B--23--:R-:W-:Y:S01]  /*6d60*/  @!P0 IMAD.WIDE R4, R0, 0x4, R2 ;  /* 0x0000000400048825 */ /* 0x00cfe200078e0202 */
[----:B------:R-:W-:-:S02]  /*6d70*/  ISETP.GE.AND P4, PT, R16, UR4, PT ;  /* 0x0000000410007c0c */ /* 0x000fc4000bf86270 */
[----:B------:R-:W-:Y:S01]  /*6d80*/  @!P5 LEA.HI R10, R10, R10, RZ, 0x1 ;  /* 0x0000000a0a0ad211 */ /* 0x000fe200078f08ff */
[--C-:B------:R-:W-:Y:S01]  /*6d90*/  @!P1 IMAD.WIDE R6, R7, 0x4, R2.reuse ;  /* 0x0000000407069825 */ /* 0x100fe200078e0202 */
[----:B------:R0:W-:Y:S01]  /*6da0*/  @!P0 ST.E.64 desc[UR44][R4.64], R26 ;  /* 0x0000001a04008985 */ /* 0x0001e2000c101b2c */
[----:B------:R-:W-:Y:S02]  /*6db0*/  ISETP.GE.AND P0, PT, R12, UR4, PT ;  /* 0x000000040c007c0c */ /* 0x000fe4000bf06270 */
[----:B------:R-:W-:Y:S01]  /*6dc0*/  @!P2 IMAD.WIDE R8, R9, 0x4, R2 ;  /* 0x000000040908a825 */ /* 0x000fe200078e0202 */
[----:B------:R1:W-:Y:S01]  /*6dd0*/  @!P1 ST.E.64 desc[UR44][R6.64], R30 ;  /* 0x0000001e06009985 */ /* 0x0003e2000c101b2c */
[----:B------:R-:W-:Y:S02]  /*6de0*/  ISETP.GE.AND P1, PT, R13, UR4, PT ;  /* 0x000000040d007c0c */ /* 0x000fe4000bf26270 */
[----:B------:R-:W-:Y:S01]  /*6df0*/  @!P6 LEA.HI R11, R11, R11, RZ, 0x1 ;  /* 0x0000000b0b0be211 */ /* 0x000fe200078f08ff */
[----:B------:R2:W-:Y:S01]  /*6e00*/  @!P2 ST.E.64 desc[UR44][R8.64], R34 ;  /* 0x000000220800a985 */ /* 0x0005e2000c101b2c */
[----:B------:R-:W-:-:S02]  /*6e10*/  ISETP.GE.AND P2, PT, R14, UR4, PT ;  /* 0x000000040e007c0c */ /* 0x000fc4000bf46270 */
[----:B------:R-:W-:Y:S02]  /*6e20*/  @!P3 LEA.HI R15, R15, R15, RZ, 0x1 ;  /* 0x0000000f0f0fb211 */ /* 0x000fe400078f08ff */
[----:B------:R-:W-:Y:S02]  /*6e30*/  @!P4 LEA.HI R16, R16, R16, RZ, 0x1 ;  /* 0x000000101010c211 */ /* 0x000fe400078f08ff */
[----:B0-----:R-:W-:Y:S02]  /*6e40*/  @!P5 LOP3.LUT R5, R10, 0xfffffffe, RZ, 0xc0, !PT ;  /* 0xfffffffe0a05d812 */ /* 0x001fe400078ec0ff */
[----:B------:R-:W-:Y:S02]  /*6e50*/  @!P0 LEA.HI R12, R12, R12, RZ, 0x1 ;  /* 0x0000000c0c0c8211 */ /* 0x000fe400078f08ff */
[----:B-1----:R-:W-:Y:S01]  /*6e60*/  @!P6 LOP3.LUT R7, R11, 0xfffffffe, RZ, 0xc0, !PT ;  /* 0xfffffffe0b07e812 */ /* 0x002fe200078ec0ff */
[----:B------:R-:W-:Y:S01]  /*6e70*/  @!P5 IMAD.WIDE R4, R5, 0x4, R2 ;  /* 0x000000040504d825 */ /* 0x000fe200078e0202 */
[----:B------:R-:W-:-:S02]  /*6e80*/  @!P1 LEA.HI R13, R13, R13, RZ, 0x1 ;  /* 0x0000000d0d0d9211 */ /* 0x000fc400078f08ff */
[----:B------:R-:W-:Y:S01]  /*6e90*/  @!P2 LEA.HI R14, R14, R14, RZ, 0x1 ;  /* 0x0000000e0e0ea211 */ /* 0x000fe200078f08ff */
[----:B------:R-:W-:Y:S01]  /*6ea0*/  @!P6 IMAD.WIDE R6, R7, 0x4, R2 ;  /* 0x000000040706e825 */ /* 0x000fe200078e0202 */
[----:B--2---:R-:W-:Y:S01]  /*6eb0*/  @!P0 LOP3.LUT R9, R12, 0xfffffffe, RZ, 0xc0, !PT ;  /* 0xfffffffe0c098812 */ /* 0x004fe200078ec0ff */
[----:B------:R0:W-:Y:S01]  /*6ec0*/  @!P5 ST.E.64 desc[UR44][R4.64], R38 ;  /* 0x000000260400d985 */ /* 0x0001e2000c101b2c */
[----:B------:R-:W-:Y:S02]  /*6ed0*/  @!P1 LOP3.LUT R13, R13, 0xfffffffe, RZ, 0xc0, !PT ;  /* 0xfffffffe0d0d9812 */ /* 0x000fe400078ec0ff */
[----:B------:R-:W-:Y:S01]  /*6ee0*/  @!P2 LOP3.LUT R11, R14, 0xfffffffe, RZ, 0xc0, !PT ;  /* 0xfffffffe0e0ba812 */ /* 0x000fe200078ec0ff */
[----:B------:R1:W-:Y:S01]  /*6ef0*/  @!P6 ST.E.64 desc[UR44][R6.64], R42 ;  /* 0x0000002a0600e985 */ /* 0x0003e2000c101b2c */
        /* <DEDUP_REMOVED lines=8> */
[----:B------:R0:W-:Y:S01]  /*6f80*/  @!P0 ST.E.64 desc[UR44][R4.64], R46 ;  /* 0x0000002e04008985 */ /* 0x0001e2000c101b2c */
[----:B------:R-:W-:Y:S02]  /*6f90*/  ISETP.GE.AND P0, PT, R20, UR4, PT ;  /* 0x0000000414007c0c */ /* 0x000fe4000bf06270 */
[--C-:B------:R-:W-:Y:S01]  /*6fa0*/  @!P2 IMAD.WIDE R8, R11, 0x4, R2.reuse ;  /* 0x000000040b08a825 */ /* 0x100fe200078e0202 */
[----:B------:R1:W-:Y:S01]  /*6fb0*/  @!P1 ST.E.64 desc[UR44][R6.64], R50 ;  /* 0x0000003206009985 */ /* 0x0003e2000c101b2c */
[----:B------:R-:W-:Y:S02]  /*6fc0*/  @!P5 LEA.HI R18, R18, R18, RZ, 0x1 ;  /* 0x000000121212d211 */ /* 0x000fe400078f08ff */
[----:B------:R-:W-:Y:S01]  /*6fd0*/  @!P3 IMAD.WIDE R10, R15, 0x4, R2 ;  /* 0x000000040f0ab825 */ /* 0x000fe200078e0202 */
[----:B------:R2:W-:Y:S01]  /*6fe0*/  @!P2 ST.E.64 desc[UR44][R8.64], R54 ;  /* 0x000000360800a985 */ /* 0x0005e2000c101b2c */
[----:B------:R-:W-:-:S02]  /*6ff0*/  IADD3 R15, R0, 0x68, RZ ;  /* 0x00000068000f7810 */ /* 0x000fc40007ffe0ff */
[----:B------:R-:W-:Y:S01]  /*7000*/  @!P4 IMAD.WIDE R12, R17, 0x4, R2 ;  /* 0x00000004110cc825 */ /* 0x000fe200078e0202 */
[----:B------:R3:W-:Y:S01]  /*7010*/  @!P3 ST.E.64 desc[UR44][R10.64], R58 ;  /* 0x0000003a0a00b985 */ /* 0x0007e2000c101b2c */
[----:B------:R-:W-:Y:S02]  /*7020*/  ISETP.GE.AND P3, PT, R15, UR4, PT ;  /* 0x000000040f007c0c */ /* 0x000fe4000bf66270 */
[----:B------:R-:W-:Y:S01]  /*7030*/  VIADD R17, R0, 0x78 ;  /* 0x0000007800117836 */ /* 0x000fe20000000000 */
[----:B------:R4:W-:Y:S01]  /*7040*/  @!P4 ST.E.64 desc[UR44][R12.64], R62 ;  /* 0x0000003e0c00c985 */ /* 0x0009e2000c101b2c */
[----:B------:R-:W-:Y:S02]  /*7050*/  ISETP.GE.AND P4, PT, R14, UR4, PT ;  /* 0x000000040e007c0c */ /* 0x000fe4000bf86270 */
[----:B------:R-:W-:Y:S02]  /*7060*/  ISETP.GE.AND P2, PT, R16, UR4, PT ;  /* 0x0000000410007c0c */ /* 0x000fe4000bf46270 */
[----:B------:R-:W-:-:S02]  /*7070*/  ISETP.GE.AND P1, PT, R17, UR4, PT ;  /* 0x0000000411007c0c */ /* 0x000fc4000bf26270 */
[----:B------:R-:W-:Y:S02]  /*7080*/  @!P6 LEA.HI R19, R19, R19, RZ, 0x1 ;  /* 0x000000131313e211 */ /* 0x000fe400078f08ff */
[----:B0-----:R-:W-:Y:S01]  /*7090*/  @!P5 LOP3.LUT R5, R18, 0xfffffffe, RZ, 0xc0, !PT ;  /* 0xfffffffe1205d812 */ /* 0x001fe200078ec0ff */
[C---:B------:R-:W-:Y:S01]  /*70a0*/  VIADD R18, R0.reuse, 0x88 ;  /* 0x0000008800127836 */ /* 0x040fe20000000000 */
[----:B-1----:R-:W-:Y:S01]  /*70b0*/  @!P6 LOP3.LUT R7, R19, 0xfffffffe, RZ, 0xc0, !PT ;  /* 0xfffffffe1307e812 */ /* 0x002fe200078ec0ff */
[----:B------:R-:W-:Y:S01]  /*70c0*/  VIADD R19, R0, 0x90 ;  /* 0x0000009000137836 */ /* 0x000fe20000000000 */
[----:B------:R-:W-:Y:S01]  /*70d0*/  @!P3 LEA.HI R15, R15, R15, RZ, 0x1 ;  /* 0x0000000f0f0fb211 */ /* 0x000fe200078f08ff */
[--C-:B------:R-:W-:Y:S01]  /*70e0*/  @!P5 IMAD.WIDE R4, R5, 0x4, R2.reuse ;  /* 0x000000040504d825 */ /* 0x100fe200078e0202 */
[----:B------:R-:W-:Y:S02]  /*70f0*/  @!P4 LEA.HI R14, R14, R14, RZ, 0x1 ;  /* 0x0000000e0e0ec211 */ /* 0x000fe400078f08ff */
[----:B------:R-:W-:Y:S01]  /*7100*/  @!P2 LEA.HI R16, R16, R16, RZ, 0x1 ;  /* 0x000000101010a211 */ /* 0x000fe200078f08ff */
[----:B------:R-:W-:Y:S01]  /*7110*/  @!P6 IMAD.WIDE R6, R7, 0x4, R2 ;  /* 0x000000040706e825 */ /* 0x000fe200078e0202 */
[----:B------:R-:W-:Y:S01]  /*7120*/  @!P1 LEA.HI R17, R17, R17, RZ, 0x1 ;  /* 0x0000001111119211 */ /* 0x000fe200078f08ff */
[----:B------:R0:W-:Y:S01]  /*7130*/  @!P5 ST.E.64 desc[UR44][R4.64], R66 ;  /* 0x000000420400d985 */ /* 0x0001e2000c101b2c */
[----:B------:R-:W-:-:S02]  /*7140*/  @!P0 LEA.HI R20, R20, R20, RZ, 0x1 ;  /* 0x0000001414148211 */ /* 0x000fc400078f08ff */
[----:B--2---:R-:W-:Y:S01]  /*7150*/  @!P4 LOP3.LUT R9, R14, 0xfffffffe, RZ, 0xc0, !PT ;  /* 0xfffffffe0e09c812 */ /* 0x004fe200078ec0ff */
[----:B------:R1:W-:Y:S01]  /*7160*/  @!P6 ST.E.64 desc[UR44][R6.64], R70 ;  /* 0x000000460600e985 */ /* 0x0003e2000c101b2c */
[----:B------:R-:W-:Y:S01]  /*7170*/  @!P3 LOP3.LUT R15, R15, 0xfffffffe, RZ, 0xc0, !PT ;  /* 0xfffffffe0f0fb812 */ /* 0x000fe200078ec0ff */
[----:B------:R-:W-:Y:S01]  /*7180*/  VIADD R14, R0, 0x98 ;  /* 0x00000098000e7836 */ /* 0x000fe20000000000 */
[----:B---3--:R-:W-:Y:S01]  /*7190*/  @!P2 LOP3.LUT R11, R16, 0xfffffffe, RZ, 0xc0, !PT ;  /* 0xfffffffe100ba812 */ /* 0x008fe200078ec0ff */
[----:B------:R-:W-:Y:S01]  /*71a0*/  VIADD R16, R0, 0xa8 ;  /* 0x000000a800107836 */ /* 0x000fe20000000000 */
[----:B------:R-:W-:Y:S02]  /*71b0*/  @!P1 LOP3.LUT R17, R17, 0xfffffffe, RZ, 0xc0, !PT ;  /* 0xfffffffe11119812 */ /* 0x000fe400078ec0ff */
[----:B----4-:R-:W-:Y:S01]  /*71c0*/  @!P0 LOP3.LUT R13, R20, 0xfffffffe, RZ, 0xc0, !PT ;  /* 0xfffffffe140d8812 */ /* 0x010fe200078ec0ff */
[----:B------:R-:W-:Y:S01]  /*71d0*/  VIADD R20, R0, 0xb8 ;  /* 0x000000b800147836 */ /* 0x000fe20000000000 */
[----:B------:R-:W-:Y:S01]  /*71e0*/  ISETP.GE.AND P6, PT, R18, UR4, PT ;  /* 0x0000000412007c0c */ /* 0x000fe2000bfc6270 */
[----:B0-----:R-:W-:Y:S01]  /*71f0*/  @!P4 IMAD.WIDE R4, R9, 0x4, R2 ;  /* 0x000000040904c825 */ /* 0x001fe200078e0202 */
[----:B------:R-:W-:-:S03]  /*7200*/  ISETP.GE.AND P5, PT, R19, UR4, PT ;  /* 0x0000000413007c0c */ /* 0x000fc6000bfa6270 */
        /* <DEDUP_REMOVED lines=8> */
[----:B------:R-:W-:Y:S01]  /*7290*/  @!P0 IMAD.WIDE R12, R13, 0x4, R2 ;  /* 0x000000040d0c8825 */ /* 0x000fe200078e0202 */
[----:B------:R3:W-:Y:S01]  /*72a0*/  @!P1 ST.E.64 desc[UR44][R10.64], R86 ;  /* 0x000000560a009985 */ /* 0x0007e2000c101b2c */
[----:B------:R-:W-:Y:S02]  /*72b0*/  ISETP.GE.AND P1, PT, R20, UR4, PT ;  /* 0x0000000414007c0c */ /* 0x000fe4000bf26270 */
[C---:B------:R-:W-:Y:S01]  /*72c0*/  VIADD R15, R0.reuse, 0xa0 ;  /* 0x000000a0000f7836 */ /* 0x040fe20000000000 */
[----:B------:R4:W-:Y:S01]  /*72d0*/  @!P0 ST.E.64 desc[UR44][R12.64], R90 ;  /* 0x0000005a0c008985 */ /* 0x0009e2000c101b2c */
[----:B------:R-:W-:Y:S01]  /*72e0*/  VIADD R17, R0, 0xb0 ;  /* 0x000000b000117836 */ /* 0x000fe20000000000 */
[----:B------:R-:W-:Y:S02]  /*72f0*/  ISETP.GE.AND P0, PT, R14, UR4, PT ;  /* 0x000000040e007c0c */ /* 0x000fe4000bf06270 */
[----:B------:R-:W-:Y:S02]  /*7300*/  ISETP.GE.AND P4, PT, R15, UR4, PT ;  /* 0x000000040f007c0c */ /* 0x000fe4000bf86270 */
[----:B------:R-:W-:-:S02]  /*7310*/  ISETP.GE.AND P2, PT, R17, UR4, PT ;  /* 0x0000000411007c0c */ /* 0x000fc4000bf46270 */
[----:B------:R-:W-:Y:S02]  /*7320*/  @!P5 LEA.HI R19, R19, R19, RZ, 0x1 ;  /* 0x000000131313d211 */ /* 0x000fe400078f08ff */
[----:B0-----:R-:W-:Y:S02]  /*7330*/  @!P6 LOP3.LUT R5, R18, 0xfffffffe, RZ, 0xc0, !PT ;  /* 0xfffffffe1205e812 */ /* 0x001fe400078ec0ff */
        /* <DEDUP_REMOVED lines=15> */
[C---:B------:R-:W-:Y:S01]  /*7430*/  VIADD R16, R0.reuse, 0xe0 ;  /* 0x000000e000107836 */ /* 0x040fe20000000000 */
[----:B------:R-:W-:Y:S02]  /*7440*/  @!P2 LOP3.LUT R17, R17, 0xfffffffe, RZ, 0xc0, !PT ;  /* 0xfffffffe1111a812 */ /* 0x000fe400078ec0ff */
[----:B------:R-:W-:Y:S02]  /*7450*/  IADD3 R18, R0, 0xc0, RZ ;  /* 0x000000c000127810 */ /* 0x000fe40007ffe0ff */
[----:B----4-:R-:W-:Y:S01]  /*7460*/  @!P1 LOP3.LUT R13, R20, 0xfffffffe, RZ, 0xc0, !PT ;  /* 0xfffffffe140d9812 */ /* 0x010fe200078ec0ff */
[----:B0-----:R-:W-:Y:S01]  /*7470*/  @!P0 IMAD.WIDE R4, R9, 0x4, R2 ;  /* 0x0000000409048825 */ /* 0x001fe200078e0202 */
[----:B------:R-:W-:-:S02]  /*7480*/  ISETP.GE.AND P5, PT, R18, UR4, PT ;  /* 0x0000000412007c0c */ /* 0x000fc4000bfa6270 */
[----:B------:R-:W-:Y:S01]  /*7490*/  ISETP.GE.AND P6, PT, R19, UR4, PT ;  /* 0x0000000413007c0c */ /* 0x000fe2000bfc6270 */
[--C-:B-1----:R-:W-:Y:S01]  /*74a0*/  @!P4 IMAD.WIDE R6, R15, 0x4, R2.reuse ;  /* 0x000000040f06c825 */ /* 0x102fe200078e0202 */
[----:B------:R0:W-:Y:S01]  /*74b0*/  @!P0 ST.E.64 desc[UR44][R4.64], R102 ;  /* 0x0000006604008985 */ /* 0x0001e2000c101b2c */
[----:B------:R-:W-:Y:S02]  /*74c0*/  ISETP.GE.AND P0, PT, R14, UR4, PT ;  /* 0x000000040e007c0c */ /* 0x000fe4000bf06270 */
[--C-:B------:R-:W-:Y:S01]  /*74d0*/  @!P3 IMAD.WIDE R8, R11, 0x4, R2.reuse ;  /* 0x000000040b08b825 */ /* 0x100fe200078e0202 */
[----:B------:R1:W-:Y:S03]  /*74e0*/  @!P4 ST.E.64 desc[UR44][R6.64], R106 ;  /* 0x0000006a0600c985 */ /* 0x0003e6000c101b2c */
        /* <DEDUP_REMOVED lines=8> */
[C---:B------:R-:W-:Y:S01]  /*7570*/  VIADD R17, R0.reuse, 0xe8 ;  /* 0x000000e800117836 */ /* 0x040fe20000000000 */
[----:B------:R-:W-:Y:S01]  /*7580*/  @!P6 LEA.HI R19, R19, R19, RZ, 0x1 ;  /* 0x000000131313e211 */ /* 0x000fe200078f08ff */
[C---:B------:R-:W-:Y:S01]  /*7590*/  VIADD R20, R0.reuse, 0xf0 ;  /* 0x000000f000147836 */ /* 0x040fe20000000000 */
[----:B------:R-:W-:Y:S01]  /*75a0*/  ISETP.GE.AND P1, PT, R15, UR4, PT ;  /* 0x000000040f007c0c */ /* 0x000fe2000bf26270 */
[----:B------:R-:W-:Y:S01]  /*75b0*/  VIADD R0, R0, 0xf8 ;  /* 0x000000f800007836 */ /* 0x000fe20000000000 */
[----:B------:R-:W-:-:S02]  /*75c0*/  ISETP.GE.AND P3, PT, R17, UR4, PT ;  /* 0x0000000411007c0c */ /* 0x000fc4000bf66270 */
[----:B------:R-:W-:Y:S02]  /*75d0*/  ISETP.GE.AND P4, PT, R20, UR4, PT ;  /* 0x0000000414007c0c */ /* 0x000fe4000bf86270 */
[----:B0-----:R-:W-:Y:S02]  /*75e0*/  @!P5 LOP3.LUT R5, R18, 0xfffffffe, RZ, 0xc0, !PT ;  /* 0xfffffffe1205d812 */ /* 0x001fe400078ec0ff */
[----:B-1----:R-:W-:Y:S02]  /*75f0*/  @!P6 LOP3.LUT R7, R19, 0xfffffffe, RZ, 0xc0, !PT ;  /* 0xfffffffe1307e812 */ /* 0x002fe400078ec0ff */
        /* <DEDUP_REMOVED lines=10> */
[----:B------:R-:W-:Y:S02]  /*76a0*/  @!P1 LOP3.LUT R15, R15, 0xfffffffe, RZ, 0xc0, !PT ;  /* 0xfffffffe0f0f9812 */ /* 0x000fe400078ec0ff */
[----:B---3--:R-:W-:Y:S02]  /*76b0*/  @!P2 LOP3.LUT R11, R16, 0xfffffffe, RZ, 0xc0, !PT ;  /* 0xfffffffe100ba812 */ /* 0x008fe400078ec0ff */
[----:B------:R-:W-:Y:S02]  /*76c0*/  @!P3 LOP3.LUT R17, R17, 0xfffffffe, RZ, 0xc0, !PT ;  /* 0xfffffffe1111b812 */ /* 0x000fe400078ec0ff */
[----:B----4-:R-:W-:Y:S01]  /*76d0*/  @!P4 LOP3.LUT R13, R20, 0xfffffffe, RZ, 0xc0, !PT ;  /* 0xfffffffe140dc812 */ /* 0x010fe200078ec0ff */
[----:B0-----:R-:W-:-:S04]  /*76e0*/  @!P0 IMAD.WIDE R4, R9, 0x4, R2 ;  /* 0x0000000409048825 */ /* 0x001fc800078e0202 */
[--C-:B-1----:R-:W-:Y:S01]  /*76f0*/  @!P1 IMAD.WIDE R6, R15, 0x4, R2.reuse ;  /* 0x000000040f069825 */ /* 0x102fe200078e0202 */
[----:B------:R0:W-:Y:S01]  /*7700*/  @!P0 ST.E.64 desc[UR44][R4.64], R130 ;  /* 0x0000008204008985 */ /* 0x0001e2000c101b2c */
[----:B------:R-:W-:Y:S02]  /*7710*/  ISETP.GE.AND P0, PT, R0, UR4, PT ;  /* 0x0000000400007c0c */ /* 0x000fe4000bf06270 */
[--C-:B------:R-:W-:Y:S01]  /*7720*/  @!P2 IMAD.WIDE R8, R11, 0x4, R2.reuse ;  /* 0x000000040b08a825 */ /* 0x100fe200078e0202 */
[----:B------:R0:W-:Y:S03]  /*7730*/  @!P1 ST.E.64 desc[UR44][R6.64], R134 ;  /* 0x0000008606009985 */ /* 0x0001e6000c101b2c */
[--C-:B------:R-:W-:Y:S01]  /*7740*/  @!P3 IMAD.WIDE R10, R17, 0x4, R2.reuse ;  /* 0x00000004110ab825 */ /* 0x100fe200078e0202 */
[----:B------:R0:W-:Y:S03]  /*7750*/  @!P2 ST.E.64 desc[UR44][R8.64], R138 ;  /* 0x0000008a0800a985 */ /* 0x0001e6000c101b2c */
[----:B------:R-:W-:Y:S01]  /*7760*/  @!P4 IMAD.WIDE R12, R13, 0x4, R2 ;  /* 0x000000040d0cc825 */ /* 0x000fe200078e0202 */
[----:B------:R0:W-:Y:S04]  /*7770*/  @!P3 ST.E.64 desc[UR44][R10.64], R142 ;  /* 0x0000008e0a00b985 */ /* 0x0001e8000c101b2c */
[----:B------:R0:W-:Y:S01]  /*7780*/  @!P4 ST.E.64 desc[UR44][R12.64], R146 ;  /* 0x000000920c00c985 */ /* 0x0001e2000c101b2c */
[----:B------:R-:W-:Y:S05]  /*7790*/  @P0 BRA `(.L_x_10) ;  /* 0x0000003c00e00947 */ /* 0x000fea0003800000 */
[----:B------:R-:W-:-:S04]  /*77a0*/  LEA.HI R0, R0, R0, RZ, 0x1 ;  /* 0x0000000000007211 */ /* 0x000fc800078f08ff */
[----:B0-----:R-:W-:-:S05]  /*77b0*/  LOP3.LUT R5, R0, 0xfffffffe, RZ, 0xc0, !PT ;  /* 0xfffffffe00057812 */ /* 0x001fca00078ec0ff */
[----:B------:R-:W-:-:S05]  /*77c0*/  IMAD.WIDE R2, R5, 0x4, R2 ;  /* 0x0000000405027825 */ /* 0x000fca00078e0202 */
[----:B------:R0:W-:Y:S01]  /*77d0*/  ST.E.64 desc[UR44][R2.64], R150 ;  /* 0x0000009602007985 */ /* 0x0001e2000c101b2c */
[----:B------:R-:W-:Y:S05]  /*77e0*/  BRA `(.L_x_10) ;  /* 0x0000003c00cc7947 */ /* 0x000fea0003800000 */
.L_x_33:
[----:B------:R-:W0:Y:S02]  /*77f0*/  S2R R0, SR_TID.X ;  /* 0x0000000000007919 */ /* 0x000e240000002100 */
[----:B0-----:R-:W-:-:S05]  /*7800*/  VIADD R2, R0, 0xffffff80 ;  /* 0xffffff8000027836 */ /* 0x001fca0000000000 */
[----:B------:R-:W-:-:S13]  /*7810*/  ISETP.GT.AND P0, PT, R2, 0x7f, PT ;  /* 0x0000007f0200780c */ /* 0x000fda0003f04270 */
[----:B------:R-:W-:Y:S05]  /*7820*/  @P0 BRA `(.L_x_10) ;  /* 0x0000003c00bc0947 */ /* 0x000fea0003800000 */
[----:B------:R-:W0:Y:S01]  /*7830*/  S2R R3, SR_CTAID.X ;  /* 0x0000000000037919 */ /* 0x000e220000002500 */
[----:B------:R-:W1:Y:S01]  /*7840*/  LDC R6, c[0x0][0xbe8] ;  /* 0x0002fa00ff067b82 */ /* 0x000e620000000800 */
[----:B------:R-:W-:Y:S01]  /*7850*/  ULDC UR4, c[0x0][0xa88] ;  /* 0x0002a20000047ab9 */ /* 0x000fe20000000800 */
[----:B0-----:R-:W-:Y:S02]  /*7860*/  IMAD R0, R3, 0x80, R0 ;  /* 0x0000008003007824 */ /* 0x001fe400078e0200 */
[----:B-1----:R-:W-:Y:S02]  /*7870*/  IMAD R3, R6, UR4, RZ ;  /* 0x0000000406037c24 */ /* 0x002fe4000f8e02ff */
[----:B------:R-:W-:-:S05]  /*7880*/  VIADD R0, R0, 0xffffff80 ;  /* 0xffffff8000007836 */ /* 0x000fca0000000000 */
[----:B------:R-:W-:-:S13]  /*7890*/  ISETP.GE.AND P0, PT, R0, R3, PT ;  /* 0x000000030000720c */ /* 0x000fda0003f06270 */
[----:B------:R-:W-:Y:S05]  /*78a0*/  @P0 BRA `(.L_x_10) ;  /* 0x0000003c009c0947 */ /* 0x000fea0003800000 */
[----:B------:R-:W-:Y:S01]  /*78b0*/  ISETP.NE.AND P0, PT, R6, 0x1, PT ;  /* 0x000000010600780c */ /* 0x000fe20003f05270 */
[----:B------:R-:W0:Y:S01]  /*78c0*/  S2UR UR7, SR_CTAID.Z ;  /* 0x00000000000779c3 */ /* 0x000e220000002700 */
[----:B------:R-:W-:Y:S01]  /*78d0*/  USHF.R.S32.HI UR6, URZ, 0x1f, UR36 ;  /* 0x0000001f3f067899 */ /* 0x000fe20008011424 */
[----:B------:R-:W-:Y:S01]  /*78e0*/  MOV R5, R0 ;  /* 0x0000000000057202 */ /* 0x000fe20000000f00 */
[----:B------:R-:W-:Y:S02]  /*78f0*/  ULDC.64 UR8, c[0x0][0xbd0] ;  /* 0x0002f40000087ab9 */ /* 0x000fe40000000a00 */
[----:B------:R-:W-:Y:S02]  /*7900*/  UIMAD UR6, UR6, UR8, URZ ;  /* 0x00000008060672a4 */ /* 0x000fe4000f8e023f */
[----:B------:R-:W-:Y:S01]  /*7910*/  UIMAD.WIDE.U32 UR4, UR36, UR8, URZ ;  /* 0x00000008240472a5 */ /* 0x000fe2000f8e003f */
[----:B------:R-:W1:Y:S01]  /*7920*/  LDC.64 R10, c[0x0][0xbd8] ;  /* 0x0002f600ff0a7b82 */ /* 0x000e620000000a00 */
[----:B------:R-:W-:-:S04]  /*7930*/  UIMAD UR6, UR36, UR9, UR6 ;  /* 0x00000009240672a4 */ /* 0x000fc8000f8e0206 */
[----:B------:R-:W-:Y:S02]  /*7940*/  UIADD3 UR6, UR5, UR6, URZ ;  /* 0x0000000605067290 */ /* 0x000fe4000fffe03f */
[----:B------:R-:W-:Y:S01]  /*7950*/  IMAD.U32 R3, RZ, RZ, UR5 ;  /* 0x00000005ff037e24 */ /* 0x000fe2000f8e00ff */
[----:B------:R-:W2:Y:S01]  /*7960*/  @P0 LDC R7, c[0x0][0xbec] ;  /* 0x0002fb00ff070b82 */ /* 0x000ea20000000800 */
[----:B------:R-:W-:Y:S01]  /*7970*/  IMAD.U32 R2, RZ, RZ, UR4 ;  /* 0x00000004ff027e24 */ /* 0x000fe2000f8e00ff */
[----:B------:R-:W-:Y:S01]  /*7980*/  ULDC.64 UR4, c[0x0][0xbe0] ;  /* 0x0002f80000047ab9 */ /* 0x000fe20000000a00 */
[----:B------:R-:W-:-:S05]  /*7990*/  IMAD.U32 R3, RZ, RZ, UR6 ;  /* 0x00000006ff037e24 */ /* 0x000fca000f8e00ff */
[----:B------:R-:W3:Y:S01]  /*79a0*/  @P0 LDC R9, c[0x0][0xbf0] ;  /* 0x0002fc00ff090b82 */ /* 0x000ee20000000800 */
[----:B0-----:R-:W-:-:S07]  /*79b0*/  USHF.R.S32.HI UR8, URZ, 0x1f, UR7 ;  /* 0x0000001f3f087899 */ /* 0x001fce0008011407 */
[----:B------:R-:W0:Y:S01]  /*79c0*/  S2UR UR10, SR_CTAID.Y ;  /* 0x00000000000a79c3 */ /* 0x000e220000002600 */
[C---:B-1----:R-:W-:Y:S02]  /*79d0*/  IMAD R12, R10.reuse, UR8, RZ ;  /* 0x000000080a0c7c24 */ /* 0x042fe4000f8e02ff */
[----:B------:R-:W-:-:S04]  /*79e0*/  IMAD.WIDE.U32 R2, R10, UR7, R2 ;  /* 0x000000070a027c25 */ /* 0x000fc8000f8e0002 */
[----:B------:R-:W-:Y:S01]  /*79f0*/  IMAD R11, R11, UR7, R12 ;  /* 0x000000070b0b7c24 */ /* 0x000fe2000f8e020c */
[----:B------:R-:W0:Y:S01]  /*7a00*/  LDC R8, c[0x0][0xc50] ;  /* 0x00031400ff087b82 */ /* 0x000e220000000800 */
[----:B--2---:R-:W-:-:S04]  /*7a10*/  @P0 IMAD.HI.U32 R4, R0, R7, RZ ;  /* 0x0000000700040227 */ /* 0x004fc800078e00ff */
[----:B------:R-:W-:Y:S02]  /*7a20*/  IMAD R7, RZ, RZ, -UR36 ;  /* 0x80000024ff077e24 */ /* 0x000fe4000f8e02ff */
[----:B------:R-:W-:Y:S01]  /*7a30*/  IMAD.IADD R3, R11, 0x1, R3 ;  /* 0x000000010b037824 */ /* 0x000fe200078e0203 */
[----:B---3--:R-:W-:Y:S01]  /*7a40*/  @P0 SHF.R.U32.HI R5, RZ, R9, R4 ;  /* 0x00000009ff050219 */ /* 0x008fe20000011604 */
[----:B0-----:R-:W-:-:S04]  /*7a50*/  IMAD R9, R8, R7, UR10 ;  /* 0x0000000a08097e24 */ /* 0x001fc8000f8e0207 */
[----:B------:R-:W-:Y:S02]  /*7a60*/  IMAD.MOV R7, RZ, RZ, -R5 ;  /* 0x000000ffff077224 */ /* 0x000fe400078e0a05 */
[----:B------:R-:W-:Y:S01]  /*7a70*/  IMAD.WIDE.U32 R2, R9, UR4, R2 ;  /* 0x0000000409027c25 */ /* 0x000fe2000f8e0002 */
[----:B------:R-:W-:-:S03]  /*7a80*/  SHF.R.S32.HI R4, RZ, 0x1f, R9 ;  /* 0x0000001fff047819 */ /* 0x000fc60000011409 */
[----:B------:R-:W-:Y:S01]  /*7a90*/  IMAD R7, R6, R7, R0 ;  /* 0x0000000706077224 */ /* 0x000fe200078e0200 */
[----:B------:R-:W-:Y:S01]  /*7aa0*/  IADD3 R2, P0, R5, R2, RZ ;  /* 0x0000000205027210 */ /* 0x000fe20007f1e0ff */
[----:B------:R-:W-:-:S03]  /*7ab0*/  IMAD R4, R4, UR4, RZ ;  /* 0x0000000404047c24 */ /* 0x000fc6000f8e02ff */
[----:B------:R-:W-:Y:S01]  /*7ac0*/  SHF.R.S32.HI R0, RZ, 0x1f, R7 ;  /* 0x0000001fff007819 */ /* 0x000fe20000011407 */
[----:B------:R-:W-:Y:S01]  /*7ad0*/  IMAD R4, R9, UR5, R4 ;  /* 0x0000000509047c24 */ /* 0x000fe2000f8e0204 */
[----:B------:R-:W-:Y:S01]  /*7ae0*/  SHF.R.S32.HI R9, RZ, 0x1f, R5 ;  /* 0x0000001fff097819 */ /* 0x000fe20000011405 */
[----:B------:R-:W-:Y:S02]  /*7af0*/  ULDC.64 UR4, c[0x0][0xbc8] ;  /* 0x0002f20000047ab9 */ /* 0x000fe40000000a00 */
[----:B------:R-:W-:Y:S01]  /*7b00*/  IMAD R0, R0, UR4, RZ ;  /* 0x0000000400007c24 */ /* 0x000fe2000f8e02ff */
[----:B------:R-:W-:-:S03]  /*7b10*/  IADD3.X R3, R9, R3, R4, P0, !PT ;  /* 0x0000000309037210 */ /* 0x000fc600007fe404 */
[C---:B------:R-:W-:Y:S02]  /*7b20*/  IMAD R5, R7.reuse, UR5, R0 ;  /* 0x0000000507057c24 */ /* 0x040fe4000f8e0200 */
[----:B------:R-:W-:Y:S01]  /*7b30*/  IMAD.WIDE.U32 R2, R7, UR4, R2 ;  /* 0x0000000407027c25 */ /* 0x000fe2000f8e0002 */
[----:B------:R-:W-:-:S03]  /*7b40*/  ULDC.64 UR4, c[0x0][0xba8] ;  /* 0x0002ea0000047ab9 */ /* 0x000fc60000000a00 */
[----:B------:R-:W-:Y:S01]  /*7b50*/  IMAD.IADD R3, R3, 0x1, R5 ;  /* 0x0000000103037824 */ /* 0x000fe200078e0205 */
[----:B------:R-:W-:-:S04]  /*7b60*/  LEA R4, P0, R2, UR4, 0x2 ;  /* 0x0000000402047c11 */ /* 0x000fc8000f8010ff */
[----:B------:R-:W-:Y:S01]  /*7b70*/  LEA.HI.X R5, R2, UR5, R3, 0x2, P0 ;  /* 0x0000000502057c11 */ /* 0x000fe200080f1403 */
[----:B------:R-:W-:-:S05]  /*7b80*/  IMAD.MOV.U32 R3, RZ, RZ, -0x800000 ;  /* 0xff800000ff037424 */ /* 0x000fca00078e00ff */
[----:B------:R4:W-:Y:S01]  /*7b90*/  STG.E desc[UR44][R4.64], R3 ;  /* 0x0000000304007986 */ /* 0x0009e2000c10192c */
[----:B------:R-:W-:Y:S05]  /*7ba0*/  BRA `(.L_x_10) ;  /* 0x0000003800dc7947 */ /* 0x000fea0003800000 */
.L_x_8:
[----:B------:R-:W-:-:S08]  /*7bb0*/  NOP ;  /* 0x0000000000007918 */ /* 0x000fd00000000000 */
[----:B------:R-:W0:-:S00]  /*7bc0*/  USETMAXREG.DEALLOC.CTAPOOL 0x18 ;  /* 0x00000018000079c8 */ /* 0x000e0000080e0500 */
[----:B0-----:R-:W-:Y:S01]  /*7bd0*/  LOP3.LUT R19, R0, 0x3, RZ, 0xc0, !PT ;  /* 0x0000000300137812 */ /* 0x001fe200078ec0ff */
[----:B------:R-:W0:Y:S05]  /*7be0*/  S2R R17, SR_CTAID.Z ;  /* 0x0000000000117919 */ /* 0x000e2a0000002700 */
[----:B------:R-:W1:Y:S01]  /*7bf0*/  S2UR UR6, SR_CTAID.Y ;  /* 0x00000000000679c3 */ /* 0x000e620000002600 */
[----:B------:R-:W2:Y:S02]  /*7c00*/  SHFL.IDX PT, R0, R19, RZ, 0x1f ;  /* 0x00001fff13007589 */ /* 0x000ea400000e0000 */
[----:B--2---:R-:W-:-:S13]  /*7c10*/  ISETP.NE.AND P0, PT, R0, RZ, PT ;  /* 0x000000ff0000720c */ /* 0x004fda0003f05270 */
[----:B01----:R-:W-:Y:S05]  /*7c20*/  @!P0 BRA `(.L_x_36) ;  /* 0x0000000000288947 */ /* 0x003fea0003800000 */
[----:B------:R-:W-:Y:S01]  /*7c30*/  ULDC UR7, c[0x0][0xc50] ;  /* 0x0003140000077ab9 */ /* 0x000fe20000000800 */
[----:B------:R-:W-:Y:S01]  /*7c40*/  UMOV UR36, UR6 ;  /* 0x0000000600247c82 */ /* 0x000fe20008000000 */
[----:B------:R-:W-:-:S06]  /*7c50*/  UISETP.NE.AND UP0, UPT, UR7, 0x1, UPT ;  /* 0x000000010700788c */ /* 0x000fcc000bf05270 */
[----:B------:R-:W-:-:S13]  /*7c60*/  PLOP3.LUT P0, PT, PT, PT, UP0, 0x80, 0x0 ;  /* 0x000000000000781c */ /* 0x000fda0003f0f008 */
[----:B------:R-:W-:Y:S05]  /*7c70*/  @!P0 BRA `(.L_x_37) ;  /* 0x0000000000308947 */ /* 0x000fea0003800000 */
[----:B------:R-:W-:Y:S01]  /*7c80*/  ULDC UR4, c[0x0][0xc54] ;  /* 0x0003150000047ab9 */ /* 0x000fe20000000800 */
[----:B------:R-:W-:Y:S01]  /*7c90*/  ULDC UR36, c[0x0][0xc58] ;  /* 0x0003160000247ab9 */ /* 0x000fe20000000800 */
[----:B------:R-:W-:-:S04]  /*7ca0*/  UIMAD.WIDE.U32 UR4, UR6, UR4, URZ ;  /* 0x00000004060472a5 */ /* 0x000fc8000f8e003f */
[----:B------:R-:W-:Y:S01]  /*7cb0*/  USHF.R.U32.HI UR36, URZ, UR36, UR5 ;  /* 0x000000243f247299 */ /* 0x000fe20008011605 */
[----:B------:R-:W-:Y:S11]  /*7cc0*/  BRA `(.L_x_37) ;  /* 0x00000000001c7947 */ /* 0x000ff60003800000 */
.L_x_36:
[----:B------:R-:W-:Y:S01]  /*7cd0*/  ULDC UR7, c[0x0][0xc50] ;  /* 0x0003140000077ab9 */ /* 0x000fe20000000800 */
[----:B------:R-:W-:Y:S01]  /*7ce0*/  UMOV UR36, UR6 ;  /* 0x0000000600247c82 */ /* 0x000fe20008000000 */
[----:B------:R-:W-:-:S11]  /*7cf0*/  UISETP.NE.AND UP0, UPT, UR7, 0x1, UPT ;  /* 0x000000010700788c */ /* 0x000fd6000bf05270 */
[----:B------:R-:W-:Y:S01]  /*7d00*/  @UP0 ULDC UR4, c[0x0][0xc54] ;  /* 0x0003150000040ab9 */ /* 0x000fe20000000800 */
[----:B------:R-:W-:Y:S01]  /*7d10*/  @UP0 ULDC UR8, c[0x0][0xc58] ;  /* 0x0003160000080ab9 */ /* 0x000fe20000000800 */
[----:B------:R-:W-:-:S04]  /*7d20*/  UIMAD.WIDE.U32 UR4, UR6, UR4, URZ ;  /* 0x00000004060472a5 */ /* 0x000fc8000f8e003f */
[----:B------:R-:W-:-:S12]  /*7d30*/  @UP0 USHF.R.U32.HI UR36, URZ, UR8, UR5 ;  /* 0x000000083f240299 */ /* 0x000fd80008011605 */
.L_x_37:
[----:B------:R-:W-:Y:S01]  /*7d40*/  ISETP.GE.AND P0, PT, R17, RZ, PT ;  /* 0x000000ff1100720c */ /* 0x000fe20003f06270 */
[----:B------:R-:W-:Y:S01]  /*7d50*/  UIADD3 UR4, -UR36, URZ, URZ ;  /* 0x0000003f24047290 */ /* 0x000fe2000fffe13f */
[----:B------:R-:W-:Y:S01]  /*7d60*/  IMAD.MOV.U32 R0, RZ, RZ, 0x1 ;  /* 0x00000001ff007424 */ /* 0x000fe200078e00ff */
[----:B------:R-:W-:Y:S01]  /*7d70*/  MOV R9, 0x1 ;  /* 0x0000000100097802 */ /* 0x000fe20000000f00 */
[----:B------:R-:W-:Y:S01]  /*7d80*/  IMAD.MOV.U32 R6, RZ, RZ, RZ ;  /* 0x000000ffff067224 */ /* 0x000fe200078e00ff */
[----:B------:R-:W-:-:S08]  /*7d90*/  UIMAD UR6, UR7, UR4, UR6 ;  /* 0x00000004070672a4 */ /* 0x000fd0000f8e0206 */
[----:B------:R-:W-:Y:S05]  /*7da0*/  @!P0 BRA `(.L_x_38) ;  /* 0x00000034009c8947 */ /* 0x000fea0003800000 */
[----:B------:R-:W-:Y:S01]  /*7db0*/  ULDC.64 UR4, c[0x0][0x418] ;  /* 0x0001060000047ab9 */ /* 0x000fe20000000a00 */
[----:B------:R-:W-:Y:S02]  /*7dc0*/  ULOP3.LUT UR41, UR6, 0xffff, URZ, 0xc0, !UPT ;  /* 0x0000ffff06297892 */ /* 0x000fe4000f8ec03f */
[----:B------:R-:W-:Y:S01]  /*7dd0*/  UISETP.NE.U32.AND UP0, UPT, UR4, URZ, UPT ;  /* 0x0000003f0400728c */ /* 0x000fe2000bf05070 */
[----:B------:R-:W-:Y:S02]  /*7de0*/  UMOV UR43, URZ ;  /* 0x0000003f002b7c82 */ /* 0x000fe40008000000 */
[----:B------:R-:W-:Y:S01]  /*7df0*/  ULDC UR4, c[0x0][0x424] ;  /* 0x0001090000047ab9 */ /* 0x000fe20000000800 */
[----:B------:R-:W-:-:S03]  /*7e00*/  UISETP.NE.AND.EX UP0, UPT, UR5, URZ, UPT, UP0 ;  /* 0x0000003f0500728c */ /* 0x000fc6000bf05300 */
[----:B------:R-:W-:Y:S01]  /*7e10*/  ULDC UR5, c[0x0][0x2f0] ;  /* 0x0000bc0000057ab9 */ /* 0x000fe20000000800 */
[----:B------:R-:W-:-:S04]  /*7e20*/  USEL UR4, UR4, 0x1, UP0 ;  /* 0x0000000104047887 */ /* 0x000fc80008000000 */
[----:B------:R-:W-:-:S04]  /*7e30*/  UIMAD UR4, UR4, UR5, URZ ;  /* 0x00000005040472a4 */ /* 0x000fc8000f8e023f */
[----:B------:R-:W-:Y:S02]  /*7e40*/  UISETP.GE.AND UP0, UPT, UR4, 0x1, UPT ;  /* 0x000000010400788c */ /* 0x000fe4000bf06270 */
[----:B------:R-:W-:-:S04]  /*7e50*/  UIADD3 UR5, UR4, 0x5f, URZ ;  /* 0x0000005f04057890 */ /* 0x000fc8000fffe03f */
[----:B------:R-:W-:Y:S01]  /*7e60*/  PLOP3.LUT P0, PT, PT, PT, UP0, 0x80, 0x0 ;  /* 0x000000000000781c */ /* 0x000fe20003f0f008 */
[----:B------:R-:W-:-:S04]  /*7e70*/  UIMAD.WIDE UR4, UR5, 0x2aaaaaab, URZ ;  /* 0x2aaaaaab050478a5 */ /* 0x000fc8000f8e023f */
[----:B------:R-:W-:-:S04]  /*7e80*/  USHF.R.U32.HI UR39, URZ, 0x1f, UR5 ;  /* 0x0000001f3f277899 */ /* 0x000fc80008011605 */
        /* <DEDUP_REMOVED lines=9> */
[----:B------:R-:W-:Y:S01]  /*7f20*/  IABS R5, R4 ;  /* 0x0000000400057213 */ /* 0x000fe20000000000 */
[----:B------:R-:W-:Y:S01]  /*7f30*/  IMAD.U32 R4, RZ, RZ, UR7 ;  /* 0x00000007ff047e24 */ /* 0x000fe2000f8e00ff */
[----:B------:R-:W-:Y:S01]  /*7f40*/  R2UR UR11, R2 ;  /* 0x00000000020b72ca */ /* 0x000fe200000e0000 */
[----:B------:R-:W-:Y:S02]  /*7f50*/  ULOP3.LUT UR7, UR7, UR6, URZ, 0x3c, !UPT ;  /* 0x0000000607077292 */ /* 0x000fe4000f8e3c3f */
[----:B------:R-:W-:-:S10]  /*7f60*/  IMAD.MOV R5, RZ, RZ, -R5 ;  /* 0x000000ffff057224 */ /* 0x000fd400078e0a05 */
[----:B------:R-:W0:Y:S08]  /*7f70*/  I2F.RP R2, UR11 ;  /* 0x0000000b00027d06 */ /* 0x000e300008209400 */
[----:B0-----:R-:W0:Y:S02]  /*7f80*/  MUFU.RCP R2, R2 ;  /* 0x0000000200027308 */ /* 0x001e240000001000 */
[----:B0-----:R-:W-:Y:S01]  /*7f90*/  VIADD R3, R2, 0xffffffe ;  /* 0x0ffffffe02037836 */ /* 0x001fe20000000000 */
[----:B------:R-:W-:Y:S01]  /*7fa0*/  IABS R2, R4 ;  /* 0x0000000400027213 */ /* 0x000fe20000000000 */
[----:B------:R-:W-:-:S03]  /*7fb0*/  IMAD.MOV.U32 R4, RZ, RZ, R5 ;  /* 0x000000ffff047224 */ /* 0x000fc600078e0005 */
[----:B------:R-:W-:Y:S01]  /*7fc0*/  R2UR UR9, R2 ;  /* 0x00000000020972ca */ /* 0x000fe200000e0000 */
[----:B------:R-:W0:Y:S01]  /*7fd0*/  F2I.FTZ.U32.TRUNC.NTZ R3, R3 ;  /* 0x0000000300037305 */ /* 0x000e22000021f000 */
[----:B------:R-:W-:Y:S02]  /*7fe0*/  R2UR UR10, R4 ;  /* 0x00000000040a72ca */ /* 0x000fe400000e0000 */
[----:B0-----:R-:W-:-:S13]  /*7ff0*/  R2UR UR5, R3 ;  /* 0x00000000030572ca */ /* 0x001fda00000e0000 */
[----:B------:R-:W-:-:S04]  /*8000*/  UIADD3 UR8, URZ, -UR5, URZ ;  /* 0x800000053f087290 */ /* 0x000fc8000fffe03f */
[----:B------:R-:W-:-:S04]  /*8010*/  UIMAD UR8, UR8, UR11, URZ ;  /* 0x0000000b080872a4 */ /* 0x000fc8000f8e023f */
[----:B------:R-:W-:-:S04]  /*8020*/  UIMAD.WIDE.U32 UR4, UR5, UR8, UR4 ;  /* 0x00000008050472a5 */ /* 0x000fc8000f8e0004 */
[----:B------:R-:W-:-:S04]  /*8030*/  UIMAD.WIDE.U32 UR4, UR5, UR9, URZ ;  /* 0x00000009050472a5 */ /* 0x000fc8000f8e003f */
[----:B------:R-:W-:-:S04]  /*8040*/  UIMAD UR4, UR5, UR10, UR9 ;  /* 0x0000000a050472a4 */ /* 0x000fc8000f8e0209 */
[----:B------:R-:W-:-:S11]  /*8050*/  UISETP.GT.U32.AND UP1, UPT, UR11, UR4, UPT ;  /* 0x000000040b00728c */ /* 0x000fd6000bf24070 */
[----:B------:R-:W-:Y:S02]  /*8060*/  @!UP1 UIADD3 UR4, UR4, -UR11, URZ ;  /* 0x8000000b04049290 */ /* 0x000fe4000fffe03f */
[----:B------:R-:W-:Y:S02]  /*8070*/  @!UP1 UIADD3 UR5, UR5, 0x1, URZ ;  /* 0x0000000105059890 */ /* 0x000fe4000fffe03f */
[----:B------:R-:W-:Y:S02]  /*8080*/  UISETP.GE.U32.AND UP0, UPT, UR4, UR11, UPT ;  /* 0x0000000b0400728c */ /* 0x000fe4000bf06070 */
[----:B------:R-:W-:-:S09]  /*8090*/  UISETP.GE.AND UP1, UPT, UR7, URZ, UPT ;  /* 0x0000003f0700728c */ /* 0x000fd2000bf26270 */
[----:B------:R-:W-:Y:S02]  /*80a0*/  @UP0 UIADD3 UR5, UR5, 0x1, URZ ;  /* 0x0000000105050890 */ /* 0x000fe4000fffe03f */
[----:B------:R-:W-:Y:S02]  /*80b0*/  UISETP.NE.AND UP0, UPT, UR6, URZ, UPT ;  /* 0x0000003f0600728c */ /* 0x000fe4000bf05270 */
[----:B------:R-:W-:-:S09]  /*80c0*/  @!UP1 UIADD3 UR5, -UR5, URZ, URZ ;  /* 0x0000003f05059290 */ /* 0x000fd2000fffe13f */
[----:B------:R-:W-:-:S07]  /*80d0*/  @!UP0 ULOP3.LUT UR5, URZ, UR6, URZ, 0x33, !UPT ;  /* 0x000000063f058292 */ /* 0x000fce000f8e333f */
[----:B------:R-:W-:-:S05]  /*80e0*/  UMOV UR43, UR5 ;  /* 0x00000005002b7c82 */ /* 0x000fca0008000000 */
.L_x_39:
[----:B------:R-:W-:Y:S01]  /*80f0*/  UIMAD UR40, UR41, UR43, URZ ;  /* 0x0000002b292872a4 */ /* 0x000fe2000f8e023f */
[----:B------:R-:W-:Y:S02]  /*8100*/  IMAD.U32 R2, RZ, RZ, UR39 ;  /* 0x00000027ff027e24 */ /* 0x000fe4000f8e00ff */
[----:B------:R-:W-:Y:S02]  /*8110*/  IMAD.MOV.U32 R6, RZ, RZ, RZ ;  /* 0x000000ffff067224 */ /* 0x000fe400078e00ff */
[----:B------:R-:W-:Y:S02]  /*8120*/  IMAD.MOV.U32 R9, RZ, RZ, 0x1 ;  /* 0x00000001ff097424 */ /* 0x000fe400078e00ff */
[----:B------:R-:W-:-:S05]  /*8130*/  IMAD.U32 R3, RZ, RZ, UR40 ;  /* 0x00000028ff037e24 */ /* 0x000fca000f8e00ff */
[----:B------:R-:W-:-:S04]  /*8140*/  VIADDMNMX R18, R3, UR43, R2, PT ;  /* 0x0000002b03127c46 */ /* 0x000fc8000b800102 */
[----:B------:R-:W-:Y:S01]  /*8150*/  ISETP.GT.AND P0, PT, R18, UR40, PT ;  /* 0x0000002812007c0c */ /* 0x000fe2000bf04270 */
[----:B------:R0:W-:-:S12]  /*8160*/  STL [R1+0x8], R18 ;  /* 0x0000081201007387 */ /* 0x0001d80000100800 */
[----:B0-----:R-:W-:Y:S05]  /*8170*/  @!P0 BRA `(.L_x_38) ;  /* 0x0000003000a88947 */ /* 0x001fea0003800000 */
[----:B------:R-:W0:Y:S01]  /*8180*/  S2UR UR4, SR_CgaCtaId ;  /* 0x00000000000479c3 */ /* 0x000e220000008800 */
[----:B------:R-:W-:Y:S02]  /*8190*/  UMOV UR38, 0x400 ;  /* 0x0000040000267882 */ /* 0x000fe40000000000 */
[----:B0-----:R-:W-:-:S04]  /*81a0*/  ULEA UR38, UR4, UR38, 0x18 ;  /* 0x0000002604267291 */ /* 0x001fc8000f8ec03f */
[----:B------:R-:W-:-:S04]  /*81b0*/  UIADD3 UR4, UR38, 0x1c400, URZ ;  /* 0x0001c40026047890 */ /* 0x000fc8000fffe03f */
[----:B------:R-:W-:-:S06]  /*81c0*/  ULOP3.LUT UP0, URZ, UR4, 0x3ff, URZ, 0xc0, !UPT ;  /* 0x000003ff043f7892 */ /* 0x000fcc000f80c03f */
[----:B------:R-:W-:-:S13]  /*81d0*/  PLOP3.LUT P0, PT, PT, PT, UP0, 0x80, 0x0 ;  /* 0x000000000000781c */ /* 0x000fda0003f0f008 */
[----:B------:R-:W-:Y:S05]  /*81e0*/  @!P0 BRA `(.L_x_40) ;  /* 0x0000000000408947 */ /* 0x000fea0003800000 */
[----:B------:R-:W-:Y:S01]  /*81f0*/  MOV R2, 0x0 ;  /* 0x0000000000027802 */ /* 0x000fe20000000f00 */
[----:B------:R-:W-:Y:S01]  /*8200*/  ULDC.64 UR6, c[0x4][0x98] ;  /* 0x0100260000067ab9 */ /* 0x000fe20000000a00 */
[----:B------:R-:W-:Y:S01]  /*8210*/  ULDC.64 UR8, c[0x4][0xa0] ;  /* 0x0100280000087ab9 */ /* 0x000fe20000000a00 */
[----:B------:R-:W-:Y:S01]  /*8220*/  ULDC.64 UR4, c[0x4][0x8] ;  /* 0x0100020000047ab9 */ /* 0x000fe20000000a00 */
[----:B------:R-:W-:Y:S01]  /*8230*/  MOV R4, UR6 ;  /* 0x0000000600047c02 */ /* 0x000fe20008000f00 */
[----:B------:R-:W-:Y:S01]  /*8240*/  IMAD.U32 R5, RZ, RZ, UR7 ;  /* 0x00000007ff057e24 */ /* 0x000fe2000f8e00ff */
[----:B------:R-:W0:Y:S01]  /*8250*/  LDC.64 R2, c[0x4][R2] ;  /* 0x0100000002027b82 */ /* 0x000e220000000a00 */
[----:B------:R-:W-:Y:S02]  /*8260*/  IMAD.U32 R6, RZ, RZ, UR8 ;  /* 0x00000008ff067e24 */ /* 0x000fe4000f8e00ff */
[----:B------:R-:W-:Y:S02]  /*8270*/  IMAD.U32 R7, RZ, RZ, UR9 ;  /* 0x00000009ff077e24 */ /* 0x000fe4000f8e00ff */
[----:B------:R-:W-:-:S02]  /*8280*/  IMAD.U32 R10, RZ, RZ, UR4 ;  /* 0x00000004ff0a7e24 */ /* 0x000fc4000f8e00ff */
[----:B------:R-:W-:Y:S02]  /*8290*/  IMAD.U32 R11, RZ, RZ, UR5 ;  /* 0x00000005ff0b7e24 */ /* 0x000fe4000f8e00ff */
[----:B------:R-:W-:Y:S02]  /*82a0*/  IMAD.MOV.U32 R8, RZ, RZ, 0x70 ;  /* 0x00000070ff087424 */ /* 0x000fe400078e00ff */
[----:B------:R-:W-:Y:S02]  /*82b0*/  IMAD.MOV.U32 R12, RZ, RZ, 0x1 ;  /* 0x00000001ff0c7424 */ /* 0x000fe400078e00ff */
[----:B------:R-:W-:-:S07]  /*82c0*/  IMAD.MOV.U32 R13, RZ, RZ, RZ ;  /* 0x000000ffff0d7224 */ /* 0x000fce00078e00ff */
[----:B------:R-:W-:-:S07]  /*82d0*/  LEPC R20, `(.L_x_40) ;  /* 0x000000001014794e */ /* 0x000fce0000000000 */
[----:B0-----:R-:W-:Y:S05]  /*82e0*/  CALL.ABS.NOINC R2 ;  /* 0x0000000002007343 */ /* 0x001fea0003c00000 */
.L_x_40:
        /* <DEDUP_REMOVED lines=8> */
[----:B------:R0:W1:Y:S01]  /*8370*/  LDC.64 R2, c[0x4][R16] ;  /* 0x0100000010027b82 */ /* 0x0000620000000a00 */
[----:B------:R-:W-:Y:S01]  /*8380*/  IMAD.U32 R4, RZ, RZ, UR6 ;  /* 0x00000006ff047e24 */ /* 0x000fe2000f8e00ff */
[----:B------:R-:W-:Y:S01]  /*8390*/  MOV R5, UR7 ;  /* 0x0000000700057c02 */ /* 0x000fe20008000f00 */
        /* <DEDUP_REMOVED lines=9> */
.L_x_42:
[----:B------:R0:W1:Y:S01]  /*8430*/  LDC.64 R2, c[0x4][R16] ;  /* 0x0100000010027b82 */ /* 0x0000620000000a00 */
[----:B------:R-:W-:Y:S01]  /*8440*/  ULDC.64 UR6, c[0x4][0x98] ;  /* 0x0100260000067ab9 */ /* 0x000fe20000000a00 */
[----:B------:R-:W-:Y:S01]  /*8450*/  ULDC.64 UR8, c[0x4][0xa0] ;  /* 0x0100280000087ab9 */ /* 0x000fe20000000a00 */
[----:B------:R-:W-:Y:S01]  /*8460*/  ULDC.64 UR4, c[0x4][0x18] ;  /* 0x0100060000047ab9 */ /* 0x000fe20000000a00 */
        /* <DEDUP_REMOVED lines=11> */
.L_x_41:
[----:B------:R-:W0:Y:S02]  /*8520*/  LDC.64 R2, c[0x0][0x9f8] ;  /* 0x00027e00ff027b82 */ /* 0x000e240000000a00 */
[----:B0-----:R-:W-:-:S04]  /*8530*/  ISETP.NE.U32.AND P0, PT, R2, RZ, PT ;  /* 0x000000ff0200720c */ /* 0x001fc80003f05070 */
[----:B------:R-:W-:-:S13]  /*8540*/  ISETP.NE.AND.EX P0, PT, R3, RZ, PT, P0 ;  /* 0x000000ff0300720c */ /* 0x000fda0003f05300 */
[----:B------:R-:W0:Y:S02]  /*8550*/  @P0 LDC.64 R2, c[0x0][0x9f8] ;  /* 0x00027e00ff020b82 */ /* 0x000e240000000a00 */
[----:B0-----:R-:W-:-:S05]  /*8560*/  @P0 IMAD.WIDE R2, R17, 0x4, R2 ;  /* 0x0000000411020825 */ /* 0x001fca00078e0202 */
[----:B------:R0:W2:Y:S01]  /*8570*/  @P0 LDG.E R17, desc[UR44][R2.64] ;  /* 0x0000002c02110981 */ /* 0x0000a2000c1e1900 */
[----:B------:R-:W-:Y:S01]  /*8580*/  UMOV UR4, 0xffffffff ;  /* 0xffffffff00047882 */ /* 0x000fe20000000000 */
[----:B------:R-:W-:Y:S01]  /*8590*/  VIADD R0, R18, 0xffffffff ;  /* 0xffffffff12007836 */ /* 0x000fe20000000000 */
[----:B0-----:R-:W0:Y:S02]  /*85a0*/  LDC.64 R2, c[0x0][0x418] ;  /* 0x00010600ff027b82 */ /* 0x001e240000000a00 */
[----:B0-----:R-:W-:-:S04]  /*85b0*/  ISETP.NE.U32.AND P0, PT, R2, RZ, PT ;  /* 0x000000ff0200720c */ /* 0x001fc80003f05070 */
[----:B------:R-:W-:-:S04]  /*85c0*/  ISETP.NE.AND.EX P1, PT, R3, RZ, PT, P0 ;  /* 0x000000ff0300720c */ /* 0x000fc80003f25300 */
[----:B------:R-:W-:-:S05]  /*85d0*/  P2R R4, PR, RZ, 0x2 ;  /* 0x00000002ff047803 */ /* 0x000fca0000000000 */
[----:B------:R0:W-:Y:S01]  /*85e0*/  STL [R1], R4 ;  /* 0x0000000401007387 */ /* 0x0001e20000100800 */
[----:B--2---:R-:W-:Y:S02]  /*85f0*/  SHF.R.S32.HI R18, RZ, 0x1f, R17 ;  /* 0x0000001fff127819 */ /* 0x004fe40000011411 */
[----:B------:R-:W-:Y:S01]  /*8600*/  SEL R16, R17, RZ, !P1 ;  /* 0x000000ff11107207 */ /* 0x000fe20004800000 */
[----:B0-----:R-:W-:Y:S06]  /*8610*/  BRA.DIV UR4, `(.L_x_43) ;  /* 0x0000003204c07947 */ /* 0x001fec000b800000 */
[----:B------:R0:W1:Y:S02]  /*8620*/  SHFL.IDX PT, R14, R19, RZ, 0x1f ;  /* 0x00001fff130e7589 */ /* 0x00006400000e0000 */
.L_x_122:
[----:B------:R2:W-:Y:S01]  /*8630*/  STL [R1+0x4], R0 ;  /* 0x0000040001007387 */ /* 0x0005e20000100800 */
[----:B-1----:R-:W-:Y:S02]  /*8640*/  ISETP.NE.AND P0, PT, R14, RZ, PT ;  /* 0x000000ff0e00720c */ /* 0x002fe40003f05270 */
[----:B------:R-:W-:-:S04]  /*8650*/  PLOP3.LUT P2, PT, PT, PT, PT, 0x8, 0x0 ;  /* 0x000000000000781c */ /* 0x000fc80003f4e170 */
[----:B0-----:R-:W-:-:S07]  /*8660*/  P2R R19, PR, RZ, 0x4 ;  /* 0x00000004ff137803 */ /* 0x001fce0000000000 */
[----:B--2---:R-:W-:Y:S05]  /*8670*/  @P0 BRA `(.L_x_44) ;  /* 0x0000000000e40947 */ /* 0x004fea0003800000 */
[----:B------:R-:W-:-:S03]  /*8680*/  UMOV UR4, 0xffffffff ;  /* 0xffffffff00047882 */ /* 0x000fc60000000000 */
[----:B------:R-:W-:Y:S05]  /*8690*/  BRA.DIV UR4, `(.L_x_45) ;  /* 0x0000003204c07947 */ /* 0x000fea000b800000 */
[----:B------:R-:W-:-:S13]  /*86a0*/  ELECT P6, URZ, PT ;  /* 0x00000000003f782f */ /* 0x000fda00038c0000 */
.L_x_125:
[----:B------:R-:W-:Y:S05]  /*86b0*/  @!P6 BRA `(.L_x_44) ;  /* 0x0000000000d4e947 */ /* 0x000fea0003800000 */
[----:B------:R-:W-:Y:S01]  /*86c0*/  IMAD.MOV.U32 R16, RZ, RZ, R17 ;  /* 0x000000ffff107224 */ /* 0x000fe200078e0011 */
[----:B------:R-:W-:Y:S06]  /*86d0*/  @!P1 BRA `(.L_x_46) ;  /* 0x0000000000509947 */ /* 0x000fec0003800000 */
[----:B------:R-:W-:Y:S01]  /*86e0*/  IMAD.MOV.U32 R9, RZ, RZ, R0 ;  /* 0x000000ffff097224 */ /* 0x000fe200078e0000 */
[----:B------:R-:W-:Y:S01]  /*86f0*/  ULDC.64 UR4, c[0x0][0x428] ;  /* 0x00010a0000047ab9 */ /* 0x000fe20000000a00 */
[----:B------:R-:W0:Y:S01]  /*8700*/  LDC R0, c[0x0][0x43c] ;  /* 0x00010f00ff007b82 */ /* 0x000e220000000800 */
[----:B------:R-:W-:Y:S02]  /*8710*/  IMAD R8, R18, UR4, RZ ;  /* 0x0000000412087c24 */ /* 0x000fe4000f8e02ff */
[----:B------:R-:W-:Y:S02]  /*8720*/  MOV R6, R9 ;  /* 0x0000000900067202 */ /* 0x000fe40000000f00 */
[----:B------:R-:W-:Y:S01]  /*8730*/  IMAD R7, R17, UR5, R8 ;  /* 0x0000000511077c24 */ /* 0x000fe2000f8e0208 */
[----:B0-----:R-:W-:-:S13]  /*8740*/  ISETP.NE.AND P0, PT, R0, 0x1, PT ;  /* 0x000000010000780c */ /* 0x001fda0003f05270 */
[----:B------:R-:W0:Y:S02]  /*8750*/  @P0 LDC.64 R4, c[0x0][0x440] ;  /* 0x00011000ff040b82 */ /* 0x000e240000000a00 */
[----:B0-----:R-:W-:-:S05]  /*8760*/  @P0 IMAD.HI.U32 R4, R9, R4, RZ ;  /* 0x0000000409040227 */ /* 0x001fca00078e00ff */
[----:B------:R-:W-:-:S04]  /*8770*/  @P0 SHF.R.U32.HI R6, RZ, R5, R4 ;  /* 0x00000005ff060219 */ /* 0x000fc80000011604 */
[--C-:B------:R-:W-:Y:S01]  /*8780*/  SHF.R.S32.HI R5, RZ, 0x1f, R6.reuse ;  /* 0x0000001fff057819 */ /* 0x100fe20000011406 */
[----:B------:R-:W-:-:S04]  /*8790*/  IMAD.MOV.U32 R4, RZ, RZ, R6 ;  /* 0x000000ffff047224 */ /* 0x000fc800078e0006 */
[----:B------:R-:W-:-:S04]  /*87a0*/  IMAD.WIDE.U32 R4, R17, UR4, R4 ;  /* 0x0000000411047c25 */ /* 0x000fc8000f8e0004 */
[----:B------:R-:W-:Y:S01]  /*87b0*/  IMAD.IADD R5, R5, 0x1, R7 ;  /* 0x0000000105057824 */ /* 0x000fe200078e0207 */
[----:B------:R-:W-:-:S04]  /*87c0*/  LEA R2, P0, R4, R2, 0x2 ;  /* 0x0000000204027211 */ /* 0x000fc800078010ff */
[----:B------:R-:W-:-:S05]  /*87d0*/  LEA.HI.X R3, R4, R3, R5, 0x2, P0 ;  /* 0x0000000304037211 */ /* 0x000fca00000f1405 */
[----:B------:R0:W5:Y:S01]  /*87e0*/  LDG.E R16, desc[UR44][R2.64] ;  /* 0x0000002c02107981 */ /* 0x000162000c1e1900 */
[----:B------:R-:W-:-:S04]  /*87f0*/  IMAD.MOV R5, RZ, RZ, -R6 ;  /* 0x000000ffff057224 */ /* 0x000fc800078e0a06 */
[----:B------:R-:W-:-:S05]  /*8800*/  IMAD R9, R0, R5, R9 ;  /* 0x0000000500097224 */ /* 0x000fca00078e0209 */
[----:B------:R0:W-:Y:S02]  /*8810*/  STL [R1+0x4], R9 ;  /* 0x0000040901007387 */ /* 0x0001e40000100800 */
.L_x_46:
[----:B------:R-:W-:Y:S01]  /*8820*/  IMAD.MOV.U32 R0, RZ, RZ, 0x1 ;  /* 0x00000001ff007424 */ /* 0x000fe200078e00ff */
[----:B0-----:R-:W0:Y:S04]  /*8830*/  S2R R9, SR_TID.X ;  /* 0x0000000000097919 */ /* 0x001e280000002100 */
[----:B------:R-:W-:-:S04]  /*8840*/  SHF.L.U32 R0, R0, 0x1f, RZ ;  /* 0x0000001f00007819 */ /* 0x000fc800000006ff */
[----:B------:R-:W1:Y:S01]  /*8850*/  SYNCS.PHASECHK.TRANS64.TRYWAIT P0, [UR38+0x22840], R0 ;  /* 0x02284000ff0075a7 */ /* 0x000e620008000166 */
[----:B0-----:R-:W-:-:S04]  /*8860*/  LOP3.LUT R2, R9, 0x7f, RZ, 0xc0, !PT ;  /* 0x0000007f09027812 */ /* 0x001fc800078ec0ff */
[----:B------:R-:W-:Y:S01]  /*8870*/  ISETP.NE.AND P1, PT, R2, RZ, PT ;  /* 0x000000ff0200720c */ /* 0x000fe20003f25270 */
[----:B-1----:R-:W-:-:S12]  /*8880*/  @!P0 BRA `(.L_x_47) ;  /* 0x0000003000648947 */ /* 0x002fd80003800000 */
.L_x_126:
[----:B------:R-:W-:Y:S05]  /*8890*/  @P1 BRA `(.L_x_48) ;  /* 0x0000000000181947 */ /* 0x000fea0003800000 */
[----:B------:R-:W1:Y:S01]  /*88a0*/  S2R R2, SR_TID.X ;  /* 0x0000000000027919 */ /* 0x000e620000002100 */
[----:B0-----:R-:W-:-:S04]  /*88b0*/  IMAD.MOV.U32 R0, RZ, RZ, 0x3000 ;  /* 0x00003000ff007424 */ /* 0x001fc800078e00ff */
[----:B------:R2:W-:Y:S01]  /*88c0*/  SYNCS.ARRIVE.TRANS64 RZ, [UR38+0x22830], R0 ;  /* 0x02283000ffff79a7 */ /* 0x0005e20008000026 */
[----:B-1----:R-:W-:-:S13]  /*88d0*/  LOP3.LUT P0, RZ, R2, 0x1f, RZ, 0xc0, !PT ;  /* 0x0000001f02ff7812 */ /* 0x002fda000780c0ff */
[----:B--2---:R-:W-:Y:S05]  /*88e0*/  @!P0 BRA `(.L_x_48) ;  /* 0x0000000000048947 */ /* 0x004fea0003800000 */
[----:B------:R-:W-:Y:S01]  /*88f0*/  BPT.TRAP 0x1 ;  /* 0x000000040000795c */ /* 0x000fe20000300000 */
.L_x_48:
[----:B0-----:R-:W2:Y:S01]  /*8900*/  LDL R0, [R1+0x4] ;  /* 0x0000040001007983 */ /* 0x001ea20000100800 */
[----:B------:R-:W-:Y:S01]  /*8910*/  ULDC.64 UR4, c[0x0][0x198] ;  /* 0x0000660000047ab9 */ /* 0x000fe20000000a00 */
[----:B-----5:R-:W-:Y:S01]  /*8920*/  R2UR UR13, R16 ;  /* 0x00000000100d72ca */ /* 0x020fe200000e0000 */
[----:B------:R-:W-:Y:S01]  /*8930*/  UIADD3 UR4, UP0, UR4, 0x370, URZ ;  /* 0x0000037004047890 */ /* 0x000fe2000ff1e03f */
[----:B------:R-:W-:Y:S01]  /*8940*/  PLOP3.LUT P0, PT, PT, PT, PT, 0x80, 0x0 ;  /* 0x000000000000781c */ /* 0x000fe20003f0f070 */
[----:B------:R-:W-:Y:S02]  /*8950*/  UIADD3 UR8, UR38, 0x1c400, URZ ;  /* 0x0001c40026087890 */ /* 0x000fe4000fffe03f */
[----:B------:R-:W-:Y:S01]  /*8960*/  UIADD3 UR9, UR38, 0x22830, URZ ;  /* 0x0002283026097890 */ /* 0x000fe2000fffe03f */
[----:B------:R-:W-:Y:S01]  /*8970*/  P2R R19, PR, RZ, 0x1 ;  /* 0x00000001ff137803 */ /* 0x000fe20000000000 */
[----:B------:R-:W-:Y:S01]  /*8980*/  UIADD3.X UR5, URZ, UR5, URZ, UP0, !UPT ;  /* 0x000000053f057290 */ /* 0x000fe200087fe43f */
[----:B------:R-:W-:Y:S01]  /*8990*/  UMOV UR6, 0x0 ;  /* 0x0000000000067882 */ /* 0x000fe20000000000 */
[----:B------:R-:W-:Y:S01]  /*89a0*/  UMOV UR7, 0x14f00000 ;  /* 0x14f0000000077882 */ /* 0x000fe20000000000 */
[----:B------:R-:W-:Y:S01]  /*89b0*/  UMOV UR10, URZ ;  /* 0x0000003f000a7c82 */ /* 0x000fe20008000000 */
[----:B------:R-:W-:Y:S01]  /*89c0*/  UMOV UR12, UR36 ;  /* 0x00000024000c7c82 */ /* 0x000fe20008000000 */
[----:B--2---:R-:W-:-:S13]  /*89d0*/  R2UR UR11, R0 ;  /* 0x00000000000b72ca */ /* 0x004fda00000e0000 */
[----:B------:R-:W-:-:S09]  /*89e0*/  UIMAD UR11, UR11, 0x60, URZ ;  /* 0x000000600b0b78a4 */ /* 0x000fd2000f8e023f */
[----:B------:R0:W-:Y:S02]  /*89f0*/  UTMALDG.4D [UR8], [UR4], desc[UR6] ;  /* 0x00000608040075b4 */ /* 0x0001e40008019000 */
[----:B0-----:R-:W-:Y:S01]  /*8a00*/  NOP ;  /* 0x0000000000007918 */ /* 0x001fe20000000000 */
.L_x_44:
[----:B------:R-:W-:Y:S05]  /*8a10*/  WARPSYNC.ALL ;  /* 0x0000000000007948 */ /* 0x000fea0003800000 */
[----:B------:R-:W-:Y:S01]  /*8a20*/  UIADD3 UR4, UR38, 0x18400, URZ ;  /* 0x0001840026047890 */ /* 0x000fe2000fffe03f */
[----:B------:R-:W-:Y:S03]  /*8a30*/  BAR.SYNC.DEFER_BLOCKING 0x8, 0x180 ;  /* 0x0206000000007b1d */ /* 0x000fe60000010000 */
[----:B------:R-:W-:-:S06]  /*8a40*/  ULOP3.LUT UP0, URZ, UR4, 0x3ff, URZ, 0xc0, !UPT ;  /* 0x000003ff043f7892 */ /* 0x000fcc000f80c03f */
[----:B------:R-:W-:-:S13]  /*8a50*/  PLOP3.LUT P0, PT, PT, PT, UP0, 0x80, 0x0 ;  /* 0x000000000000781c */ /* 0x000fda0003f0f008 */
[----:B------:R-:W-:Y:S05]  /*8a60*/  @!P0 BRA `(.L_x_49) ;  /* 0x0000000000408947 */ /* 0x000fea0003800000 */
[----:B------:R-:W-:Y:S01]  /*8a70*/  MOV R2, 0x0 ;  /* 0x0000000000027802 */ /* 0x000fe20000000f00 */
[----:B------:R-:W-:Y:S01]  /*8a80*/  ULDC.64 UR6, c[0x4][0x98] ;  /* 0x0100260000067ab9 */ /* 0x000fe20000000a00 */
[----:B------:R-:W-:Y:S01]  /*8a90*/  ULDC.64 UR8, c[0x4][0xa0] ;  /* 0x0100280000087ab9 */ /* 0x000fe20000000a00 */
[----:B------:R-:W-:Y:S01]  /*8aa0*/  ULDC.64 UR4, c[0x4][0x20] ;  /* 0x0100080000047ab9 */ /* 0x000fe20000000a00 */
[----:B------:R-:W-:Y:S01]  /*8ab0*/  IMAD.U32 R4, RZ, RZ, UR6 ;  /* 0x00000006ff047e24 */ /* 0x000fe2000f8e00ff */
[----:B------:R-:W-:Y:S01]  /*8ac0*/  MOV R10, UR4 ;  /* 0x00000004000a7c02 */ /* 0x000fe20008000f00 */
        /* <DEDUP_REMOVED lines=10> */
.L_x_49:
[----:B------:R-:W0:Y:S01]  /*8b70*/  LDC R4, c[0x0][0x448] ;  /* 0x00011200ff047b82 */ /* 0x000e220000000800 */
[----:B------:R-:W1:Y:S01]  /*8b80*/  S2R R12, SR_TID.X ;  /* 0x00000000000c7919 */ /* 0x000e620000002100 */
[----:B------:R-:W-:Y:S01]  /*8b90*/  USHF.R.S32.HI UR6, URZ, 0x1f, UR36 ;  /* 0x0000001f3f067899 */ /* 0x000fe20008011424 */
[----:B------:R-:W-:Y:S01]  /*8ba0*/  ULDC.64 UR8, c[0x0][0x2d8] ;  /* 0x0000b60000087ab9 */ /* 0x000fe20000000a00 */
[----:B------:R-:W2:Y:S02]  /*8bb0*/  S2R R13, SR_CTAID.Z ;  /* 0x00000000000d7919 */ /* 0x000ea40000002700 */
[----:B------:R-:W-:Y:S02]  /*8bc0*/  UIMAD UR6, UR6, UR8, URZ ;  /* 0x00000008060672a4 */ /* 0x000fe4000f8e023f */
[----:B------:R-:W3:Y:S01]  /*8bd0*/  LDC.64 R2, c[0x0][0x2e0] ;  /* 0x0000b800ff027b82 */ /* 0x000ee20000000a00 */
[----:B------:R-:W4:Y:S01]  /*8be0*/  S2R R10, SR_CTAID.X ;  /* 0x00000000000a7919 */ /* 0x000f220000002500 */
[----:B------:R-:W-:-:S02]  /*8bf0*/  UIMAD.WIDE.U32 UR4, UR36, UR8, URZ ;  /* 0x00000008240472a5 */ /* 0x000fc4000f8e003f */
[----:B------:R-:W-:-:S04]  /*8c00*/  UIMAD UR6, UR36, UR9, UR6 ;  /* 0x00000009240672a4 */ /* 0x000fc8000f8e0206 */
[----:B------:R-:W-:Y:S01]  /*8c10*/  UIADD3 UR5, UR5, UR6, URZ ;  /* 0x0000000605057290 */ /* 0x000fe2000fffe03f */
[----:B0-----:R-:W-:Y:S02]  /*8c20*/  ISETP.NE.AND P0, PT, R4, 0x1, PT ;  /* 0x000000010400780c */ /* 0x001fe40003f05270 */
[C---:B-1----:R-:W-:Y:S01]  /*8c30*/  LOP3.LUT R11, R12.reuse, 0x7f, RZ, 0xc0, !PT ;  /* 0x0000007f0c0b7812 */ /* 0x042fe200078ec0ff */
[----:B------:R-:W-:-:S10]  /*8c40*/  IMAD.SHL.U32 R0, R12, 0x10, RZ ;  /* 0x000000100c007824 */ /* 0x000fd400078e00ff */
[----:B------:R-:W0:Y:S01]  /*8c50*/  @P0 LDC R5, c[0x0][0x44c] ;  /* 0x00011300ff050b82 */ /* 0x000e220000000800 */
[----:B------:R-:W-:Y:S02]  /*8c60*/  SHF.R.U32.HI R7, RZ, 0x3, R11 ;  /* 0x00000003ff077819 */ /* 0x000fe4000001160b */
[----:B--2---:R-:W-:Y:S02]  /*8c70*/  SHF.R.S32.HI R9, RZ, 0x1f, R13 ;  /* 0x0000001fff097819 */ /* 0x004fe4000001140d */
[----:B------:R-:W-:-:S03]  /*8c80*/  LOP3.LUT R0, R7, 0x70, R0, 0xf8, !PT ;  /* 0x0000007007007812 */ /* 0x000fc600078ef800 */
[----:B------:R-:W1:Y:S01]  /*8c90*/  @P0 LDC R6, c[0x0][0x450] ;  /* 0x00011400ff060b82 */ /* 0x000e620000000800 */
[----:B---3--:R-:W-:Y:S02]  /*8ca0*/  IMAD R8, R9, R2, RZ ;  /* 0x0000000209087224 */ /* 0x008fe400078e02ff */
[----:B----4-:R-:W-:Y:S02]  /*8cb0*/  IMAD R0, R10, 0x80, R0 ;  /* 0x000000800a007824 */ /* 0x010fe400078e0200 */
[----:B------:R-:W-:Y:S02]  /*8cc0*/  IMAD R9, R13, R3, R8 ;  /* 0x000000030d097224 */ /* 0x000fe400078e0208 */
[----:B0-----:R-:W-:-:S04]  /*8cd0*/  @P0 IMAD.HI.U32 R3, R0, R5, RZ ;  /* 0x0000000500030227 */ /* 0x001fc800078e00ff */
[----:B------:R-:W-:Y:S01]  /*8ce0*/  IMAD.MOV.U32 R5, RZ, RZ, R0 ;  /* 0x000000ffff057224 */ /* 0x000fe200078e0000 */
[----:B-1----:R-:W-:Y:S01]  /*8cf0*/  @P0 SHF.R.U32.HI R5, RZ, R6, R3 ;  /* 0x00000006ff050219 */ /* 0x002fe20000011603 */
[----:B------:R-:W-:Y:S01]  /*8d00*/  IMAD.WIDE.U32 R2, R13, R2, UR4 ;  /* 0x000000040d027e25 */ /* 0x000fe2000f8e0002 */
[----:B------:R-:W-:Y:S02]  /*8d10*/  ULDC.64 UR4, c[0x0][0x2d0] ;  /* 0x0000b40000047ab9 */ /* 0x000fe40000000a00 */
[----:B------:R-:W-:Y:S01]  /*8d20*/  SHF.R.S32.HI R6, RZ, 0x1f, R5 ;  /* 0x0000001fff067819 */ /* 0x000fe20000011405 */
[----:B------:R-:W-:Y:S02]  /*8d30*/  IMAD.IADD R3, R3, 0x1, R9 ;  /* 0x0000000103037824 */ /* 0x000fe400078e0209 */
[----:B------:R-:W-:Y:S02]  /*8d40*/  IMAD.MOV R9, RZ, RZ, -R5 ;  /* 0x000000ffff097224 */ /* 0x000fe400078e0a05 */
[----:B------:R-:W-:-:S02]  /*8d50*/  IMAD R6, R6, UR4, RZ ;  /* 0x0000000406067c24 */ /* 0x000fc4000f8e02ff */
[----:B------:R-:W-:Y:S02]  /*8d60*/  IMAD R0, R4, R9, R0 ;  /* 0x0000000904007224 */ /* 0x000fe400078e0200 */
[C---:B------:R-:W-:Y:S02]  /*8d70*/  IMAD R9, R5.reuse, UR5, R6 ;  /* 0x0000000505097c24 */ /* 0x040fe4000f8e0206 */
[----:B------:R-:W-:Y:S01]  /*8d80*/  IMAD.WIDE.U32 R2, R5, UR4, R2 ;  /* 0x0000000405027c25 */ /* 0x000fe2000f8e0002 */
[----:B------:R-:W-:Y:S01]  /*8d90*/  SHF.R.S32.HI R5, RZ, 0x1f, R0 ;  /* 0x0000001fff057819 */ /* 0x000fe20000011400 */
[----:B------:R-:W-:Y:S02]  /*8da0*/  ULDC.64 UR4, c[0x0][0x2c8] ;  /* 0x0000b20000047ab9 */ /* 0x000fe40000000a00 */
[----:B------:R-:W-:Y:S01]  /*8db0*/  IMAD.SHL.U32 R6, R11, 0x8, RZ ;  /* 0x000000080b067824 */ /* 0x000fe200078e00ff */
[----:B------:R-:W-:Y:S01]  /*8dc0*/  IADD3 R3, R3, R9, RZ ;  /* 0x0000000903037210 */ /* 0x000fe20007ffe0ff */
[----:B------:R-:W-:-:S04]  /*8dd0*/  IMAD R5, R5, UR4, RZ ;  /* 0x0000000405057c24 */ /* 0x000fc8000f8e02ff */
[C---:B------:R-:W-:Y:S02]  /*8de0*/  IMAD R5, R0.reuse, UR5, R5 ;  /* 0x0000000500057c24 */ /* 0x040fe4000f8e0205 */
[----:B------:R-:W-:Y:S01]  /*8df0*/  IMAD.WIDE.U32 R2, R0, UR4, R2 ;  /* 0x0000000400027c25 */ /* 0x000fe2000f8e0002 */
[----:B------:R-:W-:-:S03]  /*8e00*/  ULDC.64 UR4, c[0x0][0x280] ;  /* 0x0000a00000047ab9 */ /* 0x000fc60000000a00 */
[----:B------:R-:W-:Y:S01]  /*8e10*/  IMAD.IADD R5, R3, 0x1, R5 ;  /* 0x0000000103057824 */ /* 0x000fe200078e0205 */
[----:B------:R-:W-:Y:S01]  /*8e20*/  LEA R0, P0, R2, UR4, 0x1 ;  /* 0x0000000402007c11 */ /* 0x000fe2000f8008ff */
[----:B------:R-:W-:-:S03]  /*8e30*/  ULDC UR4, c[0x0][0x2b8] ;  /* 0x0000ae0000047ab9 */ /* 0x000fc60000000800 */
[----:B------:R-:W-:Y:S01]  /*8e40*/  LEA.HI.X R5, R2, UR5, R5, 0x1, P0 ;  /* 0x0000000502057c11 */ /* 0x000fe200080f0c05 */
[----:B------:R-:W-:-:S05]  /*8e50*/  IMAD.SHL.U32 R2, R12, 0x8, RZ ;  /* 0x000000080c027824 */ /* 0x000fca00078e00ff */
[C---:B------:R-:W-:Y:S02]  /*8e60*/  LOP3.LUT R8, R2.reuse, 0x38, RZ, 0xc0, !PT ;  /* 0x0000003802087812 */ /* 0x040fe400078ec0ff */
[----:B------:R-:W-:Y:S02]  /*8e70*/  LOP3.LUT R2, R2, 0x1f8, RZ, 0xc0, !PT ;  /* 0x000001f802027812 */ /* 0x000fe400078ec0ff */
[----:B------:R-:W-:Y:S01]  /*8e80*/  ISETP.GE.AND P0, PT, R8, UR4, PT ;  /* 0x0000000408007c0c */ /* 0x000fe2000bf06270 */
[----:B------:R-:W-:Y:S01]  /*8e90*/  UMOV UR4, 0xffffffff ;  /* 0xffffffff00047882 */ /* 0x000fe20000000000 */
[----:B------:R-:W-:-:S04]  /*8ea0*/  LOP3.LUT R3, R2, 0x38, R12, 0x78, !PT ;  /* 0x0000003802037812 */ /* 0x000fc800078e780c */
[----:B------:R-:W-:Y:S01]  /*8eb0*/  LOP3.LUT R6, R3, 0x200, R6, 0xf8, !PT ;  /* 0x0000020003067812 */ /* 0x000fe200078ef806 */
[----:B------:R-:W-:Y:S06]  /*8ec0*/  BRA.DIV UR4, `(.L_x_50) ;  /* 0x0000002a04ec7947 */ /* 0x000fec000b800000 */
[----:B------:R-:W0:Y:S01]  /*8ed0*/  SHFL.IDX PT, R14, R0, RZ, 0x181f ;  /* 0x00181fff000e7589 */ /* 0x000e2200000e0000 */
[----:B------:R-:W-:Y:S01]  /*8ee0*/  ULDC UR4, c[0x0][0x288] ;  /* 0x0000a20000047ab9 */ /* 0x000fe20000000800 */
[----:B------:R-:W-:Y:S02]  /*8ef0*/  IMAD R7, R10, 0x80, R7 ;  /* 0x000000800a077824 */ /* 0x000fe400078e0207 */
[----:B------:R-:W1:Y:S01]  /*8f00*/  SHFL.IDX PT, R2, R5, RZ, 0x181f ;  /* 0x00181fff05027589 */ /* 0x000e6200000e0000 */
[----:B------:R-:W-:Y:S02]  /*8f10*/  IMAD R4, R4, UR4, RZ ;  /* 0x0000000404047c24 */ /* 0x000fe4000f8e02ff */
[----:B------:R-:W-:-:S03]  /*8f20*/  VIADD R11, R7, 0x10 ;  /* 0x00000010070b7836 */ /* 0x000fc60000000000 */
[----:B------:R-:W-:-:S13]  /*8f30*/  ISETP.GE.AND P1, PT, R7, R4, PT ;  /* 0x000000040700720c */ /* 0x000fda0003f26270 */
[----:B------:R-:W-:Y:S02]  /*8f40*/  @!P1 LEA R9, R6, UR38, 0x1 ;  /* 0x0000002606099c11 */ /* 0x000fe4000f8e08ff */
[----:B0-----:R-:W-:-:S05]  /*8f50*/  @!P1 LEA R14, P2, R8, R14, 0x1 ;  /* 0x0000000e080e9211 */ /* 0x001fca00078408ff */
[----:B-1----:R-:W-:Y:S02]  /*8f60*/  @!P1 IMAD.X R3, RZ, RZ, R2, P2 ;  /* 0x000000ffff039224 */ /* 0x002fe400010e0602 */
[----:B------:R-:W-:Y:S02]  /*8f70*/  @!P1 IMAD.MOV.U32 R2, RZ, RZ, R14 ;  /* 0x000000ffff029224 */ /* 0x000fe400078e000e */
[----:B------:R-:W0:Y:S04]  /*8f80*/  SHFL.IDX PT, R14, R0, 0x1, 0x181f ;  /* 0x00381f00000e7f89 */ /* 0x000e2800000e0000 */
[----:B------:R1:W-:Y:S01]  /*8f90*/  @!P1 LDGSTS.E.BYPASS.LTC128B.128 [R9+0x18400], desc[UR44][R2.64], !P0 ;  /* 0x1840000002099fae */ /* 0x0003e2000c101d6c */
[----:B------:R-:W-:Y:S01]  /*8fa0*/  ISETP.GE.AND P1, PT, R11, R4, PT ;  /* 0x000000040b00720c */ /* 0x000fe20003f26270 */
[----:B------:R-:W-:-:S02]  /*8fb0*/  VIADD R11, R7, 0x30 ;  /* 0x00000030070b7836 */ /* 0x000fc40000000000 */
[----:B-1----:R-:W1:Y:S01]  /*8fc0*/  SHFL.IDX PT, R2, R5, 0x1, 0x181f ;  /* 0x00381f0005027f89 */ /* 0x002e6200000e0000 */
[----:B------:R-:W-:-:S09]  /*8fd0*/  IADD3 R9, R7, 0x20, RZ ;  /* 0x0000002007097810 */ /* 0x000fd20007ffe0ff */
[----:B------:R-:W-:Y:S02]  /*8fe0*/  @!P1 LEA R21, R6, UR38, 0x1 ;  /* 0x0000002606159c11 */ /* 0x000fe4000f8e08ff */
[----:B0-----:R-:W-:-:S05]  /*8ff0*/  @!P1 LEA R14, P2, R8, R14, 0x1 ;  /* 0x0000000e080e9211 */ /* 0x001fca00078408ff */
[----:B-1----:R-:W-:Y:S02]  /*9000*/  @!P1 IMAD.X R3, RZ, RZ, R2, P2 ;  /* 0x000000ffff039224 */ /* 0x002fe400010e0602 */
[----:B------:R-:W-:Y:S02]  /*9010*/  @!P1 IMAD.MOV.U32 R2, RZ, RZ, R14 ;  /* 0x000000ffff029224 */ /* 0x000fe400078e000e */
[----:B------:R-:W0:Y:S04]  /*9020*/  SHFL.IDX PT, R14, R0, 0x2, 0x181f ;  /* 0x00581f00000e7f89 */ /* 0x000e2800000e0000 */
[----:B------:R1:W-:Y:S01]  /*9030*/  @!P1 LDGSTS.E.BYPASS.LTC128B.128 [R21+0x18c00], desc[UR44][R2.64], !P0 ;  /* 0x18c0000002159fae */ /* 0x0003e2000c101d6c */
[----:B------:R-:W-:-:S03]  /*9040*/  ISETP.GE.AND P1, PT, R9, R4, PT ;  /* 0x000000040900720c */ /* 0x000fc60003f26270 */
[----:B-1----:R-:W1:Y:S10]  /*9050*/  SHFL.IDX PT, R2, R5, 0x2, 0x181f ;  /* 0x00581f0005027f89 */ /* 0x002e7400000e0000 */
[----:B------:R-:W-:-:S02]  /*9060*/  @!P1 LEA R9, R6, UR38, 0x1 ;  /* 0x0000002606099c11 */ /* 0x000fc4000f8e08ff */
        /* <DEDUP_REMOVED lines=8> */
[----:B------:R-:W-:-:S09]  /*90f0*/  VIADD R9, R7, 0x40 ;  /* 0x0000004007097836 */ /* 0x000fd20000000000 */
        /* <DEDUP_REMOVED lines=14> */
[----:B------:R-:W-:-:S03]  /*91e0*/  ISETP.GE.AND P1, PT, R11, R4, PT ;  /* 0x000000040b00720c */ /* 0x000fc60003f26270 */
[----:B-1----:R-:W1:Y:S01]  /*91f0*/  SHFL.IDX PT, R2, R5, 0x5, 0x181f ;  /* 0x00b81f0005027f89 */ /* 0x002e6200000e0000 */
[----:B------:R-:W-:-:S09]  /*9200*/  VIADD R9, R7, 0x60 ;  /* 0x0000006007097836 */ /* 0x000fd20000000000 */
[----:B------:R-:W-:Y:S02]  /*9210*/  @!P1 LEA R21, R6, UR38, 0x1 ;  /* 0x0000002606159c11 */ /* 0x000fe4000f8e08ff */
[----:B0-----:R-:W-:-:S04]  /*9220*/  @!P1 LEA R14, P2, R8, R14, 0x1 ;  /* 0x0000000e080e9211 */ /* 0x001fc800078408ff */
[----:B-1----:R-:W-:Y:S01]  /*9230*/  @!P1 IADD3.X R3, RZ, R2, RZ, P2, !PT ;  /* 0x00000002ff039210 */ /* 0x002fe200017fe4ff */
[----:B------:R-:W-:Y:S02]  /*9240*/  @!P1 IMAD.MOV.U32 R2, RZ, RZ, R14 ;  /* 0x000000ffff029224 */ /* 0x000fe400078e000e */
[----:B------:R-:W0:Y:S04]  /*9250*/  SHFL.IDX PT, R14, R0, 0x6, 0x181f ;  /* 0x00d81f00000e7f89 */ /* 0x000e2800000e0000 */
[----:B------:R1:W-:Y:S01]  /*9260*/  @!P1 LDGSTS.E.BYPASS.LTC128B.128 [R21+0x1ac00], desc[UR44][R2.64], !P0 ;  /* 0x1ac0000002159fae */ /* 0x0003e2000c101d6c */
[----:B------:R-:W-:-:S03]  /*9270*/  ISETP.GE.AND P1, PT, R9, R4, PT ;  /* 0x000000040900720c */ /* 0x000fc60003f26270 */
[----:B-1----:R-:W1:Y:S10]  /*9280*/  SHFL.IDX PT, R2, R5, 0x6, 0x181f ;  /* 0x00d81f0005027f89 */ /* 0x002e7400000e0000 */
[----:B------:R-:W-:Y:S01]  /*9290*/  @!P1 LEA R9, R6, UR38, 0x1 ;  /* 0x0000002606099c11 */ /* 0x000fe2000f8e08ff */
[----:B------:R-:W2:Y:S01]  /*92a0*/  SHFL.IDX PT, R5, R5, 0x7, 0x181f ;  /* 0x00f81f0005057f89 */ /* 0x000ea200000e0000 */
[----:B0-----:R-:W-:-:S05]  /*92b0*/  @!P1 LEA R14, P2, R8, R14, 0x1 ;  /* 0x0000000e080e9211 */ /* 0x001fca00078408ff */
[----:B-1----:R-:W-:Y:S02]  /*92c0*/  @!P1 IMAD.X R3, RZ, RZ, R2, P2 ;  /* 0x000000ffff039224 */ /* 0x002fe400010e0602 */
[----:B------:R-:W-:Y:S02]  /*92d0*/  @!P1 IMAD.MOV.U32 R2, RZ, RZ, R14 ;  /* 0x000000ffff029224 */ /* 0x000fe400078e000e */
[----:B------:R0:W1:Y:S04]  /*92e0*/  SHFL.IDX PT, R14, R0, 0x7, 0x181f ;  /* 0x00f81f00000e7f89 */ /* 0x00006800000e0000 */
[----:B--2---:R0:W-:Y:S02]  /*92f0*/  @!P1 LDGSTS.E.BYPASS.LTC128B.128 [R9+0x1b400], desc[UR44][R2.64], !P0 ;  /* 0x1b40000002099fae */ /* 0x0041e4000c101d6c */
.L_x_143:
[----:B------:R-:W-:-:S05]  /*9300*/  VIADD R7, R7, 0x70 ;  /* 0x0000007007077836 */ /* 0x000fca0000000000 */
[----:B------:R-:W-:Y:S01]  /*9310*/  ISETP.GE.AND P1, PT, R7, R4, PT ;  /* 0x000000040700720c */ /* 0x000fe20003f26270 */
[----:B------:R-:W-:-:S05]  /*9320*/  IMAD.MOV.U32 R4, RZ, RZ, 0x1 ;  /* 0x00000001ff047424 */ /* 0x000fca00078e00ff */
[----:B------:R-:W-:-:S07]  /*9330*/  SHF.L.U32 R4, R4, 0x1f, RZ ;  /* 0x0000001f04047819 */ /* 0x000fce00000006ff */
[----:B01----:R-:W-:-:S05]  /*9340*/  @!P1 LEA R2, P2, R8, R14, 0x1 ;  /* 0x0000000e08029211 */ /* 0x003fca00078408ff */
[----:B------:R-:W-:Y:S01]  /*9350*/  @!P1 IMAD.X R3, RZ, RZ, R5, P2 ;  /* 0x000000ffff039224 */ /* 0x000fe200010e0605 */
[----:B------:R-:W-:-:S05]  /*9360*/  @!P1 LEA R5, R6, UR38, 0x1 ;  /* 0x0000002606059c11 */ /* 0x000fca000f8e08ff */
[----:B------:R-:W-:Y:S01]  /*9370*/  @!PT LDS RZ, [RZ] ;  /* 0x00000000fffff984 */ /* 0x000fe20000000800 */
[----:B------:R-:W-:Y:S01]  /*9380*/  @!PT LDS RZ, [RZ] ;  /* 0x00000000fffff984 */ /* 0x000fe20000000800 */
[----:B------:R-:W-:Y:S01]  /*9390*/  @!PT LDS RZ, [RZ] ;  /* 0x00000000fffff984 */ /* 0x000fe20000000800 */
[----:B------:R0:W-:Y:S01]  /*93a0*/  @!P1 LDGSTS.E.BYPASS.LTC128B.128 [R5+0x1bc00], desc[UR44][R2.64], !P0 ;  /* 0x1bc0000002059fae */ /* 0x0001e2000c101d6c */
[----:B------:R-:W-:Y:S01]  /*93b0*/  NOP ;  /* 0x0000000000007918 */ /* 0x000fe20000000000 */
[----:B------:R-:W-:Y:S02]  /*93c0*/  SYNCS.ARRIVE.TRANS64.RED.A0T1 RZ, [UR38+0x22800], RZ ;  /* 0x022800ffffff79a7 */ /* 0x000fe40008200426 */
[----:B------:R-:W-:Y:S01]  /*93d0*/  ARRIVES.LDGSTSBAR.64.TRANSCNT [UR38+0x22800] ;  /* 0x02280000ff0079b0 */ /* 0x000fe20008000aa6 */
[----:B------:R-:W-:Y:S01]  /*93e0*/  NOP ;  /* 0x0000000000007918 */ /* 0x000fe20000000000 */
[----:B------:R-:W-:Y:S01]  /*93f0*/  SYNCS.ARRIVE.TRANS64.A1T0 RZ, [UR38+0x22800], RZ ;  /* 0x022800ffffff79a7 */ /* 0x000fe20008100026 */
[----:B------:R-:W1:Y:S02]  /*9400*/  SYNCS.PHASECHK.TRANS64.TRYWAIT P0, [UR38+0x22820], R4 ;  /* 0x02282004ff0075a7 */ /* 0x000e640008000166 */
[----:B01----:R-:W-:Y:S05]  /*9410*/  @!P0 BRA `(.L_x_51) ;  /* 0x0000003000048947 */ /* 0x003fea0003800000 */
.L_x_144:
[----:B------:R-:W-:Y:S01]  /*9420*/  ISETP.NE.AND P0, PT, R19, RZ, PT ;  /* 0x000000ff1300720c */ /* 0x000fe20003f05270 */
[----:B------:R-:W-:Y:S01]  /*9430*/  BSSY B0, `(.L_x_52) ;  /* 0x000004b000007945 */ /* 0x000fe20003800000 */
[----:B------:R-:W-:-:S11]  /*9440*/  IMAD.MOV.U32 R0, RZ, RZ, 0x1 ;  /* 0x00000001ff007424 */ /* 0x000fd600078e00ff */
[----:B------:R-:W-:Y:S05]  /*9450*/  @!P0 BRA `(.L_x_53) ;  /* 0x0000000400208947 */ /* 0x000fea0003800000 */
[----:B------:R-:W1:Y:S01]  /*9460*/  SYNCS.PHASECHK.TRANS64.TRYWAIT P0, [UR38+0x22860], R4 ;  /* 0x02286004ff0075a7 */ /* 0x000e620008000166 */
[----:B------:R-:W2:Y:S02]  /*9470*/  S2R R2, SR_TID.X ;  /* 0x0000000000027919 */ /* 0x000ea40000002100 */
[----:B--2---:R-:W-:-:S04]  /*9480*/  LOP3.LUT R2, R2, 0x7f, RZ, 0xc0, !PT ;  /* 0x0000007f02027812 */ /* 0x004fc800078ec0ff */
[----:B------:R-:W-:Y:S01]  /*9490*/  ISETP.NE.AND P1, PT, R2, RZ, PT ;  /* 0x000000ff0200720c */ /* 0x000fe20003f25270 */
[----:B-1----:R-:W-:-:S12]  /*94a0*/  @!P0 BRA `(.L_x_54) ;  /* 0x0000002c00f88947 */ /* 0x002fd80003800000 */
.L_x_145:
[----:B------:R-:W-:Y:S04]  /*94b0*/  BSSY B1, `(.L_x_55) ;  /* 0x0000008000017945 */ /* 0x000fe80003800000 */
[----:B------:R-:W-:Y:S05]  /*94c0*/  @P1 BRA `(.L_x_56) ;  /* 0x0000000000181947 */ /* 0x000fea0003800000 */
[----:B0-----:R-:W0:Y:S01]  /*94d0*/  S2R R3, SR_TID.X ;  /* 0x0000000000037919 */ /* 0x001e220000002100 */
[----:B------:R-:W-:-:S04]  /*94e0*/  IMAD.MOV.U32 R2, RZ, RZ, 0xc000 ;  /* 0x0000c000ff027424 */ /* 0x000fc800078e00ff */
[----:B------:R1:W-:Y:S01]  /*94f0*/  SYNCS.ARRIVE.TRANS64 RZ, [UR38+0x22850], R2 ;  /* 0x02285002ffff79a7 */ /* 0x0003e20008000026 */
[----:B0-----:R-:W-:-:S13]  /*9500*/  LOP3.LUT P0, RZ, R3, 0x1f, RZ, 0xc0, !PT ;  /* 0x0000001f03ff7812 */ /* 0x001fda000780c0ff */
[----:B-1----:R-:W-:Y:S05]  /*9510*/  @!P0 BRA `(.L_x_56) ;  /* 0x0000000000048947 */ /* 0x002fea0003800000 */
[----:B------:R-:W-:Y:S01]  /*9520*/  BPT.TRAP 0x1 ;  /* 0x000000040000795c */ /* 0x000fe20000300000 */
.L_x_56:
[----:B------:R-:W-:Y:S05]  /*9530*/  BSYNC B1 ;  /* 0x0000000000017941 */ /* 0x000fea0003800000 */
.L_x_55:
[----:B------:R-:W2:Y:S01]  /*9540*/  LDL.LU R2, [R1+0x4] ;  /* 0x0000040001027983 */ /* 0x000ea20000300800 */
[----:B------:R-:W-:Y:S01]  /*9550*/  ULDC.64 UR4, c[0x0][0x198] ;  /* 0x0000660000047ab9 */ /* 0x000fe20000000a00 */
[----:B------:R-:W-:Y:S01]  /*9560*/  PLOP3.LUT P0, PT, PT, PT, PT, 0x80, 0x0 ;  /* 0x000000000000781c */ /* 0x000fe20003f0f070 */
[----:B------:R-:W-:Y:S02]  /*9570*/  UIADD3 UR4, UP0, UR4, 0x470, URZ ;  /* 0x0000047004047890 */ /* 0x000fe4000ff1e03f */
[----:B------:R-:W-:Y:S02]  /*9580*/  UIADD3 UR8, UR38, 0x400, URZ ;  /* 0x0000040026087890 */ /* 0x000fe4000fffe03f */
[----:B------:R-:W-:Y:S02]  /*9590*/  UIADD3 UR9, UR38, 0x22850, URZ ;  /* 0x0002285026097890 */ /* 0x000fe4000fffe03f */
[----:B------:R-:W-:Y:S01]  /*95a0*/  UIADD3.X UR5, URZ, UR5, URZ, UP0, !UPT ;  /* 0x000000053f057290 */ /* 0x000fe200087fe43f */
[----:B------:R-:W-:Y:S01]  /*95b0*/  UMOV UR6, 0x0 ;  /* 0x0000000000067882 */ /* 0x000fe20000000000 */
[----:B------:R-:W-:Y:S01]  /*95c0*/  UMOV UR7, 0x14f00000 ;  /* 0x14f0000000077882 */ /* 0x000fe20000000000 */
[----:B------:R-:W-:Y:S01]  /*95d0*/  UMOV UR10, URZ ;  /* 0x0000003f000a7c82 */ /* 0x000fe20008000000 */
[----:B--2---:R-:W-:-:S08]  /*95e0*/  IMAD R2, R2, 0x60, RZ ;  /* 0x0000006002027824 */ /* 0x004fd000078e02ff */
.L_x_57:
[----:B------:R-:W-:-:S13]  /*95f0*/  @P0 ELECT P1, URZ, PT ;  /* 0x00000000003f082f */ /* 0x000fda0003820000 */
[----:B------:R-:W-:Y:S01]  /*9600*/  @P1 R2UR UR13, R16 ;  /* 0x00000000100d12ca */ /* 0x000fe200000e0000 */
[----:B------:R-:W-:Y:S01]  /*9610*/  UMOV UR12, UR36 ;  /* 0x00000024000c7c82 */ /* 0x000fe20008000000 */
[----:B------:R-:W-:Y:S02]  /*9620*/  @P1 R2UR UR11, R2 ;  /* 0x00000000020b12ca */ /* 0x000fe400000e0000 */
[----:B------:R-:W-:Y:S02]  /*9630*/  @P1 PLOP3.LUT P0, PT, P1, PT, PT, 0x8, 0x0 ;  /* 0x000000000000181c */ /* 0x000fe40000f0e170 */
[----:B------:R-:W-:-:S09]  /*9640*/  PLOP3.LUT P1, PT, PT, PT, PT, 0x8, 0x0 ;  /* 0x000000000000781c */ /* 0x000fd20003f2e170 */
[----:B------:R1:W-:Y:S02]  /*9650*/  UTMALDG.4D [UR8], [UR4], desc[UR6] ;  /* 0x00000608040075b4 */ /* 0x0003e40008019000 */
[----:B-1----:R-:W-:Y:S05]  /*9660*/  @P0 BRA.U.ANY `(.L_x_57) ;  /* 0xfffffffd00e00947 */ /* 0x002fea000393ffff */
[----:B------:R-:W-:Y:S01]  /*9670*/  PLOP3.LUT P0, PT, PT, PT, PT, 0x80, 0x0 ;  /* 0x000000000000781c */ /* 0x000fe20003f0f070 */
[----:B------:R-:W-:Y:S01]  /*9680*/  UIADD3 UR8, UR38, 0x3400, URZ ;  /* 0x0000340026087890 */ /* 0x000fe2000fffe03f */
[----:B------:R-:W-:Y:S01]  /*9690*/  UMOV UR6, 0x0 ;  /* 0x0000000000067882 */ /* 0x000fe20000000000 */
[----:B------:R-:W-:Y:S01]  /*96a0*/  UMOV UR7, 0x14f00000 ;  /* 0x14f0000000077882 */ /* 0x000fe20000000000 */
[----:B------:R-:W-:-:S09]  /*96b0*/  UMOV UR10, 0x40 ;  /* 0x00000040000a7882 */ /* 0x000fd20000000000 */
.L_x_58:
        /* <DEDUP_REMOVED lines=13> */
.L_x_59:
        /* <DEDUP_REMOVED lines=13> */
.L_x_60:
        /* <DEDUP_REMOVED lines=8> */
.L_x_53:
[----:B------:R-:W-:Y:S05]  /*98e0*/  BSYNC B0 ;  /* 0x0000000000007941 */ /* 0x000fea0003800000 */
.L_x_52:
[----:B0-----:R-:W2:Y:S01]  /*98f0*/  LDL.LU R3, [R1+0x8] ;  /* 0x0000080001037983 */ /* 0x001ea20000300800 */
[----:B------:R-:W-:Y:S02]  /*9900*/  IMAD.MOV.U32 R9, RZ, RZ, RZ ;  /* 0x000000ffff097224 */ /* 0x000fe400078e00ff */
[----:B------:R-:W-:Y:S01]  /*9910*/  IMAD.MOV.U32 R6, RZ, RZ, 0x1 ;  /* 0x00000001ff067424 */ /* 0x000fe200078e00ff */
[----:B--2---:R-:W-:-:S04]  /*9920*/  IADD3 R7, R3, -0x2, RZ ;  /* 0xfffffffe03077810 */ /* 0x004fc80007ffe0ff */
[----:B------:R-:W-:-:S13]  /*9930*/  ISETP.GE.AND P0, PT, R7, UR40, PT ;  /* 0x0000002807007c0c */ /* 0x000fda000bf06270 */
[----:B------:R-:W-:Y:S05]  /*9940*/  @!P0 BRA `(.L_x_38) ;  /* 0x0000001800b48947 */ /* 0x000fea0003800000 */
[----:B------:R-:W-:Y:S01]  /*9950*/  UIADD3 UR4, UR41, 0x1, URZ ;  /* 0x0000000129047890 */ /* 0x000fe2000fffe03f */
[----:B------:R-:W-:Y:S01]  /*9960*/  LOP3.LUT R0, RZ, UR40, RZ, 0x33, !PT ;  /* 0x00000028ff007c12 */ /* 0x000fe2000f8e33ff */
[----:B------:R-:W0:Y:S01]  /*9970*/  S2R R4, SR_TID.X ;  /* 0x0000000000047919 */ /* 0x000e220000002100 */
[----:B------:R-:W-:Y:S01]  /*9980*/  IMAD.MOV.U32 R6, RZ, RZ, 0x1 ;  /* 0x00000001ff067424 */ /* 0x000fe200078e00ff */
[----:B------:R-:W-:-:S04]  /*9990*/  UIMAD UR4, UR4, UR43, URZ ;  /* 0x0000002b040472a4 */ /* 0x000fc8000f8e023f */
[----:B------:R-:W-:-:S04]  /*99a0*/  UISETP.LT.AND UP0, UPT, UR39, UR4, UPT ;  /* 0x000000042700728c */ /* 0x000fc8000bf01270 */
[----:B------:R-:W-:-:S06]  /*99b0*/  USEL UR4, UR39, UR4, UP0 ;  /* 0x0000000427047287 */ /* 0x000fcc0008000000 */
[----:B------:R-:W-:-:S05]  /*99c0*/  IMAD R3, RZ, RZ, -UR4 ;  /* 0x80000004ff037e24 */ /* 0x000fca000f8e02ff */
[----:B------:R-:W-:-:S04]  /*99d0*/  VIADDMNMX R0, R3, 0x1, R0, !PT ;  /* 0x0000000103007846 */ /* 0x000fc80007800100 */
[----:B------:R-:W-:Y:S02]  /*99e0*/  R2UR UR5, R0 ;  /* 0x00000000000572ca */ /* 0x000fe400000e0000 */
[----:B------:R-:W-:Y:S02]  /*99f0*/  LOP3.LUT R0, RZ, UR4, RZ, 0x33, !PT ;  /* 0x00000004ff007c12 */ /* 0x000fe4000f8e33ff */
[----:B0-----:R-:W-:-:S09]  /*9a00*/  LOP3.LUT R10, R4, 0x1f, RZ, 0xc0, !PT ;  /* 0x0000001f040a7812 */ /* 0x001fd200078ec0ff */
[----:B------:R-:W-:Y:S02]  /*9a10*/  UIADD3 UR6, UR5, -0x2, URZ ;  /* 0xfffffffe05067890 */ /* 0x000fe4000fffe03f */
[----:B------:R-:W-:-:S04]  /*9a20*/  UIADD3 UR5, UR4, UR5, URZ ;  /* 0x0000000504057290 */ /* 0x000fc8000fffe03f */
[----:B------:R-:W-:Y:S01]  /*9a30*/  ISETP.NE.AND P0, PT, R0, UR6, PT ;  /* 0x0000000600007c0c */ /* 0x000fe2000bf05270 */
[----:B------:R-:W-:Y:S02]  /*9a40*/  IMAD.MOV.U32 R0, RZ, RZ, 0x1 ;  /* 0x00000001ff007424 */ /* 0x000fe400078e00ff */
[----:B------:R-:W-:-:S05]  /*9a50*/  IMAD.U32 R11, RZ, RZ, UR5 ;  /* 0x00000005ff0b7e24 */ /* 0x000fca000f8e00ff */
[----:B------:R-:W-:-:S05]  /*9a60*/  LOP3.LUT R11, R11, 0x1, RZ, 0xc0, !PT ;  /* 0x000000010b0b7812 */ /* 0x000fca00078ec0ff */
[----:B------:R-:W-:Y:S05]  /*9a70*/  @!P0 BRA `(.L_x_61) ;  /* 0x0000001000488947 */ /* 0x000fea0003800000 */
[----:B------:R-:W-:Y:S01]  /*9a80*/  R2UR UR4, R11 ;  /* 0x000000000b0472ca */ /* 0x000fe200000e0000 */
[----:B------:R-:W-:Y:S01]  /*9a90*/  BSSY B0, `(.L_x_61) ;  /* 0x0000110000007945 */ /* 0x000fe20003800000 */
[----:B------:R-:W-:-:S11]  /*9aa0*/  IMAD.MOV.U32 R0, RZ, RZ, 0x1 ;  /* 0x00000001ff007424 */ /* 0x000fd600078e00ff */
[----:B------:R-:W-:-:S06]  /*9ab0*/  UIADD3 UR4, UR5, -UR4, URZ ;  /* 0x8000000405047290 */ /* 0x000fcc000fffe03f */
[----:B------:R-:W-:-:S07]  /*9ac0*/  IMAD.U32 R8, RZ, RZ, UR4 ;  /* 0x00000004ff087e24 */ /* 0x000fce000f8e00ff */
.L_x_94:
[----:B------:R-:W-:Y:S01]  /*9ad0*/  ISETP.NE.AND P0, PT, R19, RZ, PT ;  /* 0x000000ff1300720c */ /* 0x000fe20003f05270 */
[----:B------:R-:W-:Y:S01]  /*9ae0*/  VIADD R8, R8, 0xfffffffe ;  /* 0xfffffffe08087836 */ /* 0x000fe20000000000 */
[----:B------:R-:W-:Y:S04]  /*9af0*/  BSSY B1, `(.L_x_62) ;  /* 0x0000082000017945 */ /* 0x000fe80003800000 */
[----:B------:R-:W-:-:S07]  /*9b00*/  ISETP.NE.AND P1, PT, R8, RZ, PT ;  /* 0x000000ff0800720c */ /* 0x000fce0003f25270 */
[----:B------:R-:W-:Y:S06]  /*9b10*/  @!P0 BRA `(.L_x_63) ;  /* 0x0000000400fc8947 */ /* 0x000fec0003800000 */
[----:B------:R-:W2:Y:S01]  /*9b20*/  LDL R2, [R1] ;  /* 0x0000000001027983 */ /* 0x000ea20000100800 */
[----:B------:R-:W-:Y:S02]  /*9b30*/  MOV R13, R7 ;  /* 0x00000007000d7202 */ /* 0x000fe40000000f00 */
[----:B--2---:R-:W-:-:S13]  /*9b40*/  ISETP.NE.AND P0, PT, R2, RZ, PT ;  /* 0x000000ff0200720c */ /* 0x004fda0003f05270 */
[----:B------:R-:W-:Y:S05]  /*9b50*/  @!P0 BRA `(.L_x_64) ;  /* 0x00000000004c8947 */ /* 0x000fea0003800000 */
[----:B------:R-:W0:Y:S01]  /*9b60*/  LDC R13, c[0x0][0x43c] ;  /* 0x00010f00ff0d7b82 */ /* 0x000e220000000800 */
[----:B------:R-:W-:Y:S01]  /*9b70*/  IMAD.MOV.U32 R12, RZ, RZ, R7 ;  /* 0x000000ffff0c7224 */ /* 0x000fe200078e0007 */
[----:B------:R-:W-:Y:S01]  /*9b80*/  ULDC.64 UR4, c[0x0][0x428] ;  /* 0x00010a0000047ab9 */ /* 0x000fe20000000a00 */
[----:B0-----:R-:W-:-:S13]  /*9b90*/  ISETP.NE.AND P0, PT, R13, 0x1, PT ;  /* 0x000000010d00780c */ /* 0x001fda0003f05270 */
[----:B------:R-:W0:Y:S02]  /*9ba0*/  @P0 LDC.64 R2, c[0x0][0x440] ;  /* 0x00011000ff020b82 */ /* 0x000e240000000a00 */
[----:B0-----:R-:W-:-:S05]  /*9bb0*/  @P0 IMAD.HI.U32 R2, R7, R2, RZ ;  /* 0x0000000207020227 */ /* 0x001fca00078e00ff */
[----:B------:R-:W-:Y:S01]  /*9bc0*/  @P0 SHF.R.U32.HI R12, RZ, R3, R2 ;  /* 0x00000003ff0c0219 */ /* 0x000fe20000011602 */
[----:B------:R-:W-:-:S03]  /*9bd0*/  IMAD R2, R18, UR4, RZ ;  /* 0x0000000412027c24 */ /* 0x000fc6000f8e02ff */
[----:B------:R-:W-:Y:S01]  /*9be0*/  SHF.R.S32.HI R3, RZ, 0x1f, R12 ;  /* 0x0000001fff037819 */ /* 0x000fe2000001140c */
[----:B------:R-:W-:Y:S02]  /*9bf0*/  IMAD R5, R17, UR5, R2 ;  /* 0x0000000511057c24 */ /* 0x000fe4000f8e0202 */
[----:B------:R-:W-:-:S04]  /*9c00*/  IMAD.MOV.U32 R2, RZ, RZ, R12 ;  /* 0x000000ffff027224 */ /* 0x000fc800078e000c */
[----:B------:R-:W-:Y:S01]  /*9c10*/  IMAD.WIDE.U32 R2, R17, UR4, R2 ;  /* 0x0000000411027c25 */ /* 0x000fe2000f8e0002 */
[----:B------:R-:W-:-:S03]  /*9c20*/  ULDC.64 UR4, c[0x0][0x418] ;  /* 0x0001060000047ab9 */ /* 0x000fc60000000a00 */
[----:B------:R-:W-:Y:S01]  /*9c30*/  IMAD.IADD R3, R5, 0x1, R3 ;  /* 0x0000000105037824 */ /* 0x000fe200078e0203 */
[----:B------:R-:W-:-:S04]  /*9c40*/  LEA R4, P0, R2, UR4, 0x2 ;  /* 0x0000000402047c11 */ /* 0x000fc8000f8010ff */
[----:B------:R-:W-:-:S05]  /*9c50*/  LEA.HI.X R5, R2, UR5, R3, 0x2, P0 ;  /* 0x0000000502057c11 */ /* 0x000fca00080f1403 */
[----:B------:R0:W5:Y:S01]  /*9c60*/  LDG.E R16, desc[UR44][R4.64] ;  /* 0x0000002c04107981 */ /* 0x000162000c1e1900 */
[----:B------:R-:W-:-:S04]  /*9c70*/  IMAD.MOV R2, RZ, RZ, -R12 ;  /* 0x000000ffff027224 */ /* 0x000fc800078e0a0c */
[----:B------:R-:W-:-:S07]  /*9c80*/  IMAD R13, R13, R2, R7 ;  /* 0x000000020d0d7224 */ /* 0x000fce00078e0207 */
.L_x_64:
[----:B------:R-:W1:Y:S01]  /*9c90*/  S2R R2, SR_TID.X ;  /* 0x0000000000027919 */ /* 0x000e620000002100 */
[----:B------:R-:W-:Y:S01]  /*9ca0*/  BSSY B2, `(.L_x_65) ;  /* 0x0000006000027945 */ /* 0x000fe20003800000 */
[----:B-1----:R-:W-:Y:S02]  /*9cb0*/  LOP3.LUT R3, R2, 0x7f, RZ, 0xc0, !PT ;  /* 0x0000007f02037812 */ /* 0x002fe400078ec0ff */
[----:B------:R-:W-:Y:S02]  /*9cc0*/  SHF.L.U32 R2, R0, 0x1f, RZ ;  /* 0x0000001f00027819 */ /* 0x000fe400000006ff */
[----:B------:R-:W-:Y:S02]  /*9cd0*/  ISETP.NE.AND P2, PT, R3, RZ, PT ;  /* 0x000000ff0300720c */ /* 0x000fe40003f45270 */
[----:B------:R-:W1:Y:S02]  /*9ce0*/  SYNCS.PHASECHK.TRANS64.TRYWAIT P0, [UR38+0x22848], R2 ;  /* 0x02284802ff0075a7 */ /* 0x000e640008000166 */
[----:B-1----:R-:W-:Y:S09]  /*9cf0*/  @!P0 BRA `(.L_x_66) ;  /* 0x0000002400fc8947 */ /* 0x002ff20003800000 */
.L_x_146:
[----:B------:R-:W-:Y:S05]  /*9d00*/  BSYNC B2 ;  /* 0x0000000000027941 */ /* 0x000fea0003800000 */
.L_x_65:
[----:B------:R-:W-:Y:S04]  /*9d10*/  BSSY B2, `(.L_x_67) ;  /* 0x0000007000027945 */ /* 0x000fe80003800000 */
[----:B------:R-:W-:Y:S05]  /*9d20*/  @P2 BRA `(.L_x_68) ;  /* 0x0000000000142947 */ /* 0x000fea0003800000 */
[----:B------:R-:W-:Y:S01]  /*9d30*/  ISETP.NE.AND P0, PT, R10, RZ, PT ;  /* 0x000000ff0a00720c */ /* 0x000fe20003f05270 */
[----:B-1----:R-:W-:-:S04]  /*9d40*/  IMAD.MOV.U32 R3, RZ, RZ, 0x3000 ;  /* 0x00003000ff037424 */ /* 0x002fc800078e00ff */
[----:B------:R2:W-:Y:S08]  /*9d50*/  SYNCS.ARRIVE.TRANS64 RZ, [UR38+0x22838], R3 ;  /* 0x02283803ffff79a7 */ /* 0x0005f00008000026 */
[----:B--2---:R-:W-:Y:S05]  /*9d60*/  @!P0 BRA `(.L_x_68) ;  /* 0x0000000000048947 */ /* 0x004fea0003800000 */
[----:B------:R-:W-:Y:S01]  /*9d70*/  BPT.TRAP 0x1 ;  /* 0x000000040000795c */ /* 0x000fe20000300000 */
.L_x_68:
[----:B------:R-:W-:Y:S05]  /*9d80*/  BSYNC B2 ;  /* 0x0000000000027941 */ /* 0x000fea0003800000 */
.L_x_67:
[----:B0-----:R-:W-:Y:S01]  /*9d90*/  IMAD.MOV.U32 R4, RZ, RZ, RZ ;  /* 0x000000ffff047224 */ /* 0x001fe200078e00ff */
[----:B------:R-:W-:Y:S01]  /*9da0*/  ULDC.64 UR4, c[0x0][0x198] ;  /* 0x0000660000047ab9 */ /* 0x000fe20000000a00 */
[----:B------:R-:W-:Y:S01]  /*9db0*/  PLOP3.LUT P0, PT, PT, PT, PT, 0x80, 0x0 ;  /* 0x000000000000781c */ /* 0x000fe20003f0f070 */
[----:B------:R-:W-:Y:S01]  /*9dc0*/  UIADD3 UR4, UP0, UR4, 0x370, URZ ;  /* 0x0000037004047890 */ /* 0x000fe2000ff1e03f */
[----:B------:R-:W-:Y:S01]  /*9dd0*/  IMAD R5, R13, 0x60, RZ ;  /* 0x000000600d057824 */ /* 0x000fe200078e02ff */
[----:B------:R-:W-:Y:S01]  /*9de0*/  R2UR UR34, R4 ;  /* 0x00000000042272ca */ /* 0x000fe200000e0000 */
[----:B------:R-:W-:Y:S02]  /*9df0*/  UIADD3 UR32, UR38, 0x1f400, URZ ;  /* 0x0001f40026207890 */ /* 0x000fe4000fffe03f */
[----:B------:R-:W-:Y:S02]  /*9e00*/  UIADD3 UR33, UR38, 0x22838, URZ ;  /* 0x0002283826217890 */ /* 0x000fe4000fffe03f */
[----:B------:R-:W-:Y:S01]  /*9e10*/  UIADD3.X UR5, URZ, UR5, URZ, UP0, !UPT ;  /* 0x000000053f057290 */ /* 0x000fe200087fe43f */
[----:B------:R-:W-:Y:S01]  /*9e20*/  UMOV UR6, 0x0 ;  /* 0x0000000000067882 */ /* 0x000fe20000000000 */
[----:B------:R-:W-:-:S10]  /*9e30*/  UMOV UR7, 0x14f00000 ;  /* 0x14f0000000077882 */ /* 0x000fd40000000000 */
.L_x_69:
[----:B------:R-:W-:-:S13]  /*9e40*/  @P0 ELECT P3, URZ, PT ;  /* 0x00000000003f082f */ /* 0x000fda0003860000 */
[----:B-----5:R-:W-:Y:S02]  /*9e50*/  @P3 R2UR UR37, R16 ;  /* 0x00000000102532ca */ /* 0x020fe400000e0000 */
[----:B------:R-:W-:Y:S02]  /*9e60*/  @P3 R2UR UR35, R5 ;  /* 0x00000000052332ca */ /* 0x000fe400000e0000 */
[----:B------:R-:W-:Y:S02]  /*9e70*/  @P3 PLOP3.LUT P0, PT, P3, PT, PT, 0x8, 0x0 ;  /* 0x000000000000381c */ /* 0x000fe40001f0e170 */
[----:B------:R-:W-:-:S09]  /*9e80*/  PLOP3.LUT P3, PT, PT, PT, PT, 0x8, 0x0 ;  /* 0x000000000000781c */ /* 0x000fd20003f6e170 */
[----:B------:R0:W-:Y:S02]  /*9e90*/  UTMALDG.4D [UR32], [UR4], desc[UR6] ;  /* 0x00000620040075b4 */ /* 0x0001e40008019000 */
[----:B0-----:R-:W-:Y:S05]  /*9ea0*/  @P0 BRA.U.ANY `(.L_x_69) ;  /* 0xfffffffd00e40947 */ /* 0x001fea000393ffff */
[----:B------:R-:W0:Y:S01]  /*9eb0*/  SYNCS.PHASECHK.TRANS64.TRYWAIT P0, [UR38+0x22868], R2 ;  /* 0x02286802ff0075a7 */ /* 0x000e220008000166 */
[----:B------:R-:W-:Y:S04]  /*9ec0*/  BSSY B2, `(.L_x_70) ;  /* 0x0000002000027945 */ /* 0x000fe80003800000 */
[----:B0-----:R-:W-:Y:S05]  /*9ed0*/  @!P0 BRA `(.L_x_71) ;  /* 0x00000024009c8947 */ /* 0x001fea0003800000 */
.L_x_147:
[----:B------:R-:W-:Y:S05]  /*9ee0*/  BSYNC B2 ;  /* 0x0000000000027941 */ /* 0x000fea0003800000 */
.L_x_70:
[----:B------:R-:W-:Y:S01]  /*9ef0*/  BSSY B2, `(.L_x_72) ;  /* 0x0000009000027945 */ /* 0x000fe20003800000 */
[----:B01----:R-:W-:Y:S02]  /*9f00*/  IMAD.MOV.U32 R2, RZ, RZ, 0x0 ;  /* 0x00000000ff027424 */ /* 0x003fe400078e00ff */
[----:B------:R-:W-:Y:S01]  /*9f10*/  IMAD.MOV.U32 R3, RZ, RZ, 0x14f00000 ;  /* 0x14f00000ff037424 */ /* 0x000fe200078e00ff */
[----:B------:R-:W-:Y:S06]  /*9f20*/  @P2 BRA `(.L_x_73) ;  /* 0x0000000000142947 */ /* 0x000fec0003800000 */
[----:B------:R-:W-:Y:S01]  /*9f30*/  ISETP.NE.AND P0, PT, R10, RZ, PT ;  /* 0x000000ff0a00720c */ /* 0x000fe20003f05270 */
[----:B------:R-:W-:-:S04]  /*9f40*/  IMAD.MOV.U32 R12, RZ, RZ, 0xc000 ;  /* 0x0000c000ff0c7424 */ /* 0x000fc800078e00ff */
[----:B------:R0:W-:Y:S08]  /*9f50*/  SYNCS.ARRIVE.TRANS64 RZ, [UR38+0x22858], R12 ;  /* 0x0228580cffff79a7 */ /* 0x0001f00008000026 */
[----:B0-----:R-:W-:Y:S05]  /*9f60*/  @!P0 BRA `(.L_x_73) ;  /* 0x0000000000048947 */ /* 0x001fea0003800000 */
[----:B------:R-:W-:Y:S01]  /*9f70*/  BPT.TRAP 0x1 ;  /* 0x000000040000795c */ /* 0x000fe20000300000 */
.L_x_73:
[----:B------:R-:W-:Y:S05]  /*9f80*/  BSYNC B2 ;  /* 0x0000000000027941 */ /* 0x000fea0003800000 */
.L_x_72:
[----:B------:R-:W-:Y:S01]  /*9f90*/  R2UR UR10, R4 ;  /* 0x00000000040a72ca */ /* 0x000fe200000e0000 */
[----:B------:R-:W-:Y:S01]  /*9fa0*/  ULDC.64 UR4, c[0x0][0x198] ;  /* 0x0000660000047ab9 */ /* 0x000fe20000000a00 */
[----:B------:R-:W-:Y:S01]  /*9fb0*/  R2UR UR6, R2 ;  /* 0x00000000020672ca */ /* 0x000fe200000e0000 */
[----:B------:R-:W-:Y:S01]  /*9fc0*/  UIADD3 UR4, UP0, UR4, 0x470, URZ ;  /* 0x0000047004047890 */ /* 0x000fe2000ff1e03f */
[----:B------:R-:W-:Y:S01]  /*9fd0*/  R2UR UR7, R3 ;  /* 0x00000000030772ca */ /* 0x000fe200000e0000 */
[----:B------:R-:W-:Y:S01]  /*9fe0*/  UIADD3 UR8, UR38, 0xc400, URZ ;  /* 0x0000c40026087890 */ /* 0x000fe2000fffe03f */
[----:B------:R-:W-:Y:S01]  /*9ff0*/  PLOP3.LUT P0, PT, PT, PT, PT, 0x80, 0x0 ;  /* 0x000000000000781c */ /* 0x000fe20003f0f070 */
[----:B------:R-:W-:Y:S02]  /*a000*/  UIADD3 UR9, UR38, 0x22858, URZ ;  /* 0x0002285826097890 */ /* 0x000fe4000fffe03f */
[----:B------:R-:W-:-:S12]  /*a010*/  UIADD3.X UR5, URZ, UR5, URZ, UP0, !UPT ;  /* 0x000000053f057290 */ /* 0x000fd800087fe43f */
.L_x_74:
[----:B------:R-:W-:-:S13]  /*a020*/  @P0 ELECT P2, URZ, PT ;  /* 0x00000000003f082f */ /* 0x000fda0003840000 */
[----:B------:R-:W-:Y:S01]  /*a030*/  @P2 R2UR UR13, R16 ;  /* 0x00000000100d22ca */ /* 0x000fe200000e0000 */
[----:B------:R-:W-:Y:S01]  /*a040*/  UMOV UR12, UR36 ;  /* 0x00000024000c7c82 */ /* 0x000fe20008000000 */
[----:B------:R-:W-:Y:S02]  /*a050*/  @P2 R2UR UR11, R5 ;  /* 0x00000000050b22ca */ /* 0x000fe400000e0000 */
[----:B------:R-:W-:Y:S02]  /*a060*/  @P2 PLOP3.LUT P0, PT, P2, PT, PT, 0x8, 0x0 ;  /* 0x000000000000281c */ /* 0x000fe4000170e170 */
[----:B------:R-:W-:-:S09]  /*a070*/  PLOP3.LUT P2, PT, PT, PT, PT, 0x8, 0x0 ;  /* 0x000000000000781c */ /* 0x000fd20003f4e170 */
[----:B------:R0:W-:Y:S02]  /*a080*/  UTMALDG.4D [UR8], [UR4], desc[UR6] ;  /* 0x00000608040075b4 */ /* 0x0001e40008019000 */
[----:B0-----:R-:W-:Y:S05]  /*a090*/  @P0 BRA.U.ANY `(.L_x_74) ;  /* 0xfffffffd00e00947 */ /* 0x001fea000393ffff */
[----:B------:R-:W-:Y:S01]  /*a0a0*/  R2UR UR6, R2 ;  /* 0x00000000020672ca */ /* 0x000fe200000e0000 */
[----:B------:R-:W-:Y:S01]  /*a0b0*/  UIADD3 UR8, UR38, 0xf400, URZ ;  /* 0x0000f40026087890 */ /* 0x000fe2000fffe03f */
[----:B------:R-:W-:Y:S01]  /*a0c0*/  R2UR UR7, R3 ;  /* 0x00000000030772ca */ /* 0x000fe200000e0000 */
[----:B------:R-:W-:Y:S01]  /*a0d0*/  UMOV UR10, 0x40 ;  /* 0x00000040000a7882 */ /* 0x000fe20000000000 */
[----:B------:R-:W-:-:S13]  /*a0e0*/  PLOP3.LUT P0, PT, PT, PT, PT, 0x80, 0x0 ;  /* 0x000000000000781c */ /* 0x000fda0003f0f070 */
.L_x_75:
        /* <DEDUP_REMOVED lines=13> */
.L_x_76:
        /* <DEDUP_REMOVED lines=13> */
.L_x_77:
        /* <DEDUP_REMOVED lines=8> */
.L_x_63:
[----:B------:R-:W-:Y:S05]  /*a310*/  BSYNC B1 ;  /* 0x0000000000017941 */ /* 0x000fea0003800000 */
.L_x_62:
[----:B------:R-:W-:Y:S01]  /*a320*/  ISETP.NE.AND P3, PT, R19, RZ, PT ;  /* 0x000000ff1300720c */ /* 0x000fe20003f65270 */
[----:B------:R-:W-:Y:S01]  /*a330*/  BSSY B1, `(.L_x_78) ;  /* 0x0000083000017945 */ /* 0x000fe20003800000 */
[----:B------:R-:W-:-:S11]  /*a340*/  LOP3.LUT R0, R0, 0x1, RZ, 0x3c, !PT ;  /* 0x0000000100007812 */ /* 0x000fd600078e3cff */
[----:B------:R-:W-:Y:S05]  /*a350*/  @!P3 BRA `(.L_x_79) ;  /* 0x000000080000b947 */ /* 0x000fea0003800000 */
[----:B------:R-:W2:Y:S01]  /*a360*/  LDL R2, [R1] ;  /* 0x0000000001027983 */ /* 0x000ea20000100800 */
[----:B------:R-:W-:Y:S02]  /*a370*/  IADD3 R12, R7, -0x1, RZ ;  /* 0xffffffff070c7810 */ /* 0x000fe40007ffe0ff */
        /* <DEDUP_REMOVED lines=10> */
[--C-:B------:R-:W-:Y:S01]  /*a420*/  SHF.R.S32.HI R3, RZ, 0x1f, R13.reuse ;  /* 0x0000001fff037819 */ /* 0x100fe2000001140d */
        /* <DEDUP_REMOVED lines=10> */
.L_x_80:
[----:B------:R-:W1:Y:S01]  /*a4d0*/  S2R R2, SR_TID.X ;  /* 0x0000000000027919 */ /* 0x000e620000002100 */
[----:B------:R-:W-:Y:S01]  /*a4e0*/  BSSY B2, `(.L_x_81) ;  /* 0x0000006000027945 */ /* 0x000fe20003800000 */
[----:B-1----:R-:W-:Y:S02]  /*a4f0*/  LOP3.LUT R3, R2, 0x7f, RZ, 0xc0, !PT ;  /* 0x0000007f02037812 */ /* 0x002fe400078ec0ff */
[----:B------:R-:W-:Y:S02]  /*a500*/  SHF.L.U32 R2, R0, 0x1f, RZ ;  /* 0x0000001f00027819 */ /* 0x000fe400000006ff */
[----:B------:R-:W-:Y:S02]  /*a510*/  ISETP.NE.AND P2, PT, R3, RZ, PT ;  /* 0x000000ff0300720c */ /* 0x000fe40003f45270 */
[----:B------:R-:W1:Y:S02]  /*a520*/  SYNCS.PHASECHK.TRANS64.TRYWAIT P0, [UR38+0x22840], R2 ;  /* 0x02284002ff0075a7 */ /* 0x000e640008000166 */
[----:B-1----:R-:W-:Y:S09]  /*a530*/  @!P0 BRA `(.L_x_82) ;  /* 0x00000020001c8947 */ /* 0x002ff20003800000 */
.L_x_148:
[----:B------:R-:W-:Y:S05]  /*a540*/  BSYNC B2 ;  /* 0x0000000000027941 */ /* 0x000fea0003800000 */
.L_x_81:
[----:B------:R-:W-:Y:S04]  /*a550*/  BSSY B2, `(.L_x_83) ;  /* 0x0000007000027945 */ /* 0x000fe80003800000 */
[----:B------:R-:W-:Y:S05]  /*a560*/  @P2 BRA `(.L_x_84) ;  /* 0x0000000000142947 */ /* 0x000fea0003800000 */
[----:B------:R-:W-:Y:S01]  /*a570*/  ISETP.NE.AND P0, PT, R10, RZ, PT ;  /* 0x000000ff0a00720c */ /* 0x000fe20003f05270 */
[----:B-1----:R-:W-:-:S04]  /*a580*/  IMAD.MOV.U32 R3, RZ, RZ, 0x3000 ;  /* 0x00003000ff037424 */ /* 0x002fc800078e00ff */
[----:B------:R2:W-:Y:S08]  /*a590*/  SYNCS.ARRIVE.TRANS64 RZ, [UR38+0x22830], R3 ;  /* 0x02283003ffff79a7 */ /* 0x0005f00008000026 */
[----:B--2---:R-:W-:Y:S05]  /*a5a0*/  @!P0 BRA `(.L_x_84) ;  /* 0x0000000000048947 */ /* 0x004fea0003800000 */
[----:B------:R-:W-:Y:S01]  /*a5b0*/  BPT.TRAP 0x1 ;  /* 0x000000040000795c */ /* 0x000fe20000300000 */
.L_x_84:
[----:B------:R-:W-:Y:S05]  /*a5c0*/  BSYNC B2 ;  /* 0x0000000000027941 */ /* 0x000fea0003800000 */
.L_x_83:
        /* <DEDUP_REMOVED lines=11> */
.L_x_85:
[----:B------:R-:W-:-:S13]  /*a680*/  @P0 ELECT P3, URZ, PT ;  /* 0x00000000003f082f */ /* 0x000fda0003860000 */
[----:B-----5:R-:W-:Y:S01]  /*a690*/  @P3 R2UR UR13, R16 ;  /* 0x00000000100d32ca */ /* 0x020fe200000e0000 */
[----:B------:R-:W-:Y:S01]  /*a6a0*/  UMOV UR12, UR36 ;  /* 0x00000024000c7c82 */ /* 0x000fe20008000000 */
        /* <DEDUP_REMOVED lines=8> */
.L_x_149:
[----:B------:R-:W-:Y:S05]  /*a730*/  BSYNC B2 ;  /* 0x0000000000027941 */ /* 0x000fea0003800000 */
.L_x_86:
        /* <DEDUP_REMOVED lines=9> */
.L_x_89:
[----:B------:R-:W-:Y:S05]  /*a7d0*/  BSYNC B2 ;  /* 0x0000000000027941 */ /* 0x000fea0003800000 */
.L_x_88:
        /* <DEDUP_REMOVED lines=9> */
.L_x_90:
        /* <DEDUP_REMOVED lines=13> */
.L_x_91:
        /* <DEDUP_REMOVED lines=13> */
.L_x_92:
        /* <DEDUP_REMOVED lines=13> */
.L_x_93:
        /* <DEDUP_REMOVED lines=8> */
.L_x_79:
[----:B------:R-:W-:Y:S05]  /*ab60*/  BSYNC B1 ;  /* 0x0000000000017941 */ /* 0x000fea0003800000 */
.L_x_78:
[----:B------:R-:W-:Y:S01]  /*ab70*/  IADD3 R7, R7, -0x2, RZ ;  /* 0xfffffffe07077810 */ /* 0x000fe20007ffe0ff */
[----:B------:R-:W-:Y:S06]  /*ab80*/  @P1 BRA `(.L_x_94) ;  /* 0xffffffec00d01947 */ /* 0x000fec000383ffff */
[----:B------:R-:W-:Y:S05]  /*ab90*/  BSYNC B0 ;  /* 0x0000000000007941 */ /* 0x000fea0003800000 */
.L_x_61:
[----:B------:R-:W-:-:S13]  /*aba0*/  ISETP.NE.AND P0, PT, R11, RZ, PT ;  /* 0x000000ff0b00720c */ /* 0x000fda0003f05270 */
[----:B------:R-:W-:Y:S05]  /*abb0*/  @!P0 BRA `(.L_x_38) ;  /* 0x0000000800188947 */ /* 0x000fea0003800000 */
[----:B------:R-:W-:Y:S01]  /*abc0*/  ISETP.NE.AND P1, PT, R19, RZ, PT ;  /* 0x000000ff1300720c */ /* 0x000fe20003f25270 */
[----:B------:R-:W-:-:S12]  /*abd0*/  BSSY B0, `(.L_x_95) ;  /* 0x0000081000007945 */ /* 0x000fd80003800000 */
[----:B------:R-:W-:Y:S05]  /*abe0*/  @!P1 BRA `(.L_x_96) ;  /* 0x0000000400fc9947 */ /* 0x000fea0003800000 */
[----:B------:R-:W2:Y:S02]  /*abf0*/  LDL.LU R2, [R1] ;  /* 0x0000000001027983 */ /* 0x000ea40000300800 */
[----:B--2---:R-:W-:-:S13]  /*ac00*/  ISETP.NE.AND P1, PT, R2, RZ, PT ;  /* 0x000000ff0200720c */ /* 0x004fda0003f25270 */
[----:B------:R-:W-:Y:S05]  /*ac10*/  @!P1 BRA `(.L_x_97) ;  /* 0x00000000004c9947 */ /* 0x000fea0003800000 */
[----:B------:R-:W0:Y:S01]  /*ac20*/  LDC R4, c[0x0][0x43c] ;  /* 0x00010f00ff047b82 */ /* 0x000e220000000800 */
[----:B------:R-:W-:Y:S01]  /*ac30*/  IMAD.MOV.U32 R5, RZ, RZ, R7 ;  /* 0x000000ffff057224 */ /* 0x000fe200078e0007 */
[----:B------:R-:W-:Y:S02]  /*ac40*/  ULDC.64 UR4, c[0x0][0x428] ;  /* 0x00010a0000047ab9 */ /* 0x000fe40000000a00 */
[----:B------:R-:W-:-:S04]  /*ac50*/  IMAD R18, R18, UR4, RZ ;  /* 0x0000000412127c24 */ /* 0x000fc8000f8e02ff */
[----:B------:R-:W-:Y:S01]  /*ac60*/  IMAD R9, R17, UR5, R18 ;  /* 0x0000000511097c24 */ /* 0x000fe2000f8e0212 */
[----:B0-----:R-:W-:-:S13]  /*ac70*/  ISETP.NE.AND P0, PT, R4, 0x1, PT ;  /* 0x000000010400780c */ /* 0x001fda0003f05270 */
[----:B------:R-:W0:Y:S02]  /*ac80*/  @P0 LDC.64 R2, c[0x0][0x440] ;  /* 0x00011000ff020b82 */ /* 0x000e240000000a00 */
[----:B0-----:R-:W-:-:S05]  /*ac90*/  @P0 IMAD.HI.U32 R2, R7, R2, RZ ;  /* 0x0000000207020227 */ /* 0x001fca00078e00ff */
[----:B------:R-:W-:-:S04]  /*aca0*/  @P0 SHF.R.U32.HI R5, RZ, R3, R2 ;  /* 0x00000003ff050219 */ /* 0x000fc80000011602 */
[--C-:B------:R-:W-:Y:S01]  /*acb0*/  SHF.R.S32.HI R3, RZ, 0x1f, R5.reuse ;  /* 0x0000001fff037819 */ /* 0x100fe20000011405 */
        /* <DEDUP_REMOVED lines=9> */
.L_x_97:
[----:B------:R-:W1:Y:S01]  /*ad50*/  S2R R2, SR_TID.X ;  /* 0x0000000000027919 */ /* 0x000e620000002100 */
[----:B------:R-:W-:Y:S01]  /*ad60*/  BSSY B1, `(.L_x_98) ;  /* 0x0000006000017945 */ /* 0x000fe20003800000 */
[----:B-1----:R-:W-:Y:S02]  /*ad70*/  LOP3.LUT R3, R2, 0x7f, RZ, 0xc0, !PT ;  /* 0x0000007f02037812 */ /* 0x002fe400078ec0ff */
[----:B------:R-:W-:Y:S02]  /*ad80*/  SHF.L.U32 R2, R0, 0x1f, RZ ;  /* 0x0000001f00027819 */ /* 0x000fe400000006ff */
[----:B------:R-:W-:Y:S02]  /*ad90*/  ISETP.NE.AND P1, PT, R3, RZ, PT ;  /* 0x000000ff0300720c */ /* 0x000fe40003f25270 */
[----:B------:R-:W1:Y:S02]  /*ada0*/  SYNCS.PHASECHK.TRANS64.TRYWAIT P0, [UR38+0x22848], R2 ;  /* 0x02284802ff0075a7 */ /* 0x000e640008000166 */
[----:B-1----:R-:W-:Y:S09]  /*adb0*/  @!P0 BRA `(.L_x_99) ;  /* 0x00000018002c8947 */ /* 0x002ff20003800000 */
.L_x_150:
[----:B------:R-:W-:Y:S05]  /*adc0*/  BSYNC B1 ;  /* 0x0000000000017941 */ /* 0x000fea0003800000 */
.L_x_98:
[----:B------:R-:W-:Y:S04]  /*add0*/  BSSY B1, `(.L_x_100) ;  /* 0x0000007000017945 */ /* 0x000fe80003800000 */
[----:B------:R-:W-:Y:S05]  /*ade0*/  @P1 BRA `(.L_x_101) ;  /* 0x0000000000141947 */ /* 0x000fea0003800000 */
[----:B------:R-:W-:Y:S01]  /*adf0*/  ISETP.NE.AND P0, PT, R10, RZ, PT ;  /* 0x000000ff0a00720c */ /* 0x000fe20003f05270 */
[----:B-1----:R-:W-:-:S04]  /*ae00*/  IMAD.MOV.U32 R3, RZ, RZ, 0x3000 ;  /* 0x00003000ff037424 */ /* 0x002fc800078e00ff */
[----:B------:R2:W-:Y:S08]  /*ae10*/  SYNCS.ARRIVE.TRANS64 RZ, [UR38+0x22838], R3 ;  /* 0x02283803ffff79a7 */ /* 0x0005f00008000026 */
[----:B--2---:R-:W-:Y:S05]  /*ae20*/  @!P0 BRA `(.L_x_101) ;  /* 0x0000000000048947 */ /* 0x004fea0003800000 */
[----:B------:R-:W-:Y:S01]  /*ae30*/  BPT.TRAP 0x1 ;  /* 0x000000040000795c */ /* 0x000fe20000300000 */
.L_x_101:
[----:B------:R-:W-:Y:S05]  /*ae40*/  BSYNC B1 ;  /* 0x0000000000017941 */ /* 0x000fea0003800000 */
.L_x_100:
[----:B------:R-:W-:Y:S01]  /*ae50*/  IMAD.MOV.U32 R4, RZ, RZ, RZ ;  /* 0x000000ffff047224 */ /* 0x000fe200078e00ff */
        /* <DEDUP_REMOVED lines=10> */
.L_x_102:
[----:B------:R-:W-:-:S13]  /*af00*/  @P0 ELECT P2, URZ, PT ;  /* 0x00000000003f082f */ /* 0x000fda0003840000 */
[----:B-----5:R-:W-:Y:S01]  /*af10*/  @P2 R2UR UR13, R16 ;  /* 0x00000000100d22ca */ /* 0x020fe200000e0000 */
[----:B------:R-:W-:Y:S01]  /*af20*/  UMOV UR12, UR36 ;  /* 0x00000024000c7c82 */ /* 0x000fe20008000000 */
[----:B------:R-:W-:Y:S02]  /*af30*/  @P2 R2UR UR11, R7 ;  /* 0x00000000070b22ca */ /* 0x000fe400000e0000 */
[----:B------:R-:W-:Y:S02]  /*af40*/  @P2 PLOP3.LUT P0, PT, P2, PT, PT, 0x8, 0x0 ;  /* 0x000000000000281c */ /* 0x000fe4000170e170 */
[----:B------:R-:W-:-:S09]  /*af50*/  PLOP3.LUT P2, PT, PT, PT, PT, 0x8, 0x0 ;  /* 0x000000000000781c */ /* 0x000fd20003f4e170 */
[----:B------:R2:W-:Y:S02]  /*af60*/  UTMALDG.4D [UR8], [UR4], desc[UR6] ;  /* 0x00000608040075b4 */ /* 0x0005e40008019000 */
[----:B--2---:R-:W-:Y:S05]  /*af70*/  @P0 BRA.U.ANY `(.L_x_102) ;  /* 0xfffffffd00e00947 */ /* 0x004fea000393ffff */
[----:B------:R-:W2:Y:S01]  /*af80*/  SYNCS.PHASECHK.TRANS64.TRYWAIT P0, [UR38+0x22868], R2 ;  /* 0x02286802ff0075a7 */ /* 0x000ea20008000166 */
[----:B------:R-:W-:Y:S04]  /*af90*/  BSSY B1, `(.L_x_103) ;  /* 0x0000002000017945 */ /* 0x000fe80003800000 */
[----:B--2---:R-:W-:Y:S05]  /*afa0*/  @!P0 BRA `(.L_x_104) ;  /* 0x0000001400c88947 */ /* 0x004fea0003800000 */
.L_x_151:
[----:B------:R-:W-:Y:S05]  /*afb0*/  BSYNC B1 ;  /* 0x0000000000017941 */ /* 0x000fea0003800000 */
.L_x_103:
[----:B------:R-:W-:Y:S01]  /*afc0*/  BSSY B1, `(.L_x_105) ;  /* 0x0000009000017945 */ /* 0x000fe20003800000 */
[----:B-1----:R-:W-:Y:S02]  /*afd0*/  IMAD.MOV.U32 R2, RZ, RZ, 0x0 ;  /* 0x00000000ff027424 */ /* 0x002fe400078e00ff */
[----:B------:R-:W-:Y:S01]  /*afe0*/  IMAD.MOV.U32 R3, RZ, RZ, 0x14f00000 ;  /* 0x14f00000ff037424 */ /* 0x000fe200078e00ff */
[----:B------:R-:W-:Y:S06]  /*aff0*/  @P1 BRA `(.L_x_106) ;  /* 0x0000000000141947 */ /* 0x000fec0003800000 */
[----:B------:R-:W-:Y:S01]  /*b000*/  ISETP.NE.AND P0, PT, R10, RZ, PT ;  /* 0x000000ff0a00720c */ /* 0x000fe20003f05270 */
[----:B------:R-:W-:-:S04]  /*b010*/  IMAD.MOV.U32 R5, RZ, RZ, 0xc000 ;  /* 0x0000c000ff057424 */ /* 0x000fc800078e00ff */
[----:B------:R1:W-:Y:S08]  /*b020*/  SYNCS.ARRIVE.TRANS64 RZ, [UR38+0x22858], R5 ;  /* 0x02285805ffff79a7 */ /* 0x0003f00008000026 */
[----:B-1----:R-:W-:Y:S05]  /*b030*/  @!P0 BRA `(.L_x_106) ;  /* 0x0000000000048947 */ /* 0x002fea0003800000 */
[----:B------:R-:W-:Y:S01]  /*b040*/  BPT.TRAP 0x1 ;  /* 0x000000040000795c */ /* 0x000fe20000300000 */
.L_x_106:
[----:B------:R-:W-:Y:S05]  /*b050*/  BSYNC B1 ;  /* 0x0000000000017941 */ /* 0x000fea0003800000 */
.L_x_105:
        /* <DEDUP_REMOVED lines=9> */
.L_x_107:
        /* <DEDUP_REMOVED lines=8> */
[----:B------:R-:W-:Y:S01]  /*b170*/  R2UR UR6, R2 ;  /* 0x00000000020672ca */ /* 0x000fe200000e0000 */
[----:B------:R-:W-:Y:S01]  /*b180*/  UIADD3 UR8, UR38, 0xf400, URZ ;  /* 0x0000f40026087890 */ /* 0x000fe2000fffe03f */
[----:B------:R-:W-:Y:S01]  /*b190*/  R2UR UR7, R3 ;  /* 0x00000000030772ca */ /* 0x000fe200000e0000 */
[----:B------:R-:W-:Y:S01]  /*b1a0*/  UMOV UR10, 0x40 ;  /* 0x00000040000a7882 */ /* 0x000fe20000000000 */
[----:B------:R-:W-:-:S13]  /*b1b0*/  PLOP3.LUT P0, PT, PT, PT, PT, 0x80, 0x0 ;  /* 0x000000000000781c */ /* 0x000fda0003f0f070 */
.L_x_108:
        /* <DEDUP_REMOVED lines=13> */
.L_x_109:
        /* <DEDUP_REMOVED lines=13> */
.L_x_110:
        /* <DEDUP_REMOVED lines=8> */
.L_x_96:
[----:B------:R-:W-:Y:S05]  /*b3e0*/  BSYNC B0 ;  /* 0x0000000000007941 */ /* 0x000fea0003800000 */
.L_x_95:
[----:B------:R-:W-:Y:S01]  /*b3f0*/  LOP3.LUT R0, R0, 0x1, RZ, 0x3c, !PT ;  /* 0x0000000100007812 */ /* 0x000fe200078e3cff */
[----:B------:R-:W-:Y:S01]  /*b400*/  IMAD.MOV.U32 R9, RZ, RZ, RZ ;  /* 0x000000ffff097224 */ /* 0x000fe200078e00ff */
[----:B------:R-:W-:-:S07]  /*b410*/  MOV R6, RZ ;  /* 0x000000ff00067202 */ /* 0x000fce0000000f00 */
.L_x_38:
[----:B------:R-:W1:Y:S01]  /*b420*/  S2R R3, SR_CgaCtaId ;  /* 0x0000000000037919 */ /* 0x000e620000008800 */
[----:B------:R-:W-:Y:S02]  /*b430*/  MOV R2, 0x400 ;  /* 0x0000040000027802 */ /* 0x000fe40000000f00 */
[----:B------:R-:W-:Y:S02]  /*b440*/  SHF.L.U32 R9, R9, 0x1f, RZ ;  /* 0x0000001f09097819 */ /* 0x000fe400000006ff */
[----:B-1----:R-:W-:-:S04]  /*b450*/  LEA R2, R3, R2, 0x18 ;  /* 0x0000000203027211 */ /* 0x002fc800078ec0ff */
[----:B------:R-:W1:Y:S02]  /*b460*/  SYNCS.PHASECHK.TRANS64.TRYWAIT P0, [R2+URZ+0x22820], R9 ;  /* 0x02282009020075a7 */ /* 0x000e64000800017f */
[----:B-1----:R-:W-:Y:S05]  /*b470*/  @!P0 BRA `(.L_x_111) ;  /* 0x0000001000ac8947 */ /* 0x002fea0003800000 */
.L_x_152:
[----:B------:R-:W-:-:S03]  /*b480*/  UMOV UR4, 0xffffffff ;  /* 0xffffffff00047882 */ /* 0x000fc60000000000 */
[----:B------:R-:W-:Y:S05]  /*b490*/  BRA.DIV UR4, `(.L_x_112) ;  /* 0x0000001204b87947 */ /* 0x000fea000b800000 */
[----:B------:R-:W2:Y:S02]  /*b4a0*/  S2R R3, SR_TID.X ;  /* 0x0000000000037919 */ /* 0x000ea40000002100 */
[----:B--2---:R-:W-:-:S04]  /*b4b0*/  SHF.R.U32.HI R3, RZ, 0x5, R3 ;  /* 0x00000005ff037819 */ /* 0x004fc80000011603 */
[----:B------:R-:W-:-:S05]  /*b4c0*/  LOP3.LUT R3, R3, 0x3, RZ, 0xc0, !PT ;  /* 0x0000000303037812 */ /* 0x000fca00078ec0ff */
[----:B------:R2:W3:Y:S02]  /*b4d0*/  SHFL.IDX PT, R14, R3, RZ, 0x1f ;  /* 0x00001fff030e7589 */ /* 0x0004e400000e0000 */
.L_x_155:
[----:B---3--:R-:W-:-:S13]  /*b4e0*/  ISETP.NE.AND P0, PT, R14, RZ, PT ;  /* 0x000000ff0e00720c */ /* 0x008fda0003f05270 */
[----:B------:R-:W-:Y:S05]  /*b4f0*/  @P0 BRA `(.L_x_10) ;  /* 0x0000000000880947 */ /* 0x000fea0003800000 */
[----:B------:R-:W-:-:S03]  /*b500*/  UMOV UR4, 0xffffffff ;  /* 0xffffffff00047882 */ /* 0x000fc60000000000 */
[----:B------:R-:W-:Y:S05]  /*b510*/  BRA.DIV UR4, `(.L_x_113) ;  /* 0x0000001204cc7947 */ /* 0x000fea000b800000 */
[----:B------:R-:W-:-:S13]  /*b520*/  ELECT P6, URZ, PT ;  /* 0x00000000003f782f */ /* 0x000fda00038c0000 */
.L_x_158:
[----:B------:R-:W-:Y:S05]  /*b530*/  @!P6 BRA `(.L_x_10) ;  /* 0x000000000078e947 */ /* 0x000fea0003800000 */
[----:B------:R-:W-:-:S06]  /*b540*/  ULOP3.LUT UR4, UR42, 0x2, URZ, 0xfc, !UPT ;  /* 0x000000022a047892 */ /* 0x000fcc000f8efc3f */
[----:B--2---:R-:W-:-:S05]  /*b550*/  IMAD.U32 R3, RZ, RZ, UR4 ;  /* 0x00000004ff037e24 */ /* 0x004fca000f8e00ff */
[----:B------:R-:W-:-:S13]  /*b560*/  ISETP.NE.AND P2, PT, R3, 0x3, PT ;  /* 0x000000030300780c */ /* 0x000fda0003f45270 */
[----:B------:R-:W-:Y:S05]  /*b570*/  @!P2 BRA `(.L_x_114) ;  /* 0x000000000004a947 */ /* 0x000fea0003800000 */
[----:B------:R-:W-:Y:S01]  /*b580*/  BPT.TRAP 0x1 ;  /* 0x000000040000795c */ /* 0x000fe20000300000 */
.L_x_114:
[----:B------:R-:W-:Y:S01]  /*b590*/  VIADD R8, R2, 0x22840 ;  /* 0x0002284002087836 */ /* 0x000fe20000000000 */
[----:B------:R-:W-:Y:S01]  /*b5a0*/  SHF.L.U32 R4, R0, 0x1f, RZ ;  /* 0x0000001f00047819 */ /* 0x000fe200000006ff */
[C---:B------:R-:W-:Y:S02]  /*b5b0*/  VIADD R3, R6.reuse, 0x1 ;  /* 0x0000000106037836 */ /* 0x040fe40000000000 */
[----:B------:R-:W-:-:S03]  /*b5c0*/  IMAD R7, R6, 0x8, R8 ;  /* 0x0000000806077824 */ /* 0x000fc600078e0208 */
[C---:B------:R-:W-:Y:S01]  /*b5d0*/  ISETP.NE.AND P1, PT, R3.reuse, 0x2, PT ;  /* 0x000000020300780c */ /* 0x040fe20003f25270 */
[----:B------:R-:W2:Y:S03]  /*b5e0*/  SYNCS.PHASECHK.TRANS64.TRYWAIT P0, [R7+URZ], R4 ;  /* 0x00000004070075a7 */ /* 0x000ea6000800017f */
[----:B------:R-:W-:Y:S02]  /*b5f0*/  SEL R5, RZ, 0x1, P1 ;  /* 0x00000001ff057807 */ /* 0x000fe40000800000 */
[----:B------:R-:W-:Y:S02]  /*b600*/  SEL R3, R3, RZ, P1 ;  /* 0x000000ff03037207 */ /* 0x000fe40000800000 */
[----:B------:R-:W-:-:S03]  /*b610*/  LOP3.LUT R0, R0, R5, RZ, 0x3c, !PT ;  /* 0x0000000500007212 */ /* 0x000fc600078e3cff */
[----:B------:R-:W-:Y:S01]  /*b620*/  IMAD R5, R3, 0x8, R8 ;  /* 0x0000000803057824 */ /* 0x000fe200078e0208 */
[----:B------:R-:W-:Y:S01]  /*b630*/  SHF.L.U32 R0, R0, 0x1f, RZ ;  /* 0x0000001f00007819 */ /* 0x000fe200000006ff */
[----:B--2---:R-:W-:Y:S06]  /*b640*/  @!P0 BRA `(.L_x_115) ;  /* 0x0000001000a08947 */ /* 0x004fec0003800000 */
.L_x_159:
[----:B------:R-:W3:Y:S02]  /*b650*/  SYNCS.PHASECHK.TRANS64.TRYWAIT P0, [R5+URZ], R0 ;  /* 0x00000000050075a7 */ /* 0x000ee4000800017f */
[----:B---3--:R-:W-:Y:S05]  /*b660*/  @!P0 BRA `(.L_x_116) ;  /* 0x0000001000ac8947 */ /* 0x008fea0003800000 */
.L_x_160:
[----:B------:R-:W-:Y:S05]  /*b670*/  @!P2 BRA `(.L_x_117) ;  /* 0x000000000004a947 */ /* 0x000fea0003800000 */
[----:B------:R-:W-:Y:S01]  /*b680*/  BPT.TRAP 0x1 ;  /* 0x000000040000795c */ /* 0x000fe20000300000 */
.L_x_117:
[----:B-1----:R-:W-:-:S04]  /*b690*/  VIADD R2, R2, 0x22860 ;  /* 0x0002286002027836 */ /* 0x002fc80000000000 */
[----:B---3--:R-:W-:-:S04]  /*b6a0*/  IMAD R5, R6, 0x8, R2 ;  /* 0x0000000806057824 */ /* 0x008fc800078e0202 */
[----:B------:R-:W1:Y:S02]  /*b6b0*/  SYNCS.PHASECHK.TRANS64.TRYWAIT P0, [R5+URZ], R4 ;  /* 0x00000004050075a7 */ /* 0x000e64000800017f */
[----:B-1----:R-:W-:Y:S05]  /*b6c0*/  @!P0 BRA `(.L_x_118) ;  /* 0x0000001000a88947 */ /* 0x002fea0003800000 */
.L_x_161:
[----:B------:R-:W-:-:S07]  /*b6d0*/  IMAD R3, R3, 0x8, R2 ;  /* 0x0000000803037824 */ /* 0x000fce00078e0202 */
.L_x_119:
[----:B---3--:R3:W4:Y:S02]  /*b6e0*/  SYNCS.PHASECHK.TRANS64.TRYWAIT P0, [R3+URZ], R0 ;  /* 0x00000000030075a7 */ /* 0x008724000800017f */
[----:B----4-:R-:W-:Y:S05]  /*b6f0*/  @!P0 NANOSLEEP.SYNCS 0x989680 ;  /* 0x009896800000895d */ /* 0x010fea0003900000 */
[----:B------:R-:W4:Y:S02]  /*b700*/  @!P0 SYNCS.PHASECHK.TRANS64 P0, [R3+URZ], R0 ;  /* 0x00000000030085a7 */ /* 0x000f24000800007f */
[----:B----4-:R-:W-:Y:S05]  /*b710*/  @!P0 BRA `(.L_x_119) ;  /* 0xfffffffc00f08947 */ /* 0x010fea000383ffff */
.L_x_10:
[----:B------:R-:W-:Y:S05]  /*b720*/  BSYNC B6 ;  /* 0x0000000000067941 */ /* 0x000fea0003800000 */
.L_x_7:
[----:B------:R-:W-:Y:S05]  /*b730*/  EXIT ;  /* 0x000000000000794d */ /* 0x000fea0003800000 */
.L_x_14:
[----:B0-----:R-:W-:-:S04]  /*b740*/  MOV R3, UR38 ;  /* 0x0000002600037c02 */ /* 0x001fc80008000f00 */
[----:B------:R0:W1:Y:S03]  /*b750*/  SYNCS.PHASECHK.TRANS64.TRYWAIT P0, [R3+URZ+0x22800], R8 ;  /* 0x02280008030075a7 */ /* 0x000066000800017f */
[----:B-1----:R-:W-:Y:S05]  /*b760*/  @!P0 NANOSLEEP.SYNCS 0x989680 ;  /* 0x009896800000895d */ /* 0x002fea0003900000 */
[----:B------:R-:W1:Y:S02]  /*b770*/  @!P0 SYNCS.PHASECHK.TRANS64 P0, [R3+URZ+0x22800], R8 ;  /* 0x02280008030085a7 */ /* 0x000e64000800007f */
[----:B-1----:R-:W-:Y:S05]  /*b780*/  @!P0 BRA `(.L_x_14) ;  /* 0xfffffffc00ec8947 */ /* 0x002fea000383ffff */
[----:B------:R-:W-:Y:S05]  /*b790*/  BRA `(.L_x_120) ;  /* 0xffffff5c00647947 */ /* 0x000fea000383ffff */
.L_x_18:
[----:B0-----:R-:W-:-:S04]  /*b7a0*/  IMAD.U32 R3, RZ, RZ, UR38 ;  /* 0x00000026ff037e24 */ /* 0x001fc8000f8e00ff */
[----:B------:R0:W2:Y:S03]  /*b7b0*/  SYNCS.PHASECHK.TRANS64.TRYWAIT P1, [R3+URZ+0x22830], R8 ;  /* 0x02283008030075a7 */ /* 0x0000a6000802017f */
[----:B--2---:R-:W-:Y:S05]  /*b7c0*/  @!P1 NANOSLEEP.SYNCS 0x989680 ;  /* 0x009896800000995d */ /* 0x004fea0003900000 */
[----:B------:R-:W2:Y:S02]  /*b7d0*/  @!P1 SYNCS.PHASECHK.TRANS64 P1, [R3+URZ+0x22830], R8 ;  /* 0x02283008030095a7 */ /* 0x000ea4000802007f */
[----:B--2---:R-:W-:Y:S05]  /*b7e0*/  @!P1 BRA `(.L_x_18) ;  /* 0xfffffffc00ec9947 */ /* 0x004fea000383ffff */
[----:B------:R-:W-:Y:S05]  /*b7f0*/  BRA `(.L_x_17) ;  /* 0xffffff5c00807947 */ /* 0x000fea000383ffff */
.L_x_22:
[----:B--2---:R2:W3:Y:S02]  /*b800*/  SYNCS.PHASECHK.TRANS64.TRYWAIT P2, [R9+URZ+0x22850], R8 ;  /* 0x02285008090075a7 */ /* 0x0044e4000804017f */
[----:B---3--:R-:W-:Y:S05]  /*b810*/  @!P2 NANOSLEEP.SYNCS 0x989680 ;  /* 0x009896800000a95d */ /* 0x008fea0003900000 */
[----:B------:R-:W3:Y:S02]  /*b820*/  @!P2 SYNCS.PHASECHK.TRANS64 P2, [R9+URZ+0x22850], R8 ;  /* 0x022850080900a5a7 */ /* 0x000ee4000804007f */
[----:B---3--:R-:W-:Y:S05]  /*b830*/  @!P2 BRA `(.L_x_22) ;  /* 0xfffffffc00f0a947 */ /* 0x008fea000383ffff */
[----:B------:R-:W-:Y:S05]  /*b840*/  BRA `(.L_x_21) ;  /* 0xffffff7400107947 */ /* 0x000fea000383ffff */
.L_x_27:
[----:B0-----:R-:W-:Y:S02]  /*b850*/  IMAD.U32 R3, RZ, RZ, UR26 ;  /* 0x0000001aff037e24 */ /* 0x001fe4000f8e00ff */
[----:B------:R-:W-:-:S04]  /*b860*/  IMAD.U32 R4, RZ, RZ, UR25 ;  /* 0x00000019ff047e24 */ /* 0x000fc8000f8e00ff */
[----:B------:R0:W1:Y:S03]  /*b870*/  SYNCS.PHASECHK.TRANS64.TRYWAIT P3, [R3+URZ+0x22830], R4 ;  /* 0x02283004030075a7 */ /* 0x000066000806017f */
[----:B-1----:R-:W-:Y:S05]  /*b880*/  @!P3 NANOSLEEP.SYNCS 0x989680 ;  /* 0x009896800000b95d */ /* 0x002fea0003900000 */
[----:B------:R-:W1:Y:S02]  /*b890*/  @!P3 SYNCS.PHASECHK.TRANS64 P3, [R3+URZ+0x22830], R4 ;  /* 0x022830040300b5a7 */ /* 0x000e64000806007f */
[----:B-1----:R-:W-:Y:S05]  /*b8a0*/  @!P3 BRA `(.L_x_27) ;  /* 0xfffffffc00e8b947 */ /* 0x002fea000383ffff */
[----:B------:R-:W-:Y:S05]  /*b8b0*/  BRA `(.L_x_26) ;  /* 0xffffff7800307947 */ /* 0x000fea000383ffff */
.L_x_31:
[----:B0-----:R-:W-:-:S04]  /*b8c0*/  IMAD.U32 R8, RZ, RZ, UR25 ;  /* 0x00000019ff087e24 */ /* 0x001fc8000f8e00ff */
[----:B------:R0:W1:Y:S03]  /*b8d0*/  SYNCS.PHASECHK.TRANS64.TRYWAIT P3, [R179+URZ+0x22850], R8 ;  /* 0x02285008b30075a7 */ /* 0x000066000806017f */
[----:B-1----:R-:W-:Y:S05]  /*b8e0*/  @!P3 NANOSLEEP.SYNCS 0x989680 ;  /* 0x009896800000b95d */ /* 0x002fea0003900000 */
[----:B------:R-:W1:Y:S02]  /*b8f0*/  @!P3 SYNCS.PHASECHK.TRANS64 P3, [R179+URZ+0x22850], R8 ;  /* 0x02285008b300b5a7 */ /* 0x000e64000806007f */
[----:B-1----:R-:W-:Y:S05]  /*b900*/  @!P3 BRA `(.L_x_31) ;  /* 0xfffffffc00ecb947 */ /* 0x002fea000383ffff */
[----:B------:R-:W-:Y:S05]  /*b910*/  BRA `(.L_x_30) ;  /* 0xffffff9000487947 */ /* 0x000fea000383ffff */
.L_x_43:
[----:B------:R-:W-:Y:S02]  /*b920*/  IMAD.MOV.U32 R13, RZ, RZ, R19 ;  /* 0x000000ffff0d7224 */ /* 0x000fe400078e0013 */
[----:B------:R-:W-:Y:S02]  /*b930*/  IMAD.MOV.U32 R12, RZ, RZ, RZ ;  /* 0x000000ffff0c7224 */ /* 0x000fe400078e00ff */
[----:B------:R-:W-:Y:S02]  /*b940*/  IMAD.MOV.U32 R11, RZ, RZ, 0x1f ;  /* 0x0000001fff0b7424 */ /* 0x000fe400078e00ff */
[----:B------:R-:W-:-:S07]  /*b950*/  IMAD.MOV.U32 R15, RZ, RZ, -0x1 ;  /* 0xffffffffff0f7424 */ /* 0x000fce00078e00ff */
[----:B------:R-:W-:Y:S05]  /*b960*/  WARPSYNC.COLLECTIVE R15, `(.L_x_121) ;  /* 0x000000000f087348 */ /* 0x000fea0003c00000 */
[----:B------:R0:W1:Y:S02]  /*b970*/  SHFL.IDX P6, R14, R13, R12, R11 ;  /* 0x0000000c0d0e7389 */ /* 0x00006400000c000b */
[----:B01----:R-:W-:Y:S01]  /*b980*/  ENDCOLLECTIVE ;  /* 0x000000000000791b */ /* 0x003fe20003800000 */
.L_x_121:
[----:B------:R-:W-:Y:S05]  /*b990*/  BRA `(.L_x_122) ;  /* 0xffffffcc00247947 */ /* 0x000fea000383ffff */
.L_x_45:
[----:B------:R-:W-:Y:S01]  /*b9a0*/  BSSY B0, `(.L_x_123) ;  /* 0x0000006000007945 */ /* 0x000fe20003800000 */
[----:B------:R-:W-:-:S07]  /*b9b0*/  IMAD.MOV.U32 R15, RZ, RZ, -0x1 ;  /* 0xffffffffff0f7424 */ /* 0x000fce00078e00ff */
[----:B------:R-:W-:Y:S05]  /*b9c0*/  WARPSYNC.COLLECTIVE R15, `(.L_x_124) ;  /* 0x000000000f0c7348 */ /* 0x000fea0003c00000 */
[----:B------:R-:W-:Y:S02]  /*b9d0*/  ELECT P6, UR62, PT ;  /* 0x00000000003e782f */ /* 0x000fe400038c0000 */
[----:B------:R-:W-:Y:S01]  /*b9e0*/  MOV R14, UR62 ;  /* 0x0000003e000e7c02 */ /* 0x000fe20008000f00 */
[----:B------:R-:W-:Y:S10]  /*b9f0*/  ENDCOLLECTIVE ;  /* 0x000000000000791b */ /* 0x000ff40003800000 */
.L_x_124:
[----:B------:R-:W-:Y:S05]  /*ba00*/  BSYNC B0 ;  /* 0x0000000000007941 */ /* 0x000fea0003800000 */
.L_x_123:
[----:B------:R-:W-:Y:S05]  /*ba10*/  BRA `(.L_x_125) ;  /* 0xffffffcc00247947 */ /* 0x000fea000383ffff */
.L_x_47:
[----:B0-----:R-:W-:-:S04]  /*ba20*/  MOV R3, UR38 ;  /* 0x0000002600037c02 */ /* 0x001fc80008000f00 */
[----:B------:R0:W1:Y:S03]  /*ba30*/  SYNCS.PHASECHK.TRANS64.TRYWAIT P0, [R3+URZ+0x22840], R0 ;  /* 0x02284000030075a7 */ /* 0x000066000800017f */
[----:B-1----:R-:W-:Y:S05]  /*ba40*/  @!P0 NANOSLEEP.SYNCS 0x989680 ;  /* 0x009896800000895d */ /* 0x002fea0003900000 */
[----:B------:R-:W1:Y:S02]  /*ba50*/  @!P0 SYNCS.PHASECHK.TRANS64 P0, [R3+URZ+0x22840], R0 ;  /* 0x02284000030085a7 */ /* 0x000e64000800007f */
[----:B-1----:R-:W-:Y:S05]  /*ba60*/  @!P0 BRA `(.L_x_47) ;  /* 0xfffffffc00ec8947 */ /* 0x002fea000383ffff */
[----:B------:R-:W-:Y:S05]  /*ba70*/  BRA `(.L_x_126) ;  /* 0xffffffcc00847947 */ /* 0x000fea000383ffff */
.L_x_50:
[----:B------:R-:W-:Y:S02]  /*ba80*/  IMAD.MOV.U32 R13, RZ, RZ, R5 ;  /* 0x000000ffff0d7224 */ /* 0x000fe400078e0005 */
[----:B------:R-:W-:Y:S02]  /*ba90*/  IMAD.MOV.U32 R12, RZ, RZ, RZ ;  /* 0x000000ffff0c7224 */ /* 0x000fe400078e00ff */
[----:B------:R-:W-:Y:S02]  /*baa0*/  IMAD.MOV.U32 R11, RZ, RZ, 0x181f ;  /* 0x0000181fff0b7424 */ /* 0x000fe400078e00ff */
[----:B------:R-:W-:Y:S02]  /*bab0*/  IMAD.MOV.U32 R15, RZ, RZ, -0x1 ;  /* 0xffffffffff0f7424 */ /* 0x000fe400078e00ff */
[----:B------:R-:W-:-:S07]  /*bac0*/  IMAD R7, R10, 0x80, R7 ;  /* 0x000000800a077824 */ /* 0x000fce00078e0207 */
[----:B------:R-:W-:Y:S05]  /*bad0*/  WARPSYNC.COLLECTIVE R15, `(.L_x_127) ;  /* 0x000000000f087348 */ /* 0x000fea0003c00000 */
[----:B------:R0:W1:Y:S02]  /*bae0*/  SHFL.IDX P6, R14, R13, R12, R11 ;  /* 0x0000000c0d0e7389 */ /* 0x00006400000c000b */
[----:B01----:R-:W-:Y:S01]  /*baf0*/  ENDCOLLECTIVE ;  /* 0x000000000000791b */ /* 0x003fe20003800000 */
.L_x_127:
[----:B------:R-:W-:Y:S01]  /*bb00*/  IADD3 R21, R7, 0x10, RZ ;  /* 0x0000001007157810 */ /* 0x000fe20007ffe0ff */
[----:B------:R-:W-:Y:S02]  /*bb10*/  IMAD.MOV.U32 R13, RZ, RZ, R0 ;  /* 0x000000ffff0d7224 */ /* 0x000fe400078e0000 */
[----:B------:R-:W-:-:S07]  /*bb20*/  IMAD.MOV.U32 R2, RZ, RZ, R14 ;  /* 0x000000ffff027224 */ /* 0x000fce00078e000e */
[----:B------:R-:W-:Y:S05]  /*bb30*/  WARPSYNC.COLLECTIVE R15, `(.L_x_128) ;  /* 0x000000000f087348 */ /* 0x000fea0003c00000 */
[----:B------:R0:W1:Y:S02]  /*bb40*/  SHFL.IDX P6, R14, R13, R12, R11 ;  /* 0x0000000c0d0e7389 */ /* 0x00006400000c000b */
[----:B01----:R-:W-:Y:S01]  /*bb50*/  ENDCOLLECTIVE ;  /* 0x000000000000791b */ /* 0x003fe20003800000 */
.L_x_128:
[----:B------:R-:W-:Y:S02]  /*bb60*/  ULDC UR4, c[0x0][0x288] ;  /* 0x0000a20000047ab9 */ /* 0x000fe40000000800 */
[----:B------:R-:W-:-:S05]  /*bb70*/  IMAD R4, R4, UR4, RZ ;  /* 0x0000000404047c24 */ /* 0x000fca000f8e02ff */
[----:B------:R-:W-:Y:S01]  /*bb80*/  ISETP.GE.AND P1, PT, R7, R4, PT ;  /* 0x000000040700720c */ /* 0x000fe20003f26270 */
[----:B------:R-:W-:Y:S02]  /*bb90*/  IMAD.MOV.U32 R13, RZ, RZ, R5 ;  /* 0x000000ffff0d7224 */ /* 0x000fe400078e0005 */
[----:B------:R-:W-:-:S10]  /*bba0*/  IMAD.MOV.U32 R12, RZ, RZ, 0x1 ;  /* 0x00000001ff0c7424 */ /* 0x000fd400078e00ff */
[----:B------:R-:W-:Y:S02]  /*bbb0*/  @!P1 LEA R9, R6, UR38, 0x1 ;  /* 0x0000002606099c11 */ /* 0x000fe4000f8e08ff */
[----:B------:R-:W-:-:S05]  /*bbc0*/  @!P1 LEA R14, P2, R8, R14, 0x1 ;  /* 0x0000000e080e9211 */ /* 0x000fca00078408ff */
[----:B------:R-:W-:Y:S02]  /*bbd0*/  @!P1 IMAD.X R3, RZ, RZ, R2, P2 ;  /* 0x000000ffff039224 */ /* 0x000fe400010e0602 */
[----:B------:R-:W-:-:S07]  /*bbe0*/  @!P1 IMAD.MOV.U32 R2, RZ, RZ, R14 ;  /* 0x000000ffff029224 */ /* 0x000fce00078e000e */
[----:B------:R-:W-:Y:S05]  /*bbf0*/  WARPSYNC.COLLECTIVE R15, `(.L_x_129) ;  /* 0x000000000f087348 */ /* 0x000fea0003c00000 */
[----:B------:R0:W1:Y:S02]  /*bc00*/  SHFL.IDX P6, R14, R13, R12, R11 ;  /* 0x0000000c0d0e7389 */ /* 0x00006400000c000b */
[----:B01----:R-:W-:Y:S01]  /*bc10*/  ENDCOLLECTIVE ;  /* 0x000000000000791b */ /* 0x003fe20003800000 */
.L_x_129:
[----:B------:R-:W-:Y:S01]  /*bc20*/  @!PT LDS RZ, [RZ] ;  /* 0x00000000fffff984 */ /* 0x000fe20000000800 */
[----:B------:R-:W-:Y:S01]  /*bc30*/  @!PT LDS RZ, [RZ] ;  /* 0x00000000fffff984 */ /* 0x000fe20000000800 */
[----:B------:R-:W-:Y:S01]  /*bc40*/  @!PT LDS RZ, [RZ] ;  /* 0x00000000fffff984 */ /* 0x000fe20000000800 */
[----:B------:R0:W-:Y:S01]  /*bc50*/  @!P1 LDGSTS.E.BYPASS.LTC128B.128 [R9+0x18400], desc[UR44][R2.64], !P0 ;  /* 0x1840000002099fae */ /* 0x0001e2000c101d6c */
[----:B------:R-:W-:Y:S01]  /*bc60*/  ISETP.GE.AND P1, PT, R21, R4, PT ;  /* 0x000000041500720c */ /* 0x000fe20003f26270 */
[----:B------:R-:W-:Y:S02]  /*bc70*/  IMAD.MOV.U32 R13, RZ, RZ, R0 ;  /* 0x000000ffff0d7224 */ /* 0x000fe400078e0000 */
[----:B0-----:R-:W-:-:S10]  /*bc80*/  VIADD R9, R7, 0x20 ;  /* 0x0000002007097836 */ /* 0x001fd40000000000 */
[----:B------:R-:W-:Y:S01]  /*bc90*/  @!P1 LEA R21, R6, UR38, 0x1 ;  /* 0x0000002606159c11 */ /* 0x000fe2000f8e08ff */
[----:B------:R-:W-:-:S07]  /*bca0*/  IMAD.MOV.U32 R2, RZ, RZ, R14 ;  /* 0x000000ffff027224 */ /* 0x000fce00078e000e */
[----:B------:R-:W-:Y:S05]  /*bcb0*/  WARPSYNC.COLLECTIVE R15, `(.L_x_130) ;  /* 0x000000000f087348 */ /* 0x000fea0003c00000 */
[----:B------:R0:W1:Y:S02]  /*bcc0*/  SHFL.IDX P6, R14, R13, R12, R11 ;  /* 0x0000000c0d0e7389 */ /* 0x00006400000c000b */
[----:B01----:R-:W-:Y:S01]  /*bcd0*/  ENDCOLLECTIVE ;  /* 0x000000000000791b */ /* 0x003fe20003800000 */
.L_x_130:
[----:B------:R-:W-:Y:S02]  /*bce0*/  IMAD.MOV.U32 R13, RZ, RZ, R5 ;  /* 0x000000ffff0d7224 */ /* 0x000fe400078e0005 */
[----:B------:R-:W-:Y:S01]  /*bcf0*/  IMAD.MOV.U32 R12, RZ, RZ, 0x2 ;  /* 0x00000002ff0c7424 */ /* 0x000fe200078e00ff */
[----:B------:R-:W-:-:S05]  /*bd00*/  @!P1 LEA R14, P2, R8, R14, 0x1 ;  /* 0x0000000e080e9211 */ /* 0x000fca00078408ff */
[----:B------:R-:W-:Y:S02]  /*bd10*/  @!P1 IMAD.X R3, RZ, RZ, R2, P2 ;  /* 0x000000ffff039224 */ /* 0x000fe400010e0602 */
[----:B------:R-:W-:-:S07]  /*bd20*/  @!P1 IMAD.MOV.U32 R2, RZ, RZ, R14 ;  /* 0x000000ffff029224 */ /* 0x000fce00078e000e */
[----:B------:R-:W-:Y:S05]  /*bd30*/  WARPSYNC.COLLECTIVE R15, `(.L_x_131) ;  /* 0x000000000f087348 */ /* 0x000fea0003c00000 */
[----:B------:R0:W1:Y:S02]  /*bd40*/  SHFL.IDX P6, R14, R13, R12, R11 ;  /* 0x0000000c0d0e7389 */ /* 0x00006400000c000b */
[----:B01----:R-:W-:Y:S01]  /*bd50*/  ENDCOLLECTIVE ;  /* 0x000000000000791b */ /* 0x003fe20003800000 */
.L_x_131:
[----:B------:R-:W-:Y:S01]  /*bd60*/  @!PT LDS RZ, [RZ] ;  /* 0x00000000fffff984 */ /* 0x000fe20000000800 */
[----:B------:R-:W-:Y:S01]  /*bd70*/  @!PT LDS RZ, [RZ] ;  /* 0x00000000fffff984 */ /* 0x000fe20000000800 */
[----:B------:R-:W-:Y:S01]  /*bd80*/  @!PT LDS RZ, [RZ] ;  /* 0x00000000fffff984 */ /* 0x000fe20000000800 */
[----:B------:R0:W-:Y:S01]  /*bd90*/  @!P1 LDGSTS.E.BYPASS.LTC128B.128 [R21+0x18c00], desc[UR44][R2.64], !P0 ;  /* 0x18c0000002159fae */ /* 0x0001e2000c101d6c */
[----:B------:R-:W-:Y:S01]  /*bda0*/  ISETP.GE.AND P1, PT, R9, R4, PT ;  /* 0x000000040900720c */ /* 0x000fe20003f26270 */
[----:B------:R-:W-:Y:S02]  /*bdb0*/  IMAD.MOV.U32 R13, RZ, RZ, R0 ;  /* 0x000000ffff0d7224 */ /* 0x000fe400078e0000 */
[----:B0-----:R-:W-:-:S10]  /*bdc0*/  VIADD R21, R7, 0x30 ;  /* 0x0000003007157836 */ /* 0x001fd40000000000 */
[----:B------:R-:W-:Y:S02]  /*bdd0*/  @!P1 LEA R9, R6, UR38, 0x1 ;  /* 0x0000002606099c11 */ /* 0x000fe4000f8e08ff */
[----:B------:R-:W-:-:S07]  /*bde0*/  MOV R2, R14 ;  /* 0x0000000e00027202 */ /* 0x000fce0000000f00 */
[----:B------:R-:W-:Y:S05]  /*bdf0*/  WARPSYNC.COLLECTIVE R15, `(.L_x_132) ;  /* 0x000000000f087348 */ /* 0x000fea0003c00000 */
[----:B------:R0:W1:Y:S02]  /*be00*/  SHFL.IDX P6, R14, R13, R12, R11 ;  /* 0x0000000c0d0e7389 */ /* 0x00006400000c000b */
[----:B01----:R-:W-:Y:S01]  /*be10*/  ENDCOLLECTIVE ;  /* 0x000000000000791b */ /* 0x003fe20003800000 */
.L_x_132:
        /* <DEDUP_REMOVED lines=8> */
.L_x_133:
        /* <DEDUP_REMOVED lines=12> */
.L_x_134:
[----:B------:R-:W-:Y:S02]  /*bf60*/  IMAD.MOV.U32 R13, RZ, RZ, R5 ;  /* 0x000000ffff0d7224 */ /* 0x000fe400078e0005 */
[----:B------:R-:W-:Y:S01]  /*bf70*/  IMAD.MOV.U32 R12, RZ, RZ, 0x4 ;  /* 0x00000004ff0c7424 */ /* 0x000fe200078e00ff */
[----:B------:R-:W-:-:S05]  /*bf80*/  @!P1 LEA R14, P2, R8, R14, 0x1 ;  /* 0x0000000e080e9211 */ /* 0x000fca00078408ff */
[----:B------:R-:W-:Y:S01]  /*bf90*/  @!P1 IMAD.X R3, RZ, RZ, R2, P2 ;  /* 0x000000ffff039224 */ /* 0x000fe200010e0602 */
[----:B------:R-:W-:-:S07]  /*bfa0*/  @!P1 MOV R2, R14 ;  /* 0x0000000e00029202 */ /* 0x000fce0000000f00 */
[----:B------:R-:W-:Y:S05]  /*bfb0*/  WARPSYNC.COLLECTIVE R15, `(.L_x_135) ;  /* 0x000000000f087348 */ /* 0x000fea0003c00000 */
[----:B------:R0:W1:Y:S02]  /*bfc0*/  SHFL.IDX P6, R14, R13, R12, R11 ;  /* 0x0000000c0d0e7389 */ /* 0x00006400000c000b */
[----:B01----:R-:W-:Y:S01]  /*bfd0*/  ENDCOLLECTIVE ;  /* 0x000000000000791b */ /* 0x003fe20003800000 */
.L_x_135:
        /* <DEDUP_REMOVED lines=12> */
.L_x_136:
[----:B------:R-:W-:Y:S01]  /*c0a0*/  IMAD.MOV.U32 R13, RZ, RZ, R5 ;  /* 0x000000ffff0d7224 */ /* 0x000fe200078e0005 */
[----:B------:R-:W-:Y:S02]  /*c0b0*/  MOV R12, 0x5 ;  /* 0x00000005000c7802 */ /* 0x000fe40000000f00 */
[----:B------:R-:W-:-:S05]  /*c0c0*/  @!P1 LEA R14, P2, R8, R14, 0x1 ;  /* 0x0000000e080e9211 */ /* 0x000fca00078408ff */
[----:B------:R-:W-:Y:S02]  /*c0d0*/  @!P1 IMAD.X R3, RZ, RZ, R2, P2 ;  /* 0x000000ffff039224 */ /* 0x000fe400010e0602 */
[----:B------:R-:W-:-:S07]  /*c0e0*/  @!P1 IMAD.MOV.U32 R2, RZ, RZ, R14 ;  /* 0x000000ffff029224 */ /* 0x000fce00078e000e */
[----:B------:R-:W-:Y:S05]  /*c0f0*/  WARPSYNC.COLLECTIVE R15, `(.L_x_137) ;  /* 0x000000000f087348 */ /* 0x000fea0003c00000 */
[----:B------:R0:W1:Y:S02]  /*c100*/  SHFL.IDX P6, R14, R13, R12, R11 ;  /* 0x0000000c0d0e7389 */ /* 0x00006400000c000b */
[----:B01----:R-:W-:Y:S01]  /*c110*/  ENDCOLLECTIVE ;  /* 0x000000000000791b */ /* 0x003fe20003800000 */
.L_x_137:
[----:B------:R-:W-:Y:S01]  /*c120*/  @!PT LDS RZ, [RZ] ;  /* 0x00000000fffff984 */ /* 0x000fe20000000800 */
[----:B------:R-:W-:Y:S01]  /*c130*/  @!PT LDS RZ, [RZ] ;  /* 0x00000000fffff984 */ /* 0x000fe20000000800 */
[----:B------:R-:W-:Y:S01]  /*c140*/  @!PT LDS RZ, [RZ] ;  /* 0x00000000fffff984 */ /* 0x000fe20000000800 */
[----:B------:R0:W-:Y:S01]  /*c150*/  @!P1 LDGSTS.E.BYPASS.LTC128B.128 [R9+0x1a400], desc[UR44][R2.64], !P0 ;  /* 0x1a40000002099fae */ /* 0x0001e2000c101d6c */
[----:B------:R-:W-:Y:S01]  /*c160*/  ISETP.GE.AND P1, PT, R21, R4, PT ;  /* 0x000000041500720c */ /* 0x000fe20003f26270 */
[----:B------:R-:W-:-:S12]  /*c170*/  IMAD.MOV.U32 R13, RZ, RZ, R0 ;  /* 0x000000ffff0d7224 */ /* 0x000fd800078e0000 */
[----:B------:R-:W-:Y:S01]  /*c180*/  @!P1 LEA R21, R6, UR38, 0x1 ;  /* 0x0000002606159c11 */ /* 0x000fe2000f8e08ff */
[----:B0-----:R-:W-:-:S07]  /*c190*/  IMAD.MOV.U32 R2, RZ, RZ, R14 ;  /* 0x000000ffff027224 */ /* 0x001fce00078e000e */
[----:B------:R-:W-:Y:S05]  /*c1a0*/  WARPSYNC.COLLECTIVE R15, `(.L_x_138) ;  /* 0x000000000f087348 */ /* 0x000fea0003c00000 */
[----:B------:R0:W1:Y:S02]  /*c1b0*/  SHFL.IDX P6, R14, R13, R12, R11 ;  /* 0x0000000c0d0e7389 */ /* 0x00006400000c000b */
[----:B01----:R-:W-:Y:S01]  /*c1c0*/  ENDCOLLECTIVE ;  /* 0x000000000000791b */ /* 0x003fe20003800000 */
.L_x_138:
        /* <DEDUP_REMOVED lines=8> */
.L_x_139:
[----:B------:R-:W-:Y:S01]  /*c250*/  @!PT LDS RZ, [RZ] ;  /* 0x00000000fffff984 */ /* 0x000fe20000000800 */
[----:B------:R-:W-:Y:S01]  /*c260*/  @!PT LDS RZ, [RZ] ;  /* 0x00000000fffff984 */ /* 0x000fe20000000800 */
[----:B------:R-:W-:Y:S01]  /*c270*/  @!PT LDS RZ, [RZ] ;  /* 0x00000000fffff984 */ /* 0x000fe20000000800 */
[----:B------:R0:W-:Y:S01]  /*c280*/  @!P1 LDGSTS.E.BYPASS.LTC128B.128 [R21+0x1ac00], desc[UR44][R2.64], !P0 ;  /* 0x1ac0000002159fae */ /* 0x0001e2000c101d6c */
[----:B------:R-:W-:Y:S02]  /*c290*/  IMAD.MOV.U32 R13, RZ, RZ, R0 ;  /* 0x000000ffff0d7224 */ /* 0x000fe400078e0000 */
[----:B0-----:R-:W-:-:S05]  /*c2a0*/  VIADD R3, R7, 0x60 ;  /* 0x0000006007037836 */ /* 0x001fca0000000000 */
[----:B------:R-:W-:Y:S01]  /*c2b0*/  ISETP.GE.AND P1, PT, R3, R4, PT ;  /* 0x000000040300720c */ /* 0x000fe20003f26270 */
[----:B------:R-:W-:-:S12]  /*c2c0*/  IMAD.MOV.U32 R2, RZ, RZ, R14 ;  /* 0x000000ffff027224 */ /* 0x000fd800078e000e */
[----:B------:R-:W-:Y:S05]  /*c2d0*/  WARPSYNC.COLLECTIVE R15, `(.L_x_140) ;  /* 0x000000000f087348 */ /* 0x000fea0003c00000 */
[----:B------:R0:W1:Y:S02]  /*c2e0*/  SHFL.IDX P6, R14, R13, R12, R11 ;  /* 0x0000000c0d0e7389 */ /* 0x00006400000c000b */
[----:B01----:R-:W-:Y:S01]  /*c2f0*/  ENDCOLLECTIVE ;  /* 0x000000000000791b */ /* 0x003fe20003800000 */
.L_x_140:
[----:B------:R-:W-:Y:S01]  /*c300*/  @!P1 LEA R9, R6, UR38, 0x1 ;  /* 0x0000002606099c11 */ /* 0x000fe2000f8e08ff */
[----:B------:R-:W-:Y:S02]  /*c310*/  IMAD.MOV.U32 R13, RZ, RZ, R5 ;  /* 0x000000ffff0d7224 */ /* 0x000fe400078e0005 */
[----:B------:R-:W-:Y:S01]  /*c320*/  IMAD.MOV.U32 R12, RZ, RZ, 0x7 ;  /* 0x00000007ff0c7424 */ /* 0x000fe200078e00ff */
[----:B------:R-:W-:-:S04]  /*c330*/  @!P1 LEA R14, P2, R8, R14, 0x1 ;  /* 0x0000000e080e9211 */ /* 0x000fc800078408ff */
[----:B------:R-:W-:Y:S01]  /*c340*/  @!P1 IADD3.X R3, RZ, R2, RZ, P2, !PT ;  /* 0x00000002ff039210 */ /* 0x000fe200017fe4ff */
[----:B------:R-:W-:-:S08]  /*c350*/  @!P1 IMAD.MOV.U32 R2, RZ, RZ, R14 ;  /* 0x000000ffff029224 */ /* 0x000fd000078e000e */
[----:B------:R-:W-:Y:S05]  /*c360*/  WARPSYNC.COLLECTIVE R15, `(.L_x_141) ;  /* 0x000000000f087348 */ /* 0x000fea0003c00000 */
[----:B------:R0:W1:Y:S02]  /*c370*/  SHFL.IDX P6, R14, R13, R12, R11 ;  /* 0x0000000c0d0e7389 */ /* 0x00006400000c000b */
[----:B01----:R-:W-:Y:S01]  /*c380*/  ENDCOLLECTIVE ;  /* 0x000000000000791b */ /* 0x003fe20003800000 */
.L_x_141:
[----:B------:R-:W-:Y:S01]  /*c390*/  @!PT LDS RZ, [RZ] ;  /* 0x00000000fffff984 */ /* 0x000fe20000000800 */
[----:B------:R-:W-:Y:S01]  /*c3a0*/  @!PT LDS RZ, [RZ] ;  /* 0x00000000fffff984 */ /* 0x000fe20000000800 */
[----:B------:R-:W-:Y:S01]  /*c3b0*/  @!PT LDS RZ, [RZ] ;  /* 0x00000000fffff984 */ /* 0x000fe20000000800 */
[----:B------:R0:W-:Y:S01]  /*c3c0*/  @!P1 LDGSTS.E.BYPASS.LTC128B.128 [R9+0x1b400], desc[UR44][R2.64], !P0 ;  /* 0x1b40000002099fae */ /* 0x0001e2000c101d6c */
[----:B------:R-:W-:Y:S02]  /*c3d0*/  IMAD.MOV.U32 R13, RZ, RZ, R0 ;  /* 0x000000ffff0d7224 */ /* 0x000fe400078e0000 */
[----:B------:R-:W-:-:S07]  /*c3e0*/  IMAD.MOV.U32 R5, RZ, RZ, R14 ;  /* 0x000000ffff057224 */ /* 0x000fce00078e000e */
[----:B0-----:R-:W-:Y:S05]  /*c3f0*/  WARPSYNC.COLLECTIVE R15, `(.L_x_142) ;  /* 0x000000000f087348 */ /* 0x001fea0003c00000 */
[----:B------:R1:W2:Y:S02]  /*c400*/  SHFL.IDX P6, R14, R13, R12, R11 ;  /* 0x0000000c0d0e7389 */ /* 0x0002a400000c000b */
[----:B012---:R-:W-:Y:S01]  /*c410*/  ENDCOLLECTIVE ;  /* 0x000000000000791b */ /* 0x007fe20003800000 */
.L_x_142:
[----:B------:R-:W-:Y:S05]  /*c420*/  BRA `(.L_x_143) ;  /* 0xffffffcc00b47947 */ /* 0x000fea000383ffff */
.L_x_51:
[----:B0-----:R-:W-:-:S04]  /*c430*/  IMAD.U32 R3, RZ, RZ, UR38 ;  /* 0x00000026ff037e24 */ /* 0x001fc8000f8e00ff */
[----:B------:R0:W1:Y:S03]  /*c440*/  SYNCS.PHASECHK.TRANS64.TRYWAIT P0, [R3+URZ+0x22820], R4 ;  /* 0x02282004030075a7 */ /* 0x000066000800017f */
[----:B-1----:R-:W-:Y:S05]  /*c450*/  @!P0 NANOSLEEP.SYNCS 0x989680 ;  /* 0x009896800000895d */ /* 0x002fea0003900000 */
[----:B------:R-:W1:Y:S02]  /*c460*/  @!P0 SYNCS.PHASECHK.TRANS64 P0, [R3+URZ+0x22820], R4 ;  /* 0x02282004030085a7 */ /* 0x000e64000800007f */
[----:B-1----:R-:W-:Y:S05]  /*c470*/  @!P0 BRA `(.L_x_51) ;  /* 0xfffffffc00ec8947 */ /* 0x002fea000383ffff */
[----:B------:R-:W-:Y:S05]  /*c480*/  BRA `(.L_x_144) ;  /* 0xffffffcc00e47947 */ /* 0x000fea000383ffff */
.L_x_54:
[----:B0-----:R-:W-:-:S04]  /*c490*/  IMAD.U32 R3, RZ, RZ, UR38 ;  /* 0x00000026ff037e24 */ /* 0x001fc8000f8e00ff */
[----:B------:R0:W1:Y:S03]  /*c4a0*/  SYNCS.PHASECHK.TRANS64.TRYWAIT P0, [R3+URZ+0x22860], R4 ;  /* 0x02286004030075a7 */ /* 0x000066000800017f */
[----:B-1----:R-:W-:Y:S05]  /*c4b0*/  @!P0 NANOSLEEP.SYNCS 0x989680 ;  /* 0x009896800000895d */ /* 0x002fea0003900000 */
[----:B------:R-:W1:Y:S02]  /*c4c0*/  @!P0 SYNCS.PHASECHK.TRANS64 P0, [R3+URZ+0x22860], R4 ;  /* 0x02286004030085a7 */ /* 0x000e64000800007f */
[----:B-1----:R-:W-:Y:S05]  /*c4d0*/  @!P0 BRA `(.L_x_54) ;  /* 0xfffffffc00ec8947 */ /* 0x002fea000383ffff */
[----:B------:R-:W-:Y:S05]  /*c4e0*/  BRA `(.L_x_145) ;  /* 0xffffffcc00f07947 */ /* 0x000fea000383ffff */
.L_x_66:
[----:B-1----:R-:W-:-:S04]  /*c4f0*/  IMAD.U32 R3, RZ, RZ, UR38 ;  /* 0x00000026ff037e24 */ /* 0x002fc8000f8e00ff */
[----:B------:R1:W2:Y:S03]  /*c500*/  SYNCS.PHASECHK.TRANS64.TRYWAIT P0, [R3+URZ+0x22848], R2 ;  /* 0x02284802030075a7 */ /* 0x0002a6000800017f */
[----:B--2---:R-:W-:Y:S05]  /*c510*/  @!P0 NANOSLEEP.SYNCS 0x989680 ;  /* 0x009896800000895d */ /* 0x004fea0003900000 */
[----:B------:R-:W2:Y:S02]  /*c520*/  @!P0 SYNCS.PHASECHK.TRANS64 P0, [R3+URZ+0x22848], R2 ;  /* 0x02284802030085a7 */ /* 0x000ea4000800007f */
[----:B--2---:R-:W-:Y:S05]  /*c530*/  @!P0 BRA `(.L_x_66) ;  /* 0xfffffffc00ec8947 */ /* 0x004fea000383ffff */
[----:B------:R-:W-:Y:S05]  /*c540*/  BRA `(.L_x_146) ;  /* 0xffffffd400ec7947 */ /* 0x000fea000383ffff */
.L_x_71:
[----:B01----:R-:W-:-:S04]  /*c550*/  IMAD.U32 R3, RZ, RZ, UR38 ;  /* 0x00000026ff037e24 */ /* 0x003fc8000f8e00ff */
[----:B------:R0:W1:Y:S03]  /*c560*/  SYNCS.PHASECHK.TRANS64.TRYWAIT P0, [R3+URZ+0x22868], R2 ;  /* 0x02286802030075a7 */ /* 0x000066000800017f */
[----:B-1----:R-:W-:Y:S05]  /*c570*/  @!P0 NANOSLEEP.SYNCS 0x989680 ;  /* 0x009896800000895d */ /* 0x002fea0003900000 */
[----:B------:R-:W1:Y:S02]  /*c580*/  @!P0 SYNCS.PHASECHK.TRANS64 P0, [R3+URZ+0x22868], R2 ;  /* 0x02286802030085a7 */ /* 0x000e64000800007f */
[----:B-1----:R-:W-:Y:S05]  /*c590*/  @!P0 BRA `(.L_x_71) ;  /* 0xfffffffc00ec8947 */ /* 0x002fea000383ffff */
[----:B------:R-:W-:Y:S05]  /*c5a0*/  BRA `(.L_x_147) ;  /* 0xffffffd8004c7947 */ /* 0x000fea000383ffff */
.L_x_82:
[----:B-1----:R-:W-:-:S04]  /*c5b0*/  MOV R3, UR38 ;  /* 0x0000002600037c02 */ /* 0x002fc80008000f00 */
[----:B------:R1:W2:Y:S03]  /*c5c0*/  SYNCS.PHASECHK.TRANS64.TRYWAIT P0, [R3+URZ+0x22840], R2 ;  /* 0x02284002030075a7 */ /* 0x0002a6000800017f */
[----:B--2---:R-:W-:Y:S05]  /*c5d0*/  @!P0 NANOSLEEP.SYNCS 0x989680 ;  /* 0x009896800000895d */ /* 0x004fea0003900000 */
[----:B------:R-:W2:Y:S02]  /*c5e0*/  @!P0 SYNCS.PHASECHK.TRANS64 P0, [R3+URZ+0x22840], R2 ;  /* 0x02284002030085a7 */ /* 0x000ea4000800007f */
[----:B--2---:R-:W-:Y:S05]  /*c5f0*/  @!P0 BRA `(.L_x_82) ;  /* 0xfffffffc00ec8947 */ /* 0x004fea000383ffff */
[----:B------:R-:W-:Y:S05]  /*c600*/  BRA `(.L_x_148) ;  /* 0xffffffdc00cc7947 */ /* 0x000fea000383ffff */
.L_x_87:
[----:B01----:R-:W-:-:S04]  /*c610*/  IMAD.U32 R3, RZ, RZ, UR38 ;  /* 0x00000026ff037e24 */ /* 0x003fc8000f8e00ff */
[----:B------:R0:W1:Y:S03]  /*c620*/  SYNCS.PHASECHK.TRANS64.TRYWAIT P0, [R3+URZ+0x22860], R2 ;  /* 0x02286002030075a7 */ /* 0x000066000800017f */
[----:B-1----:R-:W-:Y:S05]  /*c630*/  @!P0 NANOSLEEP.SYNCS 0x989680 ;  /* 0x009896800000895d */ /* 0x002fea0003900000 */
[----:B------:R-:W1:Y:S02]  /*c640*/  @!P0 SYNCS.PHASECHK.TRANS64 P0, [R3+URZ+0x22860], R2 ;  /* 0x02286002030085a7 */ /* 0x000e64000800007f */
[----:B-1----:R-:W-:Y:S05]  /*c650*/  @!P0 BRA `(.L_x_87) ;  /* 0xfffffffc00ec8947 */ /* 0x002fea000383ffff */
[----:B------:R-:W-:Y:S05]  /*c660*/  BRA `(.L_x_149) ;  /* 0xffffffe000307947 */ /* 0x000fea000383ffff */
.L_x_99:
[----:B-1----:R-:W-:-:S04]  /*c670*/  IMAD.U32 R3, RZ, RZ, UR38 ;  /* 0x00000026ff037e24 */ /* 0x002fc8000f8e00ff */
[----:B------:R1:W2:Y:S03]  /*c680*/  SYNCS.PHASECHK.TRANS64.TRYWAIT P0, [R3+URZ+0x22848], R2 ;  /* 0x02284802030075a7 */ /* 0x0002a6000800017f */
[----:B--2---:R-:W-:Y:S05]  /*c690*/  @!P0 NANOSLEEP.SYNCS 0x989680 ;  /* 0x009896800000895d */ /* 0x004fea0003900000 */
[----:B------:R-:W2:Y:S02]  /*c6a0*/  @!P0 SYNCS.PHASECHK.TRANS64 P0, [R3+URZ+0x22848], R2 ;  /* 0x02284802030085a7 */ /* 0x000ea4000800007f */
[----:B--2---:R-:W-:Y:S05]  /*c6b0*/  @!P0 BRA `(.L_x_99) ;  /* 0xfffffffc00ec8947 */ /* 0x004fea000383ffff */
[----:B------:R-:W-:Y:S05]  /*c6c0*/  BRA `(.L_x_150) ;  /* 0xffffffe400bc7947 */ /* 0x000fea000383ffff */
.L_x_104:
[----:B-1----:R-:W-:-:S04]  /*c6d0*/  IMAD.U32 R3, RZ, RZ, UR38 ;  /* 0x00000026ff037e24 */ /* 0x002fc8000f8e00ff */
[----:B------:R1:W2:Y:S03]  /*c6e0*/  SYNCS.PHASECHK.TRANS64.TRYWAIT P0, [R3+URZ+0x22868], R2 ;  /* 0x02286802030075a7 */ /* 0x0002a6000800017f */
[----:B--2---:R-:W-:Y:S05]  /*c6f0*/  @!P0 NANOSLEEP.SYNCS 0x989680 ;  /* 0x009896800000895d */ /* 0x004fea0003900000 */
[----:B------:R-:W2:Y:S02]  /*c700*/  @!P0 SYNCS.PHASECHK.TRANS64 P0, [R3+URZ+0x22868], R2 ;  /* 0x02286802030085a7 */ /* 0x000ea4000800007f */
[----:B--2---:R-:W-:Y:S05]  /*c710*/  @!P0 BRA `(.L_x_104) ;  /* 0xfffffffc00ec8947 */ /* 0x004fea000383ffff */
[----:B------:R-:W-:Y:S05]  /*c720*/  BRA `(.L_x_151) ;  /* 0xffffffe800207947 */ /* 0x000fea000383ffff */
.L_x_111:
[----:B-1----:R1:W2:Y:S02]  /*c730*/  SYNCS.PHASECHK.TRANS64.TRYWAIT P0, [R2+URZ+0x22820], R9 ;  /* 0x02282009020075a7 */ /* 0x0022a4000800017f */
[----:B--2---:R-:W-:Y:S05]  /*c740*/  @!P0 NANOSLEEP.SYNCS 0x989680 ;  /* 0x009896800000895d */ /* 0x004fea0003900000 */
[----:B------:R-:W2:Y:S02]  /*c750*/  @!P0 SYNCS.PHASECHK.TRANS64 P0, [R2+URZ+0x22820], R9 ;  /* 0x02282009020085a7 */ /* 0x000ea4000800007f */
[----:B--2---:R-:W-:Y:S05]  /*c760*/  @!P0 BRA `(.L_x_111) ;  /* 0xfffffffc00f08947 */ /* 0x004fea000383ffff */
[----:B------:R-:W-:Y:S05]  /*c770*/  BRA `(.L_x_152) ;  /* 0xffffffec00407947 */ /* 0x000fea000383ffff */
.L_x_112:
[----:B------:R-:W2:Y:S01]  /*c780*/  S2R R3, SR_TID.X ;  /* 0x0000000000037919 */ /* 0x000ea20000002100 */
[----:B------:R-:W-:Y:S01]  /*c790*/  BSSY B0, `(.L_x_153) ;  /* 0x000000a000007945 */ /* 0x000fe20003800000 */
[----:B------:R-:W-:Y:S02]  /*c7a0*/  IMAD.MOV.U32 R12, RZ, RZ, RZ ;  /* 0x000000ffff0c7224 */ /* 0x000fe400078e00ff */
[----:B------:R-:W-:Y:S02]  /*c7b0*/  IMAD.MOV.U32 R11, RZ, RZ, 0x1f ;  /* 0x0000001fff0b7424 */ /* 0x000fe400078e00ff */
[----:B------:R-:W-:Y:S01]  /*c7c0*/  IMAD.MOV.U32 R15, RZ, RZ, -0x1 ;  /* 0xffffffffff0f7424 */ /* 0x000fe200078e00ff */
[----:B--2---:R-:W-:-:S04]  /*c7d0*/  SHF.R.U32.HI R3, RZ, 0x5, R3 ;  /* 0x00000005ff037819 */ /* 0x004fc80000011603 */
[----:B------:R-:W-:-:S05]  /*c7e0*/  LOP3.LUT R3, R3, 0x3, RZ, 0xc0, !PT ;  /* 0x0000000303037812 */ /* 0x000fca00078ec0ff */
[----:B------:R-:W-:-:S07]  /*c7f0*/  IMAD.MOV.U32 R13, RZ, RZ, R3 ;  /* 0x000000ffff0d7224 */ /* 0x000fce00078e0003 */
[----:B01----:R-:W-:Y:S05]  /*c800*/  WARPSYNC.COLLECTIVE R15, `(.L_x_154) ;  /* 0x000000000f087348 */ /* 0x003fea0003c00000 */
[----:B------:R2:W3:Y:S02]  /*c810*/  SHFL.IDX P6, R14, R13, R12, R11 ;  /* 0x0000000c0d0e7389 */ /* 0x0004e400000c000b */
[----:B0123--:R-:W-:Y:S01]  /*c820*/  ENDCOLLECTIVE ;  /* 0x000000000000791b */ /* 0x00ffe20003800000 */
.L_x_154:
[----:B------:R-:W-:Y:S05]  /*c830*/  BSYNC B0 ;  /* 0x0000000000007941 */ /* 0x000fea0003800000 */
.L_x_153:
[----:B------:R-:W-:Y:S05]  /*c840*/  BRA `(.L_x_155) ;  /* 0xffffffec00247947 */ /* 0x000fea000383ffff */
.L_x_113:
[----:B------:R-:W-:Y:S01]  /*c850*/  BSSY B0, `(.L_x_156) ;  /* 0x0000006000007945 */ /* 0x000fe20003800000 */
[----:B------:R-:W-:-:S07]  /*c860*/  IMAD.MOV.U32 R15, RZ, RZ, -0x1 ;  /* 0xffffffffff0f7424 */ /* 0x000fce00078e00ff */
[----:B012---:R-:W-:Y:S05]  /*c870*/  WARPSYNC.COLLECTIVE R15, `(.L_x_157) ;  /* 0x000000000f0c7348 */ /* 0x007fea0003c00000 */
[----:B------:R-:W-:Y:S02]  /*c880*/  ELECT P6, UR62, PT ;  /* 0x00000000003e782f */ /* 0x000fe400038c0000 */
[----:B------:R-:W-:Y:S01]  /*c890*/  MOV R14, UR62 ;  /* 0x0000003e000e7c02 */ /* 0x000fe20008000f00 */
[----:B012---:R-:W-:Y:S10]  /*c8a0*/  ENDCOLLECTIVE ;  /* 0x000000000000791b */ /* 0x007ff40003800000 */
.L_x_157:
[----:B------:R-:W-:Y:S05]  /*c8b0*/  BSYNC B0 ;  /* 0x0000000000007941 */ /* 0x000fea0003800000 */
.L_x_156:
[----:B------:R-:W-:Y:S05]  /*c8c0*/  BRA `(.L_x_158) ;  /* 0xffffffec00187947 */ /* 0x000fea000383ffff */
.L_x_115:
[----:B--2---:R2:W3:Y:S02]  /*c8d0*/  SYNCS.PHASECHK.TRANS64.TRYWAIT P0, [R7+URZ], R4 ;  /* 0x00000004070075a7 */ /* 0x0044e4000800017f */
[----:B---3--:R-:W-:Y:S05]  /*c8e0*/  @!P0 NANOSLEEP.SYNCS 0x989680 ;  /* 0x009896800000895d */ /* 0x008fea0003900000 */
[----:B------:R-:W3:Y:S02]  /*c8f0*/  @!P0 SYNCS.PHASECHK.TRANS64 P0, [R7+URZ], R4 ;  /* 0x00000004070085a7 */ /* 0x000ee4000800007f */
[----:B---3--:R-:W-:Y:S05]  /*c900*/  @!P0 BRA `(.L_x_115) ;  /* 0xfffffffc00f08947 */ /* 0x008fea000383ffff */
[----:B------:R-:W-:Y:S05]  /*c910*/  BRA `(.L_x_159) ;  /* 0xffffffec004c7947 */ /* 0x000fea000383ffff */
.L_x_116:
[----:B---3--:R3:W4:Y:S02]  /*c920*/  SYNCS.PHASECHK.TRANS64.TRYWAIT P0, [R5+URZ], R0 ;  /* 0x00000000050075a7 */ /* 0x008724000800017f */
[----:B----4-:R-:W-:Y:S05]  /*c930*/  @!P0 NANOSLEEP.SYNCS 0x989680 ;  /* 0x009896800000895d */ /* 0x010fea0003900000 */
[----:B------:R-:W4:Y:S02]  /*c940*/  @!P0 SYNCS.PHASECHK.TRANS64 P0, [R5+URZ], R0 ;  /* 0x00000000050085a7 */ /* 0x000f24000800007f */
[----:B----4-:R-:W-:Y:S05]  /*c950*/  @!P0 BRA `(.L_x_116) ;  /* 0xfffffffc00f08947 */ /* 0x010fea000383ffff */
[----:B------:R-:W-:Y:S05]  /*c960*/  BRA `(.L_x_160) ;  /* 0xffffffec00407947 */ /* 0x000fea000383ffff */
.L_x_118:
[----:B-1----:R1:W3:Y:S02]  /*c970*/  SYNCS.PHASECHK.TRANS64.TRYWAIT P0, [R5+URZ], R4 ;  /* 0x00000004050075a7 */ /* 0x0022e4000800017f */
[----:B---3--:R-:W-:Y:S05]  /*c980*/  @!P0 NANOSLEEP.SYNCS 0x989680 ;  /* 0x009896800000895d */ /* 0x008fea0003900000 */
[----:B------:R-:W3:Y:S02]  /*c990*/  @!P0 SYNCS.PHASECHK.TRANS64 P0, [R5+URZ], R4 ;  /* 0x00000004050085a7 */ /* 0x000ee4000800007f */
[----:B---3--:R-:W-:Y:S05]  /*c9a0*/  @!P0 BRA `(.L_x_118) ;  /* 0xfffffffc00f08947 */ /* 0x008fea000383ffff */
[----:B------:R-:W-:Y:S05]  /*c9b0*/  BRA `(.L_x_161) ;  /* 0xffffffec00447947 */ /* 0x000fea000383ffff */
.L_x_162:
[----:B------:R-:W-:-:S00]  /*c9c0*/  BRA `(.L_x_162) ;  /* 0xfffffffc00fc7947 */ /* 0x000fc0000383ffff */
[----:B------:R-:W-:-:S00]  /*c9d0*/  NOP ;  /* 0x0000000000007918 */ /* 0x000fc00000000000 */
        /* <DEDUP_REMOVED lines=10> */
.L_x_6128:


//--------------------- .text._ZN7cutlass13device_kernelIN5flash11enable_sm90INS1_16FlashAttnFwdSm90INS1_25CollectiveMainloopFwdSm90ILi2EN4cute5tupleIJNS5_1CILi1EEES8_S8_EEENS6_IJNS7_ILi128EEENS7_ILi96EEENS7_ILi64EEEEEELi256ENS_6half_tEfNS_4arch4Sm90ELb0ELb0ELb0ELb0ELb0ELb0ELb1ELb1ELb0ELb1ELb1ELb0EEENS1_21CollectiveEpilogueFwdINS6_IJSA_NS7_ILi256EEESB_EEES9_SE_SG_Li256ELb0ELb1ELb1ELb0EEENS1_19SingleTileSchedulerILb0ELb1ELb1ELi128EEEEEEEEEvNT_6ParamsE --------------------------
	.section	.text._ZN7cutlass13device_kernelIN5flash11enable_sm90INS1_16FlashAttnFwdSm90INS1_25CollectiveMainloopFwdSm90ILi2EN4cute5tupleIJNS5_1CILi1EEES8_S8_EEENS6_IJNS7_ILi128EEENS7_ILi96EEENS7_ILi64EEEEEELi256ENS_6half_tEfNS_4arch4Sm90ELb0ELb0ELb0ELb0ELb0ELb0ELb1ELb1ELb0ELb1ELb1ELb0EEENS1_21CollectiveEpilogueFwdINS6_IJSA_NS7_ILi256EEESB_EEES9_SE_SG_Li256ELb0ELb1ELb1ELb0EEENS1_19SingleTileSchedulerILb0ELb1ELb1ELi128EEEEEEEEEvNT_6ParamsE,"ax",@progbits
	.align	128
.text._ZN7cutlass13device_kernelIN5flash11enable_sm90INS1_16FlashAttnFwdSm90INS1_25CollectiveMainloopFwdSm90ILi2EN4cute5tupleIJNS5_1CILi1EEES8_S8_EEENS6_IJNS7_ILi128EEENS7_ILi96EEENS7_ILi64EEEEEELi256ENS_6half_tEfNS_4arch4Sm90ELb0ELb0ELb0ELb0ELb0ELb0ELb1ELb1ELb0ELb1ELb1ELb0EEENS1_21CollectiveEpilogueFwdINS6_IJSA_NS7_ILi256EEESB_EEES9_SE_SG_Li256ELb0ELb1ELb1ELb0EEENS1_19SingleTileSchedulerILb0ELb1ELb1ELi128EEEEEEEEEvNT_6ParamsE:
        .type           _ZN7cutlass13device_kernelIN5flash11enable_sm90INS1_16FlashAttnFwdSm90INS1_25CollectiveMainloopFwdSm90ILi2EN4cute5tupleIJNS5_1CILi1EEES8_S8_EEENS6_IJNS7_ILi128EEENS7_ILi96EEENS7_ILi64EEEEEELi256ENS_6half_tEfNS_4arch4Sm90ELb0ELb0ELb0ELb0ELb0ELb0ELb1ELb1ELb0ELb1ELb1ELb0EEENS1_21CollectiveEpilogueFwdINS6_IJSA_NS7_ILi256EEESB_EEES9_SE_SG_Li256ELb0ELb1ELb1ELb0EEENS1_19SingleTileSchedulerILb0ELb1ELb1ELi128EEEEEEEEEvNT_6ParamsE,@function
        .size           _ZN7cutlass13device_kernelIN5flash11enable_sm90INS1_16FlashAttnFwdSm90INS1_25CollectiveMainloopFwdSm90ILi2EN4cute5tupleIJNS5_1CILi1EEES8_S8_EEENS6_IJNS7_ILi128EEENS7_ILi96EEENS7_ILi64EEEEEELi256ENS_6half_tEfNS_4arch4Sm90ELb0ELb0ELb0ELb0ELb0ELb0ELb1ELb1ELb0ELb1ELb1ELb0EEENS1_21CollectiveEpilogueFwdINS6_IJSA_NS7_ILi256EEESB_EEES9_SE_SG_Li256ELb0ELb1ELb1ELb0EEENS1_19SingleTileSchedulerILb0ELb1ELb1ELi128EEEEEEEEEvNT_6ParamsE,(.L_x_6129 - _ZN7cutlass13device_kernelIN5flash11enable_sm90INS1_16FlashAttnFwdSm90INS1_25CollectiveMainloopFwdSm90ILi2EN4cute5tupleIJNS5_1CILi1EEES8_S8_EEENS6_IJNS7_ILi128EEENS7_ILi96EEENS7_ILi64EEEEEELi256ENS_6half_tEfNS_4arch4Sm90ELb0ELb0ELb0ELb0ELb0ELb0ELb1ELb1ELb0ELb1ELb1ELb0EEENS1_21CollectiveEpilogueFwdINS6_IJSA_NS7_ILi256EEESB_EEES9_SE_SG_Li256ELb0ELb1ELb1ELb0EEENS1_19SingleTileSchedulerILb0ELb1ELb1ELi128EEEEEEEEEvNT_6ParamsE)
        .other          _ZN7cutlass13device_kernelIN5flash11enable_sm90INS1_16FlashAttnFwdSm90INS1_25CollectiveMainloopFwdSm90ILi2EN4cute5tupleIJNS5_1CILi1EEES8_S8_EEENS6_IJNS7_ILi128EEENS7_ILi96EEENS7_ILi64EEEEEELi256ENS_6half_tEfNS_4arch4Sm90ELb0ELb0ELb0ELb0ELb0ELb0ELb1ELb1ELb0ELb1ELb1ELb0EEENS1_21CollectiveEpilogueFwdINS6_IJSA_NS7_ILi256EEESB_EEES9_SE_SG_Li256ELb0ELb1ELb1ELb0EEENS1_19SingleTileSchedulerILb0ELb1ELb1ELi128EEEEEEEEEvNT_6ParamsE,@"STO_CUDA_ENTRY STV_DEFAULT"
_ZN7cutlass13device_kernelIN5flash11enable_sm90INS1_16FlashAttnFwdSm90INS1_25CollectiveMainloopFwdSm90ILi2EN4cute5tupleIJNS5_1CILi1EEES8_S8_EEENS6_IJNS7_ILi128EEENS7_ILi96EEENS7_ILi64EEEEEELi256ENS_6half_tEfNS_4arch4Sm90ELb0ELb0ELb0ELb0ELb0ELb0ELb1ELb1ELb0ELb1ELb1ELb0EEENS1_21CollectiveEpilogueFwdINS6_IJSA_NS7_ILi256EEESB_EEES9_SE_SG_Li256ELb0ELb1ELb1ELb0EEENS1_19SingleTileSchedulerILb0ELb1ELb1ELi128EEEEEEEEEvNT_6ParamsE:
[----:B------:R-:W0:Y:S02]  /*0000*/  LDC R1, c[0x0][0x28] ;  /* 0x00000a00ff017b82 */ /* 0x000e240000000800 */
[----:B0-----:R-:W-:Y:S01]  /*0010*/  VIADD R1, R1, 0xffffffc8 ;  /* 0xffffffc801017836 */ /* 0x001fe20000000000 */
[----:B------:R-:W0:Y:S01]  /*0020*/  S2R R3, SR_TID.X ;  /* 0x0000000000037919 */ /* 0x000e220000002100 */
[----:B------:R-:W-:Y:S01]  /*0030*/  ELECT P0, URZ, PT ;  /* 0x00000000003f782f */ /* 0x000fe20003800000 */
[----:B------:R-:W-:Y:S01]  /*0040*/  BSSY B0, `(.L_x_163) ;  /* 0x000000e000007945 */ /* 0x000fe20003800000 */
[--C-:B0-----:R-:W-:Y:S02]  /*0050*/  SHF.R.U32.HI R0, RZ, 0x5, R3.reuse ;  /* 0x00000005ff007819 */ /* 0x101fe40000011603 */
[----:B------:R-:W-:-:S03]  /*0060*/  SHF.R.U32.HI R19, RZ, 0x7, R3 ;  /* 0x00000007ff137819 */ /* 0x000fc60000011603 */
[----:B------:R-:W0:Y:S02]  /*0070*/  SHFL.IDX PT, R2, R0, RZ, 0x1f ;  /* 0x00001fff00027589 */ /* 0x000e2400000e0000 */
[----:B0-----:R-:W-:-:S13]  /*0080*/  ISETP.EQ.AND P0, PT, R2, RZ, P0 ;  /* 0x000000ff0200720c */ /* 0x001fda0000702270 */
        /* <DEDUP_REMOVED lines=9> */
.L_x_164:
[----:B------:R-:W-:Y:S05]  /*0120*/  BSYNC B0 ;  /* 0x0000000000007941 */ /* 0x000fea0003800000 */
.L_x_163:
        /* <DEDUP_REMOVED lines=21> */
[----:B0-----:R0:W1:Y:S01]  /*0280*/  @UP1 SYNCS.EXCH.64 URZ, [UR8+0x32400], UR4 ;  /* 0x03240004083f15b2 */ /* 0x0010620008000100 */
[----:B------:R0:W2:Y:S04]  /*0290*/  @UP2 SYNCS.EXCH.64 URZ, [UR8+0x32410], UR4 ;  /* 0x03241004083f25b2 */ /* 0x0000a80008000100 */
[----:B------:R0:W3:Y:S01]  /*02a0*/  @UP3 SYNCS.EXCH.64 URZ, [UR8+0x32420], UR6 ;  /* 0x03242006083f35b2 */ /* 0x0000e20008000100 */
        /* <DEDUP_REMOVED lines=18> */
[----:B----4-:R-:W-:Y:S01]  /*03d0*/  NOP ;  /* 0x0000000000007918 */ /* 0x010fe20000000000 */
.L_x_165:
[----:B------:R-:W4:Y:S01]  /*03e0*/  SHFL.IDX PT, R2, R0, RZ, 0x1f ;  /* 0x00001fff00027589 */ /* 0x000f2200000e0000 */
[----:B------:R-:W-:Y:S01]  /*03f0*/  NOP ;  /* 0x0000000000007918 */ /* 0x000fe20000000000 */
[----:B----4-:R-:W-:-:S13]  /*0400*/  ISETP.NE.AND P0, PT, R2, RZ, PT ;  /* 0x000000ff0200720c */ /* 0x010fda0003f05270 */
        /* <DEDUP_REMOVED lines=19> */
.L_x_166:
[----:B------:R-:W4:Y:S01]  /*0540*/  SHFL.IDX PT, R2, R0, RZ, 0x1f ;  /* 0x00001fff00027589 */ /* 0x000f2200000e0000 */
[----:B------:R-:W-:Y:S01]  /*0550*/  NOP ;  /* 0x0000000000007918 */ /* 0x000fe20000000000 */
[----:B----4-:R-:W-:-:S13]  /*0560*/  ISETP.NE.AND P0, PT, R2, RZ, PT ;  /* 0x000000ff0200720c */ /* 0x010fda0003f05270 */
        /* <DEDUP_REMOVED lines=14> */
[----:B----4-:R-:W-:Y:S01]  /*0650*/  NOP ;  /* 0x0000000000007918 */ /* 0x010fe20000000000 */
.L_x_167:
        /* <DEDUP_REMOVED lines=22> */
.L_x_168:
        /* <DEDUP_REMOVED lines=22> */
.L_x_169:
[----:B0-----:R-:W-:Y:S01]  /*0920*/  UMOV UR4, 0x1 ;  /* 0x0000000100047882 */ /* 0x001fe20000000000 */
[----:B------:R-:W-:Y:S01]  /*0930*/  PLOP3.LUT P0, PT, PT, PT, UP0, 0x80, 0x0 ;  /* 0x000000000000781c */ /* 0x000fe20003f0f008 */
[----:B------:R-:W-:Y:S01]  /*0940*/  USEL UR4, UR4, 0x2, !UP0 ;  /* 0x0000000204047887 */ /* 0x000fe2000c000000 */
[----:B------:R-:W-:Y:S01]  /*0950*/  NOP ;  /* 0x0000000000007918 */ /* 0x000fe20000000000 */
[----:B------:R-:W-:Y:S04]  /*0960*/  BSSY B6, `(.L_x_170) ;  /* 0x0000cfb000067945 */ /* 0x000fe80003800000 */
[----:B------:R-:W-:-:S05]  /*0970*/  IMAD.U32 R2, RZ, RZ, UR4 ;  /* 0x00000004ff027e24 */ /* 0x000fca000f8e00ff */
[----:B------:R0:W-:Y:S01]  /*0980*/  STL [R1+0x30], R2 ;  /* 0x0000300201007387 */ /* 0x0001e20000100800 */
[----:B-123--:R-:W-:Y:S06]  /*0990*/  BAR.SYNC.DEFER_BLOCKING 0x0 ;  /* 0x0000000000007b1d */ /* 0x00efec0000010000 */
[----:B------:R-:W-:Y:S05]  /*09a0*/  @!P0 BRA `(.L_x_171) ;  /* 0x0000008000ec8947 */ /* 0x000fea0003800000 */
.L_x_172:
[----:B------:R-:W-:-:S08]  /*09b0*/  NOP ;  /* 0x0000000000007918 */ /* 0x000fd00000000000 */
[----:B------:R-:W1:Y:S02]  /*09c0*/  USETMAXREG.TRY_ALLOC.CTAPOOL UP0, 0xf0 ;  /* 0x000000f0000079c8 */ /* 0x000e640008000600 */
[----:B-1----:R-:W-:-:S13]  /*09d0*/  PLOP3.LUT P0, PT, PT, PT, UP0, 0x80, 0x0 ;  /* 0x000000000000781c */ /* 0x002fda0003f0f008 */
[----:B------:R-:W-:Y:S05]  /*09e0*/  @!P0 BRA `(.L_x_172) ;  /* 0xfffffffc00f08947 */ /* 0x000fea000383ffff */
[----:B------:R-:W1:Y:S01]  /*09f0*/  S2UR UR6, SR_CTAID.Y ;  /* 0x00000000000679c3 */ /* 0x000e620000002600 */
[----:B------:R-:W-:-:S07]  /*0a00*/  ULDC UR7, c[0x0][0xd50] ;  /* 0x0003540000077ab9 */ /* 0x000fce0000000800 */
[----:B------:R-:W-:Y:S08]  /*0a10*/  BAR.ARV 0x8, 0x180 ;  /* 0x0206000000007b1d */ /* 0x000ff00000002000 */
[----:B------:R-:W2:Y:S01]  /*0a20*/  S2UR UR8, SR_CTAID.Z ;  /* 0x00000000000879c3 */ /* 0x000ea20000002700 */
[----:B------:R-:W-:Y:S01]  /*0a30*/  ISETP.NE.AND P0, PT, R19, 0x1, PT ;  /* 0x000000011300780c */ /* 0x000fe20003f05270 */
[----:B------:R-:W-:-:S11]  /*0a40*/  UISETP.NE.AND UP0, UPT, UR7, 0x1, UPT ;  /* 0x000000010700788c */ /* 0x000fd6000bf05270 */
[----:B------:R-:W-:Y:S01]  /*0a50*/  @UP0 ULDC UR4, c[0x0][0xd54] ;  /* 0x0003550000040ab9 */ /* 0x000fe20000000800 */
[----:B------:R-:W-:Y:S06]  /*0a60*/  @!P0 BAR.ARV 0x9, 0x100 ;  /* 0x0244000000008b1d */ /* 0x000fec0000002000 */
[----:B-1----:R-:W-:Y:S01]  /*0a70*/  UIMAD.WIDE.U32 UR4, UR6, UR4, URZ ;  /* 0x00000004060472a5 */ /* 0x002fe2000f8e003f */
[----:B------:R-:W-:Y:S01]  /*0a80*/  @UP0 ULDC UR9, c[0x0][0xd58] ;  /* 0x0003560000090ab9 */ /* 0x000fe20000000800 */
[----:B------:R-:W-:Y:S01]  /*0a90*/  UMOV UR10, UR6 ;  /* 0x00000006000a7c82 */ /* 0x000fe20008000000 */
[----:B--2---:R-:W-:Y:S01]  /*0aa0*/  ISETP.LE.AND P0, PT, RZ, UR8, PT ;  /* 0x00000008ff007c0c */ /* 0x004fe2000bf03270 */
[----:B------:R-:W-:-:S04]  /*0ab0*/  @UP0 USHF.R.U32.HI UR10, URZ, UR9, UR5 ;  /* 0x000000093f0a0299 */ /* 0x000fc80008011605 */
[----:B------:R-:W-:Y:S02]  /*0ac0*/  UIADD3 UR4, -UR10, URZ, URZ ;  /* 0x0000003f0a047290 */ /* 0x000fe4000fffe13f */
[----:B------:R-:W-:Y:S02]  /*0ad0*/  IMAD.U32 R18, RZ, RZ, UR10 ;  /* 0x0000000aff127e24 */ /* 0x000fe4000f8e00ff */
        /* <DEDUP_REMOVED lines=32> */
[----:B------:R-:W1:Y:S08]  /*0ce0*/  I2F.RP R0, UR12 ;  /* 0x0000000c00007d06 */ /* 0x000e700008209400 */
[----:B-1----:R-:W0:Y:S02]  /*0cf0*/  MUFU.RCP R0, R0 ;  /* 0x0000000000007308 */ /* 0x002e240000001000 */
        /* <DEDUP_REMOVED lines=20> */
.L_x_174:
[----:B------:R-:W-:Y:S01]  /*0e40*/  UIMAD UR5, UR9, UR4, URZ ;  /* 0x00000004090572a4 */ /* 0x000fe2000f8e023f */
[----:B------:R-:W-:Y:S01]  /*0e50*/  IMAD.U32 R0, RZ, RZ, UR6 ;  /* 0x00000006ff007e24 */ /* 0x000fe2000f8e00ff */
[----:B0-----:R-:W0:Y:S01]  /*0e60*/  S2R R2, SR_TID.X ;  /* 0x0000000000027919 */ /* 0x001e220000002100 */
[----:B------:R-:W-:Y:S01]  /*0e70*/  IMAD.U32 R3, RZ, RZ, UR4 ;  /* 0x00000004ff037e24 */ /* 0x000fe2000f8e00ff */
[----:B------:R-:W-:Y:S02]  /*0e80*/  PLOP3.LUT P0, PT, PT, PT, PT, 0x80, 0x0 ;  /* 0x000000000000781c */ /* 0x000fe40003f0f070 */
[----:B------:R-:W-:Y:S01]  /*0e90*/  CS2R R150, SRZ ;  /* 0x0000000000967805 */ /* 0x000fe2000001ff00 */
[----:B------:R-:W-:Y:S01]  /*0ea0*/  IMAD.U32 R17, RZ, RZ, UR5 ;  /* 0x00000005ff117e24 */ /* 0x000fe2000f8e00ff */
        /* <DEDUP_REMOVED lines=77> */
[----:B------:R-:W-:Y:S02]  /*1380*/  UIADD3 UR6, UR7, 0x18400, URZ ;  /* 0x0001840007067890 */ /* 0x000fe4000fffe03f */
[----:B------:R-:W-:Y:S02]  /*1390*/  IMAD.U32 R16, RZ, RZ, UR7 ;  /* 0x00000007ff107e24 */ /* 0x000fe4000f8e00ff */
[----:B------:R-:W-:Y:S01]  /*13a0*/  ULOP3.LUT UP0, URZ, UR6, 0x1bf, URZ, 0xc0, !UPT ;  /* 0x000001bf063f7892 */ /* 0x000fe2000f80c03f */
[----:B-1----:R-:W-:-:S05]  /*13b0*/  R2UR UR4, R0 ;  /* 0x00000000000472ca */ /* 0x002fca00000e0000 */
[----:B------:R-:W-:-:S08]  /*13c0*/  PLOP3.LUT P0, PT, PT, PT, UP0, 0x80, 0x0 ;  /* 0x000000000000781c */ /* 0x000fd00003f0f008 */
[----:B------:R-:W-:-:S04]  /*13d0*/  ULEA.HI UR5, UR4, UR4, URZ, 0x1 ;  /* 0x0000000404057291 */ /* 0x000fc8000f8f083f */
[----:B------:R-:W-:-:S04]  /*13e0*/  ULOP3.LUT UR5, UR5, 0xffffe, URZ, 0xc0, !UPT ;  /* 0x000ffffe05057892 */ /* 0x000fc8000f8ec03f */
[----:B------:R-:W-:Y:S01]  /*13f0*/  UIADD3 UR36, UR4, -UR5, URZ ;  /* 0x8000000504247290 */ /* 0x000fe2000fffe03f */
        /* <DEDUP_REMOVED lines=17> */
.L_x_176:
[----:B------:R-:W-:Y:S01]  /*1510*/  R2UR UR4, R16 ;  /* 0x00000000100472ca */ /* 0x000fe200000e0000 */
[----:B------:R-:W-:Y:S01]  /*1520*/  VIADD R15, R19, 0x8 ;  /* 0x00000008130f7836 */ /* 0x000fe20000000000 */
[----:B------:R-:W-:-:S11]  /*1530*/  SHF.L.U32 R10, RZ, 0x1f, RZ ;  /* 0x0000001fff0a7819 */ /* 0x000fd600000006ff */
[----:B------:R-:W0:Y:S02]  /*1540*/  SYNCS.PHASECHK.TRANS64.TRYWAIT P0, [UR4+0x32400], R10 ;  /* 0x0324000aff0075a7 */ /* 0x000e240008000144 */
[----:B0-----:R-:W-:Y:S05]  /*1550*/  @!P0 BRA `(.L_x_177) ;  /* 0x000000c000f48947 */ /* 0x001fea0003800000 */
.L_x_288:
[----:B------:R-:W-:Y:S05]  /*1560*/  WARPSYNC.ALL ;  /* 0x0000000000007948 */ /* 0x000fea0003800000 */
[----:B------:R-:W2:Y:S01]  /*1570*/  LDL R0, [R1+0x30] ;  /* 0x0000300001007983 */ /* 0x000ea20000100800 */
[----:B------:R1:W-:Y:S01]  /*1580*/  BAR.SYNC.DEFER_BLOCKING R15, 0x100 ;  /* 0x0004000f0000751d */ /* 0x0003e20000010000 */
[----:B--2---:R-:W-:-:S13]  /*1590*/  R2UR UR4, R0 ;  /* 0x00000000000472ca */ /* 0x004fda00000e0000 */
[----:B------:R-:W-:-:S04]  /*15a0*/  ULOP3.LUT UR4, UR4, 0x1, URZ, 0xfc, !UPT ;  /* 0x0000000104047892 */ /* 0x000fc8000f8efc3f */
[----:B------:R-:W-:-:S06]  /*15b0*/  UISETP.NE.AND UP0, UPT, UR4, 0x3, UPT ;  /* 0x000000030400788c */ /* 0x000fcc000bf05270 */
[----:B------:R-:W-:-:S13]  /*15c0*/  PLOP3.LUT P0, PT, PT, PT, UP0, 0x80, 0x0 ;  /* 0x000000000000781c */ /* 0x000fda0003f0f008 */
[----:B-1----:R-:W-:Y:S05]  /*15d0*/  @!P0 BRA `(.L_x_178) ;  /* 0x0000000000048947 */ /* 0x002fea0003800000 */
[----:B------:R-:W-:Y:S01]  /*15e0*/  BPT.TRAP 0x1 ;  /* 0x000000040000795c */ /* 0x000fe20000300000 */
.L_x_178:
[----:B------:R-:W-:-:S13]  /*15f0*/  R2UR UR4, R16 ;  /* 0x00000000100472ca */ /* 0x000fda00000e0000 */
[----:B------:R1:W2:Y:S01]  /*1600*/  SYNCS.PHASECHK.TRANS64.TRYWAIT P1, [UR4+0x32430], R10 ;  /* 0x0324300aff0075a7 */ /* 0x0002a20008020144 */
[----:B------:R-:W-:Y:S05]  /*1610*/  @!P0 BRA `(.L_x_179) ;  /* 0x0000000000048947 */ /* 0x000fea0003800000 */
[----:B------:R-:W-:Y:S01]  /*1620*/  BPT.TRAP 0x1 ;  /* 0x000000040000795c */ /* 0x000fe20000300000 */
.L_x_179:
[----:B--2---:R-:W-:Y:S05]  /*1630*/  @P1 BRA `(.L_x_180) ;  /* 0x00000000000c1947 */ /* 0x004fea0003800000 */
[----:B------:R-:W-:-:S13]  /*1640*/  R2UR UR4, R16 ;  /* 0x00000000100472ca */ /* 0x000fda00000e0000 */
[----:B------:R-:W2:Y:S02]  /*1650*/  SYNCS.PHASECHK.TRANS64.TRYWAIT P1, [UR4+0x32430], R10 ;  /* 0x0324300aff0075a7 */ /* 0x000ea40008020144 */
[----:B--2---:R-:W-:Y:S05]  /*1660*/  @!P1 BRA `(.L_x_181) ;  /* 0x000000c000cc9947 */ /* 0x004fea0003800000 */
.L_x_180:
[----:B------:R-:W-:Y:S01]  /*1670*/  R2UR UR9, R16 ;  /* 0x00000000100972ca */ /* 0x000fe200000e0000 */
[----:B------:R-:W-:Y:S01]  /*1680*/  WARPGROUP.ARRIVE ;  /* 0x00000000000079c5 */ /* 0x000fe20000000000 */
[----:B------:R-:W-:Y:S01]  /*1690*/  UMOV UR7, 0x40000040 ;  /* 0x4000004000077882 */ /* 0x000fe20000000000 */
[----:B------:R-:W-:Y:S01]  /*16a0*/  UMOV UR13, 0x40000040 ;  /* 0x40000040000d7882 */ /* 0x000fe20000000000 */
[----:B0-----:R-:W-:Y:S02]  /*16b0*/  IMAD.U32 R3, RZ, RZ, UR7 ;  /* 0x00000007ff037e24 */ /* 0x001fe4000f8e00ff */
[----:B------:R-:W-:-:S07]  /*16c0*/  IMAD.U32 R5, RZ, RZ, UR13 ;  /* 0x0000000dff057e24 */ /* 0x000fce000f8e00ff */
[----:B------:R-:W-:Y:S02]  /*16d0*/  ULEA UR36, UR36, UR9, 0xd ;  /* 0x0000000924247291 */ /* 0x000fe4000f8e683f */
[----:B------:R-:W-:Y:S02]  /*16e0*/  UIADD3 UR5, UR9, 0x1c400, URZ ;  /* 0x0001c40009057890 */ /* 0x000fe4000fffe03f */
[----:B------:R-:W-:Y:S02]  /*16f0*/  UIADD3 UR4, UR36, 0x18400, URZ ;  /* 0x0001840024047890 */ /* 0x000fe4000fffe03f */
[----:B------:R-:W-:Y:S02]  /*1700*/  USHF.R.U32.HI UR5, URZ, 0x4, UR5 ;  /* 0x000000043f057899 */ /* 0x000fe40008011605 */
[----:B------:R-:W-:Y:S02]  /*1710*/  USHF.R.U32.HI UR4, URZ, 0x4, UR4 ;  /* 0x000000043f047899 */ /* 0x000fe40008011604 */
[----:B------:R-:W-:-:S02]  /*1720*/  ULOP3.LUT UR5, UR5, 0x3fff, URZ, 0xc0, !UPT ;  /* 0x00003fff05057892 */ /* 0x000fc4000f8ec03f */
[----:B------:R-:W-:Y:S02]  /*1730*/  ULOP3.LUT UR4, UR4, 0x3fff, URZ, 0xc0, !UPT ;  /* 0x00003fff04047892 */ /* 0x000fe4000f8ec03f */
[----:B------:R-:W-:Y:S02]  /*1740*/  ULOP3.LUT UR10, UR5, 0x10000, URZ, 0xfc, !UPT ;  /* 0x00010000050a7892 */ /* 0x000fe4000f8efc3f */
[----:B------:R-:W-:Y:S01]  /*1750*/  ULOP3.LUT UR8, UR4, 0x10000, URZ, 0xfc, !UPT ;  /* 0x0001000004087892 */ /* 0x000fe2000f8efc3f */
[----:B------:R-:W-:-:S03]  /*1760*/  UMOV UR5, UR7 ;  /* 0x0000000700057c82 */ /* 0x000fc60008000000 */
[----:B------:R-:W-:-:S03]  /*1770*/  IMAD.U32 R0, RZ, RZ, UR10 ;  /* 0x0000000aff007e24 */ /* 0x000fc6000f8e00ff */
[----:B------:R-:W-:Y:S02]  /*1780*/  UMOV UR6, UR8 ;  /* 0x0000000800067c82 */ /* 0x000fe40008000000 */
[----:B------:R-:W-:Y:S01]  /*1790*/  IMAD.U32 R2, RZ, RZ, UR6 ;  /* 0x00000006ff027e24 */ /* 0x000fe2000f8e00ff */
[----:B------:R-:W-:Y:S01]  /*17a0*/  UMOV UR4, UR6 ;  /* 0x0000000600047c82 */ /* 0x000fe20008000000 */
[----:B------:R-:W-:Y:S02]  /*17b0*/  UMOV UR6, UR10 ;  /* 0x0000000a00067c82 */ /* 0x000fe40008000000 */
[----:B------:R-:W-:Y:S01]  /*17c0*/  HGMMA.64x96x16.F32 R24, gdesc[UR4], RZ, !UPT, gsb0 ;  /* 0x01600000041879f0 */ /* 0x000fe2000c0008ff */
[----:B------:R-:W-:Y:S02]  /*17d0*/  UIADD3 UR4, UR8, 0x2, URZ ;  /* 0x0000000208047890 */ /* 0x000fe4000fffe03f */
[----:B------:R-:W-:Y:S01]  /*17e0*/  UIADD3 UR6, UR10, 0x2, URZ ;  /* 0x000000020a067890 */ /* 0x000fe2000fffe03f */
[----:B------:R-:W-:Y:S01]  /*17f0*/  UMOV UR5, UR13 ;  /* 0x0000000d00057c82 */ /* 0x000fe20008000000 */
[----:B------:R-:W-:Y:S01]  /*1800*/  UMOV UR7, 0x40000040 ;  /* 0x4000004000077882 */ /* 0x000fe20000000000 */
[----:B------:R-:W-:-:S02]  /*1810*/  UMOV UR13, 0x40000040 ;  /* 0x40000040000d7882 */ /* 0x000fc40000000000 */
[----:B------:R-:W-:Y:S01]  /*1820*/  UMOV UR12, UR4 ;  /* 0x00000004000c7c82 */ /* 0x000fe20008000000 */
[----:B------:R-:W-:Y:S01]  /*1830*/  IMAD.U32 R7, RZ, RZ, UR13 ;  /* 0x0000000dff077e24 */ /* 0x000fe2000f8e00ff */
[----:B------:R-:W-:Y:S01]  /*1840*/  UMOV UR4, UR12 ;  /* 0x0000000c00047c82 */ /* 0x000fe20008000000 */
[----:B------:R-:W-:Y:S01]  /*1850*/  IMAD.U32 R4, RZ, RZ, UR12 ;  /* 0x0000000cff047e24 */ /* 0x000fe2000f8e00ff */
[----:B------:R-:W-:Y:S02]  /*1860*/  WARPGROUP.DEPBAR.LE gsb0, 0x0 ;  /* 0x00008000000079c5 */ /* 0x000fe40000010000 */
[----:B------:R-:W-:-:S06]  /*1870*/  WARPGROUP.ARRIVE ;  /* 0x00000000000079c5 */ /* 0x000fcc0000000000 */
[----:B------:R-:W-:Y:S01]  /*1880*/  HGMMA.64x96x16.F32 R24, gdesc[UR4], R24, gsb0 ;  /* 0x01600000041879f0 */ /* 0x000fe20008000818 */
[----:B------:R-:W-:Y:S02]  /*1890*/  UIADD3 UR4, UR8, 0x4, URZ ;  /* 0x0000000408047890 */ /* 0x000fe4000fffe03f */
[----:B------:R-:W-:Y:S01]  /*18a0*/  UIADD3 UR6, UR10, 0x4, URZ ;  /* 0x000000040a067890 */ /* 0x000fe2000fffe03f */
[----:B------:R-:W-:Y:S01]  /*18b0*/  UMOV UR5, UR13 ;  /* 0x0000000d00057c82 */ /* 0x000fe20008000000 */
[----:B------:R-:W-:-:S03]  /*18c0*/  UMOV UR7, 0x40000040 ;  /* 0x4000004000077882 */ /* 0x000fc60000000000 */
[----:B------:R-:W-:Y:S02]  /*18d0*/  UMOV UR12, UR4 ;  /* 0x00000004000c7c82 */ /* 0x000fe40008000000 */
[----:B------:R-:W-:Y:S01]  /*18e0*/  UMOV UR4, UR12 ;  /* 0x0000000c00047c82 */ /* 0x000fe20008000000 */
[----:B------:R-:W-:Y:S01]  /*18f0*/  IMAD.U32 R6, RZ, RZ, UR12 ;  /* 0x0000000cff067e24 */ /* 0x000fe2000f8e00ff */
[----:B------:R-:W-:Y:S02]  /*1900*/  WARPGROUP.DEPBAR.LE gsb0, 0x0 ;  /* 0x00008000000079c5 */ /* 0x000fe40000010000 */
[----:B------:R-:W-:-:S06]  /*1910*/  WARPGROUP.ARRIVE ;  /* 0x00000000000079c5 */ /* 0x000fcc0000000000 */
[----:B------:R-:W-:Y:S01]  /*1920*/  HGMMA.64x96x16.F32 R24, gdesc[UR4], R24, gsb0 ;  /* 0x01600000041879f0 */ /* 0x000fe20008000818 */
[----:B------:R-:W-:Y:S02]  /*1930*/  UIADD3 UR4, UR8, 0x6, URZ ;  /* 0x0000000608047890 */ /* 0x000fe4000fffe03f */
[----:B------:R-:W-:Y:S01]  /*1940*/  UIADD3 UR6, UR10, 0x6, URZ ;  /* 0x000000060a067890 */ /* 0x000fe2000fffe03f */
[----:B------:R-:W-:Y:S01]  /*1950*/  UMOV UR5, 0x40000040 ;  /* 0x4000004000057882 */ /* 0x000fe20000000000 */
[----:B------:R-:W-:Y:S02]  /*1960*/  UMOV UR7, 0x40000040 ;  /* 0x4000004000077882 */ /* 0x000fe40000000000 */
[----:B------:R-:W-:Y:S02]  /*1970*/  IMAD.U32 R8, RZ, RZ, UR4 ;  /* 0x00000004ff087e24 */ /* 0x000fe4000f8e00ff */
[----:B------:R-:W-:Y:S01]  /*1980*/  IMAD.U32 R9, RZ, RZ, UR5 ;  /* 0x00000005ff097e24 */ /* 0x000fe2000f8e00ff */
[----:B------:R-:W-:-:S02]  /*1990*/  WARPGROUP.DEPBAR.LE gsb0, 0x0 ;  /* 0x00008000000079c5 */ /* 0x000fc40000010000 */
[----:B------:R-:W-:-:S06]  /*19a0*/  WARPGROUP.ARRIVE ;  /* 0x00000000000079c5 */ /* 0x000fcc0000000000 */
[----:B------:R-:W-:Y:S03]  /*19b0*/  HGMMA.64x96x16.F32 R24, gdesc[UR4], R24, gsb0 ;  /* 0x01600000041879f0 */ /* 0x000fe60008000818 */
[----:B------:R-:W-:Y:S02]  /*19c0*/  WARPGROUP.DEPBAR.LE gsb0, 0x0 ;  /* 0x00008000000079c5 */ /* 0x000fe40000010000 */
[----:B------:R-:W0:Y:S02]  /*19d0*/  SYNCS.PHASECHK.TRANS64.TRYWAIT P1, [UR9+0x32410], R10 ;  /* 0x0324100aff0075a7 */ /* 0x000e240008020149 */
[----:B0-----:R-:W-:Y:S05]  /*19e0*/  @!P1 BRA `(.L_x_182) ;  /* 0x000000c000089947 */ /* 0x001fea0003800000 */
.L_x_289:
[----:B------:R-:W-:Y:S05]  /*19f0*/  @!P0 BRA `(.L_x_183) ;  /* 0x0000000000048947 */ /* 0x000fea0003800000 */
[----:B------:R-:W-:Y:S01]  /*1a00*/  BPT.TRAP 0x1 ;  /* 0x000000040000795c */ /* 0x000fe20000300000 */
.L_x_183:
[----:B------:R-:W-:-:S13]  /*1a10*/  R2UR UR4, R16 ;  /* 0x00000000100472ca */ /* 0x000fda00000e0000 */
[----:B------:R2:W3:Y:S01]  /*1a20*/  SYNCS.PHASECHK.TRANS64.TRYWAIT P1, [UR4+0x32450], R10 ;  /* 0x0324500aff0075a7 */ /* 0x0004e20008020144 */
[----:B------:R-:W-:Y:S05]  /*1a30*/  @!P0 BRA `(.L_x_184) ;  /* 0x0000000000048947 */ /* 0x000fea0003800000 */
[----:B------:R-:W-:Y:S01]  /*1a40*/  BPT.TRAP 0x1 ;  /* 0x000000040000795c */ /* 0x000fe20000300000 */
.L_x_184:
[----:B---3--:R-:W-:Y:S05]  /*1a50*/  @P1 BRA `(.L_x_185) ;  /* 0x00000000000c1947 */ /* 0x008fea0003800000 */
[----:B------:R-:W-:-:S13]  /*1a60*/  R2UR UR4, R16 ;  /* 0x00000000100472ca */ /* 0x000fda00000e0000 */
[----:B------:R-:W3:Y:S02]  /*1a70*/  SYNCS.PHASECHK.TRANS64.TRYWAIT P1, [UR4+0x32450], R10 ;  /* 0x0324500aff0075a7 */ /* 0x000ee40008020144 */
[----:B---3--:R-:W-:Y:S05]  /*1a80*/  @!P1 BRA `(.L_x_186) ;  /* 0x000000bc00fc9947 */ /* 0x008fea0003800000 */
.L_x_185:
[----:B------:R-:W-:Y:S01]  /*1a90*/  R2UR UR57, R16 ;  /* 0x00000000103972ca */ /* 0x000fe200000e0000 */
[----:B------:R-:W-:Y:S01]  /*1aa0*/  UIADD3 UR36, UR36, 0x22400, URZ ;  /* 0x0002240024247890 */ /* 0x000fe2000fffe03f */
[----:B------:R-:W-:Y:S01]  /*1ab0*/  WARPGROUP.ARRIVE ;  /* 0x00000000000079c5 */ /* 0x000fe20000000000 */
[----:B------:R-:W-:Y:S01]  /*1ac0*/  UMOV UR9, 0x40000040 ;  /* 0x4000004000097882 */ /* 0x000fe20000000000 */
[----:B------:R-:W-:Y:S01]  /*1ad0*/  UMOV UR11, 0x40000040 ;  /* 0x40000040000b7882 */ /* 0x000fe20000000000 */
[----:B------:R-:W-:Y:S01]  /*1ae0*/  USHF.R.U32.HI UR36, URZ, 0x4, UR36 ;  /* 0x000000043f247899 */ /* 0x000fe20008011624 */
[----:B0-----:R-:W-:Y:S01]  /*1af0*/  IMAD.U32 R11, RZ, RZ, UR9 ;  /* 0x00000009ff0b7e24 */ /* 0x001fe2000f8e00ff */
[----:B------:R-:W-:Y:S01]  /*1b00*/  UMOV UR13, 0x40000040 ;  /* 0x40000040000d7882 */ /* 0x000fe20000000000 */
[----:B------:R-:W-:Y:S01]  /*1b10*/  UMOV UR5, 0x40000040 ;  /* 0x4000004000057882 */ /* 0x000fe20000000000 */
[----:B------:R-:W-:Y:S01]  /*1b20*/  ULOP3.LUT UR6, UR36, 0x3fff, URZ, 0xc0, !UPT ;  /* 0x00003fff24067892 */ /* 0x000fe2000f8ec03f */
[----:B------:R-:W-:Y:S01]  /*1b30*/  IMAD.U32 R13, RZ, RZ, UR13 ;  /* 0x0000000dff0d7e24 */ /* 0x000fe2000f8e00ff */
[----:B------:R-:W-:Y:S01]  /*1b40*/  UMOV UR15, 0x40000040 ;  /* 0x40000040000f7882 */ /* 0x000fe20000000000 */
[----:B------:R-:W-:Y:S01]  /*1b50*/  UMOV UR17, 0x40000040 ;  /* 0x4000004000117882 */ /* 0x000fe20000000000 */
[----:B------:R-:W-:Y:S01]  /*1b60*/  UIADD3 UR4, UR57, 0x400, URZ ;  /* 0x0000040039047890 */ /* 0x000fe2000fffe03f */
[----:B------:R-:W-:Y:S01]  /*1b70*/  LOP3.LUT R23, R23, 0xffffff80, RZ, 0xc0, !PT ;  /* 0xffffff8017177812 */ /* 0x000fe200078ec0ff */
[----:B------:R-:W-:Y:S01]  /*1b80*/  ULOP3.LUT UR6, UR6, 0x10000, URZ, 0xfc, !UPT ;  /* 0x0001000006067892 */ /* 0x000fe2000f8efc3f */
[----:B------:R-:W0:Y:S01]  /*1b90*/  S2R R72, SR_TID.X ;  /* 0x0000000000487919 */ /* 0x000e220000002100 */
[----:B------:R-:W-:-:S02]  /*1ba0*/  USHF.R.U32.HI UR4, URZ, 0x4, UR4 ;  /* 0x000000043f047899 */ /* 0x000fc40008011604 */
[----:B------:R-:W-:Y:S01]  /*1bb0*/  UIADD3 UR16, UR6, 0x402, URZ ;  /* 0x0000040206107890 */ /* 0x000fe2000fffe03f */
[----:B------:R-:W-:Y:S01]  /*1bc0*/  IMAD.IADD R23, R22, 0x1, -R23 ;  /* 0x0000000116177824 */ /* 0x000fe200078e0a17 */
[----:B------:R-:W-:Y:S01]  /*1bd0*/  ULOP3.LUT UR7, UR4, 0x3fff, URZ, 0xc0, !UPT ;  /* 0x00003fff04077892 */ /* 0x000fe2000f8ec03f */
[----:B------:R-:W-:Y:S01]  /*1be0*/  UMOV UR8, UR6 ;  /* 0x0000000600087c82 */ /* 0x000fe20008000000 */
[----:B------:R-:W-:Y:S01]  /*1bf0*/  UIADD3 UR4, UR6, 0x2, URZ ;  /* 0x0000000206047890 */ /* 0x000fe2000fffe03f */
[----:B-12---:R-:W-:Y:S01]  /*1c00*/  IMAD.U32 R10, RZ, RZ, UR8 ;  /* 0x00000008ff0a7e24 */ /* 0x006fe2000f8e00ff */
[----:B------:R-:W-:Y:S01]  /*1c10*/  ULOP3.LUT UR58, UR7, 0x10000, URZ, 0xfc, !UPT ;  /* 0x00010000073a7892 */ /* 0x000fe2000f8efc3f */
[----:B------:R-:W-:Y:S01]  /*1c20*/  SHF.R.S32.HI R20, RZ, 0x1f, R23 ;  /* 0x0000001fff147819 */ /* 0x000fe20000011417 */
[----:B------:R-:W-:Y:S01]  /*1c30*/  UMOV UR19, 0x40000040 ;  /* 0x4000004000137882 */ /* 0x000fe20000000000 */
[----:B------:R-:W-:Y:S02]  /*1c40*/  UIADD3 UR20, UR6, 0x404, URZ ;  /* 0x0000040406147890 */ /* 0x000fe4000fffe03f */
[----:B------:R-:W-:Y:S01]  /*1c50*/  UMOV UR12, UR4 ;  /* 0x00000004000c7c82 */ /* 0x000fe20008000000 */
[----:B------:R-:W-:Y:S01]  /*1c60*/  UIADD3 UR4, UR6, 0x4, URZ ;  /* 0x0000000406047890 */ /* 0x000fe2000fffe03f */
[----:B------:R-:W-:Y:S01]  /*1c70*/  IMAD.U32 R12, RZ, RZ, UR12 ;  /* 0x0000000cff0c7e24 */ /* 0x000fe2000f8e00ff */
[----:B------:R-:W-:Y:S01]  /*1c80*/  UMOV UR10, UR58 ;  /* 0x0000003a000a7c82 */ /* 0x000fe20008000000 */
[----:B------:R-:W-:Y:S01]  /*1c90*/  UIADD3 UR14, UR58, 0x300, URZ ;  /* 0x000003003a0e7890 */ /* 0x000fe2000fffe03f */
[----:B------:R-:W-:Y:S01]  /*1ca0*/  HGMMA.64x96x16.F32 R24, gdesc[UR8], R24, gsb0 ;  /* 0x01600000081879f0 */ /* 0x000fe20008000818 */
[----:B------:R-:W-:-:S02]  /*1cb0*/  UIADD3 UR10, UR58, 0x2, URZ ;  /* 0x000000023a0a7890 */ /* 0x000fc4000fffe03f */
[----:B------:R-:W-:Y:S01]  /*1cc0*/  IMAD.U32 R14, RZ, RZ, UR58 ;  /* 0x0000003aff0e7e24 */ /* 0x000fe2000f8e00ff */
[----:B------:R-:W-:Y:S01]  /*1cd0*/  UMOV UR8, UR12 ;  /* 0x0000000c00087c82 */ /* 0x000fe20008000000 */
[----:B------:R-:W-:Y:S01]  /*1ce0*/  UMOV UR9, UR13 ;  /* 0x0000000d00097c82 */ /* 0x000fe20008000000 */
[----:B------:R-:W-:Y:S01]  /*1cf0*/  UMOV UR11, 0x40000040 ;  /* 0x40000040000b7882 */ /* 0x000fe20000000000 */
[----:B------:R-:W-:Y:S01]  /*1d00*/  UIADD3 UR12, UR6, 0x400, URZ ;  /* 0x00000400060c7890 */ /* 0x000fe2000fffe03f */
[----:B------:R-:W-:Y:S01]  /*1d10*/  LEA.HI R20, R20, R23, RZ, 0x2 ;  /* 0x0000001714147211 */ /* 0x000fe200078f10ff */
[----:B------:R-:W-:Y:S01]  /*1d20*/  UMOV UR13, 0x40000040 ;  /* 0x40000040000d7882 */ /* 0x000fe20000000000 */
[----:B------:R-:W-:Y:S02]  /*1d30*/  UIADD3 UR18, UR58, 0x302, URZ ;  /* 0x000003023a127890 */ /* 0x000fe4000fffe03f */
[----:B------:R-:W-:Y:S01]  /*1d40*/  UIADD3 UR22, UR58, 0x304, URZ ;  /* 0x000003043a167890 */ /* 0x000fe2000fffe03f */
[----:B------:R-:W-:Y:S01]  /*1d50*/  LOP3.LUT R20, R20, 0x7ffffffc, RZ, 0xc0, !PT ;  /* 0x7ffffffc14147812 */ /* 0x000fe200078ec0ff */
[----:B------:R-:W-:Y:S01]  /*1d60*/  UMOV UR21, 0x40000040 ;  /* 0x4000004000157882 */ /* 0x000fe20000000000 */
[----:B------:R-:W-:Y:S01]  /*1d70*/  UMOV UR23, 0x40000040 ;  /* 0x4000004000177882 */ /* 0x000fe20000000000 */
[----:B------:R-:W-:Y:S01]  /*1d80*/  UIADD3 UR24, UR6, 0x406, URZ ;  /* 0x0000040606187890 */ /* 0x000fe2000fffe03f */
[----:B0-----:R-:W-:Y:S01]  /*1d90*/  LOP3.LUT R72, R72, 0x7f, RZ, 0xc0, !PT ;  /* 0x0000007f48487812 */ /* 0x001fe200078ec0ff */
[----:B------:R-:W-:Y:S01]  /*1da0*/  UIADD3 UR26, UR58, 0x306, URZ ;  /* 0x000003063a1a7890 */ /* 0x000fe2000fffe03f */
[----:B------:R-:W-:Y:S01]  /*1db0*/  IMAD.IADD R20, R23, 0x1, -R20 ;  /* 0x0000000117147824 */ /* 0x000fe200078e0a14 */
[----:B------:R-:W-:Y:S01]  /*1dc0*/  UMOV UR25, 0x40000040 ;  /* 0x4000004000197882 */ /* 0x000fe20000000000 */
[----:B------:R-:W-:Y:S01]  /*1dd0*/  UMOV UR27, 0x40000040 ;  /* 0x40000040001b7882 */ /* 0x000fe20000000000 */
[----:B------:R-:W-:-:S02]  /*1de0*/  UIADD3 UR28, UR6, 0x800, URZ ;  /* 0x00000800061c7890 */ /* 0x000fc4000fffe03f */
[----:B------:R-:W-:Y:S01]  /*1df0*/  UIADD3 UR30, UR58, 0x600, URZ ;  /* 0x000006003a1e7890 */ /* 0x000fe2000fffe03f */
[----:B------:R-:W-:Y:S01]  /*1e00*/  UMOV UR29, 0x40000040 ;  /* 0x40000040001d7882 */ /* 0x000fe20000000000 */
[----:B------:R-:W-:Y:S01]  /*1e10*/  UMOV UR31, 0x40000040 ;  /* 0x40000040001f7882 */ /* 0x000fe20000000000 */
[----:B------:R-:W-:Y:S02]  /*1e20*/  UIADD3 UR32, UR6, 0x802, URZ ;  /* 0x0000080206207890 */ /* 0x000fe4000fffe03f */
[----:B------:R-:W-:Y:S01]  /*1e30*/  UIADD3 UR34, UR58, 0x602, URZ ;  /* 0x000006023a227890 */ /* 0x000fe2000fffe03f */
[----:B------:R-:W-:Y:S01]  /*1e40*/  UMOV UR33, 0x40000040 ;  /* 0x4000004000217882 */ /* 0x000fe20000000000 */
[----:B------:R-:W-:Y:S01]  /*1e50*/  UMOV UR35, 0x40000040 ;  /* 0x4000004000237882 */ /* 0x000fe20000000000 */
[----:B------:R-:W-:Y:S02]  /*1e60*/  UIADD3 UR36, UR6, 0x804, URZ ;  /* 0x0000080406247890 */ /* 0x000fe4000fffe03f */
[----:B------:R-:W-:Y:S01]  /*1e70*/  UIADD3 UR38, UR58, 0x604, URZ ;  /* 0x000006043a267890 */ /* 0x000fe2000fffe03f */
        /* <DEDUP_REMOVED lines=18> */
[----:B------:R-:W-:Y:S01]  /*1fa0*/  UIADD3 UR56, UR6, 0xc06, URZ ;  /* 0x00000c0606387890 */ /* 0x000fe2000fffe03f */
[----:B------:R-:W-:Y:S01]  /*1fb0*/  UMOV UR59, 0x40000040 ;  /* 0x40000040003b7882 */ /* 0x000fe20000000000 */
[----:B------:R-:W-:Y:S02]  /*1fc0*/  UIMAD UR61, UR60, -0x60, UR61 ;  /* 0xffffffa03c3d78a4 */ /* 0x000fe4000f8e023d */
[----:B------:R-:W-:Y:S02]  /*1fd0*/  ULOP3.LUT UR7, UR7, 0x3000000, URZ, 0xfc, !UPT ;  /* 0x0300000007077892 */ /* 0x000fe4000f8efc3f */
[----:B------:R-:W-:Y:S02]  /*1fe0*/  UIADD3 UR61, UR61, 0x60, URZ ;  /* 0x000000603d3d7890 */ /* 0x000fe4000fffe03f */
[----:B------:R-:W-:-:S02]  /*1ff0*/  UIADD3 UR60, UR60, -0x2, URZ ;  /* 0xfffffffe3c3c7890 */ /* 0x000fc4000fffe03f */
[----:B------:R-:W-:Y:S02]  /*2000*/  IMAD.U32 R206, RZ, RZ, UR7 ;  /* 0x00000007ffce7e24 */ /* 0x000fe4000f8e00ff */
[----:B------:R-:W-:-:S04]  /*2010*/  IMAD.U32 R21, RZ, RZ, UR61 ;  /* 0x0000003dff157e24 */ /* 0x000fc8000f8e00ff */
        /* <DEDUP_REMOVED lines=9> */
[----:B------:R-:W-:Y:S01]  /*20b0*/  HGMMA.64x96x16.F32 R24, gdesc[UR8], R24, gsb0 ;  /* 0x01600000081879f0 */ /* 0x000fe20008000818 */
[----:B------:R-:W-:Y:S01]  /*20c0*/  UIADD3 UR10, UR58, 0x4, URZ ;  /* 0x000000043a0a7890 */ /* 0x000fe2000fffe03f */
[----:B------:R-:W-:Y:S01]  /*20d0*/  UMOV UR8, UR4 ;  /* 0x0000000400087c82 */ /* 0x000fe20008000000 */
[----:B------:R-:W-:Y:S01]  /*20e0*/  UMOV UR9, UR5 ;  /* 0x0000000500097c82 */ /* 0x000fe20008000000 */
[----:B------:R-:W-:Y:S01]  /*20f0*/  UMOV UR11, 0x40000040 ;  /* 0x40000040000b7882 */ /* 0x000fe20000000000 */
[----:B------:R-:W-:Y:S02]  /*2100*/  WARPGROUP.DEPBAR.LE gsb0, 0x0 ;  /* 0x00008000000079c5 */ /* 0x000fe40000010000 */
[----:B------:R-:W-:-:S06]  /*2110*/  WARPGROUP.ARRIVE ;  /* 0x00000000000079c5 */ /* 0x000fcc0000000000 */
[----:B------:R-:W-:Y:S01]  /*2120*/  HGMMA.64x96x16.F32 R24, gdesc[UR8], R24, gsb0 ;  /* 0x01600000081879f0 */ /* 0x000fe20008000818 */
[----:B------:R-:W-:Y:S02]  /*2130*/  UIADD3 UR8, UR6, 0x6, URZ ;  /* 0x0000000606087890 */ /* 0x000fe4000fffe03f */
[----:B------:R-:W-:Y:S01]  /*2140*/  UIADD3 UR10, UR58, 0x6, URZ ;  /* 0x000000063a0a7890 */ /* 0x000fe2000fffe03f */
[----:B------:R-:W-:Y:S01]  /*2150*/  UMOV UR9, 0x40000040 ;  /* 0x4000004000097882 */ /* 0x000fe20000000000 */
[----:B------:R-:W-:Y:S01]  /*2160*/  UMOV UR11, 0x40000040 ;  /* 0x40000040000b7882 */ /* 0x000fe20000000000 */
[----:B------:R-:W-:Y:S01]  /*2170*/  UIADD3 UR58, UR58, 0x906, URZ ;  /* 0x000009063a3a7890 */ /* 0x000fe2000fffe03f */
[----:B------:R-:W-:Y:S01]  /*2180*/  ULDC UR6, c[0x0][0xa80] ;  /* 0x0002a00000067ab9 */ /* 0x000fe20000000800 */
[----:B------:R-:W-:Y:S02]  /*2190*/  WARPGROUP.DEPBAR.LE gsb0, 0x0 ;  /* 0x00008000000079c5 */ /* 0x000fe40000010000 */
[----:B------:R-:W-:-:S06]  /*21a0*/  WARPGROUP.ARRIVE ;  /* 0x00000000000079c5 */ /* 0x000fcc0000000000 */
[----:B------:R-:W-:Y:S01]  /*21b0*/  HGMMA.64x96x16.F32 R24, gdesc[UR8], R24, gsb0 ;  /* 0x01600000081879f0 */ /* 0x000fe20008000818 */
[----:B------:R-:W-:Y:S01]  /*21c0*/  UMOV UR11, UR57 ;  /* 0x00000039000b7c82 */ /* 0x000fe20008000000 */
[----:B------:R-:W-:Y:S01]  /*21d0*/  UMOV UR57, 0x40000040 ;  /* 0x4000004000397882 */ /* 0x000fe20000000000 */
[----:B------:R-:W-:Y:S01]  /*21e0*/  IMAD.U32 R198, RZ, RZ, UR11 ;  /* 0x0000000bffc67e24 */ /* 0x000fe2000f8e00ff */
[----:B------:R-:W-:Y:S01]  /*21f0*/  UMOV UR10, UR7 ;  /* 0x00000007000a7c82 */ /* 0x000fe20008000000 */
[----:B------:R-:W-:Y:S01]  /*2200*/  UMOV UR11, 0x40000040 ;  /* 0x40000040000b7882 */ /* 0x000fe20000000000 */
[----:B------:R-:W-:Y:S02]  /*2210*/  WARPGROUP.DEPBAR.LE gsb0, 0x0 ;  /* 0x00008000000079c5 */ /* 0x000fe40000010000 */
        /* <DEDUP_REMOVED lines=41> */
[----:B------:R-:W-:Y:S02]  /*24b0*/  FSEL R26, R29, -INF , P5 ;  /* 0xff8000001d1a7808 */ /* 0x000fe40002800000 */
[----:B------:R-:W-:Y:S02]  /*24c0*/  FMNMX.FTZ R21, R28, R21, !PT ;  /* 0x000000151c157209 */ /* 0x000fe40007810000 */
[----:B------:R-:W-:Y:S02]  /*24d0*/  FSEL R156, R32, -INF , P4 ;  /* 0xff800000209c7808 */ /* 0x000fe40002000000 */
[----:B------:R-:W-:Y:S02]  /*24e0*/  FMNMX.FTZ R21, R26, R21, !PT ;  /* 0x000000151a157209 */ /* 0x000fe40007810000 */
[----:B------:R-:W-:-:S02]  /*24f0*/  ISETP.GT.AND P2, PT, R20, 0x18, PT ;  /* 0x000000181400780c */ /* 0x000fc40003f44270 */
[----:B------:R-:W-:Y:S02]  /*2500*/  FSEL R158, R33, -INF , P3 ;  /* 0xff800000219e7808 */ /* 0x000fe40001800000 */
[----:B------:R-:W-:Y:S02]  /*2510*/  FMNMX.FTZ R21, R156, R21, !PT ;  /* 0x000000159c157209 */ /* 0x000fe40007810000 */
[----:B------:R-:W-:Y:S02]  /*2520*/  FSEL R27, R27, -INF , P1 ;  /* 0xff8000001b1b7808 */ /* 0x000fe40000800000 */
[----:B------:R-:W-:Y:S02]  /*2530*/  ISETP.GT.AND P1, PT, R20, 0x19, PT ;  /* 0x000000191400780c */ /* 0x000fe40003f24270 */
[----:B------:R-:W-:Y:S02]  /*2540*/  FSEL R25, R30, -INF , P6 ;  /* 0xff8000001e197808 */ /* 0x000fe40003000000 */
[----:B------:R-:W-:-:S02]  /*2550*/  FSEL R161, R36, -INF , P2 ;  /* 0xff80000024a17808 */ /* 0x000fc40001000000 */
[----:B------:R-:W-:Y:S02]  /*2560*/  FMNMX.FTZ R32, R158, R21, !PT ;  /* 0x000000159e207209 */ /* 0x000fe40007810000 */
[----:B------:R-:W-:Y:S02]  /*2570*/  FMNMX.FTZ R30, R73, R27, !PT ;  /* 0x0000001b491e7209 */ /* 0x000fe40007810000 */
[----:B------:R-:W-:Y:S02]  /*2580*/  ISETP.GT.AND P6, PT, R20, 0x20, PT ;  /* 0x000000201400780c */ /* 0x000fe40003fc4270 */
[----:B------:R-:W-:Y:S02]  /*2590*/  FSEL R165, R37, -INF , P1 ;  /* 0xff80000025a57808 */ /* 0x000fe40000800000 */
[----:B------:R-:W-:Y:S02]  /*25a0*/  FMNMX.FTZ R32, R161, R32, !PT ;  /* 0x00000020a1207209 */ /* 0x000fe40007810000 */
[----:B------:R-:W-:-:S02]  /*25b0*/  FSEL R31, R31, -INF , P5 ;  /* 0xff8000001f1f7808 */ /* 0x000fc40002800000 */
[----:B------:R-:W-:Y:S02]  /*25c0*/  FMNMX.FTZ R30, R25, R30, !PT ;  /* 0x0000001e191e7209 */ /* 0x000fe40007810000 */
[----:B------:R-:W-:Y:S02]  /*25d0*/  ISETP.GT.AND P5, PT, R20, 0x21, PT ;  /* 0x000000211400780c */ /* 0x000fe40003fa4270 */
[----:B------:R-:W-:Y:S02]  /*25e0*/  FSEL R162, R40, -INF , P6 ;  /* 0xff80000028a27808 */ /* 0x000fe40003000000 */
[----:B------:R-:W-:Y:S02]  /*25f0*/  FMNMX.FTZ R21, R165, R32, !PT ;  /* 0x00000020a5157209 */ /* 0x000fe40007810000 */
[----:B------:R-:W-:Y:S02]  /*2600*/  FSEL R23, R34, -INF , P4 ;  /* 0xff80000022177808 */ /* 0x000fe40002000000 */
[----:B------:R-:W-:-:S02]  /*2610*/  FMNMX.FTZ R30, R31, R30, !PT ;  /* 0x0000001e1f1e7209 */ /* 0x000fc40007810000 */
[----:B------:R-:W-:Y:S02]  /*2620*/  ISETP.GT.AND P4, PT, R20, 0x28, PT ;  /* 0x000000281400780c */ /* 0x000fe40003f84270 */
        /* <DEDUP_REMOVED lines=8> */
[----:B------:R-:W-:Y:S02]  /*26b0*/  FMNMX.FTZ R30, R157, R30, !PT ;  /* 0x0000001e9d1e7209 */ /* 0x000fe40007810000 */
[----:B------:R-:W-:Y:S02]  /*26c0*/  ISETP.GT.AND P2, PT, R20, 0x30, PT ;  /* 0x000000301400780c */ /* 0x000fe40003f44270 */
[----:B------:R-:W-:-:S02]  /*26d0*/  FSEL R173, R45, -INF , P3 ;  /* 0xff8000002dad7808 */ /* 0x000fc40001800000 */
[----:B------:R-:W-:Y:S02]  /*26e0*/  FMNMX.FTZ R32, R169, R32, !PT ;  /* 0x00000020a9207209 */ /* 0x000fe40007810000 */
[----:B------:R-:W-:Y:S02]  /*26f0*/  FSEL R163, R39, -INF , P1 ;  /* 0xff80000027a37808 */ /* 0x000fe40000800000 */
[----:B------:R-:W-:Y:S02]  /*2700*/  FMNMX.FTZ R30, R159, R30, !PT ;  /* 0x0000001e9f1e7209 */ /* 0x000fe40007810000 */
[----:B------:R-:W-:Y:S02]  /*2710*/  ISETP.GT.AND P1, PT, R20, 0x31, PT ;  /* 0x000000311400780c */ /* 0x000fe40003f24270 */
[----:B------:R-:W-:Y:S02]  /*2720*/  FSEL R170, R48, -INF , P2 ;  /* 0xff80000030aa7808 */ /* 0x000fe40001000000 */
[----:B------:R-:W-:-:S02]  /*2730*/  FMNMX.FTZ R29, R173, R32, !PT ;  /* 0x00000020ad1d7209 */ /* 0x000fc40007810000 */
[----:B------:R-:W-:Y:S02]  /*2740*/  FSEL R160, R42, -INF , P6 ;  /* 0xff8000002aa07808 */ /* 0x000fe40003000000 */
        /* <DEDUP_REMOVED lines=11> */
[C---:B------:R-:W-:Y:S02]  /*2800*/  ISETP.GT.AND P4, PT, R20.reuse, 0x40, PT ;  /* 0x000000401400780c */ /* 0x040fe40003f84270 */
        /* <DEDUP_REMOVED lines=14> */
[----:B------:R-:W-:Y:S02]  /*28f0*/  FSEL R176, R54, -INF , P6 ;  /* 0xff80000036b07808 */ /* 0x000fe40003000000 */
[----:B------:R-:W-:Y:S02]  /*2900*/  ISETP.GT.AND P6, PT, R20, 0x49, PT ;  /* 0x000000491400780c */ /* 0x000fe40003fc4270 */
        /* <DEDUP_REMOVED lines=13> */
[----:B------:R-:W-:Y:S02]  /*29e0*/  FSEL R187, R59, -INF , P3 ;  /* 0xff8000003bbb7808 */ /* 0x000fe40001800000 */
[C---:B------:R-:W-:Y:S02]  /*29f0*/  ISETP.GT.AND P4, PT, R20.reuse, 0x58, PT ;  /* 0x000000581400780c */ /* 0x040fe40003f84270 */
[----:B------:R-:W-:Y:S02]  /*2a00*/  FSEL R183, R65, -INF , P5 ;  /* 0xff80000041b77808 */ /* 0x000fe40002800000 */
[----:B------:R-:W-:Y:S02]  /*2a10*/  FMNMX.FTZ R30, R179, R30, !PT ;  /* 0x0000001eb31e7209 */ /* 0x000fe40007810000 */
[----:B------:R-:W-:Y:S02]  /*2a20*/  ISETP.GT.AND P3, PT, R20, 0x59, PT ;  /* 0x000000591400780c */ /* 0x000fe40003f64270 */
[----:B------:R-:W-:-:S02]  /*2a30*/  FMNMX.FTZ R20, R182, R21, !PT ;  /* 0x00000015b6147209 */ /* 0x000fc40007810000 */
[----:B------:R-:W-:Y:S02]  /*2a40*/  FSEL R186, R68, -INF , P4 ;  /* 0xff80000044ba7808 */ /* 0x000fe40002000000 */
[----:B------:R-:W-:Y:S02]  /*2a50*/  FMNMX.FTZ R21, R183, R30, !PT ;  /* 0x0000001eb7157209 */ /* 0x000fe40007810000 */
[----:B------:R-:W-:Y:S02]  /*2a60*/  FSEL R199, R62, -INF , P2 ;  /* 0xff8000003ec77808 */ /* 0x000fe40001000000 */
[----:B------:R-:W-:Y:S02]  /*2a70*/  FMNMX.FTZ R20, R187, R20, !PT ;  /* 0x00000014bb147209 */ /* 0x000fe40007810000 */
[----:B------:R-:W-:Y:S02]  /*2a80*/  FMNMX.FTZ R29, R186, R21, !PT ;  /* 0x00000015ba1d7209 */ /* 0x000fe40007810000 */
[----:B------:R-:W-:-:S02]  /*2a90*/  FSEL R202, R63, -INF , P6 ;  /* 0xff8000003fca7808 */ /* 0x000fc40003000000 */
[----:B------:R-:W-:Y:S02]  /*2aa0*/  FMNMX.FTZ R21, R199, R20, !PT ;  /* 0x00000014c7157209 */ /* 0x000fe40007810000 */
[----:B------:R-:W-:Y:S02]  /*2ab0*/  FSEL R197, R66, -INF , P1 ;  /* 0xff80000042c57808 */ /* 0x000fe40000800000 */
[----:B------:R-:W-:Y:S02]  /*2ac0*/  FMNMX.FTZ R20, R202, R21, !PT ;  /* 0x00000015ca147209 */ /* 0x000fe40007810000 */
[----:B------:R-:W-:Y:S02]  /*2ad0*/  FSEL R200, R67, -INF , P5 ;  /* 0xff80000043c87808 */ /* 0x000fe40002800000 */
[----:B------:R-:W-:Y:S02]  /*2ae0*/  FMNMX.FTZ R21, R197, R20, !PT ;  /* 0x00000014c5157209 */ /* 0x000fe40007810000 */
[----:B------:R-:W-:-:S02]  /*2af0*/  FSEL R188, R69, -INF , P3 ;  /* 0xff80000045bc7808 */ /* 0x000fc40001800000 */
[----:B------:R-:W-:Y:S02]  /*2b00*/  FSEL R201, R70, -INF , P4 ;  /* 0xff80000046c97808 */ /* 0x000fe40002000000 */
[----:B------:R-:W-:Y:S02]  /*2b10*/  FMNMX.FTZ R20, R200, R21, !PT ;  /* 0x00000015c8147209 */ /* 0x000fe40007810000 */
[----:B------:R-:W-:Y:S02]  /*2b20*/  FMNMX.FTZ R29, R188, R29, !PT ;  /* 0x0000001dbc1d7209 */ /* 0x000fe40007810000 */
[----:B------:R-:W-:Y:S02]  /*2b30*/  FSEL R205, R71, -INF , P3 ;  /* 0xff80000047cd7808 */ /* 0x000fe40001800000 */
[----:B------:R-:W-:Y:S01]  /*2b40*/  FMNMX.FTZ R20, R201, R20, !PT ;  /* 0x00000014c9147209 */ /* 0x000fe20007810000 */
[----:B------:R-:W0:Y:S03]  /*2b50*/  SHFL.BFLY PT, R30, R29, 0x2, 0x1f ;  /* 0x0c401f001d1e7f89 */ /* 0x000e2600000e0000 */
[----:B------:R-:W-:-:S05]  /*2b60*/  FMNMX.FTZ R21, R205, R20, !PT ;  /* 0x00000014cd157209 */ /* 0x000fca0007810000 */
[----:B------:R-:W1:Y:S01]  /*2b70*/  SHFL.BFLY PT, R20, R21, 0x2, 0x1f ;  /* 0x0c401f0015147f89 */ /* 0x000e6200000e0000 */
[----:B0-----:R-:W-:-:S05]  /*2b80*/  FMNMX.FTZ R30, R29, R30, !PT ;  /* 0x0000001e1d1e7209 */ /* 0x001fca0007810000 */
[----:B------:R-:W0:Y:S01]  /*2b90*/  SHFL.BFLY PT, R33, R30, 0x1, 0x1f ;  /* 0x0c201f001e217f89 */ /* 0x000e2200000e0000 */
[----:B-1----:R-:W-:-:S05]  /*2ba0*/  FMNMX.FTZ R29, R21, R20, !PT ;  /* 0x00000014151d7209 */ /* 0x002fca0007810000 */
[----:B------:R-:W1:Y:S01]  /*2bb0*/  SHFL.BFLY PT, R32, R29, 0x1, 0x1f ;  /* 0x0c201f001d207f89 */ /* 0x000e6200000e0000 */
[----:B0-----:R-:W-:-:S04]  /*2bc0*/  FMNMX.FTZ R20, R30, R33, !PT ;  /* 0x000000211e147209 */ /* 0x001fc80007810000 */
[C---:B------:R-:W-:Y:S01]  /*2bd0*/  FSETP.NEU.FTZ.AND P1, PT, R20.reuse, -INF , PT ;  /* 0xff8000001400780b */ /* 0x040fe20003f3d000 */
[----:B------:R-:W-:Y:S01]  /*2be0*/  FMUL.FTZ R203, R20, UR6 ;  /* 0x0000000614cb7c20 */ /* 0x000fe20008410000 */
[----:B-1----:R-:W-:-:S04]  /*2bf0*/  FMNMX.FTZ R21, R29, R32, !PT ;  /* 0x000000201d157209 */ /* 0x002fc80007810000 */
[----:B------:R-:W-:Y:S02]  /*2c00*/  FSEL R203, R203, RZ, P1 ;  /* 0x000000ffcbcb7208 */ /* 0x000fe40000800000 */
[C---:B------:R-:W-:Y:S01]  /*2c10*/  FSETP.NEU.FTZ.AND P1, PT, R21.reuse, -INF , PT ;  /* 0xff8000001500780b */ /* 0x040fe20003f3d000 */
[----:B------:R-:W-:Y:S02]  /*2c20*/  FMUL.FTZ R204, R21, UR6 ;  /* 0x0000000615cc7c20 */ /* 0x000fe40008410000 */
[--C-:B------:R-:W-:Y:S01]  /*2c30*/  FFMA.FTZ R190, R24, UR6, -R203.reuse ;  /* 0x0000000618be7c23 */ /* 0x100fe200080108cb */
[--C-:B------:R-:W-:Y:S01]  /*2c40*/  FFMA.FTZ R189, R22, UR6, -R203.reuse ;  /* 0x0000000616bd7c23 */ /* 0x100fe200080108cb */
[----:B------:R-:W-:Y:S01]  /*2c50*/  IADD3 R22, -R19, 0xb, RZ ;  /* 0x0000000b13167810 */ /* 0x000fe20007ffe1ff */
[--C-:B------:R-:W-:Y:S01]  /*2c60*/  FFMA.FTZ R192, R28, UR6, -R203.reuse ;  /* 0x000000061cc07c23 */ /* 0x100fe200080108cb */
[----:B------:R-:W-:Y:S01]  /*2c70*/  FSEL R204, R204, RZ, P1 ;  /* 0x000000ffcccc7208 */ /* 0x000fe20000800000 */
[--C-:B------:R-:W-:Y:S01]  /*2c80*/  FFMA.FTZ R193, R26, UR6, -R203.reuse ;  /* 0x000000061ac17c23 */ /* 0x100fe200080108cb */
[----:B------:R-:W-:Y:S01]  /*2c90*/  ISETP.NE.AND P1, PT, R72, RZ, PT ;  /* 0x000000ff4800720c */ /* 0x000fe20003f25270 */
[----:B------:R-:W-:Y:S01]  /*2ca0*/  MUFU.EX2 R190, R190 ;  /* 0x000000be00be7308 */ /* 0x000fe20000000800 */
[--C-:B------:R-:W-:Y:S01]  /*2cb0*/  FFMA.FTZ R207, R158, UR6, -R203.reuse ;  /* 0x000000069ecf7c23 */ /* 0x100fe200080108cb */
[--C-:B------:R-:W-:Y:S01]  /*2cc0*/  FFMA.FTZ R191, R73, UR6, -R204.reuse ;  /* 0x0000000649bf7c23 */ /* 0x100fe200080108cc */
[--C-:B------:R-:W-:Y:S01]  /*2cd0*/  FFMA.FTZ R196, R27, UR6, -R204.reuse ;  /* 0x000000061bc47c23 */ /* 0x100fe200080108cc */
[--C-:B------:R-:W-:Y:S01]  /*2ce0*/  FFMA.FTZ R194, R25, UR6, -R204.reuse ;  /* 0x0000000619c27c23 */ /* 0x100fe200080108cc */
[--C-:B------:R-:W-:Y:S01]  /*2cf0*/  FFMA.FTZ R195, R31, UR6, -R204.reuse ;  /* 0x000000061fc37c23 */ /* 0x100fe200080108cc */
[--C-:B------:R-:W-:Y:S01]  /*2d00*/  FFMA.FTZ R158, R161, UR6, -R203.reuse ;  /* 0x00000006a19e7c23 */ /* 0x100fe200080108cb */
[--C-:B------:R-:W-:Y:S01]  /*2d10*/  FFMA.FTZ R208, R157, UR6, -R204.reuse ;  /* 0x000000069dd07c23 */ /* 0x100fe200080108cc */
[----:B------:R-:W0:Y:S01]  /*2d20*/  MUFU.EX2 R189, R189 ;  /* 0x000000bd00bd7308 */ /* 0x000e220000000800 */
[--C-:B------:R-:W-:Y:S01]  /*2d30*/  FFMA.FTZ R156, R156, UR6, -R203.reuse ;  /* 0x000000069c9c7c23 */ /* 0x100fe200080108cb */
[----:B------:R-:W-:Y:S01]  /*2d40*/  FFMA.FTZ R161, R165, UR6, -R203 ;  /* 0x00000006a5a17c23 */ /* 0x000fe200080108cb */
[----:B------:R-:W-:Y:S01]  /*2d50*/  FFMA.FTZ R23, R23, UR6, -R204 ;  /* 0x0000000617177c23 */ /* 0x000fe200080108cc */
[----:B------:R-:W-:-:S02]  /*2d60*/  @!P1 VIADD R24, R198, 0x32440 ;  /* 0x00032440c6189836 */ /* 0x000fc40000000000 */
[--C-:B------:R-:W-:Y:S01]  /*2d70*/  FFMA.FTZ R157, R159, UR6, -R204.reuse ;  /* 0x000000069f9d7c23 */ /* 0x100fe200080108cc */
[----:B------:R-:W-:Y:S01]  /*2d80*/  FFMA.FTZ R210, R163, UR6, -R204 ;  /* 0x00000006a3d27c23 */ /* 0x000fe200080108cc */
[--C-:B------:R-:W-:Y:S01]  /*2d90*/  FFMA.FTZ R159, R162, UR6, -R203.reuse ;  /* 0x00000006a29f7c23 */ /* 0x100fe200080108cb */
[----:B------:R-:W-:Y:S01]  /*2da0*/  MUFU.EX2 R192, R192 ;  /* 0x000000c000c07308 */ /* 0x000fe20000000800 */
[----:B------:R-:W-:Y:S01]  /*2db0*/  @!P1 PRMT R24, RZ, 0x654, R24 ;  /* 0x00000654ff189816 */ /* 0x000fe20000000018 */
[----:B------:R1:W-:Y:S06]  /*2dc0*/  BAR.ARV R22, 0x100 ;  /* 0x000400160000751d */ /* 0x0003ec0000002000 */
[----:B------:R2:W-:Y:S01]  /*2dd0*/  @!P1 SYNCS.ARRIVE.TRANS64.RED.A1T0 RZ, [R24+URZ], RZ ;  /* 0x000000ff18ff99a7 */ /* 0x0005e2000810043f */
[----:B------:R-:W3:Y:S01]  /*2de0*/  MUFU.EX2 R193, R193 ;  /* 0x000000c100c17308 */ /* 0x000ee20000000800 */
[----:B0-----:R-:W-:Y:S01]  /*2df0*/  F2FP.F16.F32.PACK_AB R152, R189, R190 ;  /* 0x000000bebd98723e */ /* 0x001fe200000000ff */
[--C-:B------:R-:W-:Y:S01]  /*2e00*/  FFMA.FTZ R165, R164, UR6, -R204.reuse ;  /* 0x00000006a4a57c23 */ /* 0x100fe200080108cc */
[--C-:B------:R-:W-:Y:S01]  /*2e10*/  FFMA.FTZ R162, R166, UR6, -R203.reuse ;  /* 0x00000006a6a27c23 */ /* 0x100fe200080108cb */
[--C-:B------:R-:W-:Y:S01]  /*2e20*/  FFMA.FTZ R164, R167, UR6, -R204.reuse ;  /* 0x00000006a7a47c23 */ /* 0x100fe200080108cc */
[--C-:B------:R-:W-:Y:S01]  /*2e30*/  FFMA.FTZ R163, R169, UR6, -R203.reuse ;  /* 0x00000006a9a37c23 */ /* 0x100fe200080108cb */
[--C-:B------:R-:W-:Y:S01]  /*2e40*/  FFMA.FTZ R166, R173, UR6, -R203.reuse ;  /* 0x00000006ada67c23 */ /* 0x100fe200080108cb */
[--C-:B------:R-:W-:Y:S01]  /*2e50*/  FFMA.FTZ R160, R160, UR6, -R204.reuse ;  /* 0x00000006a0a07c23 */ /* 0x100fe200080108cc */
        /* <DEDUP_REMOVED lines=9> */
[----:B---3--:R-:W-:Y:S01]  /*2ef0*/  F2FP.F16.F32.PACK_AB R154, R193, R192 ;  /* 0x000000c0c19a723e */ /* 0x008fe200000000ff */
        /* <DEDUP_REMOVED lines=14> */
[----:B------:R-:W3:Y:S01]  /*2fe0*/  MUFU.EX2 R195, R195 ;  /* 0x000000c300c37308 */ /* 0x000ee20000000800 */
[----:B0-----:R-:W-:Y:S01]  /*2ff0*/  F2FP.F16.F32.PACK_AB R153, R196, R191 ;  /* 0x000000bfc499723e */ /* 0x001fe200000000ff */
[--C-:B------:R-:W-:Y:S01]  /*3000*/  FFMA.FTZ R188, R197, UR6, -R204.reuse ;  /* 0x00000006c5bc7c23 */ /* 0x100fe200080108cc */
[--C-:B------:R-:W-:Y:S01]  /*3010*/  FFMA.FTZ R197, R200, UR6, -R204.reuse ;  /* 0x00000006c8c57c23 */ /* 0x100fe200080108cc */
[----:B------:R-:W-:Y:S01]  /*3020*/  FFMA.FTZ R179, R179, UR6, -R203 ;  /* 0x00000006b3b37c23 */ /* 0x000fe200080108cb */
[--C-:B------:R-:W-:Y:S01]  /*3030*/  FFMA.FTZ R199, R201, UR6, -R204.reuse ;  /* 0x00000006c9c77c23 */ /* 0x100fe200080108cc */
[----:B------:R-:W-:Y:S01]  /*3040*/  FFMA.FTZ R200, R205, UR6, -R204 ;  /* 0x00000006cdc87c23 */ /* 0x000fe200080108cc */
[----:B------:R-:W-:Y:S01]  /*3050*/  FADD.FTZ R189, R190, R189 ;  /* 0x000000bdbebd7221 */ /* 0x000fe20000010000 */
[----:B------:R-:W-:Y:S01]  /*3060*/  MUFU.EX2 R156, R156 ;  /* 0x0000009c009c7308 */ /* 0x000fe20000000800 */
[----:B------:R-:W-:Y:S01]  /*3070*/  FADD.FTZ R191, R191, R196 ;  /* 0x000000c4bfbf7221 */ /* 0x000fe20000010000 */
[----:B------:R-:W-:-:S02]  /*3080*/  @!P1 VIADD R198, R198, 0x32460 ;  /* 0x00032460c6c69836 */ /* 0x000fc40000000000 */
[----:B------:R-:W-:-:S04]  /*3090*/  FADD.FTZ R192, R192, R189 ;  /* 0x000000bdc0c07221 */ /* 0x000fc80000010000 */
[----:B------:R-:W-:Y:S01]  /*30a0*/  FADD.FTZ R193, R193, R192 ;  /* 0x000000c0c1c17221 */ /* 0x000fe20000010000 */
[----:B------:R-:W0:Y:S01]  /*30b0*/  MUFU.EX2 R207, R207 ;  /* 0x000000cf00cf7308 */ /* 0x000e220000000800 */
[----:B---3--:R-:W-:Y:S01]  /*30c0*/  F2FP.F16.F32.PACK_AB R155, R195, R194 ;  /* 0x000000c2c39b723e */ /* 0x008fe200000000ff */
[----:B------:R1:W-:Y:S01]  /*30d0*/  BAR.SYNC.DEFER_BLOCKING R15, 0x100 ;  /* 0x0004000f0000751d */ /* 0x0003e20000010000 */
[----:B------:R-:W-:Y:S01]  /*30e0*/  FADD.FTZ R194, R194, R191 ;  /* 0x000000bfc2c27221 */ /* 0x000fe20000010000 */
[----:B------:R-:W-:-:S03]  /*30f0*/  @!P1 PRMT R198, RZ, 0x654, R198 ;  /* 0x00000654ffc69816 */ /* 0x000fc600000000c6 */
[----:B------:R-:W-:Y:S01]  /*3100*/  FADD.FTZ R194, R195, R194 ;  /* 0x000000c2c3c27221 */ /* 0x000fe20000010000 */
[----:B------:R-:W-:Y:S08]  /*3110*/  MUFU.EX2 R158, R158 ;  /* 0x0000009e009e7308 */ /* 0x000ff00000000800 */
[----:B------:R-:W-:Y:S08]  /*3120*/  MUFU.EX2 R161, R161 ;  /* 0x000000a100a17308 */ /* 0x000ff00000000800 */
[----:B------:R-:W-:Y:S01]  /*3130*/  MUFU.EX2 R23, R23 ;  /* 0x0000001700177308 */ /* 0x000fe20000000800 */
[----:B--2---:R-:W-:-:S06]  /*3140*/  WARPGROUP.ARRIVE ;  /* 0x00000000000079c5 */ /* 0x004fcc0000000000 */
[----:B------:R-:W-:Y:S01]  /*3150*/  HGMMA.64x256x16.F32 R24, R152, gdesc[UR8].tnspB, RZ, !UPT, gsb0 ;  /* 0x43e0000898187df0 */ /* 0x000fe2000c0008ff */
[----:B------:R-:W2:Y:S01]  /*3160*/  MUFU.EX2 R208, R208 ;  /* 0x000000d000d07308 */ /* 0x000ea20000000800 */
[----:B------:R-:W-:Y:S01]  /*3170*/  UIADD3 UR10, UR7, 0x80, URZ ;  /* 0x00000080070a7890 */ /* 0x000fe2000fffe03f */
[----:B------:R-:W-:-:S06]  /*3180*/  UMOV UR11, 0x40000040 ;  /* 0x40000040000b7882 */ /* 0x000fcc0000000000 */
[----:B------:R-:W-:Y:S08]  /*3190*/  MUFU.EX2 R157, R157 ;  /* 0x0000009d009d7308 */ /* 0x000ff00000000800 */
[----:B------:R-:W3:Y:S08]  /*31a0*/  MUFU.EX2 R210, R210 ;  /* 0x000000d200d27308 */ /* 0x000ef00000000800 */
[----:B------:R-:W-:Y:S08]  /*31b0*/  MUFU.EX2 R159, R159 ;  /* 0x0000009f009f7308 */ /* 0x000ff00000000800 */
[----:B------:R-:W4:Y:S08]  /*31c0*/  MUFU.EX2 R162, R162 ;  /* 0x000000a200a27308 */ /* 0x000f300000000800 */
[----:B------:R-:W-:Y:S08]  /*31d0*/  MUFU.EX2 R163, R163 ;  /* 0x000000a300a37308 */ /* 0x000ff00000000800 */
[----:B------:R-:W-:Y:S08]  /*31e0*/  MUFU.EX2 R166, R166 ;  /* 0x000000a600a67308 */ /* 0x000ff00000000800 */
[----:B------:R-:W-:Y:S08]  /*31f0*/  MUFU.EX2 R160, R160 ;  /* 0x000000a000a07308 */ /* 0x000ff00000000800 */
[----:B------:R-:W5:Y:S08]  /*3200*/  MUFU.EX2 R165, R165 ;  /* 0x000000a500a57308 */ /* 0x000f700000000800 */
[----:B------:R-:W-:Y:S08]  /*3210*/  MUFU.EX2 R164, R164 ;  /* 0x000000a400a47308 */ /* 0x000ff00000000800 */
[----:B------:R-:W1:Y:S08]  /*3220*/  MUFU.EX2 R167, R167 ;  /* 0x000000a700a77308 */ /* 0x000e700000000800 */
[----:B------:R-:W-:Y:S08]  /*3230*/  MUFU.EX2 R169, R169 ;  /* 0x000000a900a97308 */ /* 0x000ff00000000800 */
[----:B------:R-:W1:Y:S08]  /*3240*/  MUFU.EX2 R170, R170 ;  /* 0x000000aa00aa7308 */ /* 0x000e700000000800 */
[----:B------:R-:W-:Y:S08]  /*3250*/  MUFU.EX2 R171, R171 ;  /* 0x000000ab00ab7308 */ /* 0x000ff00000000800 */
[----:B------:R-:W-:Y:S08]  /*3260*/  MUFU.EX2 R174, R174 ;  /* 0x000000ae00ae7308 */ /* 0x000ff00000000800 */
[----:B------:R-:W-:Y:S08]  /*3270*/  MUFU.EX2 R168, R168 ;  /* 0x000000a800a87308 */ /* 0x000ff00000000800 */
[----:B------:R-:W1:Y:S08]  /*3280*/  MUFU.EX2 R173, R173 ;  /* 0x000000ad00ad7308 */ /* 0x000e700000000800 */
        /* <DEDUP_REMOVED lines=16> */
[----:B------:R-:W-:Y:S01]  /*3390*/  MUFU.EX2 R199, R199 ;  /* 0x000000c700c77308 */ /* 0x000fe20000000800 */
[----:B------:R-:W-:-:S02]  /*33a0*/  WARPGROUP.DEPBAR.LE gsb0, 0x0 ;  /* 0x00008000000079c5 */ /* 0x000fc40000010000 */
[----:B0-----:R-:W-:-:S05]  /*33b0*/  F2FP.F16.F32.PACK_AB R152, R207, R156 ;  /* 0x0000009ccf98723e */ /* 0x001fca00000000ff */
[----:B------:R-:W0:Y:S01]  /*33c0*/  MUFU.EX2 R200, R200 ;  /* 0x000000c800c87308 */ /* 0x000e220000000800 */
[----:B--2---:R-:W-:Y:S01]  /*33d0*/  F2FP.F16.F32.PACK_AB R153, R208, R23 ;  /* 0x00000017d099723e */ /* 0x004fe200000000ff */
[----:B------:R-:W-:Y:S01]  /*33e0*/  FADD.FTZ R156, R156, R193 ;  /* 0x000000c19c9c7221 */ /* 0x000fe20000010000 */
[----:B------:R-:W-:Y:S01]  /*33f0*/  F2FP.F16.F32.PACK_AB R154, R161, R158 ;  /* 0x0000009ea19a723e */ /* 0x000fe200000000ff */
[----:B------:R-:W-:Y:S01]  /*3400*/  FADD.FTZ R23, R23, R194 ;  /* 0x000000c217177221 */ /* 0x000fe20000010000 */
[----:B---3--:R-:W-:Y:S01]  /*3410*/  F2FP.F16.F32.PACK_AB R155, R210, R157 ;  /* 0x0000009dd29b723e */ /* 0x008fe200000000ff */
[----:B------:R-:W-:Y:S02]  /*3420*/  FADD.FTZ R207, R207, R156 ;  /* 0x0000009ccfcf7221 */ /* 0x000fe40000010000 */
[----:B------:R-:W-:Y:S01]  /*3430*/  FADD.FTZ R208, R208, R23 ;  /* 0x00000017d0d07221 */ /* 0x000fe20000010000 */
[----:B------:R-:W-:Y:S01]  /*3440*/  WARPGROUP.ARRIVE ;  /* 0x00000000000079c5 */ /* 0x000fe20000000000 */
[----:B------:R-:W-:-:S02]  /*3450*/  FADD.FTZ R158, R158, R207 ;  /* 0x000000cf9e9e7221 */ /* 0x000fc40000010000 */
[----:B------:R-:W-:Y:S02]  /*3460*/  FADD.FTZ R157, R157, R208 ;  /* 0x000000d09d9d7221 */ /* 0x000fe40000010000 */
[----:B------:R-:W-:Y:S01]  /*3470*/  FADD.FTZ R158, R161, R158 ;  /* 0x0000009ea19e7221 */ /* 0x000fe20000010000 */
[----:B------:R-:W-:Y:S01]  /*3480*/  HGMMA.64x256x16.F32 R24, R152, gdesc[UR8].tnspB, R24, gsb0 ;  /* 0x43e0000898187df0 */ /* 0x000fe20008000818 */
[----:B------:R-:W-:Y:S01]  /*3490*/  UIADD3 UR10, UR7, 0x100, URZ ;  /* 0x00000100070a7890 */ /* 0x000fe2000fffe03f */
[----:B------:R-:W-:Y:S01]  /*34a0*/  FADD.FTZ R157, R210, R157 ;  /* 0x0000009dd29d7221 */ /* 0x000fe20000010000 */
[----:B------:R-:W-:Y:S01]  /*34b0*/  UMOV UR11, 0x40000040 ;  /* 0x40000040000b7882 */ /* 0x000fe20000000000 */
[----:B------:R-:W-:Y:S02]  /*34c0*/  WARPGROUP.DEPBAR.LE gsb0, 0x0 ;  /* 0x00008000000079c5 */ /* 0x000fe40000010000 */
[----:B----4-:R-:W-:Y:S01]  /*34d0*/  F2FP.F16.F32.PACK_AB R152, R162, R159 ;  /* 0x0000009fa298723e */ /* 0x010fe200000000ff */
[----:B------:R-:W-:Y:S01]  /*34e0*/  FADD.FTZ R159, R159, R158 ;  /* 0x0000009e9f9f7221 */ /* 0x000fe20000010000 */
[----:B-----5:R-:W-:Y:S01]  /*34f0*/  F2FP.F16.F32.PACK_AB R153, R165, R160 ;  /* 0x000000a0a599723e */ /* 0x020fe200000000ff */
[----:B------:R-:W-:Y:S01]  /*3500*/  FADD.FTZ R160, R160, R157 ;  /* 0x0000009da0a07221 */ /* 0x000fe20000010000 */
[----:B------:R-:W-:Y:S01]  /*3510*/  F2FP.F16.F32.PACK_AB R154, R166, R163 ;  /* 0x000000a3a69a723e */ /* 0x000fe200000000ff */
[----:B------:R-:W-:Y:S01]  /*3520*/  FADD.FTZ R162, R162, R159 ;  /* 0x0000009fa2a27221 */ /* 0x000fe20000010000 */
[----:B-1----:R-:W-:Y:S01]  /*3530*/  F2FP.F16.F32.PACK_AB R155, R167, R164 ;  /* 0x000000a4a79b723e */ /* 0x002fe200000000ff */
[----:B------:R-:W-:-:S02]  /*3540*/  FADD.FTZ R165, R165, R160 ;  /* 0x000000a0a5a57221 */ /* 0x000fc40000010000 */
[----:B------:R-:W-:Y:S01]  /*3550*/  FADD.FTZ R163, R163, R162 ;  /* 0x000000a2a3a37221 */ /* 0x000fe20000010000 */
[----:B------:R-:W-:Y:S01]  /*3560*/  WARPGROUP.ARRIVE ;  /* 0x00000000000079c5 */ /* 0x000fe20000000000 */
[----:B------:R-:W-:Y:S02]  /*3570*/  FADD.FTZ R164, R164, R165 ;  /* 0x000000a5a4a47221 */ /* 0x000fe40000010000 */
[----:B------:R-:W-:Y:S02]  /*3580*/  FADD.FTZ R166, R166, R163 ;  /* 0x000000a3a6a67221 */ /* 0x000fe40000010000 */
[----:B------:R-:W-:-:S07]  /*3590*/  FADD.FTZ R167, R167, R164 ;  /* 0x000000a4a7a77221 */ /* 0x000fce0000010000 */
[----:B------:R-:W-:Y:S01]  /*35a0*/  HGMMA.64x256x16.F32 R24, R152, gdesc[UR8].tnspB, R24, gsb0 ;  /* 0x43e0000898187df0 */ /* 0x000fe20008000818 */
[----:B------:R-:W-:Y:S01]  /*35b0*/  UIADD3 UR10, UR7, 0x180, URZ ;  /* 0x00000180070a7890 */ /* 0x000fe2000fffe03f */
[----:B------:R-:W-:Y:S01]  /*35c0*/  UMOV UR11, 0x40000040 ;  /* 0x40000040000b7882 */ /* 0x000fe20000000000 */
[----:B------:R-:W-:Y:S02]  /*35d0*/  WARPGROUP.DEPBAR.LE gsb0, 0x0 ;  /* 0x00008000000079c5 */ /* 0x000fe40000010000 */
[----:B------:R-:W-:Y:S01]  /*35e0*/  F2FP.F16.F32.PACK_AB R152, R170, R169 ;  /* 0x000000a9aa98723e */ /* 0x000fe200000000ff */
[----:B------:R-:W-:Y:S01]  /*35f0*/  FADD.FTZ R169, R169, R166 ;  /* 0x000000a6a9a97221 */ /* 0x000fe20000010000 */
[----:B------:R-:W-:Y:S01]  /*3600*/  F2FP.F16.F32.PACK_AB R153, R173, R168 ;  /* 0x000000a8ad99723e */ /* 0x000fe200000000ff */
[----:B------:R-:W-:Y:S01]  /*3610*/  FADD.FTZ R168, R168, R167 ;  /* 0x000000a7a8a87221 */ /* 0x000fe20000010000 */
[----:B------:R-:W-:Y:S01]  /*3620*/  F2FP.F16.F32.PACK_AB R154, R174, R171 ;  /* 0x000000abae9a723e */ /* 0x000fe200000000ff */
[----:B------:R-:W-:Y:S01]  /*3630*/  FADD.FTZ R170, R170, R169 ;  /* 0x000000a9aaaa7221 */ /* 0x000fe20000010000 */
[----:B------:R-:W-:Y:S01]  /*3640*/  F2FP.F16.F32.PACK_AB R155, R177, R172 ;  /* 0x000000acb19b723e */ /* 0x000fe200000000ff */
[----:B------:R-:W-:-:S02]  /*3650*/  FADD.FTZ R173, R173, R168 ;  /* 0x000000a8adad7221 */ /* 0x000fc40000010000 */
[----:B------:R-:W-:Y:S01]  /*3660*/  FADD.FTZ R171, R171, R170 ;  /* 0x000000aaabab7221 */ /* 0x000fe20000010000 */
[----:B------:R-:W-:Y:S01]  /*3670*/  WARPGROUP.ARRIVE ;  /* 0x00000000000079c5 */ /* 0x000fe20000000000 */
[----:B------:R-:W-:Y:S02]  /*3680*/  FADD.FTZ R172, R172, R173 ;  /* 0x000000adacac7221 */ /* 0x000fe40000010000 */
[----:B------:R-:W-:Y:S02]  /*3690*/  FADD.FTZ R174, R174, R171 ;  /* 0x000000abaeae7221 */ /* 0x000fe40000010000 */
[----:B------:R-:W-:-:S08]  /*36a0*/  FADD.FTZ R177, R177, R172 ;  /* 0x000000acb1b17221 */ /* 0x000fd00000010000 */
        /* <DEDUP_REMOVED lines=19> */
[----:B------:R-:W-:Y:S01]  /*37e0*/  R2UR UR7, R17 ;  /* 0x00000000110772ca */ /* 0x000fe200000e0000 */
[----:B------:R-:W-:-:S12]  /*37f0*/  UMOV UR11, 0x40000040 ;  /* 0x40000040000b7882 */ /* 0x000fd80000000000 */
[----:B------:R-:W-:-:S06]  /*3800*/  UISETP.GE.AND UP0, UPT, UR60, UR7, UPT ;  /* 0x000000073c00728c */ /* 0x000fcc000bf06270 */
[----:B------:R-:W-:Y:S01]  /*3810*/  PLOP3.LUT P2, PT, PT, PT, UP0, 0x80, 0x0 ;  /* 0x000000000000781c */ /* 0x000fe20003f4f008 */
[----:B------:R-:W-:Y:S02]  /*3820*/  WARPGROUP.DEPBAR.LE gsb0, 0x0 ;  /* 0x00008000000079c5 */ /* 0x000fe40000010000 */
[----:B------:R-:W-:Y:S01]  /*3830*/  F2FP.F16.F32.PACK_AB R152, R184, R179 ;  /* 0x000000b3b898723e */ /* 0x000fe200000000ff */
[----:B------:R-:W-:Y:S01]  /*3840*/  FADD.FTZ R179, R179, R178 ;  /* 0x000000b2b3b37221 */ /* 0x000fe20000010000 */
[C---:B------:R-:W-:Y:S01]  /*3850*/  F2FP.F16.F32.PACK_AB R153, R197.reuse, R188 ;  /* 0x000000bcc599723e */ /* 0x040fe200000000ff */
[----:B------:R-:W-:Y:S01]  /*3860*/  FADD.FTZ R188, R188, R187 ;  /* 0x000000bbbcbc7221 */ /* 0x000fe20000010000 */
[----:B------:R-:W-:Y:S01]  /*3870*/  F2FP.F16.F32.PACK_AB R154, R186, R183 ;  /* 0x000000b7ba9a723e */ /* 0x000fe200000000ff */
[----:B------:R-:W-:Y:S01]  /*3880*/  FADD.FTZ R184, R184, R179 ;  /* 0x000000b3b8b87221 */ /* 0x000fe20000010000 */
[----:B0-----:R-:W-:Y:S01]  /*3890*/  F2FP.F16.F32.PACK_AB R155, R200, R199 ;  /* 0x000000c7c89b723e */ /* 0x001fe200000000ff */
[----:B------:R-:W-:-:S02]  /*38a0*/  FADD.FTZ R188, R197, R188 ;  /* 0x000000bcc5bc7221 */ /* 0x000fc40000010000 */
[----:B------:R-:W-:Y:S01]  /*38b0*/  FADD.FTZ R23, R183, R184 ;  /* 0x000000b8b7177221 */ /* 0x000fe20000010000 */
[----:B------:R-:W-:Y:S01]  /*38c0*/  WARPGROUP.ARRIVE ;  /* 0x00000000000079c5 */ /* 0x000fe20000000000 */
[----:B------:R-:W-:Y:S02]  /*38d0*/  FADD.FTZ R199, R199, R188 ;  /* 0x000000bcc7c77221 */ /* 0x000fe40000010000 */
[----:B------:R-:W-:Y:S02]  /*38e0*/  FADD.FTZ R23, R186, R23 ;  /* 0x00000017ba177221 */ /* 0x000fe40000010000 */
[----:B------:R-:W-:Y:S01]  /*38f0*/  FADD.FTZ R201, R200, R199 ;  /* 0x000000c7c8c97221 */ /* 0x000fe20000010000 */
[----:B------:R-:W-:Y:S03]  /*3900*/  HGMMA.64x256x16.F32 R24, R152, gdesc[UR8].tnspB, R24, gsb0 ;  /* 0x43e0000898187df0 */ /* 0x000fe60008000818 */
[----:B------:R-:W-:-:S02]  /*3910*/  WARPGROUP.DEPBAR.LE gsb0, 0x0 ;  /* 0x00008000000079c5 */ /* 0x000fc40000010000 */
[----:B------:R0:W-:Y:S01]  /*3920*/  @!P1 SYNCS.ARRIVE.TRANS64.RED.A1T0 RZ, [R198+URZ], RZ ;  /* 0x000000ffc6ff99a7 */ /* 0x0001e2000810043f */
[----:B------:R-:W-:Y:S05]  /*3930*/  @!P2 BRA `(.L_x_187) ;  /* 0x000000240038a947 */ /* 0x000fea0003800000 */
[----:B------:R-:W-:Y:S01]  /*3940*/  UMOV UR6, URZ ;  /* 0x0000003f00067c82 */ /* 0x000fe20008000000 */
[----:B------:R-:W-:Y:S02]  /*3950*/  IMAD.MOV.U32 R204, RZ, RZ, R21 ;  /* 0x000000ffffcc7224 */ /* 0x000fe400078e0015 */
[----:B------:R-:W-:Y:S02]  /*3960*/  IMAD.MOV.U32 R203, RZ, RZ, R20 ;  /* 0x000000ffffcb7224 */ /* 0x000fe400078e0014 */
[----:B------:R-:W-:Y:S02]  /*3970*/  IMAD.U32 R210, RZ, RZ, UR6 ;  /* 0x00000006ffd27e24 */ /* 0x000fe4000f8e00ff */
[----:B------:R-:W-:Y:S01]  /*3980*/  IMAD.U32 R209, RZ, RZ, UR60 ;  /* 0x0000003cffd17e24 */ /* 0x000fe2000f8e00ff */
[----:B------:R-:W-:-:S06]  /*3990*/  UMOV UR60, URZ ;  /* 0x0000003f003c7c82 */ /* 0x000fcc0008000000 */
.L_x_196:
[----:B------:R-:W-:Y:S01]  /*39a0*/  R2UR UR6, R209 ;  /* 0x00000000d10672ca */ /* 0x000fe200000e0000 */
[----:B------:R-:W-:Y:S01]  /*39b0*/  UIADD3 UR60, UR60, 0x1, URZ ;  /* 0x000000013c3c7890 */ /* 0x000fe2000fffe03f */
[----:B------:R-:W-:Y:S02]  /*39c0*/  R2UR UR7, R210 ;  /* 0x00000000d20772ca */ /* 0x000fe400000e0000 */
[----:B------:R-:W-:Y:S01]  /*39d0*/  R2UR UR10, R17 ;  /* 0x00000000110a72ca */ /* 0x000fe200000e0000 */
[----:B------:R-:W-:-:S04]  /*39e0*/  UISETP.NE.AND UP0, UPT, UR60, 0x2, UPT ;  /* 0x000000023c00788c */ /* 0x000fc8000bf05270 */
[----:B------:R-:W-:-:S04]  /*39f0*/  USEL UR60, UR60, URZ, UP0 ;  /* 0x0000003f3c3c7287 */ /* 0x000fc80008000000 */
[----:B------:R-:W-:Y:S01]  /*3a00*/  IMAD.U32 R20, RZ, RZ, UR6 ;  /* 0x00000006ff147e24 */ /* 0x000fe2000f8e00ff */
[----:B------:R-:W-:-:S04]  /*3a10*/  UIADD3 UR6, UR6, -0x1, URZ ;  /* 0xffffffff06067890 */ /* 0x000fc8000fffe03f */
[----:B------:R-:W-:Y:S02]  /*3a20*/  ISETP.GT.AND P2, PT, R20, UR10, PT ;  /* 0x0000000a14007c0c */ /* 0x000fe4000bf44270 */
[----:B------:R-:W-:Y:S01]  /*3a30*/  IMAD.U32 R209, RZ, RZ, UR6 ;  /* 0x00000006ffd17e24 */ /* 0x000fe2000f8e00ff */
[----:B------:R-:W-:-:S04]  /*3a40*/  USEL UR6, URZ, 0x1, UP0 ;  /* 0x000000013f067887 */ /* 0x000fc80008000000 */
[----:B------:R-:W-:-:S06]  /*3a50*/  ULOP3.LUT UR7, UR7, UR6, URZ, 0x3c, !UPT ;  /* 0x0000000607077292 */ /* 0x000fcc000f8e3c3f */
[----:B------:R-:W-:Y:S01]  /*3a60*/  IMAD.U32 R210, RZ, RZ, UR7 ;  /* 0x00000007ffd27e24 */ /* 0x000fe2000f8e00ff */
[----:B-1----:R-:W-:Y:S06]  /*3a70*/  @!P0 BRA `(.L_x_188) ;  /* 0x0000000000048947 */ /* 0x002fec0003800000 */
[----:B------:R-:W-:Y:S01]  /*3a80*/  BPT.TRAP 0x1 ;  /* 0x000000040000795c */ /* 0x000fe20000300000 */
.L_x_188:
[----:B------:R-:W-:Y:S02]  /*3a90*/  R2UR UR7, R16 ;  /* 0x00000000100772ca */ /* 0x000fe400000e0000 */
[----:B------:R-:W-:-:S11]  /*3aa0*/  R2UR UR6, R210 ;  /* 0x00000000d20672ca */ /* 0x000fd600000e0000 */
[----:B------:R-:W-:Y:S02]  /*3ab0*/  ULEA UR61, UR60, UR7, 0x3 ;  /* 0x000000073c3d7291 */ /* 0x000fe4000f8e183f */
[----:B------:R-:W-:-:S05]  /*3ac0*/  IMAD.U32 R20, RZ, RZ, UR6 ;  /* 0x00000006ff147e24 */ /* 0x000fca000f8e00ff */
[----:B------:R-:W-:-:S04]  /*3ad0*/  SHF.L.U32 R20, R20, 0x1f, RZ ;  /* 0x0000001f14147819 */ /* 0x000fc800000006ff */
[----:B------:R1:W2:Y:S01]  /*3ae0*/  SYNCS.PHASECHK.TRANS64.TRYWAIT P3, [UR61+0x32430], R20 ;  /* 0x03243014ff0075a7 */ /* 0x0002a2000806017d */
[----:B------:R-:W-:Y:S05]  /*3af0*/  @!P0 BRA `(.L_x_189) ;  /* 0x0000000000048947 */ /* 0x000fea0003800000 */
[----:B------:R-:W-:Y:S01]  /*3b00*/  BPT.TRAP 0x1 ;  /* 0x000000040000795c */ /* 0x000fe20000300000 */
.L_x_189:
[----:B--2---:R-:W-:Y:S05]  /*3b10*/  @P3 BRA `(.L_x_190) ;  /* 0x0000000000083947 */ /* 0x004fea0003800000 */
[----:B------:R-:W2:Y:S02]  /*3b20*/  SYNCS.PHASECHK.TRANS64.TRYWAIT P3, [UR61+0x32430], R20 ;  /* 0x03243014ff0075a7 */ /* 0x000ea4000806017d */
[----:B--2---:R-:W-:Y:S05]  /*3b30*/  @!P3 BRA `(.L_x_191) ;  /* 0x0000009c00ecb947 */ /* 0x004fea0003800000 */
.L_x_190:
[----:B------:R-:W-:Y:S01]  /*3b40*/  R2UR UR6, R0 ;  /* 0x00000000000672ca */ /* 0x000fe200000e0000 */
[----:B0-----:R-:W-:Y:S01]  /*3b50*/  WARPGROUP.ARRIVE ;  /* 0x00000000000079c5 */ /* 0x001fe20000000000 */
[----:B--2---:R-:W-:Y:S01]  /*3b60*/  MOV R21, UR21 ;  /* 0x0000001500157c02 */ /* 0x004fe20008000f00 */
[----:B------:R-:W-:Y:S01]  /*3b70*/  UMOV UR23, 0x40000040 ;  /* 0x4000004000177882 */ /* 0x000fe20000000000 */
[----:B------:R-:W-:Y:S01]  /*3b80*/  MOV R22, UR20 ;  /* 0x0000001400167c02 */ /* 0x000fe20008000f00 */
[----:B------:R-:W-:Y:S01]  /*3b90*/  UMOV UR19, 0x40000040 ;  /* 0x4000004000137882 */ /* 0x000fe20000000000 */
[----:B------:R-:W-:Y:S01]  /*3ba0*/  R2UR UR20, R2 ;  /* 0x00000000021472ca */ /* 0x000fe200000e0000 */
[----:B------:R-:W-:Y:S01]  /*3bb0*/  UMOV UR15, 0x40000040 ;  /* 0x40000040000f7882 */ /* 0x000fe20000000000 */
[----:B------:R-:W-:Y:S01]  /*3bc0*/  R2UR UR21, R3 ;  /* 0x00000000031572ca */ /* 0x000fe200000e0000 */
[----:B------:R-:W-:Y:S01]  /*3bd0*/  UMOV UR11, 0x40000040 ;  /* 0x40000040000b7882 */ /* 0x000fe20000000000 */
[----:B------:R-:W-:-:S02]  /*3be0*/  MOV R200, UR17 ;  /* 0x0000001100c87c02 */ /* 0x000fc40008000f00 */
[----:B------:R-:W-:Y:S01]  /*3bf0*/  MOV R202, UR16 ;  /* 0x0000001000ca7c02 */ /* 0x000fe20008000f00 */
[----:B------:R-:W-:Y:S01]  /*3c00*/  UIMAD UR6, UR60, 0x300, UR6 ;  /* 0x000003003c0678a4 */ /* 0x000fe2000f8e0206 */
[----:B------:R-:W-:Y:S02]  /*3c10*/  R2UR UR16, R4 ;  /* 0x00000000041072ca */ /* 0x000fe400000e0000 */
[----:B------:R-:W-:Y:S01]  /*3c20*/  R2UR UR17, R5 ;  /* 0x00000000051172ca */ /* 0x000fe200000e0000 */
[----:B------:R-:W-:Y:S01]  /*3c30*/  UIADD3 UR7, UR6, 0x2, URZ ;  /* 0x0000000206077890 */ /* 0x000fe2000fffe03f */
[----:B------:R-:W-:Y:S02]  /*3c40*/  MOV R205, UR13 ;  /* 0x0000000d00cd7c02 */ /* 0x000fe40008000f00 */
[----:B------:R-:W-:Y:S01]  /*3c50*/  UMOV UR22, UR6 ;  /* 0x0000000600167c82 */ /* 0x000fe20008000000 */
[----:B------:R-:W-:Y:S01]  /*3c60*/  MOV R207, UR12 ;  /* 0x0000000c00cf7c02 */ /* 0x000fe20008000f00 */
[----:B------:R-:W-:Y:S01]  /*3c70*/  HGMMA.64x96x16.F32 R152, gdesc[UR20], RZ, !UPT, gsb0 ;  /* 0x01600000149879f0 */ /* 0x000fe2000c0008ff */
[----:B------:R-:W-:Y:S01]  /*3c80*/  R2UR UR12, R6 ;  /* 0x00000000060c72ca */ /* 0x000fe200000e0000 */
[----:B------:R-:W-:Y:S01]  /*3c90*/  UMOV UR18, UR7 ;  /* 0x0000000700127c82 */ /* 0x000fe20008000000 */
[----:B------:R-:W-:Y:S01]  /*3ca0*/  R2UR UR13, R7 ;  /* 0x00000000070d72ca */ /* 0x000fe200000e0000 */
[----:B------:R-:W-:Y:S01]  /*3cb0*/  UIADD3 UR7, UR6, 0x4, URZ ;  /* 0x0000000406077890 */ /* 0x000fe2000fffe03f */
[----:B------:R-:W-:Y:S01]  /*3cc0*/  MOV R208, UR9 ;  /* 0x0000000900d07c02 */ /* 0x000fe20008000f00 */
[----:B------:R-:W-:Y:S01]  /*3cd0*/  UIADD3 UR6, UR6, 0x6, URZ ;  /* 0x0000000606067890 */ /* 0x000fe2000fffe03f */
[----:B------:R-:W-:-:S02]  /*3ce0*/  MOV R211, UR8 ;  /* 0x0000000800d37c02 */ /* 0x000fc40008000f00 */
[----:B------:R-:W-:Y:S02]  /*3cf0*/  R2UR UR8, R8 ;  /* 0x00000000080872ca */ /* 0x000fe400000e0000 */
[----:B------:R-:W-:Y:S01]  /*3d00*/  UMOV UR14, UR7 ;  /* 0x00000007000e7c82 */ /* 0x000fe20008000000 */
[----:B------:R-:W-:Y:S01]  /*3d10*/  R2UR UR9, R9 ;  /* 0x00000000090972ca */ /* 0x000fe200000e0000 */
[----:B------:R-:W-:Y:S01]  /*3d20*/  UMOV UR10, UR6 ;  /* 0x00000006000a7c82 */ /* 0x000fe20008000000 */
[----:B------:R-:W-:Y:S02]  /*3d30*/  R2UR UR21, R21 ;  /* 0x00000000151572ca */ /* 0x000fe400000e0000 */
[----:B------:R-:W-:Y:S01]  /*3d40*/  R2UR UR20, R22 ;  /* 0x00000000161472ca */ /* 0x000fe200000e0000 */
[----:B------:R-:W-:Y:S02]  /*3d50*/  WARPGROUP.DEPBAR.LE gsb0, 0x0 ;  /* 0x00008000000079c5 */ /* 0x000fe40000010000 */
[----:B------:R-:W-:-:S06]  /*3d60*/  WARPGROUP.ARRIVE ;  /* 0x00000000000079c5 */ /* 0x000fcc0000000000 */
[----:B------:R-:W-:Y:S01]  /*3d70*/  HGMMA.64x96x16.F32 R152, gdesc[UR16], R152, gsb0 ;  /* 0x01600000109879f0 */ /* 0x000fe20008000898 */
        /* <DEDUP_REMOVED lines=13> */
[----:B------:R-:W-:-:S12]  /*3e50*/  @!P0 BRA `(.L_x_192) ;  /* 0x0000000000048947 */ /* 0x000fd80003800000 */
[----:B------:R-:W-:Y:S01]  /*3e60*/  BPT.TRAP 0x1 ;  /* 0x000000040000795c */ /* 0x000fe20000300000 */
.L_x_192:
[----:B------:R0:W2:Y:S01]  /*3e70*/  SYNCS.PHASECHK.TRANS64.TRYWAIT P3, [UR61+0x32450], R20 ;  /* 0x03245014ff0075a7 */ /* 0x0000a2000806017d */
[----:B------:R-:W-:Y:S05]  /*3e80*/  @!P0 BRA `(.L_x_193) ;  /* 0x0000000000048947 */ /* 0x000fea0003800000 */
[----:B------:R-:W-:Y:S01]  /*3e90*/  BPT.TRAP 0x1 ;  /* 0x000000040000795c */ /* 0x000fe20000300000 */
.L_x_193:
[----:B--2---:R-:W-:Y:S05]  /*3ea0*/  @P3 BRA `(.L_x_194) ;  /* 0x0000000000083947 */ /* 0x004fea0003800000 */
[----:B------:R-:W2:Y:S02]  /*3eb0*/  SYNCS.PHASECHK.TRANS64.TRYWAIT P3, [UR61+0x32450], R20 ;  /* 0x03245014ff0075a7 */ /* 0x000ea4000806017d */
[----:B--2---:R-:W-:Y:S05]  /*3ec0*/  @!P3 BRA `(.L_x_195) ;  /* 0x0000009c0020b947 */ /* 0x004fea0003800000 */
.L_x_194:
[----:B------:R-:W-:Y:S01]  /*3ed0*/  R2UR UR6, R14 ;  /* 0x000000000e0672ca */ /* 0x000fe200000e0000 */
[----:B------:R-:W-:Y:S01]  /*3ee0*/  WARPGROUP.ARRIVE ;  /* 0x00000000000079c5 */ /* 0x000fe20000000000 */
[----:B012---:R-:W-:Y:S01]  /*3ef0*/  MOV R20, UR49 ;  /* 0x0000003100147c02 */ /* 0x007fe20008000f00 */
[----:B------:R-:W-:Y:S01]  /*3f00*/  UMOV UR51, 0x40000040 ;  /* 0x4000004000337882 */ /* 0x000fe20000000000 */
[----:B------:R-:W-:Y:S01]  /*3f10*/  MOV R21, UR48 ;  /* 0x0000003000157c02 */ /* 0x000fe20008000f00 */
[----:B------:R-:W-:Y:S01]  /*3f20*/  UMOV UR55, 0x40000040 ;  /* 0x4000004000377882 */ /* 0x000fe20000000000 */
[----:B------:R-:W-:Y:S01]  /*3f30*/  R2UR UR48, R10 ;  /* 0x000000000a3072ca */ /* 0x000fe200000e0000 */
[----:B------:R-:W-:Y:S01]  /*3f40*/  UMOV UR7, 0x40000040 ;  /* 0x4000004000077882 */ /* 0x000fe20000000000 */
[----:B------:R-:W-:Y:S01]  /*3f50*/  R2UR UR49, R11 ;  /* 0x000000000b3172ca */ /* 0x000fe200000e0000 */
[----:B------:R-:W-:Y:S01]  /*3f60*/  UMOV UR11, 0x40000040 ;  /* 0x40000040000b7882 */ /* 0x000fe20000000000 */
[----:B------:R-:W-:Y:S01]  /*3f70*/  MOV R22, UR53 ;  /* 0x0000003500167c02 */ /* 0x000fe20008000f00 */
[----:B------:R-:W-:Y:S01]  /*3f80*/  UMOV UR15, 0x40000040 ;  /* 0x40000040000f7882 */ /* 0x000fe20000000000 */
[----:B------:R-:W-:Y:S01]  /*3f90*/  MOV R200, UR52 ;  /* 0x0000003400c87c02 */ /* 0x000fe20008000f00 */
[----:B------:R-:W-:Y:S01]  /*3fa0*/  UIMAD UR58, UR60, 0xc00, UR6 ;  /* 0x00000c003c3a78a4 */ /* 0x000fe2000f8e0206 */
[----:B------:R-:W-:Y:S01]  /*3fb0*/  R2UR UR52, R12 ;  /* 0x000000000c3472ca */ /* 0x000fe200000e0000 */
[----:B------:R-:W-:Y:S01]  /*3fc0*/  UMOV UR19, 0x40000040 ;  /* 0x4000004000137882 */ /* 0x000fe20000000000 */
[----:B------:R-:W-:Y:S01]  /*3fd0*/  R2UR UR53, R13 ;  /* 0x000000000d3572ca */ /* 0x000fe200000e0000 */
[----:B------:R-:W-:Y:S01]  /*3fe0*/  UIADD3 UR6, UR58, 0x2, URZ ;  /* 0x000000023a067890 */ /* 0x000fe2000fffe03f */
[----:B------:R-:W-:Y:S01]  /*3ff0*/  IMAD.U32 R211, RZ, RZ, UR61 ;  /* 0x0000003dffd37e24 */ /* 0x000fe2000f8e00ff */
[----:B------:R-:W-:-:S02]  /*4000*/  UIADD3 UR10, UR58, 0x6, URZ ;  /* 0x000000063a0a7890 */ /* 0x000fc4000fffe03f */
[----:B------:R-:W-:Y:S01]  /*4010*/  UMOV UR50, UR58 ;  /* 0x0000003a00327c82 */ /* 0x000fe20008000000 */
[----:B------:R-:W-:Y:S01]  /*4020*/  UIADD3 UR14, UR58, 0x300, URZ ;  /* 0x000003003a0e7890 */ /* 0x000fe2000fffe03f */
[----:B------:R-:W-:Y:S01]  /*4030*/  HGMMA.64x96x16.F32 R152, gdesc[UR48], R152, gsb0 ;  /* 0x01600000309879f0 */ /* 0x000fe20008000898 */
[----:B------:R-:W-:Y:S01]  /*4040*/  UMOV UR54, UR6 ;  /* 0x0000000600367c82 */ /* 0x000fe20008000000 */
[----:B------:R-:W-:Y:S01]  /*4050*/  UIADD3 UR6, UR58, 0x4, URZ ;  /* 0x000000043a067890 */ /* 0x000fe2000fffe03f */
[----:B------:R-:W-:Y:S01]  /*4060*/  R2UR UR49, R20 ;  /* 0x00000000143172ca */ /* 0x000fe200000e0000 */
[----:B------:R-:W-:Y:S01]  /*4070*/  UIADD3 UR18, UR58, 0x302, URZ ;  /* 0x000003023a127890 */ /* 0x000fe2000fffe03f */
[----:B------:R-:W-:Y:S01]  /*4080*/  R2UR UR48, R21 ;  /* 0x00000000153072ca */ /* 0x000fe200000e0000 */
[----:B------:R-:W-:Y:S01]  /*4090*/  UIADD3 UR22, UR58, 0x304, URZ ;  /* 0x000003043a167890 */ /* 0x000fe2000fffe03f */
[----:B------:R-:W-:Y:S01]  /*40a0*/  UMOV UR23, 0x40000040 ;  /* 0x4000004000177882 */ /* 0x000fe20000000000 */
        /* <DEDUP_REMOVED lines=14> */
[----:B------:R-:W-:Y:S01]  /*4190*/  UMOV UR59, 0x40000040 ;  /* 0x40000040003b7882 */ /* 0x000fe20000000000 */
[----:B------:R-:W-:-:S02]  /*41a0*/  WARPGROUP.DEPBAR.LE gsb0, 0x0 ;  /* 0x00008000000079c5 */ /* 0x000fc40000010000 */
[----:B------:R-:W-:-:S06]  /*41b0*/  WARPGROUP.ARRIVE ;  /* 0x00000000000079c5 */ /* 0x000fcc0000000000 */
[----:B------:R-:W-:Y:S01]  /*41c0*/  HGMMA.64x96x16.F32 R152, gdesc[UR52], R152, gsb0 ;  /* 0x01600000349879f0 */ /* 0x000fe20008000898 */
[----:B------:R-:W-:Y:S01]  /*41d0*/  R2UR UR53, R22 ;  /* 0x00000000163572ca */ /* 0x000fe200000e0000 */
[----:B------:R-:W-:Y:S01]  /*41e0*/  UIADD3 UR54, UR58, 0x904, URZ ;  /* 0x000009043a367890 */ /* 0x000fe2000fffe03f */
[----:B------:R-:W-:Y:S01]  /*41f0*/  R2UR UR52, R200 ;  /* 0x00000000c83472ca */ /* 0x000fe200000e0000 */
[----:B------:R-:W-:Y:S01]  /*4200*/  UMOV UR55, 0x40000040 ;  /* 0x4000004000377882 */ /* 0x000fe20000000000 */
[----:B------:R-:W-:Y:S01]  /*4210*/  UIADD3 UR58, UR58, 0x906, URZ ;  /* 0x000009063a3a7890 */ /* 0x000fe2000fffe03f */
[----:B------:R-:W-:Y:S02]  /*4220*/  WARPGROUP.DEPBAR.LE gsb0, 0x0 ;  /* 0x00008000000079c5 */ /* 0x000fe40000010000 */
[----:B------:R-:W-:-:S06]  /*4230*/  WARPGROUP.ARRIVE ;  /* 0x00000000000079c5 */ /* 0x000fcc0000000000 */
[----:B------:R-:W-:Y:S01]  /*4240*/  HGMMA.64x96x16.F32 R152, gdesc[UR4], R152, gsb0 ;  /* 0x01600000049879f0 */ /* 0x000fe20008000898 */
[----:B------:R-:W-:Y:S01]  /*4250*/  ULDC UR6, c[0x0][0xa80] ;  /* 0x0002a00000067ab9 */ /* 0x000fe20000000800 */
[----:B------:R-:W-:-:S13]  /*4260*/  R2UR UR7, R206 ;  /* 0x00000000ce0772ca */ /* 0x000fda00000e0000 */
[----:B------:R-:W-:Y:S01]  /*4270*/  UIMAD UR7, UR60, 0xc00, UR7 ;  /* 0x00000c003c0778a4 */ /* 0x000fe2000f8e0207 */
[----:B------:R-:W-:Y:S02]  /*4280*/  WARPGROUP.DEPBAR.LE gsb0, 0x0 ;  /* 0x00008000000079c5 */ /* 0x000fe40000010000 */
[----:B------:R-:W-:-:S06]  /*4290*/  WARPGROUP.ARRIVE ;  /* 0x00000000000079c5 */ /* 0x000fcc0000000000 */
[----:B------:R-:W-:Y:S01]  /*42a0*/  HGMMA.64x96x16.F32 R152, gdesc[UR8], R152, gsb0 ;  /* 0x01600000089879f0 */ /* 0x000fe20008000898 */
        /* <DEDUP_REMOVED lines=39> */
[----:B------:R-:W-:-:S04]  /*4520*/  FMNMX.FTZ R20, R152, R203, !PT ;  /* 0x000000cb98147209 */ /* 0x000fc80007810000 */
[----:B------:R-:W-:-:S04]  /*4530*/  FMNMX.FTZ R21, R153, R20, !PT ;  /* 0x0000001499157209 */ /* 0x000fc80007810000 */
[----:B------:R-:W-:-:S04]  /*4540*/  FMNMX.FTZ R20, R156, R21, !PT ;  /* 0x000000159c147209 */ /* 0x000fc80007810000 */
[----:B------:R-:W-:-:S04]  /*4550*/  FMNMX.FTZ R21, R157, R20, !PT ;  /* 0x000000149d157209 */ /* 0x000fc80007810000 */
[----:B------:R-:W-:-:S04]  /*4560*/  FMNMX.FTZ R20, R160, R21, !PT ;  /* 0x00000015a0147209 */ /* 0x000fc80007810000 */
[----:B------:R-:W-:Y:S02]  /*4570*/  FMNMX.FTZ R21, R161, R20, !PT ;  /* 0x00000014a1157209 */ /* 0x000fe40007810000 */
[----:B------:R-:W-:Y:S02]  /*4580*/  FMNMX.FTZ R20, R154, R204, !PT ;  /* 0x000000cc9a147209 */ /* 0x000fe40007810000 */
[----:B------:R-:W-:Y:S02]  /*4590*/  FMNMX.FTZ R22, R164, R21, !PT ;  /* 0x00000015a4167209 */ /* 0x000fe40007810000 */
[----:B------:R-:W-:Y:S02]  /*45a0*/  FMNMX.FTZ R21, R155, R20, !PT ;  /* 0x000000149b157209 */ /* 0x000fe40007810000 */
[----:B------:R-:W-:Y:S02]  /*45b0*/  FMNMX.FTZ R205, R165, R22, !PT ;  /* 0x00000016a5cd7209 */ /* 0x000fe40007810000 */
[----:B------:R-:W-:-:S02]  /*45c0*/  FMNMX.FTZ R20, R158, R21, !PT ;  /* 0x000000159e147209 */ /* 0x000fc40007810000 */
        /* <DEDUP_REMOVED lines=31> */
[----:B------:R-:W-:-:S03]  /*47c0*/  FMNMX.FTZ R20, R190, R21, !PT ;  /* 0x00000015be147209 */ /* 0x000fc60007810000 */
[----:B------:R-:W0:Y:S01]  /*47d0*/  SHFL.BFLY PT, R205, R22, 0x2, 0x1f ;  /* 0x0c401f0016cd7f89 */ /* 0x000e2200000e0000 */
[----:B------:R-:W-:-:S04]  /*47e0*/  FMNMX.FTZ R21, R191, R20, !PT ;  /* 0x00000014bf157209 */ /* 0x000fc80007810000 */
[----:B------:R-:W-:-:S04]  /*47f0*/  FMNMX.FTZ R20, R194, R21, !PT ;  /* 0x00000015c2147209 */ /* 0x000fc80007810000 */
[----:B------:R-:W-:-:S04]  /*4800*/  FMNMX.FTZ R21, R195, R20, !PT ;  /* 0x00000014c3157209 */ /* 0x000fc80007810000 */
[----:B------:R-:W-:-:S04]  /*4810*/  FMNMX.FTZ R20, R198, R21, !PT ;  /* 0x00000015c6147209 */ /* 0x000fc80007810000 */
[----:B------:R-:W-:-:S05]  /*4820*/  FMNMX.FTZ R21, R199, R20, !PT ;  /* 0x00000014c7157209 */ /* 0x000fca0007810000 */
[----:B------:R-:W1:Y:S01]  /*4830*/  SHFL.BFLY PT, R20, R21, 0x2, 0x1f ;  /* 0x0c401f0015147f89 */ /* 0x000e6200000e0000 */
[----:B0-----:R-:W-:-:S05]  /*4840*/  FMNMX.FTZ R202, R22, R205, !PT ;  /* 0x000000cd16ca7209 */ /* 0x001fca0007810000 */
[----:B------:R-:W0:Y:S01]  /*4850*/  SHFL.BFLY PT, R205, R202, 0x1, 0x1f ;  /* 0x0c201f00cacd7f89 */ /* 0x000e2200000e0000 */
[----:B-1----:R-:W-:-:S05]  /*4860*/  FMNMX.FTZ R207, R21, R20, !PT ;  /* 0x0000001415cf7209 */ /* 0x002fca0007810000 */
[----:B------:R-:W1:Y:S01]  /*4870*/  SHFL.BFLY PT, R22, R207, 0x1, 0x1f ;  /* 0x0c201f00cf167f89 */ /* 0x000e6200000e0000 */
[----:B0-----:R-:W-:-:S05]  /*4880*/  FMNMX.FTZ R20, R202, R205, !PT ;  /* 0x000000cdca147209 */ /* 0x001fca0007810000 */
[C---:B------:R-:W-:Y:S01]  /*4890*/  FMUL.FTZ R205, R20.reuse, UR6 ;  /* 0x0000000614cd7c20 */ /* 0x040fe20008410000 */
[----:B------:R-:W-:-:S03]  /*48a0*/  FADD.FTZ R200, -R20, R203 ;  /* 0x000000cb14c87221 */ /* 0x000fc60000010100 */
[--C-:B------:R-:W-:Y:S01]  /*48b0*/  FFMA.FTZ R203, R152, UR6, -R205.reuse ;  /* 0x0000000698cb7c23 */ /* 0x100fe200080108cd */
[----:B------:R-:W-:Y:S02]  /*48c0*/  @!P1 VIADD R152, R211, 0x32440 ;  /* 0x00032440d3989836 */ /* 0x000fe40000000000 */
[----:B------:R-:W-:Y:S01]  /*48d0*/  FMUL.FTZ R200, R200, UR6 ;  /* 0x00000006c8c87c20 */ /* 0x000fe20008410000 */
[--C-:B------:R-:W-:Y:S01]  /*48e0*/  FFMA.FTZ R202, R153, UR6, -R205.reuse ;  /* 0x0000000699ca7c23 */ /* 0x100fe200080108cd */
[--C-:B------:R-:W-:Y:S01]  /*48f0*/  FFMA.FTZ R156, R156, UR6, -R205.reuse ;  /* 0x000000069c9c7c23 */ /* 0x100fe200080108cd */
[--C-:B------:R-:W-:Y:S01]  /*4900*/  FFMA.FTZ R157, R157, UR6, -R205.reuse ;  /* 0x000000069d9d7c23 */ /* 0x100fe200080108cd */
[----:B------:R-:W-:Y:S01]  /*4910*/  @!P1 PRMT R152, RZ, 0x654, R152 ;  /* 0x00000654ff989816 */ /* 0x000fe20000000098 */
[----:B------:R-:W-:Y:S01]  /*4920*/  MUFU.EX2 R203, R203 ;  /* 0x000000cb00cb7308 */ /* 0x000fe20000000800 */
[--C-:B------:R-:W-:Y:S01]  /*4930*/  FFMA.FTZ R160, R160, UR6, -R205.reuse ;  /* 0x00000006a0a07c23 */ /* 0x100fe200080108cd */
[--C-:B------:R-:W-:Y:S01]  /*4940*/  FFMA.FTZ R161, R161, UR6, -R205.reuse ;  /* 0x00000006a1a17c23 */ /* 0x100fe200080108cd */
[--C-:B------:R-:W-:Y:S01]  /*4950*/  FFMA.FTZ R164, R164, UR6, -R205.reuse ;  /* 0x00000006a4a47c23 */ /* 0x100fe200080108cd */
[--C-:B------:R-:W-:Y:S01]  /*4960*/  FFMA.FTZ R165, R165, UR6, -R205.reuse ;  /* 0x00000006a5a57c23 */ /* 0x100fe200080108cd */
[--C-:B------:R-:W-:Y:S01]  /*4970*/  FFMA.FTZ R168, R168, UR6, -R205.reuse ;  /* 0x00000006a8a87c23 */ /* 0x100fe200080108cd */
[----:B-1----:R-:W-:Y:S01]  /*4980*/  FMNMX.FTZ R21, R207, R22, !PT ;  /* 0x00000016cf157209 */ /* 0x002fe20007810000 */
[--C-:B------:R-:W-:Y:S01]  /*4990*/  FFMA.FTZ R169, R169, UR6, -R205.reuse ;  /* 0x00000006a9a97c23 */ /* 0x100fe200080108cd */
[----:B------:R-:W0:Y:S01]  /*49a0*/  MUFU.EX2 R200, R200 ;  /* 0x000000c800c87308 */ /* 0x000e220000000800 */
[--C-:B------:R-:W-:Y:S01]  /*49b0*/  FFMA.FTZ R172, R172, UR6, -R205.reuse ;  /* 0x00000006acac7c23 */ /* 0x100fe200080108cd */
[--C-:B------:R-:W-:Y:S01]  /*49c0*/  FFMA.FTZ R173, R173, UR6, -R205.reuse ;  /* 0x00000006adad7c23 */ /* 0x100fe200080108cd */
[C---:B------:R-:W-:Y:S01]  /*49d0*/  FADD.FTZ R22, -R21.reuse, R204 ;  /* 0x000000cc15167221 */ /* 0x040fe20000010100 */
[----:B------:R-:W-:Y:S01]  /*49e0*/  FMUL.FTZ R212, R21, UR6 ;  /* 0x0000000615d47c20 */ /* 0x000fe20008410000 */
[--C-:B------:R-:W-:Y:S01]  /*49f0*/  FFMA.FTZ R176, R176, UR6, -R205.reuse ;  /* 0x00000006b0b07c23 */ /* 0x100fe200080108cd */
[--C-:B------:R-:W-:Y:S01]  /*4a00*/  FFMA.FTZ R177, R177, UR6, -R205.reuse ;  /* 0x00000006b1b17c23 */ /* 0x100fe200080108cd */
[----:B------:R-:W-:Y:S01]  /*4a10*/  FMUL.FTZ R204, R22, UR6 ;  /* 0x0000000616cc7c20 */ /* 0x000fe20008410000 */
[----:B------:R-:W-:Y:S01]  /*4a20*/  IADD3 R22, -R19, 0xb, RZ ;  /* 0x0000000b13167810 */ /* 0x000fe20007ffe1ff */
[--C-:B------:R-:W-:Y:S01]  /*4a30*/  FFMA.FTZ R207, R154, UR6, -R212.reuse ;  /* 0x000000069acf7c23 */ /* 0x100fe200080108d4 */
[--C-:B------:R-:W-:Y:S01]  /*4a40*/  FFMA.FTZ R208, R155, UR6, -R212.reuse ;  /* 0x000000069bd07c23 */ /* 0x100fe200080108d4 */
[--C-:B------:R-:W-:Y:S01]  /*4a50*/  FFMA.FTZ R158, R158, UR6, -R212.reuse ;  /* 0x000000069e9e7c23 */ /* 0x100fe200080108d4 */
[--C-:B------:R-:W-:Y:S01]  /*4a60*/  FFMA.FTZ R159, R159, UR6, -R212.reuse ;  /* 0x000000069f9f7c23 */ /* 0x100fe200080108d4 */
[----:B------:R1:W-:Y:S06]  /*4a70*/  BAR.ARV R22, 0x100 ;  /* 0x000400160000751d */ /* 0x0003ec0000002000 */
[----:B------:R2:W-:Y:S01]  /*4a80*/  @!P1 SYNCS.ARRIVE.TRANS64.RED.A1T0 RZ, [R152+URZ], RZ ;  /* 0x000000ff98ff99a7 */ /* 0x0005e2000810043f */
[----:B------:R-:W3:Y:S01]  /*4a90*/  MUFU.EX2 R204, R204 ;  /* 0x000000cc00cc7308 */ /* 0x000ee20000000800 */
[-C--:B0-----:R-:W-:Y:S01]  /*4aa0*/  FMUL.FTZ R24, R24, R200.reuse ;  /* 0x000000c818187220 */ /* 0x081fe20000410000 */
[-C--:B------:R-:W-:Y:S01]  /*4ab0*/  FMUL.FTZ R25, R25, R200.reuse ;  /* 0x000000c819197220 */ /* 0x080fe20000410000 */
[-C--:B------:R-:W-:Y:S01]  /*4ac0*/  FMUL.FTZ R28, R28, R200.reuse ;  /* 0x000000c81c1c7220 */ /* 0x080fe20000410000 */
[-C--:B------:R-:W-:Y:S01]  /*4ad0*/  FMUL.FTZ R29, R29, R200.reuse ;  /* 0x000000c81d1d7220 */ /* 0x080fe20000410000 */
[-C--:B------:R-:W-:Y:S01]  /*4ae0*/  FMUL.FTZ R32, R32, R200.reuse ;  /* 0x000000c820207220 */ /* 0x080fe20000410000 */
[-C--:B------:R-:W-:Y:S01]  /*4af0*/  FMUL.FTZ R33, R33, R200.reuse ;  /* 0x000000c821217220 */ /* 0x080fe20000410000 */
[-C--:B------:R-:W-:Y:S01]  /*4b00*/  FMUL.FTZ R36, R36, R200.reuse ;  /* 0x000000c824247220 */ /* 0x080fe20000410000 */
[----:B------:R-:W2:Y:S01]  /*4b10*/  MUFU.EX2 R202, R202 ;  /* 0x000000ca00ca7308 */ /* 0x000ea20000000800 */
        /* <DEDUP_REMOVED lines=15> */
[----:B------:R-:W0:Y:S01]  /*4c10*/  MUFU.EX2 R157, R157 ;  /* 0x0000009d009d7308 */ /* 0x000e220000000800 */
        /* <DEDUP_REMOVED lines=15> */
[----:B------:R-:W4:Y:S01]  /*4d10*/  MUFU.EX2 R208, R208 ;  /* 0x000000d000d07308 */ /* 0x000f220000000800 */
        /* <DEDUP_REMOVED lines=15> */
[----:B------:R-:W5:Y:S01]  /*4e10*/  MUFU.EX2 R159, R159 ;  /* 0x0000009f009f7308 */ /* 0x000f620000000800 */
        /* <DEDUP_REMOVED lines=15> */
[-C--:B---3--:R-:W-:Y:S01]  /*4f10*/  FMUL.FTZ R26, R26, R204.reuse ;  /* 0x000000cc1a1a7220 */ /* 0x088fe20000410000 */
        /* <DEDUP_REMOVED lines=63> */
[----:B--2---:R-:W-:Y:S01]  /*5310*/  F2FP.F16.F32.PACK_AB R152, R202, R203 ;  /* 0x000000cbca98723e */ /* 0x004fe200000000ff */
[--C-:B------:R-:W-:Y:S01]  /*5320*/  FFMA.FTZ R162, R162, UR6, -R212.reuse ;  /* 0x00000006a2a27c23 */ /* 0x100fe200080108d4 */
[----:B0-----:R-:W-:Y:S01]  /*5330*/  F2FP.F16.F32.PACK_AB R154, R157, R156 ;  /* 0x0000009c9d9a723e */ /* 0x001fe200000000ff */
[--C-:B------:R-:W-:Y:S01]  /*5340*/  FFMA.FTZ R163, R163, UR6, -R212.reuse ;  /* 0x00000006a3a37c23 */ /* 0x100fe200080108d4 */
[----:B----4-:R-:W-:Y:S01]  /*5350*/  F2FP.F16.F32.PACK_AB R153, R208, R207 ;  /* 0x000000cfd099723e */ /* 0x010fe200000000ff */
[--C-:B------:R-:W-:Y:S01]  /*5360*/  FFMA.FTZ R166, R166, UR6, -R212.reuse ;  /* 0x00000006a6a67c23 */ /* 0x100fe200080108d4 */
[----:B-----5:R-:W-:Y:S01]  /*5370*/  F2FP.F16.F32.PACK_AB R155, R159, R158 ;  /* 0x0000009e9f9b723e */ /* 0x020fe200000000ff */
[----:B------:R1:W-:Y:S01]  /*5380*/  BAR.SYNC.DEFER_BLOCKING R15, 0x100 ;  /* 0x0004000f0000751d */ /* 0x0003e20000010000 */
        /* <DEDUP_REMOVED lines=23> */
[----:B------:R-:W-:Y:S01]  /*5500*/  WARPGROUP.ARRIVE ;  /* 0x00000000000079c5 */ /* 0x000fe20000000000 */
[--C-:B------:R-:W-:Y:S01]  /*5510*/  FFMA.FTZ R193, R193, UR6, -R205.reuse ;  /* 0x00000006c1c17c23 */ /* 0x100fe200080108cd */
[--C-:B------:R-:W-:Y:S01]  /*5520*/  FFMA.FTZ R196, R196, UR6, -R205.reuse ;  /* 0x00000006c4c47c23 */ /* 0x100fe200080108cd */
[----:B------:R-:W-:Y:S01]  /*5530*/  FFMA.FTZ R197, R197, UR6, -R205 ;  /* 0x00000006c5c57c23 */ /* 0x000fe200080108cd */
[--C-:B------:R-:W-:Y:S01]  /*5540*/  FFMA.FTZ R194, R194, UR6, -R212.reuse ;  /* 0x00000006c2c27c23 */ /* 0x100fe200080108d4 */
[--C-:B------:R-:W-:Y:S01]  /*5550*/  FFMA.FTZ R195, R195, UR6, -R212.reuse ;  /* 0x00000006c3c37c23 */ /* 0x100fe200080108d4 */
[----:B------:R-:W-:Y:S01]  /*5560*/  HGMMA.64x256x16.F32 R24, R152, gdesc[UR8].tnspB, R24, gsb0 ;  /* 0x43e0000898187df0 */ /* 0x000fe20008000818 */
[----:B------:R-:W-:Y:S01]  /*5570*/  MUFU.EX2 R165, R165 ;  /* 0x000000a500a57308 */ /* 0x000fe20000000800 */
[----:B------:R-:W-:Y:S01]  /*5580*/  UIADD3 UR10, UR7, 0x80, URZ ;  /* 0x00000080070a7890 */ /* 0x000fe2000fffe03f */
[--C-:B------:R-:W-:Y:S01]  /*5590*/  FFMA.FTZ R198, R198, UR6, -R212.reuse ;  /* 0x00000006c6c67c23 */ /* 0x100fe200080108d4 */
[----:B------:R-:W-:Y:S01]  /*55a0*/  UMOV UR11, 0x40000040 ;  /* 0x40000040000b7882 */ /* 0x000fe20000000000 */
[----:B------:R-:W-:Y:S01]  /*55b0*/  FFMA.FTZ R199, R199, UR6, -R212 ;  /* 0x00000006c7c77c23 */ /* 0x000fe200080108d4 */
[----:B------:R-:W-:Y:S01]  /*55c0*/  FFMA.FTZ R23, R200, R23, R203 ;  /* 0x00000017c8177223 */ /* 0x000fe200000100cb */
[----:B------:R-:W-:Y:S01]  /*55d0*/  FFMA.FTZ R201, R204, R201, R207 ;  /* 0x000000c9ccc97223 */ /* 0x000fe200000100cf */
[----:B------:R-:W-:Y:S01]  /*55e0*/  @!P1 VIADD R211, R211, 0x32460 ;  /* 0x00032460d3d39836 */ /* 0x000fe20000000000 */
[----:B------:R-:W-:Y:S01]  /*55f0*/  MUFU.EX2 R162, R162 ;  /* 0x000000a200a27308 */ /* 0x000fe20000000800 */
[----:B------:R-:W-:Y:S01]  /*5600*/  FADD.FTZ R23, R202, R23 ;  /* 0x00000017ca177221 */ /* 0x000fe20000010000 */
[----:B------:R-:W-:Y:S01]  /*5610*/  FADD.FTZ R201, R208, R201 ;  /* 0x000000c9d0c97221 */ /* 0x000fe20000010000 */
[----:B------:R-:W-:Y:S01]  /*5620*/  IMAD.MOV.U32 R204, RZ, RZ, R21 ;  /* 0x000000ffffcc7224 */ /* 0x000fe200078e0015 */
[----:B------:R-:W-:Y:S01]  /*5630*/  @!P1 PRMT R211, RZ, 0x654, R211 ;  /* 0x00000654ffd39816 */ /* 0x000fe200000000d3 */
[----:B------:R-:W-:Y:S01]  /*5640*/  FADD.FTZ R156, R156, R23 ;  /* 0x000000179c9c7221 */ /* 0x000fe20000010000 */
[----:B------:R-:W-:Y:S01]  /*5650*/  FADD.FTZ R158, R158, R201 ;  /* 0x000000c99e9e7221 */ /* 0x000fe20000010000 */
[----:B------:R-:W-:Y:S01]  /*5660*/  IMAD.MOV.U32 R203, RZ, RZ, R20 ;  /* 0x000000ffffcb7224 */ /* 0x000fe200078e0014 */
[----:B------:R-:W2:Y:S01]  /*5670*/  MUFU.EX2 R163, R163 ;  /* 0x000000a300a37308 */ /* 0x000ea20000000800 */
[----:B------:R-:W-:Y:S01]  /*5680*/  FADD.FTZ R157, R157, R156 ;  /* 0x0000009c9d9d7221 */ /* 0x000fe20000010000 */
[----:B------:R-:W-:-:S06]  /*5690*/  FADD.FTZ R159, R159, R158 ;  /* 0x0000009e9f9f7221 */ /* 0x000fcc0000010000 */
        /* <DEDUP_REMOVED lines=40> */
[----:B------:R-:W-:Y:S01]  /*5920*/  MUFU.EX2 R198, R198 ;  /* 0x000000c600c67308 */ /* 0x000fe20000000800 */
[----:B------:R-:W-:Y:S01]  /*5930*/  WARPGROUP.ARRIVE ;  /* 0x00000000000079c5 */ /* 0x000fe20000000000 */
[----:B------:R-:W-:Y:S01]  /*5940*/  FADD.FTZ R163, R163, R162 ;  /* 0x000000a2a3a37221 */ /* 0x000fe20000010000 */
[----:B------:R-:W-:-:S03]  /*5950*/  FADD.FTZ R164, R164, R161 ;  /* 0x000000a1a4a47221 */ /* 0x000fc60000010000 */
[----:B------:R-:W-:Y:S01]  /*5960*/  FADD.FTZ R166, R166, R163 ;  /* 0x000000a3a6a67221 */ /* 0x000fe20000010000 */
[----:B------:R-:W-:Y:S01]  /*5970*/  HGMMA.64x256x16.F32 R24, R152, gdesc[UR8].tnspB, R24, gsb0 ;  /* 0x43e0000898187df0 */ /* 0x000fe20008000818 */
[----:B------:R-:W-:Y:S01]  /*5980*/  UIADD3 UR10, UR7, 0x100, URZ ;  /* 0x00000100070a7890 */ /* 0x000fe2000fffe03f */
[----:B------:R-:W2:Y:S01]  /*5990*/  MUFU.EX2 R199, R199 ;  /* 0x000000c700c77308 */ /* 0x000ea20000000800 */
[----:B------:R-:W-:Y:S01]  /*59a0*/  UMOV UR11, 0x40000040 ;  /* 0x40000040000b7882 */ /* 0x000fe20000000000 */
[----:B------:R-:W-:Y:S01]  /*59b0*/  FADD.FTZ R165, R165, R164 ;  /* 0x000000a4a5a57221 */ /* 0x000fe20000010000 */
[----:B------:R-:W-:Y:S01]  /*59c0*/  FADD.FTZ R167, R167, R166 ;  /* 0x000000a6a7a77221 */ /* 0x000fe20000010000 */
        /* <DEDUP_REMOVED lines=13> */
[----:B------:R-:W-:-:S05]  /*5aa0*/  FADD.FTZ R175, R175, R174 ;  /* 0x000000aeafaf7221 */ /* 0x000fca0000010000 */
        /* <DEDUP_REMOVED lines=40> */
[----:B0-----:R-:W-:Y:S01]  /*5d30*/  F2FP.F16.F32.PACK_AB R153, R195, R194 ;  /* 0x000000c2c399723e */ /* 0x001fe200000000ff */
[----:B------:R-:W-:Y:S01]  /*5d40*/  FADD.FTZ R194, R194, R191 ;  /* 0x000000bfc2c27221 */ /* 0x000fe20000010000 */
[----:B------:R-:W-:Y:S01]  /*5d50*/  F2FP.F16.F32.PACK_AB R154, R197, R196 ;  /* 0x000000c4c59a723e */ /* 0x000fe200000000ff */
[----:B------:R-:W-:Y:S01]  /*5d60*/  FADD.FTZ R193, R193, R192 ;  /* 0x000000c0c1c17221 */ /* 0x000fe20000010000 */
[----:B--2---:R-:W-:Y:S01]  /*5d70*/  F2FP.F16.F32.PACK_AB R155, R199, R198 ;  /* 0x000000c6c79b723e */ /* 0x004fe200000000ff */
[----:B------:R-:W-:-:S02]  /*5d80*/  FADD.FTZ R195, R195, R194 ;  /* 0x000000c2c3c37221 */ /* 0x000fc40000010000 */
[----:B------:R-:W-:Y:S01]  /*5d90*/  FADD.FTZ R196, R196, R193 ;  /* 0x000000c1c4c47221 */ /* 0x000fe20000010000 */
[----:B------:R-:W-:Y:S01]  /*5da0*/  WARPGROUP.ARRIVE ;  /* 0x00000000000079c5 */ /* 0x000fe20000000000 */
[----:B------:R-:W-:Y:S02]  /*5db0*/  FADD.FTZ R198, R198, R195 ;  /* 0x000000c3c6c67221 */ /* 0x000fe40000010000 */
[----:B------:R-:W-:Y:S02]  /*5dc0*/  FADD.FTZ R23, R197, R196 ;  /* 0x000000c4c5177221 */ /* 0x000fe40000010000 */
[----:B------:R-:W-:-:S08]  /*5dd0*/  FADD.FTZ R201, R199, R198 ;  /* 0x000000c6c7c97221 */ /* 0x000fd00000010000 */
[----:B------:R-:W-:Y:S03]  /*5de0*/  HGMMA.64x256x16.F32 R24, R152, gdesc[UR8].tnspB, R24, gsb0 ;  /* 0x43e0000898187df0 */ /* 0x000fe60008000818 */
[----:B------:R-:W-:Y:S02]  /*5df0*/  WARPGROUP.DEPBAR.LE gsb0, 0x0 ;  /* 0x00008000000079c5 */ /* 0x000fe40000010000 */
[----:B------:R1:W-:Y:S01]  /*5e00*/  @!P1 SYNCS.ARRIVE.TRANS64.RED.A1T0 RZ, [R211+URZ], RZ ;  /* 0x000000ffd3ff99a7 */ /* 0x0003e2000810043f */
[----:B------:R-:W-:Y:S05]  /*5e10*/  @P2 BRA `(.L_x_196) ;  /* 0xffffffd800e02947 */ /* 0x000fea000383ffff */
.L_x_187:
[----:B------:R-:W2:Y:S01]  /*5e20*/  SHFL.BFLY PT, R0, R23, 0x2, 0x1f ;  /* 0x0c401f0017007f89 */ /* 0x000ea200000e0000 */
[----:B------:R3:W-:Y:S08]  /*5e30*/  BAR.ARV R22, 0x100 ;  /* 0x000400160000751d */ /* 0x0007f00000002000 */
[----:B------:R-:W-:Y:S06]  /*5e40*/  BAR.ARV 0x8, 0x180 ;  /* 0x0206000000007b1d */ /* 0x000fec0000002000 */
[----:B------:R-:W-:Y:S01]  /*5e50*/  PLOP3.LUT P0, PT, PT, PT, PT, 0x8, 0x0 ;  /* 0x000000000000781c */ /* 0x000fe20003f0e170 */
[----:B------:R-:W4:Y:S01]  /*5e60*/  SHFL.BFLY PT, R4, R201, 0x2, 0x1f ;  /* 0x0c401f00c9047f89 */ /* 0x000f2200000e0000 */
[----:B--2---:R-:W-:Y:S01]  /*5e70*/  FADD.FTZ R2, R0, R23 ;  /* 0x0000001700027221 */ /* 0x004fe20000010000 */
[----:B------:R-:W-:-:S04]  /*5e80*/  IMAD.MOV.U32 R0, RZ, RZ, RZ ;  /* 0x000000ffff007224 */ /* 0x000fc800078e00ff */
[----:B------:R-:W2:Y:S01]  /*5e90*/  SHFL.BFLY PT, R3, R2, 0x1, 0x1f ;  /* 0x0c201f0002037f89 */ /* 0x000ea200000e0000 */
[----:B----4-:R-:W-:-:S05]  /*5ea0*/  FADD.FTZ R4, R4, R201 ;  /* 0x000000c904047221 */ /* 0x010fca0000010000 */
[----:B------:R-:W4:Y:S01]  /*5eb0*/  SHFL.BFLY PT, R5, R4, 0x1, 0x1f ;  /* 0x0c201f0004057f89 */ /* 0x000f2200000e0000 */
[----:B--2---:R-:W-:Y:S01]  /*5ec0*/  FADD.FTZ R7, R2, R3 ;  /* 0x0000000302077221 */ /* 0x004fe20000010000 */
[----:B------:R-:W-:Y:S02]  /*5ed0*/  IMAD.MOV.U32 R3, RZ, RZ, RZ ;  /* 0x000000ffff037224 */ /* 0x000fe400078e00ff */
[----:B------:R-:W-:Y:S02]  /*5ee0*/  IMAD.MOV.U32 R2, RZ, RZ, -0x800000 ;  /* 0xff800000ff027424 */ /* 0x000fe400078e00ff */
[----:B------:R-:W-:-:S13]  /*5ef0*/  FSETP.NE.FTZ.AND P1, PT, R7, RZ, PT ;  /* 0x000000ff0700720b */ /* 0x000fda0003f35000 */
[----:B------:R-:W2:Y:S01]  /*5f00*/  @P1 MUFU.LG2 R6, R7 ;  /* 0x0000000700061308 */ /* 0x000ea20000000c00 */
[----:B----4-:R-:W-:-:S05]  /*5f10*/  FADD.FTZ R5, R4, R5 ;  /* 0x0000000504057221 */ /* 0x010fca0000010000 */
[----:B------:R-:W-:Y:S02]  /*5f20*/  FSETP.NE.FTZ.AND P2, PT, R5, RZ, PT ;  /* 0x000000ff0500720b */ /* 0x000fe40003f55000 */
[----:B------:R4:W5:Y:S02]  /*5f30*/  @P1 MUFU.RCP R3, R7 ;  /* 0x0000000700031308 */ /* 0x0009640000001000 */
[----:B----4-:R-:W-:Y:S02]  /*5f40*/  IMAD.U32 R7, RZ, RZ, UR6 ;  /* 0x00000006ff077e24 */ /* 0x010fe4000f8e00ff */
[----:B--2---:R-:W-:-:S07]  /*5f50*/  @P1 FMUL.FTZ R6, R6, 0.69314718246459960938 ;  /* 0x3f31721806061820 */ /* 0x004fce0000410000 */
[----:B------:R-:W2:Y:S01]  /*5f60*/  @P2 MUFU.LG2 R4, R5 ;  /* 0x0000000500042308 */ /* 0x000ea20000000c00 */
[----:B------:R-:W-:Y:S01]  /*5f70*/  @P2 FMUL.FTZ R7, R7, 0.69314718246459960938 ;  /* 0x3f31721807072820 */ /* 0x000fe20000410000 */
[-C--:B-----5:R-:W-:Y:S01]  /*5f80*/  FMUL.FTZ R24, R24, R3.reuse ;  /* 0x0000000318187220 */ /* 0x0a0fe20000410000 */
[-C--:B------:R-:W-:Y:S01]  /*5f90*/  FMUL.FTZ R25, R25, R3.reuse ;  /* 0x0000000319197220 */ /* 0x080fe20000410000 */
[----:B------:R-:W-:-:S04]  /*5fa0*/  FMUL.FTZ R28, R28, R3 ;  /* 0x000000031c1c7220 */ /* 0x000fc80000410000 */
[----:B------:R4:W5:Y:S01]  /*5fb0*/  @P2 MUFU.RCP R0, R5 ;  /* 0x0000000500002308 */ /* 0x0009620000001000 */
        /* <DEDUP_REMOVED lines=8> */
[----:B----4-:R-:W-:Y:S02]  /*6040*/  IMAD.U32 R5, RZ, RZ, UR6 ;  /* 0x00000006ff057e24 */ /* 0x010fe4000f8e00ff */
[----:B--2---:R-:W-:Y:S01]  /*6050*/  @P2 FMUL.FTZ R4, R4, 0.69314718246459960938 ;  /* 0x3f31721804042820 */ /* 0x004fe20000410000 */
[-C--:B------:R-:W-:Y:S01]  /*6060*/  FMUL.FTZ R45, R45, R3.reuse ;  /* 0x000000032d2d7220 */ /* 0x080fe20000410000 */
[-C--:B------:R-:W-:Y:S01]  /*6070*/  FMUL.FTZ R48, R48, R3.reuse ;  /* 0x0000000330307220 */ /* 0x080fe20000410000 */
        /* <DEDUP_REMOVED lines=52> */
[----:B------:R-:W-:-:S02]  /*63c0*/  IMAD.MOV.U32 R3, RZ, RZ, -0x800000 ;  /* 0xff800000ff037424 */ /* 0x000fc400078e00ff */
[-C--:B-----5:R-:W-:Y:S01]  /*63d0*/  FMUL.FTZ R26, R26, R0.reuse ;  /* 0x000000001a1a7220 */ /* 0x0a0fe20000410000 */
        /* <DEDUP_REMOVED lines=64> */
[----:B---3--:R-:W-:-:S07]  /*67e0*/  @P2 FFMA.FTZ R2, R7, R21, R4 ;  /* 0x0000001507022223 */ /* 0x008fce0000010004 */
.L_x_175:
[----:B------:R-:W-:Y:S05]  /*67f0*/  @P0 BRA `(.L_x_197) ;  /* 0x0000002000600947 */ /* 0x000fea0003800000 */
[----:B------:R-:W2:Y:S01]  /*6800*/  S2R R0, SR_TID.X ;  /* 0x0000000000007919 */ /* 0x000ea20000002100 */
[----:B------:R-:W3:Y:S01]  /*6810*/  LDC R8, c[0x0][0xce8] ;  /* 0x00033a00ff087b82 */ /* 0x000ee20000000800 */
[----:B------:R-:W-:Y:S01]  /*6820*/  R2UR UR13, R18 ;  /* 0x00000000120d72ca */ /* 0x000fe200000e0000 */
[----:B------:R-:W-:Y:S01]  /*6830*/  ULDC.64 UR8, c[0x0][0xcd0] ;  /* 0x0003340000087ab9 */ /* 0x000fe20000000a00 */
[----:B------:R-:W4:Y:S01]  /*6840*/  S2R R16, SR_CTAID.X ;  /* 0x0000000000107919 */ /* 0x000f220000002500 */
[----:B------:R-:W-:Y:S01]  /*6850*/  ULDC.64 UR14, c[0x0][0x208] ;  /* 0x00008200000e7ab9 */ /* 0x000fe20000000a00 */
[----:B------:R-:W-:Y:S03]  /*6860*/  BSSY B0, `(.L_x_198) ;  /* 0x000014b000007945 */ /* 0x000fe60003800000 */
[----:B------:R-:W5:Y:S06]  /*6870*/  S2UR UR12, SR_CTAID.Z ;  /* 0x00000000000c79c3 */ /* 0x000f6c0000002700 */
[----:B------:R-:W-:-:S02]  /*6880*/  USHF.R.S32.HI UR7, URZ, 0x1f, UR13 ;  /* 0x0000001f3f077899 */ /* 0x000fc4000801140d */
[----:B------:R-:W-:Y:S01]  /*6890*/  IMAD R19, RZ, RZ, -UR13 ;  /* 0x8000000dff137e24 */ /* 0x000fe2000f8e02ff */
[----:B------:R-:W0:Y:S01]  /*68a0*/  LDC.64 R20, c[0x0][0xcd8] ;  /* 0x00033600ff147b82 */ /* 0x000e220000000a00 */
[----:B------:R-:W-:Y:S02]  /*68b0*/  UIMAD.WIDE.U32 UR4, UR13, UR8, URZ ;  /* 0x000000080d0472a5 */ /* 0x000fe4000f8e003f */
[----:B------:R-:W-:-:S04]  /*68c0*/  UIMAD UR6, UR7, UR8, URZ ;  /* 0x00000008070672a4 */ /* 0x000fc8000f8e023f */
[----:B------:R-:W-:Y:S01]  /*68d0*/  UIMAD UR6, UR13, UR9, UR6 ;  /* 0x000000090d0672a4 */ /* 0x000fe2000f8e0206 */
[----:B---3--:R-:W-:Y:S01]  /*68e0*/  ISETP.NE.AND P0, PT, R8, 0x1, PT ;  /* 0x000000010800780c */ /* 0x008fe20003f05270 */
[----:B------:R-:W3:Y:S01]  /*68f0*/  S2UR UR11, SR_CTAID.Y ;  /* 0x00000000000b79c3 */ /* 0x000ee20000002600 */
[----:B------:R-:W-:Y:S01]  /*6900*/  ULDC.64 UR8, c[0x0][0xc38] ;  /* 0x00030e0000087ab9 */ /* 0x000fe20000000a00 */
[----:B------:R-:W-:Y:S02]  /*6910*/  UIADD3 UR6, UR5, UR6, URZ ;  /* 0x0000000605067290 */ /* 0x000fe4000fffe03f */
[----:B------:R-:W-:Y:S01]  /*6920*/  UIMAD UR7, UR7, UR8, URZ ;  /* 0x00000008070772a4 */ /* 0x000fe2000f8e023f */
[----:B--2---:R-:W-:Y:S01]  /*6930*/  VIADD R14, R0, 0xffffff80 ;  /* 0xffffff80000e7836 */ /* 0x004fe20000000000 */
[----:B-----5:R-:W-:Y:S02]  /*6940*/  USHF.R.S32.HI UR10, URZ, 0x1f, UR12 ;  /* 0x0000001f3f0a7899 */ /* 0x020fe4000801140c */
[----:B------:R-:W3:Y:S02]  /*6950*/  LDC R152, c[0x0][0xd50] ;  /* 0x00035400ff987b82 */ /* 0x000ee40000000800 */
[----:B------:R-:W-:-:S04]  /*6960*/  SHF.R.S32.HI R7, RZ, 0x1f, R14 ;  /* 0x0000001fff077819 */ /* 0x000fc8000001140e */
[CC--:B------:R-:W-:Y:S02]  /*6970*/  LEA.HI R4, R7.reuse, R14.reuse, RZ, 0x7 ;  /* 0x0000000e07047211 */ /* 0x0c0fe400078f38ff */
[----:B------:R-:W2:Y:S01]  /*6980*/  LDC.64 R22, c[0x0][0xc40] ;  /* 0x00031000ff167b82 */ /* 0x000ea20000000a00 */
[----:B------:R-:W-:Y:S02]  /*6990*/  LEA.HI R7, R7, R14, RZ, 0x2 ;  /* 0x0000000e07077211 */ /* 0x000fe400078f10ff */
[----:B------:R-:W-:Y:S02]  /*69a0*/  LOP3.LUT R5, R4, 0xffffff80, RZ, 0xc0, !PT ;  /* 0xffffff8004057812 */ /* 0x000fe400078ec0ff */
[----:B------:R-:W-:Y:S02]  /*69b0*/  SHF.R.S32.HI R9, RZ, 0x7, R4 ;  /* 0x00000007ff097819 */ /* 0x000fe40000011404 */
[----:B------:R-:W-:Y:S01]  /*69c0*/  LOP3.LUT R7, R7, 0xfffffffc, RZ, 0xc0, !PT ;  /* 0xfffffffc07077812 */ /* 0x000fe200078ec0ff */
[----:B------:R-:W-:Y:S01]  /*69d0*/  IMAD.IADD R0, R14, 0x1, -R5 ;  /* 0x000000010e007824 */ /* 0x000fe200078e0a05 */
[----:B------:R-:W-:Y:S01]  /*69e0*/  LEA.HI R4, R4, R9, RZ, 0x1 ;  /* 0x0000000904047211 */ /* 0x000fe200078f08ff */
[----:B------:R-:W5:Y:S02]  /*69f0*/  @P0 LDC R17, c[0x0][0xcf0] ;  /* 0x00033c00ff110b82 */ /* 0x000f640000000800 */
[----:B------:R-:W-:Y:S01]  /*6a00*/  IMAD.IADD R7, R14, 0x1, -R7 ;  /* 0x000000010e077824 */ /* 0x000fe200078e0a07 */
[----:B------:R-:W-:-:S02]  /*6a10*/  SHF.R.S32.HI R11, RZ, 0x1f, R0 ;  /* 0x0000001fff0b7819 */ /* 0x000fc40000011400 */
[----:B------:R-:W-:Y:S02]  /*6a20*/  LOP3.LUT R4, R4, 0x3fffffe, RZ, 0xc0, !PT ;  /* 0x03fffffe04047812 */ /* 0x000fe400078ec0ff */
[----:B------:R-:W-:Y:S01]  /*6a30*/  LEA.HI R10, R11, R0, RZ, 0x2 ;  /* 0x000000000b0a7211 */ /* 0x000fe200078f10ff */
[----:B------:R-:W1:Y:S03]  /*6a40*/  @P0 LDC R14, c[0x0][0xcec] ;  /* 0x00033b00ff0e0b82 */ /* 0x000e660000000800 */
[--C-:B------:R-:W-:Y:S02]  /*6a50*/  SHF.R.S32.HI R5, RZ, 0x2, R10.reuse ;  /* 0x00000002ff057819 */ /* 0x100fe4000001140a */
[----:B------:R-:W-:-:S03]  /*6a60*/  SHF.R.S32.HI R6, RZ, 0x1f, R10 ;  /* 0x0000001fff067819 */ /* 0x000fc6000001140a */
[----:B------:R-:W5:Y:S01]  /*6a70*/  @P0 LDC R154, c[0x0][0xcec] ;  /* 0x00033b00ff9a0b82 */ /* 0x000f620000000800 */
[----:B------:R-:W-:-:S04]  /*6a80*/  LEA.HI R6, R6, R5, RZ, 0x3 ;  /* 0x0000000506067211 */ /* 0x000fc800078f18ff */
[----:B------:R-:W-:Y:S01]  /*6a90*/  LOP3.LUT R12, R6, 0xfffffff8, RZ, 0xc0, !PT ;  /* 0xfffffff8060c7812 */ /* 0x000fe200078ec0ff */
[----:B------:R-:W-:Y:S01]  /*6aa0*/  IMAD.IADD R6, R9, 0x1, -R4 ;  /* 0x0000000109067824 */ /* 0x000fe200078e0a04 */
[----:B------:R-:W-:Y:S01]  /*6ab0*/  LEA.HI R9, R7, R7, RZ, 0x1 ;  /* 0x0000000707097211 */ /* 0x000fe200078f08ff */
[----:B------:R-:W5:Y:S01]  /*6ac0*/  @P0 LDC R153, c[0x0][0xcf0] ;  /* 0x00033c00ff990b82 */ /* 0x000f620000000800 */
[----:B------:R-:W-:Y:S01]  /*6ad0*/  LEA.HI R4, R11, R0, RZ, 0x5 ;  /* 0x000000000b047211 */ /* 0x000fe200078f28ff */
[----:B------:R-:W-:Y:S01]  /*6ae0*/  IMAD.IADD R5, R5, 0x1, -R12 ;  /* 0x0000000105057824 */ /* 0x000fe200078e0a0c */
[----:B------:R-:W-:Y:S02]  /*6af0*/  LOP3.LUT R12, R9, 0x1ffffffe, RZ, 0xc0, !PT ;  /* 0x1ffffffe090c7812 */ /* 0x000fe400078ec0ff */
[----:B------:R-:W-:-:S03]  /*6b00*/  SHF.R.S32.HI R4, RZ, 0x5, R4 ;  /* 0x00000005ff047819 */ /* 0x000fc60000011404 */
[----:B------:R-:W-:Y:S02]  /*6b10*/  IMAD.IADD R12, R7, 0x1, -R12 ;  /* 0x00000001070c7824 */ /* 0x000fe400078e0a0c */
[----:B------:R-:W-:Y:S02]  /*6b20*/  IMAD R7, R4, 0x10, R5 ;  /* 0x0000001004077824 */ /* 0x000fe400078e0205 */
[----:B------:R-:W-:Y:S02]  /*6b30*/  IMAD.U32 R5, RZ, RZ, UR5 ;  /* 0x00000005ff057e24 */ /* 0x000fe4000f8e00ff */
[----:B------:R-:W-:Y:S02]  /*6b40*/  IMAD R9, R6, 0x40, R7 ;  /* 0x0000004006097824 */ /* 0x000fe400078e0207 */
[----:B------:R-:W-:Y:S01]  /*6b50*/  IMAD.U32 R4, RZ, RZ, UR4 ;  /* 0x00000004ff047e24 */ /* 0x000fe2000f8e00ff */
[----:B------:R-:W-:Y:S01]  /*6b60*/  UIMAD.WIDE.U32 UR4, UR13, UR8, URZ ;  /* 0x000000080d0472a5 */ /* 0x000fe2000f8e003f */
[----:B------:R-:W-:Y:S01]  /*6b70*/  IMAD.U32 R5, RZ, RZ, UR6 ;  /* 0x00000006ff057e24 */ /* 0x000fe2000f8e00ff */
[----:B------:R-:W-:Y:S01]  /*6b80*/  UIMAD UR6, UR13, UR9, UR7 ;  /* 0x000000090d0672a4 */ /* 0x000fe2000f8e0207 */
[----:B------:R-:W-:-:S02]  /*6b90*/  IMAD R12, R12, 0x8, R9 ;  /* 0x000000080c0c7824 */ /* 0x000fc400078e0209 */
[----:B0-----:R-:W-:Y:S01]  /*6ba0*/  IMAD R6, R20, UR10, RZ ;  /* 0x0000000a14067c24 */ /* 0x001fe2000f8e02ff */
[----:B------:R-:W-:Y:S01]  /*6bb0*/  UIADD3 UR6, UR5, UR6, URZ ;  /* 0x0000000605067290 */ /* 0x000fe2000fffe03f */
[----:B----4-:R-:W-:Y:S01]  /*6bc0*/  IMAD R11, R16, 0x80, R12 ;  /* 0x00000080100b7824 */ /* 0x010fe200078e020c */
[----:B------:R-:W-:Y:S01]  /*6bd0*/  ULDC.64 UR8, c[0x0][0xc28] ;  /* 0x00030a0000087ab9 */ /* 0x000fe20000000a00 */
[----:B------:R-:W-:Y:S02]  /*6be0*/  IMAD R15, R21, UR12, R6 ;  /* 0x0000000c150f7c24 */ /* 0x000fe4000f8e0206 */
[----:B-1----:R-:W-:-:S04]  /*6bf0*/  @P0 IMAD.HI.U32 R12, R11, R14, RZ ;  /* 0x0000000e0b0c0227 */ /* 0x002fc800078e00ff */
[----:B------:R-:W-:Y:S02]  /*6c00*/  IMAD.U32 R7, RZ, RZ, UR5 ;  /* 0x00000005ff077e24 */ /* 0x000fe4000f8e00ff */
[----:B--2---:R-:W-:Y:S02]  /*6c10*/  IMAD R14, R22, UR10, RZ ;  /* 0x0000000a160e7c24 */ /* 0x004fe4000f8e02ff */
[----:B---3--:R-:W-:Y:S02]  /*6c20*/  IMAD R21, R152, R19, UR11 ;  /* 0x0000000b98157e24 */ /* 0x008fe4000f8e0213 */
[----:B------:R-:W-:Y:S01]  /*6c30*/  IMAD.U32 R6, RZ, RZ, UR4 ;  /* 0x00000004ff067e24 */ /* 0x000fe2000f8e00ff */
[----:B------:R-:W-:Y:S01]  /*6c40*/  ULDC.64 UR4, c[0x0][0xce0] ;  /* 0x0003380000047ab9 */ /* 0x000fe20000000a00 */
[----:B------:R-:W-:Y:S01]  /*6c50*/  IMAD.U32 R7, RZ, RZ, UR6 ;  /* 0x00000006ff077e24 */ /* 0x000fe2000f8e00ff */
[----:B------:R-:W-:Y:S01]  /*6c60*/  ULDC.64 UR6, c[0x0][0xc48] ;  /* 0x0003120000067ab9 */ /* 0x000fe20000000a00 */
[----:B------:R-:W-:-:S04]  /*6c70*/  IMAD.WIDE.U32 R4, R20, UR12, R4 ;  /* 0x0000000c14047c25 */ /* 0x000fc8000f8e0004 */
[----:B------:R-:W-:Y:S01]  /*6c80*/  IMAD.MOV.U32 R13, RZ, RZ, R11 ;  /* 0x000000ffff0d7224 */ /* 0x000fe200078e000b */
[----:B-----5:R-:W-:Y:S01]  /*6c90*/  @P0 SHF.R.U32.HI R13, RZ, R17, R12 ;  /* 0x00000011ff0d0219 */ /* 0x020fe2000001160c */
[----:B------:R-:W-:Y:S01]  /*6ca0*/  IMAD R17, R23, UR12, R14 ;  /* 0x0000000c17117c24 */ /* 0x000fe2000f8e020e */
[----:B------:R-:W-:Y:S01]  /*6cb0*/  SHF.R.S32.HI R14, RZ, 0x1f, R21 ;  /* 0x0000001fff0e7819 */ /* 0x000fe20000011415 */
[----:B------:R-:W-:-:S04]  /*6cc0*/  IMAD.WIDE.U32 R6, R22, UR12, R6 ;  /* 0x0000000c16067c25 */ /* 0x000fc8000f8e0006 */
[----:B------:R-:W-:Y:S02]  /*6cd0*/  IMAD.IADD R5, R5, 0x1, R15 ;  /* 0x0000000105057824 */ /* 0x000fe400078e020f */
[----:B------:R-:W-:-:S04]  /*6ce0*/  @P0 IMAD.HI.U32 R154, R11, R154, RZ ;  /* 0x0000009a0b9a0227 */ /* 0x000fc800078e00ff */
[----:B------:R-:W-:Y:S02]  /*6cf0*/  IMAD.IADD R7, R7, 0x1, R17 ;  /* 0x0000000107077824 */ /* 0x000fe400078e0211 */
[----:B------:R-:W-:Y:S01]  /*6d00*/  IMAD.MOV.U32 R15, RZ, RZ, R11 ;  /* 0x000000ffff0f7224 */ /* 0x000fe200078e000b */
[----:B------:R-:W-:Y:S01]  /*6d10*/  @P0 SHF.R.U32.HI R15, RZ, R153, R154 ;  /* 0x00000099ff0f0219 */ /* 0x000fe2000001169a */
[C---:B------:R-:W-:Y:S02]  /*6d20*/  IMAD R12, R14.reuse, UR4, RZ ;  /* 0x000000040e0c7c24 */ /* 0x040fe4000f8e02ff */
[----:B------:R-:W-:Y:S02]  /*6d30*/  IMAD R17, R14, UR6, RZ ;  /* 0x000000060e117c24 */ /* 0x000fe4000f8e02ff */
[----:B------:R-:W-:-:S04]  /*6d40*/  IMAD.WIDE.U32 R4, R21, UR4, R4 ;  /* 0x0000000415047c25 */ /* 0x000fc8000f8e0004 */
[C---:B------:R-:W-:Y:S01]  /*6d50*/  IMAD R14, R21.reuse, UR5, R12 ;  /* 0x00000005150e7c24 */ /* 0x040fe2000f8e020c */
[----:B------:R-:W-:Y:S01]  /*6d60*/  BAR.SYNC.DEFER_BLOCKING 0x1, 0x100 ;  /* 0x0044000000007b1d */ /* 0x000fe20000010000 */
[----:B------:R-:W-:Y:S01]  /*6d70*/  IMAD R19, R21, UR7, R17 ;  /* 0x0000000715137c24 */ /* 0x000fe2000f8e0211 */
[----:B------:R-:W-:Y:S01]  /*6d80*/  SHF.R.S32.HI R17, RZ, 0x1f, R13 ;  /* 0x0000001fff117819 */ /* 0x000fe2000001140d */
[----:B------:R-:W-:Y:S01]  /*6d90*/  IMAD.MOV R20, RZ, RZ, -R15 ;  /* 0x000000ffff147224 */ /* 0x000fe200078e0a0f */
[----:B------:R-:W-:Y:S01]  /*6da0*/  IADD3 R4, P0, R13, R4, RZ ;  /* 0x000000040d047210 */ /* 0x000fe20007f1e0ff */
[----:B------:R-:W-:Y:S01]  /*6db0*/  IMAD.MOV R13, RZ, RZ, -R13 ;  /* 0x000000ffff0d7224 */ /* 0x000fe200078e0a0d */
[----:B------:R-:W-:Y:S01]  /*6dc0*/  SHF.R.S32.HI R12, RZ, 0x1f, R15 ;  /* 0x0000001fff0c7819 */ /* 0x000fe2000001140f */
[----:B------:R-:W-:Y:S01]  /*6dd0*/  ULDC.64 UR4, c[0x0][0xc30] ;  /* 0x00030c0000047ab9 */ /* 0x000fe20000000a00 */
[----:B------:R-:W-:Y:S01]  /*6de0*/  IMAD.WIDE.U32 R6, R21, UR6, R6 ;  /* 0x0000000615067c25 */ /* 0x000fe2000f8e0006 */
[----:B------:R-:W-:Y:S01]  /*6df0*/  IADD3.X R5, R17, R5, R14, P0, !PT ;  /* 0x0000000511057210 */ /* 0x000fe200007fe40e */
[----:B------:R-:W-:-:S02]  /*6e00*/  ULDC.64 UR6, c[0x0][0xcc8] ;  /* 0x0003320000067ab9 */ /* 0x000fc40000000a00 */
[----:B------:R-:W-:Y:S02]  /*6e10*/  IMAD R12, R12, UR4, RZ ;  /* 0x000000040c0c7c24 */ /* 0x000fe4000f8e02ff */
[C-C-:B------:R-:W-:Y:S02]  /*6e20*/  IMAD R13, R8.reuse, R13, R11.reuse ;  /* 0x0000000d080d7224 */ /* 0x140fe400078e020b */
        /* <DEDUP_REMOVED lines=28> */
[----:B------:R-:W-:Y:S01]  /*6ff0*/  SHFL.IDX PT, R12, R19, RZ, 0x1c1f ;  /* 0x001c1fff130c7589 */ /* 0x000fe200000e0000 */
[----:B------:R-:W-:Y:S01]  /*7000*/  LOP3.LUT P0, RZ, R0, 0x3, RZ, 0xc0, !PT ;  /* 0x0000000300ff7812 */ /* 0x000fe2000780c0ff */
[C---:B------:R-:W-:Y:S01]  /*7010*/  VIADD R9, R11.reuse, 0x8 ;  /* 0x000000080b097836 */ /* 0x040fe20000000000 */
[----:B------:R-:W-:Y:S01]  /*7020*/  UIADD3 UR4, UR4, 0x32420, URZ ;  /* 0x0003242004047890 */ /* 0x000fe2000fffe03f */
[----:B------:R-:W0:Y:S01]  /*7030*/  SHFL.IDX PT, R13, R17, RZ, 0x1c1f ;  /* 0x001c1fff110d7589 */ /* 0x000e2200000e0000 */
[----:B------:R-:W-:-:S02]  /*7040*/  ISETP.GE.OR P1, PT, R11, R8, P0 ;  /* 0x000000080b00720c */ /* 0x000fc40000726670 */
[-C--:B------:R-:W-:Y:S01]  /*7050*/  ISETP.GE.OR P0, PT, R9, R8.reuse, P0 ;  /* 0x000000080900720c */ /* 0x080fe20000706670 */
[----:B------:R1:W2:Y:S01]  /*7060*/  SHFL.IDX PT, R15, R17, 0x1, 0x1c1f ;  /* 0x003c1f00110f7f89 */ /* 0x0002a200000e0000 */
[----:B------:R-:W-:Y:S01]  /*7070*/  ISETP.GE.AND P2, PT, R11, R8, PT ;  /* 0x000000080b00720c */ /* 0x000fe20003f46270 */
[----:B------:R-:W-:Y:S02]  /*7080*/  UPRMT UR4, URZ, 0x654, UR4 ;  /* 0x000006543f047896 */ /* 0x000fe40008000004 */
[----:B------:R3:W4:Y:S01]  /*7090*/  SHFL.IDX PT, R4, R6, RZ, 0x1c1f ;  /* 0x001c1fff06047589 */ /* 0x00072200000e0000 */
[----:B-1----:R-:W-:-:S03]  /*70a0*/  LOP3.LUT R17, R10, 0x7ffffffc, RZ, 0xc0, !PT ;  /* 0x7ffffffc0a117812 */ /* 0x002fc600078ec0ff */
[----:B------:R3:W1:Y:S03]  /*70b0*/  SHFL.IDX PT, R5, R7, RZ, 0x1c1f ;  /* 0x001c1fff07057589 */ /* 0x00066600000e0000 */
[----:B------:R-:W-:Y:S01]  /*70c0*/  SYNCS.ARRIVE.TRANS64.RED.A1T0 RZ, [UR4], RZ ;  /* 0x000000ffffff79a7 */ /* 0x000fe20008100404 */
[----:B------:R-:W-:-:S04]  /*70d0*/  IMAD.IADD R0, R0, 0x1, -R17 ;  /* 0x0000000100007824 */ /* 0x000fc800078e0a11 */
[----:B------:R-:W-:Y:S01]  /*70e0*/  IMAD.SHL.U32 R0, R0, 0x2, RZ ;  /* 0x0000000200007824 */ /* 0x000fe200078e00ff */
[----:B0-----:R3:W-:Y:S04]  /*70f0*/  @!P1 ST.E desc[UR14][R12.64], R3 ;  /* 0x000000030c009985 */ /* 0x0017e8000c10190e */
[----:B--2---:R3:W-:Y:S01]  /*7100*/  @!P0 ST.E desc[UR14][R14.64], R2 ;  /* 0x000000020e008985 */ /* 0x0047e2000c10190e */
[----:B------:R-:W-:Y:S05]  /*7110*/  @P2 BRA `(.L_x_199) ;  /* 0x0000000800fc2947 */ /* 0x000fea0003800000 */
[C---:B---3--:R-:W-:Y:S01]  /*7120*/  VIADD R2, R0.reuse, 0x8 ;  /* 0x0000000800027836 */ /* 0x048fe20000000000 */
        /* <DEDUP_REMOVED lines=9> */
[----:B------:R-:W-:Y:S01]  /*71c0*/  VIADD R19, R0, 0x30 ;  /* 0x0000003000137836 */ /* 0x000fe20000000000 */
[----:B------:R-:W-:Y:S01]  /*71d0*/  ISETP.GE.AND P0, PT, R16, UR4, PT ;  /* 0x0000000410007c0c */ /* 0x000fe2000bf06270 */
[C---:B------:R-:W-:Y:S01]  /*71e0*/  VIADD R20, R0.reuse, 0x38 ;  /* 0x0000003800147836 */ /* 0x040fe20000000000 */
[----:B------:R-:W-:Y:S01]  /*71f0*/  ISETP.GE.AND P1, PT, R17, UR4, PT ;  /* 0x0000000411007c0c */ /* 0x000fe2000bf26270 */
[----:B------:R-:W-:Y:S01]  /*7200*/  ULDC.64 UR6, c[0x0][0x208] ;  /* 0x0000820000067ab9 */ /* 0x000fe20000000a00 */
[----:B------:R-:W-:-:S02]  /*7210*/  VIADD R21, R0, 0x40 ;  /* 0x0000004000157836 */ /* 0x000fc40000000000 */
[----:B------:R-:W-:Y:S01]  /*7220*/  VIADD R22, R0, 0x48 ;  /* 0x0000004800167836 */ /* 0x000fe20000000000 */
[----:B------:R-:W-:Y:S01]  /*7230*/  @!P3 LEA.HI R2, R2, R2, RZ, 0x1 ;  /* 0x000000020202b211 */ /* 0x000fe200078f08ff */
[----:B------:R-:W-:Y:S01]  /*7240*/  VIADD R23, R0, 0x50 ;  /* 0x0000005000177836 */ /* 0x000fe20000000000 */
[----:B------:R-:W-:Y:S02]  /*7250*/  @!P4 LEA.HI R3, R3, R3, RZ, 0x1 ;  /* 0x000000030303c211 */ /* 0x000fe400078f08ff */
[----:B------:R-:W-:Y:S02]  /*7260*/  @!P5 LEA.HI R10, R10, R10, RZ, 0x1 ;  /* 0x0000000a0a0ad211 */ /* 0x000fe400078f08ff */
[----:B------:R-:W-:Y:S02]  /*7270*/  @!P3 LOP3.LUT R11, R2, 0xfffffffe, RZ, 0xc0, !PT ;  /* 0xfffffffe020bb812 */ /* 0x000fe400078ec0ff */
[----:B------:R-:W-:Y:S01]  /*7280*/  @!P4 LOP3.LUT R13, R3, 0xfffffffe, RZ, 0xc0, !PT ;  /* 0xfffffffe030dc812 */ /* 0x000fe200078ec0ff */
[----:B-1--4-:R-:W-:Y:S01]  /*7290*/  @!P2 IMAD.WIDE R2, R0, 0x4, R4 ;  /* 0x000000040002a825 */ /* 0x012fe200078e0204 */
[----:B------:R-:W-:-:S02]  /*72a0*/  @!P5 LOP3.LUT R15, R10, 0xfffffffe, RZ, 0xc0, !PT ;  /* 0xfffffffe0a0fd812 */ /* 0x000fc400078ec0ff */
[----:B------:R-:W-:Y:S01]  /*72b0*/  ISETP.GE.AND P6, PT, R23, UR4, PT ;  /* 0x0000000417007c0c */ /* 0x000fe2000bfc6270 */
[--C-:B------:R-:W-:Y:S01]  /*72c0*/  @!P3 IMAD.WIDE R10, R11, 0x4, R4.reuse ;  /* 0x000000040b0ab825 */ /* 0x100fe200078e0204 */
[----:B------:R0:W-:Y:S01]  /*72d0*/  @!P2 ST.E.64 desc[UR6][R2.64], R24 ;  /* 0x000000180200a985 */ /* 0x0001e2000c101b06 */
[----:B------:R-:W-:Y:S02]  /*72e0*/  ISETP.GE.AND P2, PT, R19, UR4, PT ;  /* 0x0000000413007c0c */ /* 0x000fe4000bf46270 */
[--C-:B------:R-:W-:Y:S01]  /*72f0*/  @!P4 IMAD.WIDE R12, R13, 0x4, R4.reuse ;  /* 0x000000040d0cc825 */ /* 0x100fe200078e0204 */
[----:B------:R1:W-:Y:S01]  /*7300*/  @!P3 ST.E.64 desc[UR6][R10.64], R28 ;  /* 0x0000001c0a00b985 */ /* 0x0003e2000c101b06 */
[----:B------:R-:W-:Y:S02]  /*7310*/  ISETP.GE.AND P3, PT, R20, UR4, PT ;  /* 0x0000000414007c0c */ /* 0x000fe4000bf66270 */
[----:B------:R-:W-:Y:S01]  /*7320*/  @!P5 IMAD.WIDE R14, R15, 0x4, R4 ;  /* 0x000000040f0ed825 */ /* 0x000fe200078e0204 */
[----:B------:R2:W-:Y:S01]  /*7330*/  @!P4 ST.E.64 desc[UR6][R12.64], R32 ;  /* 0x000000200c00c985 */ /* 0x0005e2000c101b06 */
[----:B------:R-:W-:-:S02]  /*7340*/  ISETP.GE.AND P4, PT, R21, UR4, PT ;  /* 0x0000000415007c0c */ /* 0x000fc4000bf86270 */
[----:B------:R-:W-:Y:S01]  /*7350*/  @!P0 LEA.HI R16, R16, R16, RZ, 0x1 ;  /* 0x0000001010108211 */ /* 0x000fe200078f08ff */
[----:B------:R3:W-:Y:S01]  /*7360*/  @!P5 ST.E.64 desc[UR6][R14.64], R36 ;  /* 0x000000240e00d985 */ /* 0x0007e2000c101b06 */
[----:B------:R-:W-:Y:S01]  /*7370*/  ISETP.GE.AND P5, PT, R22, UR4, PT ;  /* 0x0000000416007c0c */ /* 0x000fe2000bfa6270 */
[C---:B0-----:R-:W-:Y:S01]  /*7380*/  VIADD R24, R0.reuse, 0x58 ;  /* 0x0000005800187836 */ /* 0x041fe20000000000 */
[----:B------:R-:W-:Y:S01]  /*7390*/  @!P1 LEA.HI R17, R17, R17, RZ, 0x1 ;  /* 0x0000001111119211 */ /* 0x000fe200078f08ff */
[----:B------:R-:W-:Y:S01]  /*73a0*/  VIADD R25, R0, 0x60 ;  /* 0x0000006000197836 */ /* 0x000fe20000000000 */
[----:B------:R-:W-:Y:S02]  /*73b0*/  @!P0 LOP3.LUT R3, R16, 0xfffffffe, RZ, 0xc0, !PT ;  /* 0xfffffffe10038812 */ /* 0x000fe400078ec0ff */
[----:B-1----:R-:W-:Y:S02]  /*73c0*/  @!P1 LOP3.LUT R11, R17, 0xfffffffe, RZ, 0xc0, !PT ;  /* 0xfffffffe110b9812 */ /* 0x002fe400078ec0ff */
[----:B------:R-:W-:Y:S01]  /*73d0*/  @!P2 LEA.HI R19, R19, R19, RZ, 0x1 ;  /* 0x000000131313a211 */ /* 0x000fe200078f08ff */
[----:B------:R-:W-:Y:S01]  /*73e0*/  @!P0 IMAD.WIDE R2, R3, 0x4, R4 ;  /* 0x0000000403028825 */ /* 0x000fe200078e0204 */
[----:B------:R-:W-:-:S02]  /*73f0*/  @!P3 LEA.HI R20, R20, R20, RZ, 0x1 ;  /* 0x000000141414b211 */ /* 0x000fc400078f08ff */
[----:B------:R-:W-:Y:S01]  /*7400*/  @!P4 LEA.HI R21, R21, R21, RZ, 0x1 ;  /* 0x000000151515c211 */ /* 0x000fe200078f08ff */
[----:B------:R-:W-:Y:S01]  /*7410*/  @!P1 IMAD.WIDE R10, R11, 0x4, R4 ;  /* 0x000000040b0a9825 */ /* 0x000fe200078e0204 */
[----:B------:R-:W-:Y:S01]  /*7420*/  @!P5 LEA.HI R22, R22, R22, RZ, 0x1 ;  /* 0x000000161616d211 */ /* 0x000fe200078f08ff */
[----:B------:R0:W-:Y:S01]  /*7430*/  @!P0 ST.E.64 desc[UR6][R2.64], R40 ;  /* 0x0000002802008985 */ /* 0x0001e2000c101b06 */
[----:B------:R-:W-:Y:S02]  /*7440*/  @!P6 LEA.HI R23, R23, R23, RZ, 0x1 ;  /* 0x000000171717e211 */ /* 0x000fe400078f08ff */
[----:B------:R-:W-:Y:S01]  /*7450*/  @!P2 LOP3.LUT R19, R19, 0xfffffffe, RZ, 0xc0, !PT ;  /* 0xfffffffe1313a812 */ /* 0x000fe200078ec0ff */
[----:B------:R1:W-:Y:S01]  /*7460*/  @!P1 ST.E.64 desc[UR6][R10.64], R44 ;  /* 0x0000002c0a009985 */ /* 0x0003e2000c101b06 */
[----:B--2---:R-:W-:Y:S01]  /*7470*/  @!P3 LOP3.LUT R13, R20, 0xfffffffe, RZ, 0xc0, !PT ;  /* 0xfffffffe140db812 */ /* 0x004fe200078ec0ff */
[----:B------:R-:W-:Y:S01]  /*7480*/  VIADD R20, R0, 0x70 ;  /* 0x0000007000147836 */ /* 0x000fe20000000000 */
[----:B------:R-:W-:-:S02]  /*7490*/  @!P4 LOP3.LUT R21, R21, 0xfffffffe, RZ, 0xc0, !PT ;  /* 0xfffffffe1515c812 */ /* 0x000fc400078ec0ff */
[----:B---3--:R-:W-:Y:S01]  /*74a0*/  @!P5 LOP3.LUT R15, R22, 0xfffffffe, RZ, 0xc0, !PT ;  /* 0xfffffffe160fd812 */ /* 0x008fe200078ec0ff */
[C---:B------:R-:W-:Y:S01]  /*74b0*/  VIADD R22, R0.reuse, 0x80 ;  /* 0x0000008000167836 */ /* 0x040fe20000000000 */
[----:B------:R-:W-:Y:S01]  /*74c0*/  @!P6 LOP3.LUT R17, R23, 0xfffffffe, RZ, 0xc0, !PT ;  /* 0xfffffffe1711e812 */ /* 0x000fe200078ec0ff */
        /* <DEDUP_REMOVED lines=11> */
[----:B------:R-:W-:-:S02]  /*7580*/  ISETP.GE.AND P4, PT, R22, UR4, PT ;  /* 0x0000000416007c0c */ /* 0x000fc4000bf86270 */
[----:B------:R-:W-:Y:S01]  /*7590*/  @!P6 IMAD.WIDE R16, R17, 0x4, R4 ;  /* 0x000000041110e825 */ /* 0x000fe200078e0204 */
[----:B------:R3:W-:Y:S01]  /*75a0*/  @!P5 ST.E.64 desc[UR6][R14.64], R60 ;  /* 0x0000003c0e00d985 */ /* 0x0007e2000c101b06 */
[----:B------:R-:W-:Y:S02]  /*75b0*/  @!P1 LEA.HI R24, R24, R24, RZ, 0x1 ;  /* 0x0000001818189211 */ /* 0x000fe400078f08ff */
[C---:B------:R-:W-:Y:S01]  /*75c0*/  VIADD R19, R0.reuse, 0x68 ;  /* 0x0000006800137836 */ /* 0x040fe20000000000 */
[----:B------:R4:W-:Y:S01]  /*75d0*/  @!P6 ST.E.64 desc[UR6][R16.64], R64 ;  /* 0x000000401000e985 */ /* 0x0009e2000c101b06 */
[----:B------:R-:W-:Y:S01]  /*75e0*/  VIADD R21, R0, 0x78 ;  /* 0x0000007800157836 */ /* 0x000fe20000000000 */
        /* <DEDUP_REMOVED lines=16> */
[----:B------:R-:W-:Y:S01]  /*76f0*/  @!P2 LOP3.LUT R19, R19, 0xfffffffe, RZ, 0xc0, !PT ;  /* 0xfffffffe1313a812 */ /* 0x000fe200078ec0ff */
[----:B------:R1:W-:Y:S01]  /*7700*/  @!P0 ST.E.64 desc[UR6][R10.64], R72 ;  /* 0x000000480a008985 */ /* 0x0003e2000c101b06 */
[----:B--2---:R-:W-:Y:S01]  /*7710*/  @!P6 LOP3.LUT R13, R20, 0xfffffffe, RZ, 0xc0, !PT ;  /* 0xfffffffe140de812 */ /* 0x004fe200078ec0ff */
[----:B------:R-:W-:Y:S01]  /*7720*/  VIADD R20, R0, 0xa8 ;  /* 0x000000a800147836 */ /* 0x000fe20000000000 */
[----:B------:R-:W-:Y:S02]  /*7730*/  @!P5 LOP3.LUT R21, R21, 0xfffffffe, RZ, 0xc0, !PT ;  /* 0xfffffffe1515d812 */ /* 0x000fe400078ec0ff */
[----:B---3--:R-:W-:Y:S01]  /*7740*/  @!P4 LOP3.LUT R15, R22, 0xfffffffe, RZ, 0xc0, !PT ;  /* 0xfffffffe160fc812 */ /* 0x008fe200078ec0ff */
[C---:B------:R-:W-:Y:S01]  /*7750*/  VIADD R22, R0.reuse, 0xb8 ;  /* 0x000000b800167836 */ /* 0x040fe20000000000 */
        /* <DEDUP_REMOVED lines=24> */
[----:B-1----:R-:W-:Y:S02]  /*78e0*/  @!P1 LOP3.LUT R11, R25, 0xfffffffe, RZ, 0xc0, !PT ;  /* 0xfffffffe190b9812 */ /* 0x002fe400078ec0ff */
[----:B------:R-:W-:Y:S01]  /*78f0*/  @!P5 LEA.HI R22, R22, R22, RZ, 0x1 ;  /* 0x000000161616d211 */ /* 0x000fe200078f08ff */
[--C-:B------:R-:W-:Y:S01]  /*7900*/  @!P0 IMAD.WIDE R2, R3, 0x4, R4.reuse ;  /* 0x0000000403028825 */ /* 0x100fe200078e0204 */
[----:B------:R-:W-:Y:S02]  /*7910*/  @!P3 LEA.HI R20, R20, R20, RZ, 0x1 ;  /* 0x000000141414b211 */ /* 0x000fe400078f08ff */
[----:B------:R-:W-:Y:S01]  /*7920*/  @!P2 LEA.HI R19, R19, R19, RZ, 0x1 ;  /* 0x000000131313a211 */ /* 0x000fe200078f08ff */
[--C-:B------:R-:W-:Y:S01]  /*7930*/  @!P1 IMAD.WIDE R10, R11, 0x4, R4.reuse ;  /* 0x000000040b0a9825 */ /* 0x100fe200078e0204 */
[----:B------:R-:W-:Y:S01]  /*7940*/  @!P4 LEA.HI R21, R21, R21, RZ, 0x1 ;  /* 0x000000151515c211 */ /* 0x000fe200078f08ff */
[----:B------:R0:W-:Y:S01]  /*7950*/  @!P0 ST.E.64 desc[UR6][R2.64], R96 ;  /* 0x0000006002008985 */ /* 0x0001e2000c101b06 */
[----:B--2---:R-:W-:Y:S01]  /*7960*/  @!P2 LOP3.LUT R13, R19, 0xfffffffe, RZ, 0xc0, !PT ;  /* 0xfffffffe130da812 */ /* 0x004fe200078ec0ff */
[----:B------:R-:W-:Y:S01]  /*7970*/  VIADD R19, R0, 0xc8 ;  /* 0x000000c800137836 */ /* 0x000fe20000000000 */
[----:B---3--:R-:W-:Y:S01]  /*7980*/  @!P3 LOP3.LUT R15, R20, 0xfffffffe, RZ, 0xc0, !PT ;  /* 0xfffffffe140fb812 */ /* 0x008fe200078ec0ff */
[----:B------:R1:W-:Y:S01]  /*7990*/  @!P1 ST.E.64 desc[UR6][R10.64], R100 ;  /* 0x000000640a009985 */ /* 0x0003e2000c101b06 */
[----:B------:R-:W-:Y:S01]  /*79a0*/  @!P6 LEA.HI R23, R23, R23, RZ, 0x1 ;  /* 0x000000171717e211 */ /* 0x000fe200078f08ff */
[----:B------:R-:W-:Y:S01]  /*79b0*/  @!P2 IMAD.WIDE R12, R13, 0x4, R4 ;  /* 0x000000040d0ca825 */ /* 0x000fe200078e0204 */
[----:B------:R-:W-:-:S02]  /*79c0*/  @!P4 LOP3.LUT R21, R21, 0xfffffffe, RZ, 0xc0, !PT ;  /* 0xfffffffe1515c812 */ /* 0x000fc400078ec0ff */
[----:B----4-:R-:W-:Y:S01]  /*79d0*/  @!P5 LOP3.LUT R17, R22, 0xfffffffe, RZ, 0xc0, !PT ;  /* 0xfffffffe1611d812 */ /* 0x010fe200078ec0ff */
[C---:B------:R-:W-:Y:S01]  /*79e0*/  VIADD R20, R0.reuse, 0xd0 ;  /* 0x000000d000147836 */ /* 0x040fe20000000000 */
[----:B------:R-:W-:Y:S01]  /*79f0*/  @!P6 LOP3.LUT R23, R23, 0xfffffffe, RZ, 0xc0, !PT ;  /* 0xfffffffe1717e812 */ /* 0x000fe200078ec0ff */
[----:B------:R2:W-:Y:S01]  /*7a00*/  @!P2 ST.E.64 desc[UR6][R12.64], R104 ;  /* 0x000000680c00a985 */ /* 0x0005e2000c101b06 */
[----:B------:R-:W-:Y:S01]  /*7a10*/  VIADD R22, R0, 0xe0 ;  /* 0x000000e000167836 */ /* 0x000fe20000000000 */
[----:B------:R-:W-:Y:S01]  /*7a20*/  ISETP.GE.AND P0, PT, R19, UR4, PT ;  /* 0x0000000413007c0c */ /* 0x000fe2000bf06270 */
[----:B0-----:R-:W-:Y:S01]  /*7a30*/  @!P3 IMAD.WIDE R2, R15, 0x4, R4 ;  /* 0x000000040f02b825 */ /* 0x001fe200078e0204 */
[----:B------:R-:W-:-:S03]  /*7a40*/  ISETP.GE.AND P1, PT, R20, UR4, PT ;  /* 0x0000000414007c0c */ /* 0x000fc6000bf26270 */
        /* <DEDUP_REMOVED lines=8> */
[C---:B------:R-:W-:Y:S01]  /*7ad0*/  VIADD R21, R0.reuse, 0xd8 ;  /* 0x000000d800157836 */ /* 0x040fe20000000000 */
[----:B------:R4:W-:Y:S01]  /*7ae0*/  @!P6 ST.E.64 desc[UR6][R16.64], R120 ;  /* 0x000000781000e985 */ /* 0x0009e2000c101b06 */
[----:B--2---:R-:W-:Y:S01]  /*7af0*/  VIADD R12, R0, 0xe8 ;  /* 0x000000e8000c7836 */ /* 0x004fe20000000000 */
[----:B------:R-:W-:Y:S01]  /*7b00*/  @!P1 LEA.HI R20, R20, R20, RZ, 0x1 ;  /* 0x0000001414149211 */ /* 0x000fe200078f08ff */
[C---:B0-----:R-:W-:Y:S01]  /*7b10*/  VIADD R3, R0.reuse, 0xf8 ;  /* 0x000000f800037836 */ /* 0x041fe20000000000 */
[----:B------:R-:W-:Y:S01]  /*7b20*/  ISETP.GE.AND P2, PT, R21, UR4, PT ;  /* 0x0000000415007c0c */ /* 0x000fe2000bf46270 */
[----:B------:R-:W-:Y:S01]  /*7b30*/  VIADD R13, R0, 0xf0 ;  /* 0x000000f0000d7836 */ /* 0x000fe20000000000 */
[----:B------:R-:W-:Y:S02]  /*7b40*/  ISETP.GE.AND P4, PT, R12, UR4, PT ;  /* 0x000000040c007c0c */ /* 0x000fe4000bf86270 */
[----:B------:R-:W-:Y:S02]  /*7b50*/  ISETP.GE.AND P6, PT, R3, UR4, PT ;  /* 0x0000000403007c0c */ /* 0x000fe4000bfc6270 */
[----:B------:R-:W-:-:S02]  /*7b60*/  ISETP.GE.AND P5, PT, R13, UR4, PT ;  /* 0x000000040d007c0c */ /* 0x000fc4000bfa6270 */
[----:B------:R-:W-:Y:S02]  /*7b70*/  @!P3 LEA.HI R22, R22, R22, RZ, 0x1 ;  /* 0x000000161616b211 */ /* 0x000fe400078f08ff */
[----:B-1----:R-:W-:Y:S02]  /*7b80*/  @!P1 LOP3.LUT R11, R20, 0xfffffffe, RZ, 0xc0, !PT ;  /* 0xfffffffe140b9812 */ /* 0x002fe400078ec0ff */
[----:B---3--:R-:W-:Y:S02]  /*7b90*/  @!P3 LOP3.LUT R15, R22, 0xfffffffe, RZ, 0xc0, !PT ;  /* 0xfffffffe160fb812 */ /* 0x008fe400078ec0ff */
[----:B------:R-:W-:Y:S02]  /*7ba0*/  @!P2 LEA.HI R21, R21, R21, RZ, 0x1 ;  /* 0x000000151515a211 */ /* 0x000fe400078f08ff */
[----:B------:R-:W-:Y:S01]  /*7bb0*/  @!P4 LEA.HI R12, R12, R12, RZ, 0x1 ;  /* 0x0000000c0c0cc211 */ /* 0x000fe200078f08ff */
[----:B------:R-:W-:Y:S01]  /*7bc0*/  @!P3 IMAD.WIDE R14, R15, 0x4, R4 ;  /* 0x000000040f0eb825 */ /* 0x000fe200078e0204 */
[----:B------:R-:W-:-:S02]  /*7bd0*/  @!P6 LEA.HI R10, R3, R3, RZ, 0x1 ;  /* 0x00000003030ae211 */ /* 0x000fc400078f08ff */
[----:B------:R-:W-:Y:S02]  /*7be0*/  @!P5 LEA.HI R2, R13, R13, RZ, 0x1 ;  /* 0x0000000d0d02d211 */ /* 0x000fe400078f08ff */
[----:B------:R-:W-:Y:S02]  /*7bf0*/  @!P0 LOP3.LUT R3, R19, 0xfffffffe, RZ, 0xc0, !PT ;  /* 0xfffffffe13038812 */ /* 0x000fe400078ec0ff */
[----:B------:R-:W-:Y:S02]  /*7c00*/  @!P2 LOP3.LUT R13, R21, 0xfffffffe, RZ, 0xc0, !PT ;  /* 0xfffffffe150da812 */ /* 0x000fe400078ec0ff */
[----:B----4-:R-:W-:Y:S02]  /*7c10*/  @!P4 LOP3.LUT R17, R12, 0xfffffffe, RZ, 0xc0, !PT ;  /* 0xfffffffe0c11c812 */ /* 0x010fe400078ec0ff */
[----:B------:R-:W-:Y:S01]  /*7c20*/  @!P5 LOP3.LUT R21, R2, 0xfffffffe, RZ, 0xc0, !PT ;  /* 0xfffffffe0215d812 */ /* 0x000fe200078ec0ff */
[----:B------:R-:W-:Y:S01]  /*7c30*/  @!P0 IMAD.WIDE R2, R3, 0x4, R4 ;  /* 0x0000000403028825 */ /* 0x000fe200078e0204 */
[----:B------:R-:W-:-:S03]  /*7c40*/  @!P6 LOP3.LUT R19, R10, 0xfffffffe, RZ, 0xc0, !PT ;  /* 0xfffffffe0a13e812 */ /* 0x000fc600078ec0ff */
[--C-:B------:R-:W-:Y:S01]  /*7c50*/  @!P1 IMAD.WIDE R10, R11, 0x4, R4.reuse ;  /* 0x000000040b0a9825 */ /* 0x100fe200078e0204 */
[----:B------:R0:W-:Y:S03]  /*7c60*/  @!P0 ST.E.64 desc[UR6][R2.64], R124 ;  /* 0x0000007c02008985 */ /* 0x0001e6000c101b06 */
        /* <DEDUP_REMOVED lines=9> */
[----:B------:R0:W-:Y:S02]  /*7d00*/  @!P6 ST.E.64 desc[UR6][R4.64], R148 ;  /* 0x000000940400e985 */ /* 0x0001e4000c101b06 */
.L_x_199:
[----:B------:R-:W-:Y:S05]  /*7d10*/  BSYNC B0 ;  /* 0x0000000000007941 */ /* 0x000fea0003800000 */
.L_x_198:
[----:B------:R-:W-:Y:S01]  /*7d20*/  ISETP.GE.AND P0, PT, R9, R8, PT ;  /* 0x000000080900720c */ /* 0x000fe20003f06270 */
[----:B0--3--:R2:W3:Y:S04]  /*7d30*/  SHFL.IDX PT, R3, R7, 0x1, 0x1c1f ;  /* 0x003c1f0007037f89 */ /* 0x0094e800000e0000 */
[----:B------:R2:W0:Y:S08]  /*7d40*/  SHFL.IDX PT, R2, R6, 0x1, 0x1c1f ;  /* 0x003c1f0006027f89 */ /* 0x00043000000e0000 */
[----:B--2---:R-:W-:Y:S05]  /*7d50*/  @P0 BRA `(.L_x_173) ;  /* 0x0000005800ec0947 */ /* 0x004fea0003800000 */
[C---:B----4-:R-:W-:Y:S01]  /*7d60*/  VIADD R4, R0.reuse, 0x8 ;  /* 0x0000000800047836 */ /* 0x050fe20000000000 */
[----:B------:R-:W-:Y:S01]  /*7d70*/  ULDC UR4, c[0x0][0xbc8] ;  /* 0x0002f20000047ab9 */ /* 0x000fe20000000800 */
[C---:B-1----:R-:W-:Y:S01]  /*7d80*/  VIADD R5, R0.reuse, 0x10 ;  /* 0x0000001000057836 */ /* 0x042fe20000000000 */
        /* <DEDUP_REMOVED lines=9> */
[----:B------:R-:W-:Y:S01]  /*7e20*/  ULDC.64 UR6, c[0x0][0x208] ;  /* 0x0000820000067ab9 */ /* 0x000fe20000000a00 */
[----:B------:R-:W-:-:S02]  /*7e30*/  VIADD R14, R0, 0x38 ;  /* 0x00000038000e7836 */ /* 0x000fc40000000000 */
[C---:B------:R-:W-:Y:S02]  /*7e40*/  VIADD R15, R0.reuse, 0x40 ;  /* 0x00000040000f7836 */ /* 0x040fe40000000000 */
[----:B------:R-:W-:Y:S01]  /*7e50*/  VIADD R16, R0, 0x48 ;  /* 0x0000004800107836 */ /* 0x000fe20000000000 */
[----:B------:R-:W-:Y:S01]  /*7e60*/  @!P1 LEA.HI R4, R4, R4, RZ, 0x1 ;  /* 0x0000000404049211 */ /* 0x000fe200078f08ff */
[C---:B------:R-:W-:Y:S01]  /*7e70*/  VIADD R19, R0.reuse, 0x50 ;  /* 0x0000005000137836 */ /* 0x040fe20000000000 */
[----:B------:R-:W-:Y:S01]  /*7e80*/  @!P2 LEA.HI R5, R5, R5, RZ, 0x1 ;  /* 0x000000050505a211 */ /* 0x000fe200078f08ff */
[----:B------:R-:W-:Y:S01]  /*7e90*/  VIADD R20, R0, 0x58 ;  /* 0x0000005800147836 */ /* 0x000fe20000000000 */
[----:B------:R-:W-:Y:S01]  /*7ea0*/  @!P1 LOP3.LUT R7, R4, 0xfffffffe, RZ, 0xc0, !PT ;  /* 0xfffffffe04079812 */ /* 0x000fe200078ec0ff */
[C---:B------:R-:W-:Y:S01]  /*7eb0*/  VIADD R21, R0.reuse, 0x80 ;  /* 0x0000008000157836 */ /* 0x040fe20000000000 */
[----:B------:R-:W-:Y:S01]  /*7ec0*/  @!P2 LOP3.LUT R9, R5, 0xfffffffe, RZ, 0xc0, !PT ;  /* 0xfffffffe0509a812 */ /* 0x000fe200078ec0ff */
[----:B0--3--:R-:W-:Y:S01]  /*7ed0*/  @!P0 IMAD.WIDE R4, R0, 0x4, R2 ;  /* 0x0000000400048825 */ /* 0x009fe200078e0202 */
[----:B------:R-:W-:-:S02]  /*7ee0*/  ISETP.GE.AND P3, PT, R15, UR4, PT ;  /* 0x000000040f007c0c */ /* 0x000fc4000bf66270 */
[----:B------:R-:W-:Y:S01]  /*7ef0*/  ISETP.GE.AND P4, PT, R16, UR4, PT ;  /* 0x0000000410007c0c */ /* 0x000fe2000bf86270 */
        /* <DEDUP_REMOVED lines=18> */
[----:B------:R-:W-:Y:S01]  /*8020*/  @!P4 LEA.HI R16, R16, R16, RZ, 0x1 ;  /* 0x000000101010c211 */ /* 0x000fe200078f08ff */
[----:B------:R0:W-:Y:S01]  /*8030*/  @!P5 ST.E.64 desc[UR6][R4.64], R38 ;  /* 0x000000260400d985 */ /* 0x0001e2000c101b06 */
[----:B--2---:R-:W-:Y:S02]  /*8040*/  @!P0 LOP3.LUT R9, R12, 0xfffffffe, RZ, 0xc0, !PT ;  /* 0xfffffffe0c098812 */ /* 0x004fe400078ec0ff */
[----:B------:R-:W-:Y:S01]  /*8050*/  @!P1 LOP3.LUT R13, R13, 0xfffffffe, RZ, 0xc0, !PT ;  /* 0xfffffffe0d0d9812 */ /* 0x000fe200078ec0ff */
[----:B------:R1:W-:Y:S01]  /*8060*/  @!P6 ST.E.64 desc[UR6][R6.64], R42 ;  /* 0x0000002a0600e985 */ /* 0x0003e2000c101b06 */
[----:B------:R-:W-:Y:S01]  /*8070*/  @!P2 LOP3.LUT R11, R14, 0xfffffffe, RZ, 0xc0, !PT ;  /* 0xfffffffe0e0ba812 */ /* 0x000fe200078ec0ff */
[----:B------:R-:W-:Y:S01]  /*8080*/  VIADD R14, R0, 0x60 ;  /* 0x00000060000e7836 */ /* 0x000fe20000000000 */
[----:B------:R-:W-:-:S02]  /*8090*/  @!P3 LOP3.LUT R15, R15, 0xfffffffe, RZ, 0xc0, !PT ;  /* 0xfffffffe0f0fb812 */ /* 0x000fc400078ec0ff */
[----:B------:R-:W-:Y:S01]  /*80a0*/  @!P4 LOP3.LUT R17, R16, 0xfffffffe, RZ, 0xc0, !PT ;  /* 0xfffffffe1011c812 */ /* 0x000fe200078ec0ff */
[----:B------:R-:W-:Y:S01]  /*80b0*/  VIADD R16, R0, 0x70 ;  /* 0x0000007000107836 */ /* 0x000fe20000000000 */
[----:B------:R-:W-:Y:S02]  /*80c0*/  ISETP.GE.AND P5, PT, R19, UR4, PT ;  /* 0x0000000413007c0c */ /* 0x000fe4000bfa6270 */
        /* <DEDUP_REMOVED lines=53> */
[----:B------:R-:W-:Y:S01]  /*8420*/  @!P1 ST.E.64 desc[UR6][R10.64], R86 ;  /* 0x000000560a009985 */ /* 0x000fe2000c101b06 */
[----:B------:R-:W-:Y:S02]  /*8430*/  @!P5 LEA.HI R20, R20, R20, RZ, 0x1 ;  /* 0x000000141414d211 */ /* 0x000fe400078f08ff */
[----:B------:R-:W-:Y:S01]  /*8440*/  VIADD R15, R0, 0xa0 ;  /* 0x000000a0000f7836 */ /* 0x000fe20000000000 */
[----:B------:R-:W-:Y:S01]  /*8450*/  @!P0 ST.E.64 desc[UR6][R12.64], R90 ;  /* 0x0000005a0c008985 */ /* 0x000fe2000c101b06 */
[----:B------:R-:W-:Y:S01]  /*8460*/  ISETP.GE.AND P0, PT, R14, UR4, PT ;  /* 0x000000040e007c0c */ /* 0x000fe2000bf06270 */
[C---:B------:R-:W-:Y:S01]  /*8470*/  VIADD R17, R0.reuse, 0xb0 ;  /* 0x000000b000117836 */ /* 0x040fe20000000000 */
[----:B0-----:R-:W-:Y:S01]  /*8480*/  @!P6 LOP3.LUT R5, R19, 0xfffffffe, RZ, 0xc0, !PT ;  /* 0xfffffffe1305e812 */ /* 0x001fe200078ec0ff */
[----:B------:R-:W-:Y:S01]  /*8490*/  VIADD R19, R0, 0xc0 ;  /* 0x000000c000137836 */ /* 0x000fe20000000000 */
[----:B------:R-:W-:-:S02]  /*84a0*/  ISETP.GE.AND P4, PT, R15, UR4, PT ;  /* 0x000000040f007c0c */ /* 0x000fc4000bf86270 */
[----:B------:R-:W-:Y:S01]  /*84b0*/  ISETP.GE.AND P2, PT, R17, UR4, PT ;  /* 0x0000000411007c0c */ /* 0x000fe2000bf46270 */
[--C-:B------:R-:W-:Y:S01]  /*84c0*/  @!P6 IMAD.WIDE R4, R5, 0x4, R2.reuse ;  /* 0x000000040504e825 */ /* 0x100fe200078e0202 */
[----:B------:R-:W-:Y:S02]  /*84d0*/  ISETP.GE.AND P1, PT, R21, UR4, PT ;  /* 0x0000000415007c0c */ /* 0x000fe4000bf26270 */
[----:B-1----:R-:W-:Y:S01]  /*84e0*/  @!P5 LOP3.LUT R7, R20, 0xfffffffe, RZ, 0xc0, !PT ;  /* 0xfffffffe1407d812 */ /* 0x002fe200078ec0ff */
[----:B------:R-:W-:Y:S01]  /*84f0*/  VIADD R20, R0, 0xc8 ;  /* 0x000000c800147836 */ /* 0x000fe20000000000 */
[----:B------:R0:W-:Y:S01]  /*8500*/  @!P6 ST.E.64 desc[UR6][R4.64], R94 ;  /* 0x0000005e0400e985 */ /* 0x0001e2000c101b06 */
[----:B------:R-:W-:Y:S02]  /*8510*/  @!P0 LEA.HI R14, R14, R14, RZ, 0x1 ;  /* 0x0000000e0e0e8211 */ /* 0x000fe400078f08ff */
[----:B------:R-:W-:Y:S01]  /*8520*/  @!P5 IMAD.WIDE R6, R7, 0x4, R2 ;  /* 0x000000040706d825 */ /* 0x000fe200078e0202 */
[----:B------:R-:W-:-:S02]  /*8530*/  @!P3 LEA.HI R16, R16, R16, RZ, 0x1 ;  /* 0x000000101010b211 */ /* 0x000fc400078f08ff */
[----:B--2---:R-:W-:Y:S01]  /*8540*/  @!P0 LOP3.LUT R9, R14, 0xfffffffe, RZ, 0xc0, !PT ;  /* 0xfffffffe0e098812 */ /* 0x004fe200078ec0ff */
[----:B------:R-:W-:Y:S01]  /*8550*/  VIADD R14, R0, 0xd0 ;  /* 0x000000d0000e7836 */ /* 0x000fe20000000000 */
[----:B------:R-:W-:Y:S01]  /*8560*/  @!P4 LEA.HI R15, R15, R15, RZ, 0x1 ;  /* 0x0000000f0f0fc211 */ /* 0x000fe200078f08ff */
[----:B------:R1:W-:Y:S01]  /*8570*/  @!P5 ST.E.64 desc[UR6][R6.64], R98 ;  /* 0x000000620600d985 */ /* 0x0003e2000c101b06 */
[----:B------:R-:W-:Y:S02]  /*8580*/  ISETP.GE.AND P5, PT, R19, UR4, PT ;  /* 0x0000000413007c0c */ /* 0x000fe4000bfa6270 */
[----:B------:R-:W-:Y:S01]  /*8590*/  @!P2 LEA.HI R17, R17, R17, RZ, 0x1 ;  /* 0x000000111111a211 */ /* 0x000fe200078f08ff */
[----:B0-----:R-:W-:Y:S01]  /*85a0*/  @!P0 IMAD.WIDE R4, R9, 0x4, R2 ;  /* 0x0000000409048825 */ /* 0x001fe200078e0202 */
[----:B------:R-:W-:Y:S02]  /*85b0*/  @!P1 LEA.HI R21, R21, R21, RZ, 0x1 ;  /* 0x0000001515159211 */ /* 0x000fe400078f08ff */
[----:B------:R-:W-:-:S02]  /*85c0*/  @!P4 LOP3.LUT R15, R15, 0xfffffffe, RZ, 0xc0, !PT ;  /* 0xfffffffe0f0fc812 */ /* 0x000fc400078ec0ff */
[----:B------:R-:W-:Y:S01]  /*85d0*/  @!P3 LOP3.LUT R11, R16, 0xfffffffe, RZ, 0xc0, !PT ;  /* 0xfffffffe100bb812 */ /* 0x000fe200078ec0ff */
[----:B------:R0:W-:Y:S01]  /*85e0*/  @!P0 ST.E.64 desc[UR6][R4.64], R102 ;  /* 0x0000006604008985 */ /* 0x0001e2000c101b06 */
[----:B------:R-:W-:Y:S01]  /*85f0*/  @!P2 LOP3.LUT R17, R17, 0xfffffffe, RZ, 0xc0, !PT ;  /* 0xfffffffe1111a812 */ /* 0x000fe200078ec0ff */
[----:B------:R-:W-:Y:S01]  /*8600*/  VIADD R16, R0, 0xe0 ;  /* 0x000000e000107836 */ /* 0x000fe20000000000 */
[----:B------:R-:W-:Y:S01]  /*8610*/  ISETP.GE.AND P6, PT, R20, UR4, PT ;  /* 0x0000000414007c0c */ /* 0x000fe2000bfc6270 */
[--C-:B-1----:R-:W-:Y:S01]  /*8620*/  @!P4 IMAD.WIDE R6, R15, 0x4, R2.reuse ;  /* 0x000000040f06c825 */ /* 0x102fe200078e0202 */
[----:B------:R-:W-:Y:S02]  /*8630*/  @!P1 LOP3.LUT R13, R21, 0xfffffffe, RZ, 0xc0, !PT ;  /* 0xfffffffe150d9812 */ /* 0x000fe400078ec0ff */
[----:B------:R-:W-:Y:S01]  /*8640*/  ISETP.GE.AND P0, PT, R14, UR4, PT ;  /* 0x000000040e007c0c */ /* 0x000fe2000bf06270 */
[----:B------:R-:W-:Y:S01]  /*8650*/  @!P3 IMAD.WIDE R8, R11, 0x4, R2 ;  /* 0x000000040b08b825 */ /* 0x000fe200078e0202 */
[----:B------:R1:W-:Y:S01]  /*8660*/  @!P4 ST.E.64 desc[UR6][R6.64], R106 ;  /* 0x0000006a0600c985 */ /* 0x0003e2000c101b06 */
[----:B------:R-:W-:-:S02]  /*8670*/  @!P5 LEA.HI R19, R19, R19, RZ, 0x1 ;  /* 0x000000131313d211 */ /* 0x000fc400078f08ff */
[--C-:B------:R-:W-:Y:S01]  /*8680*/  @!P2 IMAD.WIDE R10, R17, 0x4, R2.reuse ;  /* 0x00000004110aa825 */ /* 0x100fe200078e0202 */
[----:B------:R2:W-:Y:S01]  /*8690*/  @!P3 ST.E.64 desc[UR6][R8.64], R110 ;  /* 0x0000006e0800b985 */ /* 0x0005e2000c101b06 */
[----:B0-----:R-:W-:Y:S02]  /*86a0*/  @!P5 LOP3.LUT R5, R19, 0xfffffffe, RZ, 0xc0, !PT ;  /* 0xfffffffe1305d812 */ /* 0x001fe400078ec0ff */
[--C-:B------:R-:W-:Y:S01]  /*86b0*/  @!P1 IMAD.WIDE R12, R13, 0x4, R2.reuse ;  /* 0x000000040d0c9825 */ /* 0x100fe200078e0202 */
[----:B------:R-:W-:Y:S01]  /*86c0*/  @!P2 ST.E.64 desc[UR6][R10.64], R114 ;  /* 0x000000720a00a985 */ /* 0x000fe2000c101b06 */
[----:B------:R-:W-:Y:S02]  /*86d0*/  ISETP.GE.AND P2, PT, R16, UR4, PT ;  /* 0x0000000410007c0c */ /* 0x000fe4000bf46270 */
[C---:B------:R-:W-:Y:S01]  /*86e0*/  VIADD R15, R0.reuse, 0xd8 ;  /* 0x000000d8000f7836 */ /* 0x040fe20000000000 */
[----:B------:R-:W-:Y:S01]  /*86f0*/  @!P1 ST.E.64 desc[UR6][R12.64], R118 ;  /* 0x000000760c009985 */ /* 0x000fe2000c101b06 */
[----:B------:R-:W-:Y:S01]  /*8700*/  VIADD R17, R0, 0xe8 ;  /* 0x000000e800117836 */ /* 0x000fe20000000000 */
[----:B------:R-:W-:Y:S01]  /*8710*/  @!P6 LEA.HI R20, R20, R20, RZ, 0x1 ;  /* 0x000000141414e211 */ /* 0x000fe200078f08ff */
[----:B------:R-:W-:Y:S01]  /*8720*/  VIADD R21, R0, 0xf0 ;  /* 0x000000f000157836 */ /* 0x000fe20000000000 */
[----:B------:R-:W-:Y:S01]  /*8730*/  ISETP.GE.AND P1, PT, R15, UR4, PT ;  /* 0x000000040f007c0c */ /* 0x000fe2000bf26270 */
[----:B------:R-:W-:Y:S01]  /*8740*/  @!P5 IMAD.WIDE R4, R5, 0x4, R2 ;  /* 0x000000040504d825 */ /* 0x000fe200078e0202 */
[----:B------:R-:W-:-:S02]  /*8750*/  ISETP.GE.AND P3, PT, R17, UR4, PT ;  /* 0x0000000411007c0c */ /* 0x000fc4000bf66270 */
[----:B------:R-:W-:Y:S01]  /*8760*/  ISETP.GE.AND P4, PT, R21, UR4, PT ;  /* 0x0000000415007c0c */ /* 0x000fe2000bf86270 */
[----:B------:R-:W-:Y:S01]  /*8770*/  VIADD R0, R0, 0xf8 ;  /* 0x000000f800007836 */ /* 0x000fe20000000000 */
[----:B------:R-:W-:Y:S01]  /*8780*/  @!P0 LEA.HI R14, R14, R14, RZ, 0x1 ;  /* 0x0000000e0e0e8211 */ /* 0x000fe200078f08ff */
[----:B------:R0:W-:Y:S01]  /*8790*/  @!P5 ST.E.64 desc[UR6][R4.64], R122 ;  /* 0x0000007a0400d985 */ /* 0x0001e2000c101b06 */
[----:B-1----:R-:W-:Y:S02]  /*87a0*/  @!P6 LOP3.LUT R7, R20, 0xfffffffe, RZ, 0xc0, !PT ;  /* 0xfffffffe1407e812 */ /* 0x002fe400078ec0ff */
[----:B--2---:R-:W-:Y:S02]  /*87b0*/  @!P0 LOP3.LUT R9, R14, 0xfffffffe, RZ, 0xc0, !PT ;  /* 0xfffffffe0e098812 */ /* 0x004fe400078ec0ff */
[----:B------:R-:W-:Y:S01]  /*87c0*/  @!P2 LEA.HI R16, R16, R16, RZ, 0x1 ;  /* 0x000000101010a211 */ /* 0x000fe200078f08ff */
[----:B------:R-:W-:Y:S01]  /*87d0*/  @!P6 IMAD.WIDE R6, R7, 0x4, R2 ;  /* 0x000000040706e825 */ /* 0x000fe200078e0202 */
[----:B------:R-:W-:-:S02]  /*87e0*/  @!P1 LEA.HI R15, R15, R15, RZ, 0x1 ;  /* 0x0000000f0f0f9211 */ /* 0x000fc400078f08ff */
[----:B------:R-:W-:Y:S02]  /*87f0*/  @!P3 LEA.HI R17, R17, R17, RZ, 0x1 ;  /* 0x000000111111b211 */ /* 0x000fe400078f08ff */
[----:B------:R1:W-:Y:S01]  /*8800*/  @!P6 ST.E.64 desc[UR6][R6.64], R126 ;  /* 0x0000007e0600e985 */ /* 0x0003e2000c101b06 */
[----:B------:R-:W-:Y:S01]  /*8810*/  @!P4 LEA.HI R21, R21, R21, RZ, 0x1 ;  /* 0x000000151515c211 */ /* 0x000fe200078f08ff */
[----:B0-----:R-:W-:Y:S01]  /*8820*/  @!P0 IMAD.WIDE R4, R9, 0x4, R2 ;  /* 0x0000000409048825 */ /* 0x001fe200078e0202 */
[----:B------:R-:W-:Y:S02]  /*8830*/  @!P1 LOP3.LUT R15, R15, 0xfffffffe, RZ, 0xc0, !PT ;  /* 0xfffffffe0f0f9812 */ /* 0x000fe400078ec0ff */
[----:B------:R-:W-:Y:S02]  /*8840*/  @!P2 LOP3.LUT R11, R16, 0xfffffffe, RZ, 0xc0, !PT ;  /* 0xfffffffe100ba812 */ /* 0x000fe400078ec0ff */
[----:B------:R2:W-:Y:S01]  /*8850*/  @!P0 ST.E.64 desc[UR6][R4.64], R130 ;  /* 0x0000008204008985 */ /* 0x0005e2000c101b06 */
[----:B------:R-:W-:-:S02]  /*8860*/  ISETP.GE.AND P0, PT, R0, UR4, PT ;  /* 0x0000000400007c0c */ /* 0x000fc4000bf06270 */
[----:B------:R-:W-:Y:S01]  /*8870*/  @!P3 LOP3.LUT R17, R17, 0xfffffffe, RZ, 0xc0, !PT ;  /* 0xfffffffe1111b812 */ /* 0x000fe200078ec0ff */
[----:B------:R-:W-:Y:S01]  /*8880*/  @!P2 IMAD.WIDE R8, R11, 0x4, R2 ;  /* 0x000000040b08a825 */ /* 0x000fe200078e0202 */
[----:B------:R-:W-:-:S03]  /*8890*/  @!P4 LOP3.LUT R13, R21, 0xfffffffe, RZ, 0xc0, !PT ;  /* 0xfffffffe150dc812 */ /* 0x000fc600078ec0ff */
[----:B-1----:R-:W-:-:S04]  /*88a0*/  @!P1 IMAD.WIDE R6, R15, 0x4, R2 ;  /* 0x000000040f069825 */ /* 0x002fc800078e0202 */
[--C-:B------:R-:W-:Y:S01]  /*88b0*/  @!P3 IMAD.WIDE R10, R17, 0x4, R2.reuse ;  /* 0x00000004110ab825 */ /* 0x100fe200078e0202 */
[----:B------:R2:W-:Y:S03]  /*88c0*/  @!P1 ST.E.64 desc[UR6][R6.64], R134 ;  /* 0x0000008606009985 */ /* 0x0005e6000c101b06 */
[----:B------:R-:W-:Y:S01]  /*88d0*/  @!P4 IMAD.WIDE R12, R13, 0x4, R2 ;  /* 0x000000040d0cc825 */ /* 0x000fe200078e0202 */
[----:B------:R2:W-:Y:S04]  /*88e0*/  @!P2 ST.E.64 desc[UR6][R8.64], R138 ;  /* 0x0000008a0800a985 */ /* 0x0005e8000c101b06 */
[----:B------:R2:W-:Y:S04]  /*88f0*/  @!P3 ST.E.64 desc[UR6][R10.64], R142 ;  /* 0x0000008e0a00b985 */ /* 0x0005e8000c101b06 */
[----:B------:R2:W-:Y:S01]  /*8900*/  @!P4 ST.E.64 desc[UR6][R12.64], R146 ;  /* 0x000000920c00c985 */ /* 0x0005e2000c101b06 */
[----:B------:R-:W-:Y:S05]  /*8910*/  @P0 BRA `(.L_x_173) ;  /* 0x0000004c00fc0947 */ /* 0x000fea0003800000 */
[----:B------:R-:W-:Y:S01]  /*8920*/  LEA.HI R0, R0, R0, RZ, 0x1 ;  /* 0x0000000000007211 */ /* 0x000fe200078f08ff */
[----:B------:R-:W-:-:S03]  /*8930*/  ULDC.64 UR4, c[0x0][0x208] ;  /* 0x0000820000047ab9 */ /* 0x000fc60000000a00 */
[----:B--2---:R-:W-:-:S05]  /*8940*/  LOP3.LUT R5, R0, 0xfffffffe, RZ, 0xc0, !PT ;  /* 0xfffffffe00057812 */ /* 0x004fca00078ec0ff */
[----:B------:R-:W-:-:S05]  /*8950*/  IMAD.WIDE R2, R5, 0x4, R2 ;  /* 0x0000000405027825 */ /* 0x000fca00078e0202 */
[----:B------:R0:W-:Y:S01]  /*8960*/  ST.E.64 desc[UR4][R2.64], R150 ;  /* 0x0000009602007985 */ /* 0x0001e2000c101b04 */
[----:B------:R-:W-:Y:S05]  /*8970*/  BRA `(.L_x_173) ;  /* 0x0000004c00e47947 */ /* 0x000fea0003800000 */
.L_x_197:
[----:B------:R-:W2:Y:S02]  /*8980*/  S2R R0, SR_TID.X ;  /* 0x0000000000007919 */ /* 0x000ea40000002100 */
[----:B--2---:R-:W-:-:S05]  /*8990*/  VIADD R2, R0, 0xffffff80 ;  /* 0xffffff8000027836 */ /* 0x004fca0000000000 */
[----:B------:R-:W-:-:S13]  /*89a0*/  ISETP.GT.AND P0, PT, R2, 0x7f, PT ;  /* 0x0000007f0200780c */ /* 0x000fda0003f04270 */
[----:B------:R-:W-:Y:S05]  /*89b0*/  @P0 BRA `(.L_x_173) ;  /* 0x0000004c00d40947 */ /* 0x000fea0003800000 */
[----:B------:R-:W2:Y:S01]  /*89c0*/  S2R R3, SR_CTAID.X ;  /* 0x0000000000037919 */ /* 0x000ea20000002500 */
[----:B------:R-:W3:Y:S01]  /*89d0*/  LDC R6, c[0x0][0xce8] ;  /* 0x00033a00ff067b82 */ /* 0x000ee20000000800 */
[----:B------:R-:W-:Y:S01]  /*89e0*/  ULDC UR4, c[0x0][0xb88] ;  /* 0x0002e20000047ab9 */ /* 0x000fe20000000800 */
[----:B--2---:R-:W-:Y:S02]  /*89f0*/  IMAD R0, R3, 0x80, R0 ;  /* 0x0000008003007824 */ /* 0x004fe400078e0200 */
[----:B---3--:R-:W-:Y:S02]  /*8a00*/  IMAD R3, R6, UR4, RZ ;  /* 0x0000000406037c24 */ /* 0x008fe4000f8e02ff */
[----:B------:R-:W-:-:S05]  /*8a10*/  VIADD R0, R0, 0xffffff80 ;  /* 0xffffff8000007836 */ /* 0x000fca0000000000 */
[----:B------:R-:W-:-:S13]  /*8a20*/  ISETP.GE.AND P0, PT, R0, R3, PT ;  /* 0x000000030000720c */ /* 0x000fda0003f06270 */
[----:B------:R-:W-:Y:S05]  /*8a30*/  @P0 BRA `(.L_x_173) ;  /* 0x0000004c00b40947 */ /* 0x000fea0003800000 */
[----:B------:R-:W-:Y:S01]  /*8a40*/  ISETP.NE.AND P0, PT, R6, 0x1, PT ;  /* 0x000000010600780c */ /* 0x000fe20003f05270 */
[----:B------:R-:W2:Y:S01]  /*8a50*/  S2UR UR7, SR_CTAID.Z ;  /* 0x00000000000779c3 */ /* 0x000ea20000002700 */
[----:B------:R-:W-:Y:S01]  /*8a60*/  R2UR UR11, R18 ;  /* 0x00000000120b72ca */ /* 0x000fe200000e0000 */
[----:B------:R-:W-:Y:S01]  /*8a70*/  ULDC.64 UR8, c[0x0][0xcd0] ;  /* 0x0003340000087ab9 */ /* 0x000fe20000000a00 */
[----:B------:R-:W-:Y:S01]  /*8a80*/  IMAD.MOV.U32 R5, RZ, RZ, R0 ;  /* 0x000000ffff057224 */ /* 0x000fe200078e0000 */
[----:B------:R-:W-:-:S04]  /*8a90*/  ULDC.64 UR12, c[0x0][0x208] ;  /* 0x00008200000c7ab9 */ /* 0x000fc80000000a00 */
[----:B------:R-:W3:Y:S06]  /*8aa0*/  LDC.64 R10, c[0x0][0xcd8] ;  /* 0x00033600ff0a7b82 */ /* 0x000eec0000000a00 */
[----:B------:R-:W-:Y:S02]  /*8ab0*/  USHF.R.S32.HI UR6, URZ, 0x1f, UR11 ;  /* 0x0000001f3f067899 */ /* 0x000fe4000801140b */
[----:B------:R-:W4:Y:S01]  /*8ac0*/  @P0 LDC R7, c[0x0][0xcec] ;  /* 0x00033b00ff070b82 */ /* 0x000f220000000800 */
[----:B------:R-:W-:Y:S02]  /*8ad0*/  UIMAD.WIDE.U32 UR4, UR11, UR8, URZ ;  /* 0x000000080b0472a5 */ /* 0x000fe4000f8e003f */
[----:B------:R-:W-:-:S04]  /*8ae0*/  UIMAD UR6, UR6, UR8, URZ ;  /* 0x00000008060672a4 */ /* 0x000fc8000f8e023f */
[----:B------:R-:W-:Y:S01]  /*8af0*/  UIMAD UR6, UR11, UR9, UR6 ;  /* 0x000000090b0672a4 */ /* 0x000fe2000f8e0206 */
[----:B------:R-:W5:Y:S01]  /*8b00*/  @P0 LDC R9, c[0x0][0xcf0] ;  /* 0x00033c00ff090b82 */ /* 0x000f620000000800 */
[----:B--2---:R-:W-:Y:S01]  /*8b10*/  USHF.R.S32.HI UR8, URZ, 0x1f, UR7 ;  /* 0x0000001f3f087899 */ /* 0x004fe20008011407 */
[----:B------:R-:W-:Y:S01]  /*8b20*/  IMAD.U32 R3, RZ, RZ, UR5 ;  /* 0x00000005ff037e24 */ /* 0x000fe2000f8e00ff */
[----:B------:R-:W-:Y:S01]  /*8b30*/  UIADD3 UR6, UR5, UR6, URZ ;  /* 0x0000000605067290 */ /* 0x000fe2000fffe03f */
[----:B------:R-:W-:Y:S02]  /*8b40*/  IMAD.U32 R2, RZ, RZ, UR4 ;  /* 0x00000004ff027e24 */ /* 0x000fe4000f8e00ff */
[----:B------:R-:W-:Y:S02]  /*8b50*/  ULDC.64 UR4, c[0x0][0xce0] ;  /* 0x0003380000047ab9 */ /* 0x000fe40000000a00 */
[----:B------:R-:W2:Y:S01]  /*8b60*/  S2UR UR10, SR_CTAID.Y ;  /* 0x00000000000a79c3 */ /* 0x000ea20000002600 */
[----:B------:R-:W-:-:S02]  /*8b70*/  IMAD.U32 R3, RZ, RZ, UR6 ;  /* 0x00000006ff037e24 */ /* 0x000fc4000f8e00ff */
[C---:B---3--:R-:W-:Y:S02]  /*8b80*/  IMAD R12, R10.reuse, UR8, RZ ;  /* 0x000000080a0c7c24 */ /* 0x048fe4000f8e02ff */
[----:B------:R-:W-:-:S03]  /*8b90*/  IMAD.WIDE.U32 R2, R10, UR7, R2 ;  /* 0x000000070a027c25 */ /* 0x000fc6000f8e0002 */
[----:B------:R-:W2:Y:S01]  /*8ba0*/  LDC R8, c[0x0][0xd50] ;  /* 0x00035400ff087b82 */ /* 0x000ea20000000800 */
[----:B----4-:R-:W-:-:S04]  /*8bb0*/  @P0 IMAD.HI.U32 R4, R0, R7, RZ ;  /* 0x0000000700040227 */ /* 0x010fc800078e00ff */
[----:B------:R-:W-:Y:S02]  /*8bc0*/  IMAD R7, RZ, RZ, -UR11 ;  /* 0x8000000bff077e24 */ /* 0x000fe4000f8e02ff */
[----:B------:R-:W-:Y:S01]  /*8bd0*/  IMAD R11, R11, UR7, R12 ;  /* 0x000000070b0b7c24 */ /* 0x000fe2000f8e020c */
[----:B-----5:R-:W-:-:S03]  /*8be0*/  @P0 SHF.R.U32.HI R5, RZ, R9, R4 ;  /* 0x00000009ff050219 */ /* 0x020fc60000011604 */
[----:B------:R-:W-:Y:S02]  /*8bf0*/  IMAD.IADD R3, R11, 0x1, R3 ;  /* 0x000000010b037824 */ /* 0x000fe400078e0203 */
[----:B--2---:R-:W-:Y:S02]  /*8c00*/  IMAD R9, R8, R7, UR10 ;  /* 0x0000000a08097e24 */ /* 0x004fe4000f8e0207 */
        /* <DEDUP_REMOVED lines=21> */
.L_x_171:
[----:B------:R-:W-:-:S08]  /*8d60*/  NOP ;  /* 0x0000000000007918 */ /* 0x000fd00000000000 */
[----:B0-----:R-:W0:-:S00]  /*8d70*/  USETMAXREG.DEALLOC.CTAPOOL 0x18 ;  /* 0x00000018000079c8 */ /* 0x001e0000080e0500 */
[----:B0-----:R-:W-:-:S06]  /*8d80*/  LOP3.LUT R0, R0, 0x3, RZ, 0xc0, !PT ;  /* 0x0000000300007812 */ /* 0x001fcc00078ec0ff */
[----:B------:R-:W0:Y:S01]  /*8d90*/  S2UR UR6, SR_CTAID.Y ;  /* 0x00000000000679c3 */ /* 0x000e220000002600 */
[----:B------:R-:W1:Y:S07]  /*8da0*/  SHFL.IDX PT, R0, R0, RZ, 0x1f ;  /* 0x00001fff00007589 */ /* 0x000e6e00000e0000 */
[----:B------:R-:W2:Y:S01]  /*8db0*/  S2UR UR45, SR_CTAID.Z ;  /* 0x00000000002d79c3 */ /* 0x000ea20000002700 */
[----:B-1----:R-:W-:-:S13]  /*8dc0*/  ISETP.NE.AND P0, PT, R0, RZ, PT ;  /* 0x000000ff0000720c */ /* 0x002fda0003f05270 */
[----:B0-2---:R-:W-:Y:S05]  /*8dd0*/  @!P0 BRA `(.L_x_200) ;  /* 0x0000000000288947 */ /* 0x005fea0003800000 */
        /* <DEDUP_REMOVED lines=10> */
.L_x_200:
[----:B------:R-:W-:Y:S01]  /*8e80*/  ULDC UR7, c[0x0][0xd50] ;  /* 0x0003540000077ab9 */ /* 0x000fe20000000800 */
[----:B------:R-:W-:Y:S01]  /*8e90*/  UMOV UR36, UR6 ;  /* 0x0000000600247c82 */ /* 0x000fe20008000000 */
[----:B------:R-:W-:-:S11]  /*8ea0*/  UISETP.NE.AND UP0, UPT, UR7, 0x1, UPT ;  /* 0x000000010700788c */ /* 0x000fd6000bf05270 */
[----:B------:R-:W-:Y:S01]  /*8eb0*/  @UP0 ULDC UR4, c[0x0][0xd54] ;  /* 0x0003550000040ab9 */ /* 0x000fe20000000800 */
[----:B------:R-:W-:Y:S01]  /*8ec0*/  @UP0 ULDC UR8, c[0x0][0xd58] ;  /* 0x0003560000080ab9 */ /* 0x000fe20000000800 */
[----:B------:R-:W-:-:S04]  /*8ed0*/  UIMAD.WIDE.U32 UR4, UR6, UR4, URZ ;  /* 0x00000004060472a5 */ /* 0x000fc8000f8e003f */
[----:B------:R-:W-:-:S12]  /*8ee0*/  @UP0 USHF.R.U32.HI UR36, URZ, UR8, UR5 ;  /* 0x000000083f240299 */ /* 0x000fd80008011605 */
.L_x_201:
[----:B------:R-:W-:Y:S01]  /*8ef0*/  ISETP.LE.AND P0, PT, RZ, UR45, PT ;  /* 0x0000002dff007c0c */ /* 0x000fe2000bf03270 */
[----:B------:R-:W-:Y:S01]  /*8f00*/  UIADD3 UR4, -UR36, URZ, URZ ;  /* 0x0000003f24047290 */ /* 0x000fe2000fffe13f */
[----:B------:R-:W-:Y:S02]  /*8f10*/  IMAD.MOV.U32 R0, RZ, RZ, 0x1 ;  /* 0x00000001ff007424 */ /* 0x000fe400078e00ff */
[----:B------:R-:W-:Y:S01]  /*8f20*/  IMAD.MOV.U32 R6, RZ, RZ, RZ ;  /* 0x000000ffff067224 */ /* 0x000fe200078e00ff */
[----:B------:R-:W-:Y:S01]  /*8f30*/  UIMAD UR6, UR7, UR4, UR6 ;  /* 0x00000004070672a4 */ /* 0x000fe2000f8e0206 */
[----:B------:R-:W-:-:S07]  /*8f40*/  IMAD.MOV.U32 R7, RZ, RZ, 0x1 ;  /* 0x00000001ff077424 */ /* 0x000fce00078e00ff */
        /* <DEDUP_REMOVED lines=53> */
.L_x_203:
[----:B------:R-:W-:Y:S01]  /*92a0*/  UIMAD UR39, UR44, UR42, URZ ;  /* 0x0000002a2c2772a4 */ /* 0x000fe2000f8e023f */
[----:B------:R-:W-:Y:S02]  /*92b0*/  IMAD.U32 R2, RZ, RZ, UR41 ;  /* 0x00000029ff027e24 */ /* 0x000fe4000f8e00ff */
[----:B------:R-:W-:Y:S02]  /*92c0*/  IMAD.MOV.U32 R6, RZ, RZ, RZ ;  /* 0x000000ffff067224 */ /* 0x000fe400078e00ff */
[----:B------:R-:W-:Y:S02]  /*92d0*/  IMAD.MOV.U32 R7, RZ, RZ, 0x1 ;  /* 0x00000001ff077424 */ /* 0x000fe400078e00ff */
[----:B------:R-:W-:-:S05]  /*92e0*/  IMAD.U32 R3, RZ, RZ, UR39 ;  /* 0x00000027ff037e24 */ /* 0x000fca000f8e00ff */
[----:B------:R-:W-:-:S04]  /*92f0*/  VIADDMNMX R2, R3, UR42, R2, PT ;  /* 0x0000002a03027c46 */ /* 0x000fc8000b800102 */
[----:B------:R-:W-:-:S13]  /*9300*/  R2UR UR40, R2 ;  /* 0x00000000022872ca */ /* 0x000fda00000e0000 */
[----:B------:R-:W-:-:S06]  /*9310*/  UISETP.GT.AND UP0, UPT, UR40, UR39, UPT ;  /* 0x000000272800728c */ /* 0x000fcc000bf04270 */
[----:B------:R-:W-:-:S13]  /*9320*/  PLOP3.LUT P0, PT, PT, PT, UP0, 0x80, 0x0 ;  /* 0x000000000000781c */ /* 0x000fda0003f0f008 */
[----:B------:R-:W-:Y:S05]  /*9330*/  @!P0 BRA `(.L_x_202) ;  /* 0x0000004000ac8947 */ /* 0x000fea0003800000 */
        /* <DEDUP_REMOVED lines=11> */
[----:B------:R-:W-:Y:S02]  /*93f0*/  IMAD.U32 R4, RZ, RZ, UR6 ;  /* 0x00000006ff047e24 */ /* 0x000fe4000f8e00ff */
[----:B------:R-:W0:Y:S01]  /*9400*/  LDC.64 R2, c[0x4][R2] ;  /* 0x0100000002027b82 */ /* 0x000e220000000a00 */
[----:B------:R-:W-:Y:S02]  /*9410*/  IMAD.U32 R5, RZ, RZ, UR7 ;  /* 0x00000007ff057e24 */ /* 0x000fe4000f8e00ff */
[----:B------:R-:W-:Y:S02]  /*9420*/  IMAD.U32 R6, RZ, RZ, UR8 ;  /* 0x00000008ff067e24 */ /* 0x000fe4000f8e00ff */
[----:B------:R-:W-:-:S02]  /*9430*/  IMAD.U32 R7, RZ, RZ, UR9 ;  /* 0x00000009ff077e24 */ /* 0x000fc4000f8e00ff */
[----:B------:R-:W-:Y:S02]  /*9440*/  IMAD.U32 R10, RZ, RZ, UR4 ;  /* 0x00000004ff0a7e24 */ /* 0x000fe4000f8e00ff */
[----:B------:R-:W-:Y:S02]  /*9450*/  IMAD.U32 R11, RZ, RZ, UR5 ;  /* 0x00000005ff0b7e24 */ /* 0x000fe4000f8e00ff */
[----:B------:R-:W-:Y:S02]  /*9460*/  IMAD.MOV.U32 R8, RZ, RZ, 0x70 ;  /* 0x00000070ff087424 */ /* 0x000fe400078e00ff */
[----:B------:R-:W-:Y:S02]  /*9470*/  IMAD.MOV.U32 R12, RZ, RZ, 0x1 ;  /* 0x00000001ff0c7424 */ /* 0x000fe400078e00ff */
[----:B------:R-:W-:-:S07]  /*9480*/  IMAD.MOV.U32 R13, RZ, RZ, RZ ;  /* 0x000000ffff0d7224 */ /* 0x000fce00078e00ff */
[----:B------:R-:W-:-:S07]  /*9490*/  LEPC R20, `(.L_x_204) ;  /* 0x000000001014794e */ /* 0x000fce0000000000 */
[----:B0-----:R-:W-:Y:S05]  /*94a0*/  CALL.ABS.NOINC R2 ;  /* 0x0000000002007343 */ /* 0x001fea0003c00000 */
.L_x_204:
        /* <DEDUP_REMOVED lines=9> */
[----:B------:R-:W-:Y:S02]  /*9540*/  IMAD.U32 R4, RZ, RZ, UR6 ;  /* 0x00000006ff047e24 */ /* 0x000fe4000f8e00ff */
[----:B------:R-:W-:Y:S02]  /*9550*/  IMAD.U32 R5, RZ, RZ, UR7 ;  /* 0x00000007ff057e24 */ /* 0x000fe4000f8e00ff */
[----:B------:R-:W-:Y:S02]  /*9560*/  IMAD.U32 R6, RZ, RZ, UR8 ;  /* 0x00000008ff067e24 */ /* 0x000fe4000f8e00ff */
[----:B------:R-:W-:-:S02]  /*9570*/  IMAD.U32 R7, RZ, RZ, UR9 ;  /* 0x00000009ff077e24 */ /* 0x000fc4000f8e00ff */
[----:B------:R-:W-:Y:S02]  /*9580*/  IMAD.U32 R10, RZ, RZ, UR4 ;  /* 0x00000004ff0a7e24 */ /* 0x000fe4000f8e00ff */
[----:B------:R-:W-:Y:S02]  /*9590*/  IMAD.U32 R11, RZ, RZ, UR5 ;  /* 0x00000005ff0b7e24 */ /* 0x000fe4000f8e00ff */
[----:B------:R-:W-:Y:S02]  /*95a0*/  IMAD.MOV.U32 R8, RZ, RZ, 0x70 ;  /* 0x00000070ff087424 */ /* 0x000fe400078e00ff */
[----:B------:R-:W-:Y:S02]  /*95b0*/  IMAD.MOV.U32 R12, RZ, RZ, 0x1 ;  /* 0x00000001ff0c7424 */ /* 0x000fe400078e00ff */
[----:B0-----:R-:W-:-:S07]  /*95c0*/  IMAD.MOV.U32 R13, RZ, RZ, RZ ;  /* 0x000000ffff0d7224 */ /* 0x001fce00078e00ff */
[----:B------:R-:W-:-:S07]  /*95d0*/  LEPC R20, `(.L_x_206) ;  /* 0x000000001014794e */ /* 0x000fce0000000000 */
[----:B-1----:R-:W-:Y:S05]  /*95e0*/  CALL.ABS.NOINC R2 ;  /* 0x0000000002007343 */ /* 0x002fea0003c00000 */
.L_x_206:
[----:B------:R0:W1:Y:S01]  /*95f0*/  LDC.64 R2, c[0x4][R16] ;  /* 0x0100000010027b82 */ /* 0x0000620000000a00 */
[----:B------:R-:W-:Y:S01]  /*9600*/  ULDC.64 UR6, c[0x4][0x98] ;  /* 0x0100260000067ab9 */ /* 0x000fe20000000a00 */
[----:B------:R-:W-:Y:S01]  /*9610*/  ULDC.64 UR8, c[0x4][0xa0] ;  /* 0x0100280000087ab9 */ /* 0x000fe20000000a00 */
[----:B------:R-:W-:Y:S01]  /*9620*/  ULDC.64 UR4, c[0x4][0x18] ;  /* 0x0100060000047ab9 */ /* 0x000fe20000000a00 */
        /* <DEDUP_REMOVED lines=11> */
.L_x_205:
[----:B------:R-:W-:Y:S01]  /*96e0*/  ULDC.64 UR4, c[0x0][0xaf0] ;  /* 0x0002bc0000047ab9 */ /* 0x000fe20000000a00 */
[----:B------:R-:W-:Y:S01]  /*96f0*/  IMAD.U32 R18, RZ, RZ, UR45 ;  /* 0x0000002dff127e24 */ /* 0x000fe2000f8e00ff */
[----:B------:R-:W-:Y:S01]  /*9700*/  UISETP.NE.U32.AND UP0, UPT, UR4, URZ, UPT ;  /* 0x0000003f0400728c */ /* 0x000fe2000bf05070 */
[----:B------:R-:W0:Y:S01]  /*9710*/  LDC.64 R4, c[0x0][0x418] ;  /* 0x00010600ff047b82 */ /* 0x000e220000000a00 */
[----:B------:R-:W-:Y:S02]  /*9720*/  ULDC.64 UR6, c[0x0][0x208] ;  /* 0x0000820000067ab9 */ /* 0x000fe40000000a00 */
[----:B------:R-:W-:-:S06]  /*9730*/  UISETP.NE.AND.EX UP0, UPT, UR5, URZ, UPT, UP0 ;  /* 0x0000003f0500728c */ /* 0x000fcc000bf05300 */
[----:B------:R-:W-:-:S05]  /*9740*/  PLOP3.LUT P0, PT, PT, PT, UP0, 0x80, 0x0 ;  /* 0x000000000000781c */ /* 0x000fca0003f0f008 */
[----:B------:R-:W-:Y:S02]  /*9750*/  @UP0 ULDC.64 UR4, c[0x0][0xaf0] ;  /* 0x0002bc0000040ab9 */ /* 0x000fe40000000a00 */
[----:B------:R-:W-:-:S06]  /*9760*/  @UP0 UIMAD.WIDE UR4, UR45, 0x4, UR4 ;  /* 0x000000042d0408a5 */ /* 0x000fcc000f8e0204 */
[----:B------:R-:W-:Y:S02]  /*9770*/  IMAD.U32 R2, RZ, RZ, UR4 ;  /* 0x00000004ff027e24 */ /* 0x000fe4000f8e00ff */
[----:B------:R-:W-:-:S05]  /*9780*/  IMAD.U32 R3, RZ, RZ, UR5 ;  /* 0x00000005ff037e24 */ /* 0x000fca000f8e00ff */
[----:B------:R-:W2:Y:S01]  /*9790*/  @P0 LDG.E R18, desc[UR6][R2.64] ;  /* 0x0000000602120981 */ /* 0x000ea2000c1e1900 */
[----:B0-----:R-:W-:Y:S01]  /*97a0*/  ISETP.NE.U32.AND P0, PT, R4, RZ, PT ;  /* 0x000000ff0400720c */ /* 0x001fe20003f05070 */
[----:B------:R-:W-:Y:S01]  /*97b0*/  UMOV UR4, 0xffffffff ;  /* 0xffffffff00047882 */ /* 0x000fe20000000000 */
[----:B------:R-:W-:Y:S01]  /*97c0*/  IMAD.U32 R0, RZ, RZ, UR40 ;  /* 0x00000028ff007e24 */ /* 0x000fe2000f8e00ff */
[----:B------:R-:W0:Y:S01]  /*97d0*/  S2R R16, SR_TID.X ;  /* 0x0000000000107919 */ /* 0x000e220000002100 */
[----:B------:R-:W-:Y:S02]  /*97e0*/  ISETP.NE.AND.EX P1, PT, R5, RZ, PT, P0 ;  /* 0x000000ff0500720c */ /* 0x000fe40003f25300 */
[----:B------:R-:W-:Y:S01]  /*97f0*/  LOP3.LUT R17, R17, 0xfffffffe, RZ, 0xc0, !PT ;  /* 0xfffffffe11117812 */ /* 0x000fe200078ec0ff */
[----:B------:R-:W-:-:S10]  /*9800*/  VIADD R0, R0, 0xffffffff ;  /* 0xffffffff00007836 */ /* 0x000fd40000000000 */
[----:B------:R-:W-:Y:S02]  /*9810*/  @P1 LOP3.LUT R17, R17, 0x1, RZ, 0xfc, !PT ;  /* 0x0000000111111812 */ /* 0x000fe400078efcff */
[----:B0-----:R-:W-:-:S04]  /*9820*/  SHF.R.U32.HI R6, RZ, 0x5, R16 ;  /* 0x00000005ff067819 */ /* 0x001fc80000011610 */
[----:B------:R-:W-:Y:S02]  /*9830*/  LOP3.LUT R6, R6, 0x3, RZ, 0xc0, !PT ;  /* 0x0000000306067812 */ /* 0x000fe400078ec0ff */
[----:B--2---:R-:W-:Y:S02]  /*9840*/  SHF.R.S32.HI R19, RZ, 0x1f, R18 ;  /* 0x0000001fff137819 */ /* 0x004fe40000011412 */
[----:B------:R-:W-:Y:S01]  /*9850*/  SEL R16, R18, RZ, !P1 ;  /* 0x000000ff12107207 */ /* 0x000fe20004800000 */
[----:B------:R-:W-:Y:S06]  /*9860*/  BRA.DIV UR4, `(.L_x_207) ;  /* 0x0000004204d07947 */ /* 0x000fec000b800000 */
[----:B------:R0:W1:Y:S02]  /*9870*/  SHFL.IDX PT, R14, R6, RZ, 0x1f ;  /* 0x00001fff060e7589 */ /* 0x00006400000e0000 */
.L_x_291:
[----:B------:R2:W-:Y:S01]  /*9880*/  STL [R1+0x8], R0 ;  /* 0x0000080001007387 */ /* 0x0005e20000100800 */
[----:B-1----:R-:W-:Y:S02]  /*9890*/  ISETP.NE.AND P0, PT, R14, RZ, PT ;  /* 0x000000ff0e00720c */ /* 0x002fe40003f05270 */
[----:B------:R-:W-:Y:S02]  /*98a0*/  PLOP3.LUT P2, PT, PT, PT, PT, 0x8, 0x0 ;  /* 0x000000000000781c */ /* 0x000fe40003f4e170 */
[----:B------:R-:W-:-:S11]  /*98b0*/  LOP3.LUT R17, R17, 0xfffffffd, RZ, 0xc0, !PT ;  /* 0xfffffffd11117812 */ /* 0x000fd600078ec0ff */
[----:B------:R-:W-:Y:S01]  /*98c0*/  @P2 LOP3.LUT R17, R17, 0x2, RZ, 0xfc, !PT ;  /* 0x0000000211112812 */ /* 0x000fe200078efcff */
[----:B--2---:R-:W-:Y:S06]  /*98d0*/  @P0 BRA `(.L_x_208) ;  /* 0x0000000000ec0947 */ /* 0x004fec0003800000 */
[----:B------:R-:W-:-:S03]  /*98e0*/  UMOV UR4, 0xffffffff ;  /* 0xffffffff00047882 */ /* 0x000fc60000000000 */
[----:B------:R-:W-:Y:S05]  /*98f0*/  BRA.DIV UR4, `(.L_x_209) ;  /* 0x0000004204cc7947 */ /* 0x000fea000b800000 */
[----:B------:R-:W-:-:S13]  /*9900*/  ELECT P6, URZ, PT ;  /* 0x00000000003f782f */ /* 0x000fda00038c0000 */
.L_x_294:
[----:B------:R-:W-:Y:S05]  /*9910*/  @!P6 BRA `(.L_x_208) ;  /* 0x0000000000dce947 */ /* 0x000fea0003800000 */
[----:B------:R-:W-:Y:S01]  /*9920*/  IMAD.MOV.U32 R16, RZ, RZ, R18 ;  /* 0x000000ffff107224 */ /* 0x000fe200078e0012 */
[----:B------:R-:W-:Y:S06]  /*9930*/  @!P1 BRA `(.L_x_210) ;  /* 0x0000000000549947 */ /* 0x000fec0003800000 */
[----:B0-----:R-:W-:Y:S01]  /*9940*/  IMAD.MOV.U32 R6, RZ, RZ, R0 ;  /* 0x000000ffff067224 */ /* 0x001fe200078e0000 */
[----:B------:R-:W-:Y:S01]  /*9950*/  ULDC.64 UR4, c[0x0][0x428] ;  /* 0x00010a0000047ab9 */ /* 0x000fe20000000a00 */
[----:B------:R-:W0:Y:S01]  /*9960*/  LDC R0, c[0x0][0x43c] ;  /* 0x00010f00ff007b82 */ /* 0x000e220000000800 */
[----:B------:R-:W-:Y:S01]  /*9970*/  IMAD R9, R19, UR4, RZ ;  /* 0x0000000413097c24 */ /* 0x000fe2000f8e02ff */
[----:B------:R-:W-:Y:S01]  /*9980*/  ULDC.64 UR6, c[0x0][0x208] ;  /* 0x0000820000067ab9 */ /* 0x000fe20000000a00 */
[----:B------:R-:W-:Y:S02]  /*9990*/  IMAD.MOV.U32 R7, RZ, RZ, R6 ;  /* 0x000000ffff077224 */ /* 0x000fe400078e0006 */
        /* <DEDUP_REMOVED lines=15> */
.L_x_210:
[----:B------:R-:W-:Y:S01]  /*9a90*/  IMAD.MOV.U32 R0, RZ, RZ, 0x1 ;  /* 0x00000001ff007424 */ /* 0x000fe200078e00ff */
[----:B01----:R-:W0:Y:S04]  /*9aa0*/  S2R R6, SR_TID.X ;  /* 0x0000000000067919 */ /* 0x003e280000002100 */
[----:B------:R-:W-:-:S04]  /*9ab0*/  SHF.L.U32 R0, R0, 0x1f, RZ ;  /* 0x0000001f00007819 */ /* 0x000fc800000006ff */
[----:B------:R-:W1:Y:S01]  /*9ac0*/  SYNCS.PHASECHK.TRANS64.TRYWAIT P0, [UR38+0x32440], R0 ;  /* 0x03244000ff0075a7 */ /* 0x000e620008000166 */
[----:B0-----:R-:W-:-:S04]  /*9ad0*/  LOP3.LUT R2, R6, 0x7f, RZ, 0xc0, !PT ;  /* 0x0000007f06027812 */ /* 0x001fc800078ec0ff */
[----:B------:R-:W-:Y:S01]  /*9ae0*/  ISETP.NE.AND P1, PT, R2, RZ, PT ;  /* 0x000000ff0200720c */ /* 0x000fe20003f25270 */
[----:B-1----:R-:W-:-:S12]  /*9af0*/  @!P0 BRA `(.L_x_211) ;  /* 0x00000040006c8947 */ /* 0x002fd80003800000 */
.L_x_295:
[----:B------:R-:W-:Y:S05]  /*9b00*/  @P1 BRA `(.L_x_212) ;  /* 0x0000000000181947 */ /* 0x000fea0003800000 */
[----:B------:R-:W1:Y:S01]  /*9b10*/  S2R R2, SR_TID.X ;  /* 0x0000000000027919 */ /* 0x000e620000002100 */
[----:B0-----:R-:W-:-:S04]  /*9b20*/  IMAD.MOV.U32 R0, RZ, RZ, 0x3000 ;  /* 0x00003000ff007424 */ /* 0x001fc800078e00ff */
[----:B------:R2:W-:Y:S01]  /*9b30*/  SYNCS.ARRIVE.TRANS64 RZ, [UR38+0x32430], R0 ;  /* 0x03243000ffff79a7 */ /* 0x0005e20008000026 */
[----:B-1----:R-:W-:-:S13]  /*9b40*/  LOP3.LUT P0, RZ, R2, 0x1f, RZ, 0xc0, !PT ;  /* 0x0000001f02ff7812 */ /* 0x002fda000780c0ff */
[----:B--2---:R-:W-:Y:S05]  /*9b50*/  @!P0 BRA `(.L_x_212) ;  /* 0x0000000000048947 */ /* 0x004fea0003800000 */
[----:B------:R-:W-:Y:S01]  /*9b60*/  BPT.TRAP 0x1 ;  /* 0x000000040000795c */ /* 0x000fe20000300000 */
.L_x_212:
[----:B0-----:R-:W2:Y:S01]  /*9b70*/  LDL R0, [R1+0x8] ;  /* 0x0000080001007983 */ /* 0x001ea20000100800 */
[----:B------:R-:W-:Y:S01]  /*9b80*/  ULDC.64 UR4, c[0x0][0x198] ;  /* 0x0000660000047ab9 */ /* 0x000fe20000000a00 */
[----:B-----5:R-:W-:Y:S01]  /*9b90*/  R2UR UR13, R16 ;  /* 0x00000000100d72ca */ /* 0x020fe200000e0000 */
[----:B------:R-:W-:Y:S01]  /*9ba0*/  UIADD3 UR4, UP0, UR4, 0x370, URZ ;  /* 0x0000037004047890 */ /* 0x000fe2000ff1e03f */
[----:B------:R-:W-:Y:S01]  /*9bb0*/  PLOP3.LUT P0, PT, PT, PT, PT, 0x80, 0x0 ;  /* 0x000000000000781c */ /* 0x000fe20003f0f070 */
[----:B------:R-:W-:Y:S01]  /*9bc0*/  UIADD3 UR8, UR38, 0x1c400, URZ ;  /* 0x0001c40026087890 */ /* 0x000fe2000fffe03f */
[----:B------:R-:W-:Y:S01]  /*9bd0*/  LOP3.LUT R17, R17, 0xfffffffd, RZ, 0xc0, !PT ;  /* 0xfffffffd11117812 */ /* 0x000fe200078ec0ff */
[----:B------:R-:W-:Y:S02]  /*9be0*/  UIADD3 UR9, UR38, 0x32430, URZ ;  /* 0x0003243026097890 */ /* 0x000fe4000fffe03f */
[----:B------:R-:W-:Y:S01]  /*9bf0*/  UIADD3.X UR5, URZ, UR5, URZ, UP0, !UPT ;  /* 0x000000053f057290 */ /* 0x000fe200087fe43f */
[----:B------:R-:W-:Y:S01]  /*9c00*/  UMOV UR6, 0x0 ;  /* 0x0000000000067882 */ /* 0x000fe20000000000 */
[----:B------:R-:W-:Y:S01]  /*9c10*/  UMOV UR7, 0x14f00000 ;  /* 0x14f0000000077882 */ /* 0x000fe20000000000 */
[----:B------:R-:W-:Y:S01]  /*9c20*/  UMOV UR10, URZ ;  /* 0x0000003f000a7c82 */ /* 0x000fe20008000000 */
[----:B------:R-:W-:-:S04]  /*9c30*/  UMOV UR12, UR36 ;  /* 0x00000024000c7c82 */ /* 0x000fc80008000000 */
[----:B------:R-:W-:Y:S02]  /*9c40*/  @P0 LOP3.LUT R17, R17, 0x2, RZ, 0xfc, !PT ;  /* 0x0000000211110812 */ /* 0x000fe400078efcff */
[----:B--2---:R-:W-:-:S13]  /*9c50*/  R2UR UR11, R0 ;  /* 0x00000000000b72ca */ /* 0x004fda00000e0000 */
[----:B------:R-:W-:-:S09]  /*9c60*/  UIMAD UR11, UR11, 0x60, URZ ;  /* 0x000000600b0b78a4 */ /* 0x000fd2000f8e023f */
[----:B------:R1:W-:Y:S02]  /*9c70*/  UTMALDG.4D [UR8], [UR4], desc[UR6] ;  /* 0x00000608040075b4 */ /* 0x0003e40008019000 */
[----:B-1----:R-:W-:Y:S01]  /*9c80*/  NOP ;  /* 0x0000000000007918 */ /* 0x002fe20000000000 */
.L_x_208:
[----:B------:R-:W-:Y:S05]  /*9c90*/  WARPSYNC.ALL ;  /* 0x0000000000007948 */ /* 0x000fea0003800000 */
[----:B------:R-:W-:Y:S01]  /*9ca0*/  UIADD3 UR4, UR38, 0x18400, URZ ;  /* 0x0001840026047890 */ /* 0x000fe2000fffe03f */
[----:B------:R-:W-:Y:S01]  /*9cb0*/  BAR.SYNC.DEFER_BLOCKING 0x8, 0x180 ;  /* 0x0206000000007b1d */ /* 0x000fe20000010000 */
[----:B------:R-:W-:Y:S02]  /*9cc0*/  USHF.R.S32.HI UR43, URZ, 0x1f, UR36 ;  /* 0x0000001f3f2b7899 */ /* 0x000fe40008011424 */
[----:B------:R-:W-:Y:S02]  /*9cd0*/  ULOP3.LUT UP0, URZ, UR4, 0x3ff, URZ, 0xc0, !UPT ;  /* 0x000003ff043f7892 */ /* 0x000fe4000f80c03f */
[----:B------:R-:W-:-:S04]  /*9ce0*/  USHF.R.S32.HI UR46, URZ, 0x1f, UR45 ;  /* 0x0000001f3f2e7899 */ /* 0x000fc8000801142d */
[----:B------:R-:W-:-:S13]  /*9cf0*/  PLOP3.LUT P0, PT, PT, PT, UP0, 0x80, 0x0 ;  /* 0x000000000000781c */ /* 0x000fda0003f0f008 */
[----:B------:R-:W-:Y:S05]  /*9d00*/  @!P0 BRA `(.L_x_213) ;  /* 0x0000000000408947 */ /* 0x000fea0003800000 */
[----:B------:R-:W-:Y:S01]  /*9d10*/  MOV R2, 0x0 ;  /* 0x0000000000027802 */ /* 0x000fe20000000f00 */
[----:B------:R-:W-:Y:S01]  /*9d20*/  ULDC.64 UR6, c[0x4][0x98] ;  /* 0x0100260000067ab9 */ /* 0x000fe20000000a00 */
[----:B------:R-:W-:Y:S01]  /*9d30*/  ULDC.64 UR8, c[0x4][0xa0] ;  /* 0x0100280000087ab9 */ /* 0x000fe20000000a00 */
[----:B------:R-:W-:Y:S01]  /*9d40*/  ULDC.64 UR4, c[0x4][0x20] ;  /* 0x0100080000047ab9 */ /* 0x000fe20000000a00 */
[----:B------:R-:W-:Y:S02]  /*9d50*/  IMAD.U32 R4, RZ, RZ, UR6 ;  /* 0x00000006ff047e24 */ /* 0x000fe4000f8e00ff */
[----:B------:R-:W1:Y:S01]  /*9d60*/  LDC.64 R2, c[0x4][R2] ;  /* 0x0100000002027b82 */ /* 0x000e620000000a00 */
[----:B------:R-:W-:Y:S02]  /*9d70*/  IMAD.U32 R5, RZ, RZ, UR7 ;  /* 0x00000007ff057e24 */ /* 0x000fe4000f8e00ff */
[----:B0-----:R-:W-:Y:S02]  /*9d80*/  IMAD.U32 R6, RZ, RZ, UR8 ;  /* 0x00000008ff067e24 */ /* 0x001fe4000f8e00ff */
[----:B------:R-:W-:-:S02]  /*9d90*/  IMAD.U32 R7, RZ, RZ, UR9 ;  /* 0x00000009ff077e24 */ /* 0x000fc4000f8e00ff */
[----:B------:R-:W-:Y:S02]  /*9da0*/  IMAD.U32 R10, RZ, RZ, UR4 ;  /* 0x00000004ff0a7e24 */ /* 0x000fe4000f8e00ff */
[----:B------:R-:W-:Y:S02]  /*9db0*/  IMAD.U32 R11, RZ, RZ, UR5 ;  /* 0x00000005ff0b7e24 */ /* 0x000fe4000f8e00ff */
[----:B------:R-:W-:Y:S02]  /*9dc0*/  IMAD.MOV.U32 R8, RZ, RZ, 0x70 ;  /* 0x00000070ff087424 */ /* 0x000fe400078e00ff */
[----:B------:R-:W-:Y:S02]  /*9dd0*/  IMAD.MOV.U32 R12, RZ, RZ, 0x1 ;  /* 0x00000001ff0c7424 */ /* 0x000fe400078e00ff */
[----:B------:R-:W-:-:S07]  /*9de0*/  IMAD.MOV.U32 R13, RZ, RZ, RZ ;  /* 0x000000ffff0d7224 */ /* 0x000fce00078e00ff */
[----:B------:R-:W-:-:S07]  /*9df0*/  LEPC R20, `(.L_x_213) ;  /* 0x000000001014794e */ /* 0x000fce0000000000 */
[----:B-1----:R-:W-:Y:S05]  /*9e00*/  CALL.ABS.NOINC R2 ;  /* 0x0000000002007343 */ /* 0x002fea0003c00000 */
.L_x_213:
[----:B------:R-:W1:Y:S01]  /*9e10*/  LDC R7, c[0x0][0x448] ;  /* 0x00011200ff077b82 */ /* 0x000e620000000800 */
[----:B------:R-:W2:Y:S01]  /*9e20*/  S2R R3, SR_TID.X ;  /* 0x0000000000037919 */ /* 0x000ea20000002100 */
[----:B------:R-:W-:Y:S02]  /*9e30*/  ULDC.64 UR8, c[0x0][0x2d8] ;  /* 0x0000b60000087ab9 */ /* 0x000fe40000000a00 */
[----:B------:R-:W-:Y:S01]  /*9e40*/  UIMAD UR6, UR43, UR8, URZ ;  /* 0x000000082b0672a4 */ /* 0x000fe2000f8e023f */
[----:B------:R-:W3:Y:S01]  /*9e50*/  S2R R12, SR_CTAID.X ;  /* 0x00000000000c7919 */ /* 0x000ee20000002500 */
[----:B------:R-:W-:Y:S02]  /*9e60*/  UIMAD.WIDE.U32 UR4, UR36, UR8, URZ ;  /* 0x00000008240472a5 */ /* 0x000fe4000f8e003f */
[----:B------:R-:W-:-:S03]  /*9e70*/  UIMAD UR6, UR36, UR9, UR6 ;  /* 0x00000009240672a4 */ /* 0x000fc6000f8e0206 */
[----:B------:R-:W-:Y:S01]  /*9e80*/  ULDC.64 UR8, c[0x0][0x2e0] ;  /* 0x0000b80000087ab9 */ /* 0x000fe20000000a00 */
[----:B------:R-:W-:Y:S02]  /*9e90*/  UIADD3 UR5, UR5, UR6, URZ ;  /* 0x0000000605057290 */ /* 0x000fe4000fffe03f */
[----:B------:R-:W-:Y:S02]  /*9ea0*/  UIMAD UR7, UR46, UR8, URZ ;  /* 0x000000082e0772a4 */ /* 0x000fe4000f8e023f */
[----:B------:R-:W-:Y:S02]  /*9eb0*/  UIMAD.WIDE.U32 UR4, UR45, UR8, UR4 ;  /* 0x000000082d0472a5 */ /* 0x000fe4000f8e0004 */
[----:B------:R-:W-:-:S04]  /*9ec0*/  UIMAD UR6, UR45, UR9, UR7 ;  /* 0x000000092d0672a4 */ /* 0x000fc8000f8e0207 */
[----:B------:R-:W-:Y:S01]  /*9ed0*/  IMAD.U32 R4, RZ, RZ, UR4 ;  /* 0x00000004ff047e24 */ /* 0x000fe2000f8e00ff */
[----:B------:R-:W-:Y:S01]  /*9ee0*/  UIADD3 UR6, UR5, UR6, URZ ;  /* 0x0000000605067290 */ /* 0x000fe2000fffe03f */
[----:B-1----:R-:W-:Y:S02]  /*9ef0*/  ISETP.NE.AND P0, PT, R7, 0x1, PT ;  /* 0x000000010700780c */ /* 0x002fe40003f05270 */
[----:B------:R-:W-:Y:S01]  /*9f00*/  IMAD.MOV.U32 R2, RZ, RZ, R4 ;  /* 0x000000ffff027224 */ /* 0x000fe200078e0004 */
[C---:B--2---:R-:W-:Y:S01]  /*9f10*/  LOP3.LUT R10, R3.reuse, 0x7f, RZ, 0xc0, !PT ;  /* 0x0000007f030a7812 */ /* 0x044fe200078ec0ff */
[----:B------:R-:W-:-:S09]  /*9f20*/  IMAD.SHL.U32 R3, R3, 0x10, RZ ;  /* 0x0000001003037824 */ /* 0x000fd200078e00ff */
[----:B------:R-:W1:Y:S01]  /*9f30*/  @P0 LDC R0, c[0x0][0x44c] ;  /* 0x00011300ff000b82 */ /* 0x000e620000000800 */
[----:B0-----:R-:W-:-:S04]  /*9f40*/  SHF.R.U32.HI R6, RZ, 0x3, R10 ;  /* 0x00000003ff067819 */ /* 0x001fc8000001160a */
[----:B------:R-:W-:-:S03]  /*9f50*/  LOP3.LUT R3, R6, 0x70, R3, 0xf8, !PT ;  /* 0x0000007006037812 */ /* 0x000fc600078ef803 */
[----:B------:R-:W0:Y:S02]  /*9f60*/  @P0 LDC R5, c[0x0][0x450] ;  /* 0x00011400ff050b82 */ /* 0x000e240000000800 */
[----:B---3--:R-:W-:Y:S02]  /*9f70*/  IMAD R8, R12, 0x80, R3 ;  /* 0x000000800c087824 */ /* 0x008fe400078e0203 */
[----:B------:R-:W-:Y:S02]  /*9f80*/  IMAD.U32 R3, RZ, RZ, UR6 ;  /* 0x00000006ff037e24 */ /* 0x000fe4000f8e00ff */
[----:B------:R-:W-:Y:S02]  /*9f90*/  IMAD.MOV.U32 R9, RZ, RZ, R8 ;  /* 0x000000ffff097224 */ /* 0x000fe400078e0008 */
[----:B-1----:R-:W-:-:S05]  /*9fa0*/  @P0 IMAD.HI.U32 R0, R8, R0, RZ ;  /* 0x0000000008000227 */ /* 0x002fca00078e00ff */
[----:B0-----:R-:W-:Y:S01]  /*9fb0*/  @P0 SHF.R.U32.HI R9, RZ, R5, R0 ;  /* 0x00000005ff090219 */ /* 0x001fe20000011600 */
[----:B------:R-:W-:Y:S01]  /*9fc0*/  IMAD.U32 R5, RZ, RZ, UR5 ;  /* 0x00000005ff057e24 */ /* 0x000fe2000f8e00ff */
[----:B------:R-:W-:Y:S02]  /*9fd0*/  ULDC.64 UR4, c[0x0][0x2d0] ;  /* 0x0000b40000047ab9 */ /* 0x000fe40000000a00 */
[--C-:B------:R-:W-:Y:S01]  /*9fe0*/  SHF.R.S32.HI R0, RZ, 0x1f, R9.reuse ;  /* 0x0000001fff007819 */ /* 0x100fe20000011409 */
[----:B------:R-:W-:Y:S02]  /*9ff0*/  IMAD.MOV R4, RZ, RZ, -R9 ;  /* 0x000000ffff047224 */ /* 0x000fe400078e0a09 */
[----:B------:R-:W-:-:S04]  /*a000*/  IMAD.WIDE.U32 R2, R9, UR4, R2 ;  /* 0x0000000409027c25 */ /* 0x000fc8000f8e0002 */
[----:B------:R-:W-:Y:S02]  /*a010*/  IMAD R0, R0, UR4, RZ ;  /* 0x0000000400007c24 */ /* 0x000fe4000f8e02ff */
[----:B------:R-:W-:Y:S02]  /*a020*/  IMAD R5, R7, R4, R8 ;  /* 0x0000000407057224 */ /* 0x000fe400078e0208 */
[----:B------:R-:W-:Y:S01]  /*a030*/  IMAD R11, R9, UR5, R0 ;  /* 0x00000005090b7c24 */ /* 0x000fe2000f8e0200 */
[----:B------:R-:W-:Y:S02]  /*a040*/  ULDC.64 UR4, c[0x0][0x2c8] ;  /* 0x0000b20000047ab9 */ /* 0x000fe40000000a00 */
[----:B------:R-:W-:Y:S01]  /*a050*/  SHF.R.S32.HI R0, RZ, 0x1f, R5 ;  /* 0x0000001fff007819 */ /* 0x000fe20000011405 */
[----:B------:R-:W-:-:S04]  /*a060*/  IMAD.IADD R3, R3, 0x1, R11 ;  /* 0x0000000103037824 */ /* 0x000fc800078e020b */
[----:B------:R-:W-:Y:S02]  /*a070*/  IMAD R0, R0, UR4, RZ ;  /* 0x0000000400007c24 */ /* 0x000fe4000f8e02ff */
[----:B------:R-:W-:-:S04]  /*a080*/  IMAD.WIDE.U32 R2, R5, UR4, R2 ;  /* 0x0000000405027c25 */ /* 0x000fc8000f8e0002 */
[----:B------:R-:W-:Y:S01]  /*a090*/  IMAD R9, R5, UR5, R0 ;  /* 0x0000000505097c24 */ /* 0x000fe2000f8e0200 */
[----:B------:R-:W-:Y:S02]  /*a0a0*/  ULDC.64 UR4, c[0x0][0x280] ;  /* 0x0000a00000047ab9 */ /* 0x000fe40000000a00 */
[C---:B------:R-:W-:Y:S01]  /*a0b0*/  LEA R0, P0, R2.reuse, UR4, 0x1 ;  /* 0x0000000402007c11 */ /* 0x040fe2000f8008ff */
[----:B------:R-:W-:Y:S01]  /*a0c0*/  IMAD.IADD R3, R3, 0x1, R9 ;  /* 0x0000000103037824 */ /* 0x000fe200078e0209 */
[----:B------:R-:W-:Y:S01]  /*a0d0*/  ULDC UR4, c[0x0][0x2b8] ;  /* 0x0000ae0000047ab9 */ /* 0x000fe20000000800 */
[----:B------:R-:W0:Y:S03]  /*a0e0*/  S2R R9, SR_TID.X ;  /* 0x0000000000097919 */ /* 0x000e260000002100 */
[----:B------:R-:W-:Y:S01]  /*a0f0*/  LEA.HI.X R3, R2, UR5, R3, 0x1, P0 ;  /* 0x0000000502037c11 */ /* 0x000fe200080f0c03 */
[----:B0-----:R-:W-:-:S05]  /*a100*/  IMAD.SHL.U32 R2, R9, 0x8, RZ ;  /* 0x0000000809027824 */ /* 0x001fca00078e00ff */
[C---:B------:R-:W-:Y:S02]  /*a110*/  LOP3.LUT R8, R2.reuse, 0x38, RZ, 0xc0, !PT ;  /* 0x0000003802087812 */ /* 0x040fe400078ec0ff */
[----:B------:R-:W-:Y:S02]  /*a120*/  LOP3.LUT R2, R2, 0x1f8, RZ, 0xc0, !PT ;  /* 0x000001f802027812 */ /* 0x000fe400078ec0ff */
[----:B------:R-:W-:Y:S01]  /*a130*/  ISETP.GE.AND P0, PT, R8, UR4, PT ;  /* 0x0000000408007c0c */ /* 0x000fe2000bf06270 */
[----:B------:R-:W-:Y:S01]  /*a140*/  UMOV UR4, 0xffffffff ;  /* 0xffffffff00047882 */ /* 0x000fe20000000000 */
[----:B------:R-:W-:Y:S01]  /*a150*/  LOP3.LUT R5, R2, 0x38, R9, 0x78, !PT ;  /* 0x0000003802057812 */ /* 0x000fe200078e7809 */
[----:B------:R-:W-:-:S05]  /*a160*/  IMAD.SHL.U32 R2, R10, 0x8, RZ ;  /* 0x000000080a027824 */ /* 0x000fca00078e00ff */
[----:B------:R-:W-:-:S05]  /*a170*/  LOP3.LUT R10, R5, 0x200, R2, 0xf8, !PT ;  /* 0x00000200050a7812 */ /* 0x000fca00078ef802 */
[----:B------:R0:W-:Y:S01]  /*a180*/  STL [R1], R10 ;  /* 0x0000000a01007387 */ /* 0x0001e20000100800 */
[----:B------:R-:W-:Y:S05]  /*a190*/  BRA.DIV UR4, `(.L_x_214) ;  /* 0x0000003a04dc7947 */ /* 0x000fea000b800000 */
[----:B------:R-:W1:Y:S01]  /*a1a0*/  S2R R4, SR_CTAID.X ;  /* 0x0000000000047919 */ /* 0x000e620000002500 */
[----:B------:R-:W-:Y:S01]  /*a1b0*/  ULDC UR4, c[0x0][0x288] ;  /* 0x0000a20000047ab9 */ /* 0x000fe20000000800 */
[----:B------:R-:W-:Y:S01]  /*a1c0*/  ULDC.64 UR6, c[0x0][0x208] ;  /* 0x0000820000067ab9 */ /* 0x000fe20000000a00 */
[----:B------:R-:W-:Y:S01]  /*a1d0*/  IMAD R2, R7, UR4, RZ ;  /* 0x0000000407027c24 */ /* 0x000fe2000f8e02ff */
[----:B------:R-:W2:Y:S01]  /*a1e0*/  S2R R8, SR_TID.X ;  /* 0x0000000000087919 */ /* 0x000ea20000002100 */
[----:B------:R-:W3:Y:S04]  /*a1f0*/  SHFL.IDX PT, R5, R0, RZ, 0x181f ;  /* 0x00181fff00057589 */ /* 0x000ee800000e0000 */
[----:B------:R-:W-:Y:S04]  /*a200*/  SHFL.IDX PT, R7, R0, 0x1, 0x181f ;  /* 0x00381f0000077f89 */ /* 0x000fe800000e0000 */
[----:B------:R-:W-:Y:S01]  /*a210*/  SHFL.IDX PT, R14, R0, 0x2, 0x181f ;  /* 0x00581f00000e7f89 */ /* 0x000fe200000e0000 */
[----:B-1----:R-:W-:-:S03]  /*a220*/  IMAD R12, R4, 0x80, R6 ;  /* 0x00000080040c7824 */ /* 0x002fc600078e0206 */
[----:B------:R-:W1:Y:S01]  /*a230*/  SHFL.IDX PT, R4, R3, RZ, 0x181f ;  /* 0x00181fff03047589 */ /* 0x000e6200000e0000 */
[----:B--2---:R-:W-:Y:S01]  /*a240*/  IMAD.SHL.U32 R11, R8, 0x8, RZ ;  /* 0x00000008080b7824 */ /* 0x004fe200078e00ff */
[CC--:B------:R-:W-:Y:S02]  /*a250*/  ISETP.GE.AND P1, PT, R12.reuse, R2.reuse, PT ;  /* 0x000000020c00720c */ /* 0x0c0fe40003f26270 */
[----:B------:R-:W2:Y:S01]  /*a260*/  SHFL.IDX PT, R6, R3, 0x1, 0x181f ;  /* 0x00381f0003067f89 */ /* 0x000ea200000e0000 */
[C---:B------:R-:W-:Y:S01]  /*a270*/  VIADD R8, R12.reuse, 0x10 ;  /* 0x000000100c087836 */ /* 0x040fe20000000000 */
[----:B------:R-:W-:Y:S02]  /*a280*/  LOP3.LUT R11, R11, 0x38, RZ, 0xc0, !PT ;  /* 0x000000380b0b7812 */ /* 0x000fe400078ec0ff */
[----:B------:R-:W-:Y:S01]  /*a290*/  STL [R1+0x4], R12 ;  /* 0x0000040c01007387 */ /* 0x000fe20000100800 */
[----:B------:R-:W-:Y:S01]  /*a2a0*/  VIADD R13, R12, 0x20 ;  /* 0x000000200c0d7836 */ /* 0x000fe20000000000 */
[----:B------:R-:W-:-:S02]  /*a2b0*/  ISETP.GE.AND P2, PT, R8, R2, PT ;  /* 0x000000020800720c */ /* 0x000fc40003f46270 */
[----:B------:R4:W-:Y:S03]  /*a2c0*/  STL [R1+0xc], R8 ;  /* 0x00000c0801007387 */ /* 0x0009e60000100800 */
[----:B---3--:R-:W-:Y:S01]  /*a2d0*/  @!P1 LEA R5, P3, R11, R5, 0x1 ;  /* 0x000000050b059211 */ /* 0x008fe200078608ff */
[----:B------:R-:W-:Y:S01]  /*a2e0*/  STL [R1+0x10], R13 ;  /* 0x0000100d01007387 */ /* 0x000fe20000100800 */
[----:B----4-:R-:W-:-:S03]  /*a2f0*/  @!P1 LEA R8, R10, UR38, 0x1 ;  /* 0x000000260a089c11 */ /* 0x010fc6000f8e08ff */
[----:B-1----:R-:W-:-:S03]  /*a300*/  @!P1 IMAD.X R4, RZ, RZ, R4, P3 ;  /* 0x000000ffff049224 */ /* 0x002fc600018e0604 */
[----:B------:R-:W-:Y:S02]  /*a310*/  @!P2 LEA R9, R10, UR38, 0x1 ;  /* 0x000000260a09ac11 */ /* 0x000fe4000f8e08ff */
[----:B------:R-:W-:-:S04]  /*a320*/  @!P1 LOP3.LUT R5, R5, R4, RZ, 0x3c, !PT ;  /* 0x0000000405059212 */ /* 0x000fc800078e3cff */
[----:B------:R-:W-:-:S04]  /*a330*/  @!P1 LOP3.LUT R4, R5, R4, RZ, 0x3c, !PT ;  /* 0x0000000405049212 */ /* 0x000fc800078e3cff */
[----:B------:R-:W-:-:S05]  /*a340*/  @!P1 LOP3.LUT R5, R5, R4, RZ, 0x3c, !PT ;  /* 0x0000000405059212 */ /* 0x000fca00078e3cff */
[----:B------:R1:W-:Y:S02]  /*a350*/  @!P1 LDGSTS.E.BYPASS.LTC128B.128 [R8+0x18400], desc[UR6][R4.64], !P0 ;  /* 0x1840000004089fae */ /* 0x0003e4000c101d46 */
[----:B-1----:R-:W-:Y:S01]  /*a360*/  @!P2 LEA R4, P1, R11, R7, 0x1 ;  /* 0x000000070b04a211 */ /* 0x002fe200078208ff */
[----:B------:R-:W-:-:S04]  /*a370*/  VIADD R8, R12, 0x30 ;  /* 0x000000300c087836 */ /* 0x000fc80000000000 */
[----:B--2---:R-:W-:Y:S01]  /*a380*/  @!P2 IMAD.X R5, RZ, RZ, R6, P1 ;  /* 0x000000ffff05a224 */ /* 0x004fe200008e0606 */
[----:B------:R-:W-:Y:S01]  /*a390*/  ISETP.GE.AND P1, PT, R13, R2, PT ;  /* 0x000000020d00720c */ /* 0x000fe20003f26270 */
[----:B------:R-:W-:Y:S04]  /*a3a0*/  STL [R1+0x14], R8 ;  /* 0x0000140801007387 */ /* 0x000fe80000100800 */
[----:B------:R1:W-:Y:S08]  /*a3b0*/  @!P2 LDGSTS.E.BYPASS.LTC128B.128 [R9+0x18c00], desc[UR6][R4.64], !P0 ;  /* 0x18c000000409afae */ /* 0x0003f0000c101d46 */
[----:B------:R-:W-:-:S02]  /*a3c0*/  @!P1 LEA R6, P2, R11, R14, 0x1 ;  /* 0x0000000e0b069211 */ /* 0x000fc400078408ff */
[----:B------:R-:W-:Y:S01]  /*a3d0*/  @!P1 LEA R7, R10, UR38, 0x1 ;  /* 0x000000260a079c11 */ /* 0x000fe2000f8e08ff */
[----:B------:R-:W-:Y:S04]  /*a3e0*/  SHFL.IDX PT, R14, R0, 0x3, 0x181f ;  /* 0x00781f00000e7f89 */ /* 0x000fe800000e0000 */
[----:B-1----:R-:W1:Y:S02]  /*a3f0*/  SHFL.IDX PT, R4, R3, 0x2, 0x181f ;  /* 0x00581f0003047f89 */ /* 0x002e6400000e0000 */
[----:B-1----:R-:W-:Y:S02]  /*a400*/  @!P1 IMAD.X R5, RZ, RZ, R4, P2 ;  /* 0x000000ffff059224 */ /* 0x002fe400010e0604 */
[----:B------:R-:W-:-:S05]  /*a410*/  @!P1 IMAD.MOV.U32 R4, RZ, RZ, R6 ;  /* 0x000000ffff049224 */ /* 0x000fca00078e0006 */
[----:B------:R1:W-:Y:S01]  /*a420*/  @!P1 LDGSTS.E.BYPASS.LTC128B.128 [R7+0x19400], desc[UR6][R4.64], !P0 ;  /* 0x1940000004079fae */ /* 0x0003e2000c101d46 */
[----:B------:R-:W-:-:S03]  /*a430*/  ISETP.GE.AND P1, PT, R8, R2, PT ;  /* 0x000000020800720c */ /* 0x000fc60003f26270 */
[----:B-1----:R-:W1:Y:S01]  /*a440*/  SHFL.IDX PT, R4, R3, 0x3, 0x181f ;  /* 0x00781f0003047f89 */ /* 0x002e6200000e0000 */
[----:B------:R-:W-:-:S09]  /*a450*/  VIADD R7, R12, 0x40 ;  /* 0x000000400c077836 */ /* 0x000fd20000000000 */
[----:B------:R-:W-:Y:S02]  /*a460*/  @!P1 LEA R5, P2, R11, R14, 0x1 ;  /* 0x0000000e0b059211 */ /* 0x000fe400078408ff */
[----:B------:R-:W-:Y:S01]  /*a470*/  @!P1 LEA R6, R10, UR38, 0x1 ;  /* 0x000000260a069c11 */ /* 0x000fe2000f8e08ff */
[----:B------:R2:W-:Y:S02]  /*a480*/  STL [R1+0x18], R7 ;  /* 0x0000180701007387 */ /* 0x0005e40000100800 */
[----:B-1----:R-:W-:-:S05]  /*a490*/  @!P1 IMAD.X R4, RZ, RZ, R4, P2 ;  /* 0x000000ffff049224 */ /* 0x002fca00010e0604 */
[----:B------:R-:W-:-:S04]  /*a4a0*/  @!P1 LOP3.LUT R5, R5, R4, RZ, 0x3c, !PT ;  /* 0x0000000405059212 */ /* 0x000fc800078e3cff */
[----:B------:R-:W-:-:S04]  /*a4b0*/  @!P1 LOP3.LUT R4, R5, R4, RZ, 0x3c, !PT ;  /* 0x0000000405049212 */ /* 0x000fc800078e3cff */
[----:B------:R-:W-:-:S05]  /*a4c0*/  @!P1 LOP3.LUT R5, R5, R4, RZ, 0x3c, !PT ;  /* 0x0000000405059212 */ /* 0x000fca00078e3cff */
[----:B------:R1:W-:Y:S01]  /*a4d0*/  @!P1 LDGSTS.E.BYPASS.LTC128B.128 [R6+0x19c00], desc[UR6][R4.64], !P0 ;  /* 0x19c0000004069fae */ /* 0x0003e2000c101d46 */
[----:B------:R-:W-:Y:S01]  /*a4e0*/  ISETP.GE.AND P1, PT, R7, R2, PT ;  /* 0x000000020700720c */ /* 0x000fe20003f26270 */
[----:B--2---:R-:W-:-:S05]  /*a4f0*/  VIADD R7, R12, 0x50 ;  /* 0x000000500c077836 */ /* 0x004fca0000000000 */
[----:B------:R-:W-:Y:S04]  /*a500*/  STL [R1+0x1c], R7 ;  /* 0x00001c0701007387 */ /* 0x000fe80000100800 */
[----:B-1----:R-:W1:Y:S03]  /*a510*/  SHFL.IDX PT, R5, R0, 0x4, 0x181f ;  /* 0x00981f0000057f89 */ /* 0x002e6600000e0000 */
[----:B------:R-:W-:Y:S01]  /*a520*/  @!P1 LEA R6, R10, UR38, 0x1 ;  /* 0x000000260a069c11 */ /* 0x000fe2000f8e08ff */
[----:B------:R-:W2:Y:S01]  /*a530*/  SHFL.IDX PT, R4, R3, 0x4, 0x181f ;  /* 0x00981f0003047f89 */ /* 0x000ea200000e0000 */
[----:B-1----:R-:W-:-:S05]  /*a540*/  @!P1 LEA R5, P2, R11, R5, 0x1 ;  /* 0x000000050b059211 */ /* 0x002fca00078408ff */
[----:B--2---:R-:W-:-:S05]  /*a550*/  @!P1 IMAD.X R4, RZ, RZ, R4, P2 ;  /* 0x000000ffff049224 */ /* 0x004fca00010e0604 */
[----:B------:R-:W-:-:S04]  /*a560*/  @!P1 LOP3.LUT R5, R5, R4, RZ, 0x3c, !PT ;  /* 0x0000000405059212 */ /* 0x000fc800078e3cff */
[----:B------:R-:W-:-:S04]  /*a570*/  @!P1 LOP3.LUT R4, R5, R4, RZ, 0x3c, !PT ;  /* 0x0000000405049212 */ /* 0x000fc800078e3cff */
[----:B------:R-:W-:-:S05]  /*a580*/  @!P1 LOP3.LUT R5, R5, R4, RZ, 0x3c, !PT ;  /* 0x0000000405059212 */ /* 0x000fca00078e3cff */
[----:B------:R1:W-:Y:S01]  /*a590*/  @!P1 LDGSTS.E.BYPASS.LTC128B.128 [R6+0x1a400], desc[UR6][R4.64], !P0 ;  /* 0x1a40000004069fae */ /* 0x0003e2000c101d46 */
[----:B------:R-:W-:Y:S01]  /*a5a0*/  ISETP.GE.AND P1, PT, R7, R2, PT ;  /* 0x000000020700720c */ /* 0x000fe20003f26270 */
[----:B------:R-:W-:-:S05]  /*a5b0*/  VIADD R7, R12, 0x60 ;  /* 0x000000600c077836 */ /* 0x000fca0000000000 */
        /* <DEDUP_REMOVED lines=10> */
[----:B------:R-:W-:-:S03]  /*a660*/  ISETP.GE.AND P1, PT, R7, R2, PT ;  /* 0x000000020700720c */ /* 0x000fc60003f26270 */
[----:B-1----:R-:W1:Y:S10]  /*a670*/  SHFL.IDX PT, R5, R0, 0x6, 0x181f ;  /* 0x00d81f0000057f89 */ /* 0x002e7400000e0000 */
[----:B------:R-:W-:Y:S01]  /*a680*/  @!P1 LEA R6, R10, UR38, 0x1 ;  /* 0x000000260a069c11 */ /* 0x000fe2000f8e08ff */
[----:B------:R-:W2:Y:S04]  /*a690*/  SHFL.IDX PT, R4, R3, 0x6, 0x181f ;  /* 0x00d81f0003047f89 */ /* 0x000ea800000e0000 */
[----:B------:R-:W3:Y:S04]  /*a6a0*/  SHFL.IDX PT, R3, R3, 0x7, 0x181f ;  /* 0x00f81f0003037f89 */ /* 0x000ee800000e0000 */
[----:B------:R-:W4:Y:S01]  /*a6b0*/  SHFL.IDX PT, R0, R0, 0x7, 0x181f ;  /* 0x00f81f0000007f89 */ /* 0x000f2200000e0000 */
[----:B-1----:R-:W-:-:S05]  /*a6c0*/  @!P1 LEA R5, P2, R11, R5, 0x1 ;  /* 0x000000050b059211 */ /* 0x002fca00078408ff */
[----:B--2---:R-:W-:-:S05]  /*a6d0*/  @!P1 IMAD.X R4, RZ, RZ, R4, P2 ;  /* 0x000000ffff049224 */ /* 0x004fca00010e0604 */
[----:B------:R-:W-:-:S04]  /*a6e0*/  @!P1 LOP3.LUT R5, R5, R4, RZ, 0x3c, !PT ;  /* 0x0000000405059212 */ /* 0x000fc800078e3cff */
[----:B------:R-:W-:-:S04]  /*a6f0*/  @!P1 LOP3.LUT R4, R5, R4, RZ, 0x3c, !PT ;  /* 0x0000000405049212 */ /* 0x000fc800078e3cff */
[----:B------:R-:W-:-:S05]  /*a700*/  @!P1 LOP3.LUT R5, R5, R4, RZ, 0x3c, !PT ;  /* 0x0000000405059212 */ /* 0x000fca00078e3cff */
[----:B---34-:R1:W-:Y:S02]  /*a710*/  @!P1 LDGSTS.E.BYPASS.LTC128B.128 [R6+0x1b400], desc[UR6][R4.64], !P0 ;  /* 0x1b40000004069fae */ /* 0x0183e4000c101d46 */
.L_x_312:
[----:B-1----:R-:W2:Y:S01]  /*a720*/  LDL R5, [R1+0x4] ;  /* 0x0000040001057983 */ /* 0x002ea20000100800 */
[----:B------:R-:W-:Y:S01]  /*a730*/  ULDC.64 UR4, c[0x0][0x208] ;  /* 0x0000820000047ab9 */ /* 0x000fe20000000a00 */
[----:B------:R-:W1:Y:S02]  /*a740*/  S2R R4, SR_TID.X ;  /* 0x0000000000047919 */ /* 0x000e640000002100 */
[----:B-1----:R-:W-:-:S05]  /*a750*/  IMAD.SHL.U32 R4, R4, 0x8, RZ ;  /* 0x0000000804047824 */ /* 0x002fca00078e00ff */
[----:B------:R-:W-:Y:S01]  /*a760*/  LOP3.LUT R4, R4, 0x38, RZ, 0xc0, !PT ;  /* 0x0000003804047812 */ /* 0x000fe200078ec0ff */
[----:B--2---:R-:W-:-:S05]  /*a770*/  VIADD R5, R5, 0x70 ;  /* 0x0000007005057836 */ /* 0x004fca0000000000 */
[----:B------:R-:W-:Y:S01]  /*a780*/  ISETP.GE.AND P1, PT, R5, R2, PT ;  /* 0x000000020500720c */ /* 0x000fe20003f26270 */
[----:B------:R1:W-:-:S12]  /*a790*/  STL [R1+0x24], R5 ;  /* 0x0000240501007387 */ /* 0x0003d80000100800 */
[----:B------:R-:W-:Y:S02]  /*a7a0*/  @!P1 LEA R2, P2, R4, R0, 0x1 ;  /* 0x0000000004029211 */ /* 0x000fe400078408ff */
[----:B------:R-:W-:-:S03]  /*a7b0*/  @!P1 LEA R0, R10, UR38, 0x1 ;  /* 0x000000260a009c11 */ /* 0x000fc6000f8e08ff */
[----:B------:R-:W-:-:S05]  /*a7c0*/  @!P1 IMAD.X R3, RZ, RZ, R3, P2 ;  /* 0x000000ffff039224 */ /* 0x000fca00010e0603 */
[----:B------:R-:W-:Y:S01]  /*a7d0*/  @!PT LDS RZ, [RZ] ;  /* 0x00000000fffff984 */ /* 0x000fe20000000800 */
[----:B------:R-:W-:Y:S01]  /*a7e0*/  @!PT LDS RZ, [RZ] ;  /* 0x00000000fffff984 */ /* 0x000fe20000000800 */
[----:B------:R-:W-:Y:S01]  /*a7f0*/  @!PT LDS RZ, [RZ] ;  /* 0x00000000fffff984 */ /* 0x000fe20000000800 */
[----:B------:R2:W-:Y:S01]  /*a800*/  @!P1 LDGSTS.E.BYPASS.LTC128B.128 [R0+0x1bc00], desc[UR4][R2.64], !P0 ;  /* 0x1bc0000002009fae */ /* 0x0005e2000c101d44 */
[----:B------:R-:W-:Y:S01]  /*a810*/  NOP ;  /* 0x0000000000007918 */ /* 0x000fe20000000000 */
[----:B------:R-:W-:Y:S02]  /*a820*/  SYNCS.ARRIVE.TRANS64.RED.A0T1 RZ, [UR38+0x32400], RZ ;  /* 0x032400ffffff79a7 */ /* 0x000fe40008200426 */
[----:B------:R-:W-:Y:S01]  /*a830*/  ARRIVES.LDGSTSBAR.64.TRANSCNT [UR38+0x32400] ;  /* 0x03240000ff0079b0 */ /* 0x000fe20008000aa6 */
[----:B--2---:R-:W2:Y:S01]  /*a840*/  LDC.64 R2, c[0x0][0x3d8] ;  /* 0x0000f600ff027b82 */ /* 0x004ea20000000a00 */
[----:B------:R-:W-:Y:S01]  /*a850*/  NOP ;  /* 0x0000000000007918 */ /* 0x000fe20000000000 */
[C---:B--2---:R-:W-:Y:S01]  /*a860*/  IMAD R0, R2.reuse, UR43, RZ ;  /* 0x0000002b02007c24 */ /* 0x044fe2000f8e02ff */
[----:B------:R-:W-:Y:S01]  /*a870*/  UIADD3 UR4, UR38, 0x22400, URZ ;  /* 0x0002240026047890 */ /* 0x000fe2000fffe03f */
[----:B-1----:R-:W-:Y:S01]  /*a880*/  IMAD.WIDE.U32 R4, R2, UR36, RZ ;  /* 0x0000002402047c25 */ /* 0x002fe2000f8e00ff */
[----:B------:R-:W-:Y:S02]  /*a890*/  SYNCS.ARRIVE.TRANS64.A1T0 RZ, [UR38+0x32400], RZ ;  /* 0x032400ffffff79a7 */ /* 0x000fe40008100026 */
[----:B------:R-:W-:Y:S01]  /*a8a0*/  ULOP3.LUT UP0, URZ, UR4, 0x3ff, URZ, 0xc0, !UPT ;  /* 0x000003ff043f7892 */ /* 0x000fe2000f80c03f */
[----:B------:R-:W-:Y:S01]  /*a8b0*/  IMAD R3, R3, UR36, R0 ;  /* 0x0000002403037c24 */ /* 0x000fe2000f8e0200 */
[----:B------:R1:W-:Y:S03]  /*a8c0*/  STL.64 [R1+0x28], R4 ;  /* 0x0000280401007387 */ /* 0x0003e60000100a00 */
[----:B------:R-:W-:Y:S01]  /*a8d0*/  IMAD.IADD R0, R5, 0x1, R3 ;  /* 0x0000000105007824 */ /* 0x000fe200078e0203 */
[----:B------:R-:W-:-:S04]  /*a8e0*/  PLOP3.LUT P0, PT, PT, PT, UP0, 0x80, 0x0 ;  /* 0x000000000000781c */ /* 0x000fc80003f0f008 */
[----:B------:R1:W-:Y:S09]  /*a8f0*/  STL [R1+0x34], R0 ;  /* 0x0000340001007387 */ /* 0x0003f20000100800 */
[----:B------:R-:W-:Y:S05]  /*a900*/  @!P0 BRA `(.L_x_215) ;  /* 0x0000000000408947 */ /* 0x000fea0003800000 */
[----:B------:R-:W-:Y:S01]  /*a910*/  MOV R2, 0x0 ;  /* 0x0000000000027802 */ /* 0x000fe20000000f00 */
[----:B------:R-:W-:Y:S01]  /*a920*/  ULDC.64 UR6, c[0x4][0x98] ;  /* 0x0100260000067ab9 */ /* 0x000fe20000000a00 */
[----:B------:R-:W-:Y:S01]  /*a930*/  ULDC.64 UR8, c[0x4][0xa0] ;  /* 0x0100280000087ab9 */ /* 0x000fe20000000a00 */
[----:B------:R-:W-:Y:S01]  /*a940*/  ULDC.64 UR4, c[0x4][0x28] ;  /* 0x01000a0000047ab9 */ /* 0x000fe20000000a00 */
[----:B-1----:R-:W-:Y:S02]  /*a950*/  IMAD.U32 R4, RZ, RZ, UR6 ;  /* 0x00000006ff047e24 */ /* 0x002fe4000f8e00ff */
[----:B------:R-:W1:Y:S01]  /*a960*/  LDC.64 R2, c[0x4][R2] ;  /* 0x0100000002027b82 */ /* 0x000e620000000a00 */
[----:B------:R-:W-:Y:S02]  /*a970*/  IMAD.U32 R5, RZ, RZ, UR7 ;  /* 0x00000007ff057e24 */ /* 0x000fe4000f8e00ff */
[----:B------:R-:W-:Y:S02]  /*a980*/  IMAD.U32 R6, RZ, RZ, UR8 ;  /* 0x00000008ff067e24 */ /* 0x000fe4000f8e00ff */
[----:B------:R-:W-:-:S02]  /*a990*/  IMAD.U32 R7, RZ, RZ, UR9 ;  /* 0x00000009ff077e24 */ /* 0x000fc4000f8e00ff */
[----:B0-----:R-:W-:Y:S02]  /*a9a0*/  IMAD.U32 R10, RZ, RZ, UR4 ;  /* 0x00000004ff0a7e24 */ /* 0x001fe4000f8e00ff */
[----:B------:R-:W-:Y:S02]  /*a9b0*/  IMAD.U32 R11, RZ, RZ, UR5 ;  /* 0x00000005ff0b7e24 */ /* 0x000fe4000f8e00ff */
[----:B------:R-:W-:Y:S02]  /*a9c0*/  IMAD.MOV.U32 R8, RZ, RZ, 0x70 ;  /* 0x00000070ff087424 */ /* 0x000fe400078e00ff */
[----:B------:R-:W-:Y:S02]  /*a9d0*/  IMAD.MOV.U32 R12, RZ, RZ, 0x1 ;  /* 0x00000001ff0c7424 */ /* 0x000fe400078e00ff */
[----:B------:R-:W-:-:S07]  /*a9e0*/  IMAD.MOV.U32 R13, RZ, RZ, RZ ;  /* 0x000000ffff0d7224 */ /* 0x000fce00078e00ff */
[----:B------:R-:W-:-:S07]  /*a9f0*/  LEPC R20, `(.L_x_215) ;  /* 0x000000001014794e */ /* 0x000fce0000000000 */
[----:B-1----:R-:W-:Y:S05]  /*aa00*/  CALL.ABS.NOINC R2 ;  /* 0x0000000002007343 */ /* 0x002fea0003c00000 */
.L_x_215:
[----:B-1----:R-:W2:Y:S01]  /*aa10*/  LDL.LU.64 R4, [R1+0x28] ;  /* 0x0000280001047983 */ /* 0x002ea20000300a00 */
[----:B------:R-:W1:Y:S01]  /*aa20*/  LDC R6, c[0x0][0x448] ;  /* 0x00011200ff067b82 */ /* 0x000e620000000800 */
[----:B------:R-:W-:Y:S02]  /*aa30*/  ULDC.64 UR8, c[0x0][0x3e0] ;  /* 0x0000f80000087ab9 */ /* 0x000fe40000000a00 */
[----:B------:R-:W3:Y:S01]  /*aa40*/  LDL.LU R2, [R1+0x34] ;  /* 0x0000340001027983 */ /* 0x000ee20000300800 */
[----:B------:R-:W-:Y:S01]  /*aa50*/  UIMAD UR6, UR46, UR8, URZ ;  /* 0x000000082e0672a4 */ /* 0x000fe2000f8e023f */
[----:B------:R-:W4:Y:S03]  /*aa60*/  S2R R3, SR_TID.X ;  /* 0x0000000000037919 */ /* 0x000f260000002100 */
[----:B------:R-:W-:Y:S01]  /*aa70*/  UIMAD UR6, UR45, UR9, UR6 ;  /* 0x000000092d0672a4 */ /* 0x000fe2000f8e0206 */
[----:B-1----:R-:W-:-:S02]  /*aa80*/  ISETP.NE.AND P0, PT, R6, 0x1, PT ;  /* 0x000000010600780c */ /* 0x002fc40003f05270 */
[C---:B----4-:R-:W-:Y:S01]  /*aa90*/  LOP3.LUT R0, R3.reuse, 0x7f, RZ, 0xc0, !PT ;  /* 0x0000007f03007812 */ /* 0x050fe200078ec0ff */
[----:B------:R-:W-:-:S10]  /*aaa0*/  IMAD.SHL.U32 R15, R3, 0x10, RZ ;  /* 0x00000010030f7824 */ /* 0x000fd400078e00ff */
[----:B------:R-:W1:Y:S01]  /*aab0*/  @P0 LDC R3, c[0x0][0x44c] ;  /* 0x00011300ff030b82 */ /* 0x000e620000000800 */
[----:B--2---:R-:W-:Y:S02]  /*aac0*/  R2UR UR5, R5 ;  /* 0x00000000050572ca */ /* 0x004fe400000e0000 */
[----:B------:R-:W-:Y:S01]  /*aad0*/  R2UR UR4, R4 ;  /* 0x00000000040472ca */ /* 0x000fe200000e0000 */
[----:B------:R-:W2:Y:S01]  /*aae0*/  S2R R5, SR_TID.X ;  /* 0x0000000000057919 */ /* 0x000ea20000002100 */
[----:B---3--:R-:W-:Y:S02]  /*aaf0*/  R2UR UR5, R2 ;  /* 0x00000000020572ca */ /* 0x008fe400000e0000 */
[----:B------:R-:W-:Y:S01]  /*ab00*/  SHF.R.U32.HI R4, RZ, 0x3, R0 ;  /* 0x00000003ff047819 */ /* 0x000fe20000011600 */
[----:B------:R-:W3:Y:S01]  /*ab10*/  S2R R2, SR_CTAID.X ;  /* 0x0000000000027919 */ /* 0x000ee20000002500 */
[----:B------:R-:W4:Y:S02]  /*ab20*/  @P0 LDC R0, c[0x0][0x450] ;  /* 0x00011400ff000b82 */ /* 0x000f240000000800 */
[----:B------:R-:W-:-:S07]  /*ab30*/  LOP3.LUT R4, R4, 0x70, R15, 0xf8, !PT ;  /* 0x0000007004047812 */ /* 0x000fce00078ef80f */
[----:B------:R-:W-:-:S03]  /*ab40*/  UIMAD.WIDE.U32 UR4, UR45, UR8, UR4 ;  /* 0x000000082d0472a5 */ /* 0x000fc6000f8e0004 */
[----:B------:R-:W-:Y:S01]  /*ab50*/  ULDC.64 UR8, c[0x0][0x3d0] ;  /* 0x0000f40000087ab9 */ /* 0x000fe20000000a00 */
[----:B------:R-:W-:Y:S01]  /*ab60*/  UIADD3 UR5, UR5, UR6, URZ ;  /* 0x0000000605057290 */ /* 0x000fe2000fffe03f */
[----:B--2---:R-:W-:Y:S02]  /*ab70*/  IMAD.SHL.U32 R8, R5, 0x8, RZ ;  /* 0x0000000805087824 */ /* 0x004fe400078e00ff */
[----:B---3--:R-:W-:-:S03]  /*ab80*/  IMAD R4, R2, 0x80, R4 ;  /* 0x0000008002047824 */ /* 0x008fc600078e0204 */
[----:B------:R-:W-:Y:S01]  /*ab90*/  LOP3.LUT R8, R8, 0x38, RZ, 0xc0, !PT ;  /* 0x0000003808087812 */ /* 0x000fe200078ec0ff */
[----:B-1----:R-:W-:-:S04]  /*aba0*/  @P0 IMAD.HI.U32 R3, R4, R3, RZ ;  /* 0x0000000304030227 */ /* 0x002fc800078e00ff */
[----:B------:R-:W-:Y:S01]  /*abb0*/  IMAD.MOV.U32 R2, RZ, RZ, R4 ;  /* 0x000000ffff027224 */ /* 0x000fe200078e0004 */
[----:B----4-:R-:W-:Y:S01]  /*abc0*/  @P0 SHF.R.U32.HI R2, RZ, R0, R3 ;  /* 0x00000000ff020219 */ /* 0x010fe20000011603 */
[----:B------:R-:W-:-:S04]  /*abd0*/  IMAD.U32 R3, RZ, RZ, UR8 ;  /* 0x00000008ff037e24 */ /* 0x000fc8000f8e00ff */
[----:B------:R-:W-:-:S04]  /*abe0*/  IMAD.MOV R0, RZ, RZ, -R2 ;  /* 0x000000ffff007224 */ /* 0x000fc800078e0a02 */
[----:B------:R-:W-:Y:S01]  /*abf0*/  IMAD R0, R6, R0, R4 ;  /* 0x0000000006007224 */ /* 0x000fe200078e0204 */
[----:B------:R-:W-:-:S05]  /*ac00*/  SHF.R.S32.HI R4, RZ, 0x1f, R2 ;  /* 0x0000001fff047819 */ /* 0x000fca0000011402 */
[----:B------:R-:W-:-:S04]  /*ac10*/  IMAD R4, R4, UR8, RZ ;  /* 0x0000000804047c24 */ /* 0x000fc8000f8e02ff */
[C---:B------:R-:W-:Y:S02]  /*ac20*/  IMAD R4, R2.reuse, UR9, R4 ;  /* 0x0000000902047c24 */ /* 0x040fe4000f8e0204 */
[----:B------:R-:W-:Y:S01]  /*ac30*/  IMAD.WIDE.U32 R2, R2, R3, UR4 ;  /* 0x0000000402027e25 */ /* 0x000fe2000f8e0003 */
[----:B------:R-:W-:-:S03]  /*ac40*/  ULDC.64 UR4, c[0x0][0x3c8] ;  /* 0x0000f20000047ab9 */ /* 0x000fc60000000a00 */
[----:B------:R-:W-:Y:S01]  /*ac50*/  IMAD.IADD R3, R3, 0x1, R4 ;  /* 0x0000000103037824 */ /* 0x000fe200078e0204 */
[----:B------:R-:W-:Y:S01]  /*ac60*/  SHF.R.S32.HI R4, RZ, 0x1f, R0 ;  /* 0x0000001fff047819 */ /* 0x000fe20000011400 */
[----:B------:R-:W-:-:S04]  /*ac70*/  IMAD.WIDE.U32 R2, R0, UR4, R2 ;  /* 0x0000000400027c25 */ /* 0x000fc8000f8e0002 */
[----:B------:R-:W-:-:S04]  /*ac80*/  IMAD R4, R4, UR4, RZ ;  /* 0x0000000404047c24 */ /* 0x000fc8000f8e02ff */
[----:B------:R-:W-:Y:S01]  /*ac90*/  IMAD R4, R0, UR5, R4 ;  /* 0x0000000500047c24 */ /* 0x000fe2000f8e0204 */
[----:B------:R-:W-:Y:S01]  /*aca0*/  ULDC.64 UR4, c[0x0][0x390] ;  /* 0x0000e40000047ab9 */ /* 0x000fe20000000a00 */
[----:B------:R-:W-:Y:S02]  /*acb0*/  LOP3.LUT R0, R8, 0x40, RZ, 0xfc, !PT ;  /* 0x0000004008007812 */ /* 0x000fe400078efcff */
[----:B------:R-:W-:Y:S01]  /*acc0*/  IMAD.IADD R4, R3, 0x1, R4 ;  /* 0x0000000103047824 */ /* 0x000fe200078e0204 */
[----:B------:R-:W-:Y:S01]  /*acd0*/  LEA R5, P0, R2, UR4, 0x1 ;  /* 0x0000000402057c11 */ /* 0x000fe2000f8008ff */
[----:B------:R-:W-:Y:S02]  /*ace0*/  ULDC UR4, c[0x0][0x3b8] ;  /* 0x0000ee0000047ab9 */ /* 0x000fe40000000800 */
[----:B------:R-:W-:Y:S02]  /*acf0*/  ISETP.GE.AND P3, PT, R8, UR4, PT ;  /* 0x0000000408007c0c */ /* 0x000fe4000bf66270 */
[----:B------:R-:W-:-:S02]  /*ad00*/  LEA.HI.X R4, R2, UR5, R4, 0x1, P0 ;  /* 0x0000000502047c11 */ /* 0x000fc400080f0c04 */
[----:B------:R-:W-:Y:S02]  /*ad10*/  ISETP.GE.AND P0, PT, R0, UR4, PT ;  /* 0x0000000400007c0c */ /* 0x000fe4000bf06270 */
[----:B------:R-:W-:-:S04]  /*ad20*/  LOP3.LUT R0, R8, 0x80, RZ, 0xfc, !PT ;  /* 0x0000008008007812 */ /* 0x000fc800078efcff */
[----:B------:R-:W-:Y:S02]  /*ad30*/  ISETP.GE.AND P1, PT, R0, UR4, PT ;  /* 0x0000000400007c0c */ /* 0x000fe4000bf26270 */
[----:B------:R-:W-:-:S04]  /*ad40*/  LOP3.LUT R0, R8, 0xc0, RZ, 0xfc, !PT ;  /* 0x000000c008007812 */ /* 0x000fc800078efcff */
[----:B------:R-:W-:Y:S01]  /*ad50*/  ISETP.GE.AND P2, PT, R0, UR4, PT ;  /* 0x0000000400007c0c */ /* 0x000fe2000bf46270 */
[----:B------:R-:W-:-:S03]  /*ad60*/  UMOV UR4, 0xffffffff ;  /* 0xffffffff00047882 */ /* 0x000fc60000000000 */
[----:B------:R-:W-:Y:S09]  /*ad70*/  BRA.DIV UR4, `(.L_x_216) ;  /* 0x0000003a04dc7947 */ /* 0x000ff2000b800000 */
[----:B------:R-:W2:Y:S01]  /*ad80*/  LDL.LU R3, [R1+0x4] ;  /* 0x0000040001037983 */ /* 0x000ea20000300800 */
[----:B------:R-:W-:-:S03]  /*ad90*/  ULDC UR4, c[0x0][0x288] ;  /* 0x0000a20000047ab9 */ /* 0x000fc60000000800 */
[----:B------:R-:W3:Y:S01]  /*ada0*/  LDL.LU R2, [R1+0xc] ;  /* 0x00000c0001027983 */ /* 0x000ee20000300800 */
[----:B------:R-:W-:-:S03]  /*adb0*/  IMAD R0, R6, UR4, RZ ;  /* 0x0000000406007c24 */ /* 0x000fc6000f8e02ff */
[----:B------:R-:W4:Y:S01]  /*adc0*/  LDL.LU R13, [R1+0x10] ;  /* 0x00001000010d7983 */ /* 0x000f220000300800 */
[----:B0-----:R-:W0:Y:S01]  /*add0*/  S2R R10, SR_TID.X ;  /* 0x00000000000a7919 */ /* 0x001e220000002100 */
[----:B------:R-:W1:Y:S02]  /*ade0*/  S2R R7, SR_TID.X ;  /* 0x0000000000077919 */ /* 0x000e640000002100 */
[----:B------:R-:W5:Y:S01]  /*adf0*/  LDL.LU R8, [R1+0x14] ;  /* 0x0000140001087983 */ /* 0x000f620000300800 */
[----:B0-----:R-:W-:Y:S01]  /*ae00*/  LOP3.LUT R10, R10, 0x7f, RZ, 0xc0, !PT ;  /* 0x0000007f0a0a7812 */ /* 0x001fe200078ec0ff */
[----:B-1----:R-:W-:-:S04]  /*ae10*/  IMAD.SHL.U32 R12, R7, 0x8, RZ ;  /* 0x00000008070c7824 */ /* 0x002fc800078e00ff */
[----:B------:R-:W-:Y:S02]  /*ae20*/  IMAD.SHL.U32 R11, R10, 0x8, RZ ;  /* 0x000000080a0b7824 */ /* 0x000fe400078e00ff */
[----:B------:R-:W-:Y:S01]  /*ae30*/  IMAD.SHL.U32 R10, R7, 0x8, RZ ;  /* 0x00000008070a7824 */ /* 0x000fe200078e00ff */
[----:B------:R-:W-:-:S04]  /*ae40*/  LOP3.LUT R12, R12, 0x38, RZ, 0xc0, !PT ;  /* 0x000000380c0c7812 */ /* 0x000fc800078ec0ff */
[----:B------:R-:W-:-:S04]  /*ae50*/  LOP3.LUT R10, R10, 0x1f8, RZ, 0xc0, !PT ;  /* 0x000001f80a0a7812 */ /* 0x000fc800078ec0ff */
[----:B------:R-:W-:Y:S02]  /*ae60*/  LOP3.LUT R10, R10, 0x38, R7, 0x78, !PT ;  /* 0x000000380a0a7812 */ /* 0x000fe400078e7807 */
[----:B------:R-:W5:Y:S02]  /*ae70*/  LDL.LU R7, [R1+0x18] ;  /* 0x0000180001077983 */ /* 0x000f640000300800 */
[----:B------:R-:W-:Y:S01]  /*ae80*/  LOP3.LUT R10, R10, 0x200, R11, 0xf8, !PT ;  /* 0x000002000a0a7812 */ /* 0x000fe200078ef80b */
[----:B------:R-:W-:Y:S01]  /*ae90*/  ULDC.64 UR6, c[0x0][0x208] ;  /* 0x0000820000067ab9 */ /* 0x000fe20000000a00 */
[----:B------:R-:W-:Y:S04]  /*aea0*/  SHFL.IDX PT, R6, R4, 0x1, 0x181f ;  /* 0x00381f0004067f89 */ /* 0x000fe800000e0000 */
[----:B------:R-:W5:Y:S01]  /*aeb0*/  LDL.LU R15, [R1+0x1c] ;  /* 0x00001c00010f7983 */ /* 0x000f620000300800 */
[----:B--2---:R-:W-:-:S03]  /*aec0*/  ISETP.GE.AND P5, PT, R3, R0, PT ;  /* 0x000000000300720c */ /* 0x004fc60003fa6270 */
[----:B------:R-:W0:Y:S01]  /*aed0*/  SHFL.IDX PT, R3, R5, RZ, 0x181f ;  /* 0x00181fff05037589 */ /* 0x000e2200000e0000 */
[----:B---3--:R-:W-:-:S03]  /*aee0*/  ISETP.GE.AND P4, PT, R2, R0, PT ;  /* 0x000000000200720c */ /* 0x008fc60003f86270 */
[----:B------:R-:W1:Y:S06]  /*aef0*/  SHFL.IDX PT, R2, R4, RZ, 0x181f ;  /* 0x00181fff04027589 */ /* 0x000e6c00000e0000 */
[----:B0-----:R-:W-:-:S05]  /*af00*/  @!P5 LEA R3, P6, R12, R3, 0x1 ;  /* 0x000000030c03d211 */ /* 0x001fca00078c08ff */
[----:B-1----:R-:W-:-:S05]  /*af10*/  @!P5 IMAD.X R2, RZ, RZ, R2, P6 ;  /* 0x000000ffff02d224 */ /* 0x002fca00030e0602 */
[----:B------:R-:W-:-:S04]  /*af20*/  @!P5 LOP3.LUT R3, R3, R2, RZ, 0x3c, !PT ;  /* 0x000000020303d212 */ /* 0x000fc800078e3cff */
[C---:B------:R-:W-:Y:S02]  /*af30*/  @!P5 LOP3.LUT R2, R3.reuse, R2, RZ, 0x3c, !PT ;  /* 0x000000020302d212 */ /* 0x040fe400078e3cff */
[----:B------:R-:W-:Y:S02]  /*af40*/  @!P5 LEA R21, R10, UR38, 0x1 ;  /* 0x000000260a15dc11 */ /* 0x000fe4000f8e08ff */
[----:B------:R-:W-:-:S05]  /*af50*/  @!P5 LOP3.LUT R3, R3, R2, RZ, 0x3c, !PT ;  /* 0x000000020303d212 */ /* 0x000fca00078e3cff */
[----:B------:R-:W-:Y:S04]  /*af60*/  @!P5 LDGSTS.E.BYPASS.LTC128B.128 [R21+0x22400], desc[UR6][R2.64], !P3 ;  /* 0x224000000215dfae */ /* 0x000fe8000d901d46 */
[----:B------:R-:W-:Y:S04]  /*af70*/  @!P5 LDGSTS.E.BYPASS.LTC128B.128 [R21+0x26400], desc[UR6][R2.64+0x80], !P0 ;  /* 0x264000800215dfae */ /* 0x000fe8000c101d46 */
[----:B------:R-:W-:Y:S04]  /*af80*/  @!P5 LDGSTS.E.BYPASS.LTC128B.128 [R21+0x2a400], desc[UR6][R2.64+0x100], !P1 ;  /* 0x2a4001000215dfae */ /* 0x000fe8000c901d46 */
[----:B------:R0:W-:Y:S04]  /*af90*/  @!P5 LDGSTS.E.BYPASS.LTC128B.128 [R21+0x2e400], desc[UR6][R2.64+0x180], !P2 ;  /* 0x2e4001800215dfae */ /* 0x0001e8000d101d46 */
[----:B0-----:R-:W0:Y:S01]  /*afa0*/  SHFL.IDX PT, R2, R5, 0x1, 0x181f ;  /* 0x00381f0005027f89 */ /* 0x001e2200000e0000 */
[----:B------:R-:W-:-:S02]  /*afb0*/  @!P4 LEA R9, R10, UR38, 0x1 ;  /* 0x000000260a09cc11 */ /* 0x000fc4000f8e08ff */
[----:B0-----:R-:W-:-:S05]  /*afc0*/  @!P4 LEA R2, P6, R12, R2, 0x1 ;  /* 0x000000020c02c211 */ /* 0x001fca00078c08ff */
[----:B------:R-:W-:-:S05]  /*afd0*/  @!P4 IMAD.X R3, RZ, RZ, R6, P6 ;  /* 0x000000ffff03c224 */ /* 0x000fca00030e0606 */
[----:B------:R-:W-:Y:S04]  /*afe0*/  @!P4 LDGSTS.E.BYPASS.LTC128B.128 [R9+0x22c00], desc[UR6][R2.64], !P3 ;  /* 0x22c000000209cfae */ /* 0x000fe8000d901d46 */
[----:B------:R-:W-:Y:S04]  /*aff0*/  @!P4 LDGSTS.E.BYPASS.LTC128B.128 [R9+0x26c00], desc[UR6][R2.64+0x80], !P0 ;  /* 0x26c000800209cfae */ /* 0x000fe8000c101d46 */
[----:B------:R-:W-:Y:S04]  /*b000*/  @!P4 LDGSTS.E.BYPASS.LTC128B.128 [R9+0x2ac00], desc[UR6][R2.64+0x100], !P1 ;  /* 0x2ac001000209cfae */ /* 0x000fe8000c901d46 */
[----:B------:R0:W-:Y:S01]  /*b010*/  @!P4 LDGSTS.E.BYPASS.LTC128B.128 [R9+0x2ec00], desc[UR6][R2.64+0x180], !P2 ;  /* 0x2ec001800209cfae */ /* 0x0001e2000d101d46 */
[----:B----4-:R-:W-:-:S03]  /*b020*/  ISETP.GE.AND P4, PT, R13, R0, PT ;  /* 0x000000000d00720c */ /* 0x010fc60003f86270 */
[----:B------:R-:W2:Y:S04]  /*b030*/  LDL.LU R13, [R1+0x20] ;  /* 0x00002000010d7983 */ /* 0x000ea80000300800 */
[----:B0-----:R-:W0:Y:S04]  /*b040*/  SHFL.IDX PT, R2, R5, 0x2, 0x181f ;  /* 0x00581f0005027f89 */ /* 0x001e2800000e0000 */
[----:B------:R-:W1:Y:S02]  /*b050*/  SHFL.IDX PT, R6, R4, 0x2, 0x181f ;  /* 0x00581f0004067f89 */ /* 0x000e6400000e0000 */
[----:B------:R-:W-:-:S02]  /*b060*/  @!P4 LEA R21, R10, UR38, 0x1 ;  /* 0x000000260a15cc11 */ /* 0x000fc4000f8e08ff */
[----:B------:R-:W3:Y:S01]  /*b070*/  SHFL.IDX PT, R14, R5, 0x3, 0x181f ;  /* 0x00781f00050e7f89 */ /* 0x000ee200000e0000 */
[----:B0-----:R-:W-:-:S05]  /*b080*/  @!P4 LEA R2, P6, R12, R2, 0x1 ;  /* 0x000000020c02c211 */ /* 0x001fca00078c08ff */
[----:B-1----:R-:W-:Y:S02]  /*b090*/  @!P4 IMAD.X R3, RZ, RZ, R6, P6 ;  /* 0x000000ffff03c224 */ /* 0x002fe400030e0606 */
[----:B------:R-:W0:Y:S04]  /*b0a0*/  SHFL.IDX PT, R6, R4, 0x3, 0x181f ;  /* 0x00781f0004067f89 */ /* 0x000e2800000e0000 */
[----:B------:R-:W-:Y:S04]  /*b0b0*/  @!P4 LDGSTS.E.BYPASS.LTC128B.128 [R21+0x23400], desc[UR6][R2.64], !P3 ;  /* 0x234000000215cfae */ /* 0x000fe8000d901d46 */
[----:B------:R-:W-:Y:S04]  /*b0c0*/  @!P4 LDGSTS.E.BYPASS.LTC128B.128 [R21+0x27400], desc[UR6][R2.64+0x80], !P0 ;  /* 0x274000800215cfae */ /* 0x000fe8000c101d46 */
[----:B------:R-:W-:Y:S04]  /*b0d0*/  @!P4 LDGSTS.E.BYPASS.LTC128B.128 [R21+0x2b400], desc[UR6][R2.64+0x100], !P1 ;  /* 0x2b4001000215cfae */ /* 0x000fe8000c901d46 */
[----:B------:R3:W-:Y:S01]  /*b0e0*/  @!P4 LDGSTS.E.BYPASS.LTC128B.128 [R21+0x2f400], desc[UR6][R2.64+0x180], !P2 ;  /* 0x2f4001800215cfae */ /* 0x0007e2000d101d46 */
[----:B-----5:R-:W-:-:S13]  /*b0f0*/  ISETP.GE.AND P4, PT, R8, R0, PT ;  /* 0x000000000800720c */ /* 0x020fda0003f86270 */
[----:B---3--:R-:W-:Y:S02]  /*b100*/  @!P4 LEA R2, P6, R12, R14, 0x1 ;  /* 0x0000000e0c02c211 */ /* 0x008fe400078c08ff */
[----:B------:R-:W1:Y:S01]  /*b110*/  SHFL.IDX PT, R14, R5, 0x4, 0x181f ;  /* 0x00981f00050e7f89 */ /* 0x000e6200000e0000 */
[----:B------:R-:W-:Y:S02]  /*b120*/  @!P4 LEA R9, R10, UR38, 0x1 ;  /* 0x000000260a09cc11 */ /* 0x000fe4000f8e08ff */
[----:B0-----:R-:W-:Y:S02]  /*b130*/  @!P4 IMAD.X R3, RZ, RZ, R6, P6 ;  /* 0x000000ffff03c224 */ /* 0x001fe400030e0606 */
[----:B------:R-:W0:Y:S04]  /*b140*/  SHFL.IDX PT, R6, R4, 0x4, 0x181f ;  /* 0x00981f0004067f89 */ /* 0x000e2800000e0000 */
[----:B------:R-:W-:Y:S04]  /*b150*/  @!P4 LDGSTS.E.BYPASS.LTC128B.128 [R9+0x23c00], desc[UR6][R2.64], !P3 ;  /* 0x23c000000209cfae */ /* 0x000fe8000d901d46 */
[----:B------:R-:W-:Y:S04]  /*b160*/  @!P4 LDGSTS.E.BYPASS.LTC128B.128 [R9+0x27c00], desc[UR6][R2.64+0x80], !P0 ;  /* 0x27c000800209cfae */ /* 0x000fe8000c101d46 */
[----:B------:R-:W-:Y:S04]  /*b170*/  @!P4 LDGSTS.E.BYPASS.LTC128B.128 [R9+0x2bc00], desc[UR6][R2.64+0x100], !P1 ;  /* 0x2bc001000209cfae */ /* 0x000fe8000c901d46 */
[----:B------:R3:W-:Y:S01]  /*b180*/  @!P4 LDGSTS.E.BYPASS.LTC128B.128 [R9+0x2fc00], desc[UR6][R2.64+0x180], !P2 ;  /* 0x2fc001800209cfae */ /* 0x0007e2000d101d46 */
[----:B------:R-:W-:-:S13]  /*b190*/  ISETP.GE.AND P4, PT, R7, R0, PT ;  /* 0x000000000700720c */ /* 0x000fda0003f86270 */
[----:B-1----:R-:W-:Y:S02]  /*b1a0*/  @!P4 LEA R8, P6, R12, R14, 0x1 ;  /* 0x0000000e0c08c211 */ /* 0x002fe400078c08ff */
[----:B------:R-:W1:Y:S03]  /*b1b0*/  SHFL.IDX PT, R14, R5, 0x5, 0x181f ;  /* 0x00b81f00050e7f89 */ /* 0x000e6600000e0000 */
[----:B0-----:R-:W-:Y:S01]  /*b1c0*/  @!P4 IMAD.X R21, RZ, RZ, R6, P6 ;  /* 0x000000ffff15c224 */ /* 0x001fe200030e0606 */
[----:B------:R-:W-:Y:S01]  /*b1d0*/  @!P4 LEA R7, R10, UR38, 0x1 ;  /* 0x000000260a07cc11 */ /* 0x000fe2000f8e08ff */
[----:B---3--:R-:W-:Y:S02]  /*b1e0*/  @!P4 IMAD.MOV.U32 R2, RZ, RZ, R8 ;  /* 0x000000ffff02c224 */ /* 0x008fe400078e0008 */
[----:B------:R-:W-:Y:S01]  /*b1f0*/  @!P4 IMAD.MOV.U32 R3, RZ, RZ, R21 ;  /* 0x000000ffff03c224 */ /* 0x000fe200078e0015 */
[----:B------:R-:W0:Y:S04]  /*b200*/  SHFL.IDX PT, R6, R4, 0x5, 0x181f ;  /* 0x00b81f0004067f89 */ /* 0x000e2800000e0000 */
[----:B------:R-:W-:Y:S04]  /*b210*/  @!P4 LDGSTS.E.BYPASS.LTC128B.128 [R7+0x24400], desc[UR6][R2.64], !P3 ;  /* 0x244000000207cfae */ /* 0x000fe8000d901d46 */
[----:B------:R-:W-:Y:S04]  /*b220*/  @!P4 LDGSTS.E.BYPASS.LTC128B.128 [R7+0x28400], desc[UR6][R2.64+0x80], !P0 ;  /* 0x284000800207cfae */ /* 0x000fe8000c101d46 */
[----:B------:R-:W-:Y:S04]  /*b230*/  @!P4 LDGSTS.E.BYPASS.LTC128B.128 [R7+0x2c400], desc[UR6][R2.64+0x100], !P1 ;  /* 0x2c4001000207cfae */ /* 0x000fe8000c901d46 */
[----:B------:R3:W-:Y:S01]  /*b240*/  @!P4 LDGSTS.E.BYPASS.LTC128B.128 [R7+0x30400], desc[UR6][R2.64+0x180], !P2 ;  /* 0x304001800207cfae */ /* 0x0007e2000d101d46 */
[----:B------:R-:W-:-:S13]  /*b250*/  ISETP.GE.AND P4, PT, R15, R0, PT ;  /* 0x000000000f00720c */ /* 0x000fda0003f86270 */
[----:B-1----:R-:W-:-:S05]  /*b260*/  @!P4 LEA R14, P6, R12, R14, 0x1 ;  /* 0x0000000e0c0ec211 */ /* 0x002fca00078c08ff */
[----:B0-----:R-:W-:Y:S02]  /*b270*/  @!P4 IMAD.X R9, RZ, RZ, R6, P6 ;  /* 0x000000ffff09c224 */ /* 0x001fe400030e0606 */
[----:B---3--:R-:W-:Y:S02]  /*b280*/  @!P4 IMAD.MOV.U32 R2, RZ, RZ, R14 ;  /* 0x000000ffff02c224 */ /* 0x008fe400078e000e */
[----:B------:R-:W0:Y:S01]  /*b290*/  SHFL.IDX PT, R14, R5, 0x6, 0x181f ;  /* 0x00d81f00050e7f89 */ /* 0x000e2200000e0000 */
[----:B------:R-:W-:Y:S01]  /*b2a0*/  @!P4 LEA R21, R10, UR38, 0x1 ;  /* 0x000000260a15cc11 */ /* 0x000fe2000f8e08ff */
[----:B------:R-:W-:Y:S02]  /*b2b0*/  @!P4 IMAD.MOV.U32 R3, RZ, RZ, R9 ;  /* 0x000000ffff03c224 */ /* 0x000fe400078e0009 */
[----:B------:R-:W1:Y:S04]  /*b2c0*/  SHFL.IDX PT, R6, R4, 0x6, 0x181f ;  /* 0x00d81f0004067f89 */ /* 0x000e6800000e0000 */
[----:B------:R-:W-:Y:S04]  /*b2d0*/  @!P4 LDGSTS.E.BYPASS.LTC128B.128 [R21+0x24c00], desc[UR6][R2.64], !P3 ;  /* 0x24c000000215cfae */ /* 0x000fe8000d901d46 */
[----:B------:R-:W-:Y:S04]  /*b2e0*/  @!P4 LDGSTS.E.BYPASS.LTC128B.128 [R21+0x28c00], desc[UR6][R2.64+0x80], !P0 ;  /* 0x28c000800215cfae */ /* 0x000fe8000c101d46 */
[----:B------:R-:W-:Y:S04]  /*b2f0*/  @!P4 LDGSTS.E.BYPASS.LTC128B.128 [R21+0x2cc00], desc[UR6][R2.64+0x100], !P1 ;  /* 0x2cc001000215cfae */ /* 0x000fe8000c901d46 */
[----:B------:R3:W-:Y:S01]  /*b300*/  @!P4 LDGSTS.E.BYPASS.LTC128B.128 [R21+0x30c00], desc[UR6][R2.64+0x180], !P2 ;  /* 0x30c001800215cfae */ /* 0x0007e2000d101d46 */
[----:B--2---:R-:W-:-:S13]  /*b310*/  ISETP.GE.AND P4, PT, R13, R0, PT ;  /* 0x000000000d00720c */ /* 0x004fda0003f86270 */
[----:B0-----:R-:W-:-:S05]  /*b320*/  @!P4 LEA R14, P6, R12, R14, 0x1 ;  /* 0x0000000e0c0ec211 */ /* 0x001fca00078c08ff */
[----:B-1----:R-:W-:Y:S01]  /*b330*/  @!P4 IMAD.X R7, RZ, RZ, R6, P6 ;  /* 0x000000ffff07c224 */ /* 0x002fe200030e0606 */
[----:B------:R-:W-:Y:S01]  /*b340*/  @!P4 LEA R9, R10, UR38, 0x1 ;  /* 0x000000260a09cc11 */ /* 0x000fe2000f8e08ff */
[----:B---3--:R-:W-:Y:S02]  /*b350*/  @!P4 IMAD.MOV.U32 R2, RZ, RZ, R14 ;  /* 0x000000ffff02c224 */ /* 0x008fe400078e000e */
[----:B------:R-:W-:Y:S01]  /*b360*/  @!P4 IMAD.MOV.U32 R3, RZ, RZ, R7 ;  /* 0x000000ffff03c224 */ /* 0x000fe200078e0007 */
[----:B------:R0:W1:Y:S04]  /*b370*/  SHFL.IDX PT, R6, R4, 0x7, 0x181f ;  /* 0x00f81f0004067f89 */ /* 0x00006800000e0000 */
[----:B------:R0:W-:Y:S04]  /*b380*/  @!P4 LDGSTS.E.BYPASS.LTC128B.128 [R9+0x25400], desc[UR6][R2.64], !P3 ;  /* 0x254000000209cfae */ /* 0x0001e8000d901d46 */
[----:B------:R0:W-:Y:S04]  /*b390*/  @!P4 LDGSTS.E.BYPASS.LTC128B.128 [R9+0x29400], desc[UR6][R2.64+0x80], !P0 ;  /* 0x294000800209cfae */ /* 0x0001e8000c101d46 */
[----:B------:R0:W-:Y:S04]  /*b3a0*/  @!P4 LDGSTS.E.BYPASS.LTC128B.128 [R9+0x2d400], desc[UR6][R2.64+0x100], !P1 ;  /* 0x2d4001000209cfae */ /* 0x0001e8000c901d46 */
[----:B------:R0:W-:Y:S04]  /*b3b0*/  @!P4 LDGSTS.E.BYPASS.LTC128B.128 [R9+0x31400], desc[UR6][R2.64+0x180], !P2 ;  /* 0x314001800209cfae */ /* 0x0001e8000d101d46 */
[----:B------:R0:W2:Y:S02]  /*b3c0*/  SHFL.IDX PT, R14, R5, 0x7, 0x181f ;  /* 0x00f81f00050e7f89 */ /* 0x0000a400000e0000 */
.L_x_330:
[----:B------:R-:W3:Y:S01]  /*b3d0*/  LDL.LU R10, [R1+0x24] ;  /* 0x00002400010a7983 */ /* 0x000ee20000300800 */
[----:B------:R-:W-:Y:S01]  /*b3e0*/  BSSY B0, `(.L_x_217) ;  /* 0x0000018000007945 */ /* 0x000fe20003800000 */
[----:B---3--:R-:W-:-:S13]  /*b3f0*/  ISETP.GE.AND P4, PT, R10, R0, PT ;  /* 0x000000000a00720c */ /* 0x008fda0003f86270 */
[----:B------:R-:W-:Y:S05]  /*b400*/  @P4 BRA `(.L_x_218) ;  /* 0x0000000000544947 */ /* 0x000fea0003800000 */
[----:B------:R-:W3:Y:S01]  /*b410*/  S2R R10, SR_TID.X ;  /* 0x00000000000a7919 */ /* 0x000ee20000002100 */
[----:B------:R-:W-:Y:S01]  /*b420*/  ULDC.64 UR4, c[0x0][0x208] ;  /* 0x0000820000047ab9 */ /* 0x000fe20000000a00 */
[----:B0-----:R-:W0:Y:S01]  /*b430*/  S2R R3, SR_TID.X ;  /* 0x0000000000037919 */ /* 0x001e220000002100 */
[----:B---3--:R-:W-:Y:S01]  /*b440*/  LOP3.LUT R10, R10, 0x7f, RZ, 0xc0, !PT ;  /* 0x0000007f0a0a7812 */ /* 0x008fe200078ec0ff */
[----:B0-----:R-:W-:-:S04]  /*b450*/  IMAD.SHL.U32 R2, R3, 0x8, RZ ;  /* 0x0000000803027824 */ /* 0x001fc800078e00ff */
[----:B------:R-:W-:Y:S02]  /*b460*/  IMAD.SHL.U32 R4, R10, 0x8, RZ ;  /* 0x000000080a047824 */ /* 0x000fe400078e00ff */
[----:B------:R-:W-:Y:S01]  /*b470*/  IMAD.SHL.U32 R10, R3, 0x8, RZ ;  /* 0x00000008030a7824 */ /* 0x000fe200078e00ff */
[----:B------:R-:W-:-:S04]  /*b480*/  LOP3.LUT R2, R2, 0x38, RZ, 0xc0, !PT ;  /* 0x0000003802027812 */ /* 0x000fc800078ec0ff */
[----:B------:R-:W-:Y:S02]  /*b490*/  LOP3.LUT R10, R10, 0x1f8, RZ, 0xc0, !PT ;  /* 0x000001f80a0a7812 */ /* 0x000fe400078ec0ff */
[----:B--2---:R-:W-:Y:S02]  /*b4a0*/  LEA R2, P4, R2, R14, 0x1 ;  /* 0x0000000e02027211 */ /* 0x004fe400078808ff */
[----:B------:R-:W-:-:S03]  /*b4b0*/  LOP3.LUT R10, R10, 0x38, R3, 0x78, !PT ;  /* 0x000000380a0a7812 */ /* 0x000fc600078e7803 */
[----:B-1----:R-:W-:Y:S01]  /*b4c0*/  IMAD.X R3, RZ, RZ, R6, P4 ;  /* 0x000000ffff037224 */ /* 0x002fe200020e0606 */
[----:B------:R-:W-:-:S04]  /*b4d0*/  LOP3.LUT R10, R10, 0x200, R4, 0xf8, !PT ;  /* 0x000002000a0a7812 */ /* 0x000fc800078ef804 */
[----:B------:R-:W-:-:S05]  /*b4e0*/  LEA R5, R10, UR38, 0x1 ;  /* 0x000000260a057c11 */ /* 0x000fca000f8e08ff */
[----:B------:R-:W-:Y:S01]  /*b4f0*/  @!PT LDS RZ, [RZ] ;  /* 0x00000000fffff984 */ /* 0x000fe20000000800 */
[----:B------:R-:W-:Y:S01]  /*b500*/  @!PT LDS RZ, [RZ] ;  /* 0x00000000fffff984 */ /* 0x000fe20000000800 */
[----:B------:R-:W-:Y:S01]  /*b510*/  @!PT LDS RZ, [RZ] ;  /* 0x00000000fffff984 */ /* 0x000fe20000000800 */
[----:B------:R3:W-:Y:S04]  /*b520*/  LDGSTS.E.BYPASS.LTC128B.128 [R5+0x25c00], desc[UR4][R2.64], !P3 ;  /* 0x25c0000002057fae */ /* 0x0007e8000d901d44 */
[----:B------:R3:W-:Y:S04]  /*b530*/  LDGSTS.E.BYPASS.LTC128B.128 [R5+0x29c00], desc[UR4][R2.64+0x80], !P0 ;  /* 0x29c0008002057fae */ /* 0x0007e8000c101d44 */
[----:B------:R3:W-:Y:S04]  /*b540*/  LDGSTS.E.BYPASS.LTC128B.128 [R5+0x2dc00], desc[UR4][R2.64+0x100], !P1 ;  /* 0x2dc0010002057fae */ /* 0x0007e8000c901d44 */
[----:B------:R3:W-:Y:S02]  /*b550*/  LDGSTS.E.BYPASS.LTC128B.128 [R5+0x31c00], desc[UR4][R2.64+0x180], !P2 ;  /* 0x31c0018002057fae */ /* 0x0007e4000d101d44 */
.L_x_218:
[----:B------:R-:W-:Y:S05]  /*b560*/  BSYNC B0 ;  /* 0x0000000000007941 */ /* 0x000fea0003800000 */
.L_x_217:
[----:B------:R-:W-:Y:S01]  /*b570*/  NOP ;  /* 0x0000000000007918 */ /* 0x000fe20000000000 */
[----:B------:R-:W-:Y:S01]  /*b580*/  SYNCS.ARRIVE.TRANS64.RED.A0T1 RZ, [UR38+0x32410], RZ ;  /* 0x032410ffffff79a7 */ /* 0x000fe20008200426 */
[----:B0--3--:R-:W-:Y:S01]  /*b590*/  IMAD.MOV.U32 R2, RZ, RZ, 0x1 ;  /* 0x00000001ff027424 */ /* 0x009fe200078e00ff */
[----:B------:R-:W-:Y:S04]  /*b5a0*/  ARRIVES.LDGSTSBAR.64.TRANSCNT [UR38+0x32410] ;  /* 0x03241000ff0079b0 */ /* 0x000fe80008000aa6 */
[----:B------:R-:W-:Y:S01]  /*b5b0*/  SHF.L.U32 R2, R2, 0x1f, RZ ;  /* 0x0000001f02027819 */ /* 0x000fe200000006ff */
[----:B------:R-:W-:Y:S01]  /*b5c0*/  NOP ;  /* 0x0000000000007918 */ /* 0x000fe20000000000 */
[----:B------:R-:W-:Y:S02]  /*b5d0*/  SYNCS.ARRIVE.TRANS64.A1T0 RZ, [UR38+0x32410], RZ ;  /* 0x032410ffffff79a7 */ /* 0x000fe40008100026 */
[----:B------:R-:W0:Y:S02]  /*b5e0*/  SYNCS.PHASECHK.TRANS64.TRYWAIT P0, [UR38+0x32420], R2 ;  /* 0x03242002ff0075a7 */ /* 0x000e240008000166 */
[----:B0-----:R-:W-:Y:S05]  /*b5f0*/  @!P0 BRA `(.L_x_219) ;  /* 0x0000004000208947 */ /* 0x001fea0003800000 */
.L_x_331:
[----:B------:R-:W-:Y:S01]  /*b600*/  LOP3.LUT P0, RZ, R17, 0x2, RZ, 0xc0, !PT ;  /* 0x0000000211ff7812 */ /* 0x000fe2000780c0ff */
[----:B------:R-:W-:Y:S01]  /*b610*/  BSSY B0, `(.L_x_220) ;  /* 0x000004b000007945 */ /* 0x000fe20003800000 */
[----:B------:R-:W-:-:S11]  /*b620*/  IMAD.MOV.U32 R0, RZ, RZ, 0x1 ;  /* 0x00000001ff007424 */ /* 0x000fd600078e00ff */
[----:B------:R-:W-:Y:S05]  /*b630*/  @!P0 BRA `(.L_x_221) ;  /* 0x0000000400208947 */ /* 0x000fea0003800000 */
[----:B------:R-:W3:Y:S01]  /*b640*/  SYNCS.PHASECHK.TRANS64.TRYWAIT P0, [UR38+0x32460], R2 ;  /* 0x03246002ff0075a7 */ /* 0x000ee20008000166 */
[----:B0-----:R-:W0:Y:S02]  /*b650*/  S2R R3, SR_TID.X ;  /* 0x0000000000037919 */ /* 0x001e240000002100 */
[----:B0-----:R-:W-:-:S04]  /*b660*/  LOP3.LUT R3, R3, 0x7f, RZ, 0xc0, !PT ;  /* 0x0000007f03037812 */ /* 0x001fc800078ec0ff */
[----:B------:R-:W-:Y:S01]  /*b670*/  ISETP.NE.AND P1, PT, R3, RZ, PT ;  /* 0x000000ff0300720c */ /* 0x000fe20003f25270 */
[----:B---3--:R-:W-:-:S12]  /*b680*/  @!P0 BRA `(.L_x_222) ;  /* 0x0000004000148947 */ /* 0x008fd80003800000 */
.L_x_332:
[----:B------:R-:W-:Y:S04]  /*b690*/  BSSY B1, `(.L_x_223) ;  /* 0x0000008000017945 */ /* 0x000fe80003800000 */
[----:B------:R-:W-:Y:S05]  /*b6a0*/  @P1 BRA `(.L_x_224) ;  /* 0x0000000000181947 */ /* 0x000fea0003800000 */
[----:B0-----:R-:W0:Y:S01]  /*b6b0*/  S2R R3, SR_TID.X ;  /* 0x0000000000037919 */ /* 0x001e220000002100 */
[----:B------:R-:W-:-:S04]  /*b6c0*/  IMAD.MOV.U32 R2, RZ, RZ, 0xc000 ;  /* 0x0000c000ff027424 */ /* 0x000fc800078e00ff */
[----:B------:R3:W-:Y:S01]  /*b6d0*/  SYNCS.ARRIVE.TRANS64 RZ, [UR38+0x32450], R2 ;  /* 0x03245002ffff79a7 */ /* 0x0007e20008000026 */
[----:B0-----:R-:W-:-:S13]  /*b6e0*/  LOP3.LUT P0, RZ, R3, 0x1f, RZ, 0xc0, !PT ;  /* 0x0000001f03ff7812 */ /* 0x001fda000780c0ff */
[----:B---3--:R-:W-:Y:S05]  /*b6f0*/  @!P0 BRA `(.L_x_224) ;  /* 0x0000000000048947 */ /* 0x008fea0003800000 */
[----:B------:R-:W-:Y:S01]  /*b700*/  BPT.TRAP 0x1 ;  /* 0x000000040000795c */ /* 0x000fe20000300000 */
.L_x_224:
[----:B------:R-:W-:Y:S05]  /*b710*/  BSYNC B1 ;  /* 0x0000000000017941 */ /* 0x000fea0003800000 */
.L_x_223:
[----:B0-----:R-:W3:Y:S01]  /*b720*/  LDL.LU R2, [R1+0x8] ;  /* 0x0000080001027983 */ /* 0x001ee20000300800 */
        /* <DEDUP_REMOVED lines=9> */
[----:B---3--:R-:W-:-:S08]  /*b7c0*/  IMAD R2, R2, 0x60, RZ ;  /* 0x0000006002027824 */ /* 0x008fd000078e02ff */
.L_x_225:
        /* <DEDUP_REMOVED lines=8> */
[----:B------:R-:W-:Y:S01]  /*b850*/  PLOP3.LUT P0, PT, PT, PT, PT, 0x80, 0x0 ;  /* 0x000000000000781c */ /* 0x000fe20003f0f070 */
[----:B------:R-:W-:Y:S01]  /*b860*/  UIADD3 UR8, UR38, 0x3400, URZ ;  /* 0x0000340026087890 */ /* 0x000fe2000fffe03f */
[----:B------:R-:W-:Y:S01]  /*b870*/  UMOV UR6, 0x0 ;  /* 0x0000000000067882 */ /* 0x000fe20000000000 */
[----:B------:R-:W-:Y:S01]  /*b880*/  UMOV UR7, 0x14f00000 ;  /* 0x14f0000000077882 */ /* 0x000fe20000000000 */
[----:B------:R-:W-:-:S09]  /*b890*/  UMOV UR10, 0x40 ;  /* 0x00000040000a7882 */ /* 0x000fd20000000000 */
.L_x_226:
        /* <DEDUP_REMOVED lines=13> */
.L_x_227:
        /* <DEDUP_REMOVED lines=13> */
.L_x_228:
[----:B------:R-:W-:-:S13]  /*ba40*/  @P0 ELECT P1, URZ, PT ;  /* 0x00000000003f082f */ /* 0x000fda0003820000 */
[----:B------:R-:W-:Y:S01]  /*ba50*/  @P1 R2UR UR13, R16 ;  /* 0x00000000100d12ca */ /* 0x000fe200000e0000 */
[----:B------:R-:W-:Y:S01]  /*ba60*/  UMOV UR12, UR36 ;  /* 0x00000024000c7c82 */ /* 0x000fe20008000000 */
[----:B------:R-:W-:Y:S02]  /*ba70*/  @P1 R2UR UR11, R2 ;  /* 0x00000000020b12ca */ /* 0x000fe400000e0000 */
[----:B------:R-:W-:Y:S02]  /*ba80*/  @P1 PLOP3.LUT P0, PT, P1, PT, PT, 0x8, 0x0 ;  /* 0x000000000000181c */ /* 0x000fe40000f0e170 */
[----:B------:R-:W-:-:S09]  /*ba90*/  PLOP3.LUT P1, PT, PT, PT, PT, 0x8, 0x0 ;  /* 0x000000000000781c */ /* 0x000fd20003f2e170 */
[----:B------:R3:W-:Y:S02]  /*baa0*/  UTMALDG.4D [UR8], [UR4], desc[UR6] ;  /* 0x00000608040075b4 */ /* 0x0007e40008019000 */
[----:B---3--:R-:W-:Y:S05]  /*bab0*/  @P0 BRA.U.ANY `(.L_x_228) ;  /* 0xfffffffd00e00947 */ /* 0x008fea000393ffff */
.L_x_221:
[----:B------:R-:W-:Y:S05]  /*bac0*/  BSYNC B0 ;  /* 0x0000000000007941 */ /* 0x000fea0003800000 */
.L_x_220:
[----:B------:R-:W-:Y:S01]  /*bad0*/  UIADD3 UR6, UR40, -0x2, URZ ;  /* 0xfffffffe28067890 */ /* 0x000fe2000fffe03f */
[----:B------:R-:W-:Y:S02]  /*bae0*/  IMAD.MOV.U32 R7, RZ, RZ, RZ ;  /* 0x000000ffff077224 */ /* 0x000fe400078e00ff */
[----:B-1----:R-:W-:Y:S01]  /*baf0*/  IMAD.MOV.U32 R6, RZ, RZ, 0x1 ;  /* 0x00000001ff067424 */ /* 0x002fe200078e00ff */
[----:B------:R-:W-:-:S06]  /*bb00*/  UISETP.GE.AND UP0, UPT, UR6, UR39, UPT ;  /* 0x000000270600728c */ /* 0x000fcc000bf06270 */
[----:B------:R-:W-:-:S13]  /*bb10*/  PLOP3.LUT P0, PT, PT, PT, UP0, 0x80, 0x0 ;  /* 0x000000000000781c */ /* 0x000fda0003f0f008 */
[----:B------:R-:W-:Y:S05]  /*bb20*/  @!P0 BRA `(.L_x_202) ;  /* 0x0000001800b08947 */ /* 0x000fea0003800000 */
[----:B------:R-:W-:Y:S01]  /*bb30*/  UIADD3 UR4, UR44, 0x1, URZ ;  /* 0x000000012c047890 */ /* 0x000fe2000fffe03f */
[----:B------:R-:W-:Y:S01]  /*bb40*/  LOP3.LUT R0, RZ, UR39, RZ, 0x33, !PT ;  /* 0x00000027ff007c12 */ /* 0x000fe2000f8e33ff */
[----:B------:R-:W1:Y:S01]  /*bb50*/  S2R R4, SR_TID.X ;  /* 0x0000000000047919 */ /* 0x000e620000002100 */
[----:B------:R-:W-:Y:S01]  /*bb60*/  IMAD.U32 R8, RZ, RZ, UR6 ;  /* 0x00000006ff087e24 */ /* 0x000fe2000f8e00ff */
[----:B------:R-:W-:Y:S01]  /*bb70*/  UIMAD UR4, UR4, UR42, URZ ;  /* 0x0000002a040472a4 */ /* 0x000fe2000f8e023f */
[----:B------:R-:W-:-:S03]  /*bb80*/  IMAD.MOV.U32 R6, RZ, RZ, 0x1 ;  /* 0x00000001ff067424 */ /* 0x000fc600078e00ff */
[----:B------:R-:W-:-:S04]  /*bb90*/  UISETP.LT.AND UP0, UPT, UR41, UR4, UPT ;  /* 0x000000042900728c */ /* 0x000fc8000bf01270 */
[----:B------:R-:W-:-:S06]  /*bba0*/  USEL UR4, UR41, UR4, UP0 ;  /* 0x0000000429047287 */ /* 0x000fcc0008000000 */
[----:B0-----:R-:W-:-:S05]  /*bbb0*/  IMAD R3, RZ, RZ, -UR4 ;  /* 0x80000004ff037e24 */ /* 0x001fca000f8e02ff */
[----:B------:R-:W-:-:S04]  /*bbc0*/  VIADDMNMX R0, R3, 0x1, R0, !PT ;  /* 0x0000000103007846 */ /* 0x000fc80007800100 */
[----:B------:R-:W-:Y:S02]  /*bbd0*/  R2UR UR5, R0 ;  /* 0x00000000000572ca */ /* 0x000fe400000e0000 */
[----:B------:R-:W-:Y:S02]  /*bbe0*/  LOP3.LUT R0, RZ, UR4, RZ, 0x33, !PT ;  /* 0x00000004ff007c12 */ /* 0x000fe4000f8e33ff */
[----:B-1----:R-:W-:-:S09]  /*bbf0*/  LOP3.LUT R10, R4, 0x1f, RZ, 0xc0, !PT ;  /* 0x0000001f040a7812 */ /* 0x002fd200078ec0ff */
        /* <DEDUP_REMOVED lines=12> */
.L_x_262:
[----:B------:R-:W-:Y:S01]  /*bcc0*/  LOP3.LUT P0, RZ, R17, 0x2, RZ, 0xc0, !PT ;  /* 0x0000000211ff7812 */ /* 0x000fe2000780c0ff */
[----:B------:R-:W-:Y:S01]  /*bcd0*/  VIADD R9, R9, 0xfffffffe ;  /* 0xfffffffe09097836 */ /* 0x000fe20000000000 */
[----:B------:R-:W-:Y:S04]  /*bce0*/  BSSY B1, `(.L_x_230) ;  /* 0x0000082000017945 */ /* 0x000fe80003800000 */
[----:B------:R-:W-:-:S07]  /*bcf0*/  ISETP.NE.AND P1, PT, R9, RZ, PT ;  /* 0x000000ff0900720c */ /* 0x000fce0003f25270 */
[----:B------:R-:W-:Y:S06]  /*bd00*/  @!P0 BRA `(.L_x_231) ;  /* 0x0000000400fc8947 */ /* 0x000fec0003800000 */
[----:B------:R-:W-:Y:S01]  /*bd10*/  LOP3.LUT P0, RZ, R17, 0x1, RZ, 0xc0, !PT ;  /* 0x0000000111ff7812 */ /* 0x000fe2000780c0ff */
[----:B------:R-:W-:-:S12]  /*bd20*/  IMAD.MOV.U32 R13, RZ, RZ, R8 ;  /* 0x000000ffff0d7224 */ /* 0x000fd800078e0008 */
[----:B------:R-:W-:Y:S05]  /*bd30*/  @!P0 BRA `(.L_x_232) ;  /* 0x0000000000508947 */ /* 0x000fea0003800000 */
[----:B------:R-:W0:Y:S01]  /*bd40*/  LDC R13, c[0x0][0x43c] ;  /* 0x00010f00ff0d7b82 */ /* 0x000e220000000800 */
[----:B------:R-:W-:Y:S01]  /*bd50*/  IMAD.MOV.U32 R12, RZ, RZ, R8 ;  /* 0x000000ffff0c7224 */ /* 0x000fe200078e0008 */
[----:B------:R-:W-:Y:S01]  /*bd60*/  ULDC.64 UR4, c[0x0][0x428] ;  /* 0x00010a0000047ab9 */ /* 0x000fe20000000a00 */
[----:B------:R-:W-:Y:S01]  /*bd70*/  ULDC.64 UR6, c[0x0][0x208] ;  /* 0x0000820000067ab9 */ /* 0x000fe20000000a00 */
        /* <DEDUP_REMOVED lines=16> */
.L_x_232:
[----:B------:R-:W1:Y:S01]  /*be80*/  S2R R2, SR_TID.X ;  /* 0x0000000000027919 */ /* 0x000e620000002100 */
[----:B------:R-:W-:Y:S01]  /*be90*/  BSSY B2, `(.L_x_233) ;  /* 0x0000006000027945 */ /* 0x000fe20003800000 */
[----:B-1----:R-:W-:Y:S02]  /*bea0*/  LOP3.LUT R3, R2, 0x7f, RZ, 0xc0, !PT ;  /* 0x0000007f02037812 */ /* 0x002fe400078ec0ff */
[----:B------:R-:W-:Y:S02]  /*beb0*/  SHF.L.U32 R2, R0, 0x1f, RZ ;  /* 0x0000001f00027819 */ /* 0x000fe400000006ff */
[----:B------:R-:W-:Y:S02]  /*bec0*/  ISETP.NE.AND P2, PT, R3, RZ, PT ;  /* 0x000000ff0300720c */ /* 0x000fe40003f45270 */
[----:B------:R-:W1:Y:S02]  /*bed0*/  SYNCS.PHASECHK.TRANS64.TRYWAIT P0, [UR38+0x32448], R2 ;  /* 0x03244802ff0075a7 */ /* 0x000e640008000166 */
[----:B-1----:R-:W-:Y:S09]  /*bee0*/  @!P0 BRA `(.L_x_234) ;  /* 0x0000003800148947 */ /* 0x002ff20003800000 */
.L_x_333:
[----:B------:R-:W-:Y:S05]  /*bef0*/  BSYNC B2 ;  /* 0x0000000000027941 */ /* 0x000fea0003800000 */
.L_x_233:
[----:B------:R-:W-:Y:S04]  /*bf00*/  BSSY B2, `(.L_x_235) ;  /* 0x0000007000027945 */ /* 0x000fe80003800000 */
[----:B------:R-:W-:Y:S05]  /*bf10*/  @P2 BRA `(.L_x_236) ;  /* 0x0000000000142947 */ /* 0x000fea0003800000 */
[----:B------:R-:W-:Y:S01]  /*bf20*/  ISETP.NE.AND P0, PT, R10, RZ, PT ;  /* 0x000000ff0a00720c */ /* 0x000fe20003f05270 */
[----:B-1----:R-:W-:-:S04]  /*bf30*/  IMAD.MOV.U32 R3, RZ, RZ, 0x3000 ;  /* 0x00003000ff037424 */ /* 0x002fc800078e00ff */
[----:B------:R3:W-:Y:S08]  /*bf40*/  SYNCS.ARRIVE.TRANS64 RZ, [UR38+0x32438], R3 ;  /* 0x03243803ffff79a7 */ /* 0x0007f00008000026 */
[----:B---3--:R-:W-:Y:S05]  /*bf50*/  @!P0 BRA `(.L_x_236) ;  /* 0x0000000000048947 */ /* 0x008fea0003800000 */
[----:B------:R-:W-:Y:S01]  /*bf60*/  BPT.TRAP 0x1 ;  /* 0x000000040000795c */ /* 0x000fe20000300000 */
.L_x_236:
[----:B------:R-:W-:Y:S05]  /*bf70*/  BSYNC B2 ;  /* 0x0000000000027941 */ /* 0x000fea0003800000 */
.L_x_235:
        /* <DEDUP_REMOVED lines=11> */
.L_x_237:
        /* <DEDUP_REMOVED lines=10> */
.L_x_334:
[----:B------:R-:W-:Y:S05]  /*c0d0*/  BSYNC B2 ;  /* 0x0000000000027941 */ /* 0x000fea0003800000 */
.L_x_238:
        /* <DEDUP_REMOVED lines=9> */
.L_x_241:
[----:B------:R-:W-:Y:S05]  /*c170*/  BSYNC B2 ;  /* 0x0000000000027941 */ /* 0x000fea0003800000 */
.L_x_240:
        /* <DEDUP_REMOVED lines=9> */
.L_x_242:
        /* <DEDUP_REMOVED lines=13> */
.L_x_243:
        /* <DEDUP_REMOVED lines=13> */
.L_x_244:
        /* <DEDUP_REMOVED lines=13> */
.L_x_245:
        /* <DEDUP_REMOVED lines=8> */
.L_x_231:
[----:B------:R-:W-:Y:S05]  /*c500*/  BSYNC B1 ;  /* 0x0000000000017941 */ /* 0x000fea0003800000 */
.L_x_230:
[----:B------:R-:W-:Y:S01]  /*c510*/  LOP3.LUT P3, RZ, R17, 0x2, RZ, 0xc0, !PT ;  /* 0x0000000211ff7812 */ /* 0x000fe2000786c0ff */
[----:B------:R-:W-:Y:S01]  /*c520*/  BSSY B1, `(.L_x_246) ;  /* 0x0000083000017945 */ /* 0x000fe20003800000 */
[----:B------:R-:W-:-:S11]  /*c530*/  LOP3.LUT R0, R0, 0x1, RZ, 0x3c, !PT ;  /* 0x0000000100007812 */ /* 0x000fd600078e3cff */
[----:B------:R-:W-:Y:S05]  /*c540*/  @!P3 BRA `(.L_x_247) ;  /* 0x000000080000b947 */ /* 0x000fea0003800000 */
[----:B------:R-:W-:Y:S01]  /*c550*/  LOP3.LUT P3, RZ, R17, 0x1, RZ, 0xc0, !PT ;  /* 0x0000000111ff7812 */ /* 0x000fe2000786c0ff */
[----:B------:R-:W-:-:S12]  /*c560*/  VIADD R12, R8, 0xffffffff ;  /* 0xffffffff080c7836 */ /* 0x000fd80000000000 */
[----:B------:R-:W-:Y:S05]  /*c570*/  @!P3 BRA `(.L_x_248) ;  /* 0x000000000050b947 */ /* 0x000fea0003800000 */
[----:B--2---:R-:W0:Y:S01]  /*c580*/  LDC R14, c[0x0][0x43c] ;  /* 0x00010f00ff0e7b82 */ /* 0x004e220000000800 */
        /* <DEDUP_REMOVED lines=19> */
.L_x_248:
[----:B------:R-:W1:Y:S01]  /*c6c0*/  S2R R2, SR_TID.X ;  /* 0x0000000000027919 */ /* 0x000e620000002100 */
[----:B------:R-:W-:Y:S01]  /*c6d0*/  BSSY B2, `(.L_x_249) ;  /* 0x0000006000027945 */ /* 0x000fe20003800000 */
[----:B-1----:R-:W-:Y:S02]  /*c6e0*/  LOP3.LUT R3, R2, 0x7f, RZ, 0xc0, !PT ;  /* 0x0000007f02037812 */ /* 0x002fe400078ec0ff */
[----:B------:R-:W-:Y:S02]  /*c6f0*/  SHF.L.U32 R2, R0, 0x1f, RZ ;  /* 0x0000001f00027819 */ /* 0x000fe400000006ff */
[----:B------:R-:W-:Y:S02]  /*c700*/  ISETP.NE.AND P2, PT, R3, RZ, PT ;  /* 0x000000ff0300720c */ /* 0x000fe40003f45270 */
[----:B------:R-:W1:Y:S02]  /*c710*/  SYNCS.PHASECHK.TRANS64.TRYWAIT P0, [UR38+0x32440], R2 ;  /* 0x03244002ff0075a7 */ /* 0x000e640008000166 */
[----:B-1----:R-:W-:Y:S09]  /*c720*/  @!P0 BRA `(.L_x_250) ;  /* 0x0000003000348947 */ /* 0x002ff20003800000 */
.L_x_335:
[----:B------:R-:W-:Y:S05]  /*c730*/  BSYNC B2 ;  /* 0x0000000000027941 */ /* 0x000fea0003800000 */
.L_x_249:
[----:B------:R-:W-:Y:S04]  /*c740*/  BSSY B2, `(.L_x_251) ;  /* 0x0000007000027945 */ /* 0x000fe80003800000 */
[----:B------:R-:W-:Y:S05]  /*c750*/  @P2 BRA `(.L_x_252) ;  /* 0x0000000000142947 */ /* 0x000fea0003800000 */
[----:B------:R-:W-:Y:S01]  /*c760*/  ISETP.NE.AND P0, PT, R10, RZ, PT ;  /* 0x000000ff0a00720c */ /* 0x000fe20003f05270 */
[----:B-1----:R-:W-:-:S04]  /*c770*/  IMAD.MOV.U32 R3, RZ, RZ, 0x3000 ;  /* 0x00003000ff037424 */ /* 0x002fc800078e00ff */
[----:B------:R3:W-:Y:S08]  /*c780*/  SYNCS.ARRIVE.TRANS64 RZ, [UR38+0x32430], R3 ;  /* 0x03243003ffff79a7 */ /* 0x0007f00008000026 */
[----:B---3--:R-:W-:Y:S05]  /*c790*/  @!P0 BRA `(.L_x_252) ;  /* 0x0000000000048947 */ /* 0x008fea0003800000 */
[----:B------:R-:W-:Y:S01]  /*c7a0*/  BPT.TRAP 0x1 ;  /* 0x000000040000795c */ /* 0x000fe20000300000 */
.L_x_252:
[----:B------:R-:W-:Y:S05]  /*c7b0*/  BSYNC B2 ;  /* 0x0000000000027941 */ /* 0x000fea0003800000 */
.L_x_251:
        /* <DEDUP_REMOVED lines=11> */
.L_x_253:
        /* <DEDUP_REMOVED lines=11> */
.L_x_336:
[----:B------:R-:W-:Y:S05]  /*c920*/  BSYNC B2 ;  /* 0x0000000000027941 */ /* 0x000fea0003800000 */
.L_x_254:
        /* <DEDUP_REMOVED lines=9> */
.L_x_257:
[----:B------:R-:W-:Y:S05]  /*c9c0*/  BSYNC B2 ;  /* 0x0000000000027941 */ /* 0x000fea0003800000 */
.L_x_256:
        /* <DEDUP_REMOVED lines=9> */
.L_x_258:
        /* <DEDUP_REMOVED lines=13> */
.L_x_259:
        /* <DEDUP_REMOVED lines=13> */
.L_x_260:
        /* <DEDUP_REMOVED lines=13> */
.L_x_261:
        /* <DEDUP_REMOVED lines=8> */
.L_x_247:
[----:B------:R-:W-:Y:S05]  /*cd50*/  BSYNC B1 ;  /* 0x0000000000017941 */ /* 0x000fea0003800000 */
.L_x_246:
[----:B------:R-:W-:Y:S01]  /*cd60*/  VIADD R8, R8, 0xfffffffe ;  /* 0xfffffffe08087836 */ /* 0x000fe20000000000 */
[----:B------:R-:W-:Y:S06]  /*cd70*/  @P1 BRA `(.L_x_262) ;  /* 0xffffffec00d01947 */ /* 0x000fec000383ffff */
[----:B------:R-:W-:Y:S05]  /*cd80*/  BSYNC B0 ;  /* 0x0000000000007941 */ /* 0x000fea0003800000 */
.L_x_229:
[----:B------:R-:W-:-:S13]  /*cd90*/  ISETP.NE.AND P0, PT, R11, RZ, PT ;  /* 0x000000ff0b00720c */ /* 0x000fda0003f05270 */
[----:B------:R-:W-:Y:S05]  /*cda0*/  @!P0 BRA `(.L_x_202) ;  /* 0x0000000800108947 */ /* 0x000fea0003800000 */
[----:B------:R-:W-:Y:S01]  /*cdb0*/  LOP3.LUT P1, RZ, R17, 0x2, RZ, 0xc0, !PT ;  /* 0x0000000211ff7812 */ /* 0x000fe2000782c0ff */
[----:B------:R-:W-:-:S12]  /*cdc0*/  BSSY B0, `(.L_x_263) ;  /* 0x0000080000007945 */ /* 0x000fd80003800000 */
[----:B------:R-:W-:Y:S05]  /*cdd0*/  @!P1 BRA `(.L_x_264) ;  /* 0x0000000400f89947 */ /* 0x000fea0003800000 */
[----:B------:R-:W-:-:S13]  /*cde0*/  LOP3.LUT P1, RZ, R17, 0x1, RZ, 0xc0, !PT ;  /* 0x0000000111ff7812 */ /* 0x000fda000782c0ff */
[----:B------:R-:W-:Y:S05]  /*cdf0*/  @!P1 BRA `(.L_x_265) ;  /* 0x00000000004c9947 */ /* 0x000fea0003800000 */
[----:B------:R-:W0:Y:S01]  /*ce00*/  LDC R5, c[0x0][0x43c] ;  /* 0x00010f00ff057b82 */ /* 0x000e220000000800 */
[----:B------:R-:W-:Y:S01]  /*ce10*/  ULDC.64 UR4, c[0x0][0x428] ;  /* 0x00010a0000047ab9 */ /* 0x000fe20000000a00 */
[----:B------:R-:W-:Y:S01]  /*ce20*/  ULDC.64 UR6, c[0x0][0x208] ;  /* 0x0000820000067ab9 */ /* 0x000fe20000000a00 */
[----:B------:R-:W-:-:S04]  /*ce30*/  IMAD R19, R19, UR4, RZ ;  /* 0x0000000413137c24 */ /* 0x000fc8000f8e02ff */
[----:B------:R-:W-:Y:S01]  /*ce40*/  IMAD R7, R18, UR5, R19 ;  /* 0x0000000512077c24 */ /* 0x000fe2000f8e0213 */
[----:B0-----:R-:W-:-:S13]  /*ce50*/  ISETP.NE.AND P0, PT, R5, 0x1, PT ;  /* 0x000000010500780c */ /* 0x001fda0003f05270 */
[----:B------:R-:W0:Y:S02]  /*ce60*/  @P0 LDC.64 R2, c[0x0][0x440] ;  /* 0x00011000ff020b82 */ /* 0x000e240000000a00 */
[----:B0-----:R-:W-:-:S04]  /*ce70*/  @P0 IMAD.HI.U32 R4, R8, R2, RZ ;  /* 0x0000000208040227 */ /* 0x001fc800078e00ff */
[----:B------:R-:W-:Y:S01]  /*ce80*/  IMAD.MOV.U32 R2, RZ, RZ, R8 ;  /* 0x000000ffff027224 */ /* 0x000fe200078e0008 */
[----:B------:R-:W-:-:S04]  /*ce90*/  @P0 SHF.R.U32.HI R2, RZ, R3, R4 ;  /* 0x00000003ff020219 */ /* 0x000fc80000011604 */
[----:B------:R-:W-:-:S03]  /*cea0*/  SHF.R.S32.HI R3, RZ, 0x1f, R2 ;  /* 0x0000001fff037819 */ /* 0x000fc60000011402 */
        /* <DEDUP_REMOVED lines=8> */
.L_x_265:
[----:B------:R-:W1:Y:S01]  /*cf30*/  S2R R2, SR_TID.X ;  /* 0x0000000000027919 */ /* 0x000e620000002100 */
[----:B------:R-:W-:Y:S01]  /*cf40*/  BSSY B1, `(.L_x_266) ;  /* 0x0000006000017945 */ /* 0x000fe20003800000 */
[----:B-1----:R-:W-:Y:S02]  /*cf50*/  LOP3.LUT R3, R2, 0x7f, RZ, 0xc0, !PT ;  /* 0x0000007f02037812 */ /* 0x002fe400078ec0ff */
[----:B------:R-:W-:Y:S02]  /*cf60*/  SHF.L.U32 R2, R0, 0x1f, RZ ;  /* 0x0000001f00027819 */ /* 0x000fe400000006ff */
[----:B------:R-:W-:Y:S02]  /*cf70*/  ISETP.NE.AND P1, PT, R3, RZ, PT ;  /* 0x000000ff0300720c */ /* 0x000fe40003f25270 */
[----:B------:R-:W1:Y:S02]  /*cf80*/  SYNCS.PHASECHK.TRANS64.TRYWAIT P0, [UR38+0x32448], R2 ;  /* 0x03244802ff0075a7 */ /* 0x000e640008000166 */
[----:B-1----:R-:W-:Y:S09]  /*cf90*/  @!P0 BRA `(.L_x_267) ;  /* 0x0000002800488947 */ /* 0x002ff20003800000 */
.L_x_337:
[----:B------:R-:W-:Y:S05]  /*cfa0*/  BSYNC B1 ;  /* 0x0000000000017941 */ /* 0x000fea0003800000 */
.L_x_266:
[----:B------:R-:W-:Y:S04]  /*cfb0*/  BSSY B1, `(.L_x_268) ;  /* 0x0000007000017945 */ /* 0x000fe80003800000 */
[----:B------:R-:W-:Y:S05]  /*cfc0*/  @P1 BRA `(.L_x_269) ;  /* 0x0000000000141947 */ /* 0x000fea0003800000 */
[----:B------:R-:W-:Y:S01]  /*cfd0*/  ISETP.NE.AND P0, PT, R10, RZ, PT ;  /* 0x000000ff0a00720c */ /* 0x000fe20003f05270 */
[----:B-1----:R-:W-:-:S04]  /*cfe0*/  IMAD.MOV.U32 R3, RZ, RZ, 0x3000 ;  /* 0x00003000ff037424 */ /* 0x002fc800078e00ff */
[----:B------:R3:W-:Y:S08]  /*cff0*/  SYNCS.ARRIVE.TRANS64 RZ, [UR38+0x32438], R3 ;  /* 0x03243803ffff79a7 */ /* 0x0007f00008000026 */
[----:B---3--:R-:W-:Y:S05]  /*d000*/  @!P0 BRA `(.L_x_269) ;  /* 0x0000000000048947 */ /* 0x008fea0003800000 */
[----:B------:R-:W-:Y:S01]  /*d010*/  BPT.TRAP 0x1 ;  /* 0x000000040000795c */ /* 0x000fe20000300000 */
.L_x_269:
[----:B------:R-:W-:Y:S05]  /*d020*/  BSYNC B1 ;  /* 0x0000000000017941 */ /* 0x000fea0003800000 */
.L_x_268:
        /* <DEDUP_REMOVED lines=11> */
.L_x_270:
[----:B------:R-:W-:-:S13]  /*d0e0*/  @P0 ELECT P2, URZ, PT ;  /* 0x00000000003f082f */ /* 0x000fda0003840000 */
[----:B-----5:R-:W-:Y:S01]  /*d0f0*/  @P2 R2UR UR13, R16 ;  /* 0x00000000100d22ca */ /* 0x020fe200000e0000 */
[----:B------:R-:W-:Y:S01]  /*d100*/  UMOV UR12, UR36 ;  /* 0x00000024000c7c82 */ /* 0x000fe20008000000 */
[----:B------:R-:W-:Y:S02]  /*d110*/  @P2 R2UR UR11, R8 ;  /* 0x00000000080b22ca */ /* 0x000fe400000e0000 */
[----:B------:R-:W-:Y:S02]  /*d120*/  @P2 PLOP3.LUT P0, PT, P2, PT, PT, 0x8, 0x0 ;  /* 0x000000000000281c */ /* 0x000fe4000170e170 */
[----:B------:R-:W-:-:S09]  /*d130*/  PLOP3.LUT P2, PT, PT, PT, PT, 0x8, 0x0 ;  /* 0x000000000000781c */ /* 0x000fd20003f4e170 */
[----:B------:R3:W-:Y:S02]  /*d140*/  UTMALDG.4D [UR8], [UR4], desc[UR6] ;  /* 0x00000608040075b4 */ /* 0x0007e40008019000 */
[----:B---3--:R-:W-:Y:S05]  /*d150*/  @P0 BRA.U.ANY `(.L_x_270) ;  /* 0xfffffffd00e00947 */ /* 0x008fea000393ffff */
[----:B------:R-:W3:Y:S01]  /*d160*/  SYNCS.PHASECHK.TRANS64.TRYWAIT P0, [UR38+0x32468], R2 ;  /* 0x03246802ff0075a7 */ /* 0x000ee20008000166 */
[----:B------:R-:W-:Y:S04]  /*d170*/  BSSY B1, `(.L_x_271) ;  /* 0x0000002000017945 */ /* 0x000fe80003800000 */
[----:B---3--:R-:W-:Y:S05]  /*d180*/  @!P0 BRA `(.L_x_272) ;  /* 0x0000002400e48947 */ /* 0x008fea0003800000 */
.L_x_338:
[----:B------:R-:W-:Y:S05]  /*d190*/  BSYNC B1 ;  /* 0x0000000000017941 */ /* 0x000fea0003800000 */
.L_x_271:
        /* <DEDUP_REMOVED lines=9> */
.L_x_274:
[----:B------:R-:W-:Y:S05]  /*d230*/  BSYNC B1 ;  /* 0x0000000000017941 */ /* 0x000fea0003800000 */
.L_x_273:
        /* <DEDUP_REMOVED lines=9> */
.L_x_275:
        /* <DEDUP_REMOVED lines=13> */
.L_x_276:
        /* <DEDUP_REMOVED lines=13> */
.L_x_277:
        /* <DEDUP_REMOVED lines=13> */
.L_x_278:
        /* <DEDUP_REMOVED lines=8> */
.L_x_264:
[----:B------:R-:W-:Y:S05]  /*d5c0*/  BSYNC B0 ;  /* 0x0000000000007941 */ /* 0x000fea0003800000 */
.L_x_263:
[----:B------:R-:W-:Y:S02]  /*d5d0*/  LOP3.LUT R0, R0, 0x1, RZ, 0x3c, !PT ;  /* 0x0000000100007812 */ /* 0x000fe400078e3cff */
[----:B------:R-:W-:-:S07]  /*d5e0*/  CS2R R6, SRZ ;  /* 0x0000000000067805 */ /* 0x000fce000001ff00 */
.L_x_202:
[----:B0-----:R-:W0:Y:S01]  /*d5f0*/  S2R R3, SR_CgaCtaId ;  /* 0x0000000000037919 */ /* 0x001e220000008800 */
[----:B------:R-:W-:Y:S02]  /*d600*/  MOV R2, 0x400 ;  /* 0x0000040000027802 */ /* 0x000fe40000000f00 */
[----:B------:R-:W-:Y:S02]  /*d610*/  SHF.L.U32 R7, R7, 0x1f, RZ ;  /* 0x0000001f07077819 */ /* 0x000fe400000006ff */
[----:B0-----:R-:W-:-:S04]  /*d620*/  LEA R2, R3, R2, 0x18 ;  /* 0x0000000203027211 */ /* 0x001fc800078ec0ff */
[----:B------:R-:W0:Y:S02]  /*d630*/  SYNCS.PHASECHK.TRANS64.TRYWAIT P0, [R2+URZ+0x32420], R7 ;  /* 0x03242007020075a7 */ /* 0x000e24000800017f */
[----:B0-----:R-:W-:Y:S05]  /*d640*/  @!P0 BRA `(.L_x_279) ;  /* 0x0000002000cc8947 */ /* 0x001fea0003800000 */
.L_x_339:
[----:B------:R-:W-:-:S03]  /*d650*/  UMOV UR4, 0xffffffff ;  /* 0xffffffff00047882 */ /* 0x000fc60000000000 */
[----:B------:R-:W-:Y:S05]  /*d660*/  BRA.DIV UR4, `(.L_x_280) ;  /* 0x0000002204d87947 */ /* 0x000fea000b800000 */
[----:B------:R-:W1:Y:S02]  /*d670*/  S2R R3, SR_TID.X ;  /* 0x0000000000037919 */ /* 0x000e640000002100 */
[----:B-1----:R-:W-:-:S04]  /*d680*/  SHF.R.U32.HI R3, RZ, 0x5, R3 ;  /* 0x00000005ff037819 */ /* 0x002fc80000011603 */
[----:B------:R-:W-:-:S05]  /*d690*/  LOP3.LUT R3, R3, 0x3, RZ, 0xc0, !PT ;  /* 0x0000000303037812 */ /* 0x000fca00078ec0ff */
[----:B--2---:R1:W2:Y:S02]  /*d6a0*/  SHFL.IDX PT, R14, R3, RZ, 0x1f ;  /* 0x00001fff030e7589 */ /* 0x0042a400000e0000 */
.L_x_342:
[----:B--2---:R-:W-:-:S13]  /*d6b0*/  ISETP.NE.AND P0, PT, R14, RZ, PT ;  /* 0x000000ff0e00720c */ /* 0x004fda0003f05270 */
[----:B------:R-:W-:Y:S05]  /*d6c0*/  @P0 BRA `(.L_x_173) ;  /* 0x0000000000900947 */ /* 0x000fea0003800000 */
[----:B------:R-:W-:-:S03]  /*d6d0*/  UMOV UR4, 0xffffffff ;  /* 0xffffffff00047882 */ /* 0x000fc60000000000 */
[----:B------:R-:W-:Y:S05]  /*d6e0*/  BRA.DIV UR4, `(.L_x_281) ;  /* 0x0000002204ec7947 */ /* 0x000fea000b800000 */
[----:B------:R-:W-:-:S13]  /*d6f0*/  ELECT P6, URZ, PT ;  /* 0x00000000003f782f */ /* 0x000fda00038c0000 */
.L_x_345:
[----:B------:R-:W-:Y:S05]  /*d700*/  @!P6 BRA `(.L_x_173) ;  /* 0x000000000080e947 */ /* 0x000fea0003800000 */
[----:B-1----:R-:W2:Y:S02]  /*d710*/  LDL R3, [R1+0x30] ;  /* 0x0000300001037983 */ /* 0x002ea40000100800 */
[----:B--2---:R-:W-:-:S13]  /*d720*/  R2UR UR4, R3 ;  /* 0x00000000030472ca */ /* 0x004fda00000e0000 */
[----:B------:R-:W-:-:S06]  /*d730*/  ULOP3.LUT UR4, UR4, 0x2, URZ, 0xfc, !UPT ;  /* 0x0000000204047892 */ /* 0x000fcc000f8efc3f */
[----:B------:R-:W-:-:S05]  /*d740*/  IMAD.U32 R3, RZ, RZ, UR4 ;  /* 0x00000004ff037e24 */ /* 0x000fca000f8e00ff */
[----:B------:R-:W-:-:S13]  /*d750*/  ISETP.NE.AND P2, PT, R3, 0x3, PT ;  /* 0x000000030300780c */ /* 0x000fda0003f45270 */
[----:B------:R-:W-:Y:S05]  /*d760*/  @!P2 BRA `(.L_x_282) ;  /* 0x000000000004a947 */ /* 0x000fea0003800000 */
[----:B------:R-:W-:Y:S01]  /*d770*/  BPT.TRAP 0x1 ;  /* 0x000000040000795c */ /* 0x000fe20000300000 */
.L_x_282:
[----:B------:R-:W-:Y:S01]  /*d780*/  VIADD R8, R2, 0x32440 ;  /* 0x0003244002087836 */ /* 0x000fe20000000000 */
[----:B------:R-:W-:Y:S01]  /*d790*/  SHF.L.U32 R4, R0, 0x1f, RZ ;  /* 0x0000001f00047819 */ /* 0x000fe200000006ff */
[C---:B------:R-:W-:Y:S02]  /*d7a0*/  VIADD R3, R6.reuse, 0x1 ;  /* 0x0000000106037836 */ /* 0x040fe40000000000 */
[----:B0-----:R-:W-:-:S03]  /*d7b0*/  IMAD R7, R6, 0x8, R8 ;  /* 0x0000000806077824 */ /* 0x001fc600078e0208 */
[C---:B------:R-:W-:Y:S01]  /*d7c0*/  ISETP.NE.AND P1, PT, R3.reuse, 0x2, PT ;  /* 0x000000020300780c */ /* 0x040fe20003f25270 */
[----:B------:R-:W0:Y:S03]  /*d7d0*/  SYNCS.PHASECHK.TRANS64.TRYWAIT P0, [R7+URZ], R4 ;  /* 0x00000004070075a7 */ /* 0x000e26000800017f */
[----:B------:R-:W-:Y:S02]  /*d7e0*/  SEL R5, RZ, 0x1, P1 ;  /* 0x00000001ff057807 */ /* 0x000fe40000800000 */
[----:B------:R-:W-:Y:S02]  /*d7f0*/  SEL R3, R3, RZ, P1 ;  /* 0x000000ff03037207 */ /* 0x000fe40000800000 */
[----:B------:R-:W-:-:S03]  /*d800*/  LOP3.LUT R0, R0, R5, RZ, 0x3c, !PT ;  /* 0x0000000500007212 */ /* 0x000fc600078e3cff */
[----:B------:R-:W-:Y:S01]  /*d810*/  IMAD R5, R3, 0x8, R8 ;  /* 0x0000000803057824 */ /* 0x000fe200078e0208 */
[----:B------:R-:W-:Y:S01]  /*d820*/  SHF.L.U32 R0, R0, 0x1f, RZ ;  /* 0x0000001f00007819 */ /* 0x000fe200000006ff */
[----:B0-----:R-:W-:Y:S06]  /*d830*/  @!P0 BRA `(.L_x_283) ;  /* 0x0000002000b88947 */ /* 0x001fec0003800000 */
.L_x_346:
[----:B------:R-:W1:Y:S02]  /*d840*/  SYNCS.PHASECHK.TRANS64.TRYWAIT P0, [R5+URZ], R0 ;  /* 0x00000000050075a7 */ /* 0x000e64000800017f */
[----:B-1----:R-:W-:Y:S05]  /*d850*/  @!P0 BRA `(.L_x_284) ;  /* 0x0000002000c48947 */ /* 0x002fea0003800000 */
.L_x_347:
[----:B------:R-:W-:Y:S05]  /*d860*/  @!P2 BRA `(.L_x_285) ;  /* 0x000000000004a947 */ /* 0x000fea0003800000 */
[----:B------:R-:W-:Y:S01]  /*d870*/  BPT.TRAP 0x1 ;  /* 0x000000040000795c */ /* 0x000fe20000300000 */
.L_x_285:
[----:B------:R-:W-:-:S04]  /*d880*/  VIADD R2, R2, 0x32460 ;  /* 0x0003246002027836 */ /* 0x000fc80000000000 */
[----:B-1----:R-:W-:-:S04]  /*d890*/  IMAD R5, R6, 0x8, R2 ;  /* 0x0000000806057824 */ /* 0x002fc800078e0202 */
[----:B------:R-:W1:Y:S02]  /*d8a0*/  SYNCS.PHASECHK.TRANS64.TRYWAIT P0, [R5+URZ], R4 ;  /* 0x00000004050075a7 */ /* 0x000e64000800017f */
[----:B-1----:R-:W-:Y:S05]  /*d8b0*/  @!P0 BRA `(.L_x_286) ;  /* 0x0000002000c08947 */ /* 0x002fea0003800000 */
.L_x_348:
[----:B------:R-:W-:-:S07]  /*d8c0*/  IMAD R3, R3, 0x8, R2 ;  /* 0x0000000803037824 */ /* 0x000fce00078e0202 */
.L_x_287:
[----:B--2---:R2:W3:Y:S02]  /*d8d0*/  SYNCS.PHASECHK.TRANS64.TRYWAIT P0, [R3+URZ], R0 ;  /* 0x00000000030075a7 */ /* 0x0044e4000800017f */
[----:B---3--:R-:W-:Y:S05]  /*d8e0*/  @!P0 NANOSLEEP.SYNCS 0x989680 ;  /* 0x009896800000895d */ /* 0x008fea0003900000 */
[----:B------:R-:W3:Y:S02]  /*d8f0*/  @!P0 SYNCS.PHASECHK.TRANS64 P0, [R3+URZ], R0 ;  /* 0x00000000030085a7 */ /* 0x000ee4000800007f */
[----:B---3--:R-:W-:Y:S05]  /*d900*/  @!P0 BRA `(.L_x_287) ;  /* 0xfffffffc00f08947 */ /* 0x008fea000383ffff */
.L_x_173:
[----:B------:R-:W-:Y:S05]  /*d910*/  BSYNC B6 ;  /* 0x0000000000067941 */ /* 0x000fea0003800000 */
.L_x_170:
[----:B------:R-:W-:Y:S05]  /*d920*/  EXIT ;  /* 0x000000000000794d */ /* 0x000fea0003800000 */
.L_x_177:
[----:B------:R-:W-:-:S13]  /*d930*/  R2UR UR4, R16 ;  /* 0x00000000100472ca */ /* 0x000fda00000e0000 */
[----:B0-----:R-:W-:-:S04]  /*d940*/  IMAD.U32 R3, RZ, RZ, UR4 ;  /* 0x00000004ff037e24 */ /* 0x001fc8000f8e00ff */
[----:B------:R0:W1:Y:S03]  /*d950*/  SYNCS.PHASECHK.TRANS64.TRYWAIT P0, [R3+URZ+0x32400], R10 ;  /* 0x0324000a030075a7 */ /* 0x000066000800017f */
[----:B-1----:R-:W-:Y:S05]  /*d960*/  @!P0 NANOSLEEP.SYNCS 0x989680 ;  /* 0x009896800000895d */ /* 0x002fea0003900000 */
[----:B------:R-:W1:Y:S02]  /*d970*/  @!P0 SYNCS.PHASECHK.TRANS64 P0, [R3+URZ+0x32400], R10 ;  /* 0x0324000a030085a7 */ /* 0x000e64000800007f */
[----:B-1----:R-:W-:Y:S05]  /*d980*/  @!P0 BRA `(.L_x_177) ;  /* 0xfffffffc00e88947 */ /* 0x002fea000383ffff */
[----:B------:R-:W-:Y:S05]  /*d990*/  BRA `(.L_x_288) ;  /* 0xffffff3800f07947 */ /* 0x000fea000383ffff */
.L_x_181:
[----:B------:R-:W-:-:S13]  /*d9a0*/  R2UR UR4, R16 ;  /* 0x00000000100472ca */ /* 0x000fda00000e0000 */
[----:B0-----:R-:W-:-:S04]  /*d9b0*/  IMAD.U32 R3, RZ, RZ, UR4 ;  /* 0x00000004ff037e24 */ /* 0x001fc8000f8e00ff */
[----:B------:R0:W2:Y:S03]  /*d9c0*/  SYNCS.PHASECHK.TRANS64.TRYWAIT P1, [R3+URZ+0x32430], R10 ;  /* 0x0324300a030075a7 */ /* 0x0000a6000802017f */
[----:B--2---:R-:W-:Y:S05]  /*d9d0*/  @!P1 NANOSLEEP.SYNCS 0x989680 ;  /* 0x009896800000995d */ /* 0x004fea0003900000 */
[----:B------:R-:W2:Y:S02]  /*d9e0*/  @!P1 SYNCS.PHASECHK.TRANS64 P1, [R3+URZ+0x32430], R10 ;  /* 0x0324300a030095a7 */ /* 0x000ea4000802007f */
[----:B--2---:R-:W-:Y:S05]  /*d9f0*/  @!P1 BRA `(.L_x_181) ;  /* 0xfffffffc00e89947 */ /* 0x004fea000383ffff */
[----:B------:R-:W-:Y:S05]  /*da00*/  BRA `(.L_x_180) ;  /* 0xffffff3c00187947 */ /* 0x000fea000383ffff */
.L_x_182:
[----:B------:R-:W-:-:S13]  /*da10*/  R2UR UR4, R16 ;  /* 0x00000000100472ca */ /* 0x000fda00000e0000 */
[----:B0-----:R-:W-:-:S04]  /*da20*/  IMAD.U32 R11, RZ, RZ, UR4 ;  /* 0x00000004ff0b7e24 */ /* 0x001fc8000f8e00ff */
[----:B------:R0:W2:Y:S03]  /*da30*/  SYNCS.PHASECHK.TRANS64.TRYWAIT P1, [R11+URZ+0x32410], R10 ;  /* 0x0324100a0b0075a7 */ /* 0x0000a6000802017f */
[----:B--2---:R-:W-:Y:S05]  /*da40*/  @!P1 NANOSLEEP.SYNCS 0x989680 ;  /* 0x009896800000995d */ /* 0x004fea0003900000 */
[----:B------:R-:W2:Y:S02]  /*da50*/  @!P1 SYNCS.PHASECHK.TRANS64 P1, [R11+URZ+0x32410], R10 ;  /* 0x0324100a0b0095a7 */ /* 0x000ea4000802007f */
[----:B--2---:R-:W-:Y:S05]  /*da60*/  @!P1 BRA `(.L_x_182) ;  /* 0xfffffffc00e89947 */ /* 0x004fea000383ffff */
[----:B------:R-:W-:Y:S05]  /*da70*/  BRA `(.L_x_289) ;  /* 0xffffff3c00dc7947 */ /* 0x000fea000383ffff */
.L_x_186:
[----:B------:R-:W-:-:S13]  /*da80*/  R2UR UR4, R16 ;  /* 0x00000000100472ca */ /* 0x000fda00000e0000 */
[----:B0-----:R-:W-:-:S04]  /*da90*/  IMAD.U32 R11, RZ, RZ, UR4 ;  /* 0x00000004ff0b7e24 */ /* 0x001fc8000f8e00ff */
[----:B------:R0:W3:Y:S03]  /*daa0*/  SYNCS.PHASECHK.TRANS64.TRYWAIT P1, [R11+URZ+0x32450], R10 ;  /* 0x0324500a0b0075a7 */ /* 0x0000e6000802017f */
[----:B---3--:R-:W-:Y:S05]  /*dab0*/  @!P1 NANOSLEEP.SYNCS 0x989680 ;  /* 0x009896800000995d */ /* 0x008fea0003900000 */
[----:B------:R-:W3:Y:S02]  /*dac0*/  @!P1 SYNCS.PHASECHK.TRANS64 P1, [R11+URZ+0x32450], R10 ;  /* 0x0324500a0b0095a7 */ /* 0x000ee4000802007f */
[----:B---3--:R-:W-:Y:S05]  /*dad0*/  @!P1 BRA `(.L_x_186) ;  /* 0xfffffffc00e89947 */ /* 0x008fea000383ffff */
[----:B------:R-:W-:Y:S05]  /*dae0*/  BRA `(.L_x_185) ;  /* 0xffffff3c00e87947 */ /* 0x000fea000383ffff */
.L_x_191:
[----:B--2---:R-:W-:-:S04]  /*daf0*/  IMAD.U32 R21, RZ, RZ, UR61 ;  /* 0x0000003dff157e24 */ /* 0x004fc8000f8e00ff */
[----:B------:R2:W3:Y:S03]  /*db00*/  SYNCS.PHASECHK.TRANS64.TRYWAIT P3, [R21+URZ+0x32430], R20 ;  /* 0x03243014150075a7 */ /* 0x0004e6000806017f */
[----:B---3--:R-:W-:Y:S05]  /*db10*/  @!P3 NANOSLEEP.SYNCS 0x989680 ;  /* 0x009896800000b95d */ /* 0x008fea0003900000 */
[----:B------:R-:W3:Y:S02]  /*db20*/  @!P3 SYNCS.PHASECHK.TRANS64 P3, [R21+URZ+0x32430], R20 ;  /* 0x032430141500b5a7 */ /* 0x000ee4000806007f */
[----:B---3--:R-:W-:Y:S05]  /*db30*/  @!P3 BRA `(.L_x_191) ;  /* 0xfffffffc00ecb947 */ /* 0x008fea000383ffff */
[----:B------:R-:W-:Y:S05]  /*db40*/  BRA `(.L_x_190) ;  /* 0xffffff5c00fc7947 */ /* 0x000fea000383ffff */
.L_x_195:
[----:B--2---:R-:W-:-:S04]  /*db50*/  IMAD.U32 R21, RZ, RZ, UR61 ;  /* 0x0000003dff157e24 */ /* 0x004fc8000f8e00ff */
[----:B------:R2:W3:Y:S03]  /*db60*/  SYNCS.PHASECHK.TRANS64.TRYWAIT P3, [R21+URZ+0x32450], R20 ;  /* 0x03245014150075a7 */ /* 0x0004e6000806017f */
[----:B---3--:R-:W-:Y:S05]  /*db70*/  @!P3 NANOSLEEP.SYNCS 0x989680 ;  /* 0x009896800000b95d */ /* 0x008fea0003900000 */
[----:B------:R-:W3:Y:S02]  /*db80*/  @!P3 SYNCS.PHASECHK.TRANS64 P3, [R21+URZ+0x32450], R20 ;  /* 0x032450141500b5a7 */ /* 0x000ee4000806007f */
[----:B---3--:R-:W-:Y:S05]  /*db90*/  @!P3 BRA `(.L_x_195) ;  /* 0xfffffffc00ecb947 */ /* 0x008fea000383ffff */
[----:B------:R-:W-:Y:S05]  /*dba0*/  BRA `(.L_x_194) ;  /* 0xffffff6000c87947 */ /* 0x000fea000383ffff */
.L_x_207:
[----:B------:R-:W-:Y:S02]  /*dbb0*/  IMAD.MOV.U32 R13, RZ, RZ, R6 ;  /* 0x000000ffff0d7224 */ /* 0x000fe400078e0006 */
[----:B------:R-:W-:Y:S02]  /*dbc0*/  IMAD.MOV.U32 R12, RZ, RZ, RZ ;  /* 0x000000ffff0c7224 */ /* 0x000fe400078e00ff */
[----:B------:R-:W-:Y:S02]  /*dbd0*/  IMAD.MOV.U32 R11, RZ, RZ, 0x1f ;  /* 0x0000001fff0b7424 */ /* 0x000fe400078e00ff */
[----:B------:R-:W-:-:S07]  /*dbe0*/  IMAD.MOV.U32 R15, RZ, RZ, -0x1 ;  /* 0xffffffffff0f7424 */ /* 0x000fce00078e00ff */
[----:B------:R-:W-:Y:S05]  /*dbf0*/  WARPSYNC.COLLECTIVE R15, `(.L_x_290) ;  /* 0x000000000f087348 */ /* 0x000fea0003c00000 */
[----:B------:R0:W1:Y:S02]  /*dc00*/  SHFL.IDX P6, R14, R13, R12, R11 ;  /* 0x0000000c0d0e7389 */ /* 0x00006400000c000b */
[----:B01----:R-:W-:Y:S01]  /*dc10*/  ENDCOLLECTIVE ;  /* 0x000000000000791b */ /* 0x003fe20003800000 */
.L_x_290:
[----:B------:R-:W-:Y:S05]  /*dc20*/  BRA `(.L_x_291) ;  /* 0xffffffbc00147947 */ /* 0x000fea000383ffff */
.L_x_209:
[----:B------:R-:W-:Y:S01]  /*dc30*/  BSSY B0, `(.L_x_292) ;  /* 0x0000006000007945 */ /* 0x000fe20003800000 */
[----:B------:R-:W-:-:S07]  /*dc40*/  IMAD.MOV.U32 R15, RZ, RZ, -0x1 ;  /* 0xffffffffff0f7424 */ /* 0x000fce00078e00ff */
[----:B0-----:R-:W-:Y:S05]  /*dc50*/  WARPSYNC.COLLECTIVE R15, `(.L_x_293) ;  /* 0x000000000f0c7348 */ /* 0x001fea0003c00000 */
[----:B------:R-:W-:Y:S02]  /*dc60*/  ELECT P6, UR62, PT ;  /* 0x00000000003e782f */ /* 0x000fe400038c0000 */
[----:B------:R-:W-:Y:S01]  /*dc70*/  MOV R14, UR62 ;  /* 0x0000003e000e7c02 */ /* 0x000fe20008000f00 */
[----:B0-----:R-:W-:Y:S10]  /*dc80*/  ENDCOLLECTIVE ;  /* 0x000000000000791b */ /* 0x001ff40003800000 */
.L_x_293:
[----:B------:R-:W-:Y:S05]  /*dc90*/  BSYNC B0 ;  /* 0x0000000000007941 */ /* 0x000fea0003800000 */
.L_x_292:
[----:B------:R-:W-:Y:S05]  /*dca0*/  BRA `(.L_x_294) ;  /* 0xffffffbc00187947 */ /* 0x000fea000383ffff */
.L_x_211:
[----:B0-----:R-:W-:-:S04]  /*dcb0*/  IMAD.U32 R3, RZ, RZ, UR38 ;  /* 0x00000026ff037e24 */ /* 0x001fc8000f8e00ff */
[----:B------:R0:W1:Y:S03]  /*dcc0*/  SYNCS.PHASECHK.TRANS64.TRYWAIT P0, [R3+URZ+0x32440], R0 ;  /* 0x03244000030075a7 */ /* 0x000066000800017f */
[----:B-1----:R-:W-:Y:S05]  /*dcd0*/  @!P0 NANOSLEEP.SYNCS 0x989680 ;  /* 0x009896800000895d */ /* 0x002fea0003900000 */
[----:B------:R-:W1:Y:S02]  /*dce0*/  @!P0 SYNCS.PHASECHK.TRANS64 P0, [R3+URZ+0x32440], R0 ;  /* 0x03244000030085a7 */ /* 0x000e64000800007f */
[----:B-1----:R-:W-:Y:S05]  /*dcf0*/  @!P0 BRA `(.L_x_211) ;  /* 0xfffffffc00ec8947 */ /* 0x002fea000383ffff */
[----:B------:R-:W-:Y:S05]  /*dd00*/  BRA `(.L_x_295) ;  /* 0xffffffbc007c7947 */ /* 0x000fea000383ffff */
.L_x_214:
[----:B------:R-:W-:Y:S02]  /*dd10*/  IMAD R6, R12, 0x80, R6 ;  /* 0x000000800c067824 */ /* 0x000fe400078e0206 */
[----:B------:R-:W-:Y:S02]  /*dd20*/  IMAD.MOV.U32 R13, RZ, RZ, R3 ;  /* 0x000000ffff0d7224 */ /* 0x000fe400078e0003 */
[----:B------:R-:W-:Y:S01]  /*dd30*/  IMAD.MOV.U32 R12, RZ, RZ, RZ ;  /* 0x000000ffff0c7224 */ /* 0x000fe200078e00ff */
[----:B------:R1:W-:Y:S01]  /*dd40*/  STL [R1+0x4], R6 ;  /* 0x0000040601007387 */ /* 0x0003e20000100800 */
[----:B------:R-:W-:Y:S02]  /*dd50*/  IMAD.MOV.U32 R11, RZ, RZ, 0x181f ;  /* 0x0000181fff0b7424 */ /* 0x000fe400078e00ff */
[----:B------:R-:W-:-:S07]  /*dd60*/  IMAD.MOV.U32 R15, RZ, RZ, -0x1 ;  /* 0xffffffffff0f7424 */ /* 0x000fce00078e00ff */
[----:B01----:R-:W-:Y:S05]  /*dd70*/  WARPSYNC.COLLECTIVE R15, `(.L_x_296) ;  /* 0x000000000f087348 */ /* 0x003fea0003c00000 */
[----:B------:R2:W3:Y:S02]  /*dd80*/  SHFL.IDX P6, R14, R13, R12, R11 ;  /* 0x0000000c0d0e7389 */ /* 0x0004e400000c000b */
[----:B0123--:R-:W-:Y:S01]  /*dd90*/  ENDCOLLECTIVE ;  /* 0x000000000000791b */ /* 0x00ffe20003800000 */
.L_x_296:
[----:B------:R-:W-:Y:S02]  /*dda0*/  IMAD.MOV.U32 R13, RZ, RZ, R0 ;  /* 0x000000ffff0d7224 */ /* 0x000fe400078e0000 */
[----:B------:R-:W-:-:S07]  /*ddb0*/  IMAD.MOV.U32 R4, RZ, RZ, R14 ;  /* 0x000000ffff047224 */ /* 0x000fce00078e000e */
[----:B------:R-:W-:Y:S05]  /*ddc0*/  WARPSYNC.COLLECTIVE R15, `(.L_x_297) ;  /* 0x000000000f087348 */ /* 0x000fea0003c00000 */
[----:B------:R0:W1:Y:S02]  /*ddd0*/  SHFL.IDX P6, R14, R13, R12, R11 ;  /* 0x0000000c0d0e7389 */ /* 0x00006400000c000b */
[----:B01----:R-:W-:Y:S01]  /*dde0*/  ENDCOLLECTIVE ;  /* 0x000000000000791b */ /* 0x003fe20003800000 */
.L_x_297:
[----:B------:R-:W-:Y:S01]  /*ddf0*/  ULDC UR4, c[0x0][0x288] ;  /* 0x0000a20000047ab9 */ /* 0x000fe20000000800 */
[----:B------:R-:W-:Y:S01]  /*de00*/  ULDC.64 UR6, c[0x0][0x208] ;  /* 0x0000820000067ab9 */ /* 0x000fe20000000a00 */
[----:B------:R-:W-:Y:S02]  /*de10*/  IMAD R2, R7, UR4, RZ ;  /* 0x0000000407027c24 */ /* 0x000fe4000f8e02ff */
[----:B------:R-:W-:-:S05]  /*de20*/  IMAD.MOV.U32 R7, RZ, RZ, R6 ;  /* 0x000000ffff077224 */ /* 0x000fca00078e0006 */
[----:B------:R-:W-:Y:S01]  /*de30*/  ISETP.GE.AND P1, PT, R7, R2, PT ;  /* 0x000000020700720c */ /* 0x000fe20003f26270 */
[----:B------:R-:W-:Y:S02]  /*de40*/  IMAD.MOV.U32 R13, RZ, RZ, R3 ;  /* 0x000000ffff0d7224 */ /* 0x000fe400078e0003 */
[----:B------:R-:W-:Y:S02]  /*de50*/  IMAD.MOV.U32 R12, RZ, RZ, 0x1 ;  /* 0x00000001ff0c7424 */ /* 0x000fe400078e00ff */
[----:B------:R-:W-:-:S08]  /*de60*/  IMAD.MOV.U32 R5, RZ, RZ, R14 ;  /* 0x000000ffff057224 */ /* 0x000fd000078e000e */
[----:B------:R-:W-:Y:S02]  /*de70*/  @!P1 LEA R5, P3, R8, R5, 0x1 ;  /* 0x0000000508059211 */ /* 0x000fe400078608ff */
[----:B------:R-:W-:-:S03]  /*de80*/  @!P1 LEA R8, R10, UR38, 0x1 ;  /* 0x000000260a089c11 */ /* 0x000fc6000f8e08ff */
[----:B------:R-:W-:-:S05]  /*de90*/  @!P1 IMAD.X R4, RZ, RZ, R4, P3 ;  /* 0x000000ffff049224 */ /* 0x000fca00018e0604 */
[----:B------:R-:W-:-:S04]  /*dea0*/  @!P1 LOP3.LUT R5, R5, R4, RZ, 0x3c, !PT ;  /* 0x0000000405059212 */ /* 0x000fc800078e3cff */
[----:B------:R-:W-:-:S04]  /*deb0*/  @!P1 LOP3.LUT R4, R5, R4, RZ, 0x3c, !PT ;  /* 0x0000000405049212 */ /* 0x000fc800078e3cff */
[----:B------:R-:W-:-:S05]  /*dec0*/  @!P1 LOP3.LUT R5, R5, R4, RZ, 0x3c, !PT ;  /* 0x0000000405059212 */ /* 0x000fca00078e3cff */
[----:B------:R-:W-:Y:S01]  /*ded0*/  @!PT LDS RZ, [RZ] ;  /* 0x00000000fffff984 */ /* 0x000fe20000000800 */
[----:B------:R-:W-:Y:S01]  /*dee0*/  @!PT LDS RZ, [RZ] ;  /* 0x00000000fffff984 */ /* 0x000fe20000000800 */
[----:B------:R-:W-:Y:S01]  /*def0*/  @!PT LDS RZ, [RZ] ;  /* 0x00000000fffff984 */ /* 0x000fe20000000800 */
[----:B------:R0:W-:Y:S02]  /*df00*/  @!P1 LDGSTS.E.BYPASS.LTC128B.128 [R8+0x18400], desc[UR6][R4.64], !P0 ;  /* 0x1840000004089fae */ /* 0x0001e4000c101d46 */
[----:B0-----:R-:W-:Y:S05]  /*df10*/  WARPSYNC.COLLECTIVE R15, `(.L_x_298) ;  /* 0x000000000f087348 */ /* 0x001fea0003c00000 */
[----:B------:R1:W2:Y:S02]  /*df20*/  SHFL.IDX P6, R14, R13, R12, R11 ;  /* 0x0000000c0d0e7389 */ /* 0x0002a400000c000b */
[----:B012---:R-:W-:Y:S01]  /*df30*/  ENDCOLLECTIVE ;  /* 0x000000000000791b */ /* 0x007fe20003800000 */
.L_x_298:
[----:B------:R-:W-:-:S05]  /*df40*/  IMAD.SHL.U32 R8, R9, 0x8, RZ ;  /* 0x0000000809087824 */ /* 0x000fca00078e00ff */
[----:B------:R-:W-:Y:S01]  /*df50*/  LOP3.LUT R8, R8, 0x38, RZ, 0xc0, !PT ;  /* 0x0000003808087812 */ /* 0x000fe200078ec0ff */
[----:B------:R-:W-:Y:S02]  /*df60*/  IMAD.MOV.U32 R13, RZ, RZ, R0 ;  /* 0x000000ffff0d7224 */ /* 0x000fe400078e0000 */
[----:B------:R-:W-:-:S07]  /*df70*/  IMAD.MOV.U32 R6, RZ, RZ, R14 ;  /* 0x000000ffff067224 */ /* 0x000fce00078e000e */
[----:B------:R-:W-:Y:S05]  /*df80*/  WARPSYNC.COLLECTIVE R15, `(.L_x_299) ;  /* 0x000000000f087348 */ /* 0x000fea0003c00000 */
[----:B------:R0:W1:Y:S02]  /*df90*/  SHFL.IDX P6, R14, R13, R12, R11 ;  /* 0x0000000c0d0e7389 */ /* 0x00006400000c000b */
[----:B01----:R-:W-:Y:S01]  /*dfa0*/  ENDCOLLECTIVE ;  /* 0x000000000000791b */ /* 0x003fe20003800000 */
.L_x_299:
[----:B------:R-:W-:Y:S01]  /*dfb0*/  ULDC.64 UR4, c[0x0][0x208] ;  /* 0x0000820000047ab9 */ /* 0x000fe20000000a00 */
[----:B------:R-:W-:Y:S02]  /*dfc0*/  IMAD.MOV.U32 R15, RZ, RZ, R7 ;  /* 0x000000ffff0f7224 */ /* 0x000fe400078e0007 */
[----:B------:R-:W-:Y:S02]  /*dfd0*/  IMAD.MOV.U32 R13, RZ, RZ, R3 ;  /* 0x000000ffff0d7224 */ /* 0x000fe400078e0003 */
[----:B------:R-:W-:Y:S02]  /*dfe0*/  VIADD R4, R15, 0x10 ;  /* 0x000000100f047836 */ /* 0x000fe40000000000 */
[----:B------:R-:W-:-:S03]  /*dff0*/  IMAD.MOV.U32 R12, RZ, RZ, 0x2 ;  /* 0x00000002ff0c7424 */ /* 0x000fc600078e00ff */
[----:B------:R-:W-:Y:S01]  /*e000*/  ISETP.GE.AND P2, PT, R4, R2, PT ;  /* 0x000000020400720c */ /* 0x000fe20003f46270 */
[----:B------:R-:W-:Y:S01]  /*e010*/  IMAD.MOV.U32 R7, RZ, RZ, R14 ;  /* 0x000000ffff077224 */ /* 0x000fe200078e000e */
[----:B------:R0:W-:Y:S11]  /*e020*/  STL [R1+0xc], R4 ;  /* 0x00000c0401007387 */ /* 0x0001f60000100800 */
[----:B0-----:R-:W-:-:S02]  /*e030*/  @!P2 LEA R4, P1, R8, R7, 0x1 ;  /* 0x000000070804a211 */ /* 0x001fc400078208ff */
[----:B------:R-:W-:-:S03]  /*e040*/  @!P2 LEA R9, R10, UR38, 0x1 ;  /* 0x000000260a09ac11 */ /* 0x000fc6000f8e08ff */
[----:B------:R-:W-:-:S05]  /*e050*/  @!P2 IMAD.X R5, RZ, RZ, R6, P1 ;  /* 0x000000ffff05a224 */ /* 0x000fca00008e0606 */
[----:B------:R-:W-:Y:S01]  /*e060*/  @!PT LDS RZ, [RZ] ;  /* 0x00000000fffff984 */ /* 0x000fe20000000800 */
[----:B------:R-:W-:Y:S01]  /*e070*/  @!PT LDS RZ, [RZ] ;  /* 0x00000000fffff984 */ /* 0x000fe20000000800 */
[----:B------:R-:W-:Y:S01]  /*e080*/  @!PT LDS RZ, [RZ] ;  /* 0x00000000fffff984 */ /* 0x000fe20000000800 */
[----:B------:R0:W-:Y:S02]  /*e090*/  @!P2 LDGSTS.E.BYPASS.LTC128B.128 [R9+0x18c00], desc[UR4][R4.64], !P0 ;  /* 0x18c000000409afae */ /* 0x0001e4000c101d44 */
[----:B0-----:R-:W-:Y:S02]  /*e0a0*/  IMAD.MOV.U32 R9, RZ, RZ, R15 ;  /* 0x000000ffff097224 */ /* 0x001fe400078e000f */
[----:B------:R-:W-:Y:S02]  /*e0b0*/  IMAD.MOV.U32 R15, RZ, RZ, -0x1 ;  /* 0xffffffffff0f7424 */ /* 0x000fe400078e00ff */
[----:B------:R-:W-:-:S07]  /*e0c0*/  VIADD R5, R9, 0x20 ;  /* 0x0000002009057836 */ /* 0x000fce0000000000 */
[----:B------:R-:W-:Y:S05]  /*e0d0*/  WARPSYNC.COLLECTIVE R15, `(.L_x_300) ;  /* 0x000000000f087348 */ /* 0x000fea0003c00000 */
[----:B------:R0:W1:Y:S02]  /*e0e0*/  SHFL.IDX P6, R14, R13, R12, R11 ;  /* 0x0000000c0d0e7389 */ /* 0x00006400000c000b */
[----:B01----:R-:W-:Y:S01]  /*e0f0*/  ENDCOLLECTIVE ;  /* 0x000000000000791b */ /* 0x003fe20003800000 */
.L_x_300:
[----:B------:R-:W-:Y:S01]  /*e100*/  ISETP.GE.AND P1, PT, R5, R2, PT ;  /* 0x000000020500720c */ /* 0x000fe20003f26270 */
[----:B------:R0:W-:Y:S01]  /*e110*/  STL [R1+0x10], R5 ;  /* 0x0000100501007387 */ /* 0x0001e20000100800 */
[----:B------:R-:W-:-:S11]  /*e120*/  IMAD.MOV.U32 R13, RZ, RZ, R0 ;  /* 0x000000ffff0d7224 */ /* 0x000fd600078e0000 */
[----:B------:R-:W-:Y:S01]  /*e130*/  @!P1 LEA R7, R10, UR38, 0x1 ;  /* 0x000000260a079c11 */ /* 0x000fe2000f8e08ff */
[----:B0-----:R-:W-:-:S07]  /*e140*/  IMAD.MOV.U32 R4, RZ, RZ, R14 ;  /* 0x000000ffff047224 */ /* 0x001fce00078e000e */
[----:B------:R-:W-:Y:S05]  /*e150*/  WARPSYNC.COLLECTIVE R15, `(.L_x_301) ;  /* 0x000000000f087348 */ /* 0x000fea0003c00000 */
[----:B------:R0:W1:Y:S02]  /*e160*/  SHFL.IDX P6, R14, R13, R12, R11 ;  /* 0x0000000c0d0e7389 */ /* 0x00006400000c000b */
[----:B01----:R-:W-:Y:S01]  /*e170*/  ENDCOLLECTIVE ;  /* 0x000000000000791b */ /* 0x003fe20003800000 */
.L_x_301:
[----:B------:R-:W-:Y:S01]  /*e180*/  ULDC.64 UR4, c[0x0][0x208] ;  /* 0x0000820000047ab9 */ /* 0x000fe20000000a00 */
[----:B------:R-:W-:Y:S02]  /*e190*/  IMAD.MOV.U32 R13, RZ, RZ, R3 ;  /* 0x000000ffff0d7224 */ /* 0x000fe400078e0003 */
[----:B------:R-:W-:Y:S01]  /*e1a0*/  IMAD.MOV.U32 R12, RZ, RZ, 0x3 ;  /* 0x00000003ff0c7424 */ /* 0x000fe200078e00ff */
[----:B------:R-:W-:-:S05]  /*e1b0*/  @!P1 LEA R6, P2, R8, R14, 0x1 ;  /* 0x0000000e08069211 */ /* 0x000fca00078408ff */
[----:B------:R-:W-:Y:S02]  /*e1c0*/  @!P1 IMAD.X R5, RZ, RZ, R4, P2 ;  /* 0x000000ffff059224 */ /* 0x000fe400010e0604 */
[----:B------:R-:W-:Y:S02]  /*e1d0*/  @!P1 IMAD.MOV.U32 R4, RZ, RZ, R6 ;  /* 0x000000ffff049224 */ /* 0x000fe400078e0006 */
[----:B------:R-:W-:-:S03]  /*e1e0*/  VIADD R6, R9, 0x30 ;  /* 0x0000003009067836 */ /* 0x000fc60000000000 */
[----:B------:R-:W-:Y:S01]  /*e1f0*/  @!PT LDS RZ, [RZ] ;  /* 0x00000000fffff984 */ /* 0x000fe20000000800 */
[----:B------:R-:W-:Y:S01]  /*e200*/  @!PT LDS RZ, [RZ] ;  /* 0x00000000fffff984 */ /* 0x000fe20000000800 */
[----:B------:R-:W-:Y:S01]  /*e210*/  @!PT LDS RZ, [RZ] ;  /* 0x00000000fffff984 */ /* 0x000fe20000000800 */
[----:B------:R0:W-:Y:S02]  /*e220*/  @!P1 LDGSTS.E.BYPASS.LTC128B.128 [R7+0x19400], desc[UR4][R4.64], !P0 ;  /* 0x1940000004079fae */ /* 0x0001e4000c101d44 */
[----:B------:R-:W-:-:S13]  /*e230*/  ISETP.GE.AND P1, PT, R6, R2, PT ;  /* 0x000000020600720c */ /* 0x000fda0003f26270 */
[----:B0-----:R-:W-:Y:S05]  /*e240*/  WARPSYNC.COLLECTIVE R15, `(.L_x_302) ;  /* 0x000000000f087348 */ /* 0x001fea0003c00000 */
[----:B------:R1:W2:Y:S02]  /*e250*/  SHFL.IDX P6, R14, R13, R12, R11 ;  /* 0x0000000c0d0e7389 */ /* 0x0002a400000c000b */
[----:B012---:R-:W-:Y:S01]  /*e260*/  ENDCOLLECTIVE ;  /* 0x000000000000791b */ /* 0x007fe20003800000 */
.L_x_302:
[----:B------:R0:W-:Y:S01]  /*e270*/  STL [R1+0x14], R6 ;  /* 0x0000140601007387 */ /* 0x0001e20000100800 */
[----:B------:R-:W-:-:S05]  /*e280*/  VIADD R7, R9, 0x40 ;  /* 0x0000004009077836 */ /* 0x000fca0000000000 */
[----:B------:R1:W-:Y:S01]  /*e290*/  STL [R1+0x18], R7 ;  /* 0x0000180701007387 */ /* 0x0003e20000100800 */
[----:B------:R-:W-:Y:S01]  /*e2a0*/  IMAD.MOV.U32 R13, RZ, RZ, R0 ;  /* 0x000000ffff0d7224 */ /* 0x000fe200078e0000 */
[----:B0-----:R-:W-:Y:S01]  /*e2b0*/  @!P1 LEA R6, R10, UR38, 0x1 ;  /* 0x000000260a069c11 */ /* 0x001fe2000f8e08ff */
[----:B------:R-:W-:-:S07]  /*e2c0*/  IMAD.MOV.U32 R4, RZ, RZ, R14 ;  /* 0x000000ffff047224 */ /* 0x000fce00078e000e */
[----:B-1----:R-:W-:Y:S05]  /*e2d0*/  WARPSYNC.COLLECTIVE R15, `(.L_x_303) ;  /* 0x000000000f087348 */ /* 0x002fea0003c00000 */
[----:B------:R0:W2:Y:S02]  /*e2e0*/  SHFL.IDX P6, R14, R13, R12, R11 ;  /* 0x0000000c0d0e7389 */ /* 0x0000a400000c000b */
[----:B012---:R-:W-:Y:S01]  /*e2f0*/  ENDCOLLECTIVE ;  /* 0x000000000000791b */ /* 0x007fe20003800000 */
.L_x_303:
[----:B------:R-:W-:Y:S01]  /*e300*/  ULDC.64 UR4, c[0x0][0x208] ;  /* 0x0000820000047ab9 */ /* 0x000fe20000000a00 */
[----:B------:R-:W-:Y:S02]  /*e310*/  IMAD.MOV.U32 R13, RZ, RZ, R3 ;  /* 0x000000ffff0d7224 */ /* 0x000fe400078e0003 */
[----:B------:R-:W-:Y:S01]  /*e320*/  IMAD.MOV.U32 R12, RZ, RZ, 0x4 ;  /* 0x00000004ff0c7424 */ /* 0x000fe200078e00ff */
[----:B------:R-:W-:-:S05]  /*e330*/  @!P1 LEA R5, P2, R8, R14, 0x1 ;  /* 0x0000000e08059211 */ /* 0x000fca00078408ff */
[----:B------:R-:W-:-:S05]  /*e340*/  @!P1 IMAD.X R4, RZ, RZ, R4, P2 ;  /* 0x000000ffff049224 */ /* 0x000fca00010e0604 */
[----:B------:R-:W-:-:S04]  /*e350*/  @!P1 LOP3.LUT R5, R5, R4, RZ, 0x3c, !PT ;  /* 0x0000000405059212 */ /* 0x000fc800078e3cff */
[----:B------:R-:W-:-:S04]  /*e360*/  @!P1 LOP3.LUT R4, R5, R4, RZ, 0x3c, !PT ;  /* 0x0000000405049212 */ /* 0x000fc800078e3cff */
[----:B------:R-:W-:-:S05]  /*e370*/  @!P1 LOP3.LUT R5, R5, R4, RZ, 0x3c, !PT ;  /* 0x0000000405059212 */ /* 0x000fca00078e3cff */
[----:B------:R-:W-:Y:S01]  /*e380*/  @!PT LDS RZ, [RZ] ;  /* 0x00000000fffff984 */ /* 0x000fe20000000800 */
[----:B------:R-:W-:Y:S01]  /*e390*/  @!PT LDS RZ, [RZ] ;  /* 0x00000000fffff984 */ /* 0x000fe20000000800 */
[----:B------:R-:W-:Y:S01]  /*e3a0*/  @!PT LDS RZ, [RZ] ;  /* 0x00000000fffff984 */ /* 0x000fe20000000800 */
[----:B------:R0:W-:Y:S01]  /*e3b0*/  @!P1 LDGSTS.E.BYPASS.LTC128B.128 [R6+0x19c00], desc[UR4][R4.64], !P0 ;  /* 0x19c0000004069fae */ /* 0x0001e2000c101d44 */
[----:B------:R-:W-:Y:S01]  /*e3c0*/  ISETP.GE.AND P1, PT, R7, R2, PT ;  /* 0x000000020700720c */ /* 0x000fe20003f26270 */
[----:B------:R-:W-:-:S12]  /*e3d0*/  VIADD R7, R9, 0x50 ;  /* 0x0000005009077836 */ /* 0x000fd80000000000 */
[----:B0-----:R-:W-:Y:S05]  /*e3e0*/  WARPSYNC.COLLECTIVE R15, `(.L_x_304) ;  /* 0x000000000f087348 */ /* 0x001fea0003c00000 */
[----:B------:R1:W2:Y:S02]  /*e3f0*/  SHFL.IDX P6, R14, R13, R12, R11 ;  /* 0x0000000c0d0e7389 */ /* 0x0002a400000c000b */
[----:B012---:R-:W-:Y:S01]  /*e400*/  ENDCOLLECTIVE ;  /* 0x000000000000791b */ /* 0x007fe20003800000 */
.L_x_304:
[----:B------:R0:W-:Y:S01]  /*e410*/  STL [R1+0x1c], R7 ;  /* 0x00001c0701007387 */ /* 0x0001e20000100800 */
[----:B------:R-:W-:Y:S01]  /*e420*/  @!P1 LEA R6, R10, UR38, 0x1 ;  /* 0x000000260a069c11 */ /* 0x000fe2000f8e08ff */
[----:B------:R-:W-:Y:S02]  /*e430*/  IMAD.MOV.U32 R13, RZ, RZ, R0 ;  /* 0x000000ffff0d7224 */ /* 0x000fe400078e0000 */
[----:B------:R-:W-:-:S07]  /*e440*/  IMAD.MOV.U32 R4, RZ, RZ, R14 ;  /* 0x000000ffff047224 */ /* 0x000fce00078e000e */
[----:B0-----:R-:W-:Y:S05]  /*e450*/  WARPSYNC.COLLECTIVE R15, `(.L_x_305) ;  /* 0x000000000f087348 */ /* 0x001fea0003c00000 */
[----:B------:R1:W2:Y:S02]  /*e460*/  SHFL.IDX P6, R14, R13, R12, R11 ;  /* 0x0000000c0d0e7389 */ /* 0x0002a400000c000b */
[----:B012---:R-:W-:Y:S01]  /*e470*/  ENDCOLLECTIVE ;  /* 0x000000000000791b */ /* 0x007fe20003800000 */
.L_x_305:
[----:B------:R-:W-:Y:S01]  /*e480*/  ULDC.64 UR4, c[0x0][0x208] ;  /* 0x0000820000047ab9 */ /* 0x000fe20000000a00 */
[----:B------:R-:W-:Y:S02]  /*e490*/  IMAD.MOV.U32 R13, RZ, RZ, R3 ;  /* 0x000000ffff0d7224 */ /* 0x000fe400078e0003 */
[----:B------:R-:W-:Y:S02]  /*e4a0*/  IMAD.MOV.U32 R12, RZ, RZ, 0x5 ;  /* 0x00000005ff0c7424 */ /* 0x000fe400078e00ff */
[----:B------:R-:W-:-:S05]  /*e4b0*/  IMAD.MOV.U32 R5, RZ, RZ, R14 ;  /* 0x000000ffff057224 */ /* 0x000fca00078e000e */
        /* <DEDUP_REMOVED lines=14> */
.L_x_306:
[----:B------:R0:W-:Y:S01]  /*e5a0*/  STL [R1+0x20], R7 ;  /* 0x0000200701007387 */ /* 0x0001e20000100800 */
[----:B------:R-:W-:Y:S01]  /*e5b0*/  @!P1 LEA R6, R10, UR38, 0x1 ;  /* 0x000000260a069c11 */ /* 0x000fe2000f8e08ff */
[----:B------:R-:W-:Y:S02]  /*e5c0*/  IMAD.MOV.U32 R13, RZ, RZ, R0 ;  /* 0x000000ffff0d7224 */ /* 0x000fe400078e0000 */
[----:B------:R-:W-:-:S07]  /*e5d0*/  IMAD.MOV.U32 R4, RZ, RZ, R14 ;  /* 0x000000ffff047224 */ /* 0x000fce00078e000e */
[----:B0-----:R-:W-:Y:S05]  /*e5e0*/  WARPSYNC.COLLECTIVE R15, `(.L_x_307) ;  /* 0x000000000f087348 */ /* 0x001fea0003c00000 */
[----:B------:R1:W2:Y:S02]  /*e5f0*/  SHFL.IDX P6, R14, R13, R12, R11 ;  /* 0x0000000c0d0e7389 */ /* 0x0002a400000c000b */
[----:B012---:R-:W-:Y:S01]  /*e600*/  ENDCOLLECTIVE ;  /* 0x000000000000791b */ /* 0x007fe20003800000 */
.L_x_307:
        /* <DEDUP_REMOVED lines=13> */
[----:B------:R-:W-:-:S13]  /*e6e0*/  ISETP.GE.AND P1, PT, R7, R2, PT ;  /* 0x000000020700720c */ /* 0x000fda0003f26270 */
[----:B0-----:R-:W-:Y:S05]  /*e6f0*/  WARPSYNC.COLLECTIVE R15, `(.L_x_308) ;  /* 0x000000000f087348 */ /* 0x001fea0003c00000 */
[----:B------:R1:W2:Y:S02]  /*e700*/  SHFL.IDX P6, R14, R13, R12, R11 ;  /* 0x0000000c0d0e7389 */ /* 0x0002a400000c000b */
[----:B012---:R-:W-:Y:S01]  /*e710*/  ENDCOLLECTIVE ;  /* 0x000000000000791b */ /* 0x007fe20003800000 */
.L_x_308:
[----:B------:R-:W-:Y:S01]  /*e720*/  @!P1 LEA R6, R10, UR38, 0x1 ;  /* 0x000000260a069c11 */ /* 0x000fe2000f8e08ff */
[----:B------:R-:W-:Y:S02]  /*e730*/  IMAD.MOV.U32 R13, RZ, RZ, R0 ;  /* 0x000000ffff0d7224 */ /* 0x000fe400078e0000 */
[----:B------:R-:W-:-:S07]  /*e740*/  IMAD.MOV.U32 R4, RZ, RZ, R14 ;  /* 0x000000ffff047224 */ /* 0x000fce00078e000e */
[----:B------:R-:W-:Y:S05]  /*e750*/  WARPSYNC.COLLECTIVE R15, `(.L_x_309) ;  /* 0x000000000f087348 */ /* 0x000fea0003c00000 */
[----:B------:R0:W1:Y:S02]  /*e760*/  SHFL.IDX P6, R14, R13, R12, R11 ;  /* 0x0000000c0d0e7389 */ /* 0x00006400000c000b */
[----:B01----:R-:W-:Y:S01]  /*e770*/  ENDCOLLECTIVE ;  /* 0x000000000000791b */ /* 0x003fe20003800000 */
.L_x_309:
        /* <DEDUP_REMOVED lines=16> */
.L_x_310:
[----:B------:R-:W-:Y:S02]  /*e880*/  IMAD.MOV.U32 R13, RZ, RZ, R0 ;  /* 0x000000ffff0d7224 */ /* 0x000fe400078e0000 */
[----:B------:R-:W-:-:S07]  /*e890*/  IMAD.MOV.U32 R3, RZ, RZ, R14 ;  /* 0x000000ffff037224 */ /* 0x000fce00078e000e */
[----:B------:R-:W-:Y:S05]  /*e8a0*/  WARPSYNC.COLLECTIVE R15, `(.L_x_311) ;  /* 0x000000000f087348 */ /* 0x000fea0003c00000 */
[----:B------:R0:W1:Y:S02]  /*e8b0*/  SHFL.IDX P6, R14, R13, R12, R11 ;  /* 0x0000000c0d0e7389 */ /* 0x00006400000c000b */
[----:B01----:R-:W-:Y:S01]  /*e8c0*/  ENDCOLLECTIVE ;  /* 0x000000000000791b */ /* 0x003fe20003800000 */
.L_x_311:
[----:B------:R-:W-:Y:S01]  /*e8d0*/  IMAD.MOV.U32 R0, RZ, RZ, R14 ;  /* 0x000000ffff007224 */ /* 0x000fe200078e000e */
[----:B------:R-:W-:Y:S06]  /*e8e0*/  BRA `(.L_x_312) ;  /* 0xffffffbc008c7947 */ /* 0x000fec000383ffff */
.L_x_216:
[----:B------:R-:W-:Y:S01]  /*e8f0*/  BSSY B0, `(.L_x_313) ;  /* 0x0000008000007945 */ /* 0x000fe20003800000 */
[----:B------:R-:W-:Y:S02]  /*e900*/  IMAD.MOV.U32 R13, RZ, RZ, R4 ;  /* 0x000000ffff0d7224 */ /* 0x000fe400078e0004 */
[----:B------:R-:W-:Y:S02]  /*e910*/  IMAD.MOV.U32 R12, RZ, RZ, RZ ;  /* 0x000000ffff0c7224 */ /* 0x000fe400078e00ff */
[----:B------:R-:W-:Y:S02]  /*e920*/  IMAD.MOV.U32 R11, RZ, RZ, 0x181f ;  /* 0x0000181fff0b7424 */ /* 0x000fe400078e00ff */
[----:B------:R-:W-:-:S07]  /*e930*/  IMAD.MOV.U32 R15, RZ, RZ, -0x1 ;  /* 0xffffffffff0f7424 */ /* 0x000fce00078e00ff */
[----:B0-----:R-:W-:Y:S05]  /*e940*/  WARPSYNC.COLLECTIVE R15, `(.L_x_314) ;  /* 0x000000000f087348 */ /* 0x001fea0003c00000 */
[----:B------:R1:W2:Y:S02]  /*e950*/  SHFL.IDX P6, R14, R13, R12, R11 ;  /* 0x0000000c0d0e7389 */ /* 0x0002a400000c000b */
[----:B012---:R-:W-:Y:S01]  /*e960*/  ENDCOLLECTIVE ;  /* 0x000000000000791b */ /* 0x007fe20003800000 */
.L_x_314:
[----:B------:R-:W-:Y:S05]  /*e970*/  BSYNC B0 ;  /* 0x0000000000007941 */ /* 0x000fea0003800000 */
.L_x_313:
[----:B------:R-:W-:Y:S01]  /*e980*/  IMAD.MOV.U32 R13, RZ, RZ, R5 ;  /* 0x000000ffff0d7224 */ /* 0x000fe200078e0005 */
[----:B------:R0:W5:Y:S01]  /*e990*/  LDL.LU R9, [R1+0x1c] ;  /* 0x00001c0001097983 */ /* 0x0001620000300800 */
[----:B------:R-:W-:Y:S02]  /*e9a0*/  IMAD.MOV.U32 R12, RZ, RZ, RZ ;  /* 0x000000ffff0c7224 */ /* 0x000fe400078e00ff */
[----:B------:R-:W-:Y:S01]  /*e9b0*/  IMAD.MOV.U32 R11, RZ, RZ, 0x181f ;  /* 0x0000181fff0b7424 */ /* 0x000fe200078e00ff */
[----:B------:R0:W5:Y:S01]  /*e9c0*/  LDL.LU R7, [R1+0x20] ;  /* 0x0000200001077983 */ /* 0x0001620000300800 */
[----:B------:R-:W-:Y:S02]  /*e9d0*/  IMAD.MOV.U32 R15, RZ, RZ, -0x1 ;  /* 0xffffffffff0f7424 */ /* 0x000fe400078e00ff */
[----:B------:R-:W-:Y:S01]  /*e9e0*/  IMAD.MOV.U32 R2, RZ, RZ, R14 ;  /* 0x000000ffff027224 */ /* 0x000fe200078e000e */
[----:B------:R0:W5:Y:S06]  /*e9f0*/  LDL R10, [R1] ;  /* 0x00000000010a7983 */ /* 0x00016c0000100800 */
[----:B0----5:R-:W-:Y:S05]  /*ea00*/  WARPSYNC.COLLECTIVE R15, `(.L_x_315) ;  /* 0x000000000f087348 */ /* 0x021fea0003c00000 */
[----:B------:R1:W2:Y:S02]  /*ea10*/  SHFL.IDX P6, R14, R13, R12, R11 ;  /* 0x0000000c0d0e7389 */ /* 0x0002a400000c000b */
[----:B012--5:R-:W-:Y:S01]  /*ea20*/  ENDCOLLECTIVE ;  /* 0x000000000000791b */ /* 0x027fe20003800000 */
.L_x_315:
[----:B------:R-:W-:Y:S01]  /*ea30*/  ULDC UR4, c[0x0][0x288] ;  /* 0x0000a20000047ab9 */ /* 0x000fe20000000800 */
[----:B------:R-:W2:Y:S04]  /*ea40*/  LDL.LU R13, [R1+0xc] ;  /* 0x00000c00010d7983 */ /* 0x000ea80000300800 */
[----:B------:R-:W3:Y:S04]  /*ea50*/  LDL.LU R12, [R1+0x10] ;  /* 0x00001000010c7983 */ /* 0x000ee80000300800 */
[----:B------:R-:W4:Y:S04]  /*ea60*/  LDL.LU R11, [R1+0x14] ;  /* 0x00001400010b7983 */ /* 0x000f280000300800 */
[----:B------:R-:W5:Y:S01]  /*ea70*/  LDL.LU R15, [R1+0x18] ;  /* 0x00001800010f7983 */ /* 0x000f620000300800 */
[----:B------:R-:W-:-:S03]  /*ea80*/  IMAD.MOV.U32 R3, RZ, RZ, R14 ;  /* 0x000000ffff037224 */ /* 0x000fc600078e000e */
[----:B------:R-:W5:Y:S01]  /*ea90*/  LDL.LU R14, [R1+0x4] ;  /* 0x00000400010e7983 */ /* 0x000f620000300800 */
[----:B------:R-:W-:Y:S01]  /*eaa0*/  IMAD R0, R6, UR4, RZ ;  /* 0x0000000406007c24 */ /* 0x000fe2000f8e02ff */
[----:B------:R-:W-:Y:S01]  /*eab0*/  LOP3.LUT R17, R17, 0xffffffbf, RZ, 0xc0, !PT ;  /* 0xffffffbf11117812 */ /* 0x000fe200078ec0ff */
[----:B------:R-:W-:-:S03]  /*eac0*/  ULDC.64 UR6, c[0x0][0x208] ;  /* 0x0000820000067ab9 */ /* 0x000fc60000000a00 */
[-C--:B--2---:R-:W-:Y:S01]  /*ead0*/  ISETP.GE.AND P6, PT, R13, R0.reuse, PT ;  /* 0x000000000d00720c */ /* 0x084fe20003fc6270 */
[----:B------:R-:W-:Y:S01]  /*eae0*/  IMAD.MOV.U32 R13, RZ, RZ, R4 ;  /* 0x000000ffff0d7224 */ /* 0x000fe200078e0004 */
[----:B---3--:R-:W-:Y:S01]  /*eaf0*/  ISETP.GE.AND P5, PT, R12, R0, PT ;  /* 0x000000000c00720c */ /* 0x008fe20003fa6270 */
[----:B------:R-:W-:-:S10]  /*eb00*/  IMAD.MOV.U32 R12, RZ, RZ, 0x1 ;  /* 0x00000001ff0c7424 */ /* 0x000fd400078e00ff */
[----:B------:R-:W-:Y:S02]  /*eb10*/  @P6 LOP3.LUT R17, R17, 0x40, RZ, 0xfc, !PT ;  /* 0x0000004011116812 */ /* 0x000fe400078efcff */
[-C--:B----4-:R-:W-:Y:S01]  /*eb20*/  ISETP.GE.AND P6, PT, R11, R0.reuse, PT ;  /* 0x000000000b00720c */ /* 0x090fe20003fc6270 */
[----:B------:R-:W-:Y:S01]  /*eb30*/  IMAD.MOV.U32 R11, RZ, RZ, 0x181f ;  /* 0x0000181fff0b7424 */ /* 0x000fe200078e00ff */
[----:B------:R-:W-:Y:S02]  /*eb40*/  LOP3.LUT R17, R17, 0xffffffdf, RZ, 0xc0, !PT ;  /* 0xffffffdf11117812 */ /* 0x000fe400078ec0ff */
[-C--:B-----5:R-:W-:Y:S02]  /*eb50*/  ISETP.GE.AND P4, PT, R14, R0.reuse, PT ;  /* 0x000000000e00720c */ /* 0x0a0fe40003f86270 */
[----:B------:R-:W-:Y:S02]  /*eb60*/  @P5 LOP3.LUT R17, R17, 0x20, RZ, 0xfc, !PT ;  /* 0x0000002011115812 */ /* 0x000fe400078efcff */
[----:B------:R-:W-:Y:S01]  /*eb70*/  ISETP.GE.AND P5, PT, R15, R0, PT ;  /* 0x000000000f00720c */ /* 0x000fe20003fa6270 */
[----:B------:R-:W-:Y:S01]  /*eb80*/  IMAD.MOV.U32 R15, RZ, RZ, -0x1 ;  /* 0xffffffffff0f7424 */ /* 0x000fe200078e00ff */
[----:B------:R-:W-:-:S04]  /*eb90*/  LOP3.LUT R17, R17, 0xffffffef, RZ, 0xc0, !PT ;  /* 0xffffffef11117812 */ /* 0x000fc800078ec0ff */
[----:B------:R-:W-:Y:S02]  /*eba0*/  @P6 LOP3.LUT R17, R17, 0x10, RZ, 0xfc, !PT ;  /* 0x0000001011116812 */ /* 0x000fe400078efcff */
[-C--:B------:R-:W-:Y:S02]  /*ebb0*/  ISETP.GE.AND P6, PT, R9, R0.reuse, PT ;  /* 0x000000000900720c */ /* 0x080fe40003fc6270 */
[----:B------:R-:W-:Y:S02]  /*ebc0*/  LOP3.LUT R17, R17, 0xfffffff7, RZ, 0xc0, !PT ;  /* 0xfffffff711117812 */ /* 0x000fe400078ec0ff */
[----:B------:R-:W-:Y:S02]  /*ebd0*/  @!P4 LEA R21, R10, UR38, 0x1 ;  /* 0x000000260a15cc11 */ /* 0x000fe4000f8e08ff */
[----:B------:R-:W-:Y:S02]  /*ebe0*/  @P5 LOP3.LUT R17, R17, 0x8, RZ, 0xfc, !PT ;  /* 0x0000000811115812 */ /* 0x000fe400078efcff */
[----:B------:R-:W-:-:S02]  /*ebf0*/  ISETP.GE.AND P5, PT, R7, R0, PT ;  /* 0x000000000700720c */ /* 0x000fc40003fa6270 */
[----:B------:R-:W-:Y:S02]  /*ec00*/  LOP3.LUT R17, R17, 0xfffffffb, RZ, 0xc0, !PT ;  /* 0xfffffffb11117812 */ /* 0x000fe400078ec0ff */
[----:B------:R-:W-:Y:S02]  /*ec10*/  P2R R7, PR, RZ, 0x20 ;  /* 0x00000020ff077803 */ /* 0x000fe40000000000 */
[----:B------:R-:W-:Y:S02]  /*ec20*/  @P6 LOP3.LUT R17, R17, 0x4, RZ, 0xfc, !PT ;  /* 0x0000000411116812 */ /* 0x000fe400078efcff */
[----:B------:R-:W-:Y:S02]  /*ec30*/  @!P4 LEA R3, P6, R8, R3, 0x1 ;  /* 0x000000030803c211 */ /* 0x000fe400078c08ff */
[----:B------:R-:W-:-:S03]  /*ec40*/  LOP3.LUT P5, RZ, R17, 0x20, RZ, 0xc0, !PT ;  /* 0x0000002011ff7812 */ /* 0x000fc600078ac0ff */
[----:B------:R-:W-:-:S05]  /*ec50*/  @!P4 IMAD.X R2, RZ, RZ, R2, P6 ;  /* 0x000000ffff02c224 */ /* 0x000fca00030e0602 */
[----:B------:R-:W-:-:S04]  /*ec60*/  @!P4 LOP3.LUT R3, R3, R2, RZ, 0x3c, !PT ;  /* 0x000000020303c212 */ /* 0x000fc800078e3cff */
[----:B------:R-:W-:-:S04]  /*ec70*/  @!P4 LOP3.LUT R2, R3, R2, RZ, 0x3c, !PT ;  /* 0x000000020302c212 */ /* 0x000fc800078e3cff */
[----:B------:R-:W-:-:S05]  /*ec80*/  @!P4 LOP3.LUT R3, R3, R2, RZ, 0x3c, !PT ;  /* 0x000000020303c212 */ /* 0x000fca00078e3cff */
[----:B------:R-:W-:Y:S01]  /*ec90*/  @!PT LDS RZ, [RZ] ;  /* 0x00000000fffff984 */ /* 0x000fe20000000800 */
[----:B------:R-:W-:Y:S01]  /*eca0*/  @!PT LDS RZ, [RZ] ;  /* 0x00000000fffff984 */ /* 0x000fe20000000800 */
[----:B------:R-:W-:Y:S01]  /*ecb0*/  @!PT LDS RZ, [RZ] ;  /* 0x00000000fffff984 */ /* 0x000fe20000000800 */
[----:B------:R0:W-:Y:S04]  /*ecc0*/  @!P4 LDGSTS.E.BYPASS.LTC128B.128 [R21+0x22400], desc[UR6][R2.64], !P3 ;  /* 0x224000000215cfae */ /* 0x0001e8000d901d46 */
[----:B------:R0:W-:Y:S04]  /*ecd0*/  @!P4 LDGSTS.E.BYPASS.LTC128B.128 [R21+0x26400], desc[UR6][R2.64+0x80], !P0 ;  /* 0x264000800215cfae */ /* 0x0001e8000c101d46 */
[----:B------:R0:W-:Y:S04]  /*ece0*/  @!P4 LDGSTS.E.BYPASS.LTC128B.128 [R21+0x2a400], desc[UR6][R2.64+0x100], !P1 ;  /* 0x2a4001000215cfae */ /* 0x0001e8000c901d46 */
[----:B------:R0:W-:Y:S01]  /*ecf0*/  @!P4 LDGSTS.E.BYPASS.LTC128B.128 [R21+0x2e400], desc[UR6][R2.64+0x180], !P2 ;  /* 0x2e4001800215cfae */ /* 0x0001e2000d101d46 */
[----:B------:R-:W-:-:S13]  /*ed00*/  LOP3.LUT P4, RZ, R17, 0x40, RZ, 0xc0, !PT ;  /* 0x0000004011ff7812 */ /* 0x000fda000788c0ff */
[----:B0-----:R-:W-:Y:S05]  /*ed10*/  WARPSYNC.COLLECTIVE R15, `(.L_x_316) ;  /* 0x000000000f087348 */ /* 0x001fea0003c00000 */
[----:B------:R1:W2:Y:S02]  /*ed20*/  SHFL.IDX P6, R14, R13, R12, R11 ;  /* 0x0000000c0d0e7389 */ /* 0x0002a400000c000b */
[----:B012---:R-:W-:Y:S01]  /*ed30*/  ENDCOLLECTIVE ;  /* 0x000000000000791b */ /* 0x007fe20003800000 */
.L_x_316:
[C---:B------:R-:W-:Y:S02]  /*ed40*/  @!P5 LEA R21, R10.reuse, UR38, 0x1 ;  /* 0x000000260a15dc11 */ /* 0x040fe4000f8e08ff */
[----:B------:R-:W-:Y:S01]  /*ed50*/  @!P4 LEA R9, R10, UR38, 0x1 ;  /* 0x000000260a09cc11 */ /* 0x000fe2000f8e08ff */
[----:B------:R-:W-:Y:S02]  /*ed60*/  IMAD.MOV.U32 R13, RZ, RZ, R5 ;  /* 0x000000ffff0d7224 */ /* 0x000fe400078e0005 */
[----:B------:R-:W-:-:S07]  /*ed70*/  IMAD.MOV.U32 R6, RZ, RZ, R14 ;  /* 0x000000ffff067224 */ /* 0x000fce00078e000e */
[----:B------:R-:W-:Y:S05]  /*ed80*/  WARPSYNC.COLLECTIVE R15, `(.L_x_317) ;  /* 0x000000000f087348 */ /* 0x000fea0003c00000 */
[----:B------:R0:W1:Y:S02]  /*ed90*/  SHFL.IDX P6, R14, R13, R12, R11 ;  /* 0x0000000c0d0e7389 */ /* 0x00006400000c000b */
[----:B01----:R-:W-:Y:S01]  /*eda0*/  ENDCOLLECTIVE ;  /* 0x000000000000791b */ /* 0x003fe20003800000 */
.L_x_317:
[----:B------:R-:W-:Y:S01]  /*edb0*/  ULDC.64 UR4, c[0x0][0x208] ;  /* 0x0000820000047ab9 */ /* 0x000fe20000000a00 */
[----:B------:R-:W-:Y:S02]  /*edc0*/  IMAD.MOV.U32 R13, RZ, RZ, R4 ;  /* 0x000000ffff0d7224 */ /* 0x000fe400078e0004 */
[----:B------:R-:W-:Y:S02]  /*edd0*/  IMAD.MOV.U32 R12, RZ, RZ, 0x2 ;  /* 0x00000002ff0c7424 */ /* 0x000fe400078e00ff */
[----:B------:R-:W-:-:S05]  /*ede0*/  IMAD.MOV.U32 R2, RZ, RZ, R14 ;  /* 0x000000ffff027224 */ /* 0x000fca00078e000e */
[----:B------:R-:W-:-:S05]  /*edf0*/  @!P4 LEA R2, P6, R8, R2, 0x1 ;  /* 0x000000020802c211 */ /* 0x000fca00078c08ff */
[----:B------:R-:W-:-:S05]  /*ee00*/  @!P4 IMAD.X R3, RZ, RZ, R6, P6 ;  /* 0x000000ffff03c224 */ /* 0x000fca00030e0606 */
        /* <DEDUP_REMOVED lines=11> */
.L_x_318:
[----:B------:R-:W-:Y:S01]  /*eec0*/  @!P4 LEA R9, R10, UR38, 0x1 ;  /* 0x000000260a09cc11 */ /* 0x000fe2000f8e08ff */
[----:B------:R-:W-:Y:S02]  /*eed0*/  IMAD.MOV.U32 R13, RZ, RZ, R5 ;  /* 0x000000ffff0d7224 */ /* 0x000fe400078e0005 */
[----:B------:R-:W-:-:S07]  /*eee0*/  IMAD.MOV.U32 R6, RZ, RZ, R14 ;  /* 0x000000ffff067224 */ /* 0x000fce00078e000e */
[----:B------:R-:W-:Y:S05]  /*eef0*/  WARPSYNC.COLLECTIVE R15, `(.L_x_319) ;  /* 0x000000000f087348 */ /* 0x000fea0003c00000 */
[----:B------:R0:W1:Y:S02]  /*ef00*/  SHFL.IDX P6, R14, R13, R12, R11 ;  /* 0x0000000c0d0e7389 */ /* 0x00006400000c000b */
[----:B01----:R-:W-:Y:S01]  /*ef10*/  ENDCOLLECTIVE ;  /* 0x000000000000791b */ /* 0x003fe20003800000 */
.L_x_319:
        /* <DEDUP_REMOVED lines=17> */
.L_x_320:
[----:B------:R-:W-:Y:S02]  /*f030*/  IMAD.MOV.U32 R13, RZ, RZ, R5 ;  /* 0x000000ffff0d7224 */ /* 0x000fe400078e0005 */
[----:B------:R-:W-:-:S07]  /*f040*/  IMAD.MOV.U32 R6, RZ, RZ, R14 ;  /* 0x000000ffff067224 */ /* 0x000fce00078e000e */
[----:B------:R-:W-:Y:S05]  /*f050*/  WARPSYNC.COLLECTIVE R15, `(.L_x_321) ;  /* 0x000000000f087348 */ /* 0x000fea0003c00000 */
[----:B------:R0:W1:Y:S02]  /*f060*/  SHFL.IDX P6, R14, R13, R12, R11 ;  /* 0x0000000c0d0e7389 */ /* 0x00006400000c000b */
[----:B01----:R-:W-:Y:S01]  /*f070*/  ENDCOLLECTIVE ;  /* 0x000000000000791b */ /* 0x003fe20003800000 */
.L_x_321:
[----:B------:R-:W-:Y:S01]  /*f080*/  ULDC.64 UR4, c[0x0][0x208] ;  /* 0x0000820000047ab9 */ /* 0x000fe20000000a00 */
[----:B------:R-:W-:Y:S02]  /*f090*/  IMAD.MOV.U32 R13, RZ, RZ, R4 ;  /* 0x000000ffff0d7224 */ /* 0x000fe400078e0004 */
[----:B------:R-:W-:Y:S01]  /*f0a0*/  IMAD.MOV.U32 R12, RZ, RZ, 0x4 ;  /* 0x00000004ff0c7424 */ /* 0x000fe200078e00ff */
        /* <DEDUP_REMOVED lines=13> */
.L_x_322:
[----:B------:R-:W0:Y:S01]  /*f180*/  S2R R9, SR_TID.X ;  /* 0x0000000000097919 */ /* 0x000e220000002100 */
[----:B------:R-:W-:Y:S02]  /*f190*/  IMAD.MOV.U32 R13, RZ, RZ, R5 ;  /* 0x000000ffff0d7224 */ /* 0x000fe400078e0005 */
[----:B------:R-:W-:-:S07]  /*f1a0*/  IMAD.MOV.U32 R6, RZ, RZ, R14 ;  /* 0x000000ffff067224 */ /* 0x000fce00078e000e */
[----:B0-----:R-:W-:Y:S05]  /*f1b0*/  WARPSYNC.COLLECTIVE R15, `(.L_x_323) ;  /* 0x000000000f087348 */ /* 0x001fea0003c00000 */
[----:B------:R1:W2:Y:S02]  /*f1c0*/  SHFL.IDX P6, R14, R13, R12, R11 ;  /* 0x0000000c0d0e7389 */ /* 0x0002a400000c000b */
[----:B012---:R-:W-:Y:S01]  /*f1d0*/  ENDCOLLECTIVE ;  /* 0x000000000000791b */ /* 0x007fe20003800000 */
.L_x_323:
[----:B------:R-:W-:Y:S01]  /*f1e0*/  ULDC.64 UR4, c[0x0][0x208] ;  /* 0x0000820000047ab9 */ /* 0x000fe20000000a00 */
[----:B------:R-:W-:Y:S02]  /*f1f0*/  IMAD.MOV.U32 R13, RZ, RZ, R4 ;  /* 0x000000ffff0d7224 */ /* 0x000fe400078e0004 */
[----:B------:R-:W-:Y:S01]  /*f200*/  IMAD.MOV.U32 R12, RZ, RZ, 0x5 ;  /* 0x00000005ff0c7424 */ /* 0x000fe200078e00ff */
[----:B------:R-:W-:-:S05]  /*f210*/  @!P5 LEA R8, P6, R8, R14, 0x1 ;  /* 0x0000000e0808d211 */ /* 0x000fca00078c08ff */
[----:B------:R-:W-:Y:S01]  /*f220*/  @!P5 IMAD.X R21, RZ, RZ, R6, P6 ;  /* 0x000000ffff15d224 */ /* 0x000fe200030e0606 */
[----:B------:R-:W-:Y:S02]  /*f230*/  LOP3.LUT P6, RZ, R17, 0x8, RZ, 0xc0, !PT ;  /* 0x0000000811ff7812 */ /* 0x000fe400078cc0ff */
[----:B------:R-:W-:-:S11]  /*f240*/  ISETP.NE.AND P5, PT, R7, RZ, PT ;  /* 0x000000ff0700720c */ /* 0x000fd60003fa5270 */
[C---:B------:R-:W-:Y:S01]  /*f250*/  @!P6 LEA R7, R10.reuse, UR38, 0x1 ;  /* 0x000000260a07ec11 */ /* 0x040fe2000f8e08ff */
[----:B------:R-:W-:Y:S02]  /*f260*/  @!P6 IMAD.MOV.U32 R2, RZ, RZ, R8 ;  /* 0x000000ffff02e224 */ /* 0x000fe400078e0008 */
[----:B------:R-:W-:Y:S01]  /*f270*/  @!P6 IMAD.MOV.U32 R3, RZ, RZ, R21 ;  /* 0x000000ffff03e224 */ /* 0x000fe200078e0015 */
[----:B------:R-:W-:Y:S01]  /*f280*/  @!P4 LEA R21, R10, UR38, 0x1 ;  /* 0x000000260a15cc11 */ /* 0x000fe2000f8e08ff */
[----:B------:R-:W-:-:S03]  /*f290*/  IMAD.SHL.U32 R8, R9, 0x8, RZ ;  /* 0x0000000809087824 */ /* 0x000fc600078e00ff */
[----:B------:R-:W-:Y:S01]  /*f2a0*/  @!PT LDS RZ, [RZ] ;  /* 0x00000000fffff984 */ /* 0x000fe20000000800 */
[----:B------:R-:W-:Y:S01]  /*f2b0*/  @!PT LDS RZ, [RZ] ;  /* 0x00000000fffff984 */ /* 0x000fe20000000800 */
[----:B------:R-:W-:Y:S01]  /*f2c0*/  @!PT LDS RZ, [RZ] ;  /* 0x00000000fffff984 */ /* 0x000fe20000000800 */
[----:B------:R0:W-:Y:S02]  /*f2d0*/  @!P6 LDGSTS.E.BYPASS.LTC128B.128 [R7+0x24400], desc[UR4][R2.64], !P3 ;  /* 0x244000000207efae */ /* 0x0001e4000d901d44 */
[----:B------:R-:W-:Y:S02]  /*f2e0*/  LOP3.LUT R8, R8, 0x38, RZ, 0xc0, !PT ;  /* 0x0000003808087812 */ /* 0x000fe400078ec0ff */
[----:B------:R0:W-:Y:S04]  /*f2f0*/  @!P6 LDGSTS.E.BYPASS.LTC128B.128 [R7+0x28400], desc[UR4][R2.64+0x80], !P0 ;  /* 0x284000800207efae */ /* 0x0001e8000c101d44 */
[----:B------:R0:W-:Y:S04]  /*f300*/  @!P6 LDGSTS.E.BYPASS.LTC128B.128 [R7+0x2c400], desc[UR4][R2.64+0x100], !P1 ;  /* 0x2c4001000207efae */ /* 0x0001e8000c901d44 */
[----:B------:R0:W-:Y:S02]  /*f310*/  @!P6 LDGSTS.E.BYPASS.LTC128B.128 [R7+0x30400], desc[UR4][R2.64+0x180], !P2 ;  /* 0x304001800207efae */ /* 0x0001e4000d101d44 */
[----:B0-----:R-:W-:Y:S05]  /*f320*/  WARPSYNC.COLLECTIVE R15, `(.L_x_324) ;  /* 0x000000000f087348 */ /* 0x001fea0003c00000 */
[----:B------:R1:W2:Y:S02]  /*f330*/  SHFL.IDX P6, R14, R13, R12, R11 ;  /* 0x0000000c0d0e7389 */ /* 0x0002a400000c000b */
[----:B012---:R-:W-:Y:S01]  /*f340*/  ENDCOLLECTIVE ;  /* 0x000000000000791b */ /* 0x007fe20003800000 */
.L_x_324:
[----:B------:R-:W-:Y:S02]  /*f350*/  IMAD.MOV.U32 R13, RZ, RZ, R5 ;  /* 0x000000ffff0d7224 */ /* 0x000fe400078e0005 */
[----:B------:R-:W-:-:S07]  /*f360*/  IMAD.MOV.U32 R6, RZ, RZ, R14 ;  /* 0x000000ffff067224 */ /* 0x000fce00078e000e */
[----:B------:R-:W-:Y:S05]  /*f370*/  WARPSYNC.COLLECTIVE R15, `(.L_x_325) ;  /* 0x000000000f087348 */ /* 0x000fea0003c00000 */
[----:B------:R0:W1:Y:S02]  /*f380*/  SHFL.IDX P6, R14, R13, R12, R11 ;  /* 0x0000000c0d0e7389 */ /* 0x00006400000c000b */
[----:B01----:R-:W-:Y:S01]  /*f390*/  ENDCOLLECTIVE ;  /* 0x000000000000791b */ /* 0x003fe20003800000 */
.L_x_325:
[----:B------:R-:W-:Y:S01]  /*f3a0*/  ULDC.64 UR4, c[0x0][0x208] ;  /* 0x0000820000047ab9 */ /* 0x000fe20000000a00 */
[----:B------:R-:W-:Y:S02]  /*f3b0*/  IMAD.MOV.U32 R13, RZ, RZ, R4 ;  /* 0x000000ffff0d7224 */ /* 0x000fe400078e0004 */
[----:B------:R-:W-:Y:S01]  /*f3c0*/  IMAD.MOV.U32 R12, RZ, RZ, 0x6 ;  /* 0x00000006ff0c7424 */ /* 0x000fe200078e00ff */
[----:B------:R-:W-:-:S05]  /*f3d0*/  @!P4 LEA R14, P6, R8, R14, 0x1 ;  /* 0x0000000e080ec211 */ /* 0x000fca00078c08ff */
[----:B------:R-:W-:Y:S02]  /*f3e0*/  @!P4 IMAD.X R9, RZ, RZ, R6, P6 ;  /* 0x000000ffff09c224 */ /* 0x000fe400030e0606 */
[----:B------:R-:W-:Y:S02]  /*f3f0*/  @!P4 IMAD.MOV.U32 R2, RZ, RZ, R14 ;  /* 0x000000ffff02c224 */ /* 0x000fe400078e000e */
[----:B------:R-:W-:Y:S01]  /*f400*/  @!P4 IMAD.MOV.U32 R3, RZ, RZ, R9 ;  /* 0x000000ffff03c224 */ /* 0x000fe200078e0009 */
[----:B------:R-:W-:-:S04]  /*f410*/  @!P5 LEA R9, R10, UR38, 0x1 ;  /* 0x000000260a09dc11 */ /* 0x000fc8000f8e08ff */
[----:B------:R-:W-:Y:S01]  /*f420*/  @!PT LDS RZ, [RZ] ;  /* 0x00000000fffff984 */ /* 0x000fe20000000800 */
[----:B------:R-:W-:Y:S01]  /*f430*/  @!PT LDS RZ, [RZ] ;  /* 0x00000000fffff984 */ /* 0x000fe20000000800 */
[----:B------:R-:W-:Y:S01]  /*f440*/  @!PT LDS RZ, [RZ] ;  /* 0x00000000fffff984 */ /* 0x000fe20000000800 */
[----:B------:R0:W-:Y:S04]  /*f450*/  @!P4 LDGSTS.E.BYPASS.LTC128B.128 [R21+0x24c00], desc[UR4][R2.64], !P3 ;  /* 0x24c000000215cfae */ /* 0x0001e8000d901d44 */
[----:B------:R0:W-:Y:S04]  /*f460*/  @!P4 LDGSTS.E.BYPASS.LTC128B.128 [R21+0x28c00], desc[UR4][R2.64+0x80], !P0 ;  /* 0x28c000800215cfae */ /* 0x0001e8000c101d44 */
[----:B------:R0:W-:Y:S04]  /*f470*/  @!P4 LDGSTS.E.BYPASS.LTC128B.128 [R21+0x2cc00], desc[UR4][R2.64+0x100], !P1 ;  /* 0x2cc001000215cfae */ /* 0x0001e8000c901d44 */
[----:B------:R0:W-:Y:S02]  /*f480*/  @!P4 LDGSTS.E.BYPASS.LTC128B.128 [R21+0x30c00], desc[UR4][R2.64+0x180], !P2 ;  /* 0x30c001800215cfae */ /* 0x0001e4000d101d44 */
[----:B0-----:R-:W-:Y:S05]  /*f490*/  WARPSYNC.COLLECTIVE R15, `(.L_x_326) ;  /* 0x000000000f087348 */ /* 0x001fea0003c00000 */
[----:B------:R1:W2:Y:S02]  /*f4a0*/  SHFL.IDX P6, R14, R13, R12, R11 ;  /* 0x0000000c0d0e7389 */ /* 0x0002a400000c000b */
[----:B012---:R-:W-:Y:S01]  /*f4b0*/  ENDCOLLECTIVE ;  /* 0x000000000000791b */ /* 0x007fe20003800000 */
.L_x_326:
[----:B------:R-:W-:Y:S02]  /*f4c0*/  IMAD.MOV.U32 R13, RZ, RZ, R5 ;  /* 0x000000ffff0d7224 */ /* 0x000fe400078e0005 */
[----:B------:R-:W-:-:S07]  /*f4d0*/  IMAD.MOV.U32 R6, RZ, RZ, R14 ;  /* 0x000000ffff067224 */ /* 0x000fce00078e000e */
[----:B------:R-:W-:Y:S05]  /*f4e0*/  WARPSYNC.COLLECTIVE R15, `(.L_x_327) ;  /* 0x000000000f087348 */ /* 0x000fea0003c00000 */
[----:B------:R0:W1:Y:S02]  /*f4f0*/  SHFL.IDX P6, R14, R13, R12, R11 ;  /* 0x0000000c0d0e7389 */ /* 0x00006400000c000b */
[----:B01----:R-:W-:Y:S01]  /*f500*/  ENDCOLLECTIVE ;  /* 0x000000000000791b */ /* 0x003fe20003800000 */
.L_x_327:
[----:B------:R-:W-:Y:S01]  /*f510*/  ULDC.64 UR4, c[0x0][0x208] ;  /* 0x0000820000047ab9 */ /* 0x000fe20000000a00 */
[----:B------:R-:W-:Y:S02]  /*f520*/  IMAD.MOV.U32 R13, RZ, RZ, R4 ;  /* 0x000000ffff0d7224 */ /* 0x000fe400078e0004 */
[----:B------:R-:W-:Y:S01]  /*f530*/  IMAD.MOV.U32 R12, RZ, RZ, 0x7 ;  /* 0x00000007ff0c7424 */ /* 0x000fe200078e00ff */
[----:B------:R-:W-:-:S05]  /*f540*/  @!P5 LEA R14, P6, R8, R14, 0x1 ;  /* 0x0000000e080ed211 */ /* 0x000fca00078c08ff */
[----:B------:R-:W-:Y:S02]  /*f550*/  @!P5 IMAD.X R7, RZ, RZ, R6, P6 ;  /* 0x000000ffff07d224 */ /* 0x000fe400030e0606 */
[----:B------:R-:W-:Y:S02]  /*f560*/  @!P5 IMAD.MOV.U32 R2, RZ, RZ, R14 ;  /* 0x000000ffff02d224 */ /* 0x000fe400078e000e */
[----:B------:R-:W-:-:S05]  /*f570*/  @!P5 IMAD.MOV.U32 R3, RZ, RZ, R7 ;  /* 0x000000ffff03d224 */ /* 0x000fca00078e0007 */
        /* <DEDUP_REMOVED lines=10> */
.L_x_328:
[----:B------:R-:W-:Y:S02]  /*f620*/  IMAD.MOV.U32 R13, RZ, RZ, R5 ;  /* 0x000000ffff0d7224 */ /* 0x000fe400078e0005 */
[----:B------:R-:W-:-:S07]  /*f630*/  IMAD.MOV.U32 R6, RZ, RZ, R14 ;  /* 0x000000ffff067224 */ /* 0x000fce00078e000e */
[----:B------:R-:W-:Y:S05]  /*f640*/  WARPSYNC.COLLECTIVE R15, `(.L_x_329) ;  /* 0x000000000f087348 */ /* 0x000fea0003c00000 */
[----:B------:R0:W1:Y:S02]  /*f650*/  SHFL.IDX P6, R14, R13, R12, R11 ;  /* 0x0000000c0d0e7389 */ /* 0x00006400000c000b */
[----:B01----:R-:W-:Y:S01]  /*f660*/  ENDCOLLECTIVE ;  /* 0x000000000000791b */ /* 0x003fe20003800000 */
.L_x_329:
[----:B------:R-:W-:Y:S05]  /*f670*/  BRA `(.L_x_330) ;  /* 0xffffffbc00547947 */ /* 0x000fea000383ffff */
.L_x_219:
[----:B0-----:R-:W-:-:S04]  /*f680*/  IMAD.U32 R3, RZ, RZ, UR38 ;  /* 0x00000026ff037e24 */ /* 0x001fc8000f8e00ff */
[----:B------:R0:W3:Y:S03]  /*f690*/  SYNCS.PHASECHK.TRANS64.TRYWAIT P0, [R3+URZ+0x32420], R2 ;  /* 0x03242002030075a7 */ /* 0x0000e6000800017f */
[----:B---3--:R-:W-:Y:S05]  /*f6a0*/  @!P0 NANOSLEEP.SYNCS 0x989680 ;  /* 0x009896800000895d */ /* 0x008fea0003900000 */
[----:B------:R-:W3:Y:S02]  /*f6b0*/  @!P0 SYNCS.PHASECHK.TRANS64 P0, [R3+URZ+0x32420], R2 ;  /* 0x03242002030085a7 */ /* 0x000ee4000800007f */
[----:B---3--:R-:W-:Y:S05]  /*f6c0*/  @!P0 BRA `(.L_x_219) ;  /* 0xfffffffc00ec8947 */ /* 0x008fea000383ffff */
[----:B------:R-:W-:Y:S05]  /*f6d0*/  BRA `(.L_x_331) ;  /* 0xffffffbc00c87947 */ /* 0x000fea000383ffff */
.L_x_222:
[----:B0-----:R-:W-:-:S04]  /*f6e0*/  IMAD.U32 R3, RZ, RZ, UR38 ;  /* 0x00000026ff037e24 */ /* 0x001fc8000f8e00ff */
[----:B------:R0:W3:Y:S03]  /*f6f0*/  SYNCS.PHASECHK.TRANS64.TRYWAIT P0, [R3+URZ+0x32460], R2 ;  /* 0x03246002030075a7 */ /* 0x0000e6000800017f */
[----:B---3--:R-:W-:Y:S05]  /*f700*/  @!P0 NANOSLEEP.SYNCS 0x989680 ;  /* 0x009896800000895d */ /* 0x008fea0003900000 */
[----:B------:R-:W3:Y:S02]  /*f710*/  @!P0 SYNCS.PHASECHK.TRANS64 P0, [R3+URZ+0x32460], R2 ;  /* 0x03246002030085a7 */ /* 0x000ee4000800007f */
[----:B---3--:R-:W-:Y:S05]  /*f720*/  @!P0 BRA `(.L_x_222) ;  /* 0xfffffffc00ec8947 */ /* 0x008fea000383ffff */
[----:B------:R-:W-:Y:S05]  /*f730*/  BRA `(.L_x_332) ;  /* 0xffffffbc00d47947 */ /* 0x000fea000383ffff */
.L_x_234:
[----:B-1----:R-:W-:-:S04]  /*f740*/  IMAD.U32 R3, RZ, RZ, UR38 ;  /* 0x00000026ff037e24 */ /* 0x002fc8000f8e00ff */
[----:B------:R1:W3:Y:S03]  /*f750*/  SYNCS.PHASECHK.TRANS64.TRYWAIT P0, [R3+URZ+0x32448], R2 ;  /* 0x03244802030075a7 */ /* 0x0002e6000800017f */
[----:B---3--:R-:W-:Y:S05]  /*f760*/  @!P0 NANOSLEEP.SYNCS 0x989680 ;  /* 0x009896800000895d */ /* 0x008fea0003900000 */
[----:B------:R-:W3:Y:S02]  /*f770*/  @!P0 SYNCS.PHASECHK.TRANS64 P0, [R3+URZ+0x32448], R2 ;  /* 0x03244802030085a7 */ /* 0x000ee4000800007f */
[----:B---3--:R-:W-:Y:S05]  /*f780*/  @!P0 BRA `(.L_x_234) ;  /* 0xfffffffc00ec8947 */ /* 0x008fea000383ffff */
[----:B------:R-:W-:Y:S05]  /*f790*/  BRA `(.L_x_333) ;  /* 0xffffffc400d47947 */ /* 0x000fea000383ffff */
.L_x_239:
[----:B01----:R-:W-:-:S04]  /*f7a0*/  IMAD.U32 R3, RZ, RZ, UR38 ;  /* 0x00000026ff037e24 */ /* 0x003fc8000f8e00ff */
[----:B------:R0:W1:Y:S03]  /*f7b0*/  SYNCS.PHASECHK.TRANS64.TRYWAIT P0, [R3+URZ+0x32468], R2 ;  /* 0x03246802030075a7 */ /* 0x000066000800017f */
[----:B-1----:R-:W-:Y:S05]  /*f7c0*/  @!P0 NANOSLEEP.SYNCS 0x989680 ;  /* 0x009896800000895d */ /* 0x002fea0003900000 */
[----:B------:R-:W1:Y:S02]  /*f7d0*/  @!P0 SYNCS.PHASECHK.TRANS64 P0, [R3+URZ+0x32468], R2 ;  /* 0x03246802030085a7 */ /* 0x000e64000800007f */
[----:B-1----:R-:W-:Y:S05]  /*f7e0*/  @!P0 BRA `(.L_x_239) ;  /* 0xfffffffc00ec8947 */ /* 0x002fea000383ffff */
[----:B------:R-:W-:Y:S05]  /*f7f0*/  BRA `(.L_x_334) ;  /* 0xffffffc800347947 */ /* 0x000fea000383ffff */
.L_x_250:
[----:B-1----:R-:W-:-:S04]  /*f800*/  IMAD.U32 R3, RZ, RZ, UR38 ;  /* 0x00000026ff037e24 */ /* 0x002fc8000f8e00ff */
[----:B------:R1:W3:Y:S03]  /*f810*/  SYNCS.PHASECHK.TRANS64.TRYWAIT P0, [R3+URZ+0x32440], R2 ;  /* 0x03244002030075a7 */ /* 0x0002e6000800017f */
[----:B---3--:R-:W-:Y:S05]  /*f820*/  @!P0 NANOSLEEP.SYNCS 0x989680 ;  /* 0x009896800000895d */ /* 0x008fea0003900000 */
[----:B------:R-:W3:Y:S02]  /*f830*/  @!P0 SYNCS.PHASECHK.TRANS64 P0, [R3+URZ+0x32440], R2 ;  /* 0x03244002030085a7 */ /* 0x000ee4000800007f */
[----:B---3--:R-:W-:Y:S05]  /*f840*/  @!P0 BRA `(.L_x_250) ;  /* 0xfffffffc00ec8947 */ /* 0x008fea000383ffff */
[----:B------:R-:W-:Y:S05]  /*f850*/  BRA `(.L_x_335) ;  /* 0xffffffcc00b47947 */ /* 0x000fea000383ffff */
.L_x_255:
[----:B01----:R-:W-:-:S04]  /*f860*/  IMAD.U32 R3, RZ, RZ, UR38 ;  /* 0x00000026ff037e24 */ /* 0x003fc8000f8e00ff */
[----:B------:R0:W1:Y:S03]  /*f870*/  SYNCS.PHASECHK.TRANS64.TRYWAIT P0, [R3+URZ+0x32460], R2 ;  /* 0x03246002030075a7 */ /* 0x000066000800017f */
[----:B-1----:R-:W-:Y:S05]  /*f880*/  @!P0 NANOSLEEP.SYNCS 0x989680 ;  /* 0x009896800000895d */ /* 0x002fea0003900000 */
[----:B------:R-:W1:Y:S02]  /*f890*/  @!P0 SYNCS.PHASECHK.TRANS64 P0, [R3+URZ+0x32460], R2 ;  /* 0x03246002030085a7 */ /* 0x000e64000800007f */
[----:B-1----:R-:W-:Y:S05]  /*f8a0*/  @!P0 BRA `(.L_x_255) ;  /* 0xfffffffc00ec8947 */ /* 0x002fea000383ffff */
[----:B------:R-:W-:Y:S05]  /*f8b0*/  BRA `(.L_x_336) ;  /* 0xffffffd000187947 */ /* 0x000fea000383ffff */
.L_x_267:
[----:B-1----:R-:W-:-:S04]  /*f8c0*/  IMAD.U32 R3, RZ, RZ, UR38 ;  /* 0x00000026ff037e24 */ /* 0x002fc8000f8e00ff */
[----:B------:R1:W3:Y:S03]  /*f8d0*/  SYNCS.PHASECHK.TRANS64.TRYWAIT P0, [R3+URZ+0x32448], R2 ;  /* 0x03244802030075a7 */ /* 0x0002e6000800017f */
[----:B---3--:R-:W-:Y:S05]  /*f8e0*/  @!P0 NANOSLEEP.SYNCS 0x989680 ;  /* 0x009896800000895d */ /* 0x008fea0003900000 */
[----:B------:R-:W3:Y:S02]  /*f8f0*/  @!P0 SYNCS.PHASECHK.TRANS64 P0, [R3+URZ+0x32448], R2 ;  /* 0x03244802030085a7 */ /* 0x000ee4000800007f */
[----:B---3--:R-:W-:Y:S05]  /*f900*/  @!P0 BRA `(.L_x_267) ;  /* 0xfffffffc00ec8947 */ /* 0x008fea000383ffff */
[----:B------:R-:W-:Y:S05]  /*f910*/  BRA `(.L_x_337) ;  /* 0xffffffd400a07947 */ /* 0x000fea000383ffff */
.L_x_272:
[----:B-1----:R-:W-:-:S04]  /*f920*/  IMAD.U32 R3, RZ, RZ, UR38 ;  /* 0x00000026ff037e24 */ /* 0x002fc8000f8e00ff */
[----:B------:R1:W3:Y:S03]  /*f930*/  SYNCS.PHASECHK.TRANS64.TRYWAIT P0, [R3+URZ+0x32468], R2 ;  /* 0x03246802030075a7 */ /* 0x0002e6000800017f */
[----:B---3--:R-:W-:Y:S05]  /*f940*/  @!P0 NANOSLEEP.SYNCS 0x989680 ;  /* 0x009896800000895d */ /* 0x008fea0003900000 */
[----:B------:R-:W3:Y:S02]  /*f950*/  @!P0 SYNCS.PHASECHK.TRANS64 P0, [R3+URZ+0x32468], R2 ;  /* 0x03246802030085a7 */ /* 0x000ee4000800007f */
[----:B---3--:R-:W-:Y:S05]  /*f960*/  @!P0 BRA `(.L_x_272) ;  /* 0xfffffffc00ec8947 */ /* 0x008fea000383ffff */
[----:B------:R-:W-:Y:S05]  /*f970*/  BRA `(.L_x_338) ;  /* 0xffffffd800047947 */ /* 0x000fea000383ffff */
.L_x_279:
[----:B0-----:R0:W1:Y:S02]  /*f980*/  SYNCS.PHASECHK.TRANS64.TRYWAIT P0, [R2+URZ+0x32420], R7 ;  /* 0x03242007020075a7 */ /* 0x001064000800017f */
[----:B-1----:R-:W-:Y:S05]  /*f990*/  @!P0 NANOSLEEP.SYNCS 0x989680 ;  /* 0x009896800000895d */ /* 0x002fea0003900000 */
[----:B------:R-:W1:Y:S02]  /*f9a0*/  @!P0 SYNCS.PHASECHK.TRANS64 P0, [R2+URZ+0x32420], R7 ;  /* 0x03242007020085a7 */ /* 0x000e64000800007f */
[----:B-1----:R-:W-:Y:S05]  /*f9b0*/  @!P0 BRA `(.L_x_279) ;  /* 0xfffffffc00f08947 */ /* 0x002fea000383ffff */
[----:B------:R-:W-:Y:S05]  /*f9c0*/  BRA `(.L_x_339) ;  /* 0xffffffdc00207947 */ /* 0x000fea000383ffff */
.L_x_280:
[----:B------:R-:W1:Y:S01]  /*f9d0*/  S2R R3, SR_TID.X ;  /* 0x0000000000037919 */ /* 0x000e620000002100 */
[----:B------:R-:W-:Y:S01]  /*f9e0*/  BSSY B0, `(.L_x_340) ;  /* 0x000000a000007945 */ /* 0x000fe20003800000 */
[----:B------:R-:W-:Y:S02]  /*f9f0*/  IMAD.MOV.U32 R12, RZ, RZ, RZ ;  /* 0x000000ffff0c7224 */ /* 0x000fe400078e00ff */
[----:B------:R-:W-:Y:S02]  /*fa00*/  IMAD.MOV.U32 R11, RZ, RZ, 0x1f ;  /* 0x0000001fff0b7424 */ /* 0x000fe400078e00ff */
[----:B------:R-:W-:Y:S01]  /*fa10*/  IMAD.MOV.U32 R15, RZ, RZ, -0x1 ;  /* 0xffffffffff0f7424 */ /* 0x000fe200078e00ff */
[----:B-1----:R-:W-:-:S04]  /*fa20*/  SHF.R.U32.HI R3, RZ, 0x5, R3 ;  /* 0x00000005ff037819 */ /* 0x002fc80000011603 */
[----:B------:R-:W-:-:S05]  /*fa30*/  LOP3.LUT R3, R3, 0x3, RZ, 0xc0, !PT ;  /* 0x0000000303037812 */ /* 0x000fca00078ec0ff */
[----:B------:R-:W-:-:S07]  /*fa40*/  IMAD.MOV.U32 R13, RZ, RZ, R3 ;  /* 0x000000ffff0d7224 */ /* 0x000fce00078e0003 */
[----:B0-2---:R-:W-:Y:S05]  /*fa50*/  WARPSYNC.COLLECTIVE R15, `(.L_x_341) ;  /* 0x000000000f087348 */ /* 0x005fea0003c00000 */
[----:B--2---:R1:W2:Y:S02]  /*fa60*/  SHFL.IDX P6, R14, R13, R12, R11 ;  /* 0x0000000c0d0e7389 */ /* 0x0042a400000c000b */
[----:B012---:R-:W-:Y:S01]  /*fa70*/  ENDCOLLECTIVE ;  /* 0x000000000000791b */ /* 0x007fe20003800000 */
.L_x_341:
[----:B------:R-:W-:Y:S05]  /*fa80*/  BSYNC B0 ;  /* 0x0000000000007941 */ /* 0x000fea0003800000 */
.L_x_340:
[----:B------:R-:W-:Y:S05]  /*fa90*/  BRA `(.L_x_342) ;  /* 0xffffffdc00047947 */ /* 0x000fea000383ffff */
.L_x_281:
[----:B------:R-:W-:Y:S01]  /*faa0*/  BSSY B0, `(.L_x_343) ;  /* 0x0000006000007945 */ /* 0x000fe20003800000 */
[----:B------:R-:W-:-:S07]  /*fab0*/  IMAD.MOV.U32 R15, RZ, RZ, -0x1 ;  /* 0xffffffffff0f7424 */ /* 0x000fce00078e00ff */
[----:B01----:R-:W-:Y:S05]  /*fac0*/  WARPSYNC.COLLECTIVE R15, `(.L_x_344) ;  /* 0x000000000f0c7348 */ /* 0x003fea0003c00000 */
[----:B------:R-:W-:Y:S02]  /*fad0*/  ELECT P6, UR62, PT ;  /* 0x00000000003e782f */ /* 0x000fe400038c0000 */
[----:B------:R-:W-:Y:S01]  /*fae0*/  MOV R14, UR62 ;  /* 0x0000003e000e7c02 */ /* 0x000fe20008000f00 */
[----:B01----:R-:W-:Y:S10]  /*faf0*/  ENDCOLLECTIVE ;  /* 0x000000000000791b */ /* 0x003ff40003800000 */
.L_x_344:
[----:B------:R-:W-:Y:S05]  /*fb00*/  BSYNC B0 ;  /* 0x0000000000007941 */ /* 0x000fea0003800000 */
.L_x_343:
[----:B------:R-:W-:Y:S05]  /*fb10*/  BRA `(.L_x_345) ;  /* 0xffffffd800f87947 */ /* 0x000fea000383ffff */
.L_x_283:
[----:B0-----:R0:W1:Y:S02]  /*fb20*/  SYNCS.PHASECHK.TRANS64.TRYWAIT P0, [R7+URZ], R4 ;  /* 0x00000004070075a7 */ /* 0x001064000800017f */
[----:B-1----:R-:W-:Y:S05]  /*fb30*/  @!P0 NANOSLEEP.SYNCS 0x989680 ;  /* 0x009896800000895d */ /* 0x002fea0003900000 */
[----:B------:R-:W1:Y:S02]  /*fb40*/  @!P0 SYNCS.PHASECHK.TRANS64 P0, [R7+URZ], R4 ;  /* 0x00000004070085a7 */ /* 0x000e64000800007f */
[----:B-1----:R-:W-:Y:S05]  /*fb50*/  @!P0 BRA `(.L_x_283) ;  /* 0xfffffffc00f08947 */ /* 0x002fea000383ffff */
[----:B------:R-:W-:Y:S05]  /*fb60*/  BRA `(.L_x_346) ;  /* 0xffffffdc00347947 */ /* 0x000fea000383ffff */
.L_x_284:
[----:B-1----:R1:W2:Y:S02]  /*fb70*/  SYNCS.PHASECHK.TRANS64.TRYWAIT P0, [R5+URZ], R0 ;  /* 0x00000000050075a7 */ /* 0x0022a4000800017f */
[----:B--2---:R-:W-:Y:S05]  /*fb80*/  @!P0 NANOSLEEP.SYNCS 0x989680 ;  /* 0x009896800000895d */ /* 0x004fea0003900000 */
[----:B------:R-:W2:Y:S02]  /*fb90*/  @!P0 SYNCS.PHASECHK.TRANS64 P0, [R5+URZ], R0 ;  /* 0x00000000050085a7 */ /* 0x000ea4000800007f */
[----:B--2---:R-:W-:Y:S05]  /*fba0*/  @!P0 BRA `(.L_x_284) ;  /* 0xfffffffc00f08947 */ /* 0x004fea000383ffff */
[----:B------:R-:W-:Y:S05]  /*fbb0*/  BRA `(.L_x_347) ;  /* 0xffffffdc00287947 */ /* 0x000fea000383ffff */
.L_x_286:
[----:B-1----:R1:W2:Y:S02]  /*fbc0*/  SYNCS.PHASECHK.TRANS64.TRYWAIT P0, [R5+URZ], R4 ;  /* 0x00000004050075a7 */ /* 0x0022a4000800017f */
[----:B--2---:R-:W-:Y:S05]  /*fbd0*/  @!P0 NANOSLEEP.SYNCS 0x989680 ;  /* 0x009896800000895d */ /* 0x004fea0003900000 */
[----:B------:R-:W2:Y:S02]  /*fbe0*/  @!P0 SYNCS.PHASECHK.TRANS64 P0, [R5+URZ], R4 ;  /* 0x00000004050085a7 */ /* 0x000ea4000800007f */
[----:B--2---:R-:W-:Y:S05]  /*fbf0*/  @!P0 BRA `(.L_x_286) ;  /* 0xfffffffc00f08947 */ /* 0x004fea000383ffff */
[----:B------:R-:W-:Y:S05]  /*fc00*/  BRA `(.L_x_348) ;  /* 0xffffffdc002c7947 */ /* 0x000fea000383ffff */
.L_x_349:
        /* <DEDUP_REMOVED lines=15> */
.L_x_6129:


//--------------------- .text._ZN7cutlass13device_kernelIN5flash11enable_sm90INS1_16FlashAttnFwdSm90INS1_25CollectiveMainloopFwdSm90ILi2EN4cute5tupleIJNS5_1CILi1EEES8_S8_EEENS6_IJNS7_ILi128EEENS7_ILi96EEENS7_ILi64EEEEEELi256ENS_6half_tEfNS_4arch4Sm90ELb0ELb0ELb0ELb1ELb0ELb0ELb0ELb1ELb0ELb1ELb1ELb0EEENS1_21CollectiveEpilogueFwdINS6_IJSA_NS7_ILi256EEESB_EEES9_SE_SG_Li256ELb1ELb1ELb1ELb0EEENS1_36VarlenDynamicPersistentTileSchedulerILi128ELi96ELi256ELi128ELb1ELb1ELb1ELb0ELb1ELb1EEEEEEEEEvNT_6ParamsE --------------------------
	.section	.text._ZN7cutlass13device_kernelIN5flash11enable_sm90INS1_16FlashAttnFwdSm90INS1_25CollectiveMainloopFwdSm90ILi2EN4cute5tupleIJNS5_1CILi1EEES8_S8_EEENS6_IJNS7_ILi128EEENS7_ILi96EEENS7_ILi64EEEEEELi256ENS_6half_tEfNS_4arch4Sm90ELb0ELb0ELb0ELb1ELb0ELb0ELb0ELb1ELb0ELb1ELb1ELb0EEENS1_21CollectiveEpilogueFwdINS6_IJSA_NS7_ILi256EEESB_EEES9_SE_SG_Li256ELb1ELb1ELb1ELb0EEENS1_36VarlenDynamicPersistentTileSchedulerILi128ELi96ELi256ELi128ELb1ELb1ELb1ELb0ELb1ELb1EEEEEEEEEvNT_6ParamsE,"ax",@progbits
	.align	128
.text._ZN7cutlass13device_kernelIN5flash11enable_sm90INS1_16FlashAttnFwdSm90INS1_25CollectiveMainloopFwdSm90ILi2EN4cute5tupleIJNS5_1CILi1EEES8_S8_EEENS6_IJNS7_ILi128EEENS7_ILi96EEENS7_ILi64EEEEEELi256ENS_6half_tEfNS_4arch4Sm90ELb0ELb0ELb0ELb1ELb0ELb0ELb0ELb1ELb0ELb1ELb1ELb0EEENS1_21CollectiveEpilogueFwdINS6_IJSA_NS7_ILi256EEESB_EEES9_SE_SG_Li256ELb1ELb1ELb1ELb0EEENS1_36VarlenDynamicPersistentTileSchedulerILi128ELi96ELi256ELi128ELb1ELb1ELb1ELb0ELb1ELb1EEEEEEEEEvNT_6ParamsE:
        .type           _ZN7cutlass13device_kernelIN5flash11enable_sm90INS1_16FlashAttnFwdSm90INS1_25CollectiveMainloopFwdSm90ILi2EN4cute5tupleIJNS5_1CILi1EEES8_S8_EEENS6_IJNS7_ILi128EEENS7_ILi96EEENS7_ILi64EEEEEELi256ENS_6half_tEfNS_4arch4Sm90ELb0ELb0ELb0ELb1ELb0ELb0ELb0ELb1ELb0ELb1ELb1ELb0EEENS1_21CollectiveEpilogueFwdINS6_IJSA_NS7_ILi256EEESB_EEES9_SE_SG_Li256ELb1ELb1ELb1ELb0EEENS1_36VarlenDynamicPersistentTileSchedulerILi128ELi96ELi256ELi128ELb1ELb1ELb1ELb0ELb1ELb1EEEEEEEEEvNT_6ParamsE,@function
        .size           _ZN7cutlass13device_kernelIN5flash11enable_sm90INS1_16FlashAttnFwdSm90INS1_25CollectiveMainloopFwdSm90ILi2EN4cute5tupleIJNS5_1CILi1EEES8_S8_EEENS6_IJNS7_ILi128EEENS7_ILi96EEENS7_ILi64EEEEEELi256ENS_6half_tEfNS_4arch4Sm90ELb0ELb0ELb0ELb1ELb0ELb0ELb0ELb1ELb0ELb1ELb1ELb0EEENS1_21CollectiveEpilogueFwdINS6_IJSA_NS7_ILi256EEESB_EEES9_SE_SG_Li256ELb1ELb1ELb1ELb0EEENS1_36VarlenDynamicPersistentTileSchedulerILi128ELi96ELi256ELi128ELb1ELb1ELb1ELb0ELb1ELb1EEEEEEEEEvNT_6ParamsE,(.L_x_6130 - _ZN7cutlass13device_kernelIN5flash11enable_sm90INS1_16FlashAttnFwdSm90INS1_25CollectiveMainloopFwdSm90ILi2EN4cute5tupleIJNS5_1CILi1EEES8_S8_EEENS6_IJNS7_ILi128EEENS7_ILi96EEENS7_ILi64EEEEEELi256ENS_6half_tEfNS_4arch4Sm90ELb0ELb0ELb0ELb1ELb0ELb0ELb0ELb1ELb0ELb1ELb1ELb0EEENS1_21CollectiveEpilogueFwdINS6_IJSA_NS7_ILi256EEESB_EEES9_SE_SG_Li256ELb1ELb1ELb1ELb0EEENS1_36VarlenDynamicPersistentTileSchedulerILi128ELi96ELi256ELi128ELb1ELb1ELb1ELb0ELb1ELb1EEEEEEEEEvNT_6ParamsE)
        .other          _ZN7cutlass13device_kernelIN5flash11enable_sm90INS1_16FlashAttnFwdSm90INS1_25CollectiveMainloopFwdSm90ILi2EN4cute5tupleIJNS5_1CILi1EEES8_S8_EEENS6_IJNS7_ILi128EEENS7_ILi96EEENS7_ILi64EEEEEELi256ENS_6half_tEfNS_4arch4Sm90ELb0ELb0ELb0ELb1ELb0ELb0ELb0ELb1ELb0ELb1ELb1ELb0EEENS1_21CollectiveEpilogueFwdINS6_IJSA_NS7_ILi256EEESB_EEES9_SE_SG_Li256ELb1ELb1ELb1ELb0EEENS1_36VarlenDynamicPersistentTileSchedulerILi128ELi96ELi256ELi128ELb1ELb1ELb1ELb0ELb1ELb1EEEEEEEEEvNT_6ParamsE,@"STO_CUDA_ENTRY STV_DEFAULT"
_ZN7cutlass13device_kernelIN5flash11enable_sm90INS1_16FlashAttnFwdSm90INS1_25CollectiveMainloopFwdSm90ILi2EN4cute5tupleIJNS5_1CILi1EEES8_S8_EEENS6_IJNS7_ILi128EEENS7_ILi96EEENS7_ILi64EEEEEELi256ENS_6half_tEfNS_4arch4Sm90ELb0ELb0ELb0ELb1ELb0ELb0ELb0ELb1ELb0ELb1ELb1ELb0EEENS1_21CollectiveEpilogueFwdINS6_IJSA_NS7_ILi256EEESB_EEES9_SE_SG_Li256ELb1ELb1ELb1ELb0EEENS1_36VarlenDynamicPersistentTileSchedulerILi128ELi96ELi256ELi128ELb1ELb1ELb1ELb0ELb1ELb1EEEEEEEEEvNT_6ParamsE:
        /* <DEDUP_REMOVED lines=18> */
.L_x_351:
[----:B------:R-:W-:Y:S05]  /*0120*/  BSYNC B0 ;  /* 0x0000000000007941 */ /* 0x000fea0003800000 */
.L_x_350:
        /* <DEDUP_REMOVED lines=41> */
.L_x_352:
        /* <DEDUP_REMOVED lines=22> */
.L_x_353:
        /* <DEDUP_REMOVED lines=18> */
.L_x_354:
        /* <DEDUP_REMOVED lines=22> */
.L_x_355:
        /* <DEDUP_REMOVED lines=22> */
.L_x_356:
[----:B------:R-:W-:Y:S01]  /*0900*/  PLOP3.LUT P0, PT, PT, PT, UP0, 0x80, 0x0 ;  /* 0x000000000000781c */ /* 0x000fe20003f0f008 */
[----:B------:R-:W-:Y:S01]  /*0910*/  UMOV UR36, 0x1 ;  /* 0x0000000100247882 */ /* 0x000fe20000000000 */
[----:B------:R-:W-:Y:S01]  /*0920*/  NOP ;  /* 0x0000000000007918 */ /* 0x000fe20000000000 */
[----:B------:R-:W-:Y:S01]  /*0930*/  USEL UR36, UR36, 0x2, !UP0 ;  /* 0x0000000224247887 */ /* 0x000fe2000c000000 */
[----:B------:R-:W-:Y:S01]  /*0940*/  ULDC.64 UR40, c[0x0][0x208] ;  /* 0x0000820000287ab9 */ /* 0x000fe20000000a00 */
[----:B012-4-:R-:W-:Y:S08]  /*0950*/  BAR.SYNC.DEFER_BLOCKING 0x0 ;  /* 0x0000000000007b1d */ /* 0x017ff00000010000 */
[----:B------:R-:W-:Y:S05]  /*0960*/  @!P0 BRA `(.L_x_357) ;  /* 0x0000009c00f08947 */ /* 0x000fea0003800000 */
.L_x_358:
[----:B------:R-:W-:-:S08]  /*0970*/  NOP ;  /* 0x0000000000007918 */ /* 0x000fd00000000000 */
[----:B------:R-:W0:Y:S02]  /*0980*/  USETMAXREG.TRY_ALLOC.CTAPOOL UP0, 0xf0 ;  /* 0x000000f0000079c8 */ /* 0x000e240008000600 */
[----:B0-----:R-:W-:-:S13]  /*0990*/  PLOP3.LUT P0, PT, PT, PT, UP0, 0x80, 0x0 ;  /* 0x000000000000781c */ /* 0x001fda0003f0f008 */
[----:B------:R-:W-:Y:S05]  /*09a0*/  @!P0 BRA `(.L_x_358) ;  /* 0xfffffffc00f08947 */ /* 0x000fea000383ffff */
[----:B------:R-:W-:Y:S01]  /*09b0*/  SHF.R.U32.HI R0, RZ, 0x7, R6 ;  /* 0x00000007ff007819 */ /* 0x000fe20000011606 */
[----:B------:R-:W0:Y:S08]  /*09c0*/  S2UR UR5, SR_CgaCtaId ;  /* 0x00000000000579c3 */ /* 0x000e300000008800 */
[----:B------:R-:W-:Y:S06]  /*09d0*/  BAR.ARV 0x8, 0x180 ;  /* 0x0206000000007b1d */ /* 0x000fec0000002000 */
[----:B------:R-:W-:Y:S01]  /*09e0*/  ISETP.NE.AND P0, PT, R0, 0x1, PT ;  /* 0x000000010000780c */ /* 0x000fe20003f05270 */
[----:B------:R-:W-:-:S12]  /*09f0*/  UMOV UR4, 0x400 ;  /* 0x0000040000047882 */ /* 0x000fd80000000000 */
[----:B------:R-:W-:Y:S06]  /*0a00*/  @!P0 BAR.ARV 0x9, 0x100 ;  /* 0x0244000000008b1d */ /* 0x000fec0000002000 */
[----:B0-----:R-:W-:Y:S02]  /*0a10*/  ULEA UR4, UR5, UR4, 0x18 ;  /* 0x0000000405047291 */ /* 0x001fe4000f8ec03f */
[----:B------:R-:W-:Y:S07]  /*0a20*/  BAR.SYNC.DEFER_BLOCKING 0x5, 0x180 ;  /* 0x0146000000007b1d */ /* 0x000fee0000010000 */
[----:B------:R-:W0:Y:S01]  /*0a30*/  LDS.128 R8, [UR4+0x228d0] ;  /* 0x0228d004ff087984 */ /* 0x000e220008000c00 */
[----:B------:R-:W-:Y:S01]  /*0a40*/  ULDC UR4, c[0x0][0xc3c] ;  /* 0x00030f0000047ab9 */ /* 0x000fe20000000800 */
[----:B------:R-:W-:Y:S06]  /*0a50*/  BAR.ARV 0x4, 0x180 ;  /* 0x0106000000007b1d */ /* 0x000fec0000002000 */
[----:B0-----:R-:W-:-:S13]  /*0a60*/  ISETP.GE.AND P0, PT, R11, UR4, PT ;  /* 0x000000040b007c0c */ /* 0x001fda000bf06270 */
[----:B------:R-:W-:Y:S05]  /*0a70*/  @P0 EXIT ;  /* 0x000000000000094d */ /* 0x000fea0003800000 */
[----:B------:R-:W-:Y:S01]  /*0a80*/  VIADD R6, R6, 0xffffff80 ;  /* 0xffffff8006067836 */ /* 0x000fe20000000000 */
[----:B------:R-:W-:Y:S01]  /*0a90*/  R2UR UR5, R9 ;  /* 0x00000000090572ca */ /* 0x000fe200000e0000 */
[----:B------:R-:W-:Y:S01]  /*0aa0*/  ULOP3.LUT UR49, UR36, 0x1, URZ, 0xfc, !UPT ;  /* 0x0000000124317892 */ /* 0x000fe2000f8efc3f */
[----:B------:R-:W-:Y:S01]  /*0ab0*/  R2UR UR6, R10 ;  /* 0x000000000a0672ca */ /* 0x000fe200000e0000 */
[----:B------:R-:W-:Y:S01]  /*0ac0*/  UMOV UR48, URZ ;  /* 0x0000003f00307c82 */ /* 0x000fe20008000000 */
[----:B------:R-:W-:Y:S01]  /*0ad0*/  SHF.R.S32.HI R3, RZ, 0x1f, R6 ;  /* 0x0000001fff037819 */ /* 0x000fe20000011406 */
[----:B------:R-:W-:Y:S01]  /*0ae0*/  UMOV UR47, URZ ;  /* 0x0000003f002f7c82 */ /* 0x000fe20008000000 */
[----:B------:R-:W-:Y:S01]  /*0af0*/  R2UR UR7, R11 ;  /* 0x000000000b0772ca */ /* 0x000fe200000e0000 */
[----:B------:R-:W-:Y:S01]  /*0b00*/  UMOV UR37, URZ ;  /* 0x0000003f00257c82 */ /* 0x000fe20008000000 */
[CC--:B------:R-:W-:Y:S02]  /*0b10*/  LEA.HI R0, R3.reuse, R6.reuse, RZ, 0x7 ;  /* 0x0000000603007211 */ /* 0x0c0fe400078f38ff */
[----:B------:R-:W-:-:S02]  /*0b20*/  LEA.HI R2, R3, R6, RZ, 0x5 ;  /* 0x0000000603027211 */ /* 0x000fc400078f28ff */
[----:B------:R-:W-:Y:S02]  /*0b30*/  LOP3.LUT R5, R0, 0xffffff80, RZ, 0xc0, !PT ;  /* 0xffffff8000057812 */ /* 0x000fe400078ec0ff */
[CC--:B------:R-:W-:Y:S01]  /*0b40*/  LEA.HI R4, R3.reuse, R6.reuse, RZ, 0x2 ;  /* 0x0000000603047211 */ /* 0x0c0fe200078f10ff */
[----:B------:R-:W-:Y:S01]  /*0b50*/  IMAD.SHL.U32 R7, R2, 0x20, RZ ;  /* 0x0000002002077824 */ /* 0x000fe200078e00ff */
[----:B------:R-:W-:Y:S01]  /*0b60*/  LEA.HI R3, R3, R6, RZ, 0x4 ;  /* 0x0000000603037211 */ /* 0x000fe200078f20ff */
[----:B------:R-:W-:Y:S01]  /*0b70*/  IMAD.IADD R226, R6, 0x1, -R5 ;  /* 0x0000000106e27824 */ /* 0x000fe200078e0a05 */
[----:B------:R-:W-:Y:S02]  /*0b80*/  LOP3.LUT R13, R4, 0xfffffffc, RZ, 0xc0, !PT ;  /* 0xfffffffc040d7812 */ /* 0x000fe400078ec0ff */
[----:B------:R-:W-:Y:S02]  /*0b90*/  SHF.R.S32.HI R2, RZ, 0x4, R3 ;  /* 0x00000004ff027819 */ /* 0x000fe40000011403 */
[----:B------:R-:W-:Y:S01]  /*0ba0*/  SHF.R.S32.HI R9, RZ, 0x1f, R226 ;  /* 0x0000001fff097819 */ /* 0x000fe200000114e2 */
[----:B------:R-:W-:Y:S01]  /*0bb0*/  IMAD.IADD R13, R6, 0x1, -R13 ;  /* 0x00000001060d7824 */ /* 0x000fe200078e0a0d */
[----:B------:R-:W-:-:S02]  /*0bc0*/  LOP3.LUT R5, R3, 0x3fffff0, RZ, 0xc0, !PT ;  /* 0x03fffff003057812 */ /* 0x000fc400078ec0ff */
[----:B------:R-:W-:Y:S02]  /*0bd0*/  LEA.HI R8, R9, R226, RZ, 0x2 ;  /* 0x000000e209087211 */ /* 0x000fe400078f10ff */
[----:B------:R-:W-:Y:S01]  /*0be0*/  LEA.HI R4, R3, R2, RZ, 0x1 ;  /* 0x0000000203047211 */ /* 0x000fe200078f08ff */
[----:B------:R-:W-:Y:S01]  /*0bf0*/  IMAD.IADD R5, R6, 0x1, -R5 ;  /* 0x0000000106057824 */ /* 0x000fe200078e0a05 */
[--C-:B------:R-:W-:Y:S02]  /*0c00*/  SHF.R.S32.HI R10, RZ, 0x2, R8.reuse ;  /* 0x00000002ff0a7819 */ /* 0x100fe40000011408 */
[----:B------:R-:W-:Y:S02]  /*0c10*/  SHF.R.S32.HI R11, RZ, 0x1f, R8 ;  /* 0x0000001fff0b7819 */ /* 0x000fe40000011408 */
[----:B------:R-:W-:Y:S02]  /*0c20*/  SHF.R.S32.HI R3, RZ, 0x7, R0 ;  /* 0x00000007ff037819 */ /* 0x000fe40000011400 */
[----:B------:R-:W-:-:S02]  /*0c30*/  LEA.HI R11, R11, R10, RZ, 0x3 ;  /* 0x0000000a0b0b7211 */ /* 0x000fc400078f18ff */
[----:B------:R-:W-:Y:S02]  /*0c40*/  LOP3.LUT R6, R7, 0xfffffc00, RZ, 0xc0, !PT ;  /* 0xfffffc0007067812 */ /* 0x000fe400078ec0ff */
[----:B------:R-:W-:Y:S02]  /*0c50*/  LOP3.LUT R7, R4, 0x1ffffffe, RZ, 0xc0, !PT ;  /* 0x1ffffffe04077812 */ /* 0x000fe400078ec0ff */
[----:B------:R-:W-:Y:S01]  /*0c60*/  LOP3.LUT R11, R11, 0xfffffff8, RZ, 0xc0, !PT ;  /* 0xfffffff80b0b7812 */ /* 0x000fe200078ec0ff */
[----:B------:R-:W-:Y:S01]  /*0c70*/  IMAD R6, R5, 0x40, R6 ;  /* 0x0000004005067824 */ /* 0x000fe200078e0206 */
[----:B------:R-:W-:Y:S01]  /*0c80*/  LEA.HI R0, R0, R3, RZ, 0x1 ;  /* 0x0000000300007211 */ /* 0x000fe200078f08ff */
[----:B------:R-:W-:Y:S01]  /*0c90*/  IMAD.IADD R7, R2, 0x1, -R7 ;  /* 0x0000000102077824 */ /* 0x000fe200078e0a07 */
[----:B------:R-:W-:Y:S01]  /*0ca0*/  LEA.HI R9, R9, R226, RZ, 0x5 ;  /* 0x000000e209097211 */ /* 0x000fe200078f28ff */
[----:B------:R-:W-:Y:S01]  /*0cb0*/  IMAD.IADD R10, R10, 0x1, -R11 ;  /* 0x000000010a0a7824 */ /* 0x000fe200078e0a0b */
[----:B------:R-:W-:-:S02]  /*0cc0*/  LOP3.LUT R0, R0, 0x3fffffe, RZ, 0xc0, !PT ;  /* 0x03fffffe00007812 */ /* 0x000fc400078ec0ff */
[----:B------:R-:W-:Y:S02]  /*0cd0*/  SHF.R.S32.HI R9, RZ, 0x5, R9 ;  /* 0x00000005ff097819 */ /* 0x000fe40000011409 */
[----:B------:R-:W-:Y:S01]  /*0ce0*/  LEA.HI R2, R13, R13, RZ, 0x1 ;  /* 0x0000000d0d027211 */ /* 0x000fe200078f08ff */
[----:B------:R-:W-:Y:S01]  /*0cf0*/  IMAD.IADD R0, R3, 0x1, -R0 ;  /* 0x0000000103007824 */ /* 0x000fe200078e0a00 */
[----:B------:R-:W-:Y:S01]  /*0d00*/  LOP3.LUT R5, R8, 0x7ffffffc, RZ, 0xc0, !PT ;  /* 0x7ffffffc08057812 */ /* 0x000fe200078ec0ff */
[----:B------:R-:W-:Y:S01]  /*0d10*/  IMAD R9, R9, 0x10, R10 ;  /* 0x0000001009097824 */ /* 0x000fe200078e020a */
[----:B------:R-:W-:Y:S01]  /*0d20*/  LOP3.LUT R2, R2, 0x1ffffffe, RZ, 0xc0, !PT ;  /* 0x1ffffffe02027812 */ /* 0x000fe200078ec0ff */
[----:B------:R-:W-:Y:S02]  /*0d30*/  IMAD R3, R7, 0x8, R6 ;  /* 0x0000000807037824 */ /* 0x000fe400078e0206 */
[----:B------:R-:W-:Y:S02]  /*0d40*/  IMAD R0, R0, 0x40, R9 ;  /* 0x0000004000007824 */ /* 0x000fe400078e0209 */
[----:B------:R-:W-:Y:S01]  /*0d50*/  IMAD.IADD R13, R13, 0x1, -R2 ;  /* 0x000000010d0d7824 */ /* 0x000fe200078e0a02 */
[----:B------:R0:W-:Y:S01]  /*0d60*/  STL [R1+0x48], R3 ;  /* 0x0000480301007387 */ /* 0x0001e20000100800 */
[----:B------:R-:W-:-:S03]  /*0d70*/  IMAD.IADD R5, R226, 0x1, -R5 ;  /* 0x00000001e2057824 */ /* 0x000fc600078e0a05 */
[----:B------:R1:W-:Y:S01]  /*0d80*/  STL [R1+0x40], R0 ;  /* 0x0000400001007387 */ /* 0x0003e20000100800 */
[----:B------:R-:W-:-:S04]  /*0d90*/  IMAD.SHL.U32 R2, R5, 0x2, RZ ;  /* 0x0000000205027824 */ /* 0x000fc800078e00ff */
[C---:B------:R-:W-:Y:S02]  /*0da0*/  VIADD R225, R2.reuse, 0x8 ;  /* 0x0000000802e17836 */ /* 0x040fe40000000000 */
[C---:B------:R-:W-:Y:S02]  /*0db0*/  VIADD R224, R2.reuse, 0x10 ;  /* 0x0000001002e07836 */ /* 0x040fe40000000000 */
[C---:B------:R-:W-:Y:S01]  /*0dc0*/  VIADD R223, R2.reuse, 0x18 ;  /* 0x0000001802df7836 */ /* 0x040fe20000000000 */
[----:B0-----:R-:W-:Y:S01]  /*0dd0*/  SHF.R.S32.HI R3, RZ, 0x1f, R225 ;  /* 0x0000001fff037819 */ /* 0x001fe200000114e1 */
[----:B-1----:R-:W-:Y:S01]  /*0de0*/  IMAD R0, R13, 0x8, R0 ;  /* 0x000000080d007824 */ /* 0x002fe200078e0200 */
[----:B------:R-:W-:Y:S01]  /*0df0*/  SHF.R.S32.HI R5, RZ, 0x1f, R224 ;  /* 0x0000001fff057819 */ /* 0x000fe200000114e0 */
[C---:B------:R-:W-:Y:S01]  /*0e00*/  VIADD R222, R2.reuse, 0x20 ;  /* 0x0000002002de7836 */ /* 0x040fe20000000000 */
[----:B------:R-:W-:Y:S01]  /*0e10*/  SHF.R.S32.HI R4, RZ, 0x1f, R223 ;  /* 0x0000001fff047819 */ /* 0x000fe200000114df */
[C---:B------:R-:W-:Y:S01]  /*0e20*/  VIADD R221, R2.reuse, 0x28 ;  /* 0x0000002802dd7836 */ /* 0x040fe20000000000 */
[----:B------:R0:W-:Y:S01]  /*0e30*/  STL [R1+0x44], R0 ;  /* 0x0000440001007387 */ /* 0x0001e20000100800 */
[C---:B------:R-:W-:Y:S01]  /*0e40*/  VIADD R220, R2.reuse, 0x30 ;  /* 0x0000003002dc7836 */ /* 0x040fe20000000000 */
[----:B------:R-:W-:Y:S01]  /*0e50*/  SHF.R.S32.HI R3, RZ, 0x1f, R222 ;  /* 0x0000001fff037819 */ /* 0x000fe200000114de */
        /* <DEDUP_REMOVED lines=42> */
[----:B------:R-:W-:Y:S01]  /*1100*/  VIADD R16, R2, 0xe0 ;  /* 0x000000e002107836 */ /* 0x000fe20000000000 */
[----:B------:R-:W-:-:S02]  /*1110*/  SHF.R.S32.HI R228, RZ, 0x1f, R18 ;  /* 0x0000001fffe47819 */ /* 0x000fc40000011412 */
[----:B0-----:R-:W-:-:S07]  /*1120*/  SHF.R.S32.HI R227, RZ, 0x1f, R17 ;  /* 0x0000001fffe37819 */ /* 0x001fce0000011411 */
.L_x_404:
[----:B------:R-:W-:Y:S01]  /*1130*/  ULDC.64 UR8, c[0x0][0xc88] ;  /* 0x0003220000087ab9 */ /* 0x000fe20000000a00 */
[----:B------:R-:W-:Y:S01]  /*1140*/  ULDC.64 UR10, c[0x0][0xa20] ;  /* 0x00028800000a7ab9 */ /* 0x000fe20000000a00 */
[----:B------:R-:W-:Y:S01]  /*1150*/  UIMAD.WIDE UR8, UR7, 0x4, UR8 ;  /* 0x00000004070878a5 */ /* 0x000fe2000f8e0208 */
[----:B------:R-:W-:-:S05]  /*1160*/  ULDC UR4, c[0x0][0x424] ;  /* 0x0001090000047ab9 */ /* 0x000fca0000000800 */
[----:B012---:R-:W-:Y:S02]  /*1170*/  IMAD.U32 R4, RZ, RZ, UR8 ;  /* 0x00000008ff047e24 */ /* 0x007fe4000f8e00ff */
[----:B---3--:R-:W-:Y:S01]  /*1180*/  IMAD.U32 R5, RZ, RZ, UR9 ;  /* 0x00000009ff057e24 */ /* 0x008fe2000f8e00ff */
[----:B------:R-:W-:-:S04]  /*1190*/  ULDC.64 UR8, c[0x0][0xa28] ;  /* 0x00028a0000087ab9 */ /* 0x000fc80000000a00 */
[----:B------:R-:W2:Y:S01]  /*11a0*/  LDG.E R4, desc[UR40][R4.64] ;  /* 0x0000002804047981 */ /* 0x000ea2000c1e1900 */
[----:B------:R-:W-:Y:S02]  /*11b0*/  UISETP.NE.U32.AND UP0, UPT, UR8, URZ, UPT ;  /* 0x0000003f0800728c */ /* 0x000fe4000bf05070 */
[----:B------:R-:W-:Y:S02]  /*11c0*/  UISETP.NE.U32.AND UP1, UPT, UR10, URZ, UPT ;  /* 0x0000003f0a00728c */ /* 0x000fe4000bf25070 */
[----:B------:R-:W-:Y:S02]  /*11d0*/  UISETP.NE.AND.EX UP0, UPT, UR9, URZ, UPT, UP0 ;  /* 0x0000003f0900728c */ /* 0x000fe4000bf05300 */
[----:B------:R-:W-:-:S04]  /*11e0*/  UISETP.NE.AND.EX UP1, UPT, UR11, URZ, UPT, UP1 ;  /* 0x0000003f0b00728c */ /* 0x000fc8000bf25310 */
[----:B------:R-:W-:Y:S02]  /*11f0*/  PLOP3.LUT P0, PT, PT, PT, UP0, 0x80, 0x0 ;  /* 0x000000000000781c */ /* 0x000fe40003f0f008 */
[----:B------:R-:W-:Y:S02]  /*1200*/  PLOP3.LUT P1, PT, PT, PT, UP1, 0x80, 0x0 ;  /* 0x000000000000781c */ /* 0x000fe40003f2f018 */
[----:B--2---:R-:W-:-:S13]  /*1210*/  R2UR UR46, R4 ;  /* 0x00000000042e72ca */ /* 0x004fda00000e0000 */
[----:B------:R-:W-:Y:S02]  /*1220*/  USHF.R.S32.HI UR45, URZ, 0x1f, UR46 ;  /* 0x0000001f3f2d7899 */ /* 0x000fe4000801142e */
[----:B------:R-:W-:-:S04]  /*1230*/  @UP0 ULEA UR8, UP2, UR46, UR8, 0x2 ;  /* 0x000000082e080291 */ /* 0x000fc8000f84103f */
[----:B------:R-:W-:Y:S02]  /*1240*/  @UP0 ULEA.HI.X UR9, UR46, UR9, UR45, 0x2, UP2 ;  /* 0x000000092e090291 */ /* 0x000fe400090f142d */
[----:B------:R-:W-:Y:S01]  /*1250*/  @UP1 ULEA UR10, UP0, UR46, UR10, 0x2 ;  /* 0x0000000a2e0a1291 */ /* 0x000fe2000f80103f */
[----:B------:R-:W-:-:S03]  /*1260*/  IMAD.U32 R4, RZ, RZ, UR8 ;  /* 0x00000008ff047e24 */ /* 0x000fc6000f8e00ff */
[----:B------:R-:W-:Y:S01]  /*1270*/  @UP1 ULEA.HI.X UR11, UR46, UR11, UR45, 0x2, UP0 ;  /* 0x0000000b2e0b1291 */ /* 0x000fe200080f142d */
[----:B------:R-:W-:Y:S01]  /*1280*/  IMAD.U32 R5, RZ, RZ, UR9 ;  /* 0x00000009ff057e24 */ /* 0x000fe2000f8e00ff */
[----:B------:R-:W-:Y:S01]  /*1290*/  ULDC.64 UR8, c[0x0][0x418] ;  /* 0x0001060000087ab9 */ /* 0x000fe20000000a00 */
[----:B----4-:R-:W-:-:S03]  /*12a0*/  IMAD.U32 R6, RZ, RZ, UR10 ;  /* 0x0000000aff067e24 */ /* 0x010fc6000f8e00ff */
[----:B------:R-:W-:Y:S01]  /*12b0*/  IMAD.U32 R7, RZ, RZ, UR11 ;  /* 0x0000000bff077e24 */ /* 0x000fe2000f8e00ff */
[----:B------:R-:W2:Y:S04]  /*12c0*/  @P0 LDG.E R4, desc[UR40][R4.64] ;  /* 0x0000002804040981 */ /* 0x000ea8000c1e1900 */
[----:B------:R-:W3:Y:S01]  /*12d0*/  @P1 LDG.E R6, desc[UR40][R6.64] ;  /* 0x0000002806061981 */ /* 0x000ee2000c1e1900 */
[----:B------:R-:W-:Y:S01]  /*12e0*/  UISETP.NE.U32.AND UP0, UPT, UR8, URZ, UPT ;  /* 0x0000003f0800728c */ /* 0x000fe2000bf05070 */
[----:B------:R-:W-:Y:S01]  /*12f0*/  UMOV UR44, UR5 ;  /* 0x00000005002c7c82 */ /* 0x000fe20008000000 */
[----:B------:R-:W-:Y:S02]  /*1300*/  ULDC UR5, c[0x0][0x2f0] ;  /* 0x0000bc0000057ab9 */ /* 0x000fe40000000800 */
[----:B------:R-:W-:Y:S01]  /*1310*/  UISETP.NE.AND.EX UP0, UPT, UR9, URZ, UPT, UP0 ;  /* 0x0000003f0900728c */ /* 0x000fe2000bf05300 */
[----:B------:R-:W-:Y:S01]  /*1320*/  UMOV UR51, URZ ;  /* 0x0000003f00337c82 */ /* 0x000fe20008000000 */
[----:B------:R-:W-:-:S02]  /*1330*/  ULOP3.LUT UR43, UR6, 0xffff, URZ, 0xc0, !UPT ;  /* 0x0000ffff062b7892 */ /* 0x000fc4000f8ec03f */
[----:B------:R-:W-:Y:S02]  /*1340*/  USEL UR4, UR4, 0x1, UP0 ;  /* 0x0000000104047887 */ /* 0x000fe40008000000 */
[----:B------:R-:W-:Y:S02]  /*1350*/  ULOP3.LUT UR7, UR6, 0xff0000, URZ, 0xc0, !UPT ;  /* 0x00ff000006077892 */ /* 0x000fe4000f8ec03f */
[----:B------:R-:W-:Y:S02]  /*1360*/  UIMAD UR4, UR4, UR5, URZ ;  /* 0x00000005040472a4 */ /* 0x000fe4000f8e023f */
[----:B------:R-:W-:Y:S01]  /*1370*/  ULOP3.LUT UR6, UR6, 0xff000000, URZ, 0xc0, !UPT ;  /* 0xff00000006067892 */ /* 0x000fe2000f8ec03f */
[----:B--2---:R-:W-:-:S04]  /*1380*/  @P0 R2UR UR51, R4 ;  /* 0x00000000043302ca */ /* 0x004fc800000e0000 */
[----:B---3--:R-:W-:Y:S01]  /*1390*/  @P1 R2UR UR4, R6 ;  /* 0x00000000060412ca */ /* 0x008fe200000e0000 */
[----:B-----5:R-:W-:-:S14]  /*13a0*/  @P1 BRA `(.L_x_359) ;  /* 0x0000000000341947 */ /* 0x020fdc0003800000 */
[----:B------:R-:W-:Y:S02]  /*13b0*/  ULDC.64 UR8, c[0x0][0xa08] ;  /* 0x0002820000087ab9 */ /* 0x000fe40000000a00 */
[----:B------:R-:W-:-:S04]  /*13c0*/  ISETP.NE.U32.AND P0, PT, RZ, UR8, PT ;  /* 0x00000008ff007c0c */ /* 0x000fc8000bf05070 */
[----:B------:R-:W-:-:S13]  /*13d0*/  ISETP.NE.AND.EX P0, PT, RZ, UR9, PT, P0 ;  /* 0x00000009ff007c0c */ /* 0x000fda000bf05300 */
[----:B------:R-:W-:Y:S05]  /*13e0*/  @!P0 BRA `(.L_x_359) ;  /* 0x0000000000248947 */ /* 0x000fea0003800000 */
[----:B------:R-:W-:Y:S02]  /*13f0*/  ULDC.64 UR4, c[0x0][0xa08] ;  /* 0x0002820000047ab9 */ /* 0x000fe40000000a00 */
[----:B------:R-:W-:-:S06]  /*1400*/  UIMAD.WIDE UR4, UR46, 0x4, UR4 ;  /* 0x000000042e0478a5 */ /* 0x000fcc000f8e0204 */
[----:B------:R-:W-:Y:S02]  /*1410*/  IMAD.U32 R4, RZ, RZ, UR4 ;  /* 0x00000004ff047e24 */ /* 0x000fe4000f8e00ff */
[----:B------:R-:W-:-:S05]  /*1420*/  IMAD.U32 R5, RZ, RZ, UR5 ;  /* 0x00000005ff057e24 */ /* 0x000fca000f8e00ff */
[----:B------:R-:W2:Y:S04]  /*1430*/  LDG.E R3, desc[UR40][R4.64] ;  /* 0x0000002804037981 */ /* 0x000ea8000c1e1900 */
[----:B------:R-:W3:Y:S01]  /*1440*/  LDG.E R0, desc[UR40][R4.64+0x4] ;  /* 0x0000042804007981 */ /* 0x000ee2000c1e1900 */
[----:B--2---:R-:W-:Y:S02]  /*1450*/  R2UR UR4, R3 ;  /* 0x00000000030472ca */ /* 0x004fe400000e0000 */
[----:B---3--:R-:W-:-:S13]  /*1460*/  R2UR UR5, R0 ;  /* 0x00000000000572ca */ /* 0x008fda00000e0000 */
[----:B------:R-:W-:-:S12]  /*1470*/  UIADD3 UR4, -UR4, UR5, URZ ;  /* 0x0000000504047290 */ /* 0x000fd8000fffe13f */
.L_x_359:
[----:B------:R-:W-:Y:S02]  /*1480*/  UIADD3 UR51, -UR51, UR4, URZ ;  /* 0x0000000433337290 */ /* 0x000fe4000fffe13f */
[----:B------:R-:W-:Y:S02]  /*1490*/  USHF.R.U32.HI UR6, URZ, 0x8, UR6 ;  /* 0x000000083f067899 */ /* 0x000fe40008011606 */
[----:B------:R-:W-:Y:S02]  /*14a0*/  UISETP.GE.AND UP0, UPT, UR51, 0x1, UPT ;  /* 0x000000013300788c */ /* 0x000fe4000bf06270 */
[----:B------:R-:W-:Y:S02]  /*14b0*/  UIADD3 UR4, UR51, 0x5f, URZ ;  /* 0x0000005f33047890 */ /* 0x000fe4000fffe03f */
[----:B------:R-:W-:Y:S02]  /*14c0*/  ULEA.HI UR7, UR7, UR6, URZ, 0x10 ;  /* 0x0000000607077291 */ /* 0x000fe4000f8f803f */
[----:B------:R-:W-:Y:S01]  /*14d0*/  PLOP3.LUT P0, PT, PT, PT, UP0, 0x80, 0x0 ;  /* 0x000000000000781c */ /* 0x000fe20003f0f008 */
[----:B------:R-:W-:-:S02]  /*14e0*/  UIMAD.WIDE UR4, UR4, 0x2aaaaaab, URZ ;  /* 0x2aaaaaab040478a5 */ /* 0x000fc4000f8e023f */
[----:B------:R-:W-:Y:S02]  /*14f0*/  ULOP3.LUT UR42, UR7, 0xff, URZ, 0xc0, !UPT ;  /* 0x000000ff072a7892 */ /* 0x000fe4000f8ec03f */
[----:B------:R-:W-:Y:S02]  /*1500*/  USHF.R.U32.HI UR6, URZ, 0x1f, UR5 ;  /* 0x0000001f3f067899 */ /* 0x000fe40008011605 */
[----:B------:R-:W-:Y:S01]  /*1510*/  USHF.R.U32.HI UR39, URZ, 0x10, UR7 ;  /* 0x000000103f277899 */ /* 0x000fe20008011607 */
[----:B------:R-:W-:Y:S01]  /*1520*/  UMOV UR4, URZ ;  /* 0x0000003f00047c82 */ /* 0x000fe20008000000 */
[----:B------:R-:W-:-:S04]  /*1530*/  ULEA.HI.SX32 UR9, UR5, UR6, 0x1c ;  /* 0x0000000605097291 */ /* 0x000fc8000f8fe23f */
[----:B------:R-:W-:Y:S08]  /*1540*/  @!P0 BRA `(.L_x_360) ;  /* 0x0000000000908947 */ /* 0x000ff00003800000 */
[----:B------:R-:W-:Y:S01]  /*1550*/  UISETP.NE.AND UP0, UPT, UR39, URZ, UPT ;  /* 0x0000003f2700728c */ /* 0x000fe2000bf05270 */
[----:B------:R-:W-:-:S03]  /*1560*/  ULDC UR4, c[0x0][0x9f0] ;  /* 0x00027c0000047ab9 */ /* 0x000fc60000000800 */
[----:B------:R-:W-:-:S03]  /*1570*/  USEL UR10, UR39, UR4, UP0 ;  /* 0x00000004270a7287 */ /* 0x000fc60008000000 */
[----:B------:R-:W-:Y:S01]  /*1580*/  UMOV UR4, URZ ;  /* 0x0000003f00047c82 */ /* 0x000fe20008000000 */
[----:B------:R-:W-:Y:S02]  /*1590*/  UIADD3 UR6, UR9, -0x1, UR10 ;  /* 0xffffffff09067890 */ /* 0x000fe4000fffe00a */
[----:B------:R-:W-:-:S04]  /*15a0*/  IMAD.U32 R4, RZ, RZ, UR10 ;  /* 0x0000000aff047e24 */ /* 0x000fc8000f8e00ff */
[----:B------:R-:W-:Y:S01]  /*15b0*/  IMAD.U32 R5, RZ, RZ, UR6 ;  /* 0x00000006ff057e24 */ /* 0x000fe2000f8e00ff */
[-C--:B------:R-:W-:Y:S01]  /*15c0*/  IABS R0, R4.reuse ;  /* 0x0000000400007213 */ /* 0x080fe20000000000 */
[----:B------:R-:W-:Y:S01]  /*15d0*/  ULOP3.LUT UR6, UR6, UR10, URZ, 0x3c, !UPT ;  /* 0x0000000a06067292 */ /* 0x000fe2000f8e3c3f */
[----:B------:R-:W-:Y:S02]  /*15e0*/  IABS R6, R4 ;  /* 0x0000000400067213 */ /* 0x000fe40000000000 */
        /* <DEDUP_REMOVED lines=26> */
.L_x_360:
[----:B------:R-:W-:Y:S01]  /*1790*/  UIMAD UR38, UR42, UR4, URZ ;  /* 0x000000042a2672a4 */ /* 0x000fe2000f8e023f */
[----:B------:R-:W-:Y:S01]  /*17a0*/  IMAD.U32 R0, RZ, RZ, UR9 ;  /* 0x00000009ff007e24 */ /* 0x000fe2000f8e00ff */
[----:B------:R-:W-:Y:S01]  /*17b0*/  PLOP3.LUT P0, PT, PT, PT, PT, 0x80, 0x0 ;  /* 0x000000000000781c */ /* 0x000fe20003f0f070 */
[----:B------:R-:W-:Y:S01]  /*17c0*/  IMAD.U32 R3, RZ, RZ, UR4 ;  /* 0x00000004ff037e24 */ /* 0x000fe2000f8e00ff */
[----:B------:R-:W-:Y:S01]  /*17d0*/  CS2R R150, SRZ ;  /* 0x0000000000967805 */ /* 0x000fe2000001ff00 */
[----:B------:R-:W-:Y:S01]  /*17e0*/  IMAD.MOV.U32 R6, RZ, RZ, RZ ;  /* 0x000000ffff067224 */ /* 0x000fe200078e00ff */
[----:B------:R-:W-:Y:S01]  /*17f0*/  CS2R R148, SRZ ;  /* 0x0000000000947805 */ /* 0x000fe2000001ff00 */
[----:B------:R-:W-:Y:S01]  /*1800*/  IMAD.MOV.U32 R5, RZ, RZ, RZ ;  /* 0x000000ffff057224 */ /* 0x000fe200078e00ff */
[----:B------:R-:W-:Y:S02]  /*1810*/  VIADDMNMX R0, R3, UR38, R0, PT ;  /* 0x0000002603007c46 */ /* 0x000fe4000b800100 */
[----:B------:R-:W-:-:S02]  /*1820*/  CS2R R146, SRZ ;  /* 0x0000000000927805 */ /* 0x000fc4000001ff00 */
[----:B------:R-:W-:Y:S02]  /*1830*/  CS2R R144, SRZ ;  /* 0x0000000000907805 */ /* 0x000fe4000001ff00 */
[----:B------:R-:W-:Y:S02]  /*1840*/  CS2R R142, SRZ ;  /* 0x00000000008e7805 */ /* 0x000fe4000001ff00 */
[----:B------:R-:W-:Y:S02]  /*1850*/  R2UR UR50, R0 ;  /* 0x00000000003272ca */ /* 0x000fe400000e0000 */
        /* <DEDUP_REMOVED lines=11> */
[----:B------:R-:W-:Y:S01]  /*1910*/  CS2R R118, SRZ ;  /* 0x0000000000767805 */ /* 0x000fe2000001ff00 */
[----:B------:R-:W-:Y:S01]  /*1920*/  UISETP.GT.AND UP0, UPT, UR50, UR38, UPT ;  /* 0x000000263200728c */ /* 0x000fe2000bf04270 */
[----:B------:R-:W-:Y:S02]  /*1930*/  CS2R R116, SRZ ;  /* 0x0000000000747805 */ /* 0x000fe4000001ff00 */
[----:B------:R-:W-:Y:S02]  /*1940*/  CS2R R114, SRZ ;  /* 0x0000000000727805 */ /* 0x000fe4000001ff00 */
[----:B------:R-:W-:-:S02]  /*1950*/  CS2R R112, SRZ ;  /* 0x0000000000707805 */ /* 0x000fc4000001ff00 */
[----:B------:R-:W-:Y:S02]  /*1960*/  CS2R R110, SRZ ;  /* 0x00000000006e7805 */ /* 0x000fe4000001ff00 */
[----:B------:R-:W-:Y:S02]  /*1970*/  CS2R R108, SRZ ;  /* 0x00000000006c7805 */ /* 0x000fe4000001ff00 */
[----:B------:R-:W-:Y:S02]  /*1980*/  PLOP3.LUT P1, PT, PT, PT, UP0, 0x80, 0x0 ;  /* 0x000000000000781c */ /* 0x000fe40003f2f008 */
        /* <DEDUP_REMOVED lines=42> */
[----:B------:R-:W-:Y:S06]  /*1c30*/  @!P1 BRA `(.L_x_361) ;  /* 0x00000044003c9947 */ /* 0x000fec0003800000 */
[----:B------:R-:W0:Y:S01]  /*1c40*/  S2R R0, SR_TID.X ;  /* 0x0000000000007919 */ /* 0x000e220000002100 */
[----:B------:R-:W1:Y:S01]  /*1c50*/  S2UR UR7, SR_CgaCtaId ;  /* 0x00000000000779c3 */ /* 0x000e620000008800 */
[----:B------:R-:W-:Y:S02]  /*1c60*/  UMOV UR6, 0x400 ;  /* 0x0000040000067882 */ /* 0x000fe40000000000 */
[----:B-1----:R-:W-:-:S04]  /*1c70*/  ULEA UR6, UR7, UR6, 0x18 ;  /* 0x0000000607067291 */ /* 0x002fc8000f8ec03f */
[----:B------:R-:W-:Y:S01]  /*1c80*/  UIADD3 UR6, UR6, 0x18400, URZ ;  /* 0x0001840006067890 */ /* 0x000fe2000fffe03f */
[----:B0-----:R-:W-:-:S03]  /*1c90*/  VIADD R0, R0, 0xffffff80 ;  /* 0xffffff8000007836 */ /* 0x001fc60000000000 */
[----:B------:R-:W-:Y:S02]  /*1ca0*/  ULOP3.LUT UP0, URZ, UR6, 0x1bf, URZ, 0xc0, !UPT ;  /* 0x000001bf063f7892 */ /* 0x000fe4000f80c03f */
[----:B------:R-:W-:-:S04]  /*1cb0*/  SHF.R.S32.HI R3, RZ, 0x1f, R0 ;  /* 0x0000001fff037819 */ /* 0x000fc80000011400 */
[----:B------:R-:W-:Y:S02]  /*1cc0*/  PLOP3.LUT P0, PT, PT, PT, UP0, 0x80, 0x0 ;  /* 0x000000000000781c */ /* 0x000fe40003f0f008 */
[----:B------:R-:W-:-:S04]  /*1cd0*/  LEA.HI R3, R3, R0, RZ, 0x7 ;  /* 0x0000000003037211 */ /* 0x000fc800078f38ff */
[----:B------:R-:W-:-:S06]  /*1ce0*/  SHF.R.S32.HI R3, RZ, 0x7, R3 ;  /* 0x00000007ff037819 */ /* 0x000fcc0000011403 */
[----:B------:R-:W0:Y:S02]  /*1cf0*/  SHFL.IDX PT, R3, R3, RZ, 0x1f ;  /* 0x00001fff03037589 */ /* 0x000e2400000e0000 */
[----:B0-----:R-:W-:-:S13]  /*1d00*/  R2UR UR4, R3 ;  /* 0x00000000030472ca */ /* 0x001fda00000e0000 */
        /* <DEDUP_REMOVED lines=23> */
.L_x_362:
[----:B------:R-:W0:Y:S01]  /*1e80*/  S2R R3, SR_CgaCtaId ;  /* 0x0000000000037919 */ /* 0x000e220000008800 */
[----:B------:R-:W-:Y:S01]  /*1e90*/  ULEA.HI UR4, UR48, UR48, URZ, 0x1 ;  /* 0x0000003030047291 */ /* 0x000fe2000f8f083f */
[----:B------:R-:W-:Y:S01]  /*1ea0*/  MOV R6, 0x400 ;  /* 0x0000040000067802 */ /* 0x000fe20000000f00 */
[----:B------:R-:W1:Y:S02]  /*1eb0*/  S2R R20, SR_TID.X ;  /* 0x0000000000147919 */ /* 0x000e640000002100 */
[----:B------:R-:W-:-:S04]  /*1ec0*/  ULOP3.LUT UR4, UR4, 0xfffffffe, URZ, 0xc0, !UPT ;  /* 0xfffffffe04047892 */ /* 0x000fc8000f8ec03f */
[----:B------:R-:W-:-:S06]  /*1ed0*/  UIADD3 UR4, UR48, -UR4, URZ ;  /* 0x8000000430047290 */ /* 0x000fcc000fffe03f */
[----:B------:R-:W-:Y:S01]  /*1ee0*/  IMAD.U32 R0, RZ, RZ, UR4 ;  /* 0x00000004ff007e24 */ /* 0x000fe2000f8e00ff */
[----:B0-----:R-:W-:-:S04]  /*1ef0*/  LEA R6, R3, R6, 0x18 ;  /* 0x0000000603067211 */ /* 0x001fc800078ec0ff */
[----:B------:R-:W-:Y:S02]  /*1f00*/  SHF.L.U32 R3, R0, 0x1f, RZ ;  /* 0x0000001f00037819 */ /* 0x000fe400000006ff */
[----:B-1----:R-:W-:Y:S02]  /*1f10*/  SHF.R.U32.HI R20, RZ, 0x7, R20 ;  /* 0x00000007ff147819 */ /* 0x002fe40000011614 */
[----:B------:R-:W0:Y:S03]  /*1f20*/  SYNCS.PHASECHK.TRANS64.TRYWAIT P0, [R6+URZ+0x22800], R3 ;  /* 0x02280003060075a7 */ /* 0x000e26000800017f */
[----:B------:R-:W-:Y:S01]  /*1f30*/  VIADD R7, R20, 0x8 ;  /* 0x0000000814077836 */ /* 0x000fe20000000000 */
[----:B0-----:R-:W-:Y:S06]  /*1f40*/  @!P0 BRA `(.L_x_363) ;  /* 0x000000ec00ac8947 */ /* 0x001fec0003800000 */
.L_x_527:
[----:B------:R-:W-:Y:S01]  /*1f50*/  IMAD.U32 R0, RZ, RZ, UR49 ;  /* 0x00000031ff007e24 */ /* 0x000fe2000f8e00ff */
[----:B------:R-:W-:Y:S05]  /*1f60*/  WARPSYNC.ALL ;  /* 0x0000000000007948 */ /* 0x000fea0003800000 */
[----:B------:R1:W-:Y:S01]  /*1f70*/  BAR.SYNC.DEFER_BLOCKING R7, 0x100 ;  /* 0x000400070000751d */ /* 0x0003e20000010000 */
[----:B------:R-:W-:-:S13]  /*1f80*/  ISETP.NE.AND P0, PT, R0, 0x3, PT ;  /* 0x000000030000780c */ /* 0x000fda0003f05270 */
[----:B-1----:R-:W-:Y:S05]  /*1f90*/  @!P0 BRA `(.L_x_364) ;  /* 0x0000000000048947 */ /* 0x002fea0003800000 */
[----:B------:R-:W-:Y:S01]  /*1fa0*/  BPT.TRAP 0x1 ;  /* 0x000000040000795c */ /* 0x000fe20000300000 */
.L_x_364:
[----:B------:R-:W-:Y:S01]  /*1fb0*/  R2UR UR22, R6 ;  /* 0x00000000061672ca */ /* 0x000fe200000e0000 */
[----:B------:R-:W-:-:S05]  /*1fc0*/  IMAD.U32 R8, RZ, RZ, UR47 ;  /* 0x0000002fff087e24 */ /* 0x000fca000f8e00ff */
[----:B------:R-:W-:-:S07]  /*1fd0*/  SHF.L.U32 R8, R8, 0x1f, RZ ;  /* 0x0000001f08087819 */ /* 0x000fce00000006ff */
[----:B------:R-:W-:-:S09]  /*1fe0*/  ULEA UR22, UR37, UR22, 0x3 ;  /* 0x0000001625167291 */ /* 0x000fd2000f8e183f */
[----:B------:R1:W2:Y:S01]  /*1ff0*/  SYNCS.PHASECHK.TRANS64.TRYWAIT P1, [UR22+0x22830], R8 ;  /* 0x02283008ff0075a7 */ /* 0x0002a20008020156 */
[----:B------:R-:W-:Y:S05]  /*2000*/  @!P0 BRA `(.L_x_365) ;  /* 0x0000000000048947 */ /* 0x000fea0003800000 */
[----:B------:R-:W-:Y:S01]  /*2010*/  BPT.TRAP 0x1 ;  /* 0x000000040000795c */ /* 0x000fe20000300000 */
.L_x_365:
[----:B--2---:R-:W-:Y:S05]  /*2020*/  @P1 BRA `(.L_x_366) ;  /* 0x0000000000081947 */ /* 0x004fea0003800000 */
[----:B------:R-:W2:Y:S02]  /*2030*/  SYNCS.PHASECHK.TRANS64.TRYWAIT P1, [UR22+0x22830], R8 ;  /* 0x02283008ff0075a7 */ /* 0x000ea40008020156 */
[----:B--2---:R-:W-:Y:S05]  /*2040*/  @!P1 BRA `(.L_x_367) ;  /* 0x000000ec00809947 */ /* 0x004fea0003800000 */
.L_x_366:
[----:B------:R-:W-:Y:S01]  /*2050*/  R2UR UR4, R6 ;  /* 0x00000000060472ca */ /* 0x000fe200000e0000 */
[----:B------:R-:W-:Y:S01]  /*2060*/  ULOP3.LUT UR16, UR52, 0x10000, URZ, 0xfc, !UPT ;  /* 0x0001000034107892 */ /* 0x000fe2000f8efc3f */
[----:B------:R-:W-:Y:S01]  /*2070*/  WARPGROUP.ARRIVE ;  /* 0x00000000000079c5 */ /* 0x000fe20000000000 */
[----:B------:R-:W-:Y:S01]  /*2080*/  UMOV UR17, 0x40000040 ;  /* 0x4000004000117882 */ /* 0x000fe20000000000 */
[----:B------:R-:W-:Y:S01]  /*2090*/  UMOV UR19, 0x40000040 ;  /* 0x4000004000137882 */ /* 0x000fe20000000000 */
[----:B------:R-:W-:Y:S01]  /*20a0*/  UMOV UR5, 0x40000040 ;  /* 0x4000004000057882 */ /* 0x000fe20000000000 */
[----:B------:R-:W-:Y:S01]  /*20b0*/  UMOV UR7, 0x40000040 ;  /* 0x4000004000077882 */ /* 0x000fe20000000000 */
[----:B------:R-:W-:Y:S01]  /*20c0*/  UIADD3 UR8, UR16, 0x4, URZ ;  /* 0x0000000410087890 */ /* 0x000fe2000fffe03f */
[----:B------:R-:W-:Y:S01]  /*20d0*/  P2R R10, PR, RZ, 0x1 ;  /* 0x00000001ff0a7803 */ /* 0x000fe20000000000 */
[----:B------:R-:W-:Y:S01]  /*20e0*/  UMOV UR9, 0x40000040 ;  /* 0x4000004000097882 */ /* 0x000fe20000000000 */
[----:B------:R-:W-:Y:S01]  /*20f0*/  UMOV UR11, 0x40000040 ;  /* 0x40000040000b7882 */ /* 0x000fe20000000000 */
[----:B------:R-:W-:Y:S01]  /*2100*/  UIADD3 UR12, UR16, 0x6, URZ ;  /* 0x00000006100c7890 */ /* 0x000fe2000fffe03f */
[----:B------:R-:W2:Y:S01]  /*2110*/  S2R R20, SR_TID.X ;  /* 0x0000000000147919 */ /* 0x000ea20000002100 */
[----:B------:R-:W-:Y:S01]  /*2120*/  UIADD3 UR4, UR4, 0x1c400, URZ ;  /* 0x0001c40004047890 */ /* 0x000fe2000fffe03f */
[----:B------:R-:W-:Y:S01]  /*2130*/  UMOV UR13, 0x40000040 ;  /* 0x40000040000d7882 */ /* 0x000fe20000000000 */
[----:B------:R-:W-:-:S02]  /*2140*/  UMOV UR15, 0x40000040 ;  /* 0x40000040000f7882 */ /* 0x000fc40000000000 */
[----:B------:R-:W-:Y:S01]  /*2150*/  USHF.R.U32.HI UR4, URZ, 0x4, UR4 ;  /* 0x000000043f047899 */ /* 0x000fe20008011604 */
[----:B------:R-:W3:Y:S01]  /*2160*/  S2R R72, SR_TID.X ;  /* 0x0000000000487919 */ /* 0x000ee20000002100 */
[----:B------:R-:W-:Y:S02]  /*2170*/  UIMAD UR51, UR50, -0x60, UR51 ;  /* 0xffffffa0323378a4 */ /* 0x000fe4000f8e0233 */
[----:B------:R-:W-:-:S04]  /*2180*/  ULOP3.LUT UR4, UR4, 0x3fff, URZ, 0xc0, !UPT ;  /* 0x00003fff04047892 */ /* 0x000fc8000f8ec03f */
[----:B------:R-:W-:Y:S01]  /*2190*/  ULOP3.LUT UR20, UR4, 0x10000, URZ, 0xfc, !UPT ;  /* 0x0001000004147892 */ /* 0x000fe2000f8efc3f */
[----:B0-----:R-:W-:Y:S01]  /*21a0*/  IMAD.U32 R3, RZ, RZ, UR51 ;  /* 0x00000033ff037e24 */ /* 0x001fe2000f8e00ff */
[----:B------:R-:W-:Y:S02]  /*21b0*/  UIADD3 UR4, UR16, 0x2, URZ ;  /* 0x0000000210047890 */ /* 0x000fe4000fffe03f */
[----:B------:R-:W-:Y:S02]  /*21c0*/  UIMAD UR18, UR37, 0x300, UR20 ;  /* 0x00000300251278a4 */ /* 0x000fe4000f8e0214 */
[----:B------:R-:W-:Y:S02]  /*21d0*/  IADD3 R0, -R2, 0x60, R3 ;  /* 0x0000006002007810 */ /* 0x000fe40007ffe103 */
[----:B------:R-:W-:Y:S02]  /*21e0*/  UIADD3 UR6, UR18, 0x2, URZ ;  /* 0x0000000212067890 */ /* 0x000fe4000fffe03f */
[----:B------:R-:W-:Y:S01]  /*21f0*/  UIADD3 UR10, UR18, 0x4, URZ ;  /* 0x00000004120a7890 */ /* 0x000fe2000fffe03f */
[----:B------:R-:W-:Y:S01]  /*2200*/  ISETP.GT.AND P6, PT, R0, RZ, PT ;  /* 0x000000ff0000720c */ /* 0x000fe20003fc4270 */
[----:B------:R-:W-:-:S02]  /*2210*/  UIADD3 UR14, UR18, 0x6, URZ ;  /* 0x00000006120e7890 */ /* 0x000fc4000fffe03f */
[----:B------:R-:W-:Y:S01]  /*2220*/  HGMMA.64x96x16.F32 R24, gdesc[UR16], RZ, !UPT, gsb0 ;  /* 0x01600000101879f0 */ /* 0x000fe2000c0008ff */
[C---:B------:R-:W-:Y:S02]  /*2230*/  ISETP.GT.AND P5, PT, R0.reuse, 0x1, PT ;  /* 0x000000010000780c */ /* 0x040fe40003fa4270 */
[C---:B------:R-:W-:Y:S02]  /*2240*/  ISETP.GT.AND P4, PT, R0.reuse, 0x8, PT ;  /* 0x000000080000780c */ /* 0x040fe40003f84270 */
[C---:B------:R-:W-:Y:S02]  /*2250*/  ISETP.GT.AND P3, PT, R0.reuse, 0x9, PT ;  /* 0x000000090000780c */ /* 0x040fe40003f64270 */
[C---:B------:R-:W-:Y:S02]  /*2260*/  ISETP.GT.AND P2, PT, R0.reuse, 0x10, PT ;  /* 0x000000100000780c */ /* 0x040fe40003f44270 */
[----:B------:R-:W-:Y:S02]  /*2270*/  ISETP.GT.AND P1, PT, R0, 0x11, PT ;  /* 0x000000110000780c */ /* 0x000fe40003f24270 */
[----:B--2---:R-:W-:-:S02]  /*2280*/  LOP3.LUT R20, R20, 0x7f, RZ, 0xc0, !PT ;  /* 0x0000007f14147812 */ /* 0x004fc400078ec0ff */
[----:B---3--:R-:W-:Y:S01]  /*2290*/  SHF.R.U32.HI R72, RZ, 0x7, R72 ;  /* 0x00000007ff487819 */ /* 0x008fe20000011648 */
[----:B------:R-:W-:Y:S02]  /*22a0*/  WARPGROUP.DEPBAR.LE gsb0, 0x0 ;  /* 0x00008000000079c5 */ /* 0x000fe40000010000 */
[----:B------:R-:W-:-:S06]  /*22b0*/  WARPGROUP.ARRIVE ;  /* 0x00000000000079c5 */ /* 0x000fcc0000000000 */
[----:B------:R-:W-:Y:S03]  /*22c0*/  HGMMA.64x96x16.F32 R24, gdesc[UR4], R24, gsb0 ;  /* 0x01600000041879f0 */ /* 0x000fe60008000818 */
[----:B------:R-:W-:Y:S02]  /*22d0*/  WARPGROUP.DEPBAR.LE gsb0, 0x0 ;  /* 0x00008000000079c5 */ /* 0x000fe40000010000 */
[----:B------:R-:W-:-:S06]  /*22e0*/  WARPGROUP.ARRIVE ;  /* 0x00000000000079c5 */ /* 0x000fcc0000000000 */
[----:B------:R-:W-:Y:S01]  /*22f0*/  HGMMA.64x96x16.F32 R24, gdesc[UR8], R24, gsb0 ;  /* 0x01600000081879f0 */ /* 0x000fe20008000818 */
[----:B------:R-:W-:Y:S02]  /*2300*/  ULDC UR10, c[0x0][0x988] ;  /* 0x00026200000a7ab9 */ /* 0x000fe40000000800 */
        /* <DEDUP_REMOVED lines=96> */
[----:B0-----:R-:W-:-:S04]  /*2910*/  FMNMX.FTZ R0, R9, R0, !PT ;  /* 0x0000000009007209 */ /* 0x001fc80007810000 */
[C---:B------:R-:W-:Y:S01]  /*2920*/  FSETP.NEU.FTZ.AND P0, PT, R0.reuse, -INF , PT ;  /* 0xff8000000000780b */ /* 0x040fe20003f1d000 */
[----:B------:R-:W-:-:S05]  /*2930*/  FMUL.FTZ R3, R0, UR10 ;  /* 0x0000000a00037c20 */ /* 0x000fca0008410000 */
[----:B------:R-:W-:Y:S02]  /*2940*/  FSEL R12, R3, RZ, P0 ;  /* 0x000000ff030c7208 */ /* 0x000fe40000000000 */
[----:B------:R-:W-:Y:S02]  /*2950*/  FMNMX.FTZ R3, R26, R27, !PT ;  /* 0x0000001b1a037209 */ /* 0x000fe40007810000 */
[----:B------:R-:W-:Y:S01]  /*2960*/  ISETP.NE.AND P0, PT, R10, RZ, PT ;  /* 0x000000ff0a00720c */ /* 0x000fe20003f05270 */
[--C-:B------:R-:W-:Y:S01]  /*2970*/  FFMA.FTZ R200, R24, UR10, -R12.reuse ;  /* 0x0000000a18c87c23 */ /* 0x100fe2000801080c */
[----:B------:R-:W-:Y:S01]  /*2980*/  FMNMX.FTZ R4, R30, R3, !PT ;  /* 0x000000031e047209 */ /* 0x000fe20007810000 */
[--C-:B------:R-:W-:Y:S01]  /*2990*/  FFMA.FTZ R5, R25, UR10, -R12.reuse ;  /* 0x0000000a19057c23 */ /* 0x100fe2000801080c */
[--C-:B------:R-:W-:Y:S01]  /*29a0*/  FFMA.FTZ R202, R28, UR10, -R12.reuse ;  /* 0x0000000a1cca7c23 */ /* 0x100fe2000801080c */
[--C-:B------:R-:W-:Y:S01]  /*29b0*/  FFMA.FTZ R9, R29, UR10, -R12.reuse ;  /* 0x0000000a1d097c23 */ /* 0x100fe2000801080c */
[----:B------:R-:W-:Y:S01]  /*29c0*/  FMNMX.FTZ R3, R31, R4, !PT ;  /* 0x000000041f037209 */ /* 0x000fe20007810000 */
[----:B------:R-:W-:Y:S01]  /*29d0*/  MUFU.EX2 R200, R200 ;  /* 0x000000c800c87308 */ /* 0x000fe20000000800 */
[--C-:B------:R-:W-:Y:S01]  /*29e0*/  FFMA.FTZ R152, R32, UR10, -R12.reuse ;  /* 0x0000000a20987c23 */ /* 0x100fe2000801080c */
[--C-:B------:R-:W-:Y:S01]  /*29f0*/  FFMA.FTZ R11, R33, UR10, -R12.reuse ;  /* 0x0000000a210b7c23 */ /* 0x100fe2000801080c */
[----:B------:R-:W-:Y:S01]  /*2a00*/  FMNMX.FTZ R4, R34, R3, !PT ;  /* 0x0000000322047209 */ /* 0x000fe20007810000 */
[--C-:B------:R-:W-:Y:S01]  /*2a10*/  FFMA.FTZ R154, R36, UR10, -R12.reuse ;  /* 0x0000000a249a7c23 */ /* 0x100fe2000801080c */
[--C-:B------:R-:W-:Y:S01]  /*2a20*/  FFMA.FTZ R13, R37, UR10, -R12.reuse ;  /* 0x0000000a250d7c23 */ /* 0x100fe2000801080c */
[--C-:B------:R-:W-:Y:S01]  /*2a30*/  FFMA.FTZ R156, R40, UR10, -R12.reuse ;  /* 0x0000000a289c7c23 */ /* 0x100fe2000801080c */
[----:B------:R-:W-:Y:S01]  /*2a40*/  FMNMX.FTZ R3, R35, R4, !PT ;  /* 0x0000000423037209 */ /* 0x000fe20007810000 */
[----:B------:R-:W0:Y:S01]  /*2a50*/  MUFU.EX2 R5, R5 ;  /* 0x0000000500057308 */ /* 0x000e220000000800 */
[--C-:B------:R-:W-:Y:S01]  /*2a60*/  FFMA.FTZ R41, R41, UR10, -R12.reuse ;  /* 0x0000000a29297c23 */ /* 0x100fe2000801080c */
        /* <DEDUP_REMOVED lines=15> */
[----:B0-----:R-:W-:Y:S01]  /*2b60*/  FADD.FTZ R21, R200, R5 ;  /* 0x00000005c8157221 */ /* 0x001fe20000010000 */
[--C-:B------:R-:W-:Y:S01]  /*2b70*/  FFMA.FTZ R61, R61, UR10, -R12.reuse ;  /* 0x0000000a3d3d7c23 */ /* 0x100fe2000801080c */
[----:B------:R-:W-:Y:S01]  /*2b80*/  FMNMX.FTZ R4, R46, R3, !PT ;  /* 0x000000032e047209 */ /* 0x000fe20007810000 */
[--C-:B------:R-:W-:Y:S01]  /*2b90*/  FFMA.FTZ R64, R64, UR10, -R12.reuse ;  /* 0x0000000a40407c23 */ /* 0x100fe2000801080c */
[--C-:B------:R-:W-:Y:S01]  /*2ba0*/  FFMA.FTZ R65, R65, UR10, -R12.reuse ;  /* 0x0000000a41417c23 */ /* 0x100fe2000801080c */
[--C-:B------:R-:W-:Y:S01]  /*2bb0*/  FFMA.FTZ R68, R68, UR10, -R12.reuse ;  /* 0x0000000a44447c23 */ /* 0x100fe2000801080c */
[----:B------:R-:W-:Y:S01]  /*2bc0*/  FMNMX.FTZ R3, R47, R4, !PT ;  /* 0x000000042f037209 */ /* 0x000fe20007810000 */
[----:B------:R-:W-:Y:S01]  /*2bd0*/  MUFU.EX2 R152, R152 ;  /* 0x0000009800987308 */ /* 0x000fe20000000800 */
[----:B------:R-:W-:Y:S01]  /*2be0*/  FFMA.FTZ R12, R69, UR10, -R12 ;  /* 0x0000000a450c7c23 */ /* 0x000fe2000801080c */
[----:B------:R-:W-:-:S02]  /*2bf0*/  F2FP.F16.F32.PACK_AB R200, R5, R200 ;  /* 0x000000c805c8723e */ /* 0x000fc400000000ff */
[----:B------:R-:W-:-:S04]  /*2c00*/  FMNMX.FTZ R4, R50, R3, !PT ;  /* 0x0000000332047209 */ /* 0x000fc80007810000 */
[----:B------:R-:W-:Y:S01]  /*2c10*/  FMNMX.FTZ R3, R51, R4, !PT ;  /* 0x0000000433037209 */ /* 0x000fe20007810000 */
[----:B------:R-:W-:Y:S03]  /*2c20*/  MUFU.EX2 R11, R11 ;  /* 0x0000000b000b7308 */ /* 0x000fe60000000800 */
        /* <DEDUP_REMOVED lines=14> */
[----:B------:R-:W-:Y:S04]  /*2d10*/  MUFU.EX2 R44, R44 ;  /* 0x0000002c002c7308 */ /* 0x000fe80000000800 */
[----:B------:R-:W0:Y:S04]  /*2d20*/  SHFL.BFLY PT, R3, R4, 0x2, 0x1f ;  /* 0x0c401f0004037f89 */ /* 0x000e2800000e0000 */
[----:B------:R-:W-:Y:S08]  /*2d30*/  MUFU.EX2 R15, R12 ;  /* 0x0000000c000f7308 */ /* 0x000ff00000000800 */
[----:B------:R-:W2:Y:S08]  /*2d40*/  MUFU.EX2 R45, R45 ;  /* 0x0000002d002d7308 */ /* 0x000eb00000000800 */
[----:B------:R-:W-:Y:S01]  /*2d50*/  MUFU.EX2 R48, R48 ;  /* 0x0000003000307308 */ /* 0x000fe20000000800 */
[----:B0-----:R-:W-:-:S07]  /*2d60*/  FMNMX.FTZ R10, R4, R3, !PT ;  /* 0x00000003040a7209 */ /* 0x001fce0007810000 */
[----:B------:R-:W0:Y:S01]  /*2d70*/  MUFU.EX2 R49, R49 ;  /* 0x0000003100317308 */ /* 0x000e220000000800 */
[----:B------:R-:W3:Y:S01]  /*2d80*/  SHFL.BFLY PT, R3, R10, 0x1, 0x1f ;  /* 0x0c201f000a037f89 */ /* 0x000ee200000e0000 */
[----:B--2---:R-:W-:-:S06]  /*2d90*/  F2FP.F16.F32.PACK_AB R158, R45, R44 ;  /* 0x0000002c2d9e723e */ /* 0x004fcc00000000ff */
[----:B------:R-:W-:Y:S08]  /*2da0*/  MUFU.EX2 R52, R52 ;  /* 0x0000003400347308 */ /* 0x000ff00000000800 */
[----:B------:R-:W2:Y:S01]  /*2db0*/  MUFU.EX2 R53, R53 ;  /* 0x0000003500357308 */ /* 0x000ea20000000800 */
[----:B0-----:R-:W-:-:S07]  /*2dc0*/  F2FP.F16.F32.PACK_AB R160, R49, R48 ;  /* 0x0000003031a0723e */ /* 0x001fce00000000ff */
[----:B------:R-:W-:Y:S01]  /*2dd0*/  MUFU.EX2 R56, R56 ;  /* 0x0000003800387308 */ /* 0x000fe20000000800 */
[----:B---3--:R-:W-:Y:S02]  /*2de0*/  FMNMX.FTZ R3, R10, R3, !PT ;  /* 0x000000030a037209 */ /* 0x008fe40007810000 */
[----:B------:R-:W-:Y:S02]  /*2df0*/  IADD3 R10, -R72, 0xb, RZ ;  /* 0x0000000b480a7810 */ /* 0x000fe40007ffe1ff */
[C---:B------:R-:W-:Y:S01]  /*2e00*/  FSETP.NEU.FTZ.AND P1, PT, R3.reuse, -INF , PT ;  /* 0xff8000000300780b */ /* 0x040fe20003f3d000 */
[----:B------:R-:W-:Y:S02]  /*2e10*/  FMUL.FTZ R4, R3, UR10 ;  /* 0x0000000a03047c20 */ /* 0x000fe40008410000 */
[----:B------:R-:W-:Y:S01]  /*2e20*/  MUFU.EX2 R57, R57 ;  /* 0x0000003900397308 */ /* 0x000fe20000000800 */
[----:B--2---:R-:W-:Y:S02]  /*2e30*/  F2FP.F16.F32.PACK_AB R162, R53, R52 ;  /* 0x0000003435a2723e */ /* 0x004fe400000000ff */
[----:B------:R-:W-:Y:S01]  /*2e40*/  FSEL R14, R4, RZ, P1 ;  /* 0x000000ff040e7208 */ /* 0x000fe20000800000 */
[----:B------:R-:W-:Y:S01]  /*2e50*/  FADD.FTZ R4, R202, R21 ;  /* 0x00000015ca047221 */ /* 0x000fe20000010000 */
[----:B------:R-:W-:Y:S01]  /*2e60*/  ISETP.NE.AND P1, PT, R20, RZ, PT ;  /* 0x000000ff1400720c */ /* 0x000fe20003f25270 */
[----:B------:R-:W-:Y:S01]  /*2e70*/  IMAD.U32 R20, RZ, RZ, UR22 ;  /* 0x00000016ff147e24 */ /* 0x000fe2000f8e00ff */
[----:B------:R-:W-:Y:S01]  /*2e80*/  F2FP.F16.F32.PACK_AB R202, R9, R202 ;  /* 0x000000ca09ca723e */ /* 0x000fe200000000ff */
[--C-:B------:R-:W-:Y:S01]  /*2e90*/  FFMA.FTZ R26, R26, UR10, -R14.reuse ;  /* 0x0000000a1a1a7c23 */ /* 0x100fe2000801080e */
[--C-:B------:R-:W-:Y:S01]  /*2ea0*/  FFMA.FTZ R27, R27, UR10, -R14.reuse ;  /* 0x0000000a1b1b7c23 */ /* 0x100fe2000801080e */
[--C-:B------:R-:W-:Y:S01]  /*2eb0*/  FFMA.FTZ R30, R30, UR10, -R14.reuse ;  /* 0x0000000a1e1e7c23 */ /* 0x100fe2000801080e */
[--C-:B------:R-:W-:Y:S01]  /*2ec0*/  FFMA.FTZ R31, R31, UR10, -R14.reuse ;  /* 0x0000000a1f1f7c23 */ /* 0x100fe2000801080e */
[--C-:B------:R-:W-:Y:S01]  /*2ed0*/  FFMA.FTZ R34, R34, UR10, -R14.reuse ;  /* 0x0000000a22227c23 */ /* 0x100fe2000801080e */
[----:B------:R-:W-:Y:S01]  /*2ee0*/  FFMA.FTZ R35, R35, UR10, -R14 ;  /* 0x0000000a23237c23 */ /* 0x000fe2000801080e */
[----:B------:R-:W-:Y:S01]  /*2ef0*/  MUFU.EX2 R26, R26 ;  /* 0x0000001a001a7308 */ /* 0x000fe20000000800 */
[----:B------:R-:W-:Y:S01]  /*2f00*/  FADD.FTZ R21, R9, R4 ;  /* 0x0000000409157221 */ /* 0x000fe20000010000 */
[--C-:B------:R-:W-:Y:S01]  /*2f10*/  FFMA.FTZ R38, R38, UR10, -R14.reuse ;  /* 0x0000000a26267c23 */ /* 0x100fe2000801080e */
[--C-:B------:R-:W-:Y:S01]  /*2f20*/  FFMA.FTZ R39, R39, UR10, -R14.reuse ;  /* 0x0000000a27277c23 */ /* 0x100fe2000801080e */
[--C-:B------:R-:W-:Y:S01]  /*2f30*/  FFMA.FTZ R42, R42, UR10, -R14.reuse ;  /* 0x0000000a2a2a7c23 */ /* 0x100fe2000801080e */
[----:B------:R-:W-:Y:S01]  /*2f40*/  FADD.FTZ R4, R152, R21 ;  /* 0x0000001598047221 */ /* 0x000fe20000010000 */
[--C-:B------:R-:W-:Y:S01]  /*2f50*/  FFMA.FTZ R43, R43, UR10, -R14.reuse ;  /* 0x0000000a2b2b7c23 */ /* 0x100fe2000801080e */
[----:B------:R-:W-:Y:S01]  /*2f60*/  FFMA.FTZ R46, R46, UR10, -R14 ;  /* 0x0000000a2e2e7c23 */ /* 0x000fe2000801080e */
[----:B------:R-:W0:Y:S01]  /*2f70*/  MUFU.EX2 R27, R27 ;  /* 0x0000001b001b7308 */ /* 0x000e220000000800 */
[----:B------:R-:W-:Y:S01]  /*2f80*/  FADD.FTZ R25, R11, R4 ;  /* 0x000000040b197221 */ /* 0x000fe20000010000 */
[--C-:B------:R-:W-:Y:S01]  /*2f90*/  FFMA.FTZ R47, R47, UR10, -R14.reuse ;  /* 0x0000000a2f2f7c23 */ /* 0x100fe2000801080e */
[--C-:B------:R-:W-:Y:S01]  /*2fa0*/  FFMA.FTZ R50, R50, UR10, -R14.reuse ;  /* 0x0000000a32327c23 */ /* 0x100fe2000801080e */
[--C-:B------:R-:W-:Y:S01]  /*2fb0*/  FFMA.FTZ R51, R51, UR10, -R14.reuse ;  /* 0x0000000a33337c23 */ /* 0x100fe2000801080e */
[----:B------:R-:W-:Y:S01]  /*2fc0*/  FADD.FTZ R12, R154, R25 ;  /* 0x000000199a0c7221 */ /* 0x000fe20000010000 */
[--C-:B------:R-:W-:Y:S01]  /*2fd0*/  FFMA.FTZ R54, R54, UR10, -R14.reuse ;  /* 0x0000000a36367c23 */ /* 0x100fe2000801080e */
[----:B------:R-:W-:Y:S01]  /*2fe0*/  FFMA.FTZ R55, R55, UR10, -R14 ;  /* 0x0000000a37377c23 */ /* 0x000fe2000801080e */
[----:B------:R-:W2:Y:S01]  /*2ff0*/  MUFU.EX2 R30, R30 ;  /* 0x0000001e001e7308 */ /* 0x000ea20000000800 */
[----:B------:R-:W-:Y:S01]  /*3000*/  FADD.FTZ R25, R13, R12 ;  /* 0x0000000c0d197221 */ /* 0x000fe20000010000 */
[--C-:B------:R-:W-:Y:S01]  /*3010*/  FFMA.FTZ R58, R58, UR10, -R14.reuse ;  /* 0x0000000a3a3a7c23 */ /* 0x100fe2000801080e */
[--C-:B------:R-:W-:Y:S01]  /*3020*/  FFMA.FTZ R59, R59, UR10, -R14.reuse ;  /* 0x0000000a3b3b7c23 */ /* 0x100fe2000801080e */
[--C-:B------:R-:W-:Y:S01]  /*3030*/  FFMA.FTZ R62, R62, UR10, -R14.reuse ;  /* 0x0000000a3e3e7c23 */ /* 0x100fe2000801080e */
[--C-:B------:R-:W-:Y:S01]  /*3040*/  FFMA.FTZ R63, R63, UR10, -R14.reuse ;  /* 0x0000000a3f3f7c23 */ /* 0x100fe2000801080e */
[--C-:B------:R-:W-:Y:S01]  /*3050*/  FFMA.FTZ R66, R66, UR10, -R14.reuse ;  /* 0x0000000a42427c23 */ /* 0x100fe2000801080e */
[--C-:B------:R-:W-:Y:S01]  /*3060*/  FFMA.FTZ R67, R67, UR10, -R14.reuse ;  /* 0x0000000a43437c23 */ /* 0x100fe2000801080e */
[----:B------:R-:W3:Y:S01]  /*3070*/  MUFU.EX2 R31, R31 ;  /* 0x0000001f001f7308 */ /* 0x000ee20000000800 */
[----:B0-----:R-:W-:Y:S01]  /*3080*/  FADD.FTZ R21, R26, R27 ;  /* 0x0000001b1a157221 */ /* 0x001fe20000010000 */
[--C-:B------:R-:W-:Y:S01]  /*3090*/  FFMA.FTZ R70, R70, UR10, -R14.reuse ;  /* 0x0000000a46467c23 */ /* 0x100fe2000801080e */
[----:B------:R-:W-:Y:S01]  /*30a0*/  FFMA.FTZ R14, R71, UR10, -R14 ;  /* 0x0000000a470e7c23 */ /* 0x000fe2000801080e */
[----:B------:R-:W-:-:S02]  /*30b0*/  F2FP.F16.F32.PACK_AB R152, R11, R152 ;  /* 0x000000980b98723e */ /* 0x000fc400000000ff */
[----:B------:R-:W-:Y:S02]  /*30c0*/  F2FP.F16.F32.PACK_AB R154, R13, R154 ;  /* 0x0000009a0d9a723e */ /* 0x000fe400000000ff */
[----:B------:R-:W0:Y:S01]  /*30d0*/  MUFU.EX2 R34, R34 ;  /* 0x0000002200227308 */ /* 0x000e220000000800 */
[----:B--2---:R-:W-:Y:S01]  /*30e0*/  FADD.FTZ R4, R30, R21 ;  /* 0x000000151e047221 */ /* 0x004fe20000010000 */
[----:B------:R-:W-:Y:S02]  /*30f0*/  F2FP.F16.F32.PACK_AB R164, R57, R56 ;  /* 0x0000003839a4723e */ /* 0x000fe400000000ff */
[----:B------:R-:W-:-:S04]  /*3100*/  F2FP.F16.F32.PACK_AB R201, R27, R26 ;  /* 0x0000001a1bc9723e */ /* 0x000fc800000000ff */
[----:B------:R-:W2:Y:S01]  /*3110*/  MUFU.EX2 R35, R35 ;  /* 0x0000002300237308 */ /* 0x000ea20000000800 */
[----:B---3--:R-:W-:Y:S01]  /*3120*/  FADD.FTZ R21, R31, R4 ;  /* 0x000000041f157221 */ /* 0x008fe20000010000 */
[----:B------:R-:W-:Y:S02]  /*3130*/  @!P1 VIADD R4, R20, 0x22840 ;  /* 0x0002284014049836 */ /* 0x000fe40000000000 */
[----:B------:R-:W-:Y:S01]  /*3140*/  FADD.FTZ R20, R156, R25 ;  /* 0x000000199c147221 */ /* 0x000fe20000010000 */
[----:B------:R-:W-:Y:S02]  /*3150*/  F2FP.F16.F32.PACK_AB R156, R41, R156 ;  /* 0x0000009c299c723e */ /* 0x000fe400000000ff */
[----:B------:R-:W-:Y:S01]  /*3160*/  F2FP.F16.F32.PACK_AB R203, R31, R30 ;  /* 0x0000001e1fcb723e */ /* 0x000fe200000000ff */
[----:B------:R-:W-:Y:S01]  /*3170*/  FADD.FTZ R25, R41, R20 ;  /* 0x0000001429197221 */ /* 0x000fe20000010000 */
[----:B------:R-:W3:Y:S01]  /*3180*/  MUFU.EX2 R38, R38 ;  /* 0x0000002600267308 */ /* 0x000ee20000000800 */
[----:B0-----:R-:W-:Y:S01]  /*3190*/  FADD.FTZ R12, R34, R21 ;  /* 0x00000015220c7221 */ /* 0x001fe20000010000 */
[----:B------:R-:W-:Y:S01]  /*31a0*/  @!P1 PRMT R4, RZ, 0x654, R4 ;  /* 0x00000654ff049816 */ /* 0x000fe20000000004 */
[----:B------:R-:W-:Y:S01]  /*31b0*/  FADD.FTZ R20, R44, R25 ;  /* 0x000000192c147221 */ /* 0x000fe20000010000 */
[----:B------:R0:W-:Y:S06]  /*31c0*/  BAR.ARV R10, 0x100 ;  /* 0x0004000a0000751d */ /* 0x0001ec0000002000 */
[----:B------:R-:W4:Y:S01]  /*31d0*/  MUFU.EX2 R39, R39 ;  /* 0x0000002700277308 */ /* 0x000f220000000800 */
[----:B--2---:R-:W-:Y:S01]  /*31e0*/  FADD.FTZ R21, R35, R12 ;  /* 0x0000000c23157221 */ /* 0x004fe20000010000 */
[----:B------:R-:W-:Y:S01]  /*31f0*/  FADD.FTZ R25, R45, R20 ;  /* 0x000000142d197221 */ /* 0x000fe20000010000 */
[----:B------:R2:W-:Y:S01]  /*3200*/  @!P1 SYNCS.ARRIVE.TRANS64.RED.A1T0 RZ, [R4+URZ], RZ ;  /* 0x000000ff04ff99a7 */ /* 0x0005e2000810043f */
[----:B------:R-:W-:Y:S01]  /*3210*/  F2FP.F16.F32.PACK_AB R153, R35, R34 ;  /* 0x000000222399723e */ /* 0x000fe200000000ff */
[----:B---3--:R-:W-:-:S03]  /*3220*/  FADD.FTZ R12, R38, R21 ;  /* 0x00000015260c7221 */ /* 0x008fc60000010000 */
[----:B------:R-:W2:Y:S08]  /*3230*/  MUFU.EX2 R42, R42 ;  /* 0x0000002a002a7308 */ /* 0x000eb00000000800 */
[----:B------:R-:W3:Y:S01]  /*3240*/  MUFU.EX2 R43, R43 ;  /* 0x0000002b002b7308 */ /* 0x000ee20000000800 */
[C---:B----4-:R-:W-:Y:S01]  /*3250*/  FADD.FTZ R21, R39.reuse, R12 ;  /* 0x0000000c27157221 */ /* 0x050fe20000010000 */
        /* <DEDUP_REMOVED lines=9> */
[----:B------:R-:W-:Y:S01]  /*32f0*/  FADD.FTZ R12, R56, R25 ;  /* 0x00000019380c7221 */ /* 0x000fe20000010000 */
[----:B------:R-:W-:-:S03]  /*3300*/  F2FP.F16.F32.PACK_AB R157, R43, R42 ;  /* 0x0000002a2b9d723e */ /* 0x000fc600000000ff */
[----:B------:R-:W-:Y:S02]  /*3310*/  FADD.FTZ R9, R57, R12 ;  /* 0x0000000c39097221 */ /* 0x000fe40000010000 */
        /* <DEDUP_REMOVED lines=11> */
[----:B--2---:R-:W-:-:S07]  /*33d0*/  FADD.FTZ R4, R54, R5 ;  /* 0x0000000536047221 */ /* 0x004fce0000010000 */
        /* <DEDUP_REMOVED lines=22> */
[----:B------:R-:W-:-:S06]  /*3540*/  F2FP.F16.F32.PACK_AB R170, R15, R68 ;  /* 0x000000440faa723e */ /* 0x000fcc00000000ff */
[----:B------:R-:W2:Y:S01]  /*3550*/  MUFU.EX2 R67, R67 ;  /* 0x0000004300437308 */ /* 0x000ea20000000800 */
[----:B---3--:R-:W-:Y:S01]  /*3560*/  FADD.FTZ R5, R63, R4 ;  /* 0x000000043f057221 */ /* 0x008fe20000010000 */
[----:B------:R-:W-:Y:S01]  /*3570*/  FADD.FTZ R4, R15, R12 ;  /* 0x0000000c0f047221 */ /* 0x000fe20000010000 */
[----:B------:R-:W-:-:S05]  /*3580*/  F2FP.F16.F32.PACK_AB R167, R63, R62 ;  /* 0x0000003e3fa7723e */ /* 0x000fca00000000ff */
[----:B------:R-:W3:Y:S01]  /*3590*/  MUFU.EX2 R70, R70 ;  /* 0x0000004600467308 */ /* 0x000ee20000000800 */
[----:B----4-:R-:W-:-:S07]  /*35a0*/  FADD.FTZ R12, R66, R5 ;  /* 0x00000005420c7221 */ /* 0x010fce0000010000 */
[----:B------:R-:W4:Y:S01]  /*35b0*/  MUFU.EX2 R171, R14 ;  /* 0x0000000e00ab7308 */ /* 0x000f220000000800 */
[C---:B--2---:R-:W-:Y:S01]  /*35c0*/  FADD.FTZ R5, R67.reuse, R12 ;  /* 0x0000000c43057221 */ /* 0x044fe20000010000 */
[----:B------:R-:W-:-:S03]  /*35d0*/  F2FP.F16.F32.PACK_AB R169, R67, R66 ;  /* 0x0000004243a9723e */ /* 0x000fc600000000ff */
[----:B---3--:R-:W-:-:S04]  /*35e0*/  FADD.FTZ R12, R70, R5 ;  /* 0x00000005460c7221 */ /* 0x008fc80000010000 */
[C---:B----4-:R-:W-:Y:S01]  /*35f0*/  FADD.FTZ R5, R171.reuse, R12 ;  /* 0x0000000cab057221 */ /* 0x050fe20000010000 */
[----:B------:R-:W-:Y:S01]  /*3600*/  F2FP.F16.F32.PACK_AB R171, R171, R70 ;  /* 0x00000046abab723e */ /* 0x000fe200000000ff */
[----:B0-----:R-:W-:Y:S06]  /*3610*/  @!P0 BRA `(.L_x_368) ;  /* 0x0000000000048947 */ /* 0x001fec0003800000 */
[----:B------:R-:W-:Y:S01]  /*3620*/  BPT.TRAP 0x1 ;  /* 0x000000040000795c */ /* 0x000fe20000300000 */
.L_x_368:
[----:B------:R0:W2:Y:S01]  /*3630*/  SYNCS.PHASECHK.TRANS64.TRYWAIT P2, [UR22+0x22850], R8 ;  /* 0x02285008ff0075a7 */ /* 0x0000a20008040156 */
[----:B------:R-:W-:Y:S05]  /*3640*/  @!P0 BRA `(.L_x_369) ;  /* 0x0000000000048947 */ /* 0x000fea0003800000 */
[----:B------:R-:W-:Y:S01]  /*3650*/  BPT.TRAP 0x1 ;  /* 0x000000040000795c */ /* 0x000fe20000300000 */
.L_x_369:
[----:B--2---:R-:W-:Y:S05]  /*3660*/  @P2 BRA `(.L_x_370) ;  /* 0x0000000000082947 */ /* 0x004fea0003800000 */
[----:B------:R-:W2:Y:S02]  /*3670*/  SYNCS.PHASECHK.TRANS64.TRYWAIT P2, [UR22+0x22850], R8 ;  /* 0x02285008ff0075a7 */ /* 0x000ea40008040156 */
[----:B--2---:R-:W-:Y:S05]  /*3680*/  @!P2 BRA `(.L_x_371) ;  /* 0x000000d80008a947 */ /* 0x004fea0003800000 */
.L_x_370:
[----:B------:R-:W-:Y:S01]  /*3690*/  R2UR UR6, R6 ;  /* 0x00000000060672ca */ /* 0x000fe200000e0000 */
[----:B------:R3:W-:Y:S06]  /*36a0*/  BAR.SYNC.DEFER_BLOCKING R7, 0x100 ;  /* 0x000400070000751d */ /* 0x0007ec0000010000 */
[----:B------:R-:W-:Y:S01]  /*36b0*/  UMOV UR7, 0x40000040 ;  /* 0x4000004000077882 */ /* 0x000fe20000000000 */
[----:B------:R-:W-:-:S05]  /*36c0*/  VOTEU.ALL UP0, P1 ;  /* 0x00000000003f7886 */ /* 0x000fca0000800000 */
[----:B------:R-:W-:Y:S02]  /*36d0*/  UIADD3 UR6, UR6, 0x400, URZ ;  /* 0x0000040006067890 */ /* 0x000fe4000fffe03f */
[----:B------:R-:W-:Y:S02]  /*36e0*/  @!UP0 UIADD3 UR22, UR22, 0x22860, URZ ;  /* 0x0002286016168890 */ /* 0x000fe4000fffe03f */
[----:B------:R-:W-:Y:S02]  /*36f0*/  USHF.R.U32.HI UR6, URZ, 0x4, UR6 ;  /* 0x000000043f067899 */ /* 0x000fe40008011606 */
[----:B------:R-:W-:Y:S02]  /*3700*/  @!UP0 UPRMT UR22, URZ, 0x654, UR22 ;  /* 0x000006543f168896 */ /* 0x000fe40008000016 */
[----:B------:R-:W-:-:S04]  /*3710*/  ULOP3.LUT UR6, UR6, 0x3fff, URZ, 0xc0, !UPT ;  /* 0x00003fff06067892 */ /* 0x000fc8000f8ec03f */
[----:B------:R-:W-:Y:S01]  /*3720*/  ULOP3.LUT UR21, UR6, 0x3000000, URZ, 0xfc, !UPT ;  /* 0x0300000006157892 */ /* 0x000fe2000f8efc3f */
[----:B------:R-:W-:-:S03]  /*3730*/  WARPGROUP.ARRIVE ;  /* 0x00000000000079c5 */ /* 0x000fc60000000000 */
[----:B------:R-:W-:-:S07]  /*3740*/  UIMAD UR11, UR37, 0xc00, UR21 ;  /* 0x00000c00250b78a4 */ /* 0x000fce000f8e0215 */
[----:B------:R-:W-:Y:S02]  /*3750*/  UMOV UR6, UR11 ;  /* 0x0000000b00067c82 */ /* 0x000fe40008000000 */
[----:B------:R-:W-:Y:S01]  /*3760*/  HGMMA.64x256x16.F32 R24, R200, gdesc[UR4].tnspB, RZ, !UPT, gsb0 ;  /* 0x43e00004c8187df0 */ /* 0x000fe2000c0008ff */
        /* <DEDUP_REMOVED lines=29> */
[----:B------:R-:W-:Y:S03]  /*3940*/  HGMMA.64x256x16.F32 R24, R168, gdesc[UR4].tnspB, R24, gsb0 ;  /* 0x43e00004a8187df0 */ /* 0x000fe60008000818 */
[----:B------:R-:W-:Y:S02]  /*3950*/  WARPGROUP.DEPBAR.LE gsb0, 0x0 ;  /* 0x00008000000079c5 */ /* 0x000fe40000010000 */
[----:B------:R-:W-:Y:S01]  /*3960*/  @!P1 SYNCS.ARRIVE.TRANS64.RED.A1T0 RZ, [UR22], RZ ;  /* 0x000000ffffff99a7 */ /* 0x000fe20008100416 */
[----:B------:R-:W-:-:S04]  /*3970*/  UIADD3 UR22, UR50, -0x2, URZ ;  /* 0xfffffffe32167890 */ /* 0x000fc8000fffe03f */
[----:B------:R-:W-:-:S06]  /*3980*/  UISETP.GE.AND UP0, UPT, UR22, UR38, UPT ;  /* 0x000000261600728c */ /* 0x000fcc000bf06270 */
[----:B------:R-:W-:-:S13]  /*3990*/  PLOP3.LUT P2, PT, PT, PT, UP0, 0x80, 0x0 ;  /* 0x000000000000781c */ /* 0x000fda0003f4f008 */
[----:B---3--:R-:W-:Y:S05]  /*39a0*/  @!P2 BRA `(.L_x_372) ;  /* 0x0000001c0054a947 */ /* 0x008fea0003800000 */
[----:B------:R-:W-:Y:S01]  /*39b0*/  IMAD.MOV.U32 R7, RZ, RZ, R3 ;  /* 0x000000ffff077224 */ /* 0x000fe200078e0003 */
[----:B------:R-:W-:Y:S01]  /*39c0*/  ULDC UR23, c[0x0][0x988] ;  /* 0x0002620000177ab9 */ /* 0x000fe20000000800 */
[----:B012---:R-:W-:-:S07]  /*39d0*/  IMAD.MOV.U32 R8, RZ, RZ, R0 ;  /* 0x000000ffff087224 */ /* 0x007fce00078e0000 */
.L_x_381:
[----:B------:R-:W-:Y:S01]  /*39e0*/  UIADD3 UR37, UR37, 0x1, URZ ;  /* 0x0000000125257890 */ /* 0x000fe2000fffe03f */
[----:B------:R-:W-:Y:S01]  /*39f0*/  UMOV UR6, UR22 ;  /* 0x0000001600067c82 */ /* 0x000fe20008000000 */
[----:B------:R-:W-:Y:S02]  /*3a00*/  UIADD3 UR22, UR22, -0x1, URZ ;  /* 0xffffffff16167890 */ /* 0x000fe4000fffe03f */
[----:B------:R-:W-:-:S04]  /*3a10*/  UISETP.NE.AND UP0, UPT, UR37, 0x2, UPT ;  /* 0x000000022500788c */ /* 0x000fc8000bf05270 */
[----:B------:R-:W-:Y:S02]  /*3a20*/  USEL UR7, URZ, 0x1, UP0 ;  /* 0x000000013f077887 */ /* 0x000fe40008000000 */
[----:B------:R-:W-:Y:S02]  /*3a30*/  USEL UR37, UR37, URZ, UP0 ;  /* 0x0000003f25257287 */ /* 0x000fe40008000000 */
[----:B------:R-:W-:Y:S02]  /*3a40*/  ULOP3.LUT UR47, UR47, UR7, URZ, 0x3c, !UPT ;  /* 0x000000072f2f7292 */ /* 0x000fe4000f8e3c3f */
[----:B------:R-:W-:Y:S01]  /*3a50*/  UISETP.GT.AND UP0, UPT, UR6, UR38, UPT ;  /* 0x000000260600728c */ /* 0x000fe2000bf04270 */
[----:B---3--:R-:W-:Y:S10]  /*3a60*/  @!P0 BRA `(.L_x_373) ;  /* 0x0000000000048947 */ /* 0x008ff40003800000 */
[----:B------:R-:W-:Y:S01]  /*3a70*/  BPT.TRAP 0x1 ;  /* 0x000000040000795c */ /* 0x000fe20000300000 */
.L_x_373:
[----:B------:R-:W0:Y:S01]  /*3a80*/  S2UR UR7, SR_CgaCtaId ;  /* 0x00000000000779c3 */ /* 0x000e220000008800 */
[----:B------:R-:W-:Y:S01]  /*3a90*/  UMOV UR6, 0x400 ;  /* 0x0000040000067882 */ /* 0x000fe20000000000 */
[----:B------:R-:W-:-:S05]  /*3aa0*/  IMAD.U32 R6, RZ, RZ, UR47 ;  /* 0x0000002fff067e24 */ /* 0x000fca000f8e00ff */
[----:B------:R-:W-:Y:S01]  /*3ab0*/  SHF.L.U32 R6, R6, 0x1f, RZ ;  /* 0x0000001f06067819 */ /* 0x000fe200000006ff */
[----:B0-----:R-:W-:-:S04]  /*3ac0*/  ULEA UR6, UR7, UR6, 0x18 ;  /* 0x0000000607067291 */ /* 0x001fc8000f8ec03f */
[----:B------:R-:W-:-:S09]  /*3ad0*/  ULEA UR24, UR37, UR6, 0x3 ;  /* 0x0000000625187291 */ /* 0x000fd2000f8e183f */
[----:B------:R0:W1:Y:S01]  /*3ae0*/  SYNCS.PHASECHK.TRANS64.TRYWAIT P2, [UR24+0x22830], R6 ;  /* 0x02283006ff0075a7 */ /* 0x0000620008040158 */
[----:B------:R-:W-:Y:S05]  /*3af0*/  @!P0 BRA `(.L_x_374) ;  /* 0x0000000000048947 */ /* 0x000fea0003800000 */
[----:B------:R-:W-:Y:S01]  /*3b00*/  BPT.TRAP 0x1 ;  /* 0x000000040000795c */ /* 0x000fe20000300000 */
.L_x_374:
[----:B-1----:R-:W-:Y:S05]  /*3b10*/  @P2 BRA `(.L_x_375) ;  /* 0x0000000000082947 */ /* 0x002fea0003800000 */
[----:B------:R-:W1:Y:S02]  /*3b20*/  SYNCS.PHASECHK.TRANS64.TRYWAIT P2, [UR24+0x22830], R6 ;  /* 0x02283006ff0075a7 */ /* 0x000e640008040158 */
[----:B-1----:R-:W-:Y:S05]  /*3b30*/  @!P2 BRA `(.L_x_376) ;  /* 0x000000d000f4a947 */ /* 0x002fea0003800000 */
.L_x_375:
[----:B------:R-:W-:Y:S01]  /*3b40*/  UIMAD UR18, UR37, 0x300, UR20 ;  /* 0x00000300251278a4 */ /* 0x000fe2000f8e0214 */
[----:B------:R-:W-:Y:S01]  /*3b50*/  WARPGROUP.ARRIVE ;  /* 0x00000000000079c5 */ /* 0x000fe20000000000 */
[----:B------:R-:W-:Y:S01]  /*3b60*/  UMOV UR19, 0x40000040 ;  /* 0x4000004000137882 */ /* 0x000fe20000000000 */
[----:B------:R-:W-:Y:S01]  /*3b70*/  UMOV UR7, 0x40000040 ;  /* 0x4000004000077882 */ /* 0x000fe20000000000 */
[----:B------:R-:W-:-:S03]  /*3b80*/  UIADD3 UR6, UR18, 0x2, URZ ;  /* 0x0000000212067890 */ /* 0x000fc6000fffe03f */
[----:B------:R-:W2:Y:S01]  /*3b90*/  S2R R10, SR_TID.X ;  /* 0x00000000000a7919 */ /* 0x000ea20000002100 */
[----:B------:R-:W-:Y:S01]  /*3ba0*/  UIADD3 UR10, UR18, 0x4, URZ ;  /* 0x00000004120a7890 */ /* 0x000fe2000fffe03f */
[----:B------:R-:W-:Y:S01]  /*3bb0*/  UMOV UR11, 0x40000040 ;  /* 0x40000040000b7882 */ /* 0x000fe20000000000 */
[----:B------:R-:W-:Y:S01]  /*3bc0*/  HGMMA.64x96x16.F32 R152, gdesc[UR16], RZ, !UPT, gsb0 ;  /* 0x01600000109879f0 */ /* 0x000fe2000c0008ff */
[----:B------:R-:W-:Y:S01]  /*3bd0*/  UIADD3 UR14, UR18, 0x6, URZ ;  /* 0x00000006120e7890 */ /* 0x000fe2000fffe03f */
[----:B------:R-:W-:Y:S01]  /*3be0*/  UMOV UR15, 0x40000040 ;  /* 0x40000040000f7882 */ /* 0x000fe20000000000 */
[----:B--2---:R-:W-:-:S04]  /*3bf0*/  SHF.R.U32.HI R10, RZ, 0x7, R10 ;  /* 0x00000007ff0a7819 */ /* 0x004fc8000001160a */
[----:B------:R-:W-:Y:S01]  /*3c00*/  IADD3 R10, -R10, 0xb, RZ ;  /* 0x0000000b0a0a7810 */ /* 0x000fe20007ffe1ff */
[----:B------:R-:W-:Y:S02]  /*3c10*/  WARPGROUP.DEPBAR.LE gsb0, 0x0 ;  /* 0x00008000000079c5 */ /* 0x000fe40000010000 */
[----:B------:R-:W-:-:S06]  /*3c20*/  WARPGROUP.ARRIVE ;  /* 0x00000000000079c5 */ /* 0x000fcc0000000000 */
[----:B------:R-:W-:Y:S03]  /*3c30*/  HGMMA.64x96x16.F32 R152, gdesc[UR4], R152, gsb0 ;  /* 0x01600000049879f0 */ /* 0x000fe60008000898 */
[----:B------:R-:W-:Y:S02]  /*3c40*/  WARPGROUP.DEPBAR.LE gsb0, 0x0 ;  /* 0x00008000000079c5 */ /* 0x000fe40000010000 */
[----:B------:R-:W-:-:S06]  /*3c50*/  WARPGROUP.ARRIVE ;  /* 0x00000000000079c5 */ /* 0x000fcc0000000000 */
[----:B------:R-:W-:Y:S01]  /*3c60*/  HGMMA.64x96x16.F32 R152, gdesc[UR8], R152, gsb0 ;  /* 0x01600000089879f0 */ /* 0x000fe20008000898 */
[----:B------:R-:W-:Y:S02]  /*3c70*/  UMOV UR10, UR23 ;  /* 0x00000017000a7c82 */ /* 0x000fe40008000000 */
        /* <DEDUP_REMOVED lines=27> */
[----:B------:R-:W-:-:S05]  /*3e30*/  FMNMX.FTZ R0, R197, R0, !PT ;  /* 0x00000000c5007209 */ /* 0x000fca0007810000 */
[----:B-1----:R-:W1:Y:S02]  /*3e40*/  SHFL.BFLY PT, R3, R0, 0x2, 0x1f ;  /* 0x0c401f0000037f89 */ /* 0x002e6400000e0000 */
[----:B-1----:R-:W-:-:S05]  /*3e50*/  FMNMX.FTZ R0, R0, R3, !PT ;  /* 0x0000000300007209 */ /* 0x002fca0007810000 */
[----:B------:R-:W1:Y:S02]  /*3e60*/  SHFL.BFLY PT, R3, R0, 0x1, 0x1f ;  /* 0x0c201f0000037f89 */ /* 0x000e6400000e0000 */
[----:B-1----:R-:W-:-:S05]  /*3e70*/  FMNMX.FTZ R0, R0, R3, !PT ;  /* 0x0000000300007209 */ /* 0x002fca0007810000 */
[C---:B------:R-:W-:Y:S01]  /*3e80*/  FMUL.FTZ R3, R0.reuse, UR10 ;  /* 0x0000000a00037c20 */ /* 0x040fe20008410000 */
[----:B------:R-:W-:-:S03]  /*3e90*/  FADD.FTZ R8, -R0, R8 ;  /* 0x0000000800087221 */ /* 0x000fc60000010100 */
[--C-:B------:R-:W-:Y:S01]  /*3ea0*/  FFMA.FTZ R152, R152, UR10, -R3.reuse ;  /* 0x0000000a98987c23 */ /* 0x100fe20008010803 */
        /* <DEDUP_REMOVED lines=22> */
[----:B------:R-:W-:Y:S01]  /*4010*/  FFMA.FTZ R197, R197, UR10, -R3 ;  /* 0x0000000ac5c57c23 */ /* 0x000fe20008010803 */
[----:B------:R-:W-:Y:S01]  /*4020*/  FMNMX.FTZ R3, R154, R7, !PT ;  /* 0x000000079a037209 */ /* 0x000fe20007810000 */
[----:B------:R-:W-:Y:S01]  /*4030*/  FMUL.FTZ R8, R8, UR10 ;  /* 0x0000000a08087c20 */ /* 0x000fe20008410000 */
[----:B------:R-:W-:Y:S02]  /*4040*/  MUFU.EX2 R152, R152 ;  /* 0x0000009800987308 */ /* 0x000fe40000000800 */
[----:B------:R-:W-:-:S04]  /*4050*/  FMNMX.FTZ R3, R155, R3, !PT ;  /* 0x000000039b037209 */ /* 0x000fc80007810000 */
[----:B------:R-:W-:Y:S02]  /*4060*/  FMNMX.FTZ R3, R158, R3, !PT ;  /* 0x000000039e037209 */ /* 0x000fe40007810000 */
[----:B------:R-:W1:Y:S02]  /*4070*/  MUFU.EX2 R8, R8 ;  /* 0x0000000800087308 */ /* 0x000e640000000800 */
[----:B------:R-:W-:-:S04]  /*4080*/  FMNMX.FTZ R3, R159, R3, !PT ;  /* 0x000000039f037209 */ /* 0x000fc80007810000 */
[----:B------:R-:W-:Y:S02]  /*4090*/  FMNMX.FTZ R3, R162, R3, !PT ;  /* 0x00000003a2037209 */ /* 0x000fe40007810000 */
[----:B------:R-:W2:Y:S02]  /*40a0*/  MUFU.EX2 R153, R153 ;  /* 0x0000009900997308 */ /* 0x000ea40000000800 */
[----:B------:R-:W-:-:S04]  /*40b0*/  FMNMX.FTZ R3, R163, R3, !PT ;  /* 0x00000003a3037209 */ /* 0x000fc80007810000 */
[----:B------:R-:W-:Y:S02]  /*40c0*/  FMNMX.FTZ R3, R166, R3, !PT ;  /* 0x00000003a6037209 */ /* 0x000fe40007810000 */
[----:B------:R-:W3:Y:S01]  /*40d0*/  MUFU.EX2 R156, R156 ;  /* 0x0000009c009c7308 */ /* 0x000ee20000000800 */
[-C--:B-1----:R-:W-:Y:S01]  /*40e0*/  FMUL.FTZ R24, R24, R8.reuse ;  /* 0x0000000818187220 */ /* 0x082fe20000410000 */
[----:B------:R-:W-:Y:S01]  /*40f0*/  FMNMX.FTZ R3, R167, R3, !PT ;  /* 0x00000003a7037209 */ /* 0x000fe20007810000 */
[-C--:B------:R-:W-:Y:S01]  /*4100*/  FMUL.FTZ R25, R25, R8.reuse ;  /* 0x0000000819197220 */ /* 0x080fe20000410000 */
[-C--:B------:R-:W-:Y:S01]  /*4110*/  FMUL.FTZ R28, R28, R8.reuse ;  /* 0x000000081c1c7220 */ /* 0x080fe20000410000 */
[-C--:B------:R-:W-:Y:S01]  /*4120*/  FMUL.FTZ R29, R29, R8.reuse ;  /* 0x000000081d1d7220 */ /* 0x080fe20000410000 */
        /* <DEDUP_REMOVED lines=76> */
[----:B------:R-:W-:Y:S01]  /*45f0*/  FFMA.FTZ R4, R8, R4, R152 ;  /* 0x0000000408047223 */ /* 0x000fe20000010098 */
[----:B------:R-:W1:Y:S01]  /*4600*/  MUFU.EX2 R157, R157 ;  /* 0x0000009d009d7308 */ /* 0x000e620000000800 */
[----:B------:R-:W4:Y:S01]  /*4610*/  SHFL.BFLY PT, R8, R3, 0x2, 0x1f ;  /* 0x0c401f0003087f89 */ /* 0x000f2200000e0000 */
[C---:B--2---:R-:W-:Y:S01]  /*4620*/  F2FP.F16.F32.PACK_AB R200, R153.reuse, R152 ;  /* 0x0000009899c8723e */ /* 0x044fe200000000ff */
[----:B------:R-:W-:-:S04]  /*4630*/  FADD.FTZ R4, R153, R4 ;  /* 0x0000000499047221 */ /* 0x000fc80000010000 */
[----:B---3--:R-:W-:Y:S01]  /*4640*/  FADD.FTZ R4, R156, R4 ;  /* 0x000000049c047221 */ /* 0x008fe20000010000 */
[----:B------:R-:W2:Y:S08]  /*4650*/  MUFU.EX2 R152, R160 ;  /* 0x000000a000987308 */ /* 0x000eb00000000800 */
[----:B------:R-:W3:Y:S01]  /*4660*/  MUFU.EX2 R161, R161 ;  /* 0x000000a100a17308 */ /* 0x000ee20000000800 */
[C---:B-1----:R-:W-:Y:S01]  /*4670*/  FADD.FTZ R4, R157.reuse, R4 ;  /* 0x000000049d047221 */ /* 0x042fe20000010000 */
[----:B------:R-:W-:-:S06]  /*4680*/  F2FP.F16.F32.PACK_AB R202, R157, R156 ;  /* 0x0000009c9dca723e */ /* 0x000fcc00000000ff */
[----:B------:R-:W1:Y:S01]  /*4690*/  MUFU.EX2 R164, R164 ;  /* 0x000000a400a47308 */ /* 0x000e620000000800 */
[----:B----4-:R-:W-:Y:S01]  /*46a0*/  FMNMX.FTZ R3, R3, R8, !PT ;  /* 0x0000000803037209 */ /* 0x010fe20007810000 */
[----:B--2---:R-:W-:-:S04]  /*46b0*/  FADD.FTZ R4, R152, R4 ;  /* 0x0000000498047221 */ /* 0x004fc80000010000 */
[----:B------:R-:W2:Y:S02]  /*46c0*/  SHFL.BFLY PT, R8, R3, 0x1, 0x1f ;  /* 0x0c201f0003087f89 */ /* 0x000ea400000e0000 */
[----:B------:R-:W4:Y:S01]  /*46d0*/  MUFU.EX2 R165, R165 ;  /* 0x000000a500a57308 */ /* 0x000f220000000800 */
[C---:B---3--:R-:W-:Y:S01]  /*46e0*/  FADD.FTZ R4, R161.reuse, R4 ;  /* 0x00000004a1047221 */ /* 0x048fe20000010000 */
[----:B------:R-:W-:-:S06]  /*46f0*/  F2FP.F16.F32.PACK_AB R152, R161, R152 ;  /* 0x00000098a198723e */ /* 0x000fcc00000000ff */
[----:B------:R-:W3:Y:S01]  /*4700*/  MUFU.EX2 R156, R168 ;  /* 0x000000a8009c7308 */ /* 0x000ee20000000800 */
[----:B-1----:R-:W-:-:S07]  /*4710*/  FADD.FTZ R4, R164, R4 ;  /* 0x00000004a4047221 */ /* 0x002fce0000010000 */
[----:B------:R-:W1:Y:S01]  /*4720*/  MUFU.EX2 R169, R169 ;  /* 0x000000a900a97308 */ /* 0x000e620000000800 */
[----:B----4-:R-:W-:Y:S01]  /*4730*/  FADD.FTZ R4, R165, R4 ;  /* 0x00000004a5047221 */ /* 0x010fe20000010000 */
[----:B--2---:R-:W-:-:S06]  /*4740*/  FMNMX.FTZ R3, R3, R8, !PT ;  /* 0x0000000803037209 */ /* 0x004fcc0007810000 */
[----:B------:R-:W2:Y:S01]  /*4750*/  MUFU.EX2 R172, R172 ;  /* 0x000000ac00ac7308 */ /* 0x000ea20000000800 */
[----:B---3--:R-:W-:Y:S01]  /*4760*/  FADD.FTZ R4, R156, R4 ;  /* 0x000000049c047221 */ /* 0x008fe20000010000 */
[C---:B------:R-:W-:Y:S01]  /*4770*/  FADD.FTZ R7, -R3.reuse, R7 ;  /* 0x0000000703077221 */ /* 0x040fe20000010100 */
[----:B------:R-:W-:-:S03]  /*4780*/  FMUL.FTZ R8, R3, UR10 ;  /* 0x0000000a03087c20 */ /* 0x000fc60008410000 */
[----:B------:R-:W-:Y:S01]  /*4790*/  FMUL.FTZ R7, R7, UR10 ;  /* 0x0000000a07077c20 */ /* 0x000fe20008410000 */
[--C-:B------:R-:W-:Y:S01]  /*47a0*/  FFMA.FTZ R154, R154, UR10, -R8.reuse ;  /* 0x0000000a9a9a7c23 */ /* 0x100fe20008010808 */
[--C-:B------:R-:W-:Y:S01]  /*47b0*/  FFMA.FTZ R155, R155, UR10, -R8.reuse ;  /* 0x0000000a9b9b7c23 */ /* 0x100fe20008010808 */
[--C-:B------:R-:W-:Y:S01]  /*47c0*/  FFMA.FTZ R9, R170, UR10, -R8.reuse ;  /* 0x0000000aaa097c23 */ /* 0x100fe20008010808 */
[--C-:B------:R-:W-:Y:S01]  /*47d0*/  FFMA.FTZ R158, R158, UR10, -R8.reuse ;  /* 0x0000000a9e9e7c23 */ /* 0x100fe20008010808 */
[----:B------:R3:W-:Y:S01]  /*47e0*/  MUFU.EX2 R201, R154 ;  /* 0x0000009a00c97308 */ /* 0x0007e20000000800 */
[--C-:B------:R-:W-:Y:S01]  /*47f0*/  FFMA.FTZ R159, R159, UR10, -R8.reuse ;  /* 0x0000000a9f9f7c23 */ /* 0x100fe20008010808 */
[--C-:B------:R-:W-:Y:S01]  /*4800*/  FFMA.FTZ R162, R162, UR10, -R8.reuse ;  /* 0x0000000aa2a27c23 */ /* 0x100fe20008010808 */
[--C-:B------:R-:W-:Y:S01]  /*4810*/  FFMA.FTZ R163, R163, UR10, -R8.reuse ;  /* 0x0000000aa3a37c23 */ /* 0x100fe20008010808 */
[--C-:B------:R-:W-:Y:S01]  /*4820*/  FFMA.FTZ R166, R166, UR10, -R8.reuse ;  /* 0x0000000aa6a67c23 */ /* 0x100fe20008010808 */
[--C-:B------:R-:W-:Y:S01]  /*4830*/  FFMA.FTZ R167, R167, UR10, -R8.reuse ;  /* 0x0000000aa7a77c23 */ /* 0x100fe20008010808 */
[--C-:B------:R-:W-:Y:S01]  /*4840*/  FFMA.FTZ R171, R171, UR10, -R8.reuse ;  /* 0x0000000aabab7c23 */ /* 0x100fe20008010808 */
[--C-:B------:R-:W-:Y:S01]  /*4850*/  FFMA.FTZ R174, R174, UR10, -R8.reuse ;  /* 0x0000000aaeae7c23 */ /* 0x100fe20008010808 */
[----:B------:R-:W4:Y:S01]  /*4860*/  MUFU.EX2 R7, R7 ;  /* 0x0000000700077308 */ /* 0x000f220000000800 */
[--C-:B------:R-:W-:Y:S01]  /*4870*/  FFMA.FTZ R175, R175, UR10, -R8.reuse ;  /* 0x0000000aafaf7c23 */ /* 0x100fe20008010808 */
[--C-:B------:R-:W-:Y:S01]  /*4880*/  FFMA.FTZ R178, R178, UR10, -R8.reuse ;  /* 0x0000000ab2b27c23 */ /* 0x100fe20008010808 */
[--C-:B------:R-:W-:Y:S01]  /*4890*/  FFMA.FTZ R179, R179, UR10, -R8.reuse ;  /* 0x0000000ab3b37c23 */ /* 0x100fe20008010808 */
[----:B------:R-:W-:Y:S01]  /*48a0*/  FFMA.FTZ R182, R182, UR10, -R8 ;  /* 0x0000000ab6b67c23 */ /* 0x000fe20008010808 */
[----:B-1----:R-:W-:Y:S01]  /*48b0*/  FADD.FTZ R4, R169, R4 ;  /* 0x00000004a9047221 */ /* 0x002fe20000010000 */
[--C-:B------:R-:W-:Y:S01]  /*48c0*/  FFMA.FTZ R183, R183, UR10, -R8.reuse ;  /* 0x0000000ab7b77c23 */ /* 0x100fe20008010808 */
[----:B------:R-:W-:Y:S01]  /*48d0*/  FFMA.FTZ R186, R186, UR10, -R8 ;  /* 0x0000000ababa7c23 */ /* 0x000fe20008010808 */
[----:B------:R1:W-:Y:S01]  /*48e0*/  MUFU.EX2 R157, R9 ;  /* 0x00000009009d7308 */ /* 0x0003e20000000800 */
[----:B--2---:R-:W-:Y:S01]  /*48f0*/  FADD.FTZ R4, R172, R4 ;  /* 0x00000004ac047221 */ /* 0x004fe20000010000 */
[--C-:B------:R-:W-:Y:S01]  /*4900*/  FFMA.FTZ R187, R187, UR10, -R8.reuse ;  /* 0x0000000abbbb7c23 */ /* 0x100fe20008010808 */
[----:B---3--:R-:W-:Y:S01]  /*4910*/  F2FP.F16.F32.PACK_AB R154, R165, R164 ;  /* 0x000000a4a59a723e */ /* 0x008fe200000000ff */
[--C-:B------:R-:W-:Y:S01]  /*4920*/  FFMA.FTZ R190, R190, UR10, -R8.reuse ;  /* 0x0000000abebe7c23 */ /* 0x100fe20008010808 */
[--C-:B------:R-:W-:Y:S01]  /*4930*/  FFMA.FTZ R191, R191, UR10, -R8.reuse ;  /* 0x0000000abfbf7c23 */ /* 0x100fe20008010808 */
[--C-:B------:R-:W-:Y:S01]  /*4940*/  FFMA.FTZ R194, R194, UR10, -R8.reuse ;  /* 0x0000000ac2c27c23 */ /* 0x100fe20008010808 */
[--C-:B------:R-:W-:Y:S01]  /*4950*/  FFMA.FTZ R195, R195, UR10, -R8.reuse ;  /* 0x0000000ac3c37c23 */ /* 0x100fe20008010808 */
[----:B------:R-:W2:Y:S01]  /*4960*/  MUFU.EX2 R155, R155 ;  /* 0x0000009b009b7308 */ /* 0x000ea20000000800 */
[----:B-1----:R-:W-:Y:S01]  /*4970*/  IMAD.U32 R9, RZ, RZ, UR24 ;  /* 0x00000018ff097e24 */ /* 0x002fe2000f8e00ff */
[----:B------:R-:W-:Y:S01]  /*4980*/  F2FP.F16.F32.PACK_AB R156, R169, R156 ;  /* 0x0000009ca99c723e */ /* 0x000fe200000000ff */
[--C-:B------:R-:W-:Y:S01]  /*4990*/  FFMA.FTZ R198, R198, UR10, -R8.reuse ;  /* 0x0000000ac6c67c23 */ /* 0x100fe20008010808 */
[----:B------:R-:W-:Y:S01]  /*49a0*/  FFMA.FTZ R8, R199, UR10, -R8 ;  /* 0x0000000ac7087c23 */ /* 0x000fe20008010808 */
[----:B------:R-:W-:-:S02]  /*49b0*/  @!P1 VIADD R12, R9, 0x22840 ;  /* 0x00022840090c9836 */ /* 0x000fc40000000000 */
[-C--:B----4-:R-:W-:Y:S01]  /*49c0*/  FMUL.FTZ R26, R26, R7.reuse ;  /* 0x000000071a1a7220 */ /* 0x090fe20000410000 */
[-C--:B------:R-:W-:Y:S01]  /*49d0*/  FMUL.FTZ R27, R27, R7.reuse ;  /* 0x000000071b1b7220 */ /* 0x080fe20000410000 */
[----:B------:R-:W1:Y:S01]  /*49e0*/  MUFU.EX2 R203, R158 ;  /* 0x0000009e00cb7308 */ /* 0x000e620000000800 */
[-C--:B------:R-:W-:Y:S01]  /*49f0*/  FMUL.FTZ R30, R30, R7.reuse ;  /* 0x000000071e1e7220 */ /* 0x080fe20000410000 */
[----:B------:R-:W-:Y:S01]  /*4a00*/  @!P1 PRMT R12, RZ, 0x654, R12 ;  /* 0x00000654ff0c9816 */ /* 0x000fe2000000000c */
[----:B------:R3:W-:Y:S06]  /*4a10*/  BAR.ARV R10, 0x100 ;  /* 0x0004000a0000751d */ /* 0x0007ec0000002000 */
[----:B------:R-:W4:Y:S01]  /*4a20*/  MUFU.EX2 R159, R159 ;  /* 0x0000009f009f7308 */ /* 0x000f220000000800 */
[----:B------:R5:W-:Y:S01]  /*4a30*/  @!P1 SYNCS.ARRIVE.TRANS64.RED.A1T0 RZ, [R12+URZ], RZ ;  /* 0x000000ff0cff99a7 */ /* 0x000be2000810043f */
[-C--:B------:R-:W-:Y:S01]  /*4a40*/  FMUL.FTZ R31, R31, R7.reuse ;  /* 0x000000071f1f7220 */ /* 0x080fe20000410000 */
[-C--:B------:R-:W-:Y:S01]  /*4a50*/  FMUL.FTZ R34, R34, R7.reuse ;  /* 0x0000000722227220 */ /* 0x080fe20000410000 */
[-C--:B------:R-:W-:Y:S01]  /*4a60*/  FMUL.FTZ R35, R35, R7.reuse ;  /* 0x0000000723237220 */ /* 0x080fe20000410000 */
[-C--:B------:R-:W-:Y:S01]  /*4a70*/  FMUL.FTZ R38, R38, R7.reuse ;  /* 0x0000000726267220 */ /* 0x080fe20000410000 */
[-C--:B------:R-:W-:Y:S01]  /*4a80*/  FMUL.FTZ R39, R39, R7.reuse ;  /* 0x0000000727277220 */ /* 0x080fe20000410000 */
[----:B------:R-:W-:Y:S01]  /*4a90*/  FMUL.FTZ R42, R42, R7 ;  /* 0x000000072a2a7220 */ /* 0x000fe20000410000 */
[----:B------:R-:W0:Y:S01]  /*4aa0*/  MUFU.EX2 R153, R162 ;  /* 0x000000a200997308 */ /* 0x000e220000000800 */
[----:B-----5:R-:W-:Y:S01]  /*4ab0*/  FFMA.FTZ R12, R7, R5, R201 ;  /* 0x00000005070c7223 */ /* 0x020fe200000100c9 */
[-C--:B------:R-:W-:Y:S01]  /*4ac0*/  FMUL.FTZ R43, R43, R7.reuse ;  /* 0x000000072b2b7220 */ /* 0x080fe20000410000 */
[-C--:B------:R-:W-:Y:S01]  /*4ad0*/  FMUL.FTZ R46, R46, R7.reuse ;  /* 0x000000072e2e7220 */ /* 0x080fe20000410000 */
[-C--:B------:R-:W-:Y:S01]  /*4ae0*/  FMUL.FTZ R47, R47, R7.reuse ;  /* 0x000000072f2f7220 */ /* 0x080fe20000410000 */
[----:B--2---:R-:W-:Y:S01]  /*4af0*/  FADD.FTZ R12, R155, R12 ;  /* 0x0000000c9b0c7221 */ /* 0x004fe20000010000 */
[-C--:B------:R-:W-:Y:S01]  /*4b00*/  FMUL.FTZ R50, R50, R7.reuse ;  /* 0x0000000732327220 */ /* 0x080fe20000410000 */
[-C--:B------:R-:W-:Y:S01]  /*4b10*/  FMUL.FTZ R51, R51, R7.reuse ;  /* 0x0000000733337220 */ /* 0x080fe20000410000 */
[----:B------:R-:W2:Y:S01]  /*4b20*/  MUFU.EX2 R163, R163 ;  /* 0x000000a300a37308 */ /* 0x000ea20000000800 */
[----:B-1----:R-:W-:Y:S01]  /*4b30*/  FADD.FTZ R12, R203, R12 ;  /* 0x0000000ccb0c7221 */ /* 0x002fe20000010000 */
[-C--:B------:R-:W-:Y:S01]  /*4b40*/  FMUL.FTZ R54, R54, R7.reuse ;  /* 0x0000000736367220 */ /* 0x080fe20000410000 */
[-C--:B------:R-:W-:Y:S01]  /*4b50*/  FMUL.FTZ R55, R55, R7.reuse ;  /* 0x0000000737377220 */ /* 0x080fe20000410000 */
[-C--:B------:R-:W-:Y:S01]  /*4b60*/  FMUL.FTZ R58, R58, R7.reuse ;  /* 0x000000073a3a7220 */ /* 0x080fe20000410000 */
[----:B----4-:R-:W-:Y:S01]  /*4b70*/  FADD.FTZ R12, R159, R12 ;  /* 0x0000000c9f0c7221 */ /* 0x010fe20000010000 */
[-C--:B------:R-:W-:Y:S01]  /*4b80*/  FMUL.FTZ R59, R59, R7.reuse ;  /* 0x000000073b3b7220 */ /* 0x080fe20000410000 */
[-C--:B------:R-:W-:Y:S01]  /*4b90*/  FMUL.FTZ R62, R62, R7.reuse ;  /* 0x000000073e3e7220 */ /* 0x080fe20000410000 */
[----:B------:R-:W1:Y:S01]  /*4ba0*/  MUFU.EX2 R11, R166 ;  /* 0x000000a6000b7308 */ /* 0x000e620000000800 */
[----:B0-----:R-:W-:Y:S01]  /*4bb0*/  FADD.FTZ R12, R153, R12 ;  /* 0x0000000c990c7221 */ /* 0x001fe20000010000 */
[-C--:B------:R-:W-:Y:S01]  /*4bc0*/  FMUL.FTZ R63, R63, R7.reuse ;  /* 0x000000073f3f7220 */ /* 0x080fe20000410000 */
[-C--:B------:R-:W-:Y:S01]  /*4bd0*/  FMUL.FTZ R66, R66, R7.reuse ;  /* 0x0000000742427220 */ /* 0x080fe20000410000 */
[-C--:B------:R-:W-:Y:S01]  /*4be0*/  FMUL.FTZ R67, R67, R7.reuse ;  /* 0x0000000743437220 */ /* 0x080fe20000410000 */
[-C--:B------:R-:W-:Y:S01]  /*4bf0*/  FMUL.FTZ R70, R70, R7.reuse ;  /* 0x0000000746467220 */ /* 0x080fe20000410000 */
[-C--:B------:R-:W-:Y:S01]  /*4c00*/  FMUL.FTZ R71, R71, R7.reuse ;  /* 0x0000000747477220 */ /* 0x080fe20000410000 */
[-C--:B------:R-:W-:Y:S01]  /*4c10*/  FMUL.FTZ R74, R74, R7.reuse ;  /* 0x000000074a4a7220 */ /* 0x080fe20000410000 */
[----:B------:R-:W0:Y:S01]  /*4c20*/  MUFU.EX2 R167, R167 ;  /* 0x000000a700a77308 */ /* 0x000e220000000800 */
        /* <DEDUP_REMOVED lines=16> */
[----:B0-----:R-:W-:Y:S01]  /*4d30*/  FADD.FTZ R12, R167, R12 ;  /* 0x0000000ca70c7221 */ /* 0x001fe20000010000 */
[-C--:B------:R-:W-:Y:S01]  /*4d40*/  FMUL.FTZ R99, R99, R7.reuse ;  /* 0x0000000763637220 */ /* 0x080fe20000410000 */
[-C--:B------:R-:W-:Y:S01]  /*4d50*/  FMUL.FTZ R102, R102, R7.reuse ;  /* 0x0000000766667220 */ /* 0x080fe20000410000 */
[-C--:B------:R-:W-:Y:S01]  /*4d60*/  FMUL.FTZ R103, R103, R7.reuse ;  /* 0x0000000767677220 */ /* 0x080fe20000410000 */
[----:B------:R-:W-:Y:S01]  /*4d70*/  FADD.FTZ R12, R157, R12 ;  /* 0x0000000c9d0c7221 */ /* 0x000fe20000010000 */
        /* <DEDUP_REMOVED lines=31> */
[----:B------:R-:W-:Y:S01]  /*4f70*/  FMUL.FTZ R151, R151, R7 ;  /* 0x0000000797977220 */ /* 0x000fe20000410000 */
[----:B------:R-:W-:-:S02]  /*4f80*/  F2FP.F16.F32.PACK_AB R201, R155, R201 ;  /* 0x000000c99bc9723e */ /* 0x000fc400000000ff */
[----:B------:R-:W2:Y:S01]  /*4f90*/  MUFU.EX2 R177, R177 ;  /* 0x000000b100b17308 */ /* 0x000ea20000000800 */
[----:B-1----:R-:W-:Y:S01]  /*4fa0*/  FADD.FTZ R4, R160, R4 ;  /* 0x00000004a0047221 */ /* 0x002fe20000010000 */
[----:B------:R-:W-:Y:S02]  /*4fb0*/  F2FP.F16.F32.PACK_AB R203, R159, R203 ;  /* 0x000000cb9fcb723e */ /* 0x000fe400000000ff */
[----:B------:R-:W-:Y:S02]  /*4fc0*/  F2FP.F16.F32.PACK_AB R153, R163, R153 ;  /* 0x00000099a399723e */ /* 0x000fe400000000ff */
[----:B------:R-:W-:Y:S02]  /*4fd0*/  F2FP.F16.F32.PACK_AB R155, R167, R11 ;  /* 0x0000000ba79b723e */ /* 0x000fe400000000ff */
[----:B------:R-:W1:Y:S01]  /*4fe0*/  MUFU.EX2 R179, R179 ;  /* 0x000000b300b37308 */ /* 0x000e620000000800 */
[----:B0-----:R-:W-:Y:S01]  /*4ff0*/  FADD.FTZ R12, R161, R12 ;  /* 0x0000000ca10c7221 */ /* 0x001fe20000010000 */
[----:B------:R-:W-:-:S02]  /*5000*/  F2FP.F16.F32.PACK_AB R157, R171, R157 ;  /* 0x0000009dab9d723e */ /* 0x000fc400000000ff */
[----:B------:R-:W-:Y:S02]  /*5010*/  F2FP.F16.F32.PACK_AB R158, R173, R172 ;  /* 0x000000acad9e723e */ /* 0x000fe400000000ff */
[----:B------:R-:W-:Y:S02]  /*5020*/  F2FP.F16.F32.PACK_AB R159, R175, R174 ;  /* 0x000000aeaf9f723e */ /* 0x000fe400000000ff */
[----:B------:R-:W0:Y:S01]  /*5030*/  MUFU.EX2 R180, R180 ;  /* 0x000000b400b47308 */ /* 0x000e220000000800 */
[C---:B--2---:R-:W-:Y:S01]  /*5040*/  FADD.FTZ R4, R177.reuse, R4 ;  /* 0x00000004b1047221 */ /* 0x044fe20000010000 */
[----:B------:R-:W-:-:S06]  /*5050*/  F2FP.F16.F32.PACK_AB R160, R177, R160 ;  /* 0x000000a0b1a0723e */ /* 0x000fcc00000000ff */
[----:B------:R-:W2:Y:S01]  /*5060*/  MUFU.EX2 R182, R182 ;  /* 0x000000b600b67308 */ /* 0x000ea20000000800 */
[C---:B-1----:R-:W-:Y:S01]  /*5070*/  FADD.FTZ R5, R179.reuse, R12 ;  /* 0x0000000cb3057221 */ /* 0x042fe20000010000 */
[----:B------:R-:W-:-:S06]  /*5080*/  F2FP.F16.F32.PACK_AB R161, R179, R161 ;  /* 0x000000a1b3a1723e */ /* 0x000fcc00000000ff */
[----:B------:R-:W1:Y:S01]  /*5090*/  MUFU.EX2 R181, R181 ;  /* 0x000000b500b57308 */ /* 0x000e620000000800 */
[----:B0-----:R-:W-:-:S07]  /*50a0*/  FADD.FTZ R4, R180, R4 ;  /* 0x00000004b4047221 */ /* 0x001fce0000010000 */
[----:B------:R-:W0:Y:S01]  /*50b0*/  MUFU.EX2 R183, R183 ;  /* 0x000000b700b77308 */ /* 0x000e220000000800 */
[----:B--2---:R-:W-:-:S07]  /*50c0*/  FADD.FTZ R12, R182, R5 ;  /* 0x00000005b60c7221 */ /* 0x004fce0000010000 */
[----:B------:R-:W2:Y:S01]  /*50d0*/  MUFU.EX2 R184, R184 ;  /* 0x000000b800b87308 */ /* 0x000ea20000000800 */
[C---:B-1----:R-:W-:Y:S01]  /*50e0*/  FADD.FTZ R4, R181.reuse, R4 ;  /* 0x00000004b5047221 */ /* 0x042fe20000010000 */
[----:B------:R-:W-:-:S06]  /*50f0*/  F2FP.F16.F32.PACK_AB R162, R181, R180 ;  /* 0x000000b4b5a2723e */ /* 0x000fcc00000000ff */
[----:B------:R-:W1:Y:S01]  /*5100*/  MUFU.EX2 R165, R186 ;  /* 0x000000ba00a57308 */ /* 0x000e620000000800 */
[C---:B0-----:R-:W-:Y:S01]  /*5110*/  FADD.FTZ R12, R183.reuse, R12 ;  /* 0x0000000cb70c7221 */ /* 0x041fe20000010000 */
[----:B------:R-:W-:-:S06]  /*5120*/  F2FP.F16.F32.PACK_AB R163, R183, R182 ;  /* 0x000000b6b7a3723e */ /* 0x000fcc00000000ff */
[----:B------:R-:W0:Y:S01]  /*5130*/  MUFU.EX2 R185, R185 ;  /* 0x000000b900b97308 */ /* 0x000e220000000800 */
[----:B--2---:R-:W-:-:S07]  /*5140*/  FADD.FTZ R4, R184, R4 ;  /* 0x00000004b8047221 */ /* 0x004fce0000010000 */
[----:B------:R-:W2:Y:S01]  /*5150*/  MUFU.EX2 R187, R187 ;  /* 0x000000bb00bb7308 */ /* 0x000ea20000000800 */
[----:B-1----:R-:W-:-:S07]  /*5160*/  FADD.FTZ R12, R165, R12 ;  /* 0x0000000ca50c7221 */ /* 0x002fce0000010000 */
[----:B------:R-:W1:Y:S01]  /*5170*/  MUFU.EX2 R188, R188 ;  /* 0x000000bc00bc7308 */ /* 0x000e620000000800 */
[C---:B0-----:R-:W-:Y:S01]  /*5180*/  FADD.FTZ R4, R185.reuse, R4 ;  /* 0x00000004b9047221 */ /* 0x041fe20000010000 */
[----:B------:R-:W-:-:S06]  /*5190*/  F2FP.F16.F32.PACK_AB R164, R185, R184 ;  /* 0x000000b8b9a4723e */ /* 0x000fcc00000000ff */
[----:B------:R-:W0:Y:S01]  /*51a0*/  MUFU.EX2 R190, R190 ;  /* 0x000000be00be7308 */ /* 0x000e220000000800 */
[C---:B--2---:R-:W-:Y:S01]  /*51b0*/  FADD.FTZ R5, R187.reuse, R12 ;  /* 0x0000000cbb057221 */ /* 0x044fe20000010000 */
[----:B------:R-:W-:-:S06]  /*51c0*/  F2FP.F16.F32.PACK_AB R165, R187, R165 ;  /* 0x000000a5bba5723e */ /* 0x000fcc00000000ff */
[----:B------:R-:W2:Y:S01]  /*51d0*/  MUFU.EX2 R189, R189 ;  /* 0x000000bd00bd7308 */ /* 0x000ea20000000800 */
[----:B-1----:R-:W-:-:S07]  /*51e0*/  FADD.FTZ R4, R188, R4 ;  /* 0x00000004bc047221 */ /* 0x002fce0000010000 */
[----:B------:R-:W1:Y:S01]  /*51f0*/  MUFU.EX2 R191, R191 ;  /* 0x000000bf00bf7308 */ /* 0x000e620000000800 */
[----:B0-----:R-:W-:-:S07]  /*5200*/  FADD.FTZ R12, R190, R5 ;  /* 0x00000005be0c7221 */ /* 0x001fce0000010000 */
        /* <DEDUP_REMOVED lines=19> */
[----:B-1----:R-:W-:Y:S01]  /*5340*/  FADD.FTZ R12, R198, R5 ;  /* 0x00000005c60c7221 */ /* 0x002fe20000010000 */
[C---:B0-----:R-:W-:Y:S01]  /*5350*/  FADD.FTZ R4, R170.reuse, R13 ;  /* 0x0000000daa047221 */ /* 0x041fe20000010000 */
[----:B------:R-:W-:Y:S02]  /*5360*/  F2FP.F16.F32.PACK_AB R170, R170, R196 ;  /* 0x000000c4aaaa723e */ /* 0x000fe400000000ff */
[C---:B--2---:R-:W-:Y:S01]  /*5370*/  FADD.FTZ R5, R7.reuse, R12 ;  /* 0x0000000c07057221 */ /* 0x044fe20000010000 */
[----:B------:R-:W-:Y:S01]  /*5380*/  F2FP.F16.F32.PACK_AB R171, R7, R198 ;  /* 0x000000c607ab723e */ /* 0x000fe200000000ff */
[----:B---3--:R-:W-:Y:S06]  /*5390*/  @!P0 BRA `(.L_x_377) ;  /* 0x0000000000048947 */ /* 0x008fec0003800000 */
[----:B------:R-:W-:Y:S01]  /*53a0*/  BPT.TRAP 0x1 ;  /* 0x000000040000795c */ /* 0x000fe20000300000 */
.L_x_377:
[----:B------:R0:W1:Y:S01]  /*53b0*/  SYNCS.PHASECHK.TRANS64.TRYWAIT P2, [UR24+0x22850], R6 ;  /* 0x02285006ff0075a7 */ /* 0x0000620008040158 */
[----:B------:R-:W-:Y:S05]  /*53c0*/  @!P0 BRA `(.L_x_378) ;  /* 0x0000000000048947 */ /* 0x000fea0003800000 */
[----:B------:R-:W-:Y:S01]  /*53d0*/  BPT.TRAP 0x1 ;  /* 0x000000040000795c */ /* 0x000fe20000300000 */
.L_x_378:
[----:B-1----:R-:W-:Y:S05]  /*53e0*/  @P2 BRA `(.L_x_379) ;  /* 0x0000000000082947 */ /* 0x002fea0003800000 */
[----:B------:R-:W1:Y:S02]  /*53f0*/  SYNCS.PHASECHK.TRANS64.TRYWAIT P2, [UR24+0x22850], R6 ;  /* 0x02285006ff0075a7 */ /* 0x000e640008040158 */
[----:B-1----:R-:W-:Y:S05]  /*5400*/  @!P2 BRA `(.L_x_380) ;  /* 0x000000b800d8a947 */ /* 0x002fea0003800000 */
.L_x_379:
[----:B------:R-:W2:Y:S01]  /*5410*/  S2R R7, SR_TID.X ;  /* 0x0000000000077919 */ /* 0x000ea20000002100 */
[----:B------:R-:W-:Y:S01]  /*5420*/  UIMAD UR11, UR37, 0xc00, UR21 ;  /* 0x00000c00250b78a4 */ /* 0x000fe2000f8e0215 */
[----:B------:R-:W-:Y:S01]  /*5430*/  PLOP3.LUT P2, PT, PT, PT, UP0, 0x80, 0x0 ;  /* 0x000000000000781c */ /* 0x000fe20003f4f008 */
[----:B------:R-:W-:Y:S01]  /*5440*/  UMOV UR7, 0x40000040 ;  /* 0x4000004000077882 */ /* 0x000fe20000000000 */
[----:B-1----:R-:W-:Y:S02]  /*5450*/  @!P1 VIADD R9, R9, 0x22860 ;  /* 0x0002286009099836 */ /* 0x002fe40000000000 */
[----:B------:R-:W-:Y:S02]  /*5460*/  IMAD.MOV.U32 R8, RZ, RZ, R0 ;  /* 0x000000ffff087224 */ /* 0x000fe400078e0000 */
[----:B------:R-:W-:Y:S01]  /*5470*/  UMOV UR6, UR11 ;  /* 0x0000000b00067c82 */ /* 0x000fe20008000000 */
[----:B------:R-:W-:Y:S02]  /*5480*/  @!P1 PRMT R9, RZ, 0x654, R9 ;  /* 0x00000654ff099816 */ /* 0x000fe40000000009 */
[----:B--2---:R-:W-:-:S05]  /*5490*/  SHF.R.U32.HI R7, RZ, 0x7, R7 ;  /* 0x00000007ff077819 */ /* 0x004fca0000011607 */
[----:B0-----:R-:W-:Y:S02]  /*54a0*/  VIADD R6, R7, 0x8 ;  /* 0x0000000807067836 */ /* 0x001fe40000000000 */
[----:B------:R-:W-:-:S03]  /*54b0*/  IMAD.MOV.U32 R7, RZ, RZ, R3 ;  /* 0x000000ffff077224 */ /* 0x000fc600078e0003 */
[----:B------:R3:W-:Y:S06]  /*54c0*/  BAR.SYNC.DEFER_BLOCKING R6, 0x100 ;  /* 0x000400060000751d */ /* 0x0007ec0000010000 */
[----:B------:R-:W-:-:S06]  /*54d0*/  WARPGROUP.ARRIVE ;  /* 0x00000000000079c5 */ /* 0x000fcc0000000000 */
        /* <DEDUP_REMOVED lines=32> */
[----:B------:R3:W-:Y:S01]  /*56e0*/  @!P1 SYNCS.ARRIVE.TRANS64.RED.A1T0 RZ, [R9+URZ], RZ ;  /* 0x000000ff09ff99a7 */ /* 0x0007e2000810043f */
[----:B------:R-:W-:Y:S05]  /*56f0*/  @P2 BRA `(.L_x_381) ;  /* 0xffffffe000b82947 */ /* 0x000fea000383ffff */
.L_x_372:
[----:B------:R-:W4:Y:S01]  /*5700*/  SHFL.BFLY PT, R7, R4, 0x2, 0x1f ;  /* 0x0c401f0004077f89 */ /* 0x000f2200000e0000 */
[----:B------:R-:W-:Y:S01]  /*5710*/  UIADD3 UR37, UR37, 0x1, URZ ;  /* 0x0000000125257890 */ /* 0x000fe2000fffe03f */
[----:B------:R5:W-:Y:S06]  /*5720*/  BAR.ARV R10, 0x100 ;  /* 0x0004000a0000751d */ /* 0x000bec0000002000 */
[----:B------:R-:W-:Y:S02]  /*5730*/  UISETP.NE.AND UP0, UPT, UR37, 0x2, UPT ;  /* 0x000000022500788c */ /* 0x000fe4000bf05270 */
[----:B------:R-:W-:Y:S06]  /*5740*/  BAR.ARV 0x8, 0x180 ;  /* 0x0206000000007b1d */ /* 0x000fec0000002000 */
[----:B------:R-:W-:Y:S01]  /*5750*/  USEL UR4, URZ, 0x1, UP0 ;  /* 0x000000013f047887 */ /* 0x000fe20008000000 */
[----:B------:R-:W-:Y:S01]  /*5760*/  PLOP3.LUT P0, PT, PT, PT, PT, 0x8, 0x0 ;  /* 0x000000000000781c */ /* 0x000fe20003f0e170 */
[----:B012---:R-:W0:Y:S01]  /*5770*/  SHFL.BFLY PT, R8, R5, 0x2, 0x1f ;  /* 0x0c401f0005087f89 */ /* 0x007e2200000e0000 */
[----:B------:R-:W-:-:S02]  /*5780*/  UIADD3 UR48, UR48, 0x1, URZ ;  /* 0x0000000130307890 */ /* 0x000fc4000fffe03f */
[----:B------:R-:W-:Y:S01]  /*5790*/  USEL UR37, UR37, URZ, UP0 ;  /* 0x0000003f25257287 */ /* 0x000fe20008000000 */
[----:B----4-:R-:W-:Y:S01]  /*57a0*/  FADD.FTZ R7, R7, R4 ;  /* 0x0000000407077221 */ /* 0x010fe20000010000 */
[----:B------:R-:W-:Y:S01]  /*57b0*/  IMAD.MOV.U32 R4, RZ, RZ, RZ ;  /* 0x000000ffff047224 */ /* 0x000fe200078e00ff */
[----:B------:R-:W-:-:S03]  /*57c0*/  ULOP3.LUT UR47, UR47, UR4, URZ, 0x3c, !UPT ;  /* 0x000000042f2f7292 */ /* 0x000fc6000f8e3c3f */
[----:B---3--:R-:W1:Y:S01]  /*57d0*/  SHFL.BFLY PT, R6, R7, 0x1, 0x1f ;  /* 0x0c201f0007067f89 */ /* 0x008e6200000e0000 */
[----:B0-----:R-:W-:-:S05]  /*57e0*/  FADD.FTZ R8, R8, R5 ;  /* 0x0000000508087221 */ /* 0x001fca0000010000 */
[----:B------:R-:W0:Y:S01]  /*57f0*/  SHFL.BFLY PT, R9, R8, 0x1, 0x1f ;  /* 0x0c201f0008097f89 */ /* 0x000e2200000e0000 */
[----:B-1----:R-:W-:Y:S01]  /*5800*/  FADD.FTZ R11, R7, R6 ;  /* 0x00000006070b7221 */ /* 0x002fe20000010000 */
[----:B------:R-:W-:Y:S02]  /*5810*/  IMAD.MOV.U32 R6, RZ, RZ, RZ ;  /* 0x000000ffff067224 */ /* 0x000fe400078e00ff */
[----:B------:R-:W-:Y:S02]  /*5820*/  IMAD.U32 R7, RZ, RZ, UR10 ;  /* 0x0000000aff077e24 */ /* 0x000fe4000f8e00ff */
[----:B------:R-:W-:-:S13]  /*5830*/  FSETP.NE.FTZ.AND P1, PT, R11, RZ, PT ;  /* 0x000000ff0b00720b */ /* 0x000fda0003f35000 */
[----:B------:R-:W1:Y:S01]  /*5840*/  @P1 MUFU.RCP R6, R11 ;  /* 0x0000000b00061308 */ /* 0x000e620000001000 */
[----:B------:R-:W-:Y:S01]  /*5850*/  @P1 FMUL.FTZ R7, R7, 0.69314718246459960938 ;  /* 0x3f31721807071820 */ /* 0x000fe20000410000 */
[----:B0-----:R-:W-:Y:S01]  /*5860*/  FADD.FTZ R5, R8, R9 ;  /* 0x0000000908057221 */ /* 0x001fe20000010000 */
[----:B------:R-:W-:-:S04]  /*5870*/  IMAD.U32 R8, RZ, RZ, UR10 ;  /* 0x0000000aff087e24 */ /* 0x000fc8000f8e00ff */
[----:B------:R-:W-:Y:S01]  /*5880*/  FSETP.NE.FTZ.AND P2, PT, R5, RZ, PT ;  /* 0x000000ff0500720b */ /* 0x000fe20003f55000 */
[----:B------:R-:W0:Y:S01]  /*5890*/  @P1 MUFU.LG2 R9, R11 ;  /* 0x0000000b00091308 */ /* 0x000e220000000c00 */
[-C--:B-1----:R-:W-:Y:S01]  /*58a0*/  FMUL.FTZ R24, R24, R6.reuse ;  /* 0x0000000618187220 */ /* 0x082fe20000410000 */
[-C--:B------:R-:W-:Y:S01]  /*58b0*/  FMUL.FTZ R25, R25, R6.reuse ;  /* 0x0000000619197220 */ /* 0x080fe20000410000 */
[----:B------:R-:W-:-:S09]  /*58c0*/  FMUL.FTZ R28, R28, R6 ;  /* 0x000000061c1c7220 */ /* 0x000fd20000410000 */
[----:B-----5:R-:W1:Y:S01]  /*58d0*/  @P2 MUFU.LG2 R10, R5 ;  /* 0x00000005000a2308 */ /* 0x020e620000000c00 */
[----:B------:R-:W-:Y:S01]  /*58e0*/  @P2 FMUL.FTZ R8, R8, 0.69314718246459960938 ;  /* 0x3f31721808082820 */ /* 0x000fe20000410000 */
[-C--:B------:R-:W-:Y:S01]  /*58f0*/  FMUL.FTZ R29, R29, R6.reuse ;  /* 0x000000061d1d7220 */ /* 0x080fe20000410000 */
[-C--:B------:R-:W-:Y:S01]  /*5900*/  FMUL.FTZ R32, R32, R6.reuse ;  /* 0x0000000620207220 */ /* 0x080fe20000410000 */
[-C--:B------:R-:W-:Y:S01]  /*5910*/  FMUL.FTZ R33, R33, R6.reuse ;  /* 0x0000000621217220 */ /* 0x080fe20000410000 */
[----:B0-----:R-:W-:Y:S01]  /*5920*/  @P1 FMUL.FTZ R9, R9, 0.69314718246459960938 ;  /* 0x3f31721809091820 */ /* 0x001fe20000410000 */
[-C--:B------:R-:W-:Y:S01]  /*5930*/  FMUL.FTZ R36, R36, R6.reuse ;  /* 0x0000000624247220 */ /* 0x080fe20000410000 */
[-C--:B------:R-:W-:Y:S01]  /*5940*/  FMUL.FTZ R37, R37, R6.reuse ;  /* 0x0000000625257220 */ /* 0x080fe20000410000 */
[----:B------:R0:W2:Y:S01]  /*5950*/  @P2 MUFU.RCP R4, R5 ;  /* 0x0000000500042308 */ /* 0x0000a20000001000 */
        /* <DEDUP_REMOVED lines=8> */
[----:B-1----:R-:W-:Y:S01]  /*59e0*/  @P2 FMUL.FTZ R10, R10, 0.69314718246459960938 ;  /* 0x3f3172180a0a2820 */ /* 0x002fe20000410000 */
        /* <DEDUP_REMOVED lines=48> */
[----:B0-----:R-:W-:-:S02]  /*5cf0*/  IMAD.MOV.U32 R5, RZ, RZ, -0x800000 ;  /* 0xff800000ff057424 */ /* 0x001fc400078e00ff */
[-C--:B--2---:R-:W-:Y:S01]  /*5d00*/  FMUL.FTZ R26, R26, R4.reuse ;  /* 0x000000041a1a7220 */ /* 0x084fe20000410000 */
[----:B------:R-:W-:Y:S02]  /*5d10*/  IMAD.MOV.U32 R6, RZ, RZ, -0x800000 ;  /* 0xff800000ff067424 */ /* 0x000fe400078e00ff */
        /* <DEDUP_REMOVED lines=65> */
.L_x_361:
[----:B------:R-:W0:Y:S08]  /*6130*/  S2UR UR4, SR_CgaCtaId ;  /* 0x00000000000479c3 */ /* 0x000e300000008800 */
[----:B------:R-:W-:Y:S06]  /*6140*/  BAR.SYNC.DEFER_BLOCKING 0x5, 0x180 ;  /* 0x0146000000007b1d */ /* 0x000fec0000010000 */
[----:B------:R-:W-:Y:S01]  /*6150*/  UMOV UR8, 0x400 ;  /* 0x0000040000087882 */ /* 0x000fe20000000000 */
[----:B------:R-:W-:Y:S01]  /*6160*/  BSSY B0, `(.L_x_382) ;  /* 0x0000477000007945 */ /* 0x000fe20003800000 */
[----:B0-----:R-:W-:-:S09]  /*6170*/  ULEA UR8, UR4, UR8, 0x18 ;  /* 0x0000000804087291 */ /* 0x001fd2000f8ec03f */
[----:B------:R-:W0:Y:S02]  /*6180*/  LDS.128 R8, [UR8+0x228d0] ;  /* 0x0228d008ff087984 */ /* 0x000e240008000c00 */
[----:B0-----:R-:W-:Y:S02]  /*6190*/  R2UR UR5, R9 ;  /* 0x00000000090572ca */ /* 0x001fe400000e0000 */
[----:B------:R-:W-:Y:S02]  /*61a0*/  R2UR UR6, R10 ;  /* 0x000000000a0672ca */ /* 0x000fe400000e0000 */
[----:B------:R-:W-:Y:S01]  /*61b0*/  R2UR UR7, R11 ;  /* 0x000000000b0772ca */ /* 0x000fe200000e0000 */
[----:B------:R-:W-:Y:S06]  /*61c0*/  BAR.ARV 0x4, 0x180 ;  /* 0x0106000000007b1d */ /* 0x000fec0000002000 */
[----:B------:R-:W-:Y:S08]  /*61d0*/  @P0 BRA `(.L_x_383) ;  /* 0x0000003400e00947 */ /* 0x000ff00003800000 */
[----:B------:R-:W2:Y:S01]  /*61e0*/  LDL R0, [R1+0x48] ;  /* 0x0000480001007983 */ /* 0x000ea20000100800 */
[----:B------:R-:W0:Y:S01]  /*61f0*/  S2UR UR4, SR_SWINHI ;  /* 0x00000000000479c3 */ /* 0x000e220000002f00 */
[----:B------:R-:W-:Y:S01]  /*6200*/  IMAD.MOV.U32 R20, RZ, RZ, 0x2 ;  /* 0x00000002ff147424 */ /* 0x000fe200078e00ff */
[----:B------:R-:W-:Y:S01]  /*6210*/  F2FP.F16.F32.PACK_AB R10, R29, R28 ;  /* 0x0000001c1d0a723e */ /* 0x000fe200000000ff */
[----:B------:R-:W-:Y:S01]  /*6220*/  ULDC.64 UR14, c[0x0][0xc00] ;  /* 0x00030000000e7ab9 */ /* 0x000fe20000000a00 */
[----:B------:R-:W-:Y:S01]  /*6230*/  F2FP.F16.F32.PACK_AB R11, R31, R30 ;  /* 0x0000001e1f0b723e */ /* 0x000fe200000000ff */
[----:B------:R-:W-:Y:S01]  /*6240*/  USHF.L.U64.HI UR16, UR46, 0x2, UR45 ;  /* 0x000000022e107899 */ /* 0x000fe2000801022d */
[----:B------:R-:W3:Y:S01]  /*6250*/  LDL R179, [R1+0x44] ;  /* 0x0000440001b37983 */ /* 0x000ee20000100800 */
[----:B------:R-:W-:Y:S01]  /*6260*/  ULDC UR20, c[0x0][0xbe8] ;  /* 0x0002fa0000147ab9 */ /* 0x000fe20000000800 */
[----:B------:R-:W-:Y:S01]  /*6270*/  UMOV UR10, UR8 ;  /* 0x00000008000a7c82 */ /* 0x000fe20008000000 */
[----:B0-----:R-:W-:Y:S01]  /*6280*/  UMOV UR11, UR4 ;  /* 0x00000004000b7c82 */ /* 0x001fe20008000000 */
[----:B------:R-:W-:-:S04]  /*6290*/  USHF.L.U32 UR4, UR46, 0x2, URZ ;  /* 0x000000022e047899 */ /* 0x000fc8000800063f */
[----:B------:R-:W-:-:S04]  /*62a0*/  UIADD3 UR9, UP0, UR4, UR14, URZ ;  /* 0x0000000e04097290 */ /* 0x000fc8000ff1e03f */
[----:B------:R-:W-:Y:S01]  /*62b0*/  UIADD3.X UR12, UR16, UR15, URZ, UP0, !UPT ;  /* 0x0000000f100c7290 */ /* 0x000fe200087fe43f */
[----:B------:R-:W-:Y:S01]  /*62c0*/  BAR.SYNC.DEFER_BLOCKING 0x1, 0x100 ;  /* 0x0044000000007b1d */ /* 0x000fe20000010000 */
[----:B--2---:R-:W-:-:S03]  /*62d0*/  IMAD.WIDE R20, R0, R20, UR10 ;  /* 0x0000000a00147e25 */ /* 0x004fc6000f8e0214 */
[C---:B------:R-:W-:Y:S02]  /*62e0*/  IADD3 R13, P1, R20.reuse, 0x20, RZ ;  /* 0x00000020140d7810 */ /* 0x040fe40007f3e0ff */
[C---:B------:R-:W-:Y:S02]  /*62f0*/  IADD3 R15, P0, R20.reuse, 0x40, RZ ;  /* 0x00000040140f7810 */ /* 0x040fe40007f1e0ff */
[----:B------:R-:W-:Y:S02]  /*6300*/  IADD3 R157, P6, R20, 0x4020, RZ ;  /* 0x00004020149d7810 */ /* 0x000fe40007fde0ff */
[----:B------:R-:W-:Y:S02]  /*6310*/  LOP3.LUT R12, R13, 0x380, RZ, 0xc0, !PT ;  /* 0x000003800d0c7812 */ /* 0x000fe400078ec0ff */
[----:B------:R-:W-:Y:S02]  /*6320*/  LOP3.LUT R14, R15, 0x380, RZ, 0xc0, !PT ;  /* 0x000003800f0e7812 */ /* 0x000fe400078ec0ff */
[----:B------:R-:W-:-:S02]  /*6330*/  LOP3.LUT R156, R157, 0x380, RZ, 0xc0, !PT ;  /* 0x000003809d9c7812 */ /* 0x000fc400078ec0ff */
[----:B------:R-:W-:Y:S02]  /*6340*/  LOP3.LUT R9, R20, 0x380, RZ, 0xc0, !PT ;  /* 0x0000038014097812 */ /* 0x000fe400078ec0ff */
[----:B------:R-:W-:Y:S02]  /*6350*/  SHF.R.U64 R12, R12, 0x3, RZ ;  /* 0x000000030c0c7819 */ /* 0x000fe400000012ff */
[----:B------:R-:W-:Y:S02]  /*6360*/  SHF.R.U64 R14, R14, 0x3, RZ ;  /* 0x000000030e0e7819 */ /* 0x000fe400000012ff */
[----:B------:R-:W-:Y:S02]  /*6370*/  SHF.R.U64 R156, R156, 0x3, RZ ;  /* 0x000000039c9c7819 */ /* 0x000fe400000012ff */
[----:B------:R-:W-:Y:S02]  /*6380*/  IADD3 R159, P5, R20, 0x4040, RZ ;  /* 0x00004040149f7810 */ /* 0x000fe40007fbe0ff */
[----:B------:R-:W-:-:S02]  /*6390*/  SHF.R.U64 R9, R9, 0x3, RZ ;  /* 0x0000000309097819 */ /* 0x000fc400000012ff */
[----:B------:R-:W-:Y:S01]  /*63a0*/  LOP3.LUT R12, R12, R13, RZ, 0x3c, !PT ;  /* 0x0000000d0c0c7212 */ /* 0x000fe200078e3cff */
[--C-:B------:R-:W-:Y:S01]  /*63b0*/  IMAD.X R13, RZ, RZ, R21.reuse, P1 ;  /* 0x000000ffff0d7224 */ /* 0x100fe200008e0615 */
[----:B------:R-:W-:Y:S01]  /*63c0*/  LOP3.LUT R14, R14, R15, RZ, 0x3c, !PT ;  /* 0x0000000f0e0e7212 */ /* 0x000fe200078e3cff */
[--C-:B------:R-:W-:Y:S01]  /*63d0*/  IMAD.X R15, RZ, RZ, R21.reuse, P0 ;  /* 0x000000ffff0f7224 */ /* 0x100fe200000e0615 */
[----:B------:R-:W-:Y:S02]  /*63e0*/  IADD3 R163, P2, R20, 0x4060, RZ ;  /* 0x0000406014a37810 */ /* 0x000fe40007f5e0ff */
[----:B------:R-:W-:Y:S01]  /*63f0*/  LOP3.LUT R156, R156, R157, RZ, 0x3c, !PT ;  /* 0x0000009d9c9c7212 */ /* 0x000fe200078e3cff */
[----:B------:R-:W-:Y:S01]  /*6400*/  IMAD.X R157, RZ, RZ, R21, P6 ;  /* 0x000000ffff9d7224 */ /* 0x000fe200030e0615 */
[----:B------:R-:W-:Y:S02]  /*6410*/  IADD3 R165, P1, R20, 0x8000, RZ ;  /* 0x0000800014a57810 */ /* 0x000fe40007f3e0ff */
[----:B------:R-:W-:-:S02]  /*6420*/  LOP3.LUT R158, R159, 0x380, RZ, 0xc0, !PT ;  /* 0x000003809f9e7812 */ /* 0x000fc400078ec0ff */
[C---:B------:R-:W-:Y:S02]  /*6430*/  IADD3 R167, P0, R20.reuse, 0x8020, RZ ;  /* 0x0000802014a77810 */ /* 0x040fe40007f1e0ff */
[----:B------:R-:W-:Y:S01]  /*6440*/  LOP3.LUT R8, R9, R20, RZ, 0x3c, !PT ;  /* 0x0000001409087212 */ /* 0x000fe200078e3cff */
[----:B------:R-:W-:Y:S01]  /*6450*/  IMAD.MOV.U32 R9, RZ, RZ, R21 ;  /* 0x000000ffff097224 */ /* 0x000fe200078e0015 */
[C---:B------:R-:W-:Y:S02]  /*6460*/  IADD3 R4, P6, R20.reuse, 0xc000, RZ ;  /* 0x0000c00014047810 */ /* 0x040fe40007fde0ff */
[C---:B------:R-:W-:Y:S02]  /*6470*/  IADD3 R153, P4, R20.reuse, 0x60, RZ ;  /* 0x0000006014997810 */ /* 0x040fe40007f9e0ff */
[----:B------:R-:W-:Y:S02]  /*6480*/  IADD3 R155, P3, R20, 0x4000, RZ ;  /* 0x00004000149b7810 */ /* 0x000fe40007f7e0ff */
[----:B------:R-:W-:-:S02]  /*6490*/  LOP3.LUT R162, R163, 0x380, RZ, 0xc0, !PT ;  /* 0x00000380a3a27812 */ /* 0x000fc400078ec0ff */
[----:B------:R-:W-:Y:S02]  /*64a0*/  LOP3.LUT R164, R165, 0x380, RZ, 0xc0, !PT ;  /* 0x00000380a5a47812 */ /* 0x000fe400078ec0ff */
[----:B------:R-:W-:Y:S02]  /*64b0*/  SHF.R.U64 R158, R158, 0x3, RZ ;  /* 0x000000039e9e7819 */ /* 0x000fe400000012ff */
[----:B------:R-:W-:Y:S02]  /*64c0*/  LOP3.LUT R166, R167, 0x380, RZ, 0xc0, !PT ;  /* 0x00000380a7a67812 */ /* 0x000fe400078ec0ff */
[----:B------:R-:W-:Y:S02]  /*64d0*/  LOP3.LUT R3, R4, 0x380, RZ, 0xc0, !PT ;  /* 0x0000038004037812 */ /* 0x000fe400078ec0ff */
[----:B------:R-:W-:Y:S02]  /*64e0*/  LOP3.LUT R152, R153, 0x380, RZ, 0xc0, !PT ;  /* 0x0000038099987812 */ /* 0x000fe400078ec0ff */
[----:B------:R-:W-:-:S02]  /*64f0*/  LOP3.LUT R154, R155, 0x380, RZ, 0xc0, !PT ;  /* 0x000003809b9a7812 */ /* 0x000fc400078ec0ff */
[----:B------:R-:W-:Y:S02]  /*6500*/  SHF.R.U64 R162, R162, 0x3, RZ ;  /* 0x00000003a2a27819 */ /* 0x000fe400000012ff */
[----:B------:R-:W-:Y:S02]  /*6510*/  MOV R0, R8 ;  /* 0x0000000800007202 */ /* 0x000fe40000000f00 */
[----:B------:R-:W-:Y:S02]  /*6520*/  SHF.R.U64 R164, R164, 0x3, RZ ;  /* 0x00000003a4a47819 */ /* 0x000fe400000012ff */
[----:B------:R-:W-:Y:S02]  /*6530*/  F2FP.F16.F32.PACK_AB R8, R25, R24 ;  /* 0x000000181908723e */ /* 0x000fe400000000ff */
[----:B------:R-:W-:Y:S02]  /*6540*/  F2FP.F16.F32.PACK_AB R9, R27, R26 ;  /* 0x0000001a1b09723e */ /* 0x000fe400000000ff */
[----:B------:R-:W-:Y:S01]  /*6550*/  LOP3.LUT R158, R158, R159, RZ, 0x3c, !PT ;  /* 0x0000009f9e9e7212 */ /* 0x000fe200078e3cff */
[----:B------:R-:W-:Y:S01]  /*6560*/  IMAD.X R159, RZ, RZ, R21, P5 ;  /* 0x000000ffff9f7224 */ /* 0x000fe200028e0615 */
[----:B------:R-:W-:-:S02]  /*6570*/  SHF.R.U64 R166, R166, 0x3, RZ ;  /* 0x00000003a6a67819 */ /* 0x000fc400000012ff */
[----:B------:R-:W-:Y:S02]  /*6580*/  SHF.R.U64 R3, R3, 0x3, RZ ;  /* 0x0000000303037819 */ /* 0x000fe400000012ff */
[----:B------:R-:W-:Y:S02]  /*6590*/  SHF.R.U64 R152, R152, 0x3, RZ ;  /* 0x0000000398987819 */ /* 0x000fe400000012ff */
[----:B------:R-:W-:Y:S02]  /*65a0*/  SHF.R.U64 R154, R154, 0x3, RZ ;  /* 0x000000039a9a7819 */ /* 0x000fe400000012ff */
[----:B------:R-:W-:Y:S01]  /*65b0*/  LOP3.LUT R162, R162, R163, RZ, 0x3c, !PT ;  /* 0x000000a3a2a27212 */ /* 0x000fe200078e3cff */
[--C-:B------:R-:W-:Y:S01]  /*65c0*/  IMAD.X R163, RZ, RZ, R21.reuse, P2 ;  /* 0x000000ffffa37224 */ /* 0x100fe200010e0615 */
[----:B------:R-:W-:Y:S01]  /*65d0*/  IADD3 R7, P5, R20, 0xc020, RZ ;  /* 0x0000c02014077810 */ /* 0x000fe20007fbe0ff */
[----:B------:R0:W-:Y:S01]  /*65e0*/  STSM.16.M88.4 [R0], R8 ;  /* 0x0000000800007844 */ /* 0x0001e20000000200 */
[----:B------:R-:W-:Y:S01]  /*65f0*/  LOP3.LUT R164, R164, R165, RZ, 0x3c, !PT ;  /* 0x000000a5a4a47212 */ /* 0x000fe200078e3cff */
[----:B------:R-:W-:Y:S01]  /*6600*/  IMAD.X R165, RZ, RZ, R21, P1 ;  /* 0x000000ffffa57224 */ /* 0x000fe200008e0615 */
[----:B------:R-:W-:-:S02]  /*6610*/  LOP3.LUT R166, R166, R167, RZ, 0x3c, !PT ;  /* 0x000000a7a6a67212 */ /* 0x000fc400078e3cff */
[C---:B------:R-:W-:Y:S02]  /*6620*/  IADD3 R161, P2, R20.reuse, 0xc040, RZ ;  /* 0x0000c04014a17810 */ /* 0x040fe40007f5e0ff */
[----:B------:R-:W-:Y:S02]  /*6630*/  IADD3 R167, P1, R20, 0xc060, RZ ;  /* 0x0000c06014a77810 */ /* 0x000fe40007f3e0ff */
[----:B------:R-:W-:Y:S01]  /*6640*/  LOP3.LUT R152, R152, R153, RZ, 0x3c, !PT ;  /* 0x0000009998987212 */ /* 0x000fe200078e3cff */
[--C-:B------:R-:W-:Y:S01]  /*6650*/  IMAD.X R153, RZ, RZ, R21.reuse, P4 ;  /* 0x000000ffff997224 */ /* 0x100fe200020e0615 */
[----:B------:R-:W-:Y:S01]  /*6660*/  LOP3.LUT R154, R154, R155, RZ, 0x3c, !PT ;  /* 0x0000009b9a9a7212 */ /* 0x000fe200078e3cff */
[----:B------:R-:W-:Y:S01]  /*6670*/  IMAD.X R155, RZ, RZ, R21, P3 ;  /* 0x000000ffff9b7224 */ /* 0x000fe200018e0615 */
[----:B------:R-:W-:Y:S02]  /*6680*/  IADD3 R169, P4, R20, 0x8040, RZ ;  /* 0x0000804014a97810 */ /* 0x000fe40007f9e0ff */
[----:B0-----:R-:W-:-:S02]  /*6690*/  LOP3.LUT R8, R3, R4, RZ, 0x3c, !PT ;  /* 0x0000000403087212 */ /* 0x001fc400078e3cff */
[----:B------:R-:W-:Y:S02]  /*66a0*/  LOP3.LUT R3, R7, 0x380, RZ, 0xc0, !PT ;  /* 0x0000038007037812 */ /* 0x000fe400078ec0ff */
[----:B------:R-:W-:Y:S02]  /*66b0*/  IADD3 R171, P3, R20, 0x8060, RZ ;  /* 0x0000806014ab7810 */ /* 0x000fe40007f7e0ff */
[----:B------:R-:W-:Y:S02]  /*66c0*/  LOP3.LUT R160, R161, 0x380, RZ, 0xc0, !PT ;  /* 0x00000380a1a07812 */ /* 0x000fe400078ec0ff */
[----:B------:R-:W-:Y:S02]  /*66d0*/  LOP3.LUT R20, R167, 0x380, RZ, 0xc0, !PT ;  /* 0x00000380a7147812 */ /* 0x000fe400078ec0ff */
[----:B------:R-:W-:Y:S01]  /*66e0*/  SHF.R.U64 R10, R3, 0x3, RZ ;  /* 0x00000003030a7819 */ /* 0x000fe200000012ff */
[--C-:B------:R-:W-:Y:S01]  /*66f0*/  IMAD.X R9, RZ, RZ, R21.reuse, P6 ;  /* 0x000000ffff097224 */ /* 0x100fe200030e0615 */
[----:B------:R-:W-:Y:S01]  /*6700*/  SHF.R.U64 R160, R160, 0x3, RZ ;  /* 0x00000003a0a07819 */ /* 0x000fe200000012ff */
[----:B------:R-:W-:Y:S01]  /*6710*/  IMAD.X R11, RZ, RZ, R21, P5 ;  /* 0x000000ffff0b7224 */ /* 0x000fe200028e0615 */
[----:B------:R-:W-:-:S02]  /*6720*/  LOP3.LUT R168, R169, 0x380, RZ, 0xc0, !PT ;  /* 0x00000380a9a87812 */ /* 0x000fc400078ec0ff */
[----:B------:R-:W-:Y:S02]  /*6730*/  SHF.R.U64 R20, R20, 0x3, RZ ;  /* 0x0000000314147819 */ /* 0x000fe400000012ff */
[----:B------:R-:W-:Y:S02]  /*6740*/  MOV R173, R156 ;  /* 0x0000009c00ad7202 */ /* 0x000fe40000000f00 */
[----:B------:R-:W-:Y:S02]  /*6750*/  MOV R174, R158 ;  /* 0x0000009e00ae7202 */ /* 0x000fe40000000f00 */
[----:B------:R-:W-:Y:S02]  /*6760*/  LOP3.LUT R10, R10, R7, RZ, 0x3c, !PT ;  /* 0x000000070a0a7212 */ /* 0x000fe400078e3cff */
[----:B------:R-:W-:Y:S02]  /*6770*/  MOV R12, R12 ;  /* 0x0000000c000c7202 */ /* 0x000fe40000000f00 */
[----:B------:R-:W-:-:S02]  /*6780*/  F2FP.F16.F32.PACK_AB R156, R33, R32 ;  /* 0x00000020219c723e */ /* 0x000fc400000000ff */
[----:B------:R-:W-:Y:S02]  /*6790*/  F2FP.F16.F32.PACK_AB R157, R35, R34 ;  /* 0x00000022239d723e */ /* 0x000fe400000000ff */
[----:B------:R-:W-:Y:S02]  /*67a0*/  F2FP.F16.F32.PACK_AB R158, R37, R36 ;  /* 0x00000024259e723e */ /* 0x000fe400000000ff */
[----:B------:R-:W-:Y:S02]  /*67b0*/  F2FP.F16.F32.PACK_AB R159, R39, R38 ;  /* 0x00000026279f723e */ /* 0x000fe400000000ff */
[----:B------:R-:W-:Y:S02]  /*67c0*/  LOP3.LUT R170, R171, 0x380, RZ, 0xc0, !PT ;  /* 0x00000380abaa7812 */ /* 0x000fe400078ec0ff */
[----:B------:R-:W-:Y:S01]  /*67d0*/  LOP3.LUT R160, R160, R161, RZ, 0x3c, !PT ;  /* 0x000000a1a0a07212 */ /* 0x000fe200078e3cff */
[----:B------:R-:W-:Y:S01]  /*67e0*/  IMAD.X R161, RZ, RZ, R21, P2 ;  /* 0x000000ffffa17224 */ /* 0x000fe200010e0615 */
[----:B------:R-:W-:-:S02]  /*67f0*/  SHF.R.U64 R168, R168, 0x3, RZ ;  /* 0x00000003a8a87819 */ /* 0x000fc400000012ff */
[----:B------:R-:W-:Y:S01]  /*6800*/  LOP3.LUT R20, R20, R167, RZ, 0x3c, !PT ;  /* 0x000000a714147212 */ /* 0x000fe200078e3cff */
[----:B------:R-:W-:Y:S01]  /*6810*/  IMAD.X R167, RZ, RZ, R21, P0 ;  /* 0x000000ffffa77224 */ /* 0x000fe200000e0615 */
[----:B------:R-:W-:Y:S01]  /*6820*/  MOV R0, R8 ;  /* 0x0000000800007202 */ /* 0x000fe20000000f00 */
[----:B------:R0:W-:Y:S01]  /*6830*/  STSM.16.M88.4 [R12], R156 ;  /* 0x0000009c0c007844 */ /* 0x0001e20000000200 */
[----:B------:R-:W-:Y:S02]  /*6840*/  MOV R3, R10 ;  /* 0x0000000a00037202 */ /* 0x000fe40000000f00 */
[----:B------:R-:W-:Y:S02]  /*6850*/  SHF.R.U64 R170, R170, 0x3, RZ ;  /* 0x00000003aaaa7819 */ /* 0x000fe400000012ff */
[----:B------:R-:W-:Y:S02]  /*6860*/  MOV R176, R14 ;  /* 0x0000000e00b07202 */ /* 0x000fe40000000f00 */
[----:B------:R-:W-:-:S02]  /*6870*/  F2FP.F16.F32.PACK_AB R8, R41, R40 ;  /* 0x000000282908723e */ /* 0x000fc400000000ff */
[----:B------:R-:W-:Y:S02]  /*6880*/  F2FP.F16.F32.PACK_AB R9, R43, R42 ;  /* 0x0000002a2b09723e */ /* 0x000fe400000000ff */
[----:B------:R-:W-:Y:S02]  /*6890*/  F2FP.F16.F32.PACK_AB R10, R45, R44 ;  /* 0x0000002c2d0a723e */ /* 0x000fe400000000ff */
[----:B------:R-:W-:Y:S02]  /*68a0*/  F2FP.F16.F32.PACK_AB R11, R47, R46 ;  /* 0x0000002e2f0b723e */ /* 0x000fe400000000ff */
[----:B------:R-:W-:Y:S02]  /*68b0*/  MOV R177, R152 ;  /* 0x0000009800b17202 */ /* 0x000fe40000000f00 */
[----:B------:R-:W-:Y:S02]  /*68c0*/  MOV R178, R154 ;  /* 0x0000009a00b27202 */ /* 0x000fe40000000f00 */
[----:B0-----:R-:W-:-:S02]  /*68d0*/  F2FP.F16.F32.PACK_AB R12, R49, R48 ;  /* 0x00000030310c723e */ /* 0x001fc400000000ff */
[----:B------:R-:W-:Y:S02]  /*68e0*/  F2FP.F16.F32.PACK_AB R13, R51, R50 ;  /* 0x00000032330d723e */ /* 0x000fe400000000ff */
[----:B------:R-:W-:Y:S02]  /*68f0*/  F2FP.F16.F32.PACK_AB R14, R53, R52 ;  /* 0x00000034350e723e */ /* 0x000fe400000000ff */
[----:B------:R-:W-:Y:S02]  /*6900*/  F2FP.F16.F32.PACK_AB R15, R55, R54 ;  /* 0x00000036370f723e */ /* 0x000fe400000000ff */
[----:B------:R-:W-:Y:S01]  /*6910*/  LOP3.LUT R168, R168, R169, RZ, 0x3c, !PT ;  /* 0x000000a9a8a87212 */ /* 0x000fe200078e3cff */
[----:B------:R-:W-:Y:S01]  /*6920*/  IMAD.X R169, RZ, RZ, R21, P4 ;  /* 0x000000ffffa97224 */ /* 0x000fe200020e0615 */
[----:B------:R-:W-:Y:S02]  /*6930*/  F2FP.F16.F32.PACK_AB R152, R57, R56 ;  /* 0x000000383998723e */ /* 0x000fe400000000ff */
[----:B------:R-:W-:-:S02]  /*6940*/  F2FP.F16.F32.PACK_AB R153, R59, R58 ;  /* 0x0000003a3b99723e */ /* 0x000fc400000000ff */
[----:B------:R-:W-:Y:S02]  /*6950*/  F2FP.F16.F32.PACK_AB R154, R61, R60 ;  /* 0x0000003c3d9a723e */ /* 0x000fe400000000ff */
[----:B------:R-:W-:Y:S02]  /*6960*/  F2FP.F16.F32.PACK_AB R155, R63, R62 ;  /* 0x0000003e3f9b723e */ /* 0x000fe400000000ff */
[----:B------:R-:W-:Y:S02]  /*6970*/  MOV R175, R162 ;  /* 0x000000a200af7202 */ /* 0x000fe40000000f00 */
[----:B------:R-:W-:Y:S02]  /*6980*/  MOV R4, R160 ;  /* 0x000000a000047202 */ /* 0x000fe40000000f00 */
[----:B------:R-:W-:Y:S02]  /*6990*/  F2FP.F16.F32.PACK_AB R156, R65, R64 ;  /* 0x00000040419c723e */ /* 0x000fe400000000ff */
[----:B------:R-:W-:-:S02]  /*69a0*/  F2FP.F16.F32.PACK_AB R157, R67, R66 ;  /* 0x00000042439d723e */ /* 0x000fc400000000ff */
[----:B------:R-:W-:Y:S02]  /*69b0*/  F2FP.F16.F32.PACK_AB R158, R69, R68 ;  /* 0x00000044459e723e */ /* 0x000fe400000000ff */
[----:B------:R-:W-:Y:S01]  /*69c0*/  F2FP.F16.F32.PACK_AB R159, R71, R70 ;  /* 0x00000046479f723e */ /* 0x000fe200000000ff */
[----:B------:R0:W-:Y:S01]  /*69d0*/  STSM.16.M88.4 [R176], R8 ;  /* 0x00000008b0007844 */ /* 0x0001e20000000200 */
[----:B------:R-:W-:Y:S01]  /*69e0*/  LOP3.LUT R170, R170, R171, RZ, 0x3c, !PT ;  /* 0x000000abaaaa7212 */ /* 0x000fe200078e3cff */
[----:B------:R-:W-:Y:S01]  /*69f0*/  IMAD.X R171, RZ, RZ, R21, P3 ;  /* 0x000000ffffab7224 */ /* 0x000fe200018e0615 */
[----:B------:R-:W-:Y:S02]  /*6a00*/  MOV R7, R164 ;  /* 0x000000a400077202 */ /* 0x000fe40000000f00 */
[----:B------:R-:W-:Y:S02]  /*6a10*/  MOV R172, R166 ;  /* 0x000000a600ac7202 */ /* 0x000fe40000000f00 */
[----:B------:R-:W-:-:S02]  /*6a20*/  F2FP.F16.F32.PACK_AB R160, R73, R72 ;  /* 0x0000004849a0723e */ /* 0x000fc400000000ff */
[----:B------:R-:W-:Y:S02]  /*6a30*/  F2FP.F16.F32.PACK_AB R161, R75, R74 ;  /* 0x0000004a4ba1723e */ /* 0x000fe400000000ff */
[----:B------:R-:W-:Y:S02]  /*6a40*/  F2FP.F16.F32.PACK_AB R162, R77, R76 ;  /* 0x0000004c4da2723e */ /* 0x000fe400000000ff */
[----:B------:R-:W-:Y:S01]  /*6a50*/  F2FP.F16.F32.PACK_AB R163, R79, R78 ;  /* 0x0000004e4fa3723e */ /* 0x000fe200000000ff */
[----:B------:R1:W-:Y:S01]  /*6a60*/  STSM.16.M88.4 [R177], R12 ;  /* 0x0000000cb1007844 */ /* 0x0003e20000000200 */
[----:B------:R-:W-:Y:S02]  /*6a70*/  F2FP.F16.F32.PACK_AB R164, R81, R80 ;  /* 0x0000005051a4723e */ /* 0x000fe400000000ff */
[----:B------:R-:W-:Y:S02]  /*6a80*/  F2FP.F16.F32.PACK_AB R165, R83, R82 ;  /* 0x0000005253a5723e */ /* 0x000fe400000000ff */
[----:B------:R-:W-:-:S02]  /*6a90*/  F2FP.F16.F32.PACK_AB R166, R85, R84 ;  /* 0x0000005455a6723e */ /* 0x000fc400000000ff */
[----:B------:R-:W-:Y:S01]  /*6aa0*/  F2FP.F16.F32.PACK_AB R167, R87, R86 ;  /* 0x0000005657a7723e */ /* 0x000fe200000000ff */
[----:B------:R2:W-:Y:S01]  /*6ab0*/  STSM.16.M88.4 [R178], R152 ;  /* 0x00000098b2007844 */ /* 0x0005e20000000200 */
[----:B0-----:R-:W-:Y:S02]  /*6ac0*/  F2FP.F16.F32.PACK_AB R8, R89, R88 ;  /* 0x000000585908723e */ /* 0x001fe400000000ff */
[----:B------:R-:W-:Y:S02]  /*6ad0*/  F2FP.F16.F32.PACK_AB R9, R91, R90 ;  /* 0x0000005a5b09723e */ /* 0x000fe400000000ff */
[----:B------:R-:W-:Y:S02]  /*6ae0*/  F2FP.F16.F32.PACK_AB R10, R93, R92 ;  /* 0x0000005c5d0a723e */ /* 0x000fe400000000ff */
[----:B------:R-:W-:Y:S01]  /*6af0*/  F2FP.F16.F32.PACK_AB R11, R95, R94 ;  /* 0x0000005e5f0b723e */ /* 0x000fe200000000ff */
[----:B------:R0:W-:Y:S01]  /*6b00*/  STSM.16.M88.4 [R173], R156 ;  /* 0x0000009cad007844 */ /* 0x0001e20000000200 */
[----:B-1----:R-:W-:-:S02]  /*6b10*/  F2FP.F16.F32.PACK_AB R12, R97, R96 ;  /* 0x00000060610c723e */ /* 0x002fc400000000ff */
[----:B------:R-:W-:Y:S02]  /*6b20*/  F2FP.F16.F32.PACK_AB R13, R99, R98 ;  /* 0x00000062630d723e */ /* 0x000fe400000000ff */
[----:B------:R-:W-:Y:S02]  /*6b30*/  F2FP.F16.F32.PACK_AB R14, R101, R100 ;  /* 0x00000064650e723e */ /* 0x000fe400000000ff */
[----:B------:R-:W-:Y:S01]  /*6b40*/  F2FP.F16.F32.PACK_AB R15, R103, R102 ;  /* 0x00000066670f723e */ /* 0x000fe200000000ff */
[----:B------:R-:W-:Y:S01]  /*6b50*/  IMAD.X R21, RZ, RZ, R21, P1 ;  /* 0x000000ffff157224 */ /* 0x000fe200008e0615 */
[----:B------:R-:W-:Y:S01]  /*6b60*/  MOV R168, R168 ;  /* 0x000000a800a87202 */ /* 0x000fe20000000f00 */
[----:B------:R1:W-:Y:S01]  /*6b70*/  STSM.16.M88.4 [R174], R160 ;  /* 0x000000a0ae007844 */ /* 0x0003e20000000200 */
[----:B--2---:R-:W-:Y:S02]  /*6b80*/  F2FP.F16.F32.PACK_AB R152, R105, R104 ;  /* 0x000000686998723e */ /* 0x004fe400000000ff */
[----:B------:R-:W-:-:S02]  /*6b90*/  F2FP.F16.F32.PACK_AB R153, R107, R106 ;  /* 0x0000006a6b99723e */ /* 0x000fc400000000ff */
[----:B------:R-:W-:Y:S02]  /*6ba0*/  F2FP.F16.F32.PACK_AB R154, R109, R108 ;  /* 0x0000006c6d9a723e */ /* 0x000fe400000000ff */
[----:B------:R-:W-:Y:S01]  /*6bb0*/  F2FP.F16.F32.PACK_AB R155, R111, R110 ;  /* 0x0000006e6f9b723e */ /* 0x000fe200000000ff */
[----:B------:R-:W-:Y:S01]  /*6bc0*/  STSM.16.M88.4 [R175], R164 ;  /* 0x000000a4af007844 */ /* 0x000fe20000000200 */
[----:B------:R-:W-:Y:S02]  /*6bd0*/  MOV R170, R170 ;  /* 0x000000aa00aa7202 */ /* 0x000fe40000000f00 */
[----:B0-----:R-:W-:Y:S01]  /*6be0*/  F2FP.F16.F32.PACK_AB R156, R113, R112 ;  /* 0x00000070719c723e */ /* 0x001fe200000000ff */
[----:B------:R0:W-:Y:S01]  /*6bf0*/  STSM.16.M88.4 [R7], R8 ;  /* 0x0000000807007844 */ /* 0x0001e20000000200 */
[----:B------:R-:W-:Y:S02]  /*6c00*/  F2FP.F16.F32.PACK_AB R157, R115, R114 ;  /* 0x00000072739d723e */ /* 0x000fe400000000ff */
[----:B------:R-:W-:-:S02]  /*6c10*/  F2FP.F16.F32.PACK_AB R158, R117, R116 ;  /* 0x00000074759e723e */ /* 0x000fc400000000ff */
[----:B------:R-:W-:Y:S01]  /*6c20*/  F2FP.F16.F32.PACK_AB R159, R119, R118 ;  /* 0x00000076779f723e */ /* 0x000fe200000000ff */
[----:B------:R2:W-:Y:S01]  /*6c30*/  STSM.16.M88.4 [R172], R12 ;  /* 0x0000000cac007844 */ /* 0x0005e20000000200 */
[----:B-1----:R-:W-:Y:S02]  /*6c40*/  F2FP.F16.F32.PACK_AB R160, R121, R120 ;  /* 0x0000007879a0723e */ /* 0x002fe400000000ff */
[----:B------:R-:W-:Y:S02]  /*6c50*/  F2FP.F16.F32.PACK_AB R161, R123, R122 ;  /* 0x0000007a7ba1723e */ /* 0x000fe400000000ff */
[----:B------:R-:W-:Y:S02]  /*6c60*/  F2FP.F16.F32.PACK_AB R162, R125, R124 ;  /* 0x0000007c7da2723e */ /* 0x000fe400000000ff */
[----:B------:R-:W-:Y:S01]  /*6c70*/  F2FP.F16.F32.PACK_AB R163, R127, R126 ;  /* 0x0000007e7fa3723e */ /* 0x000fe200000000ff */
[----:B------:R1:W-:Y:S01]  /*6c80*/  STSM.16.M88.4 [R168], R152 ;  /* 0x00000098a8007844 */ /* 0x0003e20000000200 */
[----:B0-----:R-:W-:-:S02]  /*6c90*/  F2FP.F16.F32.PACK_AB R8, R129, R128 ;  /* 0x000000808108723e */ /* 0x001fc400000000ff */
[----:B------:R-:W-:Y:S02]  /*6ca0*/  F2FP.F16.F32.PACK_AB R9, R131, R130 ;  /* 0x000000828309723e */ /* 0x000fe400000000ff */
[----:B------:R-:W-:Y:S02]  /*6cb0*/  F2FP.F16.F32.PACK_AB R10, R133, R132 ;  /* 0x00000084850a723e */ /* 0x000fe400000000ff */
[----:B------:R-:W-:Y:S02]  /*6cc0*/  F2FP.F16.F32.PACK_AB R11, R135, R134 ;  /* 0x00000086870b723e */ /* 0x000fe400000000ff */
[----:B--2---:R-:W-:Y:S02]  /*6cd0*/  F2FP.F16.F32.PACK_AB R12, R137, R136 ;  /* 0x00000088890c723e */ /* 0x004fe400000000ff */
[----:B------:R-:W-:Y:S02]  /*6ce0*/  F2FP.F16.F32.PACK_AB R13, R139, R138 ;  /* 0x0000008a8b0d723e */ /* 0x000fe400000000ff */
[----:B------:R-:W-:-:S02]  /*6cf0*/  F2FP.F16.F32.PACK_AB R14, R141, R140 ;  /* 0x0000008c8d0e723e */ /* 0x000fc400000000ff */
[----:B------:R-:W-:Y:S01]  /*6d00*/  F2FP.F16.F32.PACK_AB R15, R143, R142 ;  /* 0x0000008e8f0f723e */ /* 0x000fe200000000ff */
[----:B------:R-:W-:Y:S01]  /*6d10*/  STSM.16.M88.4 [R170], R156 ;  /* 0x0000009caa007844 */ /* 0x000fe20000000200 */
[----:B------:R-:W-:Y:S02]  /*6d20*/  MOV R169, R20 ;  /* 0x0000001400a97202 */ /* 0x000fe40000000f00 */
[----:B-1----:R-:W-:Y:S02]  /*6d30*/  F2FP.F16.F32.PACK_AB R152, R145, R144 ;  /* 0x000000909198723e */ /* 0x002fe400000000ff */
[----:B------:R-:W-:Y:S02]  /*6d40*/  F2FP.F16.F32.PACK_AB R153, R147, R146 ;  /* 0x000000929399723e */ /* 0x000fe400000000ff */
[----:B------:R-:W-:Y:S02]  /*6d50*/  F2FP.F16.F32.PACK_AB R154, R149, R148 ;  /* 0x00000094959a723e */ /* 0x000fe400000000ff */
[----:B------:R-:W-:Y:S01]  /*6d60*/  F2FP.F16.F32.PACK_AB R155, R151, R150 ;  /* 0x00000096979b723e */ /* 0x000fe200000000ff */
[----:B------:R-:W-:Y:S04]  /*6d70*/  STSM.16.M88.4 [R0], R160 ;  /* 0x000000a000007844 */ /* 0x000fe80000000200 */
[----:B------:R0:W-:Y:S04]  /*6d80*/  STSM.16.M88.4 [R3], R8 ;  /* 0x0000000803007844 */ /* 0x0001e80000000200 */
[----:B------:R1:W-:Y:S04]  /*6d90*/  STSM.16.M88.4 [R4], R12 ;  /* 0x0000000c04007844 */ /* 0x0003e80000000200 */
[----:B------:R2:W-:Y:S01]  /*6da0*/  STSM.16.M88.4 [R169], R152 ;  /* 0x00000098a9007844 */ /* 0x0005e20000000200 */
[----:B------:R-:W-:Y:S01]  /*6db0*/  BAR.SYNC.DEFER_BLOCKING 0x1, 0x100 ;  /* 0x0044000000007b1d */ /* 0x000fe20000010000 */
[----:B------:R-:W-:-:S04]  /*6dc0*/  ISETP.NE.U32.AND P0, PT, RZ, UR14, PT ;  /* 0x0000000eff007c0c */ /* 0x000fc8000bf05070 */
[----:B------:R-:W-:Y:S01]  /*6dd0*/  ISETP.NE.AND.EX P0, PT, RZ, UR15, PT, P0 ;  /* 0x0000000fff007c0c */ /* 0x000fe2000bf05300 */
[----:B------:R-:W-:Y:S02]  /*6de0*/  IMAD.U32 R20, RZ, RZ, UR9 ;  /* 0x00000009ff147e24 */ /* 0x000fe4000f8e00ff */
[----:B------:R-:W-:Y:S01]  /*6df0*/  IMAD.U32 R21, RZ, RZ, UR12 ;  /* 0x0000000cff157e24 */ /* 0x000fe2000f8e00ff */
[----:B------:R-:W-:Y:S02]  /*6e00*/  ULDC.64 UR12, c[0x0][0xc08] ;  /* 0x00030200000c7ab9 */ /* 0x000fe40000000a00 */
[----:B------:R-:W-:-:S07]  /*6e10*/  UISETP.NE.U32.AND UP0, UPT, UR12, URZ, UPT ;  /* 0x0000003f0c00728c */ /* 0x000fce000bf05070 */
[----:B------:R-:W4:Y:S01]  /*6e20*/  @P0 LDG.E R7, desc[UR40][R20.64] ;  /* 0x0000002814070981 */ /* 0x000f22000c1e1900 */
[----:B------:R-:W-:-:S06]  /*6e30*/  UISETP.NE.AND.EX UP0, UPT, UR13, URZ, UPT, UP0 ;  /* 0x0000003f0d00728c */ /* 0x000fcc000bf05300 */
[----:B------:R-:W-:-:S05]  /*6e40*/  PLOP3.LUT P4, PT, PT, PT, UP0, 0x80, 0x0 ;  /* 0x000000000000781c */ /* 0x000fca0003f8f008 */
[----:B------:R-:W-:-:S03]  /*6e50*/  @UP0 UIADD3 UR12, UP1, UR4, UR12, URZ ;  /* 0x0000000c040c0290 */ /* 0x000fc6000ff3e03f */
[----:B------:R-:W-:Y:S01]  /*6e60*/  ULDC UR4, c[0x0][0xad4] ;  /* 0x0002b50000047ab9 */ /* 0x000fe20000000800 */
[----:B------:R-:W-:Y:S02]  /*6e70*/  @UP0 UIADD3.X UR13, UR16, UR13, URZ, UP1, !UPT ;  /* 0x0000000d100d0290 */ /* 0x000fe40008ffe43f */
[----:B0-----:R-:W-:-:S04]  /*6e80*/  IMAD.U32 R8, RZ, RZ, UR12 ;  /* 0x0000000cff087e24 */ /* 0x001fc8000f8e00ff */
[----:B------:R-:W-:-:S05]  /*6e90*/  IMAD.U32 R9, RZ, RZ, UR13 ;  /* 0x0000000dff097e24 */ /* 0x000fca000f8e00ff */
[----:B------:R0:W5:Y:S01]  /*6ea0*/  @P4 LDG.E R0, desc[UR40][R8.64] ;  /* 0x0000002808004981 */ /* 0x000162000c1e1900 */
[----:B------:R-:W-:Y:S02]  /*6eb0*/  UISETP.NE.AND UP0, UPT, UR39, URZ, UPT ;  /* 0x0000003f2700728c */ /* 0x000fe4000bf05270 */
[----:B------:R-:W-:Y:S02]  /*6ec0*/  UISETP.NE.AND UP1, UPT, UR20, 0x1, UPT ;  /* 0x000000011400788c */ /* 0x000fe4000bf25270 */
[----:B------:R-:W-:Y:S01]  /*6ed0*/  USEL UR4, UR39, UR4, UP0 ;  /* 0x0000000427047287 */ /* 0x000fe20008000000 */
[----:B------:R-:W-:-:S03]  /*6ee0*/  UMOV UR21, 0x9b8 ;  /* 0x000009b800157882 */ /* 0x000fc60000000000 */
[----:B------:R-:W-:Y:S01]  /*6ef0*/  UISETP.GT.AND UP2, UPT, UR4, 0x1, UPT ;  /* 0x000000010400788c */ /* 0x000fe2000bf44270 */
[----:B------:R-:W-:Y:S01]  /*6f00*/  PLOP3.LUT P1, PT, PT, PT, UP1, 0x80, 0x0 ;  /* 0x000000000000781c */ /* 0x000fe20003f2f018 */
[----:B------:R-:W-:Y:S02]  /*6f10*/  UISETP.NE.U32.AND UP0, UPT, UR14, URZ, UPT ;  /* 0x0000003f0e00728c */ /* 0x000fe4000bf05070 */
[----:B------:R-:W-:Y:S01]  /*6f20*/  USEL UR21, UR21, 0x978, UP2 ;  /* 0x0000097815157887 */ /* 0x000fe20009000000 */
[----:B-1----:R-:W-:Y:S01]  /*6f30*/  IMAD.U32 R12, RZ, RZ, UR44 ;  /* 0x0000002cff0c7e24 */ /* 0x002fe2000f8e00ff */
[----:B------:R-:W-:Y:S01]  /*6f40*/  UISETP.NE.AND.EX UP0, UPT, UR15, URZ, UPT, UP0 ;  /* 0x0000003f0f00728c */ /* 0x000fe2000bf05300 */
[----:B------:R-:W-:Y:S02]  /*6f50*/  UMOV UR4, URZ ;  /* 0x0000003f00047c82 */ /* 0x000fe40008000000 */
[----:B---3--:R-:W-:Y:S01]  /*6f60*/  IMAD R12, R12, 0x80, R179 ;  /* 0x000000800c0c7824 */ /* 0x008fe200078e02b3 */
[----:B------:R-:W-:Y:S01]  /*6f70*/  USEL UR46, UR46, URZ, !UP0 ;  /* 0x0000003f2e2e7287 */ /* 0x000fe2000c000000 */
[----:B------:R-:W-:Y:S01]  /*6f80*/  @UP1 ULDC UR23, c[0x0][0xbec] ;  /* 0x0002fb0000171ab9 */ /* 0x000fe20000000800 */
[----:B------:R-:W-:-:S02]  /*6f90*/  USEL UR9, UR42, URZ, UP2 ;  /* 0x0000003f2a097287 */ /* 0x000fc40009000000 */
[----:B------:R-:W-:Y:S01]  /*6fa0*/  @P1 IMAD.HI.U32 R4, R12, UR23, RZ ;  /* 0x000000170c041c27 */ /* 0x000fe2000f8e00ff */
[----:B------:R-:W-:Y:S01]  /*6fb0*/  @UP1 ULDC UR26, c[0x0][0xbf0] ;  /* 0x0002fc00001a1ab9 */ /* 0x000fe20000000800 */
[----:B------:R-:W-:Y:S01]  /*6fc0*/  ULDC.64 UR16, c[0x0][UR21+0x220] ;  /* 0x0000880015107abb */ /* 0x000fe20008000a00 */
[----:B------:R-:W-:Y:S01]  /*6fd0*/  USEL UR45, UR45, URZ, !UP0 ;  /* 0x0000003f2d2d7287 */ /* 0x000fe2000c000000 */
[----:B------:R-:W-:Y:S01]  /*6fe0*/  ULDC.64 UR14, c[0x0][UR21+0x218] ;  /* 0x00008600150e7abb */ /* 0x000fe20008000a00 */
[----:B------:R-:W-:Y:S01]  /*6ff0*/  ULDC.64 UR18, c[0x0][UR21+0x228] ;  /* 0x00008a0015127abb */ /* 0x000fe20008000a00 */
[----:B------:R-:W-:Y:S01]  /*7000*/  UIMAD UR17, UR17, UR46, URZ ;  /* 0x0000002e111172a4 */ /* 0x000fe2000f8e023f */
[----:B------:R-:W-:Y:S01]  /*7010*/  IMAD.MOV.U32 R3, RZ, RZ, R12 ;  /* 0x000000ffff037224 */ /* 0x000fe200078e000c */
[----:B------:R-:W-:Y:S02]  /*7020*/  UIMAD.WIDE.U32 UR12, UR14, UR43, URZ ;  /* 0x0000002b0e0c72a5 */ /* 0x000fe4000f8e003f */
[----:B------:R-:W-:-:S02]  /*7030*/  UIMAD UR22, UR15, UR43, URZ ;  /* 0x0000002b0f1672a4 */ /* 0x000fc4000f8e023f */
[----:B------:R-:W-:Y:S01]  /*7040*/  UIMAD.WIDE.U32 UR24, UR18, UR9, URZ ;  /* 0x00000009121872a5 */ /* 0x000fe2000f8e003f */
[----:B------:R-:W-:Y:S01]  /*7050*/  @P1 SHF.R.U32.HI R3, RZ, UR26, R4 ;  /* 0x0000001aff031c19 */ /* 0x000fe20008011604 */
[----:B------:R-:W-:Y:S02]  /*7060*/  UIMAD UR9, UR19, UR9, URZ ;  /* 0x00000009130972a4 */ /* 0x000fe4000f8e023f */
[----:B------:R-:W-:Y:S02]  /*7070*/  UIMAD.WIDE.U32 UR14, UR16, UR46, URZ ;  /* 0x0000002e100e72a5 */ /* 0x000fe4000f8e003f */
[----:B------:R-:W-:Y:S02]  /*7080*/  UIMAD UR17, UR16, UR45, UR17 ;  /* 0x0000002d101172a4 */ /* 0x000fe4000f8e0211 */
[----:B------:R-:W-:Y:S02]  /*7090*/  UIADD3 UR22, UR13, UR22, URZ ;  /* 0x000000160d167290 */ /* 0x000fe4000fffe03f */
[----:B------:R-:W-:Y:S01]  /*70a0*/  UIADD3 UR13, UR25, UR9, URZ ;  /* 0x00000009190d7290 */ /* 0x000fe2000fffe03f */
[----:B0-----:R-:W-:Y:S01]  /*70b0*/  IMAD.U32 R8, RZ, RZ, UR24 ;  /* 0x00000018ff087e24 */ /* 0x001fe2000f8e00ff */
[----:B------:R-:W-:Y:S01]  /*70c0*/  UIADD3 UR9, UR15, UR17, URZ ;  /* 0x000000110f097290 */ /* 0x000fe2000fffe03f */
[----:B------:R-:W-:-:S03]  /*70d0*/  SHF.R.S32.HI R4, RZ, 0x1f, R3 ;  /* 0x0000001fff047819 */ /* 0x000fc60000011403 */
[----:B------:R-:W-:Y:S01]  /*70e0*/  IMAD.U32 R9, RZ, RZ, UR13 ;  /* 0x0000000dff097e24 */ /* 0x000fe2000f8e00ff */
[----:B----4-:R-:W-:Y:S01]  /*70f0*/  @P0 R2UR UR4, R7 ;  /* 0x00000000070402ca */ /* 0x010fe200000e0000 */
[----:B------:R-:W-:-:S04]  /*7100*/  IMAD.MOV R7, RZ, RZ, -R3 ;  /* 0x000000ffff077224 */ /* 0x000fc800078e0a03 */
[----:B------:R-:W-:-:S08]  /*7110*/  IMAD R7, R7, UR20, R12 ;  /* 0x0000001407077c24 */ /* 0x000fd0000f8e020c */
[----:B------:R-:W-:Y:S02]  /*7120*/  UIADD3 UR12, UP0, UP3, UR14, UR12, UR4 ;  /* 0x0000000c0e0c7290 */ /* 0x000fe4000fb1e004 */
[----:B------:R-:W-:Y:S01]  /*7130*/  USHF.R.S32.HI UR16, URZ, 0x1f, UR4 ;  /* 0x0000001f3f107899 */ /* 0x000fe20008011404 */
[----:B------:R-:W-:Y:S01]  /*7140*/  ULDC.64 UR14, c[0x0][0xba8] ;  /* 0x0002ea00000e7ab9 */ /* 0x000fe20000000a00 */
[----:B------:R-:W-:Y:S02]  /*7150*/  @!UP2 ULDC UR14, c[0x0][0xb50] ;  /* 0x0002d400000eaab9 */ /* 0x000fe40000000800 */
[----:B------:R-:W-:Y:S01]  /*7160*/  UIADD3.X UR9, UR9, UR22, UR16, UP0, UP3 ;  /* 0x0000001609097290 */ /* 0x000fe200087e6410 */
[----:B------:R-:W-:Y:S01]  /*7170*/  IADD3 R8, P2, P3, R3, UR12, R8 ;  /* 0x0000000c03087c10 */ /* 0x000fe2000fb5e008 */
[----:B------:R-:W-:Y:S01]  /*7180*/  ULDC.64 UR12, c[0x0][UR21+0x210] ;  /* 0x00008400150c7abb */ /* 0x000fe20008000a00 */
[----:B------:R-:W-:Y:S01]  /*7190*/  SHF.R.S32.HI R3, RZ, 0x1f, R7 ;  /* 0x0000001fff037819 */ /* 0x000fe20000011407 */
[----:B------:R-:W-:Y:S01]  /*71a0*/  IMAD R10, R7, UR13, RZ ;  /* 0x0000000d070a7c24 */ /* 0x000fe2000f8e02ff */
[----:B------:R-:W-:Y:S01]  /*71b0*/  @!UP2 ULDC UR15, c[0x0][0xb54] ;  /* 0x0002d500000faab9 */ /* 0x000fe20000000800 */
[----:B------:R-:W-:-:S02]  /*71c0*/  IADD3.X R9, R4, UR9, R9, P2, P3 ;  /* 0x0000000904097c10 */ /* 0x000fc400097e6409 */
[----:B------:R-:W-:Y:S02]  /*71d0*/  IMAD R3, R3, UR12, R10 ;  /* 0x0000000c03037c24 */ /* 0x000fe4000f8e020a */
[----:B------:R-:W-:-:S04]  /*71e0*/  IMAD.WIDE.U32 R8, R7, UR12, R8 ;  /* 0x0000000c07087c25 */ /* 0x000fc8000f8e0008 */
[----:B------:R-:W-:Y:S01]  /*71f0*/  IMAD.IADD R3, R9, 0x1, R3 ;  /* 0x0000000109037824 */ /* 0x000fe200078e0203 */
[----:B------:R-:W-:Y:S01]  /*7200*/  LEA R4, P2, R8, UR14, 0x2 ;  /* 0x0000000e08047c11 */ /* 0x000fe2000f8410ff */
[----:B------:R-:W-:Y:S01]  /*7210*/  ULDC UR9, c[0x0][0xa88] ;  /* 0x0002a20000097ab9 */ /* 0x000fe20000000800 */
[----:B-----5:R-:W-:Y:S02]  /*7220*/  @P4 R2UR UR9, R0 ;  /* 0x00000000000942ca */ /* 0x020fe400000e0000 */
[----:B------:R-:W-:Y:S01]  /*7230*/  LEA.HI.X R3, R8, UR15, R3, 0x2, P2 ;  /* 0x0000000f08037c11 */ /* 0x000fe200090f1403 */
[----:B--2---:R-:W-:-:S12]  /*7240*/  @P4 BRA `(.L_x_384) ;  /* 0x0000000000184947 */ /* 0x004fd80003800000 */
[----:B------:R-:W-:Y:S05]  /*7250*/  @!P0 BRA `(.L_x_384) ;  /* 0x0000000000148947 */ /* 0x000fea0003800000 */
[----:B------:R-:W2:Y:S04]  /*7260*/  LDG.E R7, desc[UR40][R20.64] ;  /* 0x0000002814077981 */ /* 0x000ea8000c1e1900 */
[----:B------:R-:W3:Y:S01]  /*7270*/  LDG.E R0, desc[UR40][R20.64+0x4] ;  /* 0x0000042814007981 */ /* 0x000ee2000c1e1900 */
[----:B--2---:R-:W-:Y:S02]  /*7280*/  R2UR UR12, R7 ;  /* 0x00000000070c72ca */ /* 0x004fe400000e0000 */
[----:B---3--:R-:W-:-:S13]  /*7290*/  R2UR UR9, R0 ;  /* 0x00000000000972ca */ /* 0x008fda00000e0000 */
[----:B------:R-:W-:-:S12]  /*72a0*/  UIADD3 UR9, -UR12, UR9, URZ ;  /* 0x000000090c097290 */ /* 0x000fd8000fffe13f */
.L_x_384:
[----:B------:R-:W2:Y:S01]  /*72b0*/  LDL R0, [R1+0x40] ;  /* 0x0000400001007983 */ /* 0x000ea20000100800 */
[----:B------:R-:W-:Y:S01]  /*72c0*/  IMAD.U32 R13, RZ, RZ, UR44 ;  /* 0x0000002cff0d7e24 */ /* 0x000fe2000f8e00ff */
[----:B------:R-:W-:Y:S01]  /*72d0*/  UIMAD UR9, UR9, UR20, URZ ;  /* 0x00000014090972a4 */ /* 0x000fe2000f8e023f */
[----:B------:R-:W-:Y:S01]  /*72e0*/  LOP3.LUT P0, RZ, R226, 0x3, RZ, 0xc0, !PT ;  /* 0x00000003e2ff7812 */ /* 0x000fe2000780c0ff */
[----:B------:R-:W-:Y:S04]  /*72f0*/  SHFL.IDX PT, R8, R4, RZ, 0x1c1f ;  /* 0x001c1fff04087589 */ /* 0x000fe800000e0000 */
[----:B------:R-:W0:Y:S04]  /*7300*/  SHFL.IDX PT, R9, R3, RZ, 0x1c1f ;  /* 0x001c1fff03097589 */ /* 0x000e2800000e0000 */
[----:B------:R-:W-:Y:S04]  /*7310*/  SHFL.IDX PT, R10, R4, 0x1, 0x1c1f ;  /* 0x003c1f00040a7f89 */ /* 0x000fe800000e0000 */
[----:B------:R-:W1:Y:S01]  /*7320*/  SHFL.IDX PT, R11, R3, 0x1, 0x1c1f ;  /* 0x003c1f00030b7f89 */ /* 0x000e6200000e0000 */
[----:B--2---:R-:W-:-:S04]  /*7330*/  IMAD R13, R13, 0x80, R0 ;  /* 0x000000800d0d7824 */ /* 0x004fc800078e0200 */
[C---:B------:R-:W-:Y:S01]  /*7340*/  VIADD R0, R13.reuse, 0x8 ;  /* 0x000000080d007836 */ /* 0x040fe20000000000 */
[----:B------:R-:W-:-:S04]  /*7350*/  ISETP.GE.OR P2, PT, R13, UR9, P0 ;  /* 0x000000090d007c0c */ /* 0x000fc80008746670 */
[----:B------:R-:W-:-:S09]  /*7360*/  ISETP.GE.OR P0, PT, R0, UR9, P0 ;  /* 0x0000000900007c0c */ /* 0x000fd20008706670 */
[----:B0-----:R0:W-:Y:S04]  /*7370*/  @!P2 ST.E desc[UR40][R8.64], R5 ;  /* 0x000000050800a985 */ /* 0x0011e8000c101928 */
[----:B-1----:R0:W-:Y:S01]  /*7380*/  @!P0 ST.E desc[UR40][R10.64], R6 ;  /* 0x000000060a008985 */ /* 0x0021e2000c101928 */
[----:B------:R-:W-:-:S13]  /*7390*/  PLOP3.LUT P0, PT, PT, PT, UP2, 0x80, 0x0 ;  /* 0x000000000000781c */ /* 0x000fda0003f0f028 */
[----:B0-----:R-:W-:Y:S05]  /*73a0*/  @P0 BRA `(.L_x_385) ;  /* 0x0000001000100947 */ /* 0x001fea0003800000 */
[----:B------:R-:W0:Y:S01]  /*73b0*/  S2R R0, SR_TID.X ;  /* 0x0000000000007919 */ /* 0x000e220000002100 */
[----:B------:R-:W-:Y:S01]  /*73c0*/  ULDC.64 UR14, c[0x0][0xaa0] ;  /* 0x0002a800000e7ab9 */ /* 0x000fe20000000a00 */
[----:B0-----:R-:W-:-:S05]  /*73d0*/  VIADD R0, R0, 0xffffff80 ;  /* 0xffffff8000007836 */ /* 0x001fca0000000000 */
[----:B------:R-:W-:-:S04]  /*73e0*/  SHF.R.S32.HI R3, RZ, 0x1f, R0 ;  /* 0x0000001fff037819 */ /* 0x000fc80000011400 */
[----:B------:R-:W-:-:S04]  /*73f0*/  LEA.HI R3, R3, R0, RZ, 0x3 ;  /* 0x0000000003037211 */ /* 0x000fc800078f18ff */
[----:B------:R-:W-:Y:S02]  /*7400*/  LOP3.LUT R5, R3, 0xfffffff8, RZ, 0xc0, !PT ;  /* 0xfffffff803057812 */ /* 0x000fe400078ec0ff */
[----:B------:R-:W-:-:S03]  /*7410*/  SHF.R.S32.HI R81, RZ, 0x3, R3 ;  /* 0x00000003ff517819 */ /* 0x000fc60000011403 */
[----:B------:R-:W-:Y:S02]  /*7420*/  IMAD.IADD R20, R0, 0x1, -R5 ;  /* 0x0000000100147824 */ /* 0x000fe400078e0a05 */
[----:B------:R-:W-:Y:S02]  /*7430*/  IMAD.MOV.U32 R5, RZ, RZ, 0x2 ;  /* 0x00000002ff057424 */ /* 0x000fe400078e00ff */
[----:B------:R-:W-:-:S04]  /*7440*/  IMAD.SHL.U32 R0, R20, 0x8, RZ ;  /* 0x0000000814007824 */ /* 0x000fc800078e00ff */
[----:B------:R-:W-:-:S04]  /*7450*/  IMAD R4, R81, 0x40, R0 ;  /* 0x0000004051047824 */ /* 0x000fc800078e0200 */
[----:B------:R-:W-:-:S03]  /*7460*/  IMAD.WIDE R4, R4, R5, UR10 ;  /* 0x0000000a04047e25 */ /* 0x000fc6000f8e0205 */
[C---:B------:R-:W-:Y:S02]  /*7470*/  IADD3 R25, P2, R4.reuse, 0x3000, RZ ;  /* 0x0000300004197810 */ /* 0x040fe40007f5e0ff */
[C---:B------:R-:W-:Y:S02]  /*7480*/  IADD3 R9, P4, R4.reuse, 0x1000, RZ ;  /* 0x0000100004097810 */ /* 0x040fe40007f9e0ff */
[----:B------:R-:W-:Y:S02]  /*7490*/  LOP3.LUT R24, R25, 0x380, RZ, 0xc0, !PT ;  /* 0x0000038019187812 */ /* 0x000fe400078ec0ff */
[----:B------:R-:W-:Y:S02]  /*74a0*/  IADD3 R13, P3, R4, 0x2000, RZ ;  /* 0x00002000040d7810 */ /* 0x000fe40007f7e0ff */
[----:B------:R-:W-:Y:S01]  /*74b0*/  SHF.R.U64 R24, R24, 0x3, RZ ;  /* 0x0000000318187819 */ /* 0x000fe200000012ff */
[----:B------:R-:W-:Y:S01]  /*74c0*/  UIMAD UR12, UR16, UR14, URZ ;  /* 0x0000000e100c72a4 */ /* 0x000fe2000f8e023f */
[----:B------:R-:W-:-:S02]  /*74d0*/  LOP3.LUT R8, R9, 0x380, RZ, 0xc0, !PT ;  /* 0x0000038009087812 */ /* 0x000fc400078ec0ff */
[----:B------:R-:W-:Y:S01]  /*74e0*/  LOP3.LUT R24, R24, R25, RZ, 0x3c, !PT ;  /* 0x0000001918187212 */ /* 0x000fe200078e3cff */
[--C-:B------:R-:W-:Y:S01]  /*74f0*/  IMAD.X R25, RZ, RZ, R5.reuse, P2 ;  /* 0x000000ffff197224 */ /* 0x100fe200010e0605 */
[----:B------:R-:W-:Y:S02]  /*7500*/  IADD3 R49, P2, R4, 0x9000, RZ ;  /* 0x0000900004317810 */ /* 0x000fe40007f5e0ff */
[----:B------:R-:W-:Y:S02]  /*7510*/  LOP3.LUT R12, R13, 0x380, RZ, 0xc0, !PT ;  /* 0x000003800d0c7812 */ /* 0x000fe400078ec0ff */
[----:B------:R-:W-:Y:S01]  /*7520*/  LOP3.LUT R48, R49, 0x380, RZ, 0xc0, !PT ;  /* 0x0000038031307812 */ /* 0x000fe200078ec0ff */
[----:B------:R-:W-:Y:S01]  /*7530*/  UIMAD UR12, UR4, UR15, UR12 ;  /* 0x0000000f040c72a4 */ /* 0x000fe2000f8e020c */
[----:B------:R-:W-:Y:S01]  /*7540*/  SHF.R.U64 R8, R8, 0x3, RZ ;  /* 0x0000000308087819 */ /* 0x000fe200000012ff */
[----:B------:R-:W-:Y:S01]  /*7550*/  UIMAD.WIDE.U32 UR10, UR4, UR14, URZ ;  /* 0x0000000e040a72a5 */ /* 0x000fe2000f8e003f */
[----:B------:R-:W-:Y:S01]  /*7560*/  SHF.R.U64 R48, R48, 0x3, RZ ;  /* 0x0000000330307819 */ /* 0x000fe200000012ff */
[----:B------:R-:W-:Y:S01]  /*7570*/  IMAD.U32 R78, RZ, RZ, UR44 ;  /* 0x0000002cff4e7e24 */ /* 0x000fe2000f8e00ff */
[----:B------:R-:W-:Y:S01]  /*7580*/  SHF.R.U64 R12, R12, 0x3, RZ ;  /* 0x000000030c0c7819 */ /* 0x000fe200000012ff */
[----:B------:R-:W5:Y:S01]  /*7590*/  LD.E.128 R24, desc[UR40][R24.64] ;  /* 0x0000002818187980 */ /* 0x000f62000c101d00 */
[----:B------:R-:W-:Y:S01]  /*75a0*/  LOP3.LUT R48, R48, R49, RZ, 0x3c, !PT ;  /* 0x0000003130307212 */ /* 0x000fe200078e3cff */
[--C-:B------:R-:W-:Y:S01]  /*75b0*/  IMAD.X R49, RZ, RZ, R5.reuse, P2 ;  /* 0x000000ffff317224 */ /* 0x100fe200010e0605 */
[----:B------:R-:W-:Y:S01]  /*75c0*/  IADD3 R6, P2, R4, 0xf000, RZ ;  /* 0x0000f00004067810 */ /* 0x000fe20007f5e0ff */
[----:B------:R-:W-:Y:S01]  /*75d0*/  UIADD3 UR11, UR11, UR12, URZ ;  /* 0x0000000c0b0b7290 */ /* 0x000fe2000fffe03f */
[----:B------:R-:W-:Y:S01]  /*75e0*/  LOP3.LUT R8, R8, R9, RZ, 0x3c, !PT ;  /* 0x0000000908087212 */ /* 0x000fe200078e3cff */
[--C-:B------:R-:W-:Y:S01]  /*75f0*/  IMAD.X R9, RZ, RZ, R5.reuse, P4 ;  /* 0x000000ffff097224 */ /* 0x100fe200020e0605 */
[----:B------:R-:W-:Y:S01]  /*7600*/  LOP3.LUT R3, R6, 0x380, RZ, 0xc0, !PT ;  /* 0x0000038006037812 */ /* 0x000fe200078ec0ff */
[----:B------:R-:W-:Y:S01]  /*7610*/  ULDC.64 UR12, c[0x0][0xae8] ;  /* 0x0002ba00000c7ab9 */ /* 0x000fe20000000a00 */
[----:B------:R-:W-:Y:S01]  /*7620*/  LOP3.LUT R12, R12, R13, RZ, 0x3c, !PT ;  /* 0x0000000d0c0c7212 */ /* 0x000fe200078e3cff */
[----:B------:R-:W-:Y:S01]  /*7630*/  IMAD.X R13, RZ, RZ, R5, P3 ;  /* 0x000000ffff0d7224 */ /* 0x000fe200018e0605 */
[----:B------:R-:W-:Y:S01]  /*7640*/  SHF.R.U64 R3, R3, 0x3, RZ ;  /* 0x0000000303037819 */ /* 0x000fe200000012ff */
[----:B------:R-:W-:Y:S01]  /*7650*/  UIMAD.WIDE.U32 UR10, UR43, UR12, UR10 ;  /* 0x0000000c2b0a72a5 */ /* 0x000fe2000f8e000a */
[----:B------:R-:W-:-:S02]  /*7660*/  IADD3 R29, P0, R4, 0x4000, RZ ;  /* 0x00004000041d7810 */ /* 0x000fc40007f1e0ff */
[C---:B------:R-:W-:Y:S02]  /*7670*/  IADD3 R33, P6, R4.reuse, 0x5000, RZ ;  /* 0x0000500004217810 */ /* 0x040fe40007fde0ff */
[----:B------:R-:W-:Y:S01]  /*7680*/  IADD3 R37, P5, R4, 0x6000, RZ ;  /* 0x0000600004257810 */ /* 0x000fe20007fbe0ff */
[----:B------:R-:W-:Y:S01]  /*7690*/  USHF.R.S32.HI UR4, URZ, 0x1f, UR46 ;  /* 0x0000001f3f047899 */ /* 0x000fe2000801142e */
[----:B------:R-:W-:Y:S01]  /*76a0*/  LOP3.LUT R72, R3, R6, RZ, 0x3c, !PT ;  /* 0x0000000603487212 */ /* 0x000fe200078e3cff */
[----:B------:R-:W-:Y:S01]  /*76b0*/  IMAD R3, R20, 0x20, R81 ;  /* 0x0000002014037824 */ /* 0x000fe200078e0251 */
[C---:B------:R-:W-:Y:S01]  /*76c0*/  IADD3 R41, P4, R4.reuse, 0x7000, RZ ;  /* 0x0000700004297810 */ /* 0x040fe20007f9e0ff */
[----:B------:R-:W-:Y:S01]  /*76d0*/  @UP1 ULDC UR14, c[0x0][0xbec] ;  /* 0x0002fb00000e1ab9 */ /* 0x000fe20000000800 */
[----:B------:R-:W-:Y:S01]  /*76e0*/  IADD3 R45, P3, R4, 0x8000, RZ ;  /* 0x00008000042d7810 */ /* 0x000fe20007f7e0ff */
[----:B------:R-:W-:Y:S01]  /*76f0*/  IMAD R78, R78, 0x80, R3 ;  /* 0x000000804e4e7824 */ /* 0x000fe200078e0203 */
[----:B------:R-:W-:Y:S01]  /*7700*/  LOP3.LUT R28, R29, 0x380, RZ, 0xc0, !PT ;  /* 0x000003801d1c7812 */ /* 0x000fe200078ec0ff */
[----:B------:R-:W-:Y:S01]  /*7710*/  UIMAD UR11, UR43, UR13, UR11 ;  /* 0x0000000d2b0b72a4 */ /* 0x000fe2000f8e020b */
[----:B------:R-:W-:Y:S01]  /*7720*/  LOP3.LUT R32, R33, 0x380, RZ, 0xc0, !PT ;  /* 0x0000038021207812 */ /* 0x000fe200078ec0ff */
[----:B------:R-:W-:Y:S01]  /*7730*/  IMAD.X R73, RZ, RZ, R5, P2 ;  /* 0x000000ffff497224 */ /* 0x000fe200010e0605 */
[----:B------:R-:W-:Y:S01]  /*7740*/  LOP3.LUT R36, R37, 0x380, RZ, 0xc0, !PT ;  /* 0x0000038025247812 */ /* 0x000fe200078ec0ff */
[----:B------:R-:W-:Y:S01]  /*7750*/  ULDC.64 UR12, c[0x0][0xaf0] ;  /* 0x0002bc00000c7ab9 */ /* 0x000fe20000000a00 */
[----:B------:R-:W-:Y:S01]  /*7760*/  LOP3.LUT R40, R41, 0x380, RZ, 0xc0, !PT ;  /* 0x0000038029287812 */ /* 0x000fe200078ec0ff */
[----:B------:R-:W5:Y:S01]  /*7770*/  LD.E.128 R8, desc[UR40][R8.64] ;  /* 0x0000002808087980 */ /* 0x000f62000c101d00 */
[----:B------:R-:W-:Y:S01]  /*7780*/  LOP3.LUT R44, R45, 0x380, RZ, 0xc0, !PT ;  /* 0x000003802d2c7812 */ /* 0x000fe200078ec0ff */
[----:B------:R-:W-:Y:S01]  /*7790*/  UIMAD UR4, UR4, UR12, URZ ;  /* 0x0000000c040472a4 */ /* 0x000fe2000f8e023f */
[----:B------:R-:W-:Y:S01]  /*77a0*/  SHF.R.U64 R28, R28, 0x3, RZ ;  /* 0x000000031c1c7819 */ /* 0x000fe200000012ff */
[----:B------:R-:W-:Y:S01]  /*77b0*/  @P1 IMAD.HI.U32 R20, R78, UR14, RZ ;  /* 0x0000000e4e141c27 */ /* 0x000fe2000f8e00ff */
[----:B------:R-:W-:Y:S01]  /*77c0*/  SHF.R.U64 R32, R32, 0x3, RZ ;  /* 0x0000000320207819 */ /* 0x000fe200000012ff */
[----:B------:R-:W5:Y:S01]  /*77d0*/  LD.E.128 R12, desc[UR40][R12.64] ;  /* 0x000000280c0c7980 */ /* 0x000f62000c101d00 */
[----:B------:R-:W-:-:S02]  /*77e0*/  SHF.R.U64 R36, R36, 0x3, RZ ;  /* 0x0000000324247819 */ /* 0x000fc400000012ff */
[----:B------:R-:W-:Y:S01]  /*77f0*/  SHF.R.U64 R40, R40, 0x3, RZ ;  /* 0x0000000328287819 */ /* 0x000fe200000012ff */
[----:B------:R-:W-:Y:S01]  /*7800*/  IMAD.MOV.U32 R3, RZ, RZ, R78 ;  /* 0x000000ffff037224 */ /* 0x000fe200078e004e */
[----:B------:R-:W-:Y:S01]  /*7810*/  SHF.R.U64 R44, R44, 0x3, RZ ;  /* 0x000000032c2c7819 */ /* 0x000fe200000012ff */
[----:B------:R-:W-:Y:S01]  /*7820*/  UIMAD.WIDE.U32 UR10, UR46, UR12, UR10 ;  /* 0x0000000c2e0a72a5 */ /* 0x000fe2000f8e000a */
[----:B------:R-:W-:Y:S01]  /*7830*/  LOP3.LUT R28, R28, R29, RZ, 0x3c, !PT ;  /* 0x0000001d1c1c7212 */ /* 0x000fe200078e3cff */
[----:B------:R-:W-:Y:S01]  /*7840*/  UIMAD UR4, UR46, UR13, UR4 ;  /* 0x0000000d2e0472a4 */ /* 0x000fe2000f8e0204 */
[----:B------:R-:W-:Y:S01]  /*7850*/  LOP3.LUT R32, R32, R33, RZ, 0x3c, !PT ;  /* 0x0000002120207212 */ /* 0x000fe200078e3cff */
[----:B------:R-:W-:Y:S01]  /*7860*/  @UP1 ULDC UR12, c[0x0][0xbf0] ;  /* 0x0002fc00000c1ab9 */ /* 0x000fe20000000800 */
[----:B------:R-:W-:Y:S01]  /*7870*/  LOP3.LUT R36, R36, R37, RZ, 0x3c, !PT ;  /* 0x0000002524247212 */ /* 0x000fe200078e3cff */
[--C-:B------:R-:W-:Y:S01]  /*7880*/  IMAD.X R29, RZ, RZ, R5.reuse, P0 ;  /* 0x000000ffff1d7224 */ /* 0x100fe200000e0605 */
[----:B------:R-:W-:Y:S01]  /*7890*/  LOP3.LUT R40, R40, R41, RZ, 0x3c, !PT ;  /* 0x0000002928287212 */ /* 0x000fe200078e3cff */
[--C-:B------:R-:W-:Y:S01]  /*78a0*/  IMAD.X R33, RZ, RZ, R5.reuse, P6 ;  /* 0x000000ffff217224 */ /* 0x100fe200030e0605 */
[----:B------:R-:W-:Y:S01]  /*78b0*/  LOP3.LUT R44, R44, R45, RZ, 0x3c, !PT ;  /* 0x0000002d2c2c7212 */ /* 0x000fe200078e3cff */
[--C-:B------:R-:W-:Y:S01]  /*78c0*/  IMAD.X R37, RZ, RZ, R5.reuse, P5 ;  /* 0x000000ffff257224 */ /* 0x100fe200028e0605 */
[----:B------:R-:W-:Y:S01]  /*78d0*/  @P1 SHF.R.U32.HI R3, RZ, UR12, R20 ;  /* 0x0000000cff031c19 */ /* 0x000fe20008011614 */
[--C-:B------:R-:W-:Y:S01]  /*78e0*/  IMAD.X R41, RZ, RZ, R5.reuse, P4 ;  /* 0x000000ffff297224 */ /* 0x100fe200020e0605 */
[C---:B------:R-:W-:Y:S01]  /*78f0*/  IADD3 R53, P0, R4.reuse, 0xa000, RZ ;  /* 0x0000a00004357810 */ /* 0x040fe20007f1e0ff */
[----:B------:R-:W-:Y:S01]  /*7900*/  IMAD.X R45, RZ, RZ, R5, P3 ;  /* 0x000000ffff2d7224 */ /* 0x000fe200018e0605 */
[C---:B------:R-:W-:Y:S01]  /*7910*/  IADD3 R57, P6, R4.reuse, 0xb000, RZ ;  /* 0x0000b00004397810 */ /* 0x040fe20007fde0ff */
[----:B------:R-:W-:Y:S01]  /*7920*/  UIADD3 UR4, UR11, UR4, URZ ;  /* 0x000000040b047290 */ /* 0x000fe2000fffe03f */
[C---:B------:R-:W-:Y:S01]  /*7930*/  IADD3 R61, P5, R4.reuse, 0xc000, RZ ;  /* 0x0000c000043d7810 */ /* 0x040fe20007fbe0ff */
[--C-:B------:R-:W-:Y:S01]  /*7940*/  IMAD.MOV R77, RZ, RZ, -R3.reuse ;  /* 0x000000ffff4d7224 */ /* 0x100fe200078e0a03 */
[C---:B------:R-:W-:Y:S01]  /*7950*/  IADD3 R65, P4, R4.reuse, 0xd000, RZ ;  /* 0x0000d00004417810 */ /* 0x040fe20007f9e0ff */
[----:B------:R-:W-:Y:S01]  /*7960*/  IMAD.U32 R20, RZ, RZ, UR10 ;  /* 0x0000000aff147e24 */ /* 0x000fe2000f8e00ff */
[----:B------:R-:W-:Y:S01]  /*7970*/  IADD3 R69, P3, R4, 0xe000, RZ ;  /* 0x0000e00004457810 */ /* 0x000fe20007f7e0ff */
[----:B------:R-:W-:Y:S01]  /*7980*/  IMAD.U32 R21, RZ, RZ, UR11 ;  /* 0x0000000bff157e24 */ /* 0x000fe2000f8e00ff */
[----:B------:R-:W-:Y:S01]  /*7990*/  SHF.R.S32.HI R76, RZ, 0x1f, R3 ;  /* 0x0000001fff4c7819 */ /* 0x000fe20000011403 */
[----:B------:R-:W-:Y:S01]  /*79a0*/  ULDC.64 UR10, c[0x0][0xae0] ;  /* 0x0002b800000a7ab9 */ /* 0x000fe20000000a00 */
[----:B------:R-:W-:Y:S01]  /*79b0*/  LOP3.LUT R52, R53, 0x380, RZ, 0xc0, !PT ;  /* 0x0000038035347812 */ /* 0x000fe200078ec0ff */
[----:B------:R-:W5:Y:S01]  /*79c0*/  LD.E.128 R28, desc[UR40][R28.64] ;  /* 0x000000281c1c7980 */ /* 0x000f62000c101d00 */
[----:B------:R-:W-:-:S02]  /*79d0*/  LOP3.LUT R56, R57, 0x380, RZ, 0xc0, !PT ;  /* 0x0000038039387812 */ /* 0x000fc400078ec0ff */
[----:B------:R-:W-:Y:S01]  /*79e0*/  LOP3.LUT R60, R61, 0x380, RZ, 0xc0, !PT ;  /* 0x000003803d3c7812 */ /* 0x000fe200078ec0ff */
[----:B------:R-:W5:Y:S01]  /*79f0*/  LD.E.128 R32, desc[UR40][R32.64] ;  /* 0x0000002820207980 */ /* 0x000f62000c101d00 */
[----:B------:R-:W-:Y:S02]  /*7a00*/  LOP3.LUT R64, R65, 0x380, RZ, 0xc0, !PT ;  /* 0x0000038041407812 */ /* 0x000fe400078ec0ff */
[----:B------:R-:W-:Y:S02]  /*7a10*/  LOP3.LUT R68, R69, 0x380, RZ, 0xc0, !PT ;  /* 0x0000038045447812 */ /* 0x000fe400078ec0ff */
[----:B------:R-:W-:Y:S01]  /*7a20*/  LOP3.LUT R7, R4, 0x380, RZ, 0xc0, !PT ;  /* 0x0000038004077812 */ /* 0x000fe200078ec0ff */
[----:B------:R-:W-:Y:S01]  /*7a30*/  IMAD.U32 R21, RZ, RZ, UR4 ;  /* 0x00000004ff157e24 */ /* 0x000fe2000f8e00ff */
[----:B------:R-:W-:Y:S01]  /*7a40*/  SHF.R.U64 R52, R52, 0x3, RZ ;  /* 0x0000000334347819 */ /* 0x000fe200000012ff */
[----:B------:R-:W-:Y:S01]  /*7a50*/  IMAD R76, R76, UR10, RZ ;  /* 0x0000000a4c4c7c24 */ /* 0x000fe2000f8e02ff */
[----:B------:R-:W-:Y:S01]  /*7a60*/  SHF.R.U64 R56, R56, 0x3, RZ ;  /* 0x0000000338387819 */ /* 0x000fe200000012ff */
[----:B------:R-:W-:Y:S01]  /*7a70*/  IMAD R77, R77, UR20, R78 ;  /* 0x000000144d4d7c24 */ /* 0x000fe2000f8e024e */
[----:B------:R-:W-:Y:S01]  /*7a80*/  SHF.R.U64 R60, R60, 0x3, RZ ;  /* 0x000000033c3c7819 */ /* 0x000fe200000012ff */
[----:B------:R-:W5:Y:S01]  /*7a90*/  LD.E.128 R36, desc[UR40][R36.64] ;  /* 0x0000002824247980 */ /* 0x000f62000c101d00 */
[----:B------:R-:W-:-:S02]  /*7aa0*/  SHF.R.U64 R64, R64, 0x3, RZ ;  /* 0x0000000340407819 */ /* 0x000fc400000012ff */
[----:B------:R-:W-:Y:S01]  /*7ab0*/  SHF.R.U64 R68, R68, 0x3, RZ ;  /* 0x0000000344447819 */ /* 0x000fe200000012ff */
[----:B------:R-:W5:Y:S01]  /*7ac0*/  LD.E.128 R40, desc[UR40][R40.64] ;  /* 0x0000002828287980 */ /* 0x000f62000c101d00 */
[----:B------:R-:W-:Y:S01]  /*7ad0*/  SHF.R.U64 R7, R7, 0x3, RZ ;  /* 0x0000000307077819 */ /* 0x000fe200000012ff */
[C---:B------:R-:W-:Y:S01]  /*7ae0*/  IMAD.WIDE.U32 R20, R3.reuse, UR10, R20 ;  /* 0x0000000a03147c25 */ /* 0x040fe2000f8e0014 */
[----:B------:R-:W-:Y:S01]  /*7af0*/  LOP3.LUT R52, R52, R53, RZ, 0x3c, !PT ;  /* 0x0000003534347212 */ /* 0x000fe200078e3cff */
[----:B------:R-:W5:Y:S01]  /*7b00*/  LD.E.128 R44, desc[UR40][R44.64] ;  /* 0x000000282c2c7980 */ /* 0x000f62000c101d00 */
[----:B------:R-:W-:Y:S01]  /*7b10*/  LOP3.LUT R56, R56, R57, RZ, 0x3c, !PT ;  /* 0x0000003938387212 */ /* 0x000fe200078e3cff */
[----:B------:R-:W-:Y:S01]  /*7b20*/  IMAD R79, R3, UR11, R76 ;  /* 0x0000000b034f7c24 */ /* 0x000fe2000f8e024c */
[----:B------:R-:W-:Y:S01]  /*7b30*/  LOP3.LUT R60, R60, R61, RZ, 0x3c, !PT ;  /* 0x0000003d3c3c7212 */ /* 0x000fe200078e3cff */
[--C-:B------:R-:W-:Y:S01]  /*7b40*/  IMAD.X R53, RZ, RZ, R5.reuse, P0 ;  /* 0x000000ffff357224 */ /* 0x100fe200000e0605 */
[----:B------:R-:W-:Y:S01]  /*7b50*/  LOP3.LUT R64, R64, R65, RZ, 0x3c, !PT ;  /* 0x0000004140407212 */ /* 0x000fe200078e3cff */
[--C-:B------:R-:W-:Y:S01]  /*7b60*/  IMAD.X R57, RZ, RZ, R5.reuse, P6 ;  /* 0x000000ffff397224 */ /* 0x100fe200030e0605 */
[----:B------:R-:W-:Y:S01]  /*7b70*/  LOP3.LUT R68, R68, R69, RZ, 0x3c, !PT ;  /* 0x0000004544447212 */ /* 0x000fe200078e3cff */
[--C-:B------:R-:W-:Y:S01]  /*7b80*/  IMAD.X R61, RZ, RZ, R5.reuse, P5 ;  /* 0x000000ffff3d7224 */ /* 0x100fe200028e0605 */
[----:B------:R-:W-:Y:S01]  /*7b90*/  LOP3.LUT R4, R7, R4, RZ, 0x3c, !PT ;  /* 0x0000000407047212 */ /* 0x000fe200078e3cff */
[----:B------:R-:W-:Y:S01]  /*7ba0*/  IMAD.X R65, RZ, RZ, R5, P4 ;  /* 0x000000ffff417224 */ /* 0x000fe200020e0605 */
[----:B------:R-:W-:Y:S01]  /*7bb0*/  SHF.R.S32.HI R3, RZ, 0x1f, R77 ;  /* 0x0000001fff037819 */ /* 0x000fe2000001144d */
[----:B------:R-:W-:Y:S01]  /*7bc0*/  IMAD.X R69, RZ, RZ, R5, P3 ;  /* 0x000000ffff457224 */ /* 0x000fe200018e0605 */
[----:B------:R-:W-:Y:S01]  /*7bd0*/  ULDC.64 UR10, c[0x0][0xad8] ;  /* 0x0002b600000a7ab9 */ /* 0x000fe20000000a00 */
[----:B------:R-:W-:Y:S01]  /*7be0*/  IMAD.IADD R21, R21, 0x1, R79 ;  /* 0x0000000115157824 */ /* 0x000fe200078e024f */
[----:B------:R-:W5:Y:S01]  /*7bf0*/  LD.E.128 R4, desc[UR40][R4.64] ;  /* 0x0000002804047980 */ /* 0x000f62000c101d00 */
[----:B------:R-:W-:-:S03]  /*7c00*/  IMAD R76, R3, UR10, RZ ;  /* 0x0000000a034c7c24 */ /* 0x000fc6000f8e02ff */
[----:B------:R-:W5:Y:S01]  /*7c10*/  LD.E.128 R48, desc[UR40][R48.64] ;  /* 0x0000002830307980 */ /* 0x000f62000c101d00 */
[----:B------:R-:W-:-:S03]  /*7c20*/  IMAD R3, R77, UR11, R76 ;  /* 0x0000000b4d037c24 */ /* 0x000fc6000f8e024c */
[----:B------:R-:W5:Y:S01]  /*7c30*/  LD.E.128 R52, desc[UR40][R52.64] ;  /* 0x0000002834347980 */ /* 0x000f62000c101d00 */
[----:B------:R-:W-:Y:S01]  /*7c40*/  IMAD.WIDE.U32 R20, R77, UR10, R20 ;  /* 0x0000000a4d147c25 */ /* 0x000fe2000f8e0014 */
[----:B------:R-:W-:Y:S02]  /*7c50*/  ULDC.64 UR10, c[0x0][0xa80] ;  /* 0x0002a000000a7ab9 */ /* 0x000fe40000000a00 */
[----:B------:R-:W5:Y:S04]  /*7c60*/  LD.E.128 R56, desc[UR40][R56.64] ;  /* 0x0000002838387980 */ /* 0x000f68000c101d00 */
[----:B------:R-:W5:Y:S04]  /*7c70*/  LD.E.128 R60, desc[UR40][R60.64] ;  /* 0x000000283c3c7980 */ /* 0x000f68000c101d00 */
[----:B------:R-:W5:Y:S04]  /*7c80*/  LD.E.128 R64, desc[UR40][R64.64] ;  /* 0x0000002840407980 */ /* 0x000f68000c101d00 */
[----:B------:R-:W5:Y:S04]  /*7c90*/  LD.E.128 R68, desc[UR40][R68.64] ;  /* 0x0000002844447980 */ /* 0x000f68000c101d00 */
[----:B------:R-:W5:Y:S01]  /*7ca0*/  LD.E.128 R72, desc[UR40][R72.64] ;  /* 0x0000002848487980 */ /* 0x000f62000c101d00 */
[----:B------:R-:W-:Y:S01]  /*7cb0*/  IMAD.U32 R84, RZ, RZ, UR44 ;  /* 0x0000002cff547e24 */ /* 0x000fe2000f8e00ff */
[----:B------:R-:W-:Y:S01]  /*7cc0*/  @!PT LDS RZ, [RZ] ;  /* 0x00000000fffff984 */ /* 0x000fe20000000800 */
[----:B------:R-:W-:Y:S01]  /*7cd0*/  @!PT LDS RZ, [RZ] ;  /* 0x00000000fffff984 */ /* 0x000fe20000000800 */
[----:B------:R-:W-:Y:S01]  /*7ce0*/  @!PT LDS RZ, [RZ] ;  /* 0x00000000fffff984 */ /* 0x000fe20000000800 */
[----:B------:R-:W-:Y:S01]  /*7cf0*/  @!PT LDS RZ, [RZ] ;  /* 0x00000000fffff984 */ /* 0x000fe20000000800 */
[----:B------:R0:W-:Y:S06]  /*7d00*/  MEMBAR.ALL.CTA ;  /* 0x0000000000007992 */ /* 0x0001ec0000008000 */
[----:B0-----:R-:W0:Y:S01]  /*7d10*/  FENCE.VIEW.ASYNC.S ;  /* 0x00000000000073c6 */ /* 0x001e220000000000 */
[----:B------:R-:W-:Y:S01]  /*7d20*/  IMAD.IADD R3, R21, 0x1, R3 ;  /* 0x0000000115037824 */ /* 0x000fe200078e0203 */
[----:B------:R-:W-:Y:S01]  /*7d30*/  LEA R82, P2, R20, UR10, 0x1 ;  /* 0x0000000a14527c11 */ /* 0x000fe2000f8408ff */
[----:B------:R-:W-:Y:S01]  /*7d40*/  IMAD R84, R84, 0x80, R81 ;  /* 0x0000008054547824 */ /* 0x000fe200078e0251 */
[----:B------:R-:W-:-:S02]  /*7d50*/  UIADD3 UR8, UR8, 0x22820, URZ ;  /* 0x0002282008087890 */ /* 0x000fc4000fffe03f */
[----:B------:R-:W-:Y:S02]  /*7d60*/  LEA.HI.X R83, R20, UR11, R3, 0x1, P2 ;  /* 0x0000000b14537c11 */ /* 0x000fe400090f0c03 */
[C---:B------:R-:W-:Y:S01]  /*7d70*/  ISETP.GE.AND P2, PT, R84.reuse, UR9, PT ;  /* 0x0000000954007c0c */ /* 0x040fe2000bf46270 */
[----:B------:R-:W-:Y:S01]  /*7d80*/  UPRMT UR8, URZ, 0x654, UR8 ;  /* 0x000006543f087896 */ /* 0x000fe20008000008 */
[C---:B------:R-:W-:Y:S02]  /*7d90*/  VIADD R76, R84.reuse, 0x20 ;  /* 0x00000020544c7836 */ /* 0x040fe40000000000 */
[----:B------:R-:W-:Y:S02]  /*7da0*/  VIADD R77, R84, 0x40 ;  /* 0x00000040544d7836 */ /* 0x000fe40000000000 */
[C---:B------:R-:W-:Y:S02]  /*7db0*/  VIADD R88, R0.reuse, 0x80 ;  /* 0x0000008000587836 */ /* 0x040fe40000000000 */
[----:B------:R-:W-:-:S02]  /*7dc0*/  VIADD R90, R0, 0xc0 ;  /* 0x000000c0005a7836 */ /* 0x000fc40000000000 */
[----:B------:R-:W-:Y:S01]  /*7dd0*/  VIADD R86, R0, 0x40 ;  /* 0x0000004000567836 */ /* 0x000fe20000000000 */
[----:B0-----:R0:W1:Y:S01]  /*7de0*/  SHFL.IDX PT, R81, R82, RZ, 0x181f ;  /* 0x00181fff52517589 */ /* 0x00106200000e0000 */
[----:B------:R-:W-:Y:S03]  /*7df0*/  BSSY B1, `(.L_x_386) ;  /* 0x000001b000017945 */ /* 0x000fe60003800000 */
[----:B------:R0:W2:Y:S01]  /*7e00*/  SHFL.IDX PT, R3, R83, RZ, 0x181f ;  /* 0x00181fff53037589 */ /* 0x0000a200000e0000 */
[----:B------:R-:W-:Y:S01]  /*7e10*/  SYNCS.ARRIVE.TRANS64.RED.A1T0 RZ, [UR8], RZ ;  /* 0x000000ffffff79a7 */ /* 0x000fe20008100408 */
[----:B------:R-:W-:Y:S02]  /*7e20*/  ISETP.GE.AND P1, PT, R76, UR9, PT ;  /* 0x000000094c007c0c */ /* 0x000fe4000bf26270 */
[----:B------:R-:W-:Y:S02]  /*7e30*/  ISETP.GE.AND P0, PT, R77, UR9, PT ;  /* 0x000000094d007c0c */ /* 0x000fe4000bf06270 */
[----:B------:R-:W-:-:S02]  /*7e40*/  SHF.R.S32.HI R91, RZ, 0x1f, R0 ;  /* 0x0000001fff5b7819 */ /* 0x000fc40000011400 */
[----:B------:R-:W-:Y:S02]  /*7e50*/  SHF.R.S32.HI R85, RZ, 0x1f, R88 ;  /* 0x0000001fff557819 */ /* 0x000fe40000011458 */
[----:B------:R-:W-:Y:S02]  /*7e60*/  SHF.R.S32.HI R87, RZ, 0x1f, R90 ;  /* 0x0000001fff577819 */ /* 0x000fe4000001145a */
[----:B------:R-:W-:Y:S01]  /*7e70*/  SHF.R.S32.HI R89, RZ, 0x1f, R86 ;  /* 0x0000001fff597819 */ /* 0x000fe20000011456 */
[----:B0-----:R-:W-:Y:S06]  /*7e80*/  @P2 BRA `(.L_x_387) ;  /* 0x0000000000442947 */ /* 0x001fec0003800000 */
[----:B------:R-:W-:Y:S02]  /*7e90*/  ULDC UR4, c[0x0][0xac8] ;  /* 0x0002b20000047ab9 */ /* 0x000fe40000000800 */
[----:B------:R-:W-:Y:S02]  /*7ea0*/  ISETP.GE.AND P5, PT, R0, UR4, PT ;  /* 0x0000000400007c0c */ /* 0x000fe4000bfa6270 */
[----:B------:R-:W-:Y:S02]  /*7eb0*/  ISETP.GE.AND P4, PT, R86, UR4, PT ;  /* 0x0000000456007c0c */ /* 0x000fe4000bf86270 */
[----:B------:R-:W-:Y:S02]  /*7ec0*/  ISETP.GE.AND P3, PT, R88, UR4, PT ;  /* 0x0000000458007c0c */ /* 0x000fe4000bf66270 */
[----:B------:R-:W-:-:S07]  /*7ed0*/  ISETP.GE.AND P2, PT, R90, UR4, PT ;  /* 0x000000045a007c0c */ /* 0x000fce000bf46270 */
[----:B-1----:R-:W-:-:S04]  /*7ee0*/  @!P5 LEA R20, P6, R0, R81, 0x1 ;  /* 0x000000510014d211 */ /* 0x002fc800078c08ff */
[----:B--2---:R-:W-:Y:S02]  /*7ef0*/  @!P5 LEA.HI.X R21, R0, R3, R91, 0x1, P6 ;  /* 0x000000030015d211 */ /* 0x004fe400030f0c5b */
[----:B------:R-:W-:-:S03]  /*7f00*/  @!P4 LEA R76, P6, R86, R81, 0x1 ;  /* 0x00000051564cc211 */ /* 0x000fc600078c08ff */
[----:B-----5:R0:W-:Y:S01]  /*7f10*/  @!P5 ST.E.128 desc[UR40][R20.64], R4 ;  /* 0x000000041400d985 */ /* 0x0201e2000c101d28 */
[----:B------:R-:W-:Y:S02]  /*7f20*/  @!P4 LEA.HI.X R77, R86, R3, R89, 0x1, P6 ;  /* 0x00000003564dc211 */ /* 0x000fe400030f0c59 */
[----:B------:R-:W-:-:S03]  /*7f30*/  @!P3 LEA R78, P6, R88, R81, 0x1 ;  /* 0x00000051584eb211 */ /* 0x000fc600078c08ff */
[----:B------:R0:W-:Y:S01]  /*7f40*/  @!P4 ST.E.128 desc[UR40][R76.64], R28 ;  /* 0x0000001c4c00c985 */ /* 0x0001e2000c101d28 */
[----:B------:R-:W-:Y:S02]  /*7f50*/  @!P3 LEA.HI.X R79, R88, R3, R85, 0x1, P6 ;  /* 0x00000003584fb211 */ /* 0x000fe400030f0c55 */
[----:B------:R-:W-:-:S03]  /*7f60*/  @!P2 LEA R80, P6, R90, R81, 0x1 ;  /* 0x000000515a50a211 */ /* 0x000fc600078c08ff */
[----:B------:R0:W-:Y:S01]  /*7f70*/  @!P3 ST.E.128 desc[UR40][R78.64], R44 ;  /* 0x0000002c4e00b985 */ /* 0x0001e2000c101d28 */
[----:B------:R-:W-:-:S05]  /*7f80*/  @!P2 LEA.HI.X R81, R90, R3, R87, 0x1, P6 ;  /* 0x000000035a51a211 */ /* 0x000fca00030f0c57 */
[----:B------:R0:W-:Y:S04]  /*7f90*/  @!P2 ST.E.128 desc[UR40][R80.64], R60 ;  /* 0x0000003c5000a985 */ /* 0x0001e8000c101d28 */
.L_x_387:
[----:B------:R-:W-:Y:S05]  /*7fa0*/  BSYNC B1 ;  /* 0x0000000000017941 */ /* 0x000fea0003800000 */
.L_x_386:
[----:B--2---:R2:W3:Y:S01]  /*7fb0*/  SHFL.IDX PT, R3, R83, 0x1, 0x181f ;  /* 0x00381f0053037f89 */ /* 0x0044e200000e0000 */
[----:B------:R-:W-:Y:S03]  /*7fc0*/  BSSY B1, `(.L_x_388) ;  /* 0x0000014000017945 */ /* 0x000fe60003800000 */
[----:B0----5:R2:W0:Y:S01]  /*7fd0*/  SHFL.IDX PT, R29, R82, 0x1, 0x181f ;  /* 0x00381f00521d7f89 */ /* 0x02142200000e0000 */
[----:B------:R-:W-:Y:S05]  /*7fe0*/  @P1 BRA `(.L_x_389) ;  /* 0x0000000000441947 */ /* 0x000fea0003800000 */
[----:B------:R-:W-:Y:S02]  /*7ff0*/  ULDC UR4, c[0x0][0xac8] ;  /* 0x0002b20000047ab9 */ /* 0x000fe40000000800 */
[----:B------:R-:W-:Y:S02]  /*8000*/  ISETP.GE.AND P4, PT, R0, UR4, PT ;  /* 0x0000000400007c0c */ /* 0x000fe4000bf86270 */
[----:B------:R-:W-:Y:S02]  /*8010*/  ISETP.GE.AND P3, PT, R86, UR4, PT ;  /* 0x0000000456007c0c */ /* 0x000fe4000bf66270 */
[----:B------:R-:W-:Y:S02]  /*8020*/  ISETP.GE.AND P2, PT, R88, UR4, PT ;  /* 0x0000000458007c0c */ /* 0x000fe4000bf46270 */
[----:B------:R-:W-:-:S07]  /*8030*/  ISETP.GE.AND P1, PT, R90, UR4, PT ;  /* 0x000000045a007c0c */ /* 0x000fce000bf26270 */
[-C--:B0-----:R-:W-:Y:S02]  /*8040*/  @!P4 LEA R4, P6, R0, R29.reuse, 0x1 ;  /* 0x0000001d0004c211 */ /* 0x081fe400078c08ff */
[----:B------:R-:W-:Y:S02]  /*8050*/  @!P3 LEA R6, P5, R86, R29, 0x1 ;  /* 0x0000001d5606b211 */ /* 0x000fe400078a08ff */
[----:B---3--:R-:W-:Y:S02]  /*8060*/  @!P4 LEA.HI.X R5, R0, R3, R91, 0x1, P6 ;  /* 0x000000030005c211 */ /* 0x008fe400030f0c5b */
[----:B------:R-:W-:Y:S02]  /*8070*/  @!P2 LEA R20, P6, R88, R29, 0x1 ;  /* 0x0000001d5814a211 */ /* 0x000fe400078c08ff */
[----:B------:R-:W-:Y:S01]  /*8080*/  @!P3 LEA.HI.X R7, R86, R3, R89, 0x1, P5 ;  /* 0x000000035607b211 */ /* 0x000fe200028f0c59 */
[----:B------:R4:W-:Y:S01]  /*8090*/  @!P4 ST.E.128 desc[UR40][R4.64], R8 ;  /* 0x000000080400c985 */ /* 0x0009e2000c101d28 */
[----:B------:R-:W-:-:S02]  /*80a0*/  @!P1 LEA R28, P5, R90, R29, 0x1 ;  /* 0x0000001d5a1c9211 */ /* 0x000fc400078a08ff */
[-C--:B------:R-:W-:Y:S01]  /*80b0*/  @!P2 LEA.HI.X R21, R88, R3.reuse, R85, 0x1, P6 ;  /* 0x000000035815a211 */ /* 0x080fe200030f0c55 */
[----:B------:R4:W-:Y:S01]  /*80c0*/  @!P3 ST.E.128 desc[UR40][R6.64], R32 ;  /* 0x000000200600b985 */ /* 0x0009e2000c101d28 */
[----:B------:R-:W-:-:S03]  /*80d0*/  @!P1 LEA.HI.X R29, R90, R3, R87, 0x1, P5 ;  /* 0x000000035a1d9211 */ /* 0x000fc600028f0c57 */
[----:B------:R4:W-:Y:S04]  /*80e0*/  @!P2 ST.E.128 desc[UR40][R20.64], R48 ;  /* 0x000000301400a985 */ /* 0x0009e8000c101d28 */
[----:B------:R4:W-:Y:S02]  /*80f0*/  @!P1 ST.E.128 desc[UR40][R28.64], R64 ;  /* 0x000000401c009985 */ /* 0x0009e4000c101d28 */
.L_x_389:
[----:B------:R-:W-:Y:S05]  /*8100*/  BSYNC B1 ;  /* 0x0000000000017941 */ /* 0x000fea0003800000 */
.L_x_388:
[----:B---3--:R3:W0:Y:S01]  /*8110*/  SHFL.IDX PT, R3, R83, 0x2, 0x181f ;  /* 0x00581f0053037f89 */ /* 0x00862200000e0000 */
[----:B------:R-:W-:Y:S03]  /*8120*/  BSSY B1, `(.L_x_390) ;  /* 0x0000014000017945 */ /* 0x000fe60003800000 */
[----:B----4-:R3:W4:Y:S01]  /*8130*/  SHFL.IDX PT, R11, R82, 0x2, 0x181f ;  /* 0x00581f00520b7f89 */ /* 0x01072200000e0000 */
[----:B------:R-:W-:Y:S05]  /*8140*/  @P0 BRA `(.L_x_391) ;  /* 0x0000000000440947 */ /* 0x000fea0003800000 */
[----:B------:R-:W-:Y:S02]  /*8150*/  ULDC UR4, c[0x0][0xac8] ;  /* 0x0002b20000047ab9 */ /* 0x000fe40000000800 */
[----:B------:R-:W-:Y:S02]  /*8160*/  ISETP.GE.AND P3, PT, R0, UR4, PT ;  /* 0x0000000400007c0c */ /* 0x000fe4000bf66270 */
[----:B------:R-:W-:Y:S02]  /*8170*/  ISETP.GE.AND P2, PT, R86, UR4, PT ;  /* 0x0000000456007c0c */ /* 0x000fe4000bf46270 */
[----:B------:R-:W-:Y:S02]  /*8180*/  ISETP.GE.AND P1, PT, R88, UR4, PT ;  /* 0x0000000458007c0c */ /* 0x000fe4000bf26270 */
[----:B------:R-:W-:-:S07]  /*8190*/  ISETP.GE.AND P0, PT, R90, UR4, PT ;  /* 0x000000045a007c0c */ /* 0x000fce000bf06270 */
[-C--:B----4-:R-:W-:Y:S02]  /*81a0*/  @!P3 LEA R4, P6, R0, R11.reuse, 0x1 ;  /* 0x0000000b0004b211 */ /* 0x090fe400078c08ff */
[-C--:B------:R-:W-:Y:S02]  /*81b0*/  @!P2 LEA R6, P5, R86, R11.reuse, 0x1 ;  /* 0x0000000b5606a211 */ /* 0x080fe400078a08ff */
[----:B------:R-:W-:Y:S02]  /*81c0*/  @!P1 LEA R8, P4, R88, R11, 0x1 ;  /* 0x0000000b58089211 */ /* 0x000fe400078808ff */
[----:B0-----:R-:W-:Y:S02]  /*81d0*/  @!P3 LEA.HI.X R5, R0, R3, R91, 0x1, P6 ;  /* 0x000000030005b211 */ /* 0x001fe400030f0c5b */
[----:B------:R-:W-:Y:S02]  /*81e0*/  @!P0 LEA R10, P6, R90, R11, 0x1 ;  /* 0x0000000b5a0a8211 */ /* 0x000fe400078c08ff */
[-C--:B------:R-:W-:Y:S01]  /*81f0*/  @!P2 LEA.HI.X R7, R86, R3.reuse, R89, 0x1, P5 ;  /* 0x000000035607a211 */ /* 0x080fe200028f0c59 */
[----:B------:R0:W-:Y:S01]  /*8200*/  @!P3 ST.E.128 desc[UR40][R4.64], R12 ;  /* 0x0000000c0400b985 */ /* 0x0001e2000c101d28 */
[----:B------:R-:W-:-:S02]  /*8210*/  @!P1 LEA.HI.X R9, R88, R3, R85, 0x1, P4 ;  /* 0x0000000358099211 */ /* 0x000fc400020f0c55 */
[----:B------:R-:W-:Y:S01]  /*8220*/  @!P0 LEA.HI.X R11, R90, R3, R87, 0x1, P6 ;  /* 0x000000035a0b8211 */ /* 0x000fe200030f0c57 */
[----:B------:R0:W-:Y:S04]  /*8230*/  @!P2 ST.E.128 desc[UR40][R6.64], R36 ;  /* 0x000000240600a985 */ /* 0x0001e8000c101d28 */
[----:B------:R0:W-:Y:S04]  /*8240*/  @!P1 ST.E.128 desc[UR40][R8.64], R52 ;  /* 0x0000003408009985 */ /* 0x0001e8000c101d28 */
[----:B------:R0:W-:Y:S02]  /*8250*/  @!P0 ST.E.128 desc[UR40][R10.64], R68 ;  /* 0x000000440a008985 */ /* 0x0001e4000c101d28 */
.L_x_391:
[----:B------:R-:W-:Y:S05]  /*8260*/  BSYNC B1 ;  /* 0x0000000000017941 */ /* 0x000fea0003800000 */
.L_x_390:
[----:B0-----:R-:W-:Y:S01]  /*8270*/  VIADD R3, R84, 0x60 ;  /* 0x0000006054037836 */ /* 0x001fe20000000000 */
[----:B--23--:R-:W0:Y:S04]  /*8280*/  SHFL.IDX PT, R83, R83, 0x3, 0x181f ;  /* 0x00781f0053537f89 */ /* 0x00ce2800000e0000 */
[----:B------:R-:W-:Y:S01]  /*8290*/  ISETP.GE.AND P0, PT, R3, UR9, PT ;  /* 0x0000000903007c0c */ /* 0x000fe2000bf06270 */
[----:B----4-:R2:W3:-:S12]  /*82a0*/  SHFL.IDX PT, R11, R82, 0x3, 0x181f ;  /* 0x00781f00520b7f89 */ /* 0x0104d800000e0000 */
[----:B--2---:R-:W-:Y:S05]  /*82b0*/  @P0 BRA `(.L_x_392) ;  /* 0x0000002400840947 */ /* 0x004fea0003800000 */
[----:B------:R-:W-:Y:S02]  /*82c0*/  ULDC UR4, c[0x0][0xac8] ;  /* 0x0002b20000047ab9 */ /* 0x000fe40000000800 */
[----:B------:R-:W-:Y:S02]  /*82d0*/  ISETP.GE.AND P3, PT, R0, UR4, PT ;  /* 0x0000000400007c0c */ /* 0x000fe4000bf66270 */
[----:B------:R-:W-:Y:S02]  /*82e0*/  ISETP.GE.AND P4, PT, R86, UR4, PT ;  /* 0x0000000456007c0c */ /* 0x000fe4000bf86270 */
[----:B------:R-:W-:-:S09]  /*82f0*/  ISETP.GE.AND P5, PT, R88, UR4, PT ;  /* 0x0000000458007c0c */ /* 0x000fd2000bfa6270 */
[-C--:B---3--:R-:W-:Y:S02]  /*8300*/  @!P3 LEA R4, P0, R0, R11.reuse, 0x1 ;  /* 0x0000000b0004b211 */ /* 0x088fe400078008ff */
[-C--:B------:R-:W-:Y:S02]  /*8310*/  @!P4 LEA R6, P1, R86, R11.reuse, 0x1 ;  /* 0x0000000b5606c211 */ /* 0x080fe400078208ff */
[----:B------:R-:W-:Y:S02]  /*8320*/  @!P5 LEA R8, P2, R88, R11, 0x1 ;  /* 0x0000000b5808d211 */ /* 0x000fe400078408ff */
[-C--:B0-----:R-:W-:Y:S02]  /*8330*/  @!P3 LEA.HI.X R5, R0, R83.reuse, R91, 0x1, P0 ;  /* 0x000000530005b211 */ /* 0x081fe400000f0c5b */
[-C--:B------:R-:W-:Y:S02]  /*8340*/  @!P4 LEA.HI.X R7, R86, R83.reuse, R89, 0x1, P1 ;  /* 0x000000535607c211 */ /* 0x080fe400008f0c59 */
[----:B------:R-:W-:Y:S01]  /*8350*/  @!P5 LEA.HI.X R9, R88, R83, R85, 0x1, P2 ;  /* 0x000000535809d211 */ /* 0x000fe200010f0c55 */
[----:B------:R0:W-:Y:S01]  /*8360*/  @!P3 ST.E.128 desc[UR40][R4.64], R24 ;  /* 0x000000180400b985 */ /* 0x0001e2000c101d28 */
[----:B------:R-:W-:-:S03]  /*8370*/  ISETP.GE.AND P0, PT, R90, UR4, PT ;  /* 0x000000045a007c0c */ /* 0x000fc6000bf06270 */
[----:B------:R0:W-:Y:S04]  /*8380*/  @!P4 ST.E.128 desc[UR40][R6.64], R40 ;  /* 0x000000280600c985 */ /* 0x0001e8000c101d28 */
[----:B------:R0:W-:Y:S06]  /*8390*/  @!P5 ST.E.128 desc[UR40][R8.64], R56 ;  /* 0x000000380800d985 */ /* 0x0001ec000c101d28 */
[----:B------:R-:W-:Y:S05]  /*83a0*/  @P0 BRA `(.L_x_392) ;  /* 0x0000002400480947 */ /* 0x000fea0003800000 */
[----:B0-----:R-:W-:-:S04]  /*83b0*/  LEA R4, P0, R90, R11, 0x1 ;  /* 0x0000000b5a047211 */ /* 0x001fc800078008ff */
[----:B------:R-:W-:-:S05]  /*83c0*/  LEA.HI.X R5, R90, R83, R87, 0x1, P0 ;  /* 0x000000535a057211 */ /* 0x000fca00000f0c57 */
[----:B------:R0:W-:Y:S01]  /*83d0*/  ST.E.128 desc[UR40][R4.64], R72 ;  /* 0x0000004804007985 */ /* 0x0001e2000c101d28 */
[----:B------:R-:W-:Y:S05]  /*83e0*/  BRA `(.L_x_392) ;  /* 0x0000002400387947 */ /* 0x000fea0003800000 */
.L_x_385:
[----:B------:R-:W-:Y:S01]  /*83f0*/  ULDC.64 UR14, c[0x0][0xb08] ;  /* 0x0002c200000e7ab9 */ /* 0x000fe20000000a00 */
[----:B------:R-:W-:Y:S01]  /*8400*/  IMAD.MOV.U32 R3, RZ, RZ, R12 ;  /* 0x000000ffff037224 */ /* 0x000fe200078e000c */
[----:B------:R-:W-:Y:S01]  /*8410*/  UIMAD UR12, UR16, UR14, URZ ;  /* 0x0000000e100c72a4 */ /* 0x000fe2000f8e023f */
[----:B------:R-:W-:Y:S01]  /*8420*/  ISETP.GE.AND P0, PT, R13, UR9, PT ;  /* 0x000000090d007c0c */ /* 0x000fe2000bf06270 */
[----:B------:R-:W-:Y:S01]  /*8430*/  UIMAD.WIDE.U32 UR10, UR4, UR14, URZ ;  /* 0x0000000e040a72a5 */ /* 0x000fe2000f8e003f */
[----:B------:R-:W-:Y:S01]  /*8440*/  BSSY B1, `(.L_x_393) ;  /* 0x00000c4000017945 */ /* 0x000fe20003800000 */
[----:B------:R-:W-:Y:S01]  /*8450*/  UIMAD UR12, UR4, UR15, UR12 ;  /* 0x0000000f040c72a4 */ /* 0x000fe2000f8e020c */
[----:B------:R-:W-:Y:S01]  /*8460*/  SHF.R.S32.HI R152, RZ, 0x1f, R210 ;  /* 0x0000001fff987819 */ /* 0x000fe200000114d2 */
[----:B------:R-:W-:Y:S01]  /*8470*/  USHF.R.S32.HI UR4, URZ, 0x1f, UR46 ;  /* 0x0000001f3f047899 */ /* 0x000fe2000801142e */
[----:B------:R-:W-:Y:S01]  /*8480*/  SHF.R.S32.HI R153, RZ, 0x1f, R211 ;  /* 0x0000001fff997819 */ /* 0x000fe200000114d3 */
[----:B------:R-:W-:Y:S01]  /*8490*/  UIADD3 UR11, UR11, UR12, URZ ;  /* 0x0000000c0b0b7290 */ /* 0x000fe2000fffe03f */
[----:B------:R-:W-:Y:S01]  /*84a0*/  SHF.R.S32.HI R154, RZ, 0x1f, R212 ;  /* 0x0000001fff9a7819 */ /* 0x000fe200000114d4 */
[----:B------:R-:W-:Y:S01]  /*84b0*/  ULDC.64 UR14, c[0x0][0xb40] ;  /* 0x0002d000000e7ab9 */ /* 0x000fe20000000a00 */
[----:B------:R-:W-:Y:S01]  /*84c0*/  ULDC.64 UR12, c[0x0][0xb38] ;  /* 0x0002ce00000c7ab9 */ /* 0x000fe20000000a00 */
[----:B------:R-:W-:Y:S01]  /*84d0*/  UIMAD UR4, UR4, UR14, URZ ;  /* 0x0000000e040472a4 */ /* 0x000fe2000f8e023f */
[----:B------:R-:W-:Y:S01]  /*84e0*/  SHF.R.S32.HI R155, RZ, 0x1f, R213 ;  /* 0x0000001fff9b7819 */ /* 0x000fe200000114d5 */
[----:B------:R-:W-:Y:S01]  /*84f0*/  UIMAD.WIDE.U32 UR10, UR43, UR12, UR10 ;  /* 0x0000000c2b0a72a5 */ /* 0x000fe2000f8e000a */
[----:B------:R-:W-:Y:S01]  /*8500*/  SHF.R.S32.HI R156, RZ, 0x1f, R214 ;  /* 0x0000001fff9c7819 */ /* 0x000fe200000114d6 */
[----:B------:R-:W-:Y:S01]  /*8510*/  UIMAD UR4, UR46, UR15, UR4 ;  /* 0x0000000f2e0472a4 */ /* 0x000fe2000f8e0204 */
[----:B------:R-:W-:Y:S01]  /*8520*/  SHF.R.S32.HI R157, RZ, 0x1f, R215 ;  /* 0x0000001fff9d7819 */ /* 0x000fe200000114d7 */
[----:B------:R-:W-:Y:S01]  /*8530*/  UIMAD UR11, UR43, UR13, UR11 ;  /* 0x0000000d2b0b72a4 */ /* 0x000fe2000f8e020b */
[----:B------:R-:W-:Y:S01]  /*8540*/  SHF.R.S32.HI R158, RZ, 0x1f, R216 ;  /* 0x0000001fff9e7819 */ /* 0x000fe200000114d8 */
[----:B------:R-:W-:Y:S01]  /*8550*/  @UP1 ULDC UR12, c[0x0][0xbec] ;  /* 0x0002fb00000c1ab9 */ /* 0x000fe20000000800 */
[----:B------:R-:W-:Y:S01]  /*8560*/  UIADD3 UR8, UR8, 0x22820, URZ ;  /* 0x0002282008087890 */ /* 0x000fe2000fffe03f */
[----:B------:R-:W-:Y:S01]  /*8570*/  @P1 IMAD.HI.U32 R4, R12, UR12, RZ ;  /* 0x0000000c0c041c27 */ /* 0x000fe2000f8e00ff */
[----:B------:R-:W-:Y:S01]  /*8580*/  UIMAD.WIDE.U32 UR10, UR46, UR14, UR10 ;  /* 0x0000000e2e0a72a5 */ /* 0x000fe2000f8e000a */
[----:B------:R-:W-:Y:S01]  /*8590*/  SHF.R.S32.HI R159, RZ, 0x1f, R217 ;  /* 0x0000001fff9f7819 */ /* 0x000fe200000114d9 */
[----:B------:R-:W-:Y:S01]  /*85a0*/  ULDC.64 UR12, c[0x0][0xb48] ;  /* 0x0002d200000c7ab9 */ /* 0x000fe20000000a00 */
[----:B------:R-:W-:Y:S01]  /*85b0*/  UPRMT UR8, URZ, 0x654, UR8 ;  /* 0x000006543f087896 */ /* 0x000fe20008000008 */
[----:B------:R-:W-:Y:S01]  /*85c0*/  SHF.R.S32.HI R160, RZ, 0x1f, R218 ;  /* 0x0000001fffa07819 */ /* 0x000fe200000114da */
[----:B------:R-:W-:Y:S01]  /*85d0*/  UIADD3 UR11, UR11, UR4, URZ ;  /* 0x000000040b0b7290 */ /* 0x000fe2000fffe03f */
[----:B------:R-:W-:-:S02]  /*85e0*/  SHF.R.S32.HI R161, RZ, 0x1f, R219 ;  /* 0x0000001fffa17819 */ /* 0x000fc400000114db */
[----:B------:R-:W-:Y:S01]  /*85f0*/  @UP1 ULDC UR4, c[0x0][0xbf0] ;  /* 0x0002fc0000041ab9 */ /* 0x000fe20000000800 */
[----:B------:R-:W-:Y:S01]  /*8600*/  UIMAD.WIDE.U32 UR10, UR42, UR12, UR10 ;  /* 0x0000000c2a0a72a5 */ /* 0x000fe2000f8e000a */
[----:B------:R-:W-:Y:S02]  /*8610*/  @P1 SHF.R.U32.HI R3, RZ, UR4, R4 ;  /* 0x00000004ff031c19 */ /* 0x000fe40008011604 */
[----:B------:R-:W-:Y:S01]  /*8620*/  SYNCS.ARRIVE.TRANS64.RED.A1T0 RZ, [UR8], RZ ;  /* 0x000000ffffff79a7 */ /* 0x000fe20008100408 */
[----:B------:R-:W-:Y:S01]  /*8630*/  UIMAD UR42, UR42, UR13, UR11 ;  /* 0x0000000d2a2a72a4 */ /* 0x000fe2000f8e020b */
[--C-:B------:R-:W-:Y:S01]  /*8640*/  SHF.R.S32.HI R4, RZ, 0x1f, R3.reuse ;  /* 0x0000001fff047819 */ /* 0x100fe20000011403 */
[----:B------:R-:W-:Y:S01]  /*8650*/  IMAD.MOV R7, RZ, RZ, -R3 ;  /* 0x000000ffff077224 */ /* 0x000fe200078e0a03 */
[----:B------:R-:W-:Y:S01]  /*8660*/  ULDC.64 UR12, c[0x0][0xb30] ;  /* 0x0002cc00000c7ab9 */ /* 0x000fe20000000a00 */
[----:B------:R-:W-:Y:S01]  /*8670*/  IMAD.U32 R5, RZ, RZ, UR11 ;  /* 0x0000000bff057e24 */ /* 0x000fe2000f8e00ff */
[----:B------:R-:W-:Y:S01]  /*8680*/  SHF.R.S32.HI R162, RZ, 0x1f, R220 ;  /* 0x0000001fffa27819 */ /* 0x000fe200000114dc */
[----:B------:R-:W-:Y:S01]  /*8690*/  IMAD R7, R7, UR20, R12 ;  /* 0x0000001407077c24 */ /* 0x000fe2000f8e020c */
[----:B------:R-:W-:Y:S01]  /*86a0*/  SHF.R.S32.HI R163, RZ, 0x1f, R221 ;  /* 0x0000001fffa37819 */ /* 0x000fe200000114dd */
[----:B------:R-:W-:Y:S01]  /*86b0*/  IMAD R6, R4, UR12, RZ ;  /* 0x0000000c04067c24 */ /* 0x000fe2000f8e02ff */
[----:B------:R-:W-:Y:S01]  /*86c0*/  SHF.R.S32.HI R164, RZ, 0x1f, R222 ;  /* 0x0000001fffa47819 */ /* 0x000fe200000114de */
[----:B------:R-:W-:Y:S01]  /*86d0*/  IMAD.U32 R4, RZ, RZ, UR10 ;  /* 0x0000000aff047e24 */ /* 0x000fe2000f8e00ff */
[----:B------:R-:W-:Y:S01]  /*86e0*/  ULDC.64 UR10, c[0x0][0xb28] ;  /* 0x0002ca00000a7ab9 */ /* 0x000fe20000000a00 */
[----:B------:R-:W-:Y:S01]  /*86f0*/  IMAD.U32 R5, RZ, RZ, UR42 ;  /* 0x0000002aff057e24 */ /* 0x000fe2000f8e00ff */
[----:B------:R-:W-:Y:S01]  /*8700*/  SHF.R.S32.HI R165, RZ, 0x1f, R223 ;  /* 0x0000001fffa57819 */ /* 0x000fe200000114df */
[C---:B------:R-:W-:Y:S01]  /*8710*/  IMAD R9, R3.reuse, UR13, R6 ;  /* 0x0000000d03097c24 */ /* 0x040fe2000f8e0206 */
[----:B------:R-:W-:Y:S01]  /*8720*/  SHF.R.S32.HI R6, RZ, 0x1f, R7 ;  /* 0x0000001fff067819 */ /* 0x000fe20000011407 */
[----:B------:R-:W-:Y:S01]  /*8730*/  IMAD.WIDE.U32 R4, R3, UR12, R4 ;  /* 0x0000000c03047c25 */ /* 0x000fe2000f8e0004 */
[----:B------:R-:W-:-:S02]  /*8740*/  SHF.R.S32.HI R166, RZ, 0x1f, R224 ;  /* 0x0000001fffa67819 */ /* 0x000fc400000114e0 */
[----:B------:R-:W-:Y:S01]  /*8750*/  SHF.R.S32.HI R167, RZ, 0x1f, R225 ;  /* 0x0000001fffa77819 */ /* 0x000fe200000114e1 */
[----:B------:R-:W-:Y:S02]  /*8760*/  IMAD R6, R6, UR10, RZ ;  /* 0x0000000a06067c24 */ /* 0x000fe4000f8e02ff */
[----:B------:R-:W-:Y:S02]  /*8770*/  IMAD.IADD R5, R5, 0x1, R9 ;  /* 0x0000000105057824 */ /* 0x000fe400078e0209 */
[C---:B------:R-:W-:Y:S02]  /*8780*/  IMAD R3, R7.reuse, UR11, R6 ;  /* 0x0000000b07037c24 */ /* 0x040fe4000f8e0206 */
[----:B------:R-:W-:Y:S01]  /*8790*/  IMAD.WIDE.U32 R4, R7, UR10, R4 ;  /* 0x0000000a07047c25 */ /* 0x000fe2000f8e0004 */
[----:B------:R-:W-:-:S03]  /*87a0*/  ULDC.64 UR10, c[0x0][0xb00] ;  /* 0x0002c000000a7ab9 */ /* 0x000fc60000000a00 */
[----:B------:R-:W-:Y:S01]  /*87b0*/  IMAD.IADD R5, R5, 0x1, R3 ;  /* 0x0000000105057824 */ /* 0x000fe200078e0203 */
[----:B------:R-:W-:-:S04]  /*87c0*/  LEA R3, P1, R4, UR10, 0x2 ;  /* 0x0000000a04037c11 */ /* 0x000fc8000f8210ff */
[----:B------:R-:W-:Y:S02]  /*87d0*/  LEA.HI.X R12, R4, UR11, R5, 0x2, P1 ;  /* 0x0000000b040c7c11 */ /* 0x000fe400088f1405 */
[----:B------:R0:W1:Y:S04]  /*87e0*/  SHFL.IDX PT, R4, R3, RZ, 0x1c1f ;  /* 0x001c1fff03047589 */ /* 0x00006800000e0000 */
[----:B------:R0:W2:Y:S01]  /*87f0*/  SHFL.IDX PT, R5, R12, RZ, 0x1c1f ;  /* 0x001c1fff0c057589 */ /* 0x0000a200000e0000 */
[----:B------:R-:W-:Y:S05]  /*8800*/  @P0 BRA `(.L_x_394) ;  /* 0x00000008001c0947 */ /* 0x000fea0003800000 */
[----:B------:R-:W-:Y:S01]  /*8810*/  ULDC UR4, c[0x0][0xac8] ;  /* 0x0002b20000047ab9 */ /* 0x000fe20000000800 */
[----:B------:R-:W-:Y:S01]  /*8820*/  VIADD R13, R2, 0xe8 ;  /* 0x000000e8020d7836 */ /* 0x000fe20000000000 */
[----:B------:R-:W-:Y:S02]  /*8830*/  ISETP.GE.AND P4, PT, R225, UR4, PT ;  /* 0x00000004e1007c0c */ /* 0x000fe4000bf86270 */
[----:B------:R-:W-:Y:S02]  /*8840*/  ISETP.GE.AND P3, PT, R224, UR4, PT ;  /* 0x00000004e0007c0c */ /* 0x000fe4000bf66270 */
[----:B------:R-:W-:Y:S02]  /*8850*/  ISETP.GE.AND P5, PT, R2, UR4, PT ;  /* 0x0000000402007c0c */ /* 0x000fe4000bfa6270 */
[----:B------:R-:W-:Y:S02]  /*8860*/  ISETP.GE.AND P1, PT, R222, UR4, PT ;  /* 0x00000004de007c0c */ /* 0x000fe4000bf26270 */
[----:B------:R-:W-:-:S05]  /*8870*/  ISETP.GE.AND P0, PT, R223, UR4, PT ;  /* 0x00000004df007c0c */ /* 0x000fca000bf06270 */
[CC--:B-1----:R-:W-:Y:S02]  /*8880*/  @!P4 LEA R6, P2, R225.reuse, R4.reuse, 0x2 ;  /* 0x00000004e106c211 */ /* 0x0c2fe400078410ff */
[----:B------:R-:W-:Y:S02]  /*8890*/  @!P3 LEA R8, P6, R224, R4, 0x2 ;  /* 0x00000004e008b211 */ /* 0x000fe400078c10ff */
[----:B--2---:R-:W-:Y:S01]  /*88a0*/  @!P5 IMAD.WIDE R10, R2, 0x4, R4 ;  /* 0x00000004020ad825 */ /* 0x004fe200078e0204 */
[-C--:B------:R-:W-:Y:S02]  /*88b0*/  @!P4 LEA.HI.X R7, R225, R5.reuse, R167, 0x2, P2 ;  /* 0x00000005e107c211 */ /* 0x080fe400010f14a7 */
[----:B------:R-:W-:Y:S02]  /*88c0*/  ISETP.GE.AND P2, PT, R221, UR4, PT ;  /* 0x00000004dd007c0c */ /* 0x000fe4000bf46270 */
[----:B------:R-:W-:Y:S01]  /*88d0*/  @!P3 LEA.HI.X R9, R224, R5, R166, 0x2, P6 ;  /* 0x00000005e009b211 */ /* 0x000fe200030f14a6 */
[----:B------:R-:W-:Y:S04]  /*88e0*/  @!P5 ST.E.64 desc[UR40][R10.64], R24 ;  /* 0x000000180a00d985 */ /* 0x000fe8000c101b28 */
[----:B------:R1:W-:Y:S01]  /*88f0*/  @!P4 ST.E.64 desc[UR40][R6.64], R28 ;  /* 0x0000001c0600c985 */ /* 0x0003e2000c101b28 */
[----:B------:R-:W-:-:S03]  /*8900*/  ISETP.GE.AND P4, PT, R219, UR4, PT ;  /* 0x00000004db007c0c */ /* 0x000fc6000bf86270 */
[----:B------:R2:W-:Y:S01]  /*8910*/  @!P3 ST.E.64 desc[UR40][R8.64], R32 ;  /* 0x000000200800b985 */ /* 0x0005e2000c101b28 */
[----:B------:R-:W-:Y:S02]  /*8920*/  ISETP.GE.AND P3, PT, R220, UR4, PT ;  /* 0x00000004dc007c0c */ /* 0x000fe4000bf66270 */
[CC--:B-1----:R-:W-:Y:S01]  /*8930*/  @!P0 LEA R6, P6, R223.reuse, R4.reuse, 0x2 ;  /* 0x00000004df068211 */ /* 0x0c2fe200078c10ff */
[----:B------:R-:W-:Y:S01]  /*8940*/  VIADD R29, R2, 0xf8 ;  /* 0x000000f8021d7836 */ /* 0x000fe20000000000 */
[CC--:B--2---:R-:W-:Y:S02]  /*8950*/  @!P1 LEA R8, P5, R222.reuse, R4.reuse, 0x2 ;  /* 0x00000004de089211 */ /* 0x0c4fe400078a10ff */
[-C--:B------:R-:W-:Y:S02]  /*8960*/  @!P0 LEA.HI.X R7, R223, R5.reuse, R165, 0x2, P6 ;  /* 0x00000005df078211 */ /* 0x080fe400030f14a5 */
[----:B------:R-:W-:Y:S02]  /*8970*/  @!P1 LEA.HI.X R9, R222, R5, R164, 0x2, P5 ;  /* 0x00000005de099211 */ /* 0x000fe400028f14a4 */
[----:B------:R-:W-:Y:S01]  /*8980*/  ISETP.GE.AND P5, PT, R218, UR4, PT ;  /* 0x00000004da007c0c */ /* 0x000fe2000bfa6270 */
[----:B------:R1:W-:Y:S01]  /*8990*/  @!P0 ST.E.64 desc[UR40][R6.64], R36 ;  /* 0x0000002406008985 */ /* 0x0003e2000c101b28 */
[----:B------:R-:W-:-:S02]  /*89a0*/  @!P2 LEA R10, P6, R221, R4, 0x2 ;  /* 0x00000004dd0aa211 */ /* 0x000fc400078c10ff */
[----:B------:R-:W-:Y:S01]  /*89b0*/  ISETP.GE.AND P0, PT, R217, UR4, PT ;  /* 0x00000004d9007c0c */ /* 0x000fe2000bf06270 */
[----:B------:R2:W-:Y:S01]  /*89c0*/  @!P1 ST.E.64 desc[UR40][R8.64], R40 ;  /* 0x0000002808009985 */ /* 0x0005e2000c101b28 */
[----:B------:R-:W-:Y:S02]  /*89d0*/  @!P2 LEA.HI.X R11, R221, R5, R163, 0x2, P6 ;  /* 0x00000005dd0ba211 */ /* 0x000fe400030f14a3 */
[----:B------:R-:W-:-:S03]  /*89e0*/  ISETP.GE.AND P1, PT, R216, UR4, PT ;  /* 0x00000004d8007c0c */ /* 0x000fc6000bf26270 */
[----:B------:R3:W-:Y:S01]  /*89f0*/  @!P2 ST.E.64 desc[UR40][R10.64], R44 ;  /* 0x0000002c0a00a985 */ /* 0x0007e2000c101b28 */
[CC--:B-1----:R-:W-:Y:S02]  /*8a00*/  @!P3 LEA R6, P6, R220.reuse, R4.reuse, 0x2 ;  /* 0x00000004dc06b211 */ /* 0x0c2fe400078c10ff */
[CC--:B--2---:R-:W-:Y:S02]  /*8a10*/  @!P4 LEA R8, P2, R219.reuse, R4.reuse, 0x2 ;  /* 0x00000004db08c211 */ /* 0x0c4fe400078410ff */
[-C--:B------:R-:W-:Y:S02]  /*8a20*/  @!P3 LEA.HI.X R7, R220, R5.reuse, R162, 0x2, P6 ;  /* 0x00000005dc07b211 */ /* 0x080fe400030f14a2 */
[----:B------:R-:W-:Y:S02]  /*8a30*/  @!P4 LEA.HI.X R9, R219, R5, R161, 0x2, P2 ;  /* 0x00000005db09c211 */ /* 0x000fe400010f14a1 */
[----:B---3--:R-:W-:Y:S01]  /*8a40*/  @!P5 LEA R10, P6, R218, R4, 0x2 ;  /* 0x00000004da0ad211 */ /* 0x008fe200078c10ff */
[----:B------:R1:W-:Y:S01]  /*8a50*/  @!P3 ST.E.64 desc[UR40][R6.64], R48 ;  /* 0x000000300600b985 */ /* 0x0003e2000c101b28 */
[----:B------:R-:W-:-:S02]  /*8a60*/  ISETP.GE.AND P2, PT, R215, UR4, PT ;  /* 0x00000004d7007c0c */ /* 0x000fc4000bf46270 */
[----:B------:R-:W-:Y:S01]  /*8a70*/  @!P5 LEA.HI.X R11, R218, R5, R160, 0x2, P6 ;  /* 0x00000005da0bd211 */ /* 0x000fe200030f14a0 */
[----:B------:R2:W-:Y:S01]  /*8a80*/  @!P4 ST.E.64 desc[UR40][R8.64], R52 ;  /* 0x000000340800c985 */ /* 0x0005e2000c101b28 */
[----:B------:R-:W-:-:S03]  /*8a90*/  ISETP.GE.AND P3, PT, R214, UR4, PT ;  /* 0x00000004d6007c0c */ /* 0x000fc6000bf66270 */
[----:B------:R3:W-:Y:S01]  /*8aa0*/  @!P5 ST.E.64 desc[UR40][R10.64], R56 ;  /* 0x000000380a00d985 */ /* 0x0007e2000c101b28 */
[CC--:B-1----:R-:W-:Y:S02]  /*8ab0*/  @!P0 LEA R6, P4, R217.reuse, R4.reuse, 0x2 ;  /* 0x00000004d9068211 */ /* 0x0c2fe400078810ff */
[C---:B--2---:R-:W-:Y:S02]  /*8ac0*/  @!P1 LEA R8, P5, R216.reuse, R4, 0x2 ;  /* 0x00000004d8089211 */ /* 0x044fe400078a10ff */
[-C--:B------:R-:W-:Y:S02]  /*8ad0*/  @!P0 LEA.HI.X R7, R217, R5.reuse, R159, 0x2, P4 ;  /* 0x00000005d9078211 */ /* 0x080fe400020f149f */
[----:B------:R-:W-:Y:S02]  /*8ae0*/  ISETP.GE.AND P4, PT, R213, UR4, PT ;  /* 0x00000004d5007c0c */ /* 0x000fe4000bf86270 */
[----:B------:R-:W-:Y:S01]  /*8af0*/  @!P1 LEA.HI.X R9, R216, R5, R158, 0x2, P5 ;  /* 0x00000005d8099211 */ /* 0x000fe200028f149e */
[----:B------:R1:W-:Y:S01]  /*8b00*/  @!P0 ST.E.64 desc[UR40][R6.64], R60 ;  /* 0x0000003c06008985 */ /* 0x0003e2000c101b28 */
[----:B------:R-:W-:-:S02]  /*8b10*/  ISETP.GE.AND P5, PT, R212, UR4, PT ;  /* 0x00000004d4007c0c */ /* 0x000fc4000bfa6270 */
[C---:B---3--:R-:W-:Y:S01]  /*8b20*/  @!P2 LEA R10, P6, R215.reuse, R4, 0x2 ;  /* 0x00000004d70aa211 */ /* 0x048fe200078c10ff */
[----:B------:R2:W-:Y:S01]  /*8b30*/  @!P1 ST.E.64 desc[UR40][R8.64], R64 ;  /* 0x0000004008009985 */ /* 0x0005e2000c101b28 */
[----:B------:R-:W-:Y:S02]  /*8b40*/  ISETP.GE.AND P1, PT, R210, UR4, PT ;  /* 0x00000004d2007c0c */ /* 0x000fe4000bf26270 */
[----:B------:R-:W-:Y:S02]  /*8b50*/  @!P2 LEA.HI.X R11, R215, R5, R157, 0x2, P6 ;  /* 0x00000005d70ba211 */ /* 0x000fe400030f149d */
[----:B------:R-:W-:-:S03]  /*8b60*/  ISETP.GE.AND P0, PT, R211, UR4, PT ;  /* 0x00000004d3007c0c */ /* 0x000fc6000bf06270 */
[----:B------:R3:W-:Y:S01]  /*8b70*/  @!P2 ST.E.64 desc[UR40][R10.64], R68 ;  /* 0x000000440a00a985 */ /* 0x0007e2000c101b28 */
[CC--:B-1----:R-:W-:Y:S02]  /*8b80*/  @!P3 LEA R6, P6, R214.reuse, R4.reuse, 0x2 ;  /* 0x00000004d606b211 */ /* 0x0c2fe400078c10ff */
[CC--:B--2---:R-:W-:Y:S02]  /*8b90*/  @!P4 LEA R8, P2, R213.reuse, R4.reuse, 0x2 ;  /* 0x00000004d508c211 */ /* 0x0c4fe400078410ff */
[-C--:B------:R-:W-:Y:S02]  /*8ba0*/  @!P3 LEA.HI.X R7, R214, R5.reuse, R156, 0x2, P6 ;  /* 0x00000005d607b211 */ /* 0x080fe400030f149c */
[----:B------:R-:W-:Y:S02]  /*8bb0*/  @!P4 LEA.HI.X R9, R213, R5, R155, 0x2, P2 ;  /* 0x00000005d509c211 */ /* 0x000fe400010f149b */
[----:B------:R-:W-:Y:S01]  /*8bc0*/  ISETP.GE.AND P2, PT, R209, UR4, PT ;  /* 0x00000004d1007c0c */ /* 0x000fe2000bf46270 */
[----:B------:R-:W-:Y:S01]  /*8bd0*/  @!P3 ST.E.64 desc[UR40][R6.64], R72 ;  /* 0x000000480600b985 */ /* 0x000fe2000c101b28 */
[----:B---3--:R-:W-:-:S02]  /*8be0*/  @!P5 LEA R10, P6, R212, R4, 0x2 ;  /* 0x00000004d40ad211 */ /* 0x008fc400078c10ff */
[-C--:B------:R-:W-:Y:S01]  /*8bf0*/  @!P1 LEA R20, P3, R210, R4.reuse, 0x2 ;  /* 0x00000004d2149211 */ /* 0x080fe200078610ff */
[----:B------:R1:W-:Y:S01]  /*8c00*/  @!P4 ST.E.64 desc[UR40][R8.64], R76 ;  /* 0x0000004c0800c985 */ /* 0x0003e2000c101b28 */
[-C--:B------:R-:W-:Y:S02]  /*8c10*/  @!P5 LEA.HI.X R11, R212, R5.reuse, R154, 0x2, P6 ;  /* 0x00000005d40bd211 */ /* 0x080fe400030f149a */
[----:B------:R-:W-:Y:S02]  /*8c20*/  @!P0 LEA R14, P6, R211, R4, 0x2 ;  /* 0x00000004d30e8211 */ /* 0x000fe400078c10ff */
[----:B------:R-:W-:Y:S01]  /*8c30*/  ISETP.GE.AND P4, PT, R207, UR4, PT ;  /* 0x00000004cf007c0c */ /* 0x000fe2000bf86270 */
[----:B------:R2:W-:Y:S01]  /*8c40*/  @!P5 ST.E.64 desc[UR40][R10.64], R80 ;  /* 0x000000500a00d985 */ /* 0x0005e2000c101b28 */
[----:B------:R-:W-:Y:S02]  /*8c50*/  ISETP.GE.AND P5, PT, R208, UR4, PT ;  /* 0x00000004d0007c0c */ /* 0x000fe4000bfa6270 */
[----:B------:R-:W-:-:S02]  /*8c60*/  @!P1 LEA.HI.X R21, R210, R5, R152, 0x2, P3 ;  /* 0x00000005d2159211 */ /* 0x000fc400018f1498 */
[----:B------:R-:W-:Y:S02]  /*8c70*/  ISETP.GE.AND P3, PT, R206, UR4, PT ;  /* 0x00000004ce007c0c */ /* 0x000fe4000bf66270 */
[----:B------:R-:W-:Y:S02]  /*8c80*/  @!P0 LEA.HI.X R15, R211, R5, R153, 0x2, P6 ;  /* 0x00000005d30f8211 */ /* 0x000fe400030f1499 */
[----:B------:R-:W-:-:S03]  /*8c90*/  @!P2 LEA R24, P6, R209, R4, 0x2 ;  /* 0x00000004d118a211 */ /* 0x000fc600078c10ff */
[----:B------:R3:W-:Y:S01]  /*8ca0*/  @!P0 ST.E.64 desc[UR40][R14.64], R84 ;  /* 0x000000540e008985 */ /* 0x0007e2000c101b28 */
[-C--:B------:R-:W-:Y:S02]  /*8cb0*/  @!P2 LEA.HI.X R25, R209, R5.reuse, R237, 0x2, P6 ;  /* 0x00000005d119a211 */ /* 0x080fe400030f14ed */
[-C--:B-1----:R-:W-:Y:S01]  /*8cc0*/  @!P4 LEA R8, P0, R207, R4.reuse, 0x2 ;  /* 0x00000004cf08c211 */ /* 0x082fe200078010ff */
[----:B------:R1:W-:Y:S01]  /*8cd0*/  @!P1 ST.E.64 desc[UR40][R20.64], R88 ;  /* 0x0000005814009985 */ /* 0x0003e2000c101b28 */
[-C--:B------:R-:W-:Y:S02]  /*8ce0*/  @!P5 LEA R6, P1, R208, R4.reuse, 0x2 ;  /* 0x00000004d006d211 */ /* 0x080fe400078210ff */
[----:B--2---:R-:W-:Y:S01]  /*8cf0*/  @!P3 LEA R10, P6, R206, R4, 0x2 ;  /* 0x00000004ce0ab211 */ /* 0x004fe200078c10ff */
[----:B------:R2:W-:Y:S01]  /*8d00*/  @!P2 ST.E.64 desc[UR40][R24.64], R92 ;  /* 0x0000005c1800a985 */ /* 0x0005e2000c101b28 */
[----:B------:R-:W-:Y:S02]  /*8d10*/  ISETP.GE.AND P2, PT, R205, UR4, PT ;  /* 0x00000004cd007c0c */ /* 0x000fe4000bf46270 */
[----:B------:R-:W-:-:S02]  /*8d20*/  @!P5 LEA.HI.X R7, R208, R5, R236, 0x2, P1 ;  /* 0x00000005d007d211 */ /* 0x000fc400008f14ec */
[----:B------:R-:W-:Y:S02]  /*8d30*/  ISETP.GE.AND P1, PT, R204, UR4, PT ;  /* 0x00000004cc007c0c */ /* 0x000fe4000bf26270 */
[-C--:B------:R-:W-:Y:S01]  /*8d40*/  @!P4 LEA.HI.X R9, R207, R5.reuse, R235, 0x2, P0 ;  /* 0x00000005cf09c211 */ /* 0x080fe200000f14eb */
[----:B------:R-:W-:Y:S01]  /*8d50*/  @!P5 ST.E.64 desc[UR40][R6.64], R96 ;  /* 0x000000600600d985 */ /* 0x000fe2000c101b28 */
[----:B------:R-:W-:Y:S02]  /*8d60*/  @!P3 LEA.HI.X R11, R206, R5, R234, 0x2, P6 ;  /* 0x00000005ce0bb211 */ /* 0x000fe400030f14ea */
[----:B------:R-:W-:Y:S01]  /*8d70*/  ISETP.GE.AND P0, PT, R23, UR4, PT ;  /* 0x0000000417007c0c */ /* 0x000fe2000bf06270 */
[----:B------:R4:W-:Y:S01]  /*8d80*/  @!P4 ST.E.64 desc[UR40][R8.64], R100 ;  /* 0x000000640800c985 */ /* 0x0009e2000c101b28 */
[----:B------:R-:W-:Y:S02]  /*8d90*/  ISETP.GE.AND P4, PT, R19, UR4, PT ;  /* 0x0000000413007c0c */ /* 0x000fe4000bf86270 */
[----:B---3--:R-:W-:Y:S01]  /*8da0*/  @!P2 LEA R14, P6, R205, R4, 0x2 ;  /* 0x00000004cd0ea211 */ /* 0x008fe200078c10ff */
[----:B------:R3:W-:Y:S01]  /*8db0*/  @!P3 ST.E.64 desc[UR40][R10.64], R104 ;  /* 0x000000680a00b985 */ /* 0x0007e2000c101b28 */
[----:B------:R-:W-:-:S02]  /*8dc0*/  ISETP.GE.AND P3, PT, R22, UR4, PT ;  /* 0x0000000416007c0c */ /* 0x000fc4000bf66270 */
[CC--:B-1----:R-:W-:Y:S02]  /*8dd0*/  @!P1 LEA R20, P5, R204.reuse, R4.reuse, 0x2 ;  /* 0x00000004cc149211 */ /* 0x0c2fe400078a10ff */
[-C--:B------:R-:W-:Y:S02]  /*8de0*/  @!P2 LEA.HI.X R15, R205, R5.reuse, R233, 0x2, P6 ;  /* 0x00000005cd0fa211 */ /* 0x080fe400030f14e9 */
[-C--:B------:R-:W-:Y:S02]  /*8df0*/  @!P1 LEA.HI.X R21, R204, R5.reuse, R232, 0x2, P5 ;  /* 0x00000005cc159211 */ /* 0x080fe400028f14e8 */
[-C--:B--2---:R-:W-:Y:S01]  /*8e00*/  @!P0 LEA R24, P6, R23, R4.reuse, 0x2 ;  /* 0x0000000417188211 */ /* 0x084fe200078c10ff */
[----:B------:R-:W-:Y:S01]  /*8e10*/  @!P2 ST.E.64 desc[UR40][R14.64], R108 ;  /* 0x0000006c0e00a985 */ /* 0x000fe2000c101b28 */
[-C--:B----4-:R-:W-:Y:S02]  /*8e20*/  @!P4 LEA R8, P5, R19, R4.reuse, 0x2 ;  /* 0x000000041308c211 */ /* 0x090fe400078a10ff */
[----:B------:R-:W-:Y:S01]  /*8e30*/  @!P0 LEA.HI.X R25, R23, R5, R231, 0x2, P6 ;  /* 0x0000000517198211 */ /* 0x000fe200030f14e7 */
[----:B------:R-:W-:Y:S01]  /*8e40*/  @!P1 ST.E.64 desc[UR40][R20.64], R112 ;  /* 0x0000007014009985 */ /* 0x000fe2000c101b28 */
[----:B------:R-:W-:-:S02]  /*8e50*/  @!P3 LEA R6, P1, R22, R4, 0x2 ;  /* 0x000000041606b211 */ /* 0x000fc400078210ff */
[----:B------:R-:W-:Y:S01]  /*8e60*/  ISETP.GE.AND P2, PT, R18, UR4, PT ;  /* 0x0000000412007c0c */ /* 0x000fe2000bf46270 */
[----:B------:R1:W-:Y:S01]  /*8e70*/  @!P0 ST.E.64 desc[UR40][R24.64], R116 ;  /* 0x0000007418008985 */ /* 0x0003e2000c101b28 */
[-C--:B------:R-:W-:Y:S02]  /*8e80*/  @!P3 LEA.HI.X R7, R22, R5.reuse, R230, 0x2, P1 ;  /* 0x000000051607b211 */ /* 0x080fe400008f14e6 */
[----:B------:R-:W-:Y:S02]  /*8e90*/  ISETP.GE.AND P1, PT, R17, UR4, PT ;  /* 0x0000000411007c0c */ /* 0x000fe4000bf26270 */
[----:B------:R-:W-:Y:S01]  /*8ea0*/  @!P4 LEA.HI.X R9, R19, R5, R229, 0x2, P5 ;  /* 0x000000051309c211 */ /* 0x000fe200028f14e5 */
[----:B------:R2:W-:Y:S01]  /*8eb0*/  @!P3 ST.E.64 desc[UR40][R6.64], R120 ;  /* 0x000000780600b985 */ /* 0x0005e2000c101b28 */
[----:B------:R-:W-:-:S03]  /*8ec0*/  ISETP.GE.AND P0, PT, R16, UR4, PT ;  /* 0x0000000410007c0c */ /* 0x000fc6000bf06270 */
[----:B------:R4:W-:Y:S01]  /*8ed0*/  @!P4 ST.E.64 desc[UR40][R8.64], R124 ;  /* 0x0000007c0800c985 */ /* 0x0009e2000c101b28 */
[----:B------:R-:W-:Y:S02]  /*8ee0*/  ISETP.GE.AND P4, PT, R13, UR4, PT ;  /* 0x000000040d007c0c */ /* 0x000fe4000bf86270 */
[-C--:B---3--:R-:W-:Y:S01]  /*8ef0*/  @!P2 LEA R10, P5, R18, R4.reuse, 0x2 ;  /* 0x00000004120aa211 */ /* 0x088fe200078a10ff */
[----:B-1----:R-:W-:Y:S01]  /*8f00*/  VIADD R25, R2, 0xf0 ;  /* 0x000000f002197836 */ /* 0x002fe20000000000 */
[----:B------:R-:W-:Y:S02]  /*8f10*/  SHF.R.S32.HI R21, RZ, 0x1f, R16 ;  /* 0x0000001fff157819 */ /* 0x000fe40000011410 */
[----:B------:R-:W-:Y:S02]  /*8f20*/  @!P1 LEA R14, P6, R17, R4, 0x2 ;  /* 0x00000004110e9211 */ /* 0x000fe400078c10ff */
[----:B------:R-:W-:Y:S02]  /*8f30*/  ISETP.GE.AND P3, PT, R25, UR4, PT ;  /* 0x0000000419007c0c */ /* 0x000fe4000bf66270 */
[----:B------:R-:W-:-:S02]  /*8f40*/  @!P2 LEA.HI.X R11, R18, R5, R228, 0x2, P5 ;  /* 0x00000005120ba211 */ /* 0x000fc400028f14e4 */
[CC--:B------:R-:W-:Y:S02]  /*8f50*/  @!P0 LEA R20, P5, R16.reuse, R4.reuse, 0x2 ;  /* 0x0000000410148211 */ /* 0x0c0fe400078a10ff */
[-C--:B------:R-:W-:Y:S01]  /*8f60*/  @!P1 LEA.HI.X R15, R17, R5.reuse, R227, 0x2, P6 ;  /* 0x00000005110f9211 */ /* 0x080fe200030f14e3 */
[----:B------:R3:W-:Y:S01]  /*8f70*/  @!P2 ST.E.64 desc[UR40][R10.64], R128 ;  /* 0x000000800a00a985 */ /* 0x0007e2000c101b28 */
[----:B------:R-:W-:Y:S02]  /*8f80*/  ISETP.GE.AND P6, PT, R29, UR4, PT ;  /* 0x000000041d007c0c */ /* 0x000fe4000bfc6270 */
[----:B------:R-:W-:Y:S01]  /*8f90*/  @!P0 LEA.HI.X R21, R16, R5, R21, 0x2, P5 ;  /* 0x0000000510158211 */ /* 0x000fe200028f1415 */
[----:B------:R3:W-:Y:S01]  /*8fa0*/  @!P1 ST.E.64 desc[UR40][R14.64], R132 ;  /* 0x000000840e009985 */ /* 0x0007e2000c101b28 */
[----:B--2---:R-:W-:Y:S02]  /*8fb0*/  SHF.R.S32.HI R7, RZ, 0x1f, R13 ;  /* 0x0000001fff077819 */ /* 0x004fe4000001140d */
[----:B------:R-:W-:Y:S01]  /*8fc0*/  @!P4 LEA R6, P5, R13, R4, 0x2 ;  /* 0x000000040d06c211 */ /* 0x000fe200078a10ff */
[----:B------:R3:W-:Y:S01]  /*8fd0*/  @!P0 ST.E.64 desc[UR40][R20.64], R136 ;  /* 0x0000008814008985 */ /* 0x0007e2000c101b28 */
[----:B----4-:R-:W-:-:S02]  /*8fe0*/  SHF.R.S32.HI R9, RZ, 0x1f, R25 ;  /* 0x0000001fff097819 */ /* 0x010fc40000011419 */
[-C--:B------:R-:W-:Y:S02]  /*8ff0*/  @!P4 LEA.HI.X R7, R13, R5.reuse, R7, 0x2, P5 ;  /* 0x000000050d07c211 */ /* 0x080fe400028f1407 */
[CC--:B------:R-:W-:Y:S02]  /*9000*/  @!P3 LEA R8, P5, R25.reuse, R4.reuse, 0x2 ;  /* 0x000000041908b211 */ /* 0x0c0fe400078a10ff */
[----:B------:R-:W-:Y:S01]  /*9010*/  SHF.R.S32.HI R13, RZ, 0x1f, R29 ;  /* 0x0000001fff0d7819 */ /* 0x000fe2000001141d */
[----:B------:R3:W-:Y:S01]  /*9020*/  @!P4 ST.E.64 desc[UR40][R6.64], R140 ;  /* 0x0000008c0600c985 */ /* 0x0007e2000c101b28 */
[----:B------:R-:W-:Y:S02]  /*9030*/  @!P3 LEA.HI.X R9, R25, R5, R9, 0x2, P5 ;  /* 0x000000051909b211 */ /* 0x000fe400028f1409 */
[----:B------:R-:W-:-:S03]  /*9040*/  @!P6 LEA R4, P5, R29, R4, 0x2 ;  /* 0x000000041d04e211 */ /* 0x000fc600078a10ff */
[----:B------:R3:W-:Y:S01]  /*9050*/  @!P3 ST.E.64 desc[UR40][R8.64], R144 ;  /* 0x000000900800b985 */ /* 0x0007e2000c101b28 */
[----:B------:R-:W-:-:S05]  /*9060*/  @!P6 LEA.HI.X R5, R29, R5, R13, 0x2, P5 ;  /* 0x000000051d05e211 */ /* 0x000fca00028f140d */
[----:B------:R3:W-:Y:S04]  /*9070*/  @!P6 ST.E.64 desc[UR40][R4.64], R148 ;  /* 0x000000940400e985 */ /* 0x0007e8000c101b28 */
.L_x_394:
[----:B------:R-:W-:Y:S05]  /*9080*/  BSYNC B1 ;  /* 0x0000000000017941 */ /* 0x000fea0003800000 */
.L_x_393:
[----:B------:R-:W-:Y:S01]  /*9090*/  ISETP.GE.AND P0, PT, R0, UR9, PT ;  /* 0x0000000900007c0c */ /* 0x000fe2000bf06270 */
[----:B--23--:R2:W3:Y:S04]  /*90a0*/  SHFL.IDX PT, R5, R12, 0x1, 0x1c1f ;  /* 0x003c1f000c057f89 */ /* 0x00c4e800000e0000 */
[----:B-1----:R2:W1:Y:S08]  /*90b0*/  SHFL.IDX PT, R4, R3, 0x1, 0x1c1f ;  /* 0x003c1f0003047f89 */ /* 0x00247000000e0000 */
[----:B--2---:R-:W-:Y:S05]  /*90c0*/  @P0 BRA `(.L_x_392) ;  /* 0x0000001800000947 */ /* 0x004fea0003800000 */
[----:B------:R-:W-:Y:S01]  /*90d0*/  ULDC UR4, c[0x0][0xac8] ;  /* 0x0002b20000047ab9 */ /* 0x000fe20000000800 */
[C---:B------:R-:W-:Y:S01]  /*90e0*/  VIADD R25, R2.reuse, 0xe8 ;  /* 0x000000e802197836 */ /* 0x040fe20000000000 */
[----:B------:R-:W-:Y:S01]  /*90f0*/  ISETP.GE.AND P5, PT, R225, UR4, PT ;  /* 0x00000004e1007c0c */ /* 0x000fe2000bfa6270 */
[C---:B0-----:R-:W-:Y:S01]  /*9100*/  VIADD R3, R2.reuse, 0xf0 ;  /* 0x000000f002037836 */ /* 0x041fe20000000000 */
[----:B------:R-:W-:Y:S02]  /*9110*/  ISETP.GE.AND P4, PT, R2, UR4, PT ;  /* 0x0000000402007c0c */ /* 0x000fe4000bf86270 */
[----:B------:R-:W-:Y:S02]  /*9120*/  ISETP.GE.AND P2, PT, R224, UR4, PT ;  /* 0x00000004e0007c0c */ /* 0x000fe4000bf46270 */
[----:B------:R-:W-:Y:S02]  /*9130*/  ISETP.GE.AND P1, PT, R223, UR4, PT ;  /* 0x00000004df007c0c */ /* 0x000fe4000bf26270 */
[----:B------:R-:W-:-:S02]  /*9140*/  ISETP.GE.AND P0, PT, R222, UR4, PT ;  /* 0x00000004de007c0c */ /* 0x000fc4000bf06270 */
[----:B------:R-:W-:-:S03]  /*9150*/  SHF.R.S32.HI R0, RZ, 0x1f, R25 ;  /* 0x0000001fff007819 */ /* 0x000fc60000011419 */
[CC--:B-1----:R-:W-:Y:S02]  /*9160*/  @!P5 LEA R8, P3, R225.reuse, R4.reuse, 0x2 ;  /* 0x00000004e108d211 */ /* 0x0c2fe400078610ff */
[----:B---3--:R-:W-:Y:S02]  /*9170*/  @!P4 IMAD.WIDE R6, R2, 0x4, R4 ;  /* 0x000000040206c825 */ /* 0x008fe400078e0204 */
[-C--:B------:R-:W-:Y:S02]  /*9180*/  @!P5 LEA.HI.X R9, R225, R5.reuse, R167, 0x2, P3 ;  /* 0x00000005e109d211 */ /* 0x080fe400018f14a7 */
[CC--:B------:R-:W-:Y:S01]  /*9190*/  @!P2 LEA R10, P6, R224.reuse, R4.reuse, 0x2 ;  /* 0x00000004e00aa211 */ /* 0x0c0fe200078c10ff */
[----:B------:R0:W-:Y:S01]  /*91a0*/  @!P4 ST.E.64 desc[UR40][R6.64], R26 ;  /* 0x0000001a0600c985 */ /* 0x0001e2000c101b28 */
[----:B------:R-:W-:Y:S02]  /*91b0*/  ISETP.GE.AND P3, PT, R221, UR4, PT ;  /* 0x00000004dd007c0c */ /* 0x000fe4000bf66270 */
[----:B------:R-:W-:Y:S01]  /*91c0*/  @!P2 LEA.HI.X R11, R224, R5, R166, 0x2, P6 ;  /* 0x00000005e00ba211 */ /* 0x000fe200030f14a6 */
[----:B------:R1:W-:Y:S01]  /*91d0*/  @!P5 ST.E.64 desc[UR40][R8.64], R30 ;  /* 0x0000001e0800d985 */ /* 0x0003e2000c101b28 */
[----:B------:R-:W-:-:S02]  /*91e0*/  @!P1 LEA R12, P5, R223, R4, 0x2 ;  /* 0x00000004df0c9211 */ /* 0x000fc400078a10ff */
[----:B------:R-:W-:Y:S01]  /*91f0*/  ISETP.GE.AND P4, PT, R220, UR4, PT ;  /* 0x00000004dc007c0c */ /* 0x000fe2000bf86270 */
[----:B------:R2:W-:Y:S01]  /*9200*/  @!P2 ST.E.64 desc[UR40][R10.64], R34 ;  /* 0x000000220a00a985 */ /* 0x0005e2000c101b28 */
[CC--:B------:R-:W-:Y:S02]  /*9210*/  @!P0 LEA R14, P6, R222.reuse, R4.reuse, 0x2 ;  /* 0x00000004de0e8211 */ /* 0x0c0fe400078c10ff */
[-C--:B------:R-:W-:Y:S02]  /*9220*/  @!P1 LEA.HI.X R13, R223, R5.reuse, R165, 0x2, P5 ;  /* 0x00000005df0d9211 */ /* 0x080fe400028f14a5 */
[----:B------:R-:W-:Y:S02]  /*9230*/  ISETP.GE.AND P5, PT, R219, UR4, PT ;  /* 0x00000004db007c0c */ /* 0x000fe4000bfa6270 */
[----:B------:R-:W-:Y:S01]  /*9240*/  @!P0 LEA.HI.X R15, R222, R5, R164, 0x2, P6 ;  /* 0x00000005de0f8211 */ /* 0x000fe200030f14a4 */
[----:B------:R3:W-:Y:S01]  /*9250*/  @!P1 ST.E.64 desc[UR40][R12.64], R38 ;  /* 0x000000260c009985 */ /* 0x0007e2000c101b28 */
[----:B0-----:R-:W-:-:S02]  /*9260*/  @!P3 LEA R6, P6, R221, R4, 0x2 ;  /* 0x00000004dd06b211 */ /* 0x001fc400078c10ff */
[----:B------:R-:W-:Y:S01]  /*9270*/  ISETP.GE.AND P1, PT, R217, UR4, PT ;  /* 0x00000004d9007c0c */ /* 0x000fe2000bf26270 */
[----:B------:R0:W-:Y:S01]  /*9280*/  @!P0 ST.E.64 desc[UR40][R14.64], R42 ;  /* 0x0000002a0e008985 */ /* 0x0001e2000c101b28 */
[----:B------:R-:W-:Y:S02]  /*9290*/  ISETP.GE.AND P0, PT, R218, UR4, PT ;  /* 0x00000004da007c0c */ /* 0x000fe4000bf06270 */
[CC--:B-1----:R-:W-:Y:S02]  /*92a0*/  @!P4 LEA R8, P2, R220.reuse, R4.reuse, 0x2 ;  /* 0x00000004dc08c211 */ /* 0x0c2fe400078410ff */
[-C--:B------:R-:W-:Y:S02]  /*92b0*/  @!P3 LEA.HI.X R7, R221, R5.reuse, R163, 0x2, P6 ;  /* 0x00000005dd07b211 */ /* 0x080fe400030f14a3 */
[----:B------:R-:W-:Y:S02]  /*92c0*/  @!P5 LEA R20, P6, R219, R4, 0x2 ;  /* 0x00000004db14d211 */ /* 0x000fe400078c10ff */
[----:B------:R-:W-:Y:S01]  /*92d0*/  @!P4 LEA.HI.X R9, R220, R5, R162, 0x2, P2 ;  /* 0x00000005dc09c211 */ /* 0x000fe200010f14a2 */
[----:B------:R1:W-:Y:S01]  /*92e0*/  @!P3 ST.E.64 desc[UR40][R6.64], R46 ;  /* 0x0000002e0600b985 */ /* 0x0003e2000c101b28 */
[----:B------:R-:W-:-:S02]  /*92f0*/  ISETP.GE.AND P2, PT, R216, UR4, PT ;  /* 0x00000004d8007c0c */ /* 0x000fc4000bf46270 */
[-C--:B------:R-:W-:Y:S01]  /*9300*/  @!P5 LEA.HI.X R21, R219, R5.reuse, R161, 0x2, P6 ;  /* 0x00000005db15d211 */ /* 0x080fe200030f14a1 */
[----:B------:R4:W-:Y:S01]  /*9310*/  @!P4 ST.E.64 desc[UR40][R8.64], R50 ;  /* 0x000000320800c985 */ /* 0x0009e2000c101b28 */
[CC--:B--2---:R-:W-:Y:S02]  /*9320*/  @!P0 LEA R10, P4, R218.reuse, R4.reuse, 0x2 ;  /* 0x00000004da0a8211 */ /* 0x0c4fe400078810ff */
[----:B------:R-:W-:Y:S01]  /*9330*/  ISETP.GE.AND P3, PT, R215, UR4, PT ;  /* 0x00000004d7007c0c */ /* 0x000fe2000bf66270 */
[----:B------:R2:W-:Y:S01]  /*9340*/  @!P5 ST.E.64 desc[UR40][R20.64], R54 ;  /* 0x000000361400d985 */ /* 0x0005e2000c101b28 */
[----:B---3--:R-:W-:Y:S02]  /*9350*/  @!P1 LEA R12, P5, R217, R4, 0x2 ;  /* 0x00000004d90c9211 */ /* 0x008fe400078a10ff */
[----:B------:R-:W-:Y:S02]  /*9360*/  @!P0 LEA.HI.X R11, R218, R5, R160, 0x2, P4 ;  /* 0x00000005da0b8211 */ /* 0x000fe400020f14a0 */
[----:B------:R-:W-:-:S02]  /*9370*/  ISETP.GE.AND P4, PT, R214, UR4, PT ;  /* 0x00000004d6007c0c */ /* 0x000fc4000bf86270 */
[-C--:B------:R-:W-:Y:S01]  /*9380*/  @!P1 LEA.HI.X R13, R217, R5.reuse, R159, 0x2, P5 ;  /* 0x00000005d90d9211 */ /* 0x080fe200028f149f */
[----:B------:R-:W-:Y:S01]  /*9390*/  @!P0 ST.E.64 desc[UR40][R10.64], R58 ;  /* 0x0000003a0a008985 */ /* 0x000fe2000c101b28 */
[----:B------:R-:W-:Y:S02]  /*93a0*/  ISETP.GE.AND P5, PT, R213, UR4, PT ;  /* 0x00000004d5007c0c */ /* 0x000fe4000bfa6270 */
[CC--:B0-----:R-:W-:Y:S01]  /*93b0*/  @!P2 LEA R14, P6, R216.reuse, R4.reuse, 0x2 ;  /* 0x00000004d80ea211 */ /* 0x0c1fe200078c10ff */
[----:B------:R0:W-:Y:S01]  /*93c0*/  @!P1 ST.E.64 desc[UR40][R12.64], R62 ;  /* 0x0000003e0c009985 */ /* 0x0001e2000c101b28 */
[----:B------:R-:W-:Y:S02]  /*93d0*/  ISETP.GE.AND P1, PT, R211, UR4, PT ;  /* 0x00000004d3007c0c */ /* 0x000fe4000bf26270 */
[----:B------:R-:W-:Y:S02]  /*93e0*/  @!P2 LEA.HI.X R15, R216, R5, R158, 0x2, P6 ;  /* 0x00000005d80fa211 */ /* 0x000fe400030f149e */
[----:B-1----:R-:W-:-:S02]  /*93f0*/  @!P3 LEA R6, P6, R215, R4, 0x2 ;  /* 0x00000004d706b211 */ /* 0x002fc400078c10ff */
[-C--:B----4-:R-:W-:Y:S01]  /*9400*/  @!P4 LEA R8, P0, R214, R4.reuse, 0x2 ;  /* 0x00000004d608c211 */ /* 0x090fe200078010ff */
[----:B------:R1:W-:Y:S01]  /*9410*/  @!P2 ST.E.64 desc[UR40][R14.64], R66 ;  /* 0x000000420e00a985 */ /* 0x0003e2000c101b28 */
[----:B------:R-:W-:Y:S02]  /*9420*/  ISETP.GE.AND P2, PT, R212, UR4, PT ;  /* 0x00000004d4007c0c */ /* 0x000fe4000bf46270 */
[-C--:B------:R-:W-:Y:S02]  /*9430*/  @!P3 LEA.HI.X R7, R215, R5.reuse, R157, 0x2, P6 ;  /* 0x00000005d707b211 */ /* 0x080fe400030f149d */
[----:B--2---:R-:W-:Y:S02]  /*9440*/  @!P5 LEA R20, P6, R213, R4, 0x2 ;  /* 0x00000004d514d211 */ /* 0x004fe400078c10ff */
[----:B------:R-:W-:Y:S01]  /*9450*/  @!P4 LEA.HI.X R9, R214, R5, R156, 0x2, P0 ;  /* 0x00000005d609c211 */ /* 0x000fe200000f149c */
[----:B------:R2:W-:Y:S01]  /*9460*/  @!P3 ST.E.64 desc[UR40][R6.64], R70 ;  /* 0x000000460600b985 */ /* 0x0005e2000c101b28 */
[----:B------:R-:W-:-:S02]  /*9470*/  ISETP.GE.AND P0, PT, R210, UR4, PT ;  /* 0x00000004d2007c0c */ /* 0x000fc4000bf06270 */
[-C--:B------:R-:W-:Y:S01]  /*9480*/  @!P5 LEA.HI.X R21, R213, R5.reuse, R155, 0x2, P6 ;  /* 0x00000005d515d211 */ /* 0x080fe200030f149b */
[----:B------:R3:W-:Y:S01]  /*9490*/  @!P4 ST.E.64 desc[UR40][R8.64], R74 ;  /* 0x0000004a0800c985 */ /* 0x0007e2000c101b28 */
[-C--:B0-----:R-:W-:Y:S02]  /*94a0*/  @!P1 LEA R12, P3, R211, R4.reuse, 0x2 ;  /* 0x00000004d30c9211 */ /* 0x081fe400078610ff */
[----:B------:R-:W-:Y:S01]  /*94b0*/  @!P2 LEA R10, P6, R212, R4, 0x2 ;  /* 0x00000004d40aa211 */ /* 0x000fe200078c10ff */
[----:B------:R0:W-:Y:S01]  /*94c0*/  @!P5 ST.E.64 desc[UR40][R20.64], R78 ;  /* 0x0000004e1400d985 */ /* 0x0001e2000c101b28 */
[----:B------:R-:W-:Y:S02]  /*94d0*/  ISETP.GE.AND P5, PT, R209, UR4, PT ;  /* 0x00000004d1007c0c */ /* 0x000fe4000bfa6270 */
[----:B------:R-:W-:Y:S02]  /*94e0*/  ISETP.GE.AND P4, PT, R208, UR4, PT ;  /* 0x00000004d0007c0c */ /* 0x000fe4000bf86270 */
[----:B------:R-:W-:-:S02]  /*94f0*/  @!P2 LEA.HI.X R11, R212, R5, R154, 0x2, P6 ;  /* 0x00000005d40ba211 */ /* 0x000fc400030f149a */
[CC--:B-1----:R-:W-:Y:S02]  /*9500*/  @!P0 LEA R14, P6, R210.reuse, R4.reuse, 0x2 ;  /* 0x00000004d20e8211 */ /* 0x0c2fe400078c10ff */
[-C--:B------:R-:W-:Y:S01]  /*9510*/  @!P1 LEA.HI.X R13, R211, R5.reuse, R153, 0x2, P3 ;  /* 0x00000005d30d9211 */ /* 0x080fe200018f1499 */
[----:B------:R1:W-:Y:S01]  /*9520*/  @!P2 ST.E.64 desc[UR40][R10.64], R82 ;  /* 0x000000520a00a985 */ /* 0x0003e2000c101b28 */
[----:B------:R-:W-:Y:S02]  /*9530*/  ISETP.GE.AND P3, PT, R207, UR4, PT ;  /* 0x00000004cf007c0c */ /* 0x000fe4000bf66270 */
[----:B------:R-:W-:Y:S01]  /*9540*/  @!P0 LEA.HI.X R15, R210, R5, R152, 0x2, P6 ;  /* 0x00000005d20f8211 */ /* 0x000fe200030f1498 */
[----:B------:R4:W-:Y:S01]  /*9550*/  @!P1 ST.E.64 desc[UR40][R12.64], R86 ;  /* 0x000000560c009985 */ /* 0x0009e2000c101b28 */
[-C--:B--2---:R-:W-:Y:S02]  /*9560*/  @!P5 LEA R6, P2, R209, R4.reuse, 0x2 ;  /* 0x00000004d106d211 */ /* 0x084fe400078410ff */
[----:B---3--:R-:W-:Y:S01]  /*9570*/  @!P4 LEA R8, P1, R208, R4, 0x2 ;  /* 0x00000004d008c211 */ /* 0x008fe200078210ff */
[----:B------:R2:W-:Y:S01]  /*9580*/  @!P0 ST.E.64 desc[UR40][R14.64], R90 ;  /* 0x0000005a0e008985 */ /* 0x0005e2000c101b28 */
[----:B------:R-:W-:-:S02]  /*9590*/  ISETP.GE.AND P0, PT, R206, UR4, PT ;  /* 0x00000004ce007c0c */ /* 0x000fc4000bf06270 */
[-C--:B------:R-:W-:Y:S02]  /*95a0*/  @!P5 LEA.HI.X R7, R209, R5.reuse, R237, 0x2, P2 ;  /* 0x00000005d107d211 */ /* 0x080fe400010f14ed */
[----:B------:R-:W-:Y:S02]  /*95b0*/  ISETP.GE.AND P2, PT, R205, UR4, PT ;  /* 0x00000004cd007c0c */ /* 0x000fe4000bf46270 */
[-C--:B------:R-:W-:Y:S01]  /*95c0*/  @!P4 LEA.HI.X R9, R208, R5.reuse, R236, 0x2, P1 ;  /* 0x00000005d009c211 */ /* 0x080fe200008f14ec */
[----:B------:R3:W-:Y:S01]  /*95d0*/  @!P5 ST.E.64 desc[UR40][R6.64], R94 ;  /* 0x0000005e0600d985 */ /* 0x0007e2000c101b28 */
[C---:B0-----:R-:W-:Y:S02]  /*95e0*/  @!P3 LEA R20, P6, R207.reuse, R4, 0x2 ;  /* 0x00000004cf14b211 */ /* 0x041fe400078c10ff */
[----:B------:R-:W-:Y:S01]  /*95f0*/  ISETP.GE.AND P1, PT, R204, UR4, PT ;  /* 0x00000004cc007c0c */ /* 0x000fe2000bf26270 */
[----:B------:R0:W-:Y:S01]  /*9600*/  @!P4 ST.E.64 desc[UR40][R8.64], R98 ;  /* 0x000000620800c985 */ /* 0x0001e2000c101b28 */
[----:B------:R-:W-:-:S02]  /*9610*/  @!P3 LEA.HI.X R21, R207, R5, R235, 0x2, P6 ;  /* 0x00000005cf15b211 */ /* 0x000fc400030f14eb */
[----:B------:R-:W-:Y:S02]  /*9620*/  ISETP.GE.AND P4, PT, R23, UR4, PT ;  /* 0x0000000417007c0c */ /* 0x000fe4000bf86270 */
[-C--:B-1----:R-:W-:Y:S01]  /*9630*/  @!P0 LEA R10, P6, R206, R4.reuse, 0x2 ;  /* 0x00000004ce0a8211 */ /* 0x082fe200078c10ff */
[----:B------:R1:W-:Y:S01]  /*9640*/  @!P3 ST.E.64 desc[UR40][R20.64], R102 ;  /* 0x000000661400b985 */ /* 0x0003e2000c101b28 */
[----:B------:R-:W-:Y:S02]  /*9650*/  ISETP.GE.AND P5, PT, R22, UR4, PT ;  /* 0x0000000416007c0c */ /* 0x000fe4000bfa6270 */
[C---:B----4-:R-:W-:Y:S02]  /*9660*/  @!P2 LEA R12, P3, R205.reuse, R4, 0x2 ;  /* 0x00000004cd0ca211 */ /* 0x050fe400078610ff */
[-C--:B------:R-:W-:Y:S02]  /*9670*/  @!P0 LEA.HI.X R11, R206, R5.reuse, R234, 0x2, P6 ;  /* 0x00000005ce0b8211 */ /* 0x080fe400030f14ea */
[----:B------:R-:W-:-:S02]  /*9680*/  @!P2 LEA.HI.X R13, R205, R5, R233, 0x2, P3 ;  /* 0x00000005cd0da211 */ /* 0x000fc400018f14e9 */
[----:B------:R-:W-:Y:S01]  /*9690*/  ISETP.GE.AND P3, PT, R19, UR4, PT ;  /* 0x0000000413007c0c */ /* 0x000fe2000bf66270 */
[----:B------:R4:W-:Y:S01]  /*96a0*/  @!P0 ST.E.64 desc[UR40][R10.64], R106 ;  /* 0x0000006a0a008985 */ /* 0x0009e2000c101b28 */
[CC--:B--2---:R-:W-:Y:S02]  /*96b0*/  @!P1 LEA R14, P6, R204.reuse, R4.reuse, 0x2 ;  /* 0x00000004cc0e9211 */ /* 0x0c4fe400078c10ff */
[CC--:B---3--:R-:W-:Y:S01]  /*96c0*/  @!P4 LEA R6, P0, R23.reuse, R4.reuse, 0x2 ;  /* 0x000000041706c211 */ /* 0x0c8fe200078010ff */
[----:B------:R2:W-:Y:S01]  /*96d0*/  @!P2 ST.E.64 desc[UR40][R12.64], R110 ;  /* 0x0000006e0c00a985 */ /* 0x0005e2000c101b28 */
[-C--:B------:R-:W-:Y:S02]  /*96e0*/  @!P1 LEA.HI.X R15, R204, R5.reuse, R232, 0x2, P6 ;  /* 0x00000005cc0f9211 */ /* 0x080fe400030f14e8 */
[----:B0-----:R-:W-:Y:S02]  /*96f0*/  @!P5 LEA R8, P6, R22, R4, 0x2 ;  /* 0x000000041608d211 */ /* 0x001fe400078c10ff */
[----:B------:R-:W-:Y:S01]  /*9700*/  @!P4 LEA.HI.X R7, R23, R5, R231, 0x2, P0 ;  /* 0x000000051707c211 */ /* 0x000fe200000f14e7 */
[----:B------:R-:W-:Y:S01]  /*9710*/  @!P1 ST.E.64 desc[UR40][R14.64], R114 ;  /* 0x000000720e009985 */ /* 0x000fe2000c101b28 */
[----:B------:R-:W-:-:S02]  /*9720*/  ISETP.GE.AND P0, PT, R18, UR4, PT ;  /* 0x0000000412007c0c */ /* 0x000fc4000bf06270 */
[-C--:B------:R-:W-:Y:S01]  /*9730*/  @!P5 LEA.HI.X R9, R22, R5.reuse, R230, 0x2, P6 ;  /* 0x000000051609d211 */ /* 0x080fe200030f14e6 */
[----:B------:R0:W-:Y:S01]  /*9740*/  @!P4 ST.E.64 desc[UR40][R6.64], R118 ;  /* 0x000000760600c985 */ /* 0x0001e2000c101b28 */
[----:B------:R-:W-:Y:S02]  /*9750*/  ISETP.GE.AND P1, PT, R25, UR4, PT ;  /* 0x0000000419007c0c */ /* 0x000fe4000bf26270 */
[----:B-1----:R-:W-:Y:S01]  /*9760*/  @!P3 LEA R20, P2, R19, R4, 0x2 ;  /* 0x000000041314b211 */ /* 0x002fe200078410ff */
[----:B------:R1:W-:Y:S01]  /*9770*/  @!P5 ST.E.64 desc[UR40][R8.64], R122 ;  /* 0x0000007a0800d985 */ /* 0x0003e2000c101b28 */
[----:B------:R-:W-:Y:S02]  /*9780*/  ISETP.GE.AND P4, PT, R17, UR4, PT ;  /* 0x0000000411007c0c */ /* 0x000fe4000bf86270 */
[----:B------:R-:W-:Y:S02]  /*9790*/  ISETP.GE.AND P5, PT, R16, UR4, PT ;  /* 0x0000000410007c0c */ /* 0x000fe4000bfa6270 */
[----:B------:R-:W-:-:S02]  /*97a0*/  @!P3 LEA.HI.X R21, R19, R5, R229, 0x2, P2 ;  /* 0x000000051315b211 */ /* 0x000fc400010f14e5 */
[----:B------:R-:W-:Y:S02]  /*97b0*/  ISETP.GE.AND P2, PT, R3, UR4, PT ;  /* 0x0000000403007c0c */ /* 0x000fe4000bf46270 */
[CC--:B----4-:R-:W-:Y:S01]  /*97c0*/  @!P0 LEA R10, P6, R18.reuse, R4.reuse, 0x2 ;  /* 0x00000004120a8211 */ /* 0x0d0fe200078c10ff */
[----:B------:R4:W-:Y:S01]  /*97d0*/  @!P3 ST.E.64 desc[UR40][R20.64], R126 ;  /* 0x0000007e1400b985 */ /* 0x0009e2000c101b28 */
[-C--:B--2---:R-:W-:Y:S02]  /*97e0*/  @!P1 LEA R12, P3, R25, R4.reuse, 0x2 ;  /* 0x00000004190c9211 */ /* 0x084fe400078610ff */
[-C--:B------:R-:W-:Y:S02]  /*97f0*/  @!P0 LEA.HI.X R11, R18, R5.reuse, R228, 0x2, P6 ;  /* 0x00000005120b8211 */ /* 0x080fe400030f14e4 */
[----:B0-----:R-:W-:Y:S02]  /*9800*/  @!P4 LEA R6, P6, R17, R4, 0x2 ;  /* 0x000000041106c211 */ /* 0x001fe400078c10ff */
[----:B------:R-:W-:Y:S01]  /*9810*/  @!P1 LEA.HI.X R13, R25, R5, R0, 0x2, P3 ;  /* 0x00000005190d9211 */ /* 0x000fe200018f1400 */
[----:B------:R4:W-:Y:S01]  /*9820*/  @!P0 ST.E.64 desc[UR40][R10.64], R130 ;  /* 0x000000820a008985 */ /* 0x0009e2000c101b28 */
[----:B------:R-:W-:-:S02]  /*9830*/  SHF.R.S32.HI R25, RZ, 0x1f, R16 ;  /* 0x0000001fff197819 */ /* 0x000fc40000011410 */
[CC--:B-1----:R-:W-:Y:S02]  /*9840*/  @!P5 LEA R8, P3, R16.reuse, R4.reuse, 0x2 ;  /* 0x000000041008d211 */ /* 0x0c2fe400078610ff */
[-C--:B------:R-:W-:Y:S02]  /*9850*/  @!P4 LEA.HI.X R7, R17, R5.reuse, R227, 0x2, P6 ;  /* 0x000000051107c211 */ /* 0x080fe400030f14e3 */
[----:B------:R-:W-:Y:S02]  /*9860*/  SHF.R.S32.HI R0, RZ, 0x1f, R3 ;  /* 0x0000001fff007819 */ /* 0x000fe40000011403 */
[C---:B------:R-:W-:Y:S01]  /*9870*/  @!P2 LEA R14, P6, R3.reuse, R4, 0x2 ;  /* 0x00000004030ea211 */ /* 0x040fe200078c10ff */
[----:B------:R4:W-:Y:S01]  /*9880*/  @!P4 ST.E.64 desc[UR40][R6.64], R134 ;  /* 0x000000860600c985 */ /* 0x0009e2000c101b28 */
[-C--:B------:R-:W-:Y:S02]  /*9890*/  @!P5 LEA.HI.X R9, R16, R5.reuse, R25, 0x2, P3 ;  /* 0x000000051009d211 */ /* 0x080fe400018f1419 */
[----:B------:R-:W-:Y:S01]  /*98a0*/  @!P2 LEA.HI.X R15, R3, R5, R0, 0x2, P6 ;  /* 0x00000005030fa211 */ /* 0x000fe200030f1400 */
[----:B------:R-:W-:-:S02]  /*98b0*/  VIADD R3, R2, 0xf8 ;  /* 0x000000f802037836 */ /* 0x000fc40000000000 */
[----:B------:R4:W-:Y:S03]  /*98c0*/  @!P5 ST.E.64 desc[UR40][R8.64], R138 ;  /* 0x0000008a0800d985 */ /* 0x0009e6000c101b28 */
[----:B------:R-:W-:Y:S01]  /*98d0*/  ISETP.GE.AND P0, PT, R3, UR4, PT ;  /* 0x0000000403007c0c */ /* 0x000fe2000bf06270 */
[----:B------:R4:W-:Y:S04]  /*98e0*/  @!P1 ST.E.64 desc[UR40][R12.64], R142 ;  /* 0x0000008e0c009985 */ /* 0x0009e8000c101b28 */
[----:B------:R4:W-:Y:S08]  /*98f0*/  @!P2 ST.E.64 desc[UR40][R14.64], R146 ;  /* 0x000000920e00a985 */ /* 0x0009f0000c101b28 */
[----:B------:R-:W-:Y:S05]  /*9900*/  @P0 BRA `(.L_x_392) ;  /* 0x0000000c00f00947 */ /* 0x000fea0003800000 */
[----:B------:R-:W-:Y:S02]  /*9910*/  LEA R4, P0, R3, R4, 0x2 ;  /* 0x0000000403047211 */ /* 0x000fe400078010ff */
[----:B------:R-:W-:-:S04]  /*9920*/  SHF.R.S32.HI R0, RZ, 0x1f, R3 ;  /* 0x0000001fff007819 */ /* 0x000fc80000011403 */
[----:B------:R-:W-:-:S05]  /*9930*/  LEA.HI.X R5, R3, R5, R0, 0x2, P0 ;  /* 0x0000000503057211 */ /* 0x000fca00000f1400 */
[----:B------:R2:W-:Y:S01]  /*9940*/  ST.E.64 desc[UR40][R4.64], R150 ;  /* 0x0000009604007985 */ /* 0x0005e2000c101b28 */
[----:B------:R-:W-:Y:S05]  /*9950*/  BRA `(.L_x_392) ;  /* 0x0000000c00dc7947 */ /* 0x000fea0003800000 */
.L_x_383:
[----:B------:R-:W-:Y:S02]  /*9960*/  ULDC.64 UR8, c[0x0][0xc00] ;  /* 0x0003000000087ab9 */ /* 0x000fe40000000a00 */
[----:B------:R-:W-:-:S04]  /*9970*/  UISETP.NE.U32.AND UP0, UPT, UR8, URZ, UPT ;  /* 0x0000003f0800728c */ /* 0x000fc8000bf05070 */
[----:B------:R-:W-:-:S03]  /*9980*/  UISETP.NE.AND.EX UP0, UPT, UR9, URZ, UPT, UP0 ;  /* 0x0000003f0900728c */ /* 0x000fc6000bf05300 */
[----:B------:R-:W-:Y:S02]  /*9990*/  ULDC.64 UR8, c[0x0][0xc00] ;  /* 0x0003000000087ab9 */ /* 0x000fe40000000a00 */
[----:B------:R-:W-:Y:S01]  /*99a0*/  UIMAD.WIDE UR8, UR46, 0x4, UR8 ;  /* 0x000000042e0878a5 */ /* 0x000fe2000f8e0208 */
[----:B------:R-:W-:-:S05]  /*99b0*/  PLOP3.LUT P1, PT, PT, PT, UP0, 0x80, 0x0 ;  /* 0x000000000000781c */ /* 0x000fca0003f2f008 */
[----:B------:R-:W-:Y:S02]  /*99c0*/  IMAD.U32 R4, RZ, RZ, UR8 ;  /* 0x00000008ff047e24 */ /* 0x000fe4000f8e00ff */
[----:B------:R-:W-:Y:S01]  /*99d0*/  IMAD.U32 R5, RZ, RZ, UR9 ;  /* 0x00000009ff057e24 */ /* 0x000fe2000f8e00ff */
[----:B------:R-:W-:Y:S02]  /*99e0*/  ULDC.64 UR8, c[0x0][0xc08] ;  /* 0x0003020000087ab9 */ /* 0x000fe40000000a00 */
[----:B------:R-:W-:-:S03]  /*99f0*/  UISETP.NE.U32.AND UP1, UPT, UR8, URZ, UPT ;  /* 0x0000003f0800728c */ /* 0x000fc6000bf25070 */
[----:B------:R-:W2:Y:S01]  /*9a00*/  @P1 LDG.E R8, desc[UR40][R4.64] ;  /* 0x0000002804081981 */ /* 0x000ea2000c1e1900 */
[----:B------:R-:W-:Y:S01]  /*9a10*/  UISETP.NE.AND.EX UP1, UPT, UR9, URZ, UPT, UP1 ;  /* 0x0000003f0900728c */ /* 0x000fe2000bf25310 */
[----:B------:R-:W-:Y:S02]  /*9a20*/  ULDC UR4, c[0x0][0xa88] ;  /* 0x0002a20000047ab9 */ /* 0x000fe40000000800 */
[----:B------:R-:W-:-:S03]  /*9a30*/  IMAD.U32 R0, RZ, RZ, UR4 ;  /* 0x00000004ff007e24 */ /* 0x000fc6000f8e00ff */
[----:B------:R-:W-:-:S05]  /*9a40*/  PLOP3.LUT P2, PT, PT, PT, UP1, 0x80, 0x0 ;  /* 0x000000000000781c */ /* 0x000fca0003f4f018 */
[----:B------:R-:W-:Y:S02]  /*9a50*/  @UP1 ULDC.64 UR8, c[0x0][0xc08] ;  /* 0x0003020000081ab9 */ /* 0x000fe40000000a00 */
[----:B------:R-:W-:-:S06]  /*9a60*/  @UP1 UIMAD.WIDE UR8, UR46, 0x4, UR8 ;  /* 0x000000042e0818a5 */ /* 0x000fcc000f8e0208 */
[----:B------:R-:W-:Y:S02]  /*9a70*/  IMAD.U32 R6, RZ, RZ, UR8 ;  /* 0x00000008ff067e24 */ /* 0x000fe4000f8e00ff */
[----:B------:R-:W-:-:S05]  /*9a80*/  IMAD.U32 R7, RZ, RZ, UR9 ;  /* 0x00000009ff077e24 */ /* 0x000fca000f8e00ff */
[----:B------:R0:W5:Y:S01]  /*9a90*/  @P2 LDG.E R0, desc[UR40][R6.64] ;  /* 0x0000002806002981 */ /* 0x000162000c1e1900 */
[----:B------:R-:W-:Y:S01]  /*9aa0*/  UMOV UR4, URZ ;  /* 0x0000003f00047c82 */ /* 0x000fe20008000000 */
[----:B------:R-:W-:Y:S01]  /*9ab0*/  UISETP.NE.AND UP1, UPT, UR39, URZ, UPT ;  /* 0x0000003f2700728c */ /* 0x000fe2000bf25270 */
[----:B------:R-:W1:Y:S10]  /*9ac0*/  S2R R3, SR_TID.X ;  /* 0x0000000000037919 */ /* 0x000e740000002100 */
[----:B------:R-:W-:Y:S01]  /*9ad0*/  @!UP1 ULDC UR39, c[0x0][0xad4] ;  /* 0x0002b50000279ab9 */ /* 0x000fe20000000800 */
[----:B--2---:R-:W-:Y:S01]  /*9ae0*/  @P1 R2UR UR4, R8 ;  /* 0x00000000080412ca */ /* 0x004fe200000e0000 */
[----:B-1----:R-:W-:-:S05]  /*9af0*/  VIADD R8, R3, 0xffffff80 ;  /* 0xffffff8003087836 */ /* 0x002fca0000000000 */
[----:B------:R-:W-:-:S07]  /*9b00*/  ISETP.GT.AND P0, PT, R8, 0x7f, PT ;  /* 0x0000007f0800780c */ /* 0x000fce0003f04270 */
[----:B------:R-:W-:Y:S01]  /*9b10*/  USHF.R.S32.HI UR19, URZ, 0x1f, UR4 ;  /* 0x0000001f3f137899 */ /* 0x000fe20008011404 */
[----:B0-----:R-:W-:Y:S11]  /*9b20*/  @P2 BRA `(.L_x_395) ;  /* 0x0000000000102947 */ /* 0x001ff60003800000 */
[----:B------:R-:W-:Y:S05]  /*9b30*/  @!P1 BRA `(.L_x_395) ;  /* 0x00000000000c9947 */ /* 0x000fea0003800000 */
[----:B------:R-:W2:Y:S04]  /*9b40*/  LDG.E R3, desc[UR40][R4.64] ;  /* 0x0000002804037981 */ /* 0x000ea8000c1e1900 */
[----:B-----5:R-:W2:Y:S02]  /*9b50*/  LDG.E R0, desc[UR40][R4.64+0x4] ;  /* 0x0000042804007981 */ /* 0x020ea4000c1e1900 */
[----:B--2---:R-:W-:-:S07]  /*9b60*/  IMAD.IADD R0, R0, 0x1, -R3 ;  /* 0x0000000100007824 */ /* 0x004fce00078e0a03 */
.L_x_395:
[----:B------:R-:W-:Y:S01]  /*9b70*/  USEL UR46, UR46, URZ, !UP0 ;  /* 0x0000003f2e2e7287 */ /* 0x000fe2000c000000 */
[----:B------:R-:W-:Y:S01]  /*9b80*/  BSSY B1, `(.L_x_396) ;  /* 0x0000039000017945 */ /* 0x000fe20003800000 */
[----:B------:R-:W-:-:S03]  /*9b90*/  USEL UR45, UR45, URZ, !UP0 ;  /* 0x0000003f2d2d7287 */ /* 0x000fc6000c000000 */
[----:B------:R-:W-:Y:S09]  /*9ba0*/  @P0 BRA `(.L_x_397) ;  /* 0x0000000000d80947 */ /* 0x000ff20003800000 */
[----:B------:R-:W0:Y:S01]  /*9bb0*/  S2R R3, SR_TID.X ;  /* 0x0000000000037919 */ /* 0x000e220000002100 */
[----:B------:R-:W1:Y:S01]  /*9bc0*/  LDC R9, c[0x0][0xbe8] ;  /* 0x0002fa00ff097b82 */ /* 0x000e620000000800 */
[----:B------:R-:W-:-:S04]  /*9bd0*/  IMAD.U32 R4, RZ, RZ, UR44 ;  /* 0x0000002cff047e24 */ /* 0x000fc8000f8e00ff */
[----:B0-----:R-:W-:Y:S02]  /*9be0*/  IMAD R3, R4, 0x80, R3 ;  /* 0x0000008004037824 */ /* 0x001fe400078e0203 */
[----:B-1---5:R-:W-:Y:S02]  /*9bf0*/  IMAD R4, R0, R9, RZ ;  /* 0x0000000900047224 */ /* 0x022fe400078e02ff */
[----:B------:R-:W-:-:S05]  /*9c00*/  VIADD R6, R3, 0xffffff80 ;  /* 0xffffff8003067836 */ /* 0x000fca0000000000 */
[----:B------:R-:W-:-:S13]  /*9c10*/  ISETP.GE.AND P0, PT, R6, R4, PT ;  /* 0x000000040600720c */ /* 0x000fda0003f06270 */
[----:B------:R-:W-:Y:S05]  /*9c20*/  @P0 BRA `(.L_x_397) ;  /* 0x0000000000b80947 */ /* 0x000fea0003800000 */
[----:B------:R-:W-:Y:S01]  /*9c30*/  ISETP.NE.AND P0, PT, R9, 0x1, PT ;  /* 0x000000010900780c */ /* 0x000fe20003f05270 */
[----:B------:R-:W-:Y:S01]  /*9c40*/  UISETP.GT.AND UP0, UPT, UR39, 0x1, UPT ;  /* 0x000000012700788c */ /* 0x000fe2000bf04270 */
[----:B------:R-:W-:-:S03]  /*9c50*/  UMOV UR17, 0x9b8 ;  /* 0x000009b800117882 */ /* 0x000fc60000000000 */
[----:B------:R-:W-:Y:S02]  /*9c60*/  USEL UR17, UR17, 0x978, UP0 ;  /* 0x0000097811117887 */ /* 0x000fe40008000000 */
[----:B------:R-:W-:-:S06]  /*9c70*/  USEL UR16, UR42, URZ, UP0 ;  /* 0x0000003f2a107287 */ /* 0x000fcc0008000000 */
[----:B------:R-:W0:Y:S04]  /*9c80*/  @P0 LDC R3, c[0x0][0xbec] ;  /* 0x0002fb00ff030b82 */ /* 0x000e280000000800 */
[----:B------:R-:W-:Y:S01]  /*9c90*/  ULDC.64 UR8, c[0x0][UR17+0x218] ;  /* 0x0000860011087abb */ /* 0x000fe20008000a00 */
[----:B------:R-:W-:Y:S01]  /*9ca0*/  ULDC.64 UR12, c[0x0][UR17+0x220] ;  /* 0x00008800110c7abb */ /* 0x000fe20008000a00 */
[----:B------:R-:W-:Y:S01]  /*9cb0*/  ULDC.64 UR14, c[0x0][UR17+0x228] ;  /* 0x00008a00110e7abb */ /* 0x000fe20008000a00 */
[----:B------:R-:W-:Y:S01]  /*9cc0*/  UIMAD.WIDE.U32 UR10, UR8, UR43, URZ ;  /* 0x0000002b080a72a5 */ /* 0x000fe2000f8e003f */
[----:B------:R-:W1:Y:S01]  /*9cd0*/  @P0 LDC R5, c[0x0][0xbf0] ;  /* 0x0002fc00ff050b82 */ /* 0x000e620000000800 */
[----:B------:R-:W-:Y:S02]  /*9ce0*/  UIMAD UR18, UR9, UR43, URZ ;  /* 0x0000002b091272a4 */ /* 0x000fe4000f8e023f */
[----:B------:R-:W-:-:S02]  /*9cf0*/  UIMAD UR13, UR13, UR46, URZ ;  /* 0x0000002e0d0d72a4 */ /* 0x000fc4000f8e023f */
[----:B------:R-:W-:Y:S02]  /*9d00*/  UIMAD.WIDE.U32 UR20, UR14, UR16, URZ ;  /* 0x000000100e1472a5 */ /* 0x000fe4000f8e003f */
[----:B------:R-:W-:Y:S02]  /*9d10*/  UIMAD.WIDE.U32 UR8, UR12, UR46, URZ ;  /* 0x0000002e0c0872a5 */ /* 0x000fe4000f8e003f */
[----:B------:R-:W-:Y:S02]  /*9d20*/  UIMAD UR14, UR15, UR16, URZ ;  /* 0x000000100f0e72a4 */ /* 0x000fe4000f8e023f */
[----:B------:R-:W-:Y:S02]  /*9d30*/  UIMAD UR13, UR12, UR45, UR13 ;  /* 0x0000002d0c0d72a4 */ /* 0x000fe4000f8e020d */
[----:B------:R-:W-:Y:S02]  /*9d40*/  UIADD3 UR10, UP1, UP2, UR8, UR10, UR4 ;  /* 0x0000000a080a7290 */ /* 0x000fe4000fa3e004 */
[----:B------:R-:W-:Y:S01]  /*9d50*/  UIADD3 UR14, UR21, UR14, URZ ;  /* 0x0000000e150e7290 */ /* 0x000fe2000fffe03f */
[----:B0-----:R-:W-:Y:S01]  /*9d60*/  @P0 IMAD.HI.U32 R4, R6, R3, RZ ;  /* 0x0000000306040227 */ /* 0x001fe200078e00ff */
[----:B------:R-:W-:-:S02]  /*9d70*/  UIADD3 UR18, UR11, UR18, URZ ;  /* 0x000000120b127290 */ /* 0x000fc4000fffe03f */
[----:B------:R-:W-:Y:S01]  /*9d80*/  UIADD3 UR13, UR9, UR13, URZ ;  /* 0x0000000d090d7290 */ /* 0x000fe2000fffe03f */
[----:B------:R-:W-:Y:S02]  /*9d90*/  IMAD.MOV.U32 R3, RZ, RZ, R6 ;  /* 0x000000ffff037224 */ /* 0x000fe400078e0006 */
[----:B------:R-:W-:Y:S01]  /*9da0*/  IMAD.U32 R10, RZ, RZ, UR14 ;  /* 0x0000000eff0a7e24 */ /* 0x000fe2000f8e00ff */
[----:B------:R-:W-:Y:S01]  /*9db0*/  ULDC.64 UR8, c[0x0][UR17+0x210] ;  /* 0x0000840011087abb */ /* 0x000fe20008000a00 */
[----:B-1----:R-:W-:Y:S01]  /*9dc0*/  @P0 SHF.R.U32.HI R3, RZ, R5, R4 ;  /* 0x00000005ff030219 */ /* 0x002fe20000011604 */
[----:B------:R-:W-:Y:S02]  /*9dd0*/  IMAD.U32 R4, RZ, RZ, UR20 ;  /* 0x00000014ff047e24 */ /* 0x000fe4000f8e00ff */
[----:B------:R-:W-:Y:S01]  /*9de0*/  IMAD.U32 R5, RZ, RZ, UR21 ;  /* 0x00000015ff057e24 */ /* 0x000fe2000f8e00ff */
[--C-:B------:R-:W-:Y:S01]  /*9df0*/  SHF.R.S32.HI R5, RZ, 0x1f, R3.reuse ;  /* 0x0000001fff057819 */ /* 0x100fe20000011403 */
[----:B------:R-:W-:Y:S01]  /*9e00*/  IMAD.MOV R7, RZ, RZ, -R3 ;  /* 0x000000ffff077224 */ /* 0x000fe200078e0a03 */
[----:B------:R-:W-:Y:S01]  /*9e10*/  IADD3 R4, P0, P1, R3, UR10, R4 ;  /* 0x0000000a03047c10 */ /* 0x000fe2000f91e004 */
[----:B------:R-:W-:-:S02]  /*9e20*/  UIADD3.X UR10, UR13, UR18, UR19, UP1, UP2 ;  /* 0x000000120d0a7290 */ /* 0x000fc40008fe4413 */
[----:B------:R-:W-:-:S04]  /*9e30*/  IMAD R7, R9, R7, R6 ;  /* 0x0000000709077224 */ /* 0x000fc800078e0206 */
[----:B------:R-:W-:Y:S01]  /*9e40*/  IADD3.X R5, R5, UR10, R10, P0, P1 ;  /* 0x0000000a05057c10 */ /* 0x000fe200087e240a */
[C---:B------:R-:W-:Y:S01]  /*9e50*/  IMAD R6, R7.reuse, UR9, RZ ;  /* 0x0000000907067c24 */ /* 0x040fe2000f8e02ff */
[----:B------:R-:W-:Y:S01]  /*9e60*/  SHF.R.S32.HI R3, RZ, 0x1f, R7 ;  /* 0x0000001fff037819 */ /* 0x000fe20000011407 */
[----:B------:R-:W-:Y:S01]  /*9e70*/  ULDC.64 UR10, c[0x0][0xba8] ;  /* 0x0002ea00000a7ab9 */ /* 0x000fe20000000a00 */
[----:B------:R-:W-:Y:S01]  /*9e80*/  @!UP0 ULDC UR10, c[0x0][0xb50] ;  /* 0x0002d400000a8ab9 */ /* 0x000fe20000000800 */
[----:B------:R-:W-:Y:S01]  /*9e90*/  IMAD.WIDE.U32 R4, R7, UR8, R4 ;  /* 0x0000000807047c25 */ /* 0x000fe2000f8e0004 */
[----:B------:R-:W-:-:S03]  /*9ea0*/  @!UP0 ULDC UR11, c[0x0][0xb54] ;  /* 0x0002d500000b8ab9 */ /* 0x000fc60000000800 */
[----:B------:R-:W-:Y:S01]  /*9eb0*/  IMAD R3, R3, UR8, R6 ;  /* 0x0000000803037c24 */ /* 0x000fe2000f8e0206 */
[----:B------:R-:W-:-:S03]  /*9ec0*/  LEA R6, P0, R4, UR10, 0x2 ;  /* 0x0000000a04067c11 */ /* 0x000fc6000f8010ff */
[----:B------:R-:W-:-:S05]  /*9ed0*/  IMAD.IADD R3, R5, 0x1, R3 ;  /* 0x0000000105037824 */ /* 0x000fca00078e0203 */
[----:B------:R-:W-:Y:S01]  /*9ee0*/  LEA.HI.X R7, R4, UR11, R3, 0x2, P0 ;  /* 0x0000000b04077c11 */ /* 0x000fe200080f1403 */
[----:B------:R-:W-:-:S05]  /*9ef0*/  IMAD.MOV.U32 R3, RZ, RZ, -0x800000 ;  /* 0xff800000ff037424 */ /* 0x000fca00078e00ff */
[----:B------:R0:W-:Y:S02]  /*9f00*/  STG.E desc[UR40][R6.64], R3 ;  /* 0x0000000306007986 */ /* 0x0001e4000c101928 */
.L_x_397:
[----:B------:R-:W-:Y:S05]  /*9f10*/  BSYNC B1 ;  /* 0x0000000000017941 */ /* 0x000fea0003800000 */
.L_x_396:
[----:B------:R-:W-:-:S06]  /*9f20*/  UISETP.GT.AND UP0, UPT, UR39, 0x1, UPT ;  /* 0x000000012700788c */ /* 0x000fcc000bf04270 */
[----:B------:R-:W-:-:S13]  /*9f30*/  PLOP3.LUT P0, PT, PT, PT, UP0, 0x80, 0x0 ;  /* 0x000000000000781c */ /* 0x000fda0003f0f008 */
[----:B------:R-:W-:Y:S05]  /*9f40*/  @P0 BRA `(.L_x_392) ;  /* 0x0000000800600947 */ /* 0x000fea0003800000 */
[----:B------:R-:W1:Y:S01]  /*9f50*/  LDC R11, c[0x0][0xbe8] ;  /* 0x0002fa00ff0b7b82 */ /* 0x000e620000000800 */
[----:B0-----:R-:W-:Y:S01]  /*9f60*/  SHF.R.S32.HI R3, RZ, 0x1f, R8 ;  /* 0x0000001fff037819 */ /* 0x001fe20000011408 */
[----:B------:R-:W-:Y:S01]  /*9f70*/  ULDC.64 UR10, c[0x0][0xaa0] ;  /* 0x0002a800000a7ab9 */ /* 0x000fe20000000a00 */
[----:B------:R-:W-:Y:S01]  /*9f80*/  BSSY B1, `(.L_x_398) ;  /* 0x0000052000017945 */ /* 0x000fe20003800000 */
[----:B------:R-:W-:Y:S01]  /*9f90*/  UIMAD.WIDE.U32 UR8, UR4, UR10, URZ ;  /* 0x0000000a040872a5 */ /* 0x000fe2000f8e003f */
[----:B------:R-:W-:Y:S01]  /*9fa0*/  LEA.HI R3, R3, R8, RZ, 0x3 ;  /* 0x0000000803037211 */ /* 0x000fe200078f18ff */
[----:B------:R-:W-:-:S03]  /*9fb0*/  UIMAD UR10, UR19, UR10, URZ ;  /* 0x0000000a130a72a4 */ /* 0x000fc6000f8e023f */
[----:B------:R-:W-:Y:S01]  /*9fc0*/  LOP3.LUT R9, R3, 0xfffffff8, RZ, 0xc0, !PT ;  /* 0xfffffff803097812 */ /* 0x000fe200078ec0ff */
[----:B------:R-:W-:Y:S01]  /*9fd0*/  UIMAD UR10, UR4, UR11, UR10 ;  /* 0x0000000b040a72a4 */ /* 0x000fe2000f8e020a */
[----:B------:R-:W-:-:S03]  /*9fe0*/  SHF.R.S32.HI R13, RZ, 0x3, R3 ;  /* 0x00000003ff0d7819 */ /* 0x000fc60000011403 */
[----:B------:R-:W-:Y:S01]  /*9ff0*/  IMAD.IADD R10, R8, 0x1, -R9 ;  /* 0x00000001080a7824 */ /* 0x000fe200078e0a09 */
[----:B------:R-:W-:Y:S01]  /*a000*/  UIADD3 UR9, UR9, UR10, URZ ;  /* 0x0000000a09097290 */ /* 0x000fe2000fffe03f */
[----:B------:R-:W-:Y:S02]  /*a010*/  IMAD.U32 R8, RZ, RZ, UR44 ;  /* 0x0000002cff087e24 */ /* 0x000fe4000f8e00ff */
[----:B------:R-:W-:Y:S01]  /*a020*/  IMAD R3, R10, 0x20, R13 ;  /* 0x000000200a037824 */ /* 0x000fe200078e020d */
[----:B------:R-:W-:Y:S02]  /*a030*/  ULDC.64 UR10, c[0x0][0xae8] ;  /* 0x0002ba00000a7ab9 */ /* 0x000fe40000000a00 */
[----:B------:R-:W-:Y:S01]  /*a040*/  UIMAD.WIDE.U32 UR8, UR43, UR10, UR8 ;  /* 0x0000000a2b0872a5 */ /* 0x000fe2000f8e0008 */
[----:B------:R-:W-:Y:S01]  /*a050*/  IMAD R8, R8, 0x80, R3 ;  /* 0x0000008008087824 */ /* 0x000fe200078e0203 */
[----:B-1----:R-:W-:Y:S02]  /*a060*/  ISETP.NE.AND P0, PT, R11, 0x1, PT ;  /* 0x000000010b00780c */ /* 0x002fe40003f05270 */
[----:B------:R-:W-:Y:S01]  /*a070*/  UIMAD UR9, UR43, UR11, UR9 ;  /* 0x0000000b2b0972a4 */ /* 0x000fe2000f8e0209 */
[----:B------:R-:W-:-:S02]  /*a080*/  IMAD.MOV.U32 R3, RZ, RZ, R8 ;  /* 0x000000ffff037224 */ /* 0x000fc400078e0008 */
[----:B------:R-:W-:Y:S02]  /*a090*/  ULDC.64 UR10, c[0x0][0xaf0] ;  /* 0x0002bc00000a7ab9 */ /* 0x000fe40000000a00 */
[----:B------:R-:W-:Y:S02]  /*a0a0*/  UIMAD UR45, UR45, UR10, URZ ;  /* 0x0000000a2d2d72a4 */ /* 0x000fe4000f8e023f */
[----:B------:R-:W-:Y:S02]  /*a0b0*/  UIMAD.WIDE.U32 UR8, UR46, UR10, UR8 ;  /* 0x0000000a2e0872a5 */ /* 0x000fe4000f8e0008 */
[----:B------:R-:W-:Y:S02]  /*a0c0*/  UIMAD UR4, UR46, UR11, UR45 ;  /* 0x0000000b2e0472a4 */ /* 0x000fe4000f8e022d */
[----:B------:R-:W0:Y:S02]  /*a0d0*/  @P0 LDC R5, c[0x0][0xbec] ;  /* 0x0002fb00ff050b82 */ /* 0x000e240000000800 */
[----:B------:R-:W-:Y:S01]  /*a0e0*/  UIADD3 UR4, UR9, UR4, URZ ;  /* 0x0000000409047290 */ /* 0x000fe2000fffe03f */
[----:B------:R-:W-:-:S05]  /*a0f0*/  ULDC.64 UR10, c[0x0][0xae0] ;  /* 0x0002b800000a7ab9 */ /* 0x000fca0000000a00 */
[----:B------:R-:W1:Y:S01]  /*a100*/  @P0 LDC R7, c[0x0][0xbf0] ;  /* 0x0002fc00ff070b82 */ /* 0x000e620000000800 */
[----:B0-----:R-:W-:-:S04]  /*a110*/  @P0 IMAD.HI.U32 R4, R8, R5, RZ ;  /* 0x0000000508040227 */ /* 0x001fc800078e00ff */
[----:B------:R-:W-:Y:S02]  /*a120*/  IMAD.U32 R5, RZ, RZ, UR9 ;  /* 0x00000009ff057e24 */ /* 0x000fe4000f8e00ff */
[----:B------:R-:W-:Y:S01]  /*a130*/  IMAD.U32 R5, RZ, RZ, UR4 ;  /* 0x00000004ff057e24 */ /* 0x000fe2000f8e00ff */
[----:B-1----:R-:W-:Y:S01]  /*a140*/  @P0 SHF.R.U32.HI R3, RZ, R7, R4 ;  /* 0x00000007ff030219 */ /* 0x002fe20000011604 */
[----:B------:R-:W-:Y:S01]  /*a150*/  IMAD.U32 R4, RZ, RZ, UR8 ;  /* 0x00000008ff047e24 */ /* 0x000fe2000f8e00ff */
[----:B------:R-:W-:Y:S02]  /*a160*/  ULDC.64 UR8, c[0x0][0xad8] ;  /* 0x0002b60000087ab9 */ /* 0x000fe40000000a00 */
[--C-:B------:R-:W-:Y:S01]  /*a170*/  SHF.R.S32.HI R6, RZ, 0x1f, R3.reuse ;  /* 0x0000001fff067819 */ /* 0x100fe20000011403 */
[----:B------:R-:W-:Y:S02]  /*a180*/  IMAD.MOV R7, RZ, RZ, -R3 ;  /* 0x000000ffff077224 */ /* 0x000fe400078e0a03 */
[----:B------:R-:W-:-:S04]  /*a190*/  IMAD.WIDE.U32 R4, R3, UR10, R4 ;  /* 0x0000000a03047c25 */ /* 0x000fc8000f8e0004 */
[----:B------:R-:W-:Y:S02]  /*a1a0*/  IMAD R7, R11, R7, R8 ;  /* 0x000000070b077224 */ /* 0x000fe400078e0208 */
[----:B------:R-:W-:Y:S02]  /*a1b0*/  IMAD R6, R6, UR10, RZ ;  /* 0x0000000a06067c24 */ /* 0x000fe4000f8e02ff */
[----:B------:R-:W-:Y:S02]  /*a1c0*/  IMAD.U32 R8, RZ, RZ, UR44 ;  /* 0x0000002cff087e24 */ /* 0x000fe4000f8e00ff */
[----:B------:R-:W-:Y:S01]  /*a1d0*/  IMAD R9, R3, UR11, R6 ;  /* 0x0000000b03097c24 */ /* 0x000fe2000f8e0206 */
[----:B------:R-:W-:Y:S01]  /*a1e0*/  SHF.R.S32.HI R6, RZ, 0x1f, R7 ;  /* 0x0000001fff067819 */ /* 0x000fe20000011407 */
[----:B------:R-:W-:Y:S02]  /*a1f0*/  IMAD R8, R8, 0x80, R13 ;  /* 0x0000008008087824 */ /* 0x000fe400078e020d */
[----:B------:R-:W-:-:S02]  /*a200*/  IMAD.IADD R5, R5, 0x1, R9 ;  /* 0x0000000105057824 */ /* 0x000fc400078e0209 */
[----:B------:R-:W-:Y:S02]  /*a210*/  IMAD R6, R6, UR8, RZ ;  /* 0x0000000806067c24 */ /* 0x000fe4000f8e02ff */
[----:B------:R-:W-:-:S04]  /*a220*/  IMAD.WIDE.U32 R4, R7, UR8, R4 ;  /* 0x0000000807047c25 */ /* 0x000fc8000f8e0004 */
[----:B------:R-:W-:Y:S01]  /*a230*/  IMAD R9, R7, UR9, R6 ;  /* 0x0000000907097c24 */ /* 0x000fe2000f8e0206 */
[----:B------:R-:W-:Y:S01]  /*a240*/  ULDC.64 UR8, c[0x0][0xa80] ;  /* 0x0002a00000087ab9 */ /* 0x000fe20000000a00 */
[----:B-----5:R-:W-:Y:S01]  /*a250*/  IMAD R11, R0, R11, RZ ;  /* 0x0000000b000b7224 */ /* 0x020fe200078e02ff */
[----:B------:R-:W-:Y:S01]  /*a260*/  LEA R6, P2, R4, UR8, 0x1 ;  /* 0x0000000804067c11 */ /* 0x000fe2000f8408ff */
[C---:B------:R-:W-:Y:S02]  /*a270*/  VIADD R3, R8.reuse, 0x40 ;  /* 0x0000004008037836 */ /* 0x040fe40000000000 */
[----:B------:R-:W-:Y:S02]  /*a280*/  IMAD.IADD R5, R5, 0x1, R9 ;  /* 0x0000000105057824 */ /* 0x000fe400078e0209 */
[----:B------:R-:W-:Y:S01]  /*a290*/  VIADD R0, R8, 0x20 ;  /* 0x0000002008007836 */ /* 0x000fe20000000000 */
[----:B------:R-:W-:Y:S01]  /*a2a0*/  ISETP.GE.AND P0, PT, R3, R11, PT ;  /* 0x0000000b0300720c */ /* 0x000fe20003f06270 */
[----:B------:R-:W-:Y:S01]  /*a2b0*/  IMAD.SHL.U32 R7, R10, 0x8, RZ ;  /* 0x000000080a077824 */ /* 0x000fe200078e00ff */
[----:B------:R-:W-:-:S02]  /*a2c0*/  LEA.HI.X R3, R4, UR9, R5, 0x1, P2 ;  /* 0x0000000904037c11 */ /* 0x000fc400090f0c05 */
[-C--:B------:R-:W-:Y:S01]  /*a2d0*/  ISETP.GE.AND P2, PT, R8, R11.reuse, PT ;  /* 0x0000000b0800720c */ /* 0x080fe20003f46270 */
[C---:B------:R-:W-:Y:S01]  /*a2e0*/  VIADD R9, R7.reuse, 0x80 ;  /* 0x0000008007097836 */ /* 0x040fe20000000000 */
[----:B------:R-:W-:Y:S01]  /*a2f0*/  ISETP.GE.AND P1, PT, R0, R11, PT ;  /* 0x0000000b0000720c */ /* 0x000fe20003f26270 */
[C---:B------:R-:W-:Y:S01]  /*a300*/  VIADD R13, R7.reuse, 0xc0 ;  /* 0x000000c0070d7836 */ /* 0x040fe20000000000 */
[----:B------:R0:W1:Y:S01]  /*a310*/  SHFL.IDX PT, R4, R6, RZ, 0x181f ;  /* 0x00181fff06047589 */ /* 0x00006200000e0000 */
[----:B------:R-:W-:Y:S01]  /*a320*/  VIADD R15, R7, 0x40 ;  /* 0x00000040070f7836 */ /* 0x000fe20000000000 */
[----:B------:R-:W-:Y:S02]  /*a330*/  SHF.R.S32.HI R12, RZ, 0x1f, R7 ;  /* 0x0000001fff0c7819 */ /* 0x000fe40000011407 */
[----:B------:R0:W2:Y:S01]  /*a340*/  SHFL.IDX PT, R0, R3, RZ, 0x181f ;  /* 0x00181fff03007589 */ /* 0x0000a200000e0000 */
[----:B------:R-:W-:Y:S02]  /*a350*/  SHF.R.S32.HI R10, RZ, 0x1f, R9 ;  /* 0x0000001fff0a7819 */ /* 0x000fe40000011409 */
[----:B------:R-:W-:-:S02]  /*a360*/  SHF.R.S32.HI R14, RZ, 0x1f, R13 ;  /* 0x0000001fff0e7819 */ /* 0x000fc4000001140d */
[----:B------:R-:W-:Y:S01]  /*a370*/  SHF.R.S32.HI R20, RZ, 0x1f, R15 ;  /* 0x0000001fff147819 */ /* 0x000fe2000001140f */
[----:B------:R-:W-:Y:S06]  /*a380*/  @P2 BRA `(.L_x_399) ;  /* 0x0000000000442947 */ /* 0x000fec0003800000 */
        /* <DEDUP_REMOVED lines=8> */
[----:B------:R3:W-:Y:S01]  /*a410*/  @!P5 ST.E.128 desc[UR40][R24.64], RZ ;  /* 0x000000ff1800d985 */ /* 0x0007e2000c101d28 */
[----:B------:R-:W-:Y:S02]  /*a420*/  @!P4 LEA.HI.X R27, R15, R0, R20, 0x1, P6 ;  /* 0x000000000f1bc211 */ /* 0x000fe400030f0c14 */
[----:B------:R-:W-:-:S03]  /*a430*/  @!P3 LEA R28, P6, R9, R4, 0x1 ;  /* 0x00000004091cb211 */ /* 0x000fc600078c08ff */
[----:B------:R3:W-:Y:S01]  /*a440*/  @!P4 ST.E.128 desc[UR40][R26.64], RZ ;  /* 0x000000ff1a00c985 */ /* 0x0007e2000c101d28 */
[----:B------:R-:W-:Y:S02]  /*a450*/  @!P3 LEA.HI.X R29, R9, R0, R10, 0x1, P6 ;  /* 0x00000000091db211 */ /* 0x000fe400030f0c0a */
[----:B------:R-:W-:-:S03]  /*a460*/  @!P2 LEA R4, P6, R13, R4, 0x1 ;  /* 0x000000040d04a211 */ /* 0x000fc600078c08ff */
[----:B------:R3:W-:Y:S01]  /*a470*/  @!P3 ST.E.128 desc[UR40][R28.64], RZ ;  /* 0x000000ff1c00b985 */ /* 0x0007e2000c101d28 */
[----:B------:R-:W-:-:S05]  /*a480*/  @!P2 LEA.HI.X R5, R13, R0, R14, 0x1, P6 ;  /* 0x000000000d05a211 */ /* 0x000fca00030f0c0e */
[----:B------:R3:W-:Y:S04]  /*a490*/  @!P2 ST.E.128 desc[UR40][R4.64], RZ ;  /* 0x000000ff0400a985 */ /* 0x0007e8000c101d28 */
.L_x_399:
[----:B------:R-:W-:Y:S05]  /*a4a0*/  BSYNC B1 ;  /* 0x0000000000017941 */ /* 0x000fea0003800000 */
.L_x_398:
[----:B--2---:R2:W4:Y:S01]  /*a4b0*/  SHFL.IDX PT, R0, R3, 0x1, 0x181f ;  /* 0x00381f0003007f89 */ /* 0x00452200000e0000 */
[----:B------:R-:W-:Y:S03]  /*a4c0*/  BSSY B1, `(.L_x_400) ;  /* 0x0000014000017945 */ /* 0x000fe60003800000 */
[----:B-1-3--:R2:W1:Y:S01]  /*a4d0*/  SHFL.IDX PT, R4, R6, 0x1, 0x181f ;  /* 0x00381f0006047f89 */ /* 0x00a46200000e0000 */
[----:B------:R-:W-:Y:S05]  /*a4e0*/  @P1 BRA `(.L_x_401) ;  /* 0x0000000000441947 */ /* 0x000fea0003800000 */
[----:B------:R-:W-:Y:S02]  /*a4f0*/  ULDC UR4, c[0x0][0xac8] ;  /* 0x0002b20000047ab9 */ /* 0x000fe40000000800 */
[----:B------:R-:W-:Y:S02]  /*a500*/  ISETP.GE.AND P4, PT, R7, UR4, PT ;  /* 0x0000000407007c0c */ /* 0x000fe4000bf86270 */
[----:B------:R-:W-:Y:S02]  /*a510*/  ISETP.GE.AND P3, PT, R15, UR4, PT ;  /* 0x000000040f007c0c */ /* 0x000fe4000bf66270 */
[----:B------:R-:W-:Y:S02]  /*a520*/  ISETP.GE.AND P2, PT, R9, UR4, PT ;  /* 0x0000000409007c0c */ /* 0x000fe4000bf46270 */
[----:B------:R-:W-:-:S07]  /*a530*/  ISETP.GE.AND P1, PT, R13, UR4, PT ;  /* 0x000000040d007c0c */ /* 0x000fce000bf26270 */
[-C--:B-1----:R-:W-:Y:S02]  /*a540*/  @!P4 LEA R24, P6, R7, R4.reuse, 0x1 ;  /* 0x000000040718c211 */ /* 0x082fe400078c08ff */
[----:B------:R-:W-:Y:S02]  /*a550*/  @!P3 LEA R26, P5, R15, R4, 0x1 ;  /* 0x000000040f1ab211 */ /* 0x000fe400078a08ff */
[----:B----4-:R-:W-:Y:S02]  /*a560*/  @!P4 LEA.HI.X R25, R7, R0, R12, 0x1, P6 ;  /* 0x000000000719c211 */ /* 0x010fe400030f0c0c */
[----:B------:R-:W-:Y:S02]  /*a570*/  @!P2 LEA R28, P6, R9, R4, 0x1 ;  /* 0x00000004091ca211 */ /* 0x000fe400078c08ff */
[----:B------:R-:W-:Y:S01]  /*a580*/  @!P3 LEA.HI.X R27, R15, R0, R20, 0x1, P5 ;  /* 0x000000000f1bb211 */ /* 0x000fe200028f0c14 */
[----:B------:R3:W-:Y:S01]  /*a590*/  @!P4 ST.E.128 desc[UR40][R24.64], RZ ;  /* 0x000000ff1800c985 */ /* 0x0007e2000c101d28 */
[----:B------:R-:W-:-:S02]  /*a5a0*/  @!P1 LEA R4, P5, R13, R4, 0x1 ;  /* 0x000000040d049211 */ /* 0x000fc400078a08ff */
[-C--:B------:R-:W-:Y:S01]  /*a5b0*/  @!P2 LEA.HI.X R29, R9, R0.reuse, R10, 0x1, P6 ;  /* 0x00000000091da211 */ /* 0x080fe200030f0c0a */
[----:B------:R3:W-:Y:S01]  /*a5c0*/  @!P3 ST.E.128 desc[UR40][R26.64], RZ ;  /* 0x000000ff1a00b985 */ /* 0x0007e2000c101d28 */
[----:B------:R-:W-:-:S03]  /*a5d0*/  @!P1 LEA.HI.X R5, R13, R0, R14, 0x1, P5 ;  /* 0x000000000d059211 */ /* 0x000fc600028f0c0e */
[----:B------:R3:W-:Y:S04]  /*a5e0*/  @!P2 ST.E.128 desc[UR40][R28.64], RZ ;  /* 0x000000ff1c00a985 */ /* 0x0007e8000c101d28 */
[----:B------:R3:W-:Y:S02]  /*a5f0*/  @!P1 ST.E.128 desc[UR40][R4.64], RZ ;  /* 0x000000ff04009985 */ /* 0x0007e4000c101d28 */
.L_x_401:
[----:B------:R-:W-:Y:S05]  /*a600*/  BSYNC B1 ;  /* 0x0000000000017941 */ /* 0x000fea0003800000 */
.L_x_400:
[----:B----4-:R4:W0:Y:S01]  /*a610*/  SHFL.IDX PT, R0, R3, 0x2, 0x181f ;  /* 0x00581f0003007f89 */ /* 0x01082200000e0000 */
        /* <DEDUP_REMOVED lines=9> */
[-C--:B------:R-:W-:Y:S02]  /*a6b0*/  @!P2 LEA R26, P5, R15, R4.reuse, 0x1 ;  /* 0x000000040f1aa211 */ /* 0x080fe400078a08ff */
[----:B------:R-:W-:Y:S02]  /*a6c0*/  @!P1 LEA R28, P4, R9, R4, 0x1 ;  /* 0x00000004091c9211 */ /* 0x000fe400078808ff */
[----:B0-----:R-:W-:Y:S02]  /*a6d0*/  @!P3 LEA.HI.X R25, R7, R0, R12, 0x1, P6 ;  /* 0x000000000719b211 */ /* 0x001fe400030f0c0c */
[----:B------:R-:W-:Y:S02]  /*a6e0*/  @!P0 LEA R4, P6, R13, R4, 0x1 ;  /* 0x000000040d048211 */ /* 0x000fe400078c08ff */
[-C--:B------:R-:W-:Y:S01]  /*a6f0*/  @!P2 LEA.HI.X R27, R15, R0.reuse, R20, 0x1, P5 ;  /* 0x000000000f1ba211 */ /* 0x080fe200028f0c14 */
[----:B------:R3:W-:Y:S01]  /*a700*/  @!P3 ST.E.128 desc[UR40][R24.64], RZ ;  /* 0x000000ff1800b985 */ /* 0x0007e2000c101d28 */
[----:B------:R-:W-:-:S02]  /*a710*/  @!P1 LEA.HI.X R29, R9, R0, R10, 0x1, P4 ;  /* 0x00000000091d9211 */ /* 0x000fc400020f0c0a */
[----:B------:R-:W-:Y:S01]  /*a720*/  @!P0 LEA.HI.X R5, R13, R0, R14, 0x1, P6 ;  /* 0x000000000d058211 */ /* 0x000fe200030f0c0e */
[----:B------:R3:W-:Y:S04]  /*a730*/  @!P2 ST.E.128 desc[UR40][R26.64], RZ ;  /* 0x000000ff1a00a985 */ /* 0x0007e8000c101d28 */
[----:B------:R3:W-:Y:S04]  /*a740*/  @!P1 ST.E.128 desc[UR40][R28.64], RZ ;  /* 0x000000ff1c009985 */ /* 0x0007e8000c101d28 */
[----:B------:R3:W-:Y:S02]  /*a750*/  @!P0 ST.E.128 desc[UR40][R4.64], RZ ;  /* 0x000000ff04008985 */ /* 0x0007e4000c101d28 */
.L_x_403:
[----:B------:R-:W-:Y:S05]  /*a760*/  BSYNC B1 ;  /* 0x0000000000017941 */ /* 0x000fea0003800000 */
.L_x_402:
[----:B0-----:R-:W-:Y:S01]  /*a770*/  VIADD R0, R8, 0x60 ;  /* 0x0000006008007836 */ /* 0x001fe20000000000 */
[----:B--2-4-:R-:W0:Y:S04]  /*a780*/  SHFL.IDX PT, R3, R3, 0x3, 0x181f ;  /* 0x00781f0003037f89 */ /* 0x014e2800000e0000 */
[----:B------:R-:W-:Y:S01]  /*a790*/  ISETP.GE.AND P0, PT, R0, R11, PT ;  /* 0x0000000b0000720c */ /* 0x000fe20003f06270 */
[----:B-1-3--:R1:W2:-:S12]  /*a7a0*/  SHFL.IDX PT, R4, R6, 0x3, 0x181f ;  /* 0x00781f0006047f89 */ /* 0x00a29800000e0000 */
[----:B-1----:R-:W-:Y:S05]  /*a7b0*/  @P0 BRA `(.L_x_392) ;  /* 0x0000000000440947 */ /* 0x002fea0003800000 */
[----:B------:R-:W-:Y:S02]  /*a7c0*/  ULDC UR4, c[0x0][0xac8] ;  /* 0x0002b20000047ab9 */ /* 0x000fe40000000800 */
[----:B------:R-:W-:Y:S02]  /*a7d0*/  ISETP.GE.AND P3, PT, R7, UR4, PT ;  /* 0x0000000407007c0c */ /* 0x000fe4000bf66270 */
[----:B------:R-:W-:Y:S02]  /*a7e0*/  ISETP.GE.AND P2, PT, R15, UR4, PT ;  /* 0x000000040f007c0c */ /* 0x000fe4000bf46270 */
[----:B------:R-:W-:Y:S02]  /*a7f0*/  ISETP.GE.AND P1, PT, R9, UR4, PT ;  /* 0x0000000409007c0c */ /* 0x000fe4000bf26270 */
[----:B------:R-:W-:-:S07]  /*a800*/  ISETP.GE.AND P0, PT, R13, UR4, PT ;  /* 0x000000040d007c0c */ /* 0x000fce000bf06270 */
[----:B--2---:R-:W-:-:S04]  /*a810*/  @!P3 LEA R6, P4, R7, R4, 0x1 ;  /* 0x000000040706b211 */ /* 0x004fc800078808ff */
[-C--:B0-----:R-:W-:Y:S02]  /*a820*/  @!P3 LEA.HI.X R7, R7, R3.reuse, R12, 0x1, P4 ;  /* 0x000000030707b211 */ /* 0x081fe400020f0c0c */
[-C--:B------:R-:W-:Y:S02]  /*a830*/  @!P2 LEA R24, P4, R15, R4.reuse, 0x1 ;  /* 0x000000040f18a211 */ /* 0x080fe400078808ff */
[-C--:B------:R-:W-:Y:S01]  /*a840*/  @!P1 LEA R8, P5, R9, R4.reuse, 0x1 ;  /* 0x0000000409089211 */ /* 0x080fe200078a08ff */
[----:B------:R0:W-:Y:S01]  /*a850*/  @!P3 ST.E.128 desc[UR40][R6.64], RZ ;  /* 0x000000ff0600b985 */ /* 0x0001e2000c101d28 */
[----:B------:R-:W-:Y:S02]  /*a860*/  @!P0 LEA R4, P6, R13, R4, 0x1 ;  /* 0x000000040d048211 */ /* 0x000fe400078c08ff */
[-C--:B------:R-:W-:Y:S02]  /*a870*/  @!P2 LEA.HI.X R25, R15, R3.reuse, R20, 0x1, P4 ;  /* 0x000000030f19a211 */ /* 0x080fe400020f0c14 */
[----:B------:R-:W-:-:S02]  /*a880*/  @!P1 LEA.HI.X R9, R9, R3, R10, 0x1, P5 ;  /* 0x0000000309099211 */ /* 0x000fc400028f0c0a */
[----:B------:R-:W-:Y:S01]  /*a890*/  @!P0 LEA.HI.X R5, R13, R3, R14, 0x1, P6 ;  /* 0x000000030d058211 */ /* 0x000fe200030f0c0e */
[----:B------:R0:W-:Y:S04]  /*a8a0*/  @!P2 ST.E.128 desc[UR40][R24.64], RZ ;  /* 0x000000ff1800a985 */ /* 0x0001e8000c101d28 */
[----:B------:R0:W-:Y:S04]  /*a8b0*/  @!P1 ST.E.128 desc[UR40][R8.64], RZ ;  /* 0x000000ff08009985 */ /* 0x0001e8000c101d28 */
[----:B------:R0:W-:Y:S02]  /*a8c0*/  @!P0 ST.E.128 desc[UR40][R4.64], RZ ;  /* 0x000000ff04008985 */ /* 0x0001e4000c101d28 */
.L_x_392:
[----:B------:R-:W-:Y:S05]  /*a8d0*/  BSYNC B0 ;  /* 0x0000000000007941 */ /* 0x000fea0003800000 */
.L_x_382:
[----:B------:R-:W-:Y:S02]  /*a8e0*/  ULDC UR4, c[0x0][0xc3c] ;  /* 0x00030f0000047ab9 */ /* 0x000fe40000000800 */
[----:B------:R-:W-:-:S06]  /*a8f0*/  UISETP.GE.AND UP0, UPT, UR7, UR4, UPT ;  /* 0x000000040700728c */ /* 0x000fcc000bf06270 */
[----:B------:R-:W-:-:S13]  /*a900*/  PLOP3.LUT P0, PT, PT, PT, UP0, 0x80, 0x0 ;  /* 0x000000000000781c */ /* 0x000fda0003f0f008 */
[----:B------:R-:W-:Y:S05]  /*a910*/  @!P0 BRA `(.L_x_404) ;  /* 0xffffff6800048947 */ /* 0x000fea000383ffff */
[----:B------:R-:W-:Y:S05]  /*a920*/  EXIT ;  /* 0x000000000000794d */ /* 0x000fea0003800000 */
.L_x_357:
[----:B------:R-:W-:-:S08]  /*a930*/  NOP ;  /* 0x0000000000007918 */ /* 0x000fd00000000000 */
[----:B------:R-:W0:-:S00]  /*a940*/  USETMAXREG.DEALLOC.CTAPOOL 0x18 ;  /* 0x00000018000079c8 */ /* 0x000e0000080e0500 */
[----:B0-----:R-:W-:Y:S01]  /*a950*/  LOP3.LUT R0, R0, 0x3, RZ, 0xc0, !PT ;  /* 0x0000000300007812 */ /* 0x001fe200078ec0ff */
[----:B------:R-:W-:-:S05]  /*a960*/  IMAD.MOV.U32 R7, RZ, RZ, RZ ;  /* 0x000000ffff077224 */ /* 0x000fca00078e00ff */
[----:B------:R-:W0:Y:S02]  /*a970*/  SHFL.IDX PT, R0, R0, RZ, 0x1f ;  /* 0x00001fff00007589 */ /* 0x000e2400000e0000 */
[----:B0-----:R-:W-:-:S04]  /*a980*/  ISETP.NE.AND P0, PT, R0, RZ, PT ;  /* 0x000000ff0000720c */ /* 0x001fc80003f05270 */
[----:B------:R-:W-:-:S05]  /*a990*/  P2R R0, PR, RZ, 0x1 ;  /* 0x00000001ff007803 */ /* 0x000fca0000000000 */
[----:B------:R0:W-:Y:S04]  /*a9a0*/  STL [R1+0x5c], R0 ;  /* 0x00005c0001007387 */ /* 0x0001e80000100800 */
[----:B------:R-:W-:Y:S05]  /*a9b0*/  @!P0 BRA `(.L_x_405) ;  /* 0x0000000000248947 */ /* 0x000fea0003800000 */
[----:B------:R-:W1:Y:S08]  /*a9c0*/  S2UR UR5, SR_CgaCtaId ;  /* 0x00000000000579c3 */ /* 0x000e700000008800 */
[----:B------:R-:W-:Y:S06]  /*a9d0*/  BAR.SYNC.DEFER_BLOCKING 0x5, 0x180 ;  /* 0x0146000000007b1d */ /* 0x000fec0000010000 */
[----:B------:R-:W-:-:S02]  /*a9e0*/  UMOV UR4, 0x400 ;  /* 0x0000040000047882 */ /* 0x000fc40000000000 */
[----:B-1----:R-:W-:-:S09]  /*a9f0*/  ULEA UR4, UR5, UR4, 0x18 ;  /* 0x0000000405047291 */ /* 0x002fd2000f8ec03f */
[----:B------:R-:W1:Y:S04]  /*aa00*/  LDS.128 R8, [UR4+0x228d0] ;  /* 0x0228d004ff087984 */ /* 0x000e680008000c00 */
[----:B-1----:R1:W-:Y:S04]  /*aa10*/  STL.64 [R1], R8 ;  /* 0x0000000801007387 */ /* 0x0023e80000100a00 */
[----:B------:R1:W-:Y:S01]  /*aa20*/  STL.64 [R1+0x8], R10 ;  /* 0x0000080a01007387 */ /* 0x0003e20000100a00 */
[----:B------:R-:W-:Y:S06]  /*aa30*/  BAR.ARV 0x4, 0x180 ;  /* 0x0106000000007b1d */ /* 0x000fec0000002000 */
[----:B------:R-:W-:Y:S05]  /*aa40*/  BRA `(.L_x_406) ;  /* 0x0000000800a47947 */ /* 0x000fea0003800000 */
.L_x_405:
[----:B0-----:R-:W-:Y:S01]  /*aa50*/  LOP3.LUT R0, R6, 0x1f, RZ, 0xc0, !PT ;  /* 0x0000001f06007812 */ /* 0x001fe200078ec0ff */
[----:B------:R-:W-:Y:S01]  /*aa60*/  ULDC UR4, c[0x0][0xc3c] ;  /* 0x00030f0000047ab9 */ /* 0x000fe20000000800 */
[----:B------:R-:W-:Y:S01]  /*aa70*/  IMAD.MOV.U32 R10, RZ, RZ, RZ ;  /* 0x000000ffff0a7224 */ /* 0x000fe200078e00ff */
[----:B------:R-:W0:Y:S01]  /*aa80*/  S2UR UR6, SR_CTAID.X ;  /* 0x00000000000679c3 */ /* 0x000e220000002500 */
[----:B------:R-:W-:Y:S01]  /*aa90*/  ISETP.NE.AND P0, PT, R0, 0x1f, PT ;  /* 0x0000001f0000780c */ /* 0x000fe20003f05270 */
[----:B------:R-:W-:-:S03]  /*aaa0*/  ULDC UR5, c[0x0][0xc38] ;  /* 0x00030e0000057ab9 */ /* 0x000fc60000000800 */
[----:B------:R-:W-:-:S13]  /*aab0*/  ISETP.GE.OR P1, PT, R0, UR4, !P0 ;  /* 0x0000000400007c0c */ /* 0x000fda000c726670 */
[----:B------:R-:W1:Y:S08]  /*aac0*/  @!P1 LDC.64 R2, c[0x0][0xc80] ;  /* 0x00032000ff029b82 */ /* 0x000e700000000a00 */
[----:B------:R-:W2:Y:S01]  /*aad0*/  @!P1 LDC.64 R4, c[0x0][0xc78] ;  /* 0x00031e00ff049b82 */ /* 0x000ea20000000a00 */
[----:B-1----:R-:W-:-:S05]  /*aae0*/  @!P1 IMAD.WIDE.U32 R2, R0, 0x4, R2 ;  /* 0x0000000400029825 */ /* 0x002fca00078e0002 */
[----:B------:R2:W3:Y:S02]  /*aaf0*/  @!P1 LDG.E R7, desc[UR40][R2.64] ;  /* 0x0000002802079981 */ /* 0x0004e4000c1e1900 */
[----:B--2---:R-:W-:-:S05]  /*ab00*/  @!P1 IMAD.WIDE.U32 R2, R0, 0x4, R4 ;  /* 0x0000000400029825 */ /* 0x004fca00078e0004 */
[----:B------:R-:W3:Y:S01]  /*ab10*/  @!P1 LDG.E R10, desc[UR40][R2.64] ;  /* 0x00000028020a9981 */ /* 0x000ee2000c1e1900 */
[C---:B------:R-:W-:Y:S01]  /*ab20*/  ISETP.NE.AND P1, PT, R0.reuse, RZ, PT ;  /* 0x000000ff0000720c */ /* 0x040fe20003f25270 */
[----:B------:R-:W-:Y:S01]  /*ab30*/  UMOV UR4, URZ ;  /* 0x0000003f00047c82 */ /* 0x000fe20008000000 */
[C---:B------:R-:W-:Y:S02]  /*ab40*/  ISETP.GE.U32.AND P2, PT, R0.reuse, 0x2, PT ;  /* 0x000000020000780c */ /* 0x040fe40003f46070 */
[C---:B------:R-:W-:Y:S02]  /*ab50*/  ISETP.GE.U32.AND P3, PT, R0.reuse, 0x4, PT ;  /* 0x000000040000780c */ /* 0x040fe40003f66070 */
[C---:B------:R-:W-:Y:S02]  /*ab60*/  ISETP.GE.U32.AND P4, PT, R0.reuse, 0x8, PT ;  /* 0x000000080000780c */ /* 0x040fe40003f86070 */
[----:B------:R-:W-:Y:S01]  /*ab70*/  ISETP.GE.U32.AND P5, PT, R0, 0x10, PT ;  /* 0x000000100000780c */ /* 0x000fe20003fa6070 */
[----:B---3--:R-:W-:-:S05]  /*ab80*/  IMAD R4, R7, R10, RZ ;  /* 0x0000000a07047224 */ /* 0x008fca00078e02ff */
[----:B------:R-:W1:Y:S02]  /*ab90*/  SHFL.UP PT, R5, R4, 0x1, RZ ;  /* 0x0420000004057989 */ /* 0x000e6400000e00ff */
[----:B-1----:R-:W-:-:S05]  /*aba0*/  SEL R5, R5, RZ, P1 ;  /* 0x000000ff05057207 */ /* 0x002fca0000800000 */
[----:B------:R-:W-:-:S05]  /*abb0*/  IMAD.IADD R5, R4, 0x1, R5 ;  /* 0x0000000104057824 */ /* 0x000fca00078e0205 */
        /* <DEDUP_REMOVED lines=12> */
[----:B------:R-:W1:Y:S02]  /*ac80*/  SHFL.IDX PT, R8, R2, 0x1f, 0x1f ;  /* 0x03e01f0002087f89 */ /* 0x000e6400000e0000 */
[----:B-1----:R-:W-:-:S04]  /*ac90*/  IMAD R8, R8, UR5, RZ ;  /* 0x0000000508087c24 */ /* 0x002fc8000f8e02ff */
[----:B------:R-:W-:Y:S01]  /*aca0*/  IMAD.MOV.U32 R11, RZ, RZ, R8 ;  /* 0x000000ffff0b7224 */ /* 0x000fe200078e0008 */
[----:B0-----:R-:W-:-:S13]  /*acb0*/  ISETP.GT.AND P6, PT, R8, UR6, PT ;  /* 0x0000000608007c0c */ /* 0x001fda000bfc4270 */
[----:B------:R-:W-:Y:S05]  /*acc0*/  @P6 BRA `(.L_x_407) ;  /* 0x0000000000a46947 */ /* 0x000fea0003800000 */
[----:B------:R-:W-:Y:S01]  /*acd0*/  IMAD.MOV.U32 R8, RZ, RZ, R11 ;  /* 0x000000ffff087224 */ /* 0x000fe200078e000b */
[----:B------:R-:W-:Y:S01]  /*ace0*/  UMOV UR4, URZ ;  /* 0x0000003f00047c82 */ /* 0x000fe20008000000 */
[----:B------:R-:W-:-:S05]  /*acf0*/  ULDC UR5, c[0x0][0xc38] ;  /* 0x00030e0000057ab9 */ /* 0x000fca0000000800 */
.L_x_409:
[----:B------:R-:W0:Y:S01]  /*ad00*/  LDC R2, c[0x0][0xc3c] ;  /* 0x00030f00ff027b82 */ /* 0x000e220000000800 */
[----:B------:R-:W-:Y:S01]  /*ad10*/  ULDC UR7, c[0x0][0xc3c] ;  /* 0x00030f0000077ab9 */ /* 0x000fe20000000800 */
[----:B------:R-:W-:Y:S01]  /*ad20*/  UIADD3 UR4, UR4, 0x1f, URZ ;  /* 0x0000001f04047890 */ /* 0x000fe2000fffe03f */
[----:B------:R-:W-:-:S05]  /*ad30*/  IMAD.U32 R3, RZ, RZ, UR7 ;  /* 0x00000007ff037e24 */ /* 0x000fca000f8e00ff */
[----:B------:R1:W-:Y:S01]  /*ad40*/  STL [R1+0xc], R3 ;  /* 0x00000c0301007387 */ /* 0x0003e20000100800 */
[----:B0-----:R-:W-:-:S13]  /*ad50*/  ISETP.LE.AND P6, PT, R2, UR4, PT ;  /* 0x0000000402007c0c */ /* 0x001fda000bfc3270 */
[----:B-1----:R-:W-:Y:S05]  /*ad60*/  @P6 BRA `(.L_x_408) ;  /* 0x0000000400a46947 */ /* 0x002fea0003800000 */
[----:B------:R-:W-:Y:S02]  /*ad70*/  VIADD R9, R0, UR4 ;  /* 0x0000000400097c36 */ /* 0x000fe40008000000 */
[----:B------:R-:W-:-:S03]  /*ad80*/  IMAD.MOV.U32 R7, RZ, RZ, RZ ;  /* 0x000000ffff077224 */ /* 0x000fc600078e00ff */
[----:B------:R-:W-:-:S13]  /*ad90*/  ISETP.GE.OR P6, PT, R9, R2, !P0 ;  /* 0x000000020900720c */ /* 0x000fda00047c6670 */
[----:B------:R-:W0:Y:S08]  /*ada0*/  @!P6 LDC.64 R2, c[0x0][0xc80] ;  /* 0x00032000ff02eb82 */ /* 0x000e300000000a00 */
[----:B------:R-:W1:Y:S01]  /*adb0*/  @!P6 LDC.64 R4, c[0x0][0xc78] ;  /* 0x00031e00ff04eb82 */ /* 0x000e620000000a00 */
[----:B------:R-:W-:Y:S02]  /*adc0*/  IMAD.MOV.U32 R10, RZ, RZ, RZ ;  /* 0x000000ffff0a7224 */ /* 0x000fe400078e00ff */
[----:B0-----:R-:W-:-:S05]  /*add0*/  @!P6 IMAD.WIDE R2, R9, 0x4, R2 ;  /* 0x000000040902e825 */ /* 0x001fca00078e0202 */
[----:B------:R1:W2:Y:S02]  /*ade0*/  @!P6 LDG.E R7, desc[UR40][R2.64] ;  /* 0x000000280207e981 */ /* 0x0002a4000c1e1900 */
[----:B-1----:R-:W-:-:S05]  /*adf0*/  @!P6 IMAD.WIDE R2, R9, 0x4, R4 ;  /* 0x000000040902e825 */ /* 0x002fca00078e0204 */
[----:B------:R-:W2:Y:S02]  /*ae00*/  @!P6 LDG.E R10, desc[UR40][R2.64] ;  /* 0x00000028020ae981 */ /* 0x000ea4000c1e1900 */
[----:B--2---:R-:W-:-:S05]  /*ae10*/  IMAD R11, R7, R10, RZ ;  /* 0x0000000a070b7224 */ /* 0x004fca00078e02ff */
[----:B------:R-:W0:Y:S02]  /*ae20*/  SHFL.UP PT, R4, R11, 0x1, RZ ;  /* 0x042000000b047989 */ /* 0x000e2400000e00ff */
[----:B0-----:R-:W-:-:S05]  /*ae30*/  SEL R4, R4, RZ, P1 ;  /* 0x000000ff04047207 */ /* 0x001fca0000800000 */
[----:B------:R-:W-:-:S05]  /*ae40*/  IMAD.IADD R4, R11, 0x1, R4 ;  /* 0x000000010b047824 */ /* 0x000fca00078e0204 */
        /* <DEDUP_REMOVED lines=12> */
[----:B------:R-:W0:Y:S02]  /*af10*/  SHFL.IDX PT, R4, R2, 0x1f, 0x1f ;  /* 0x03e01f0002047f89 */ /* 0x000e2400000e0000 */
[----:B0-----:R-:W-:-:S04]  /*af20*/  IMAD R11, R4, UR5, RZ ;  /* 0x00000005040b7c24 */ /* 0x001fc8000f8e02ff */
[----:B------:R-:W-:-:S05]  /*af30*/  IMAD.IADD R8, R11, 0x1, R8 ;  /* 0x000000010b087824 */ /* 0x000fca00078e0208 */
[----:B------:R-:W-:-:S13]  /*af40*/  ISETP.GT.AND P6, PT, R8, UR6, PT ;  /* 0x0000000608007c0c */ /* 0x000fda000bfc4270 */
[----:B------:R-:W-:Y:S05]  /*af50*/  @!P6 BRA `(.L_x_409) ;  /* 0xfffffffc0068e947 */ /* 0x000fea000383ffff */
.L_x_407:
[----:B------:R-:W-:Y:S02]  /*af60*/  IMAD.IADD R11, R8, 0x1, -R11 ;  /* 0x00000001080b7824 */ /* 0x000fe400078e0a0b */
[----:B------:R-:W-:Y:S02]  /*af70*/  IMAD.MOV.U32 R14, RZ, RZ, RZ ;  /* 0x000000ffff0e7224 */ /* 0x000fe400078e00ff */
[----:B------:R-:W-:-:S05]  /*af80*/  IMAD R3, R2, UR5, R11 ;  /* 0x0000000502037c24 */ /* 0x000fca000f8e020b */
[----:B------:R-:W-:-:S13]  /*af90*/  ISETP.GT.AND P0, PT, R3, UR6, PT ;  /* 0x0000000603007c0c */ /* 0x000fda000bf04270 */
[----:B------:R-:W-:-:S04]  /*afa0*/  VOTE.ANY R12, PT, !P0 ;  /* 0x00000000000c7806 */ /* 0x000fc800040e0100 */
[----:B------:R-:W0:Y:S01]  /*afb0*/  POPC R4, R12 ;  /* 0x0000000c00047309 */ /* 0x000e220000000000 */
[----:B------:R-:W-:Y:S01]  /*afc0*/  ISETP.NE.AND P0, PT, R12, RZ, PT ;  /* 0x000000ff0c00720c */ /* 0x000fe20003f05270 */
[----:B0-----:R-:W0:Y:S04]  /*afd0*/  SHFL.IDX PT, R7, R7, R4, 0x1f ;  /* 0x00001f0407077589 */ /* 0x001e2800000e0000 */
[----:B------:R-:W1:Y:S01]  /*afe0*/  SHFL.IDX PT, R9, R10, R4, 0x1f ;  /* 0x00001f040a097589 */ /* 0x000e6200000e0000 */
[----:B0-----:R-:W-:-:S04]  /*aff0*/  IABS R5, R7 ;  /* 0x0000000700057213 */ /* 0x001fc80000000000 */
[----:B------:R-:W0:Y:S01]  /*b000*/  I2F.RP R13, R5 ;  /* 0x00000005000d7306 */ /* 0x000e220000209400 */
[----:B-1----:R-:W-:-:S07]  /*b010*/  IABS R8, R9 ;  /* 0x0000000900087213 */ /* 0x002fce0000000000 */
[----:B------:R-:W-:Y:S08]  /*b020*/  I2F.RP R12, R8 ;  /* 0x00000008000c7306 */ /* 0x000ff00000209400 */
[----:B0-----:R-:W0:Y:S02]  /*b030*/  MUFU.RCP R13, R13 ;  /* 0x0000000d000d7308 */ /* 0x001e240000001000 */
[----:B0-----:R-:W-:-:S06]  /*b040*/  VIADD R3, R13, 0xffffffe ;  /* 0x0ffffffe0d037836 */ /* 0x001fcc0000000000 */
[----:B------:R-:W0:Y:S02]  /*b050*/  F2I.FTZ.U32.TRUNC.NTZ R3, R3 ;  /* 0x0000000300037305 */ /* 0x000e24000021f000 */
[----:B0-----:R-:W-:Y:S01]  /*b060*/  IMAD.MOV R16, RZ, RZ, -R3 ;  /* 0x000000ffff107224 */ /* 0x001fe200078e0a03 */
[----:B------:R-:W-:Y:S06]  /*b070*/  @!P0 BRA `(.L_x_410) ;  /* 0x0000000000088947 */ /* 0x000fec0003800000 */
[----:B------:R-:W-:-:S05]  /*b080*/  VIADD R13, R4, 0xffffffff ;  /* 0xffffffff040d7836 */ /* 0x000fca0000000000 */
[----:B------:R0:W1:Y:S02]  /*b090*/  SHFL.IDX PT, R14, R2, R13, 0x1f ;  /* 0x00001f0d020e7589 */ /* 0x00006400000e0000 */
.L_x_410:
[----:B-1----:R-:W-:Y:S01]  /*b0a0*/  IMAD R10, R14, UR5, R11 ;  /* 0x000000050e0a7c24 */ /* 0x002fe2000f8e020b */
[----:B------:R-:W1:Y:S01]  /*b0b0*/  MUFU.RCP R12, R12 ;  /* 0x0000000c000c7308 */ /* 0x000e620000001000 */
[----:B------:R-:W-:Y:S02]  /*b0c0*/  IMAD R11, R16, R5, RZ ;  /* 0x00000005100b7224 */ /* 0x000fe400078e02ff */
[----:B0-----:R-:W-:Y:S01]  /*b0d0*/  IMAD.MOV.U32 R2, RZ, RZ, RZ ;  /* 0x000000ffff027224 */ /* 0x001fe200078e00ff */
[----:B------:R0:W-:Y:S03]  /*b0e0*/  STL [R1], R10 ;  /* 0x0000000a01007387 */ /* 0x0001e60000100800 */
[----:B------:R-:W-:Y:S01]  /*b0f0*/  IMAD.HI.U32 R2, R3, R11, R2 ;  /* 0x0000000b03027227 */ /* 0x000fe200078e0002 */
[----:B------:R-:W-:-:S05]  /*b100*/  IABS R11, R7 ;  /* 0x00000007000b7213 */ /* 0x000fca0000000000 */
[----:B------:R-:W-:Y:S01]  /*b110*/  IMAD.MOV R14, RZ, RZ, -R11 ;  /* 0x000000ffff0e7224 */ /* 0x000fe200078e0a0b */
[----:B0-----:R-:W-:-:S04]  /*b120*/  IADD3 R10, -R10, UR6, RZ ;  /* 0x000000060a0a7c10 */ /* 0x001fc8000fffe1ff */
[----:B------:R-:W-:-:S05]  /*b130*/  IABS R3, R10 ;  /* 0x0000000a00037213 */ /* 0x000fca0000000000 */
[----:B------:R-:W-:-:S04]  /*b140*/  IMAD.HI.U32 R11, R2, R3, RZ ;  /* 0x00000003020b7227 */ /* 0x000fc800078e00ff */
[----:B------:R-:W-:Y:S02]  /*b150*/  IMAD R2, R11, R14, R3 ;  /* 0x0000000e0b027224 */ /* 0x000fe400078e0203 */
[----:B-1----:R-:W-:-:S03]  /*b160*/  VIADD R3, R12, 0xffffffe ;  /* 0x0ffffffe0c037836 */ /* 0x002fc60000000000 */
[----:B------:R-:W-:-:S03]  /*b170*/  ISETP.GT.U32.AND P1, PT, R5, R2, PT ;  /* 0x000000020500720c */ /* 0x000fc60003f24070 */
[----:B------:R-:W0:Y:S10]  /*b180*/  F2I.FTZ.U32.TRUNC.NTZ R3, R3 ;  /* 0x0000000300037305 */ /* 0x000e34000021f000 */
[----:B------:R-:W-:-:S02]  /*b190*/  @!P1 IMAD.IADD R2, R2, 0x1, -R5 ;  /* 0x0000000102029824 */ /* 0x000fc400078e0a05 */
[----:B------:R-:W-:Y:S01]  /*b1a0*/  @!P1 VIADD R11, R11, 0x1 ;  /* 0x000000010b0b9836 */ /* 0x000fe20000000000 */
[----:B------:R-:W-:Y:S02]  /*b1b0*/  ISETP.NE.AND P1, PT, R7, RZ, PT ;  /* 0x000000ff0700720c */ /* 0x000fe40003f25270 */
[----:B------:R-:W-:Y:S01]  /*b1c0*/  ISETP.GE.U32.AND P0, PT, R2, R5, PT ;  /* 0x000000050200720c */ /* 0x000fe20003f06070 */
[----:B0-----:R-:W-:Y:S02]  /*b1d0*/  IMAD.MOV R5, RZ, RZ, -R3 ;  /* 0x000000ffff057224 */ /* 0x001fe400078e0a03 */
[----:B------:R-:W-:Y:S02]  /*b1e0*/  IMAD.MOV.U32 R2, RZ, RZ, RZ ;  /* 0x000000ffff027224 */ /* 0x000fe400078e00ff */
[----:B------:R-:W-:-:S04]  /*b1f0*/  IMAD R5, R5, R8, RZ ;  /* 0x0000000805057224 */ /* 0x000fc800078e02ff */
[----:B------:R-:W-:Y:S01]  /*b200*/  IMAD.HI.U32 R5, R3, R5, R2 ;  /* 0x0000000503057227 */ /* 0x000fe200078e0002 */
[----:B------:R-:W-:Y:S02]  /*b210*/  LOP3.LUT R2, R10, R7, RZ, 0x3c, !PT ;  /* 0x000000070a027212 */ /* 0x000fe400078e3cff */
[----:B------:R-:W-:Y:S01]  /*b220*/  IABS R3, R9 ;  /* 0x0000000900037213 */ /* 0x000fe20000000000 */
[----:B------:R-:W-:Y:S01]  /*b230*/  @P0 VIADD R11, R11, 0x1 ;  /* 0x000000010b0b0836 */ /* 0x000fe20000000000 */
[----:B------:R-:W-:-:S03]  /*b240*/  ISETP.GE.AND P2, PT, R2, RZ, PT ;  /* 0x000000ff0200720c */ /* 0x000fc60003f46270 */
[----:B------:R-:W-:-:S10]  /*b250*/  IMAD.MOV R3, RZ, RZ, -R3 ;  /* 0x000000ffff037224 */ /* 0x000fd400078e0a03 */
[----:B------:R-:W-:Y:S01]  /*b260*/  @!P2 IMAD.MOV R11, RZ, RZ, -R11 ;  /* 0x000000ffff0ba224 */ /* 0x000fe200078e0a0b */
[----:B------:R-:W-:-:S04]  /*b270*/  @!P1 LOP3.LUT R11, RZ, R7, RZ, 0x33, !PT ;  /* 0x00000007ff0b9212 */ /* 0x000fc800078e33ff */
[-C--:B------:R-:W-:Y:S01]  /*b280*/  IABS R2, R11.reuse ;  /* 0x0000000b00027213 */ /* 0x080fe20000000000 */
[----:B------:R-:W-:-:S04]  /*b290*/  IMAD R7, R7, R11, RZ ;  /* 0x0000000b07077224 */ /* 0x000fc800078e02ff */
[----:B------:R-:W-:-:S04]  /*b2a0*/  IMAD.HI.U32 R5, R5, R2, RZ ;  /* 0x0000000205057227 */ /* 0x000fc800078e00ff */
[----:B------:R-:W-:Y:S01]  /*b2b0*/  IMAD R3, R5, R3, R2 ;  /* 0x0000000305037224 */ /* 0x000fe200078e0202 */
[----:B------:R-:W-:-:S04]  /*b2c0*/  LOP3.LUT R2, R11, R9, RZ, 0x3c, !PT ;  /* 0x000000090b027212 */ /* 0x000fc800078e3cff */
[----:B------:R-:W-:Y:S02]  /*b2d0*/  ISETP.GT.U32.AND P1, PT, R8, R3, PT ;  /* 0x000000030800720c */ /* 0x000fe40003f24070 */
[----:B------:R-:W-:-:S11]  /*b2e0*/  ISETP.GE.AND P2, PT, R2, RZ, PT ;  /* 0x000000ff0200720c */ /* 0x000fd60003f46270 */
[----:B------:R-:W-:Y:S02]  /*b2f0*/  @!P1 IMAD.IADD R3, R3, 0x1, -R8 ;  /* 0x0000000103039824 */ /* 0x000fe400078e0a08 */
[----:B------:R-:W-:Y:S01]  /*b300*/  @!P1 VIADD R5, R5, 0x1 ;  /* 0x0000000105059836 */ /* 0x000fe20000000000 */
[----:B------:R-:W-:Y:S02]  /*b310*/  ISETP.NE.AND P1, PT, R9, RZ, PT ;  /* 0x000000ff0900720c */ /* 0x000fe40003f25270 */
[----:B------:R-:W-:-:S13]  /*b320*/  ISETP.GE.U32.AND P0, PT, R3, R8, PT ;  /* 0x000000080300720c */ /* 0x000fda0003f06070 */
[----:B------:R-:W-:-:S04]  /*b330*/  @P0 VIADD R5, R5, 0x1 ;  /* 0x0000000105050836 */ /* 0x000fc80000000000 */
[----:B------:R-:W-:Y:S01]  /*b340*/  @!P2 IMAD.MOV R5, RZ, RZ, -R5 ;  /* 0x000000ffff05a224 */ /* 0x000fe200078e0a05 */
[----:B------:R-:W-:-:S05]  /*b350*/  @!P1 LOP3.LUT R5, RZ, R9, RZ, 0x33, !PT ;  /* 0x00000009ff059212 */ /* 0x000fca00078e33ff */
[----:B------:R-:W-:-:S04]  /*b360*/  IMAD.MOV R2, RZ, RZ, -R5 ;  /* 0x000000ffff027224 */ /* 0x000fc800078e0a05 */
[C---:B------:R-:W-:Y:S02]  /*b370*/  IMAD R11, R9.reuse, R2, R11 ;  /* 0x00000002090b7224 */ /* 0x040fe400078e020b */
[----:B------:R-:W-:Y:S02]  /*b380*/  IMAD R2, R9, 0x1000000, R5 ;  /* 0x0100000009027824 */ /* 0x000fe400078e0205 */
[----:B------:R-:W-:Y:S02]  /*b390*/  IMAD.IADD R5, R10, 0x1, -R7 ;  /* 0x000000010a057824 */ /* 0x000fe400078e0a07 */
[----:B------:R-:W-:Y:S02]  /*b3a0*/  IMAD R3, R11, 0x10000, R2 ;  /* 0x000100000b037824 */ /* 0x000fe400078e0202 */
[----:B------:R-:W-:Y:S01]  /*b3b0*/  VIADD R2, R4, UR4 ;  /* 0x0000000404027c36 */ /* 0x000fe20008000000 */
[----:B------:R0:W-:Y:S04]  /*b3c0*/  STL [R1+0x4], R5 ;  /* 0x0000040501007387 */ /* 0x0001e80000100800 */
[----:B------:R0:W-:Y:S04]  /*b3d0*/  STL [R1+0xc], R2 ;  /* 0x00000c0201007387 */ /* 0x0001e80000100800 */
[----:B------:R0:W-:Y:S01]  /*b3e0*/  STL [R1+0x8], R3 ;  /* 0x0000080301007387 */ /* 0x0001e20000100800 */
[----:B------:R-:W-:Y:S05]  /*b3f0*/  BRA `(.L_x_411) ;  /* 0x0000000000107947 */ /* 0x000fea0003800000 */
.L_x_408:
[----:B------:R-:W-:Y:S01]  /*b400*/  IMAD.U32 R2, RZ, RZ, UR6 ;  /* 0x00000006ff027e24 */ /* 0x000fe2000f8e00ff */
[----:B------:R1:W-:Y:S04]  /*b410*/  STL [R1+0x4], RZ ;  /* 0x000004ff01007387 */ /* 0x0003e80000100800 */
[----:B------:R1:W-:Y:S04]  /*b420*/  STL [R1+0x8], RZ ;  /* 0x000008ff01007387 */ /* 0x0003e80000100800 */
[----:B------:R1:W-:Y:S02]  /*b430*/  STL [R1], R2 ;  /* 0x0000000201007387 */ /* 0x0003e40000100800 */
.L_x_411:
[----:B------:R-:W2:Y:S04]  /*b440*/  LDL R8, [R1] ;  /* 0x0000000001087983 */ /* 0x000ea80000100800 */
[----:B------:R-:W2:Y:S04]  /*b450*/  LDL R9, [R1+0x4] ;  /* 0x0000040001097983 */ /* 0x000ea80000100800 */
[----:B------:R-:W2:Y:S04]  /*b460*/  LDL R10, [R1+0x8] ;  /* 0x00000800010a7983 */ /* 0x000ea80000100800 */
[----:B------:R-:W2:Y:S01]  /*b470*/  LDL R11, [R1+0xc] ;  /* 0x00000c00010b7983 */ /* 0x000ea20000100800 */
[----:B------:R-:W-:-:S13]  /*b480*/  ISETP.NE.AND P0, PT, R0, RZ, PT ;  /* 0x000000ff0000720c */ /* 0x000fda0003f05270 */
[----:B0-----:R-:W0:Y:S01]  /*b490*/  @!P0 S2R R3, SR_CgaCtaId ;  /* 0x0000000000038919 */ /* 0x001e220000008800 */
[----:B------:R-:W-:-:S04]  /*b4a0*/  @!P0 MOV R0, 0x400 ;  /* 0x0000040000008802 */ /* 0x000fc80000000f00 */
[----:B0-----:R-:W-:-:S05]  /*b4b0*/  @!P0 LEA R0, R3, R0, 0x18 ;  /* 0x0000000003008211 */ /* 0x001fca00078ec0ff */
[----:B--2---:R2:W-:Y:S01]  /*b4c0*/  @!P0 STS.128 [R0+0x228d0], R8 ;  /* 0x0228d00800008388 */ /* 0x0045e20000000c00 */
[----:B------:R-:W-:Y:S06]  /*b4d0*/  BAR.ARV 0x5, 0x180 ;  /* 0x0146000000007b1d */ /* 0x000fec0000002000 */
.L_x_406:
[----:B0-2---:R-:W2:Y:S01]  /*b4e0*/  LDL R0, [R1+0xc] ;  /* 0x00000c0001007983 */ /* 0x005ea20000100800 */
[----:B------:R-:W-:Y:S01]  /*b4f0*/  ULDC UR4, c[0x0][0xc3c] ;  /* 0x00030f0000047ab9 */ /* 0x000fe20000000800 */
[----:B------:R-:W-:Y:S02]  /*b500*/  IMAD.MOV.U32 R19, RZ, RZ, RZ ;  /* 0x000000ffff137224 */ /* 0x000fe400078e00ff */
[----:B------:R0:W-:Y:S01]  /*b510*/  STL [R1+0x48], RZ ;  /* 0x000048ff01007387 */ /* 0x0001e20000100800 */
[----:B--2---:R-:W-:Y:S01]  /*b520*/  ISETP.GE.AND P0, PT, R0, UR4, PT ;  /* 0x0000000400007c0c */ /* 0x004fe2000bf06270 */
[----:B------:R-:W-:-:S05]  /*b530*/  IMAD.MOV.U32 R0, RZ, RZ, 0x1 ;  /* 0x00000001ff007424 */ /* 0x000fca00078e00ff */
[----:B------:R0:W-:Y:S07]  /*b540*/  STL [R1+0x10], R0 ;  /* 0x0000100001007387 */ /* 0x0001ee0000100800 */
[----:B------:R-:W-:Y:S05]  /*b550*/  @P0 BRA `(.L_x_412) ;  /* 0x00000054003c0947 */ /* 0x000fea0003800000 */
[----:B------:R-:W2:Y:S01]  /*b560*/  S2UR UR5, SR_CgaCtaId ;  /* 0x00000000000579c3 */ /* 0x000ea20000008800 */
[C---:B0-----:R-:W-:Y:S01]  /*b570*/  IMAD.SHL.U32 R0, R6.reuse, 0x8, RZ ;  /* 0x0000000806007824 */ /* 0x041fe200078e00ff */
[----:B------:R-:W-:Y:S01]  /*b580*/  LOP3.LUT R4, R6, 0x7f, RZ, 0xc0, !PT ;  /* 0x0000007f06047812 */ /* 0x000fe200078ec0ff */
[----:B------:R-:W-:Y:S01]  /*b590*/  UMOV UR4, 0x400 ;  /* 0x0000040000047882 */ /* 0x000fe20000000000 */
[----:B------:R-:W-:Y:S01]  /*b5a0*/  BSSY B8, `(.L_x_412) ;  /* 0x000054a000087945 */ /* 0x000fe20003800000 */
[----:B------:R-:W-:Y:S01]  /*b5b0*/  IMAD.MOV.U32 R19, RZ, RZ, RZ ;  /* 0x000000ffff137224 */ /* 0x000fe200078e00ff */
[----:B------:R-:W-:Y:S01]  /*b5c0*/  LOP3.LUT R3, R0, 0x1f8, RZ, 0xc0, !PT ;  /* 0x000001f800037812 */ /* 0x000fe200078ec0ff */
[----:B-1----:R-:W-:Y:S01]  /*b5d0*/  IMAD.SHL.U32 R2, R4, 0x8, RZ ;  /* 0x0000000804027824 */ /* 0x002fe200078e00ff */
[----:B------:R-:W-:Y:S01]  /*b5e0*/  ULDC UR37, c[0x0][0xc] ;  /* 0x0000030000257ab9 */ /* 0x000fe20000000800 */
[----:B------:R-:W-:Y:S01]  /*b5f0*/  IMAD.MOV.U32 R0, RZ, RZ, 0x1 ;  /* 0x00000001ff007424 */ /* 0x000fe200078e00ff */
[----:B------:R-:W-:Y:S01]  /*b600*/  LOP3.LUT R3, R3, 0x38, R6, 0x78, !PT ;  /* 0x0000003803037812 */ /* 0x000fe200078e7806 */
[----:B------:R-:W-:Y:S01]  /*b610*/  IMAD.SHL.U32 R6, R6, 0x10, RZ ;  /* 0x0000001006067824 */ /* 0x000fe200078e00ff */
[----:B------:R-:W-:-:S02]  /*b620*/  ULDC.64 UR38, c[0x0][0x198] ;  /* 0x0000660000267ab9 */ /* 0x000fc40000000a00 */
[----:B------:R-:W-:Y:S02]  /*b630*/  LOP3.LUT R3, R3, 0x200, R2, 0xf8, !PT ;  /* 0x0000020003037812 */ /* 0x000fe400078ef802 */
[----:B------:R-:W-:-:S04]  /*b640*/  SHF.R.U32.HI R2, RZ, 0x3, R4 ;  /* 0x00000003ff027819 */ /* 0x000fc80000011604 */
[----:B------:R-:W-:Y:S01]  /*b650*/  LOP3.LUT R4, R2, 0x70, R6, 0xf8, !PT ;  /* 0x0000007002047812 */ /* 0x000fe200078ef806 */
[----:B--2---:R-:W-:-:S06]  /*b660*/  ULEA UR4, UR5, UR4, 0x18 ;  /* 0x0000000405047291 */ /* 0x004fcc000f8ec03f */
[----:B------:R-:W-:-:S04]  /*b670*/  IMAD.U32 R18, RZ, RZ, UR4 ;  /* 0x00000004ff127e24 */ /* 0x000fc8000f8e00ff */
[----:B------:R-:W-:-:S05]  /*b680*/  IMAD R2, R3, 0x2, R18 ;  /* 0x0000000203027824 */ /* 0x000fca00078e0212 */
[----:B------:R0:W-:Y:S04]  /*b690*/  STL [R1+0x28], R2 ;  /* 0x0000280201007387 */ /* 0x0001e80000100800 */
[----:B------:R0:W-:Y:S04]  /*b6a0*/  STL [R1+0x10], R0 ;  /* 0x0000100001007387 */ /* 0x0001e80000100800 */
[----:B------:R0:W-:Y:S02]  /*b6b0*/  STL [R1+0x48], RZ ;  /* 0x000048ff01007387 */ /* 0x0001e40000100800 */
.L_x_514:
[----:B0-2---:R-:W2:Y:S01]  /*b6c0*/  LDL R0, [R1+0xc] ;  /* 0x00000c0001007983 */ /* 0x005ea20000100800 */
[----:B------:R-:W2:Y:S01]  /*b6d0*/  LDC.64 R2, c[0x0][0xc88] ;  /* 0x00032200ff027b82 */ /* 0x000ea20000000a00 */
[----:B------:R-:W-:Y:S05]  /*b6e0*/  YIELD ;  /* 0x0000000000007946 */ /* 0x000fea0003800000 */
[----:B------:R-:W-:Y:S01]  /*b6f0*/  ULDC.64 UR4, c[0x0][0xa28] ;  /* 0x00028a0000047ab9 */ /* 0x000fe20000000a00 */
[----:B---3--:R-:W-:Y:S01]  /*b700*/  IMAD.MOV.U32 R6, RZ, RZ, RZ ;  /* 0x000000ffff067224 */ /* 0x008fe200078e00ff */
[----:B------:R-:W-:Y:S01]  /*b710*/  ISETP.NE.U32.AND P0, PT, RZ, UR4, PT ;  /* 0x00000004ff007c0c */ /* 0x000fe2000bf05070 */
[----:B------:R-:W-:Y:S01]  /*b720*/  ULDC.64 UR6, c[0x0][0xa18] ;  /* 0x0002860000067ab9 */ /* 0x000fe20000000a00 */
[----:B------:R-:W-:Y:S01]  /*b730*/  ULDC.64 UR8, c[0x0][0xa08] ;  /* 0x0002820000087ab9 */ /* 0x000fe20000000a00 */
[----:B--2---:R-:W-:-:S05]  /*b740*/  IMAD.WIDE R2, R0, 0x4, R2 ;  /* 0x0000000400027825 */ /* 0x004fca00078e0202 */
[----:B-1----:R-:W2:Y:S01]  /*b750*/  LDG.E R10, desc[UR40][R2.64] ;  /* 0x00000028020a7981 */ /* 0x002ea2000c1e1900 */
[----:B------:R-:W-:Y:S01]  /*b760*/  ISETP.NE.AND.EX P0, PT, RZ, UR5, PT, P0 ;  /* 0x00000005ff007c0c */ /* 0x000fe2000bf05300 */
[----:B------:R-:W-:Y:S01]  /*b770*/  IMAD.MOV.U32 R0, RZ, RZ, RZ ;  /* 0x000000ffff007224 */ /* 0x000fe200078e00ff */
[----:B--2---:R-:W-:Y:S01]  /*b780*/  SHF.R.S32.HI R4, RZ, 0x1f, R10 ;  /* 0x0000001fff047819 */ /* 0x004fe2000001140a */
[----:B------:R-:W-:-:S10]  /*b790*/  IMAD.SHL.U32 R16, R10, 0x4, RZ ;  /* 0x000000040a107824 */ /* 0x000fd400078e00ff */
[C---:B------:R-:W-:Y:S01]  /*b7a0*/  @P0 LEA R2, P1, R10.reuse, UR4, 0x2 ;  /* 0x000000040a020c11 */ /* 0x040fe2000f8210ff */
[----:B------:R-:W-:Y:S03]  /*b7b0*/  STL [R1+0x24], R10 ;  /* 0x0000240a01007387 */ /* 0x000fe60000100800 */
[C-C-:B------:R-:W-:Y:S01]  /*b7c0*/  @P0 LEA.HI.X R3, R10.reuse, UR5, R4.reuse, 0x2, P1 ;  /* 0x000000050a030c11 */ /* 0x140fe200088f1404 */
[----:B------:R-:W-:Y:S01]  /*b7d0*/  ULDC.64 UR4, c[0x0][0xa00] ;  /* 0x0002800000047ab9 */ /* 0x000fe20000000a00 */
[----:B------:R-:W-:Y:S01]  /*b7e0*/  SHF.L.U64.HI R9, R10, 0x2, R4 ;  /* 0x000000020a097819 */ /* 0x000fe20000010204 */
[----:B------:R0:W-:Y:S01]  /*b7f0*/  STL [R1+0x3c], R4 ;  /* 0x00003c0401007387 */ /* 0x0001e20000100800 */
[----:B------:R-:W-:-:S03]  /*b800*/  ISETP.NE.U32.AND P1, PT, RZ, UR4, PT ;  /* 0x00000004ff007c0c */ /* 0x000fc6000bf25070 */
[----:B------:R1:W5:Y:S01]  /*b810*/  @P0 LDG.E R0, desc[UR40][R2.64] ;  /* 0x0000002802000981 */ /* 0x000362000c1e1900 */
[----:B------:R-:W-:Y:S01]  /*b820*/  ISETP.NE.AND.EX P1, PT, RZ, UR5, PT, P1 ;  /* 0x00000005ff007c0c */ /* 0x000fe2000bf25310 */
[----:B------:R-:W-:Y:S01]  /*b830*/  IMAD.MOV.U32 R8, RZ, RZ, RZ ;  /* 0x000000ffff087224 */ /* 0x000fe200078e00ff */
[----:B------:R-:W-:Y:S01]  /*b840*/  ISETP.NE.U32.AND P2, PT, RZ, UR6, PT ;  /* 0x00000006ff007c0c */ /* 0x000fe2000bf45070 */
[----:B------:R-:W-:Y:S01]  /*b850*/  STL [R1+0x14], R9 ;  /* 0x0000140901007387 */ /* 0x000fe20000100800 */
[----:B------:R-:W-:Y:S02]  /*b860*/  ISETP.NE.U32.AND P0, PT, RZ, UR8, PT ;  /* 0x00000008ff007c0c */ /* 0x000fe4000bf05070 */
[C---:B0-----:R-:W-:Y:S02]  /*b870*/  IADD3 R4, P4, R16.reuse, UR8, RZ ;  /* 0x0000000810047c10 */ /* 0x041fe4000ff9e0ff */
[----:B-1----:R-:W-:Y:S02]  /*b880*/  IADD3 R2, P3, R16, UR4, RZ ;  /* 0x0000000410027c10 */ /* 0x002fe4000ff7e0ff */
[----:B------:R-:W-:-:S02]  /*b890*/  ISETP.NE.AND.EX P2, PT, RZ, UR7, PT, P2 ;  /* 0x00000007ff007c0c */ /* 0x000fc4000bf45320 */
[C---:B------:R-:W-:Y:S02]  /*b8a0*/  IADD3.X R3, R9.reuse, UR5, RZ, P3, !PT ;  /* 0x0000000509037c10 */ /* 0x040fe40009ffe4ff */
[----:B------:R-:W-:Y:S02]  /*b8b0*/  ISETP.NE.AND.EX P0, PT, RZ, UR9, PT, P0 ;  /* 0x00000009ff007c0c */ /* 0x000fe4000bf05300 */
[----:B------:R-:W-:Y:S01]  /*b8c0*/  IADD3.X R5, R9, UR9, RZ, P4, !PT ;  /* 0x0000000909057c10 */ /* 0x000fe2000a7fe4ff */
[----:B------:R-:W2:Y:S01]  /*b8d0*/  @P1 LDG.E R6, desc[UR40][R2.64] ;  /* 0x0000002802061981 */ /* 0x000ea2000c1e1900 */
[----:B------:R-:W-:Y:S02]  /*b8e0*/  ULDC UR4, c[0x0][0x288] ;  /* 0x0000a20000047ab9 */ /* 0x000fe40000000800 */
[----:B------:R-:W-:Y:S01]  /*b8f0*/  IMAD.U32 R11, RZ, RZ, UR4 ;  /* 0x00000004ff0b7e24 */ /* 0x000fe2000f8e00ff */
[----:B------:R-:W-:-:S06]  /*b900*/  ULDC.64 UR4, c[0x0][0x418] ;  /* 0x0001060000047ab9 */ /* 0x000fcc0000000a00 */
[----:B------:R-:W5:Y:S04]  /*b910*/  @P0 LDG.E R8, desc[UR40][R4.64] ;  /* 0x0000002804080981 */ /* 0x000f68000c1e1900 */
[----:B--2---:R0:W-:Y:S02]  /*b920*/  STL [R1+0x34], R6 ;  /* 0x0000340601007387 */ /* 0x0041e40000100800 */
[----:B0-----:R-:W-:-:S04]  /*b930*/  @P2 IADD3 R6, P3, R16, UR6, RZ ;  /* 0x0000000610062c10 */ /* 0x001fc8000ff7e0ff */
[----:B------:R-:W-:-:S05]  /*b940*/  @P2 IADD3.X R7, R9, UR7, RZ, P3, !PT ;  /* 0x0000000709072c10 */ /* 0x000fca0009ffe4ff */
[----:B------:R0:W2:Y:S01]  /*b950*/  @P2 LDG.E R11, desc[UR40][R6.64] ;  /* 0x00000028060b2981 */ /* 0x0000a2000c1e1900 */
[----:B------:R-:W-:-:S03]  /*b960*/  UISETP.NE.U32.AND UP0, UPT, UR4, URZ, UPT ;  /* 0x0000003f0400728c */ /* 0x000fc6000bf05070 */
[----:B------:R-:W-:Y:S01]  /*b970*/  ULDC UR4, c[0x0][0x424] ;  /* 0x0001090000047ab9 */ /* 0x000fe20000000800 */
[----:B------:R-:W-:-:S03]  /*b980*/  UISETP.NE.AND.EX UP0, UPT, UR5, URZ, UPT, UP0 ;  /* 0x0000003f0500728c */ /* 0x000fc6000bf05300 */
[----:B------:R-:W-:Y:S01]  /*b990*/  ULDC UR5, c[0x0][0x2f0] ;  /* 0x0000bc0000057ab9 */ /* 0x000fe20000000800 */
[----:B------:R-:W-:-:S04]  /*b9a0*/  USEL UR4, UR4, 0x1, UP0 ;  /* 0x0000000104047887 */ /* 0x000fc80008000000 */
[----:B------:R-:W-:-:S06]  /*b9b0*/  UIMAD UR4, UR4, UR5, URZ ;  /* 0x00000005040472a4 */ /* 0x000fcc000f8e023f */
[----:B0-----:R-:W-:Y:S01]  /*b9c0*/  IMAD.U32 R6, RZ, RZ, UR4 ;  /* 0x00000004ff067e24 */ /* 0x001fe2000f8e00ff */
[----:B--2---:R0:W-:Y:S01]  /*b9d0*/  STL [R1+0x44], R11 ;  /* 0x0000440b01007387 */ /* 0x0041e20000100800 */
[----:B------:R-:W-:Y:S05]  /*b9e0*/  @P2 BRA `(.L_x_413) ;  /* 0x0000000000142947 */ /* 0x000fea0003800000 */
[----:B------:R-:W-:Y:S05]  /*b9f0*/  @!P1 BRA `(.L_x_413) ;  /* 0x0000000000109947 */ /* 0x000fea0003800000 */
[----:B------:R-:W2:Y:S04]  /*ba00*/  LDG.E R7, desc[UR40][R2.64] ;  /* 0x0000002802077981 */ /* 0x000ea8000c1e1900 */
[----:B------:R-:W2:Y:S02]  /*ba10*/  LDG.E R2, desc[UR40][R2.64+0x4] ;  /* 0x0000042802027981 */ /* 0x000ea4000c1e1900 */
[----:B--2---:R-:W-:-:S05]  /*ba20*/  IMAD.IADD R2, R2, 0x1, -R7 ;  /* 0x0000000102027824 */ /* 0x004fca00078e0a07 */
[----:B------:R1:W-:Y:S02]  /*ba30*/  STL [R1+0x44], R2 ;  /* 0x0000440201007387 */ /* 0x0003e40000100800 */
.L_x_413:
[----:B------:R-:W1:Y:S01]  /*ba40*/  LDL.LU R7, [R1+0x8] ;  /* 0x0000080001077983 */ /* 0x000e620000300800 */
[----:B------:R-:W-:Y:S02]  /*ba50*/  ULDC.64 UR4, c[0x0][0xa20] ;  /* 0x0002880000047ab9 */ /* 0x000fe40000000a00 */
[----:B------:R-:W-:-:S04]  /*ba60*/  ISETP.NE.U32.AND P1, PT, RZ, UR4, PT ;  /* 0x00000004ff007c0c */ /* 0x000fc8000bf25070 */
[----:B------:R-:W-:Y:S02]  /*ba70*/  ISETP.NE.AND.EX P1, PT, RZ, UR5, PT, P1 ;  /* 0x00000005ff007c0c */ /* 0x000fe4000bf25310 */
[C---:B-1----:R-:W-:Y:S02]  /*ba80*/  LOP3.LUT R2, R7.reuse, 0xff000000, RZ, 0xc0, !PT ;  /* 0xff00000007027812 */ /* 0x042fe400078ec0ff */
[C---:B------:R-:W-:Y:S02]  /*ba90*/  LOP3.LUT R3, R7.reuse, 0xff0000, RZ, 0xc0, !PT ;  /* 0x00ff000007037812 */ /* 0x040fe400078ec0ff */
[----:B------:R-:W-:Y:S02]  /*baa0*/  SHF.R.U32.HI R2, RZ, 0x8, R2 ;  /* 0x00000008ff027819 */ /* 0x000fe40000011602 */
[----:B------:R-:W-:Y:S01]  /*bab0*/  LOP3.LUT R17, R7, 0xffff, RZ, 0xc0, !PT ;  /* 0x0000ffff07117812 */ /* 0x000fe200078ec0ff */
[----:B-----5:R-:W-:Y:S01]  /*bac0*/  IMAD.IADD R7, R8, 0x1, R0 ;  /* 0x0000000108077824 */ /* 0x020fe200078e0200 */
[----:B------:R-:W-:Y:S01]  /*bad0*/  LEA.HI R2, R3, R2, RZ, 0x10 ;  /* 0x0000000203027211 */ /* 0x000fe200078f80ff */
[----:B------:R-:W-:-:S05]  /*bae0*/  IMAD.MOV.U32 R3, RZ, RZ, R10 ;  /* 0x000000ffff037224 */ /* 0x000fca00078e000a */
[----:B------:R1:W-:Y:S04]  /*baf0*/  STL [R1+0x8], R3 ;  /* 0x0000080301007387 */ /* 0x0003e80000100800 */
[----:B------:R1:W-:Y:S01]  /*bb00*/  STL [R1+0x1c], R7 ;  /* 0x00001c0701007387 */ /* 0x0003e20000100800 */
[----:B------:R-:W-:Y:S05]  /*bb10*/  @!P1 BRA `(.L_x_414) ;  /* 0x0000000000109947 */ /* 0x000fea0003800000 */
[----:B------:R-:W-:-:S04]  /*bb20*/  IADD3 R6, P0, R16, UR4, RZ ;  /* 0x0000000410067c10 */ /* 0x000fc8000ff1e0ff */
[----:B-1----:R-:W-:-:S05]  /*bb30*/  IADD3.X R7, R9, UR5, RZ, P0, !PT ;  /* 0x0000000509077c10 */ /* 0x002fca00087fe4ff */
[----:B------:R1:W5:Y:S01]  /*bb40*/  LDG.E R6, desc[UR40][R6.64] ;  /* 0x0000002806067981 */ /* 0x000362000c1e1900 */
[----:B------:R-:W-:Y:S05]  /*bb50*/  BRA `(.L_x_415) ;  /* 0x0000000000107947 */ /* 0x000fea0003800000 */
.L_x_414:
[----:B------:R-:W-:Y:S05]  /*bb60*/  @!P0 BRA `(.L_x_415) ;  /* 0x00000000000c8947 */ /* 0x000fea0003800000 */
[----:B------:R-:W2:Y:S04]  /*bb70*/  LDG.E R6, desc[UR40][R4.64] ;  /* 0x0000002804067981 */ /* 0x000ea8000c1e1900 */
[----:B------:R-:W2:Y:S02]  /*bb80*/  LDG.E R4, desc[UR40][R4.64+0x4] ;  /* 0x0000042804047981 */ /* 0x000ea4000c1e1900 */
[----:B--2---:R-:W-:-:S07]  /*bb90*/  IMAD.IADD R6, R4, 0x1, -R6 ;  /* 0x0000000104067824 */ /* 0x004fce00078e0a06 */
.L_x_415:
[----:B-----5:R-:W-:Y:S01]  /*bba0*/  IMAD.IADD R6, R6, 0x1, -R0 ;  /* 0x0000000106067824 */ /* 0x020fe200078e0a00 */
[----:B------:R-:W-:Y:S01]  /*bbb0*/  LOP3.LUT R9, R2, 0xff, RZ, 0xc0, !PT ;  /* 0x000000ff02097812 */ /* 0x000fe200078ec0ff */
[----:B------:R-:W-:Y:S01]  /*bbc0*/  IMAD.MOV.U32 R4, RZ, RZ, RZ ;  /* 0x000000ffff047224 */ /* 0x000fe200078e00ff */
[----:B------:R-:W-:Y:S01]  /*bbd0*/  BSSY B0, `(.L_x_416) ;  /* 0x000002a000007945 */ /* 0x000fe20003800000 */
[C---:B------:R-:W-:Y:S01]  /*bbe0*/  VIADD R0, R6.reuse, 0x5f ;  /* 0x0000005f06007836 */ /* 0x040fe20000000000 */
[----:B------:R-:W-:Y:S01]  /*bbf0*/  ISETP.GE.AND P0, PT, R6, 0x1, PT ;  /* 0x000000010600780c */ /* 0x000fe20003f06270 */
[----:B------:R-:W-:Y:S01]  /*bc00*/  IMAD.MOV.U32 R10, RZ, RZ, R4 ;  /* 0x000000ffff0a7224 */ /* 0x000fe200078e0004 */
[----:B------:R2:W-:Y:S01]  /*bc10*/  STL [R1+0x38], R4 ;  /* 0x0000380401007387 */ /* 0x0005e20000100800 */
[----:B------:R-:W-:-:S05]  /*bc20*/  IMAD.HI R0, R0, 0x2aaaaaab, RZ ;  /* 0x2aaaaaab00007827 */ /* 0x000fca00078e02ff */
[----:B-1----:R-:W-:-:S04]  /*bc30*/  SHF.R.U32.HI R3, RZ, 0x1f, R0 ;  /* 0x0000001fff037819 */ /* 0x002fc80000011600 */
[----:B------:R-:W-:-:S05]  /*bc40*/  LEA.HI.SX32 R8, R0, R3, 0x1c ;  /* 0x0000000300087211 */ /* 0x000fca00078fe2ff */
[----:B------:R2:W-:Y:S04]  /*bc50*/  STL [R1+0x40], R8 ;  /* 0x0000400801007387 */ /* 0x0005e80000100800 */
[----:B------:R2:W-:Y:S01]  /*bc60*/  STL [R1+0x58], R9 ;  /* 0x0000580901007387 */ /* 0x0005e20000100800 */
[----:B------:R-:W-:Y:S05]  /*bc70*/  @!P0 BRA `(.L_x_417) ;  /* 0x00000000007c8947 */ /* 0x000fea0003800000 */
[----:B------:R-:W-:-:S04]  /*bc80*/  SHF.R.U32.HI R0, RZ, 0x10, R2 ;  /* 0x00000010ff007819 */ /* 0x000fc80000011602 */
[----:B------:R-:W-:-:S13]  /*bc90*/  ISETP.NE.AND P0, PT, R0, RZ, PT ;  /* 0x000000ff0000720c */ /* 0x000fda0003f05270 */
[----:B------:R-:W2:Y:S02]  /*bca0*/  @!P0 LDC R0, c[0x0][0x9f0] ;  /* 0x00027c00ff008b82 */ /* 0x000ea40000000800 */
[----:B--2---:R-:W-:-:S04]  /*bcb0*/  IABS R4, R0 ;  /* 0x0000000000047213 */ /* 0x004fc80000000000 */
[----:B------:R-:W1:Y:S08]  /*bcc0*/  I2F.RP R2, R4 ;  /* 0x0000000400027306 */ /* 0x000e700000209400 */
[----:B-1----:R-:W1:Y:S02]  /*bcd0*/  MUFU.RCP R2, R2 ;  /* 0x0000000200027308 */ /* 0x002e640000001000 */
[----:B-1----:R-:W-:-:S06]  /*bce0*/  VIADD R2, R2, 0xffffffe ;  /* 0x0ffffffe02027836 */ /* 0x002fcc0000000000 */
[----:B------:R-:W1:Y:S02]  /*bcf0*/  F2I.FTZ.U32.TRUNC.NTZ R3, R2 ;  /* 0x0000000200037305 */ /* 0x000e64000021f000 */
[----:B-1----:R-:W-:-:S04]  /*bd00*/  IMAD.MOV R2, RZ, RZ, -R3 ;  /* 0x000000ffff027224 */ /* 0x002fc800078e0a03 */
[----:B------:R-:W-:Y:S02]  /*bd10*/  IMAD R5, R2, R4, RZ ;  /* 0x0000000402057224 */ /* 0x000fe400078e02ff */
[----:B------:R-:W-:-:S04]  /*bd20*/  IMAD.MOV.U32 R2, RZ, RZ, RZ ;  /* 0x000000ffff027224 */ /* 0x000fc800078e00ff */
[----:B------:R-:W-:Y:S01]  /*bd30*/  IMAD.HI.U32 R7, R3, R5, R2 ;  /* 0x0000000503077227 */ /* 0x000fe200078e0002 */
[----:B------:R-:W-:Y:S02]  /*bd40*/  IABS R2, R0 ;  /* 0x0000000000027213 */ /* 0x000fe40000000000 */
[----:B------:R-:W-:-:S03]  /*bd50*/  IADD3 R5, R0, -0x1, R8 ;  /* 0xffffffff00057810 */ /* 0x000fc60007ffe008 */
[----:B------:R-:W-:Y:S01]  /*bd60*/  IMAD.MOV R2, RZ, RZ, -R2 ;  /* 0x000000ffff027224 */ /* 0x000fe200078e0a02 */
[----:B------:R-:W-:Y:S02]  /*bd70*/  IABS R3, R5 ;  /* 0x0000000500037213 */ /* 0x000fe40000000000 */
[----:B------:R-:W-:Y:S01]  /*bd80*/  LOP3.LUT R5, R5, R0, RZ, 0x3c, !PT ;  /* 0x0000000005057212 */ /* 0x000fe200078e3cff */
[----:B------:R-:W-:Y:S02]  /*bd90*/  IMAD.MOV.U32 R6, RZ, RZ, R2 ;  /* 0x000000ffff067224 */ /* 0x000fe400078e0002 */
[----:B------:R-:W-:Y:S01]  /*bda0*/  IMAD.HI.U32 R2, R7, R3, RZ ;  /* 0x0000000307027227 */ /* 0x000fe200078e00ff */
[----:B------:R-:W-:-:S03]  /*bdb0*/  ISETP.GE.AND P2, PT, R5, RZ, PT ;  /* 0x000000ff0500720c */ /* 0x000fc60003f46270 */
[----:B------:R-:W-:-:S05]  /*bdc0*/  IMAD R3, R2, R6, R3 ;  /* 0x0000000602037224 */ /* 0x000fca00078e0203 */
[----:B------:R-:W-:-:S13]  /*bdd0*/  ISETP.GT.U32.AND P1, PT, R4, R3, PT ;  /* 0x000000030400720c */ /* 0x000fda0003f24070 */
[----:B------:R-:W-:Y:S02]  /*bde0*/  @!P1 IMAD.IADD R3, R3, 0x1, -R4 ;  /* 0x0000000103039824 */ /* 0x000fe400078e0a04 */
[----:B------:R-:W-:Y:S01]  /*bdf0*/  @!P1 VIADD R2, R2, 0x1 ;  /* 0x0000000102029836 */ /* 0x000fe20000000000 */
[----:B------:R-:W-:Y:S02]  /*be00*/  ISETP.NE.AND P1, PT, R0, RZ, PT ;  /* 0x000000ff0000720c */ /* 0x000fe40003f25270 */
[----:B------:R-:W-:-:S13]  /*be10*/  ISETP.GE.U32.AND P0, PT, R3, R4, PT ;  /* 0x000000040300720c */ /* 0x000fda0003f06070 */
[----:B------:R-:W-:-:S04]  /*be20*/  @P0 VIADD R2, R2, 0x1 ;  /* 0x0000000102020836 */ /* 0x000fc80000000000 */
[----:B------:R-:W-:Y:S01]  /*be30*/  @!P2 IMAD.MOV R2, RZ, RZ, -R2 ;  /* 0x000000ffff02a224 */ /* 0x000fe200078e0a02 */
[----:B------:R-:W-:-:S05]  /*be40*/  @!P1 LOP3.LUT R2, RZ, R0, RZ, 0x33, !PT ;  /* 0x00000000ff029212 */ /* 0x000fca00078e33ff */
[----:B------:R-:W-:-:S05]  /*be50*/  IMAD.MOV.U32 R10, RZ, RZ, R2 ;  /* 0x000000ffff0a7224 */ /* 0x000fca00078e0002 */
[----:B------:R1:W-:Y:S02]  /*be60*/  STL [R1+0x38], R10 ;  /* 0x0000380a01007387 */ /* 0x0003e40000100800 */
.L_x_417:
[----:B------:R-:W-:Y:S05]  /*be70*/  BSYNC B0 ;  /* 0x0000000000007941 */ /* 0x000fea0003800000 */
.L_x_416:
[----:B------:R-:W-:Y:S01]  /*be80*/  IMAD.MOV.U32 R0, RZ, RZ, R10 ;  /* 0x000000ffff007224 */ /* 0x000fe200078e000a */
[----:B------:R-:W-:Y:S03]  /*be90*/  BSSY B7, `(.L_x_418) ;  /* 0x00003e2000077945 */ /* 0x000fe60003800000 */
[----:B------:R-:W-:-:S05]  /*bea0*/  IMAD R2, R9, R0, RZ ;  /* 0x0000000009027224 */ /* 0x000fca00078e02ff */
[----:B------:R-:W-:Y:S01]  /*beb0*/  VIADDMNMX R0, R2, R0, R8, PT ;  /* 0x0000000002007246 */ /* 0x000fe20003800108 */
[----:B------:R3:W-:Y:S03]  /*bec0*/  STL [R1+0x20], R2 ;  /* 0x0000200201007387 */ /* 0x0007e60000100800 */
[----:B------:R-:W-:Y:S01]  /*bed0*/  ISETP.GT.AND P0, PT, R0, R2, PT ;  /* 0x000000020000720c */ /* 0x000fe20003f04270 */
[----:B------:R3:W-:-:S12]  /*bee0*/  STL [R1+0x30], R0 ;  /* 0x0000300001007387 */ /* 0x0007d80000100800 */
[----:B---3--:R-:W-:Y:S05]  /*bef0*/  @P0 BRA `(.L_x_419) ;  /* 0x0000000000480947 */ /* 0x008fea0003800000 */
[----:B------:R-:W3:Y:S02]  /*bf00*/  S2R R0, SR_TID.X ;  /* 0x0000000000007919 */ /* 0x000ee40000002100 */
[----:B---3--:R-:W-:-:S04]  /*bf10*/  LOP3.LUT R0, R0, 0x7f, RZ, 0xc0, !PT ;  /* 0x0000007f00007812 */ /* 0x008fc800078ec0ff */
[----:B------:R-:W-:-:S13]  /*bf20*/  ISETP.NE.AND P0, PT, R0, RZ, PT ;  /* 0x000000ff0000720c */ /* 0x000fda0003f05270 */
[----:B------:R-:W-:Y:S05]  /*bf30*/  @P0 BRA `(.L_x_420) ;  /* 0x0000003c005c0947 */ /* 0x000fea0003800000 */
[----:B------:R-:W3:Y:S01]  /*bf40*/  S2R R5, SR_LANEID ;  /* 0x0000000000057919 */ /* 0x000ee20000000000 */
[----:B------:R-:W-:Y:S01]  /*bf50*/  VOTEU.ANY UR4, UPT, PT ;  /* 0x0000000000047886 */ /* 0x000fe200038e0100 */
[----:B------:R-:W4:Y:S01]  /*bf60*/  LDC.64 R2, c[0x0][0xc60] ;  /* 0x00031800ff027b82 */ /* 0x000f220000000a00 */
[----:B------:R-:W3:Y:S02]  /*bf70*/  FLO.U32 R0, UR4 ;  /* 0x0000000400007d00 */ /* 0x000ee400080e0000 */
[----:B---3--:R-:W-:-:S06]  /*bf80*/  ISETP.EQ.U32.AND P0, PT, R0, R5, PT ;  /* 0x000000050000720c */ /* 0x008fcc0003f02070 */
[----:B------:R-:W4:Y:S07]  /*bf90*/  POPC R5, UR4 ;  /* 0x0000000400057d09 */ /* 0x000f2e0008000000 */
[----:B----4-:R-:W3:Y:S01]  /*bfa0*/  @P0 ATOMG.E.ADD.STRONG.GPU PT, R3, desc[UR40][R2.64], R5 ;  /* 0x00000005020309a8 */ /* 0x010ee200081ee1e8 */
[----:B--2---:R-:W2:Y:S02]  /*bfb0*/  S2R R4, SR_LTMASK ;  /* 0x0000000000047919 */ /* 0x004ea40000003900 */
[----:B--2---:R-:W-:-:S04]  /*bfc0*/  LOP3.LUT R4, R4, UR4, RZ, 0xc0, !PT ;  /* 0x0000000404047c12 */ /* 0x004fc8000f8ec0ff */
[----:B------:R-:W2:Y:S01]  /*bfd0*/  POPC R7, R4 ;  /* 0x0000000400077309 */ /* 0x000ea20000000000 */
[----:B---3--:R-:W2:Y:S02]  /*bfe0*/  SHFL.IDX PT, R0, R3, R0, 0x1f ;  /* 0x00001f0003007589 */ /* 0x008ea400000e0000 */
[----:B--2---:R-:W-:-:S05]  /*bff0*/  IADD3 R0, R0, UR37, R7 ;  /* 0x0000002500007c10 */ /* 0x004fca000fffe007 */
[----:B------:R4:W-:Y:S01]  /*c000*/  STL [R1], R0 ;  /* 0x0000000001007387 */ /* 0x0009e20000100800 */
[----:B------:R-:W-:Y:S05]  /*c010*/  BRA `(.L_x_420) ;  /* 0x0000003c00247947 */ /* 0x000fea0003800000 */
.L_x_419:
[----:B------:R-:W-:Y:S01]  /*c020*/  VIADD R0, R18, 0x1c400 ;  /* 0x0001c40012007836 */ /* 0x000fe20000000000 */
[----:B------:R-:W-:Y:S04]  /*c030*/  BSSY B6, `(.L_x_421) ;  /* 0x0000013000067945 */ /* 0x000fe80003800000 */
[----:B------:R-:W-:-:S13]  /*c040*/  LOP3.LUT P0, RZ, R0, 0x3ff, RZ, 0xc0, !PT ;  /* 0x000003ff00ff7812 */ /* 0x000fda000780c0ff */
[----:B------:R-:W-:Y:S05]  /*c050*/  @!P0 BRA `(.L_x_422) ;  /* 0x0000000000408947 */ /* 0x000fea0003800000 */
[----:B------:R-:W-:Y:S01]  /*c060*/  MOV R2, 0x0 ;  /* 0x0000000000027802 */ /* 0x000fe20000000f00 */
[----:B------:R-:W-:Y:S01]  /*c070*/  ULDC.64 UR6, c[0x4][0x98] ;  /* 0x0100260000067ab9 */ /* 0x000fe20000000a00 */
[----:B------:R-:W-:Y:S01]  /*c080*/  ULDC.64 UR8, c[0x4][0xa0] ;  /* 0x0100280000087ab9 */ /* 0x000fe20000000a00 */
[----:B------:R-:W-:Y:S01]  /*c090*/  ULDC.64 UR4, c[0x4][0x8] ;  /* 0x0100020000047ab9 */ /* 0x000fe20000000a00 */
[----:B--2---:R-:W-:Y:S02]  /*c0a0*/  IMAD.U32 R4, RZ, RZ, UR6 ;  /* 0x00000006ff047e24 */ /* 0x004fe4000f8e00ff */
[----:B------:R-:W2:Y:S01]  /*c0b0*/  LDC.64 R2, c[0x4][R2] ;  /* 0x0100000002027b82 */ /* 0x000ea20000000a00 */
[----:B------:R-:W-:Y:S02]  /*c0c0*/  IMAD.U32 R5, RZ, RZ, UR7 ;  /* 0x00000007ff057e24 */ /* 0x000fe4000f8e00ff */
[----:B------:R-:W-:Y:S02]  /*c0d0*/  IMAD.U32 R6, RZ, RZ, UR8 ;  /* 0x00000008ff067e24 */ /* 0x000fe4000f8e00ff */
[----:B------:R-:W-:-:S02]  /*c0e0*/  IMAD.U32 R7, RZ, RZ, UR9 ;  /* 0x00000009ff077e24 */ /* 0x000fc4000f8e00ff */
[----:B-1----:R-:W-:Y:S02]  /*c0f0*/  IMAD.U32 R10, RZ, RZ, UR4 ;  /* 0x00000004ff0a7e24 */ /* 0x002fe4000f8e00ff */
[----:B0-----:R-:W-:Y:S02]  /*c100*/  IMAD.U32 R11, RZ, RZ, UR5 ;  /* 0x00000005ff0b7e24 */ /* 0x001fe4000f8e00ff */
[----:B------:R-:W-:Y:S02]  /*c110*/  IMAD.MOV.U32 R8, RZ, RZ, 0x70 ;  /* 0x00000070ff087424 */ /* 0x000fe400078e00ff */
[----:B------:R-:W-:Y:S02]  /*c120*/  IMAD.MOV.U32 R12, RZ, RZ, 0x1 ;  /* 0x00000001ff0c7424 */ /* 0x000fe400078e00ff */
[----:B------:R-:W-:-:S07]  /*c130*/  IMAD.MOV.U32 R13, RZ, RZ, RZ ;  /* 0x000000ffff0d7224 */ /* 0x000fce00078e00ff */
[----:B------:R-:W-:-:S07]  /*c140*/  LEPC R20, `(.L_x_422) ;  /* 0x000000001014794e */ /* 0x000fce0000000000 */
[----:B--2---:R-:W-:Y:S05]  /*c150*/  CALL.ABS.NOINC R2 ;  /* 0x0000000002007343 */ /* 0x004fea0003c00000 */
.L_x_422:
[----:B------:R-:W-:Y:S05]  /*c160*/  BSYNC B6 ;  /* 0x0000000000067941 */ /* 0x000fea0003800000 */
.L_x_421:
        /* <DEDUP_REMOVED lines=8> */
[----:B------:R3:W4:Y:S01]  /*c1f0*/  LDC.64 R2, c[0x4][R0] ;  /* 0x0100000000027b82 */ /* 0x0007220000000a00 */
[----:B--2---:R-:W-:Y:S02]  /*c200*/  IMAD.U32 R4, RZ, RZ, UR6 ;  /* 0x00000006ff047e24 */ /* 0x004fe4000f8e00ff */
[----:B------:R-:W-:Y:S02]  /*c210*/  IMAD.U32 R5, RZ, RZ, UR7 ;  /* 0x00000007ff057e24 */ /* 0x000fe4000f8e00ff */
[----:B------:R-:W-:Y:S02]  /*c220*/  IMAD.U32 R6, RZ, RZ, UR8 ;  /* 0x00000008ff067e24 */ /* 0x000fe4000f8e00ff */
[----:B------:R-:W-:-:S02]  /*c230*/  IMAD.U32 R7, RZ, RZ, UR9 ;  /* 0x00000009ff077e24 */ /* 0x000fc4000f8e00ff */
[----:B-1----:R-:W-:Y:S02]  /*c240*/  IMAD.U32 R10, RZ, RZ, UR4 ;  /* 0x00000004ff0a7e24 */ /* 0x002fe4000f8e00ff */
[----:B0-----:R-:W-:Y:S02]  /*c250*/  IMAD.U32 R11, RZ, RZ, UR5 ;  /* 0x00000005ff0b7e24 */ /* 0x001fe4000f8e00ff */
[----:B------:R-:W-:Y:S02]  /*c260*/  IMAD.MOV.U32 R8, RZ, RZ, 0x70 ;  /* 0x00000070ff087424 */ /* 0x000fe400078e00ff */
[----:B------:R-:W-:Y:S02]  /*c270*/  IMAD.MOV.U32 R12, RZ, RZ, 0x1 ;  /* 0x00000001ff0c7424 */ /* 0x000fe400078e00ff */
[----:B---3--:R-:W-:-:S07]  /*c280*/  IMAD.MOV.U32 R13, RZ, RZ, RZ ;  /* 0x000000ffff0d7224 */ /* 0x008fce00078e00ff */
[----:B------:R-:W-:-:S07]  /*c290*/  LEPC R20, `(.L_x_425) ;  /* 0x000000001014794e */ /* 0x000fce0000000000 */
[----:B----4-:R-:W-:Y:S05]  /*c2a0*/  CALL.ABS.NOINC R2 ;  /* 0x0000000002007343 */ /* 0x010fea0003c00000 */
.L_x_425:
        /* <DEDUP_REMOVED lines=16> */
.L_x_424:
[----:B------:R-:W-:Y:S05]  /*c3b0*/  BSYNC B6 ;  /* 0x0000000000067941 */ /* 0x000fea0003800000 */
.L_x_423:
[----:B--2---:R-:W2:Y:S01]  /*c3c0*/  LDL.LU R4, [R1+0x14] ;  /* 0x0000140001047983 */ /* 0x004ea20000300800 */
[----:B------:R-:W-:-:S03]  /*c3d0*/  ULDC.64 UR4, c[0x0][0x9f8] ;  /* 0x00027e0000047ab9 */ /* 0x000fc60000000a00 */
[----:B------:R-:W3:Y:S01]  /*c3e0*/  LDL R7, [R1+0x8] ;  /* 0x0000080001077983 */ /* 0x000ee20000100800 */
[----:B------:R-:W-:-:S03]  /*c3f0*/  ISETP.NE.U32.AND P0, PT, RZ, UR4, PT ;  /* 0x00000004ff007c0c */ /* 0x000fc6000bf05070 */
[----:B------:R-:W4:Y:S01]  /*c400*/  LDL R0, [R1+0x30] ;  /* 0x0000300001007983 */ /* 0x000f220000100800 */
[----:B------:R-:W-:-:S13]  /*c410*/  ISETP.NE.AND.EX P0, PT, RZ, UR5, PT, P0 ;  /* 0x00000005ff007c0c */ /* 0x000fda000bf05300 */
[----:B------:R-:W-:-:S04]  /*c420*/  @P0 IADD3 R2, P1, R16, UR4, RZ ;  /* 0x0000000410020c10 */ /* 0x000fc8000ff3e0ff */
[----:B--2---:R-:W-:Y:S01]  /*c430*/  @P0 IADD3.X R3, R4, UR5, RZ, P1, !PT ;  /* 0x0000000504030c10 */ /* 0x004fe20008ffe4ff */
[----:B------:R-:W-:-:S04]  /*c440*/  ULDC.64 UR4, c[0x0][0xa08] ;  /* 0x0002820000047ab9 */ /* 0x000fc80000000a00 */
[----:B---3--:R2:W3:Y:S02]  /*c450*/  @P0 LDG.E R7, desc[UR40][R2.64] ;  /* 0x0000002802070981 */ /* 0x0084e4000c1e1900 */
[----:B--2---:R-:W2:Y:S01]  /*c460*/  LDC.64 R2, c[0x0][0x418] ;  /* 0x00010600ff027b82 */ /* 0x004ea20000000a00 */
[----:B----4-:R-:W-:Y:S01]  /*c470*/  VIADD R0, R0, 0xffffffff ;  /* 0xffffffff00007836 */ /* 0x010fe20000000000 */
[----:B---3--:R-:W-:Y:S01]  /*c480*/  SHF.R.S32.HI R8, RZ, 0x1f, R7 ;  /* 0x0000001fff087819 */ /* 0x008fe20000011407 */
[----:B------:R3:W-:Y:S04]  /*c490*/  @P0 STL [R1+0x8], R7 ;  /* 0x0000080701000387 */ /* 0x0007e80000100800 */
[----:B------:R3:W-:Y:S01]  /*c4a0*/  STL [R1+0x14], R8 ;  /* 0x0000140801007387 */ /* 0x0007e20000100800 */
[----:B--2---:R-:W-:Y:S01]  /*c4b0*/  LOP3.LUT P0, RZ, R2, UR4, RZ, 0xfc, !PT ;  /* 0x0000000402ff7c12 */ /* 0x004fe2000f80fcff */
[----:B------:R-:W-:-:S03]  /*c4c0*/  UMOV UR4, 0xffffffff ;  /* 0xffffffff00047882 */ /* 0x000fc60000000000 */
[----:B------:R-:W-:-:S04]  /*c4d0*/  LOP3.LUT P0, RZ, R3, UR5, RZ, 0xfc, P0 ;  /* 0x0000000503ff7c12 */ /* 0x000fc8000800fcff */
[----:B------:R-:W-:Y:S01]  /*c4e0*/  SEL R16, R7, RZ, !P0 ;  /* 0x000000ff07107207 */ /* 0x000fe20004000000 */
[----:B---3--:R-:W-:Y:S08]  /*c4f0*/  BRA.DIV UR4, `(.L_x_426) ;  /* 0x0000004a04b07947 */ /* 0x008ff0000b800000 */
[----:B------:R-:W2:Y:S02]  /*c500*/  S2R R4, SR_TID.X ;  /* 0x0000000000047919 */ /* 0x000ea40000002100 */
[----:B--2---:R-:W-:-:S04]  /*c510*/  SHF.R.U32.HI R4, RZ, 0x5, R4 ;  /* 0x00000005ff047819 */ /* 0x004fc80000011604 */
[----:B------:R-:W-:-:S05]  /*c520*/  LOP3.LUT R4, R4, 0x3, RZ, 0xc0, !PT ;  /* 0x0000000304047812 */ /* 0x000fca00078ec0ff */
[----:B------:R2:W3:Y:S02]  /*c530*/  SHFL.IDX PT, R14, R4, RZ, 0x1f ;  /* 0x00001fff040e7589 */ /* 0x0004e400000e0000 */
.L_x_530:
[----:B------:R-:W-:Y:S01]  /*c540*/  PLOP3.LUT P1, PT, PT, PT, PT, 0x8, 0x0 ;  /* 0x000000000000781c */ /* 0x000fe20003f2e170 */
[----:B------:R4:W-:Y:S01]  /*c550*/  STL [R1+0x2c], R0 ;  /* 0x00002c0001007387 */ /* 0x0009e20000100800 */
[----:B---3--:R-:W-:Y:S02]  /*c560*/  ISETP.NE.AND P0, PT, R14, RZ, PT ;  /* 0x000000ff0e00720c */ /* 0x008fe40003f05270 */
[----:B--2---:R-:W-:-:S05]  /*c570*/  P2R R4, PR, RZ, 0x2 ;  /* 0x00000002ff047803 */ /* 0x004fca0000000000 */
[----:B------:R4:W-:Y:S06]  /*c580*/  STL [R1+0x18], R4 ;  /* 0x0000180401007387 */ /* 0x0009ec0000100800 */
[----:B------:R-:W-:Y:S05]  /*c590*/  @P0 BRA `(.L_x_427) ;  /* 0x0000000400040947 */ /* 0x000fea0003800000 */
[----:B------:R-:W-:-:S03]  /*c5a0*/  UMOV UR4, 0xffffffff ;  /* 0xffffffff00047882 */ /* 0x000fc60000000000 */
[----:B------:R-:W-:Y:S05]  /*c5b0*/  BRA.DIV UR4, `(.L_x_428) ;  /* 0x0000004a04b47947 */ /* 0x000fea000b800000 */
[----:B------:R-:W-:-:S13]  /*c5c0*/  ELECT P6, URZ, PT ;  /* 0x00000000003f782f */ /* 0x000fda00038c0000 */
.L_x_533:
[----:B------:R-:W-:Y:S05]  /*c5d0*/  @!P6 BRA `(.L_x_427) ;  /* 0x0000000000f4e947 */ /* 0x000fea0003800000 */
[----:B------:R-:W-:-:S04]  /*c5e0*/  ISETP.NE.U32.AND P0, PT, R2, RZ, PT ;  /* 0x000000ff0200720c */ /* 0x000fc80003f05070 */
[----:B------:R-:W-:-:S13]  /*c5f0*/  ISETP.NE.AND.EX P0, PT, R3, RZ, PT, P0 ;  /* 0x000000ff0300720c */ /* 0x000fda0003f05300 */
[----:B------:R-:W-:Y:S05]  /*c600*/  @!P0 BRA `(.L_x_429) ;  /* 0x0000000000508947 */ /* 0x000fea0003800000 */
[----:B------:R-:W2:Y:S01]  /*c610*/  LDC R6, c[0x0][0x43c] ;  /* 0x00010f00ff067b82 */ /* 0x000ea20000000800 */
[----:B------:R-:W-:Y:S01]  /*c620*/  IMAD.MOV.U32 R9, RZ, RZ, R0 ;  /* 0x000000ffff097224 */ /* 0x000fe200078e0000 */
[----:B------:R-:W-:-:S03]  /*c630*/  ULDC.64 UR4, c[0x0][0x428] ;  /* 0x00010a0000047ab9 */ /* 0x000fc60000000a00 */
[----:B----4-:R-:W-:Y:S01]  /*c640*/  IMAD.MOV.U32 R0, RZ, RZ, R9 ;  /* 0x000000ffff007224 */ /* 0x010fe200078e0009 */
[----:B--2---:R-:W-:-:S13]  /*c650*/  ISETP.NE.AND P0, PT, R6, 0x1, PT ;  /* 0x000000010600780c */ /* 0x004fda0003f05270 */
[----:B------:R-:W2:Y:S02]  /*c660*/  @P0 LDC.64 R4, c[0x0][0x440] ;  /* 0x00011000ff040b82 */ /* 0x000ea40000000a00 */
[----:B--2---:R-:W-:-:S05]  /*c670*/  @P0 IMAD.HI.U32 R4, R9, R4, RZ ;  /* 0x0000000409040227 */ /* 0x004fca00078e00ff */
[----:B------:R-:W-:-:S04]  /*c680*/  @P0 SHF.R.U32.HI R0, RZ, R5, R4 ;  /* 0x00000005ff000219 */ /* 0x000fc80000011604 */
[--C-:B------:R-:W-:Y:S01]  /*c690*/  SHF.R.S32.HI R5, RZ, 0x1f, R0.reuse ;  /* 0x0000001fff057819 */ /* 0x100fe20000011400 */
[----:B------:R-:W-:-:S04]  /*c6a0*/  IMAD.MOV R4, RZ, RZ, -R0 ;  /* 0x000000ffff047224 */ /* 0x000fc800078e0a00 */
[----:B------:R-:W-:Y:S02]  /*c6b0*/  IMAD R9, R6, R4, R9 ;  /* 0x0000000406097224 */ /* 0x000fe400078e0209 */
[----:B------:R-:W-:Y:S02]  /*c6c0*/  IMAD R6, R8, UR4, RZ ;  /* 0x0000000408067c24 */ /* 0x000fe4000f8e02ff */
[----:B------:R-:W-:Y:S01]  /*c6d0*/  IMAD.MOV.U32 R4, RZ, RZ, R0 ;  /* 0x000000ffff047224 */ /* 0x000fe200078e0000 */
[----:B------:R2:W-:Y:S01]  /*c6e0*/  STL [R1+0x2c], R9 ;  /* 0x00002c0901007387 */ /* 0x0005e20000100800 */
[C---:B------:R-:W-:Y:S02]  /*c6f0*/  IMAD R0, R7.reuse, UR5, R6 ;  /* 0x0000000507007c24 */ /* 0x040fe4000f8e0206 */
[----:B------:R-:W-:-:S04]  /*c700*/  IMAD.WIDE.U32 R4, R7, UR4, R4 ;  /* 0x0000000407047c25 */ /* 0x000fc8000f8e0004 */
[----:B------:R-:W-:Y:S01]  /*c710*/  IMAD.IADD R0, R5, 0x1, R0 ;  /* 0x0000000105007824 */ /* 0x000fe200078e0200 */
[----:B------:R-:W-:-:S04]  /*c720*/  LEA R2, P0, R4, R2, 0x2 ;  /* 0x0000000204027211 */ /* 0x000fc800078010ff */
[----:B------:R-:W-:-:S05]  /*c730*/  LEA.HI.X R3, R4, R3, R0, 0x2, P0 ;  /* 0x0000000304037211 */ /* 0x000fca00000f1400 */
[----:B------:R2:W5:Y:S04]  /*c740*/  LDG.E R16, desc[UR40][R2.64] ;  /* 0x0000002802107981 */ /* 0x000568000c1e1900 */
.L_x_429:
[----:B--2---:R-:W2:Y:S01]  /*c750*/  LDL R2, [R1+0x10] ;  /* 0x0000100001027983 */ /* 0x004ea20000100800 */
[----:B----4-:R-:W-:Y:S01]  /*c760*/  IMAD R0, R19, 0x8, R18 ;  /* 0x0000000813007824 */ /* 0x010fe200078e0212 */
[----:B--2---:R-:W-:-:S04]  /*c770*/  SHF.L.U32 R2, R2, 0x1f, RZ ;  /* 0x0000001f02027819 */ /* 0x004fc800000006ff */
[----:B------:R-:W2:Y:S02]  /*c780*/  SYNCS.PHASECHK.TRANS64.TRYWAIT P0, [R0+URZ+0x22840], R2 ;  /* 0x02284002000075a7 */ /* 0x000ea4000800017f */
[----:B--2---:R-:W-:Y:S05]  /*c790*/  @!P0 BRA `(.L_x_430) ;  /* 0x00000048005c8947 */ /* 0x004fea0003800000 */
.L_x_534:
[----:B------:R-:W3:Y:S02]  /*c7a0*/  S2R R3, SR_TID.X ;  /* 0x0000000000037919 */ /* 0x000ee40000002100 */
[----:B---3--:R-:W-:-:S04]  /*c7b0*/  LOP3.LUT R3, R3, 0x7f, RZ, 0xc0, !PT ;  /* 0x0000007f03037812 */ /* 0x008fc800078ec0ff */
[----:B------:R-:W-:-:S13]  /*c7c0*/  ISETP.NE.AND P0, PT, R3, RZ, PT ;  /* 0x000000ff0300720c */ /* 0x000fda0003f05270 */
[----:B------:R-:W-:Y:S05]  /*c7d0*/  @P0 BRA `(.L_x_431) ;  /* 0x00000000001c0947 */ /* 0x000fea0003800000 */
[----:B------:R-:W3:Y:S01]  /*c7e0*/  S2R R3, SR_TID.X ;  /* 0x0000000000037919 */ /* 0x000ee20000002100 */
[----:B--2---:R-:W-:-:S04]  /*c7f0*/  IMAD.MOV.U32 R2, RZ, RZ, 0x3000 ;  /* 0x00003000ff027424 */ /* 0x004fc800078e00ff */
[----:B------:R4:W-:Y:S01]  /*c800*/  SYNCS.ARRIVE.TRANS64 RZ, [R0+URZ+0x22830], R2 ;  /* 0x0228300200ff79a7 */ /* 0x0009e2000800003f */
[----:B---3--:R-:W-:-:S04]  /*c810*/  LOP3.LUT R3, R3, 0x1f, RZ, 0xc0, !PT ;  /* 0x0000001f03037812 */ /* 0x008fc800078ec0ff */
[----:B------:R-:W-:-:S13]  /*c820*/  ISETP.NE.AND P0, PT, R3, RZ, PT ;  /* 0x000000ff0300720c */ /* 0x000fda0003f05270 */
[----:B----4-:R-:W-:Y:S05]  /*c830*/  @!P0 BRA `(.L_x_431) ;  /* 0x0000000000048947 */ /* 0x010fea0003800000 */
[----:B------:R-:W-:Y:S01]  /*c840*/  BPT.TRAP 0x1 ;  /* 0x000000040000795c */ /* 0x000fe20000300000 */
.L_x_431:
[----:B------:R-:W3:Y:S04]  /*c850*/  LDL R3, [R1+0x2c] ;  /* 0x00002c0001037983 */ /* 0x000ee80000100800 */
[----:B--2---:R-:W2:Y:S01]  /*c860*/  LDL R2, [R1+0x1c] ;  /* 0x00001c0001027983 */ /* 0x004ea20000100800 */
[----:B------:R-:W-:Y:S01]  /*c870*/  R2UR UR9, R0 ;  /* 0x00000000000972ca */ /* 0x000fe200000e0000 */
[----:B------:R-:W-:Y:S01]  /*c880*/  IMAD R0, R19, 0x3000, R18 ;  /* 0x0000300013007824 */ /* 0x000fe200078e0212 */
[----:B------:R-:W-:Y:S01]  /*c890*/  UIADD3 UR6, UP0, UR38, 0x370, URZ ;  /* 0x0000037026067890 */ /* 0x000fe2000ff1e03f */
[----:B------:R-:W-:Y:S01]  /*c8a0*/  R2UR UR12, R17 ;  /* 0x00000000110c72ca */ /* 0x000fe200000e0000 */
[----:B------:R-:W-:Y:S01]  /*c8b0*/  UMOV UR5, 0x14f00000 ;  /* 0x14f0000000057882 */ /* 0x000fe20000000000 */
[----:B-----5:R-:W-:Y:S01]  /*c8c0*/  R2UR UR13, R16 ;  /* 0x00000000100d72ca */ /* 0x020fe200000e0000 */
[----:B------:R-:W-:Y:S01]  /*c8d0*/  UIADD3.X UR7, URZ, UR39, URZ, UP0, !UPT ;  /* 0x000000273f077290 */ /* 0x000fe200087fe43f */
[----:B------:R-:W-:Y:S01]  /*c8e0*/  R2UR UR8, R0 ;  /* 0x00000000000872ca */ /* 0x000fe200000e0000 */
[----:B------:R-:W-:Y:S01]  /*c8f0*/  UMOV UR10, URZ ;  /* 0x0000003f000a7c82 */ /* 0x000fe20008000000 */
[----:B------:R-:W-:-:S04]  /*c900*/  PLOP3.LUT P0, PT, PT, PT, PT, 0x80, 0x0 ;  /* 0x000000000000781c */ /* 0x000fc80003f0f070 */
[----:B------:R-:W-:Y:S01]  /*c910*/  UIADD3 UR9, UR9, 0x22830, URZ ;  /* 0x0002283009097890 */ /* 0x000fe2000fffe03f */
[----:B------:R-:W-:-:S05]  /*c920*/  P2R R0, PR, RZ, 0x1 ;  /* 0x00000001ff007803 */ /* 0x000fca0000000000 */
[----:B------:R4:W-:Y:S01]  /*c930*/  STL [R1+0x18], R0 ;  /* 0x0000180001007387 */ /* 0x0009e20000100800 */
[----:B------:R-:W-:Y:S01]  /*c940*/  UIADD3 UR8, UR8, 0x1c400, URZ ;  /* 0x0001c40008087890 */ /* 0x000fe2000fffe03f */
[----:B---3--:R-:W-:Y:S02]  /*c950*/  R2UR UR11, R3 ;  /* 0x00000000030b72ca */ /* 0x008fe400000e0000 */
[----:B--2---:R-:W-:-:S13]  /*c960*/  R2UR UR4, R2 ;  /* 0x00000000020472ca */ /* 0x004fda00000e0000 */
[----:B------:R-:W-:-:S03]  /*c970*/  UIMAD UR11, UR11, 0x60, UR4 ;  /* 0x000000600b0b78a4 */ /* 0x000fc6000f8e0204 */
[----:B------:R-:W-:-:S06]  /*c980*/  UMOV UR4, 0x0 ;  /* 0x0000000000047882 */ /* 0x000fcc0000000000 */
[----:B------:R4:W-:Y:S02]  /*c990*/  UTMALDG.4D [UR8], [UR6], desc[UR4] ;  /* 0x00000408060075b4 */ /* 0x0009e40008019000 */
[----:B----4-:R-:W-:Y:S01]  /*c9a0*/  NOP ;  /* 0x0000000000007918 */ /* 0x010fe20000000000 */
.L_x_427:
[----:B------:R-:W2:Y:S04]  /*c9b0*/  LDL.LU R3, [R1+0x34] ;  /* 0x0000340001037983 */ /* 0x000ea80000300800 */
[----:B------:R-:W3:Y:S04]  /*c9c0*/  LDL.LU R5, [R1+0x24] ;  /* 0x0000240001057983 */ /* 0x000ee80000300800 */
[----:B----4-:R-:W4:Y:S01]  /*c9d0*/  LDL.LU R4, [R1+0x3c] ;  /* 0x00003c0001047983 */ /* 0x010f220000300800 */
[----:B------:R-:W-:Y:S05]  /*c9e0*/  WARPSYNC.ALL ;  /* 0x0000000000007948 */ /* 0x000fea0003800000 */
[----:B------:R-:W-:Y:S01]  /*c9f0*/  ULDC.64 UR6, c[0x0][0xa00] ;  /* 0x0002800000067ab9 */ /* 0x000fe20000000a00 */
[----:B------:R-:W-:Y:S01]  /*ca00*/  ULDC.64 UR4, c[0x0][0x298] ;  /* 0x0000a60000047ab9 */ /* 0x000fe20000000a00 */
[----:B------:R-:W-:Y:S01]  /*ca10*/  BAR.SYNC.DEFER_BLOCKING 0x8, 0x180 ;  /* 0x0206000000007b1d */ /* 0x000fe20000010000 */
[----:B------:R-:W-:Y:S01]  /*ca20*/  ISETP.NE.U32.AND P0, PT, RZ, UR6, PT ;  /* 0x00000006ff007c0c */ /* 0x000fe2000bf05070 */
[----:B------:R-:W-:-:S03]  /*ca30*/  VIADD R2, R18, 0x18400 ;  /* 0x0001840012027836 */ /* 0x000fc60000000000 */
[----:B------:R-:W-:Y:S01]  /*ca40*/  ISETP.NE.AND.EX P0, PT, RZ, UR7, PT, P0 ;  /* 0x00000007ff007c0c */ /* 0x000fe2000bf05300 */
[----:B------:R-:W-:Y:S01]  /*ca50*/  BSSY B6, `(.L_x_432) ;  /* 0x000001e000067945 */ /* 0x000fe20003800000 */
[----:B------:R-:W-:Y:S02]  /*ca60*/  LOP3.LUT P1, RZ, R2, 0x3ff, RZ, 0xc0, !PT ;  /* 0x000003ff02ff7812 */ /* 0x000fe4000782c0ff */
[----:B--2---:R-:W-:Y:S02]  /*ca70*/  SHF.R.S32.HI R0, RZ, 0x1f, R3 ;  /* 0x0000001fff007819 */ /* 0x004fe40000011403 */
[----:B---3--:R-:W-:-:S03]  /*ca80*/  SEL R5, R5, RZ, !P0 ;  /* 0x000000ff05057207 */ /* 0x008fc60004000000 */
[----:B------:R-:W-:Y:S01]  /*ca90*/  IMAD R0, R0, UR4, RZ ;  /* 0x0000000400007c24 */ /* 0x000fe2000f8e02ff */
[----:B----4-:R-:W-:-:S03]  /*caa0*/  SEL R4, R4, RZ, !P0 ;  /* 0x000000ff04047207 */ /* 0x010fc60004000000 */
[C---:B------:R-:W-:Y:S02]  /*cab0*/  IMAD R0, R3.reuse, UR5, R0 ;  /* 0x0000000503007c24 */ /* 0x040fe4000f8e0200 */
[----:B------:R-:W-:-:S04]  /*cac0*/  IMAD.WIDE.U32 R2, R3, UR4, RZ ;  /* 0x0000000403027c25 */ /* 0x000fc8000f8e00ff */
[----:B------:R-:W-:Y:S01]  /*cad0*/  IMAD.IADD R0, R3, 0x1, R0 ;  /* 0x0000000103007824 */ /* 0x000fe200078e0200 */
[----:B------:R2:W-:Y:S04]  /*cae0*/  STL.64 [R1+0x50], R2 ;  /* 0x0000500201007387 */ /* 0x0005e80000100a00 */
[----:B------:R2:W-:Y:S04]  /*caf0*/  STL [R1+0x24], R5 ;  /* 0x0000240501007387 */ /* 0x0005e80000100800 */
[----:B------:R2:W-:Y:S04]  /*cb00*/  STL [R1+0x3c], R4 ;  /* 0x00003c0401007387 */ /* 0x0005e80000100800 */
[----:B------:R2:W-:Y:S01]  /*cb10*/  STL [R1+0x34], R0 ;  /* 0x0000340001007387 */ /* 0x0005e20000100800 */
[----:B------:R-:W-:Y:S05]  /*cb20*/  @!P1 BRA `(.L_x_433) ;  /* 0x0000000000409947 */ /* 0x000fea0003800000 */
[----:B--2---:R-:W-:Y:S01]  /*cb30*/  MOV R2, 0x0 ;  /* 0x0000000000027802 */ /* 0x004fe20000000f00 */
[----:B------:R-:W-:Y:S01]  /*cb40*/  ULDC.64 UR6, c[0x4][0x98] ;  /* 0x0100260000067ab9 */ /* 0x000fe20000000a00 */
[----:B------:R-:W-:Y:S01]  /*cb50*/  ULDC.64 UR8, c[0x4][0xa0] ;  /* 0x0100280000087ab9 */ /* 0x000fe20000000a00 */
[----:B------:R-:W-:Y:S01]  /*cb60*/  ULDC.64 UR4, c[0x4][0x20] ;  /* 0x0100080000047ab9 */ /* 0x000fe20000000a00 */
[----:B------:R-:W-:Y:S02]  /*cb70*/  IMAD.U32 R4, RZ, RZ, UR6 ;  /* 0x00000006ff047e24 */ /* 0x000fe4000f8e00ff */
        /* <DEDUP_REMOVED lines=11> */
.L_x_433:
[----:B------:R-:W-:Y:S05]  /*cc30*/  BSYNC B6 ;  /* 0x0000000000067941 */ /* 0x000fea0003800000 */
.L_x_432:
[----:B--2---:R-:W2:Y:S01]  /*cc40*/  LDL.LU R0, [R1+0x3c] ;  /* 0x00003c0001007983 */ /* 0x004ea20000300800 */
[----:B------:R-:W-:Y:S01]  /*cc50*/  ULDC.64 UR4, c[0x0][0x2d8] ;  /* 0x0000b60000047ab9 */ /* 0x000fe20000000a00 */
[----:B------:R-:W3:Y:S01]  /*cc60*/  LDC R8, c[0x0][0x448] ;  /* 0x00011200ff087b82 */ /* 0x000ee20000000800 */
[----:B------:R-:W-:Y:S01]  /*cc70*/  ULDC UR6, c[0x0][0x2b8] ;  /* 0x0000ae0000067ab9 */ /* 0x000fe20000000800 */
[----:B------:R-:W4:Y:S04]  /*cc80*/  LDL.LU R5, [R1+0x34] ;  /* 0x0000340001057983 */ /* 0x000f280000300800 */
[----:B------:R-:W4:Y:S04]  /*cc90*/  LDL.LU.64 R2, [R1+0x50] ;  /* 0x0000500001027983 */ /* 0x000f280000300a00 */
[----:B------:R-:W2:Y:S01]  /*cca0*/  LDL.LU R4, [R1+0x24] ;  /* 0x0000240001047983 */ /* 0x000ea20000300800 */
[----:B---3--:R-:W-:-:S13]  /*ccb0*/  ISETP.NE.AND P0, PT, R8, 0x1, PT ;  /* 0x000000010800780c */ /* 0x008fda0003f05270 */
[----:B------:R-:W3:Y:S01]  /*ccc0*/  @P0 LDC R7, c[0x0][0x450] ;  /* 0x00011400ff070b82 */ /* 0x000ee20000000800 */
[----:B----4-:R-:W-:Y:S02]  /*ccd0*/  IMAD.MOV.U32 R3, RZ, RZ, R5 ;  /* 0x000000ffff037224 */ /* 0x010fe400078e0005 */
[----:B------:R-:W4:Y:S01]  /*cce0*/  LDL.LU R5, [R1+0x4] ;  /* 0x0000040001057983 */ /* 0x000f220000300800 */
[----:B------:R-:W-:-:S03]  /*ccf0*/  IMAD.WIDE.U32 R2, R17, UR4, R2 ;  /* 0x0000000411027c25 */ /* 0x000fc6000f8e0002 */
[----:B------:R0:W5:Y:S01]  /*cd00*/  LDL R9, [R1+0x28] ;  /* 0x0000280001097983 */ /* 0x0001620000100800 */
[----:B------:R-:W-:Y:S01]  /*cd10*/  IMAD R3, R17, UR5, R3 ;  /* 0x0000000511037c24 */ /* 0x000fe2000f8e0203 */
[----:B------:R-:W-:Y:S02]  /*cd20*/  ULDC.64 UR4, c[0x0][0x2e0] ;  /* 0x0000b80000047ab9 */ /* 0x000fe40000000a00 */
[----:B--2---:R-:W-:Y:S02]  /*cd30*/  IMAD R0, R0, UR4, RZ ;  /* 0x0000000400007c24 */ /* 0x004fe4000f8e02ff */
[----:B------:R-:W-:-:S04]  /*cd40*/  IMAD.WIDE.U32 R2, R4, UR4, R2 ;  /* 0x0000000404027c25 */ /* 0x000fc8000f8e0002 */
[----:B------:R-:W-:Y:S01]  /*cd50*/  IMAD R0, R4, UR5, R0 ;  /* 0x0000000504007c24 */ /* 0x000fe2000f8e0200 */
[----:B-1----:R-:W1:Y:S01]  /*cd60*/  S2R R10, SR_TID.X ;  /* 0x00000000000a7919 */ /* 0x002e620000002100 */
[----:B------:R-:W-:Y:S02]  /*cd70*/  ULDC.64 UR4, c[0x0][0x2d0] ;  /* 0x0000b40000047ab9 */ /* 0x000fe40000000a00 */
[----:B------:R-:W-:Y:S01]  /*cd80*/  IMAD.IADD R3, R3, 0x1, R0 ;  /* 0x0000000103037824 */ /* 0x000fe200078e0200 */
[----:B------:R-:W2:Y:S02]  /*cd90*/  S2R R4, SR_TID.X ;  /* 0x0000000000047919 */ /* 0x000ea40000002100 */
[----:B--2---:R-:W-:-:S04]  /*cda0*/  LOP3.LUT R4, R4, 0x7f, RZ, 0xc0, !PT ;  /* 0x0000007f04047812 */ /* 0x004fc800078ec0ff */
[----:B------:R-:W-:Y:S02]  /*cdb0*/  SHF.R.U32.HI R6, RZ, 0x3, R4 ;  /* 0x00000003ff067819 */ /* 0x000fe40000011604 */
[----:B------:R-:W2:Y:S02]  /*cdc0*/  S2R R4, SR_TID.X ;  /* 0x0000000000047919 */ /* 0x000ea40000002100 */
[----:B--2---:R-:W-:-:S05]  /*cdd0*/  IMAD.SHL.U32 R4, R4, 0x10, RZ ;  /* 0x0000001004047824 */ /* 0x004fca00078e00ff */
[----:B------:R-:W-:Y:S02]  /*cde0*/  LOP3.LUT R4, R6, 0x70, R4, 0xf8, !PT ;  /* 0x0000007006047812 */ /* 0x000fe400078ef804 */
[----:B------:R-:W2:Y:S01]  /*cdf0*/  @P0 LDC R6, c[0x0][0x44c] ;  /* 0x00011300ff060b82 */ /* 0x000ea20000000800 */
[----:B-1----:R-:W-:-:S05]  /*ce00*/  IMAD.SHL.U32 R10, R10, 0x8, RZ ;  /* 0x000000080a0a7824 */ /* 0x002fca00078e00ff */
[----:B------:R-:W-:Y:S01]  /*ce10*/  LOP3.LUT R10, R10, 0x38, RZ, 0xc0, !PT ;  /* 0x000000380a0a7812 */ /* 0x000fe200078ec0ff */
[----:B----4-:R-:W-:-:S05]  /*ce20*/  IMAD.SHL.U32 R5, R5, 0x80, RZ ;  /* 0x0000008005057824 */ /* 0x010fca00078e00ff */
[----:B------:R-:W-:-:S05]  /*ce30*/  LOP3.LUT R0, R4, R5, RZ, 0xfc, !PT ;  /* 0x0000000504007212 */ /* 0x000fca00078efcff */
[----:B--2---:R-:W-:-:S04]  /*ce40*/  @P0 IMAD.HI.U32 R6, R0, R6, RZ ;  /* 0x0000000600060227 */ /* 0x004fc800078e00ff */
[----:B------:R-:W-:Y:S01]  /*ce50*/  IMAD.MOV.U32 R4, RZ, RZ, R0 ;  /* 0x000000ffff047224 */ /* 0x000fe200078e0000 */
[----:B---3--:R-:W-:-:S05]  /*ce60*/  @P0 SHF.R.U32.HI R4, RZ, R7, R6 ;  /* 0x00000007ff040219 */ /* 0x008fca0000011606 */
[----:B------:R-:W-:-:S04]  /*ce70*/  IMAD.MOV R6, RZ, RZ, -R4 ;  /* 0x000000ffff067224 */ /* 0x000fc800078e0a04 */
[----:B------:R-:W-:Y:S01]  /*ce80*/  IMAD R0, R8, R6, R0 ;  /* 0x0000000608007224 */ /* 0x000fe200078e0200 */
[----:B------:R-:W-:Y:S01]  /*ce90*/  SHF.R.S32.HI R6, RZ, 0x1f, R4 ;  /* 0x0000001fff067819 */ /* 0x000fe20000011404 */
[----:B------:R-:W-:-:S04]  /*cea0*/  IMAD.WIDE.U32 R2, R4, UR4, R2 ;  /* 0x0000000404027c25 */ /* 0x000fc8000f8e0002 */
[----:B------:R-:W-:-:S04]  /*ceb0*/  IMAD R6, R6, UR4, RZ ;  /* 0x0000000406067c24 */ /* 0x000fc8000f8e02ff */
[----:B------:R-:W-:Y:S01]  /*cec0*/  IMAD R4, R4, UR5, R6 ;  /* 0x0000000504047c24 */ /* 0x000fe2000f8e0206 */
[----:B------:R-:W-:-:S03]  /*ced0*/  ULDC.64 UR4, c[0x0][0x2c8] ;  /* 0x0000b20000047ab9 */ /* 0x000fc60000000a00 */
[----:B------:R-:W-:Y:S01]  /*cee0*/  IMAD.IADD R3, R3, 0x1, R4 ;  /* 0x0000000103037824 */ /* 0x000fe200078e0204 */
[----:B------:R-:W-:-:S05]  /*cef0*/  SHF.R.S32.HI R4, RZ, 0x1f, R0 ;  /* 0x0000001fff047819 */ /* 0x000fca0000011400 */
[----:B------:R-:W-:Y:S02]  /*cf00*/  IMAD R4, R4, UR4, RZ ;  /* 0x0000000404047c24 */ /* 0x000fe4000f8e02ff */
[----:B------:R-:W-:-:S04]  /*cf10*/  IMAD.WIDE.U32 R2, R0, UR4, R2 ;  /* 0x0000000400027c25 */ /* 0x000fc8000f8e0002 */
[----:B------:R-:W-:Y:S01]  /*cf20*/  IMAD R4, R0, UR5, R4 ;  /* 0x0000000500047c24 */ /* 0x000fe2000f8e0204 */
[----:B------:R-:W-:Y:S02]  /*cf30*/  ULDC.64 UR4, c[0x0][0x280] ;  /* 0x0000a00000047ab9 */ /* 0x000fe40000000a00 */
[----:B------:R-:W-:Y:S01]  /*cf40*/  LEA R0, P1, R2, UR4, 0x1 ;  /* 0x0000000402007c11 */ /* 0x000fe2000f8208ff */
[----:B------:R-:W-:Y:S01]  /*cf50*/  IMAD.IADD R4, R3, 0x1, R4 ;  /* 0x0000000103047824 */ /* 0x000fe200078e0204 */
[----:B------:R-:W-:Y:S01]  /*cf60*/  UMOV UR4, 0xffffffff ;  /* 0xffffffff00047882 */ /* 0x000fe20000000000 */
[----:B------:R-:W-:-:S03]  /*cf70*/  ISETP.GE.AND P0, PT, R10, UR6, PT ;  /* 0x000000060a007c0c */ /* 0x000fc6000bf06270 */
[----:B------:R-:W-:Y:S01]  /*cf80*/  LEA.HI.X R2, R2, UR5, R4, 0x1, P1 ;  /* 0x0000000502027c11 */ /* 0x000fe200088f0c04 */
[----:B0-----:R-:W-:Y:S09]  /*cf90*/  BRA.DIV UR4, `(.L_x_434) ;  /* 0x0000004204707947 */ /* 0x001ff2000b800000 */
[----:B------:R-:W2:Y:S01]  /*cfa0*/  LDL.LU R6, [R1+0x44] ;  /* 0x0000440001067983 */ /* 0x000ea20000300800 */
[----:B------:R-:W0:Y:S02]  /*cfb0*/  S2R R7, SR_TID.X ;  /* 0x0000000000077919 */ /* 0x000e240000002100 */
[----:B0-----:R-:W-:-:S04]  /*cfc0*/  LOP3.LUT R7, R7, 0x7f, RZ, 0xc0, !PT ;  /* 0x0000007f07077812 */ /* 0x001fc800078ec0ff */
[----:B------:R-:W-:Y:S02]  /*cfd0*/  SHF.R.U32.HI R11, RZ, 0x3, R7 ;  /* 0x00000003ff0b7819 */ /* 0x000fe40000011607 */
[----:B------:R-:W0:Y:S03]  /*cfe0*/  SHFL.IDX PT, R7, R0, RZ, 0x181f ;  /* 0x00181fff00077589 */ /* 0x000e2600000e0000 */
[----:B------:R-:W-:-:S04]  /*cff0*/  IMAD.IADD R3, R11, 0x1, R5 ;  /* 0x000000010b037824 */ /* 0x000fc800078e0205 */
[C---:B------:R-:W-:Y:S02]  /*d000*/  VIADD R5, R3.reuse, 0x10 ;  /* 0x0000001003057836 */ /* 0x040fe40000000000 */
[----:B--2---:R-:W-:Y:S02]  /*d010*/  IMAD R4, R6, R8, RZ ;  /* 0x0000000806047224 */ /* 0x004fe400078e02ff */
[----:B------:R-:W1:Y:S03]  /*d020*/  SHFL.IDX PT, R6, R2, RZ, 0x181f ;  /* 0x00181fff02067589 */ /* 0x000e6600000e0000 */
[----:B------:R-:W-:-:S13]  /*d030*/  ISETP.GE.AND P1, PT, R3, R4, PT ;  /* 0x000000040300720c */ /* 0x000fda0003f26270 */
[----:B0-----:R-:W-:-:S05]  /*d040*/  @!P1 LEA R7, P2, R10, R7, 0x1 ;  /* 0x000000070a079211 */ /* 0x001fca00078408ff */
[----:B-1----:R-:W-:-:S05]  /*d050*/  @!P1 IMAD.X R6, RZ, RZ, R6, P2 ;  /* 0x000000ffff069224 */ /* 0x002fca00010e0606 */
[----:B------:R-:W-:-:S04]  /*d060*/  @!P1 LOP3.LUT R7, R7, R6, RZ, 0x3c, !PT ;  /* 0x0000000607079212 */ /* 0x000fc800078e3cff */
[----:B------:R-:W-:-:S04]  /*d070*/  @!P1 LOP3.LUT R6, R7, R6, RZ, 0x3c, !PT ;  /* 0x0000000607069212 */ /* 0x000fc800078e3cff */
[----:B------:R-:W-:-:S05]  /*d080*/  @!P1 LOP3.LUT R7, R7, R6, RZ, 0x3c, !PT ;  /* 0x0000000607079212 */ /* 0x000fca00078e3cff */
[----:B------:R-:W-:Y:S01]  /*d090*/  @!PT LDS RZ, [RZ] ;  /* 0x00000000fffff984 */ /* 0x000fe20000000800 */
[----:B-----5:R0:W-:Y:S01]  /*d0a0*/  @!P1 LDGSTS.E.BYPASS.LTC128B.128 [R9+0x18400], desc[UR40][R6.64], !P0 ;  /* 0x1840000006099fae */ /* 0x0201e2000c101d68 */
[----:B------:R-:W-:-:S03]  /*d0b0*/  ISETP.GE.AND P1, PT, R5, R4, PT ;  /* 0x000000040500720c */ /* 0x000fc60003f26270 */
[----:B------:R-:W1:Y:S04]  /*d0c0*/  SHFL.IDX PT, R5, R0, 0x1, 0x181f ;  /* 0x00381f0000057f89 */ /* 0x000e6800000e0000 */
[----:B0-----:R-:W0:Y:S06]  /*d0d0*/  SHFL.IDX PT, R6, R2, 0x1, 0x181f ;  /* 0x00381f0002067f89 */ /* 0x001e2c00000e0000 */
[----:B-1----:R-:W-:-:S05]  /*d0e0*/  @!P1 LEA R5, P2, R10, R5, 0x1 ;  /* 0x000000050a059211 */ /* 0x002fca00078408ff */
[----:B0-----:R-:W-:-:S04]  /*d0f0*/  @!P1 IMAD.X R6, RZ, RZ, R6, P2 ;  /* 0x000000ffff069224 */ /* 0x001fc800010e0606 */
[----:B------:R-:W-:Y:S02]  /*d100*/  @!P1 IMAD.MOV.U32 R7, RZ, RZ, R6 ;  /* 0x000000ffff079224 */ /* 0x000fe400078e0006 */
[----:B------:R-:W-:Y:S02]  /*d110*/  @!P1 IMAD.MOV.U32 R6, RZ, RZ, R5 ;  /* 0x000000ffff069224 */ /* 0x000fe400078e0005 */
[----:B------:R-:W-:-:S03]  /*d120*/  VIADD R5, R3, 0x20 ;  /* 0x0000002003057836 */ /* 0x000fc60000000000 */
[----:B------:R0:W-:Y:S02]  /*d130*/  @!P1 LDGSTS.E.BYPASS.LTC128B.128 [R9+0x18c00], desc[UR40][R6.64], !P0 ;  /* 0x18c0000006099fae */ /* 0x0001e4000c101d68 */
[----:B------:R-:W-:Y:S02]  /*d140*/  ISETP.GE.AND P1, PT, R5, R4, PT ;  /* 0x000000040500720c */ /* 0x000fe40003f26270 */
[----:B------:R-:W1:Y:S04]  /*d150*/  SHFL.IDX PT, R5, R0, 0x2, 0x181f ;  /* 0x00581f0000057f89 */ /* 0x000e6800000e0000 */
[----:B0-----:R-:W0:Y:S07]  /*d160*/  SHFL.IDX PT, R6, R2, 0x2, 0x181f ;  /* 0x00581f0002067f89 */ /* 0x001e2e00000e0000 */
        /* <DEDUP_REMOVED lines=39> */
[----:B------:R-:W-:Y:S01]  /*d3e0*/  @!P1 IMAD.MOV.U32 R6, RZ, RZ, R5 ;  /* 0x000000ffff069224 */ /* 0x000fe200078e0005 */
[----:B------:R-:W0:Y:S04]  /*d3f0*/  SHFL.IDX PT, R0, R0, 0x7, 0x181f ;  /* 0x00f81f0000007f89 */ /* 0x000e2800000e0000 */
[----:B------:R1:W-:Y:S04]  /*d400*/  @!P1 LDGSTS.E.BYPASS.LTC128B.128 [R9+0x1b400], desc[UR40][R6.64], !P0 ;  /* 0x1b40000006099fae */ /* 0x0003e8000c101d68 */
[----:B------:R1:W2:Y:S02]  /*d410*/  SHFL.IDX PT, R5, R2, 0x7, 0x181f ;  /* 0x00f81f0002057f89 */ /* 0x0002a400000e0000 */
.L_x_551:
[----:B------:R-:W-:-:S05]  /*d420*/  VIADD R3, R3, 0x70 ;  /* 0x0000007003037836 */ /* 0x000fca0000000000 */
[----:B------:R-:W-:-:S13]  /*d430*/  ISETP.GE.AND P1, PT, R3, R4, PT ;  /* 0x000000040300720c */ /* 0x000fda0003f26270 */
[----:B01----:R-:W-:-:S05]  /*d440*/  @!P1 LEA R2, P2, R10, R0, 0x1 ;  /* 0x000000000a029211 */ /* 0x003fca00078408ff */
[----:B--2---:R-:W-:-:S05]  /*d450*/  @!P1 IMAD.X R3, RZ, RZ, R5, P2 ;  /* 0x000000ffff039224 */ /* 0x004fca00010e0605 */
[----:B------:R-:W-:Y:S01]  /*d460*/  @!PT LDS RZ, [RZ] ;  /* 0x00000000fffff984 */ /* 0x000fe20000000800 */
[----:B------:R-:W-:Y:S01]  /*d470*/  @!PT LDS RZ, [RZ] ;  /* 0x00000000fffff984 */ /* 0x000fe20000000800 */
[----:B------:R-:W-:Y:S01]  /*d480*/  @!PT LDS RZ, [RZ] ;  /* 0x00000000fffff984 */ /* 0x000fe20000000800 */
[----:B------:R0:W-:Y:S01]  /*d490*/  @!P1 LDGSTS.E.BYPASS.LTC128B.128 [R9+0x1bc00], desc[UR40][R2.64], !P0 ;  /* 0x1bc0000002099fae */ /* 0x0001e2000c101d68 */
[----:B------:R-:W-:Y:S01]  /*d4a0*/  PLOP3.LUT P0, PT, PT, PT, PT, 0x80, 0x0 ;  /* 0x000000000000781c */ /* 0x000fe20003f0f070 */
[----:B------:R-:W-:-:S12]  /*d4b0*/  NOP ;  /* 0x0000000000007918 */ /* 0x000fd80000000000 */
.L_x_435:
[----:B------:R-:W-:Y:S02]  /*d4c0*/  PLOP3.LUT P1, PT, P1, P0, PT, 0xa2, 0x0 ;  /* 0x000000000000781c */ /* 0x000fe40000f21472 */
[----:B------:R-:W-:-:S08]  /*d4d0*/  @P0 R2UR P1, UR4, R18 ;  /* 0x00000000120402ca */ /* 0x000fd00000020000 */
[----:B------:R-:W-:-:S05]  /*d4e0*/  @P0 PLOP3.LUT P0, PT, P1, PT, PT, 0x80, 0x0 ;  /* 0x000000000000081c */ /* 0x000fca0000f0f070 */
[----:B------:R-:W-:Y:S01]  /*d4f0*/  @!P1 SYNCS.ARRIVE.TRANS64.RED.A0T1 RZ, [UR4+0x22800], RZ ;  /* 0x022800ffffff99a7 */ /* 0x000fe20008200404 */
[----:B------:R-:W-:Y:S07]  /*d500*/  @!P1 ARRIVES.LDGSTSBAR.64.TRANSCNT [UR4+0x22800] ;  /* 0x02280000ff0099b0 */ /* 0x000fee0008000a84 */
[----:B------:R-:W-:Y:S05]  /*d510*/  @P0 BRA.U.ANY `(.L_x_435) ;  /* 0xfffffffd00e80947 */ /* 0x000fea000393ffff */
[----:B0-----:R-:W2:Y:S02]  /*d520*/  LDL.LU R2, [R1+0x48] ;  /* 0x0000480001027983 */ /* 0x001ea40000300800 */
[----:B--2---:R-:W-:-:S05]  /*d530*/  VIADD R2, R2, 0x1 ;  /* 0x0000000102027836 */ /* 0x004fca0000000000 */
[----:B------:R0:W-:Y:S01]  /*d540*/  STL [R1+0x48], R2 ;  /* 0x0000480201007387 */ /* 0x0001e20000100800 */
[----:B------:R-:W-:-:S04]  /*d550*/  LEA.HI R0, R2, R2, RZ, 0x1 ;  /* 0x0000000202007211 */ /* 0x000fc800078f08ff */
[----:B------:R-:W-:-:S05]  /*d560*/  LOP3.LUT R0, R0, 0xfffffffe, RZ, 0xc0, !PT ;  /* 0xfffffffe00007812 */ /* 0x000fca00078ec0ff */
[----:B------:R-:W-:-:S05]  /*d570*/  IMAD.IADD R0, R2, 0x1, -R0 ;  /* 0x0000000102007824 */ /* 0x000fca00078e0a00 */
[----:B------:R-:W-:Y:S01]  /*d580*/  SHF.L.U32 R0, R0, 0x1f, RZ ;  /* 0x0000001f00007819 */ /* 0x000fe200000006ff */
[----:B------:R-:W-:Y:S01]  /*d590*/  NOP ;  /* 0x0000000000007918 */ /* 0x000fe20000000000 */
[----:B------:R0:W-:Y:S01]  /*d5a0*/  SYNCS.ARRIVE.TRANS64.A1T0 RZ, [R18+URZ+0x22800], RZ ;  /* 0x022800ff12ff79a7 */ /* 0x0001e2000810003f */
[----:B------:R-:W-:Y:S01]  /*d5b0*/  BSSY B0, `(.L_x_436) ;  /* 0x0000003000007945 */ /* 0x000fe20003800000 */
[----:B------:R-:W1:Y:S03]  /*d5c0*/  SYNCS.PHASECHK.TRANS64.TRYWAIT P0, [R18+URZ+0x22820], R0 ;  /* 0x02282000120075a7 */ /* 0x000e66000800017f */
[----:B01----:R-:W-:Y:S05]  /*d5d0*/  @!P0 BRA `(.L_x_437) ;  /* 0x00000044007c8947 */ /* 0x003fea0003800000 */
.L_x_552:
[----:B------:R-:W-:Y:S05]  /*d5e0*/  BSYNC B0 ;  /* 0x0000000000007941 */ /* 0x000fea0003800000 */
.L_x_436:
[----:B------:R-:W2:Y:S01]  /*d5f0*/  LDL R2, [R1+0x18] ;  /* 0x0000180001027983 */ /* 0x000ea20000100800 */
[----:B------:R-:W-:Y:S01]  /*d600*/  BSSY B0, `(.L_x_438) ;  /* 0x000005a000007945 */ /* 0x000fe20003800000 */
[----:B--2---:R-:W-:-:S13]  /*d610*/  ISETP.NE.AND P0, PT, R2, RZ, PT ;  /* 0x000000ff0200720c */ /* 0x004fda0003f05270 */
[----:B------:R-:W-:Y:S05]  /*d620*/  @!P0 BRA `(.L_x_439) ;  /* 0x00000004005c8947 */ /* 0x000fea0003800000 */
[----:B------:R-:W0:Y:S01]  /*d630*/  LDL R4, [R1+0x10] ;  /* 0x0000100001047983 */ /* 0x000e220000100800 */
[----:B------:R-:W-:Y:S01]  /*d640*/  IMAD R2, R19, 0x8, R18 ;  /* 0x0000000813027824 */ /* 0x000fe200078e0212 */
[----:B------:R-:W-:Y:S01]  /*d650*/  BSSY B1, `(.L_x_440) ;  /* 0x0000007000017945 */ /* 0x000fe20003800000 */
[----:B------:R-:W1:Y:S02]  /*d660*/  S2R R3, SR_TID.X ;  /* 0x0000000000037919 */ /* 0x000e640000002100 */
[----:B-1----:R-:W-:-:S04]  /*d670*/  LOP3.LUT R3, R3, 0x7f, RZ, 0xc0, !PT ;  /* 0x0000007f03037812 */ /* 0x002fc800078ec0ff */
[----:B------:R-:W-:Y:S02]  /*d680*/  ISETP.NE.AND P1, PT, R3, RZ, PT ;  /* 0x000000ff0300720c */ /* 0x000fe40003f25270 */
[----:B0-----:R-:W-:-:S04]  /*d690*/  SHF.L.U32 R0, R4, 0x1f, RZ ;  /* 0x0000001f04007819 */ /* 0x001fc800000006ff */
[----:B------:R-:W0:Y:S02]  /*d6a0*/  SYNCS.PHASECHK.TRANS64.TRYWAIT P0, [R2+URZ+0x22860], R0 ;  /* 0x02286000020075a7 */ /* 0x000e24000800017f */
[----:B0-----:R-:W-:Y:S05]  /*d6b0*/  @!P0 BRA `(.L_x_441) ;  /* 0x0000004400588947 */ /* 0x001fea0003800000 */
.L_x_553:
[----:B------:R-:W-:Y:S05]  /*d6c0*/  BSYNC B1 ;  /* 0x0000000000017941 */ /* 0x000fea0003800000 */
.L_x_440:
[----:B------:R-:W-:Y:S04]  /*d6d0*/  BSSY B1, `(.L_x_442) ;  /* 0x0000009000017945 */ /* 0x000fe80003800000 */
[----:B------:R-:W-:Y:S05]  /*d6e0*/  @P1 BRA `(.L_x_443) ;  /* 0x00000000001c1947 */ /* 0x000fea0003800000 */
[----:B------:R-:W1:Y:S01]  /*d6f0*/  S2R R3, SR_TID.X ;  /* 0x0000000000037919 */ /* 0x000e620000002100 */
[----:B0-----:R-:W-:-:S04]  /*d700*/  IMAD.MOV.U32 R0, RZ, RZ, 0xc000 ;  /* 0x0000c000ff007424 */ /* 0x001fc800078e00ff */
[----:B------:R2:W-:Y:S01]  /*d710*/  SYNCS.ARRIVE.TRANS64 RZ, [R2+URZ+0x22850], R0 ;  /* 0x0228500002ff79a7 */ /* 0x0005e2000800003f */
[----:B-1----:R-:W-:-:S04]  /*d720*/  LOP3.LUT R3, R3, 0x1f, RZ, 0xc0, !PT ;  /* 0x0000001f03037812 */ /* 0x002fc800078ec0ff */
[----:B------:R-:W-:-:S13]  /*d730*/  ISETP.NE.AND P0, PT, R3, RZ, PT ;  /* 0x000000ff0300720c */ /* 0x000fda0003f05270 */
[----:B--2---:R-:W-:Y:S05]  /*d740*/  @!P0 BRA `(.L_x_443) ;  /* 0x0000000000048947 */ /* 0x004fea0003800000 */
[----:B------:R-:W-:Y:S01]  /*d750*/  BPT.TRAP 0x1 ;  /* 0x000000040000795c */ /* 0x000fe20000300000 */
.L_x_443:
[----:B------:R-:W-:Y:S05]  /*d760*/  BSYNC B1 ;  /* 0x0000000000017941 */ /* 0x000fea0003800000 */
.L_x_442:
[----:B------:R-:W2:Y:S04]  /*d770*/  LDL R4, [R1+0x1c] ;  /* 0x00001c0001047983 */ /* 0x000ea80000100800 */
[----:B------:R-:W2:Y:S01]  /*d780*/  LDL.LU R3, [R1+0x2c] ;  /* 0x00002c0001037983 */ /* 0x000ea20000300800 */
[----:B0-----:R-:W-:Y:S01]  /*d790*/  IMAD R0, R19, 0xc000, R18 ;  /* 0x0000c00013007824 */ /* 0x001fe200078e0212 */
[----:B------:R-:W-:Y:S01]  /*d7a0*/  UIADD3 UR4, UP0, UR38, 0x470, URZ ;  /* 0x0000047026047890 */ /* 0x000fe2000ff1e03f */
[----:B------:R-:W-:Y:S01]  /*d7b0*/  PLOP3.LUT P0, PT, PT, PT, PT, 0x80, 0x0 ;  /* 0x000000000000781c */ /* 0x000fe20003f0f070 */
[----:B------:R-:W-:Y:S01]  /*d7c0*/  VIADD R2, R2, 0x22850 ;  /* 0x0002285002027836 */ /* 0x000fe20000000000 */
[----:B------:R-:W-:Y:S01]  /*d7d0*/  UMOV UR6, 0x0 ;  /* 0x0000000000067882 */ /* 0x000fe20000000000 */
[----:B------:R-:W-:Y:S01]  /*d7e0*/  UIADD3.X UR5, URZ, UR39, URZ, UP0, !UPT ;  /* 0x000000273f057290 */ /* 0x000fe200087fe43f */
[----:B------:R-:W-:Y:S01]  /*d7f0*/  UMOV UR7, 0x14f00000 ;  /* 0x14f0000000077882 */ /* 0x000fe20000000000 */
[----:B------:R-:W-:Y:S01]  /*d800*/  UMOV UR10, URZ ;  /* 0x0000003f000a7c82 */ /* 0x000fe20008000000 */
[----:B--2---:R-:W-:-:S02]  /*d810*/  IMAD R3, R3, 0x60, R4 ;  /* 0x0000006003037824 */ /* 0x004fc400078e0204 */
[----:B------:R-:W-:-:S07]  /*d820*/  VIADD R4, R0, 0x400 ;  /* 0x0000040000047836 */ /* 0x000fce0000000000 */
.L_x_444:
[----:B------:R-:W-:-:S13]  /*d830*/  @P0 ELECT P1, URZ, PT ;  /* 0x00000000003f082f */ /* 0x000fda0003820000 */
[----:B------:R-:W-:Y:S02]  /*d840*/  @P1 R2UR UR13, R16 ;  /* 0x00000000100d12ca */ /* 0x000fe400000e0000 */
[----:B------:R-:W-:Y:S02]  /*d850*/  @P1 R2UR UR12, R17 ;  /* 0x00000000110c12ca */ /* 0x000fe400000e0000 */
[----:B------:R-:W-:Y:S02]  /*d860*/  @P1 R2UR UR11, R3 ;  /* 0x00000000030b12ca */ /* 0x000fe400000e0000 */
[----:B------:R-:W-:Y:S02]  /*d870*/  @P1 R2UR UR9, R2 ;  /* 0x00000000020912ca */ /* 0x000fe400000e0000 */
[----:B------:R-:W-:Y:S02]  /*d880*/  @P1 R2UR UR8, R4 ;  /* 0x00000000040812ca */ /* 0x000fe400000e0000 */
[----:B------:R-:W-:-:S02]  /*d890*/  @P1 PLOP3.LUT P0, PT, P1, PT, PT, 0x8, 0x0 ;  /* 0x000000000000181c */ /* 0x000fc40000f0e170 */
[----:B------:R-:W-:-:S09]  /*d8a0*/  PLOP3.LUT P1, PT, PT, PT, PT, 0x8, 0x0 ;  /* 0x000000000000781c */ /* 0x000fd20003f2e170 */
[----:B------:R0:W-:Y:S02]  /*d8b0*/  UTMALDG.4D [UR8], [UR4], desc[UR6] ;  /* 0x00000608040075b4 */ /* 0x0001e40008019000 */
[----:B0-----:R-:W-:Y:S05]  /*d8c0*/  @P0 BRA.U.ANY `(.L_x_444) ;  /* 0xfffffffd00d80947 */ /* 0x001fea000393ffff */
[----:B------:R-:W-:Y:S01]  /*d8d0*/  PLOP3.LUT P0, PT, PT, PT, PT, 0x80, 0x0 ;  /* 0x000000000000781c */ /* 0x000fe20003f0f070 */
[----:B------:R-:W-:Y:S01]  /*d8e0*/  VIADD R4, R0, 0x3400 ;  /* 0x0000340000047836 */ /* 0x000fe20000000000 */
[----:B------:R-:W-:Y:S01]  /*d8f0*/  UMOV UR6, 0x0 ;  /* 0x0000000000067882 */ /* 0x000fe20000000000 */
[----:B------:R-:W-:Y:S01]  /*d900*/  UMOV UR7, 0x14f00000 ;  /* 0x14f0000000077882 */ /* 0x000fe20000000000 */
[----:B------:R-:W-:-:S09]  /*d910*/  UMOV UR10, 0x40 ;  /* 0x00000040000a7882 */ /* 0x000fd20000000000 */
.L_x_445:
        /* <DEDUP_REMOVED lines=15> */
.L_x_446:
        /* <DEDUP_REMOVED lines=15> */
.L_x_447:
        /* <DEDUP_REMOVED lines=9> */
[----:B-1----:R-:W-:Y:S05]  /*db90*/  @P0 BRA.U.ANY `(.L_x_447) ;  /* 0xfffffffd00d80947 */ /* 0x002fea000393ffff */
.L_x_439:
[----:B------:R-:W-:Y:S05]  /*dba0*/  BSYNC B0 ;  /* 0x0000000000007941 */ /* 0x000fea0003800000 */
.L_x_438:
[----:B------:R-:W0:Y:S04]  /*dbb0*/  LDL R4, [R1+0x30] ;  /* 0x0000300001047983 */ /* 0x000e280000100800 */
[----:B------:R-:W2:Y:S01]  /*dbc0*/  LDL R5, [R1+0x20] ;  /* 0x0000200001057983 */ /* 0x000ea20000100800 */
[----:B------:R-:W-:Y:S01]  /*dbd0*/  BSSY B0, `(.L_x_448) ;  /* 0x00001f3000007945 */ /* 0x000fe20003800000 */
[----:B0-----:R-:W-:-:S05]  /*dbe0*/  VIADD R0, R4, 0xfffffffe ;  /* 0xfffffffe04007836 */ /* 0x001fca0000000000 */
[----:B--2---:R-:W-:-:S13]  /*dbf0*/  ISETP.GE.AND P0, PT, R0, R5, PT ;  /* 0x000000050000720c */ /* 0x004fda0003f06270 */
[----:B------:R-:W-:Y:S05]  /*dc00*/  @!P0 BRA `(.L_x_449) ;  /* 0x0000001c00bc8947 */ /* 0x000fea0003800000 */
[----:B------:R-:W2:Y:S04]  /*dc10*/  LDL.LU R7, [R1+0x58] ;  /* 0x0000580001077983 */ /* 0x000ea80000300800 */
[----:B------:R-:W3:Y:S04]  /*dc20*/  LDL.LU R6, [R1+0x38] ;  /* 0x0000380001067983 */ /* 0x000ee80000300800 */
[----:B------:R-:W4:Y:S01]  /*dc30*/  LDL.LU R4, [R1+0x40] ;  /* 0x0000400001047983 */ /* 0x000f220000300800 */
[----:B------:R-:W-:Y:S01]  /*dc40*/  LOP3.LUT R8, RZ, R5, RZ, 0x33, !PT ;  /* 0x00000005ff087212 */ /* 0x000fe200078e33ff */
[----:B------:R-:W-:Y:S01]  /*dc50*/  BSSY B2, `(.L_x_450) ;  /* 0x00000a8000027945 */ /* 0x000fe20003800000 */
[----:B--2---:R-:W-:-:S04]  /*dc60*/  VIADD R2, R7, 0x1 ;  /* 0x0000000107027836 */ /* 0x004fc80000000000 */
[----:B---3--:R-:W-:-:S05]  /*dc70*/  IMAD R2, R2, R6, RZ ;  /* 0x0000000602027224 */ /* 0x008fca00078e02ff */
[----:B----4-:R-:W-:-:S05]  /*dc80*/  VIMNMX R4, R4, R2, PT ;  /* 0x0000000204047248 */ /* 0x010fca0003fe0100 */
[----:B------:R-:W-:-:S05]  /*dc90*/  IMAD.MOV R2, RZ, RZ, -R4 ;  /* 0x000000ffff027224 */ /* 0x000fca00078e0a04 */
[----:B------:R-:W-:-:S05]  /*dca0*/  VIADDMNMX R8, R2, 0x1, R8, !PT ;  /* 0x0000000102087846 */ /* 0x000fca0007800108 */
[----:B------:R-:W-:-:S05]  /*dcb0*/  IMAD.IADD R2, R4, 0x1, R8 ;  /* 0x0000000104027824 */ /* 0x000fca00078e0208 */
[----:B------:R-:W-:-:S04]  /*dcc0*/  LOP3.LUT R2, R2, 0x1, RZ, 0xc0, !PT ;  /* 0x0000000102027812 */ /* 0x000fc800078ec0ff */
[----:B------:R-:W-:-:S13]  /*dcd0*/  ISETP.NE.U32.AND P0, PT, R2, 0x1, PT ;  /* 0x000000010200780c */ /* 0x000fda0003f05070 */
[----:B------:R-:W-:Y:S05]  /*dce0*/  @P0 BRA `(.L_x_451) ;  /* 0x0000000800780947 */ /* 0x000fea0003800000 */
[----:B------:R-:W2:Y:S04]  /*dcf0*/  LDL R5, [R1+0x18] ;  /* 0x0000180001057983 */ /* 0x000ea80000100800 */
[----:B------:R-:W3:Y:S01]  /*dd00*/  LDL.LU R9, [R1+0x10] ;  /* 0x0000100001097983 */ /* 0x000ee20000300800 */
[----:B------:R-:W-:Y:S01]  /*dd10*/  VIADD R19, R19, 0x1 ;  /* 0x0000000113137836 */ /* 0x000fe20000000000 */
[----:B------:R-:W-:Y:S04]  /*dd20*/  BSSY B1, `(.L_x_452) ;  /* 0x0000098000017945 */ /* 0x000fe80003800000 */
[----:B------:R-:W-:-:S04]  /*dd30*/  ISETP.NE.AND P0, PT, R19, 0x2, PT ;  /* 0x000000021300780c */ /* 0x000fc80003f05270 */
[----:B------:R-:W-:Y:S02]  /*dd40*/  SEL R2, RZ, 0x1, P0 ;  /* 0x00000001ff027807 */ /* 0x000fe40000000000 */
[----:B------:R-:W-:Y:S02]  /*dd50*/  SEL R19, R19, RZ, P0 ;  /* 0x000000ff13137207 */ /* 0x000fe40000000000 */
[----:B--2---:R-:W-:Y:S02]  /*dd60*/  ISETP.NE.AND P2, PT, R5, RZ, PT ;  /* 0x000000ff0500720c */ /* 0x004fe40003f45270 */
[----:B---3--:R-:W-:-:S05]  /*dd70*/  LOP3.LUT R9, R9, R2, RZ, 0x3c, !PT ;  /* 0x0000000209097212 */ /* 0x008fca00078e3cff */
[----:B------:R0:W-:Y:S06]  /*dd80*/  STL [R1+0x10], R9 ;  /* 0x0000100901007387 */ /* 0x0001ec0000100800 */
[----:B------:R-:W-:Y:S05]  /*dd90*/  @!P2 BRA `(.L_x_453) ;  /* 0x000000080040a947 */ /* 0x000fea0003800000 */
[----:B------:R-:W-:Y:S02]  /*dda0*/  ULDC.64 UR4, c[0x0][0x418] ;  /* 0x0001060000047ab9 */ /* 0x000fe40000000a00 */
[----:B------:R-:W-:-:S04]  /*ddb0*/  ISETP.NE.U32.AND P0, PT, RZ, UR4, PT ;  /* 0x00000004ff007c0c */ /* 0x000fc8000bf05070 */
[----:B------:R-:W-:-:S13]  /*ddc0*/  ISETP.NE.AND.EX P0, PT, RZ, UR5, PT, P0 ;  /* 0x00000005ff007c0c */ /* 0x000fda000bf05300 */
[----:B------:R-:W-:Y:S05]  /*ddd0*/  @!P0 BRA `(.L_x_454) ;  /* 0x00000000004c8947 */ /* 0x000fea0003800000 */
[----:B------:R-:W2:Y:S01]  /*dde0*/  LDL R10, [R1+0x14] ;  /* 0x00001400010a7983 */ /* 0x000ea20000100800 */
[----:B------:R-:W1:Y:S01]  /*ddf0*/  LDC R6, c[0x0][0x43c] ;  /* 0x00010f00ff067b82 */ /* 0x000e620000000800 */
[----:B------:R-:W-:Y:S02]  /*de00*/  ULDC.64 UR6, c[0x0][0x428] ;  /* 0x00010a0000067ab9 */ /* 0x000fe40000000a00 */
[----:B------:R-:W3:Y:S01]  /*de10*/  LDL R7, [R1+0x8] ;  /* 0x0000080001077983 */ /* 0x000ee20000100800 */
[----:B-1----:R-:W-:-:S13]  /*de20*/  ISETP.NE.AND P0, PT, R6, 0x1, PT ;  /* 0x000000010600780c */ /* 0x002fda0003f05270 */
[----:B------:R-:W1:Y:S02]  /*de30*/  @P0 LDC.64 R2, c[0x0][0x440] ;  /* 0x00011000ff020b82 */ /* 0x000e640000000a00 */
[----:B-1----:R-:W-:-:S04]  /*de40*/  @P0 IMAD.HI.U32 R5, R0, R2, RZ ;  /* 0x0000000200050227 */ /* 0x002fc800078e00ff */
[----:B------:R-:W-:Y:S01]  /*de50*/  IMAD.MOV.U32 R2, RZ, RZ, R0 ;  /* 0x000000ffff027224 */ /* 0x000fe200078e0000 */
[----:B------:R-:W-:-:S05]  /*de60*/  @P0 SHF.R.U32.HI R2, RZ, R3, R5 ;  /* 0x00000003ff020219 */ /* 0x000fca0000011605 */
[----:B------:R-:W-:-:S04]  /*de70*/  IMAD.MOV R3, RZ, RZ, -R2 ;  /* 0x000000ffff037224 */ /* 0x000fc800078e0a02 */
[----:B------:R-:W-:Y:S01]  /*de80*/  IMAD R0, R6, R3, R0 ;  /* 0x0000000306007224 */ /* 0x000fe200078e0200 */
[----:B------:R-:W-:Y:S01]  /*de90*/  SHF.R.S32.HI R3, RZ, 0x1f, R2 ;  /* 0x0000001fff037819 */ /* 0x000fe20000011402 */
[----:B--2---:R-:W-:-:S04]  /*dea0*/  IMAD R5, R10, UR6, RZ ;  /* 0x000000060a057c24 */ /* 0x004fc8000f8e02ff */
[C---:B---3--:R-:W-:Y:S02]  /*deb0*/  IMAD R5, R7.reuse, UR7, R5 ;  /* 0x0000000707057c24 */ /* 0x048fe4000f8e0205 */
[----:B------:R-:W-:-:S04]  /*dec0*/  IMAD.WIDE.U32 R2, R7, UR6, R2 ;  /* 0x0000000607027c25 */ /* 0x000fc8000f8e0002 */
[----:B------:R-:W-:Y:S01]  /*ded0*/  IMAD.IADD R3, R5, 0x1, R3 ;  /* 0x0000000105037824 */ /* 0x000fe200078e0203 */
[----:B------:R-:W-:-:S04]  /*dee0*/  LEA R6, P0, R2, UR4, 0x2 ;  /* 0x0000000402067c11 */ /* 0x000fc8000f8010ff */
[----:B------:R-:W-:-:S05]  /*def0*/  LEA.HI.X R7, R2, UR5, R3, 0x2, P0 ;  /* 0x0000000502077c11 */ /* 0x000fca00080f1403 */
[----:B------:R1:W5:Y:S04]  /*df00*/  LDG.E R16, desc[UR40][R6.64] ;  /* 0x0000002806107981 */ /* 0x000368000c1e1900 */
.L_x_454:
[----:B------:R-:W-:Y:S01]  /*df10*/  IMAD R3, R19, 0x8, R18 ;  /* 0x0000000813037824 */ /* 0x000fe200078e0212 */
[----:B------:R-:W-:Y:S01]  /*df20*/  SHF.L.U32 R2, R9, 0x1f, RZ ;  /* 0x0000001f09027819 */ /* 0x000fe200000006ff */
[----:B------:R-:W2:Y:S01]  /*df30*/  S2R R5, SR_TID.X ;  /* 0x0000000000057919 */ /* 0x000ea20000002100 */
[----:B------:R-:W-:Y:S02]  /*df40*/  BSSY B3, `(.L_x_455) ;  /* 0x0000005000037945 */ /* 0x000fe40003800000 */
[----:B------:R-:W3:Y:S01]  /*df50*/  SYNCS.PHASECHK.TRANS64.TRYWAIT P0, [R3+URZ+0x22840], R2 ;  /* 0x02284002030075a7 */ /* 0x000ee2000800017f */
[----:B--2---:R-:W-:-:S04]  /*df60*/  LOP3.LUT R5, R5, 0x7f, RZ, 0xc0, !PT ;  /* 0x0000007f05057812 */ /* 0x004fc800078ec0ff */
[----:B------:R-:W-:Y:S01]  /*df70*/  ISETP.NE.AND P1, PT, R5, RZ, PT ;  /* 0x000000ff0500720c */ /* 0x000fe20003f25270 */
[----:B---3--:R-:W-:-:S12]  /*df80*/  @!P0 BRA `(.L_x_456) ;  /* 0x0000003c00388947 */ /* 0x008fd80003800000 */
.L_x_554:
[----:B------:R-:W-:Y:S05]  /*df90*/  BSYNC B3 ;  /* 0x0000000000037941 */ /* 0x000fea0003800000 */
.L_x_455:
[----:B------:R-:W-:Y:S04]  /*dfa0*/  BSSY B3, `(.L_x_457) ;  /* 0x0000009000037945 */ /* 0x000fe80003800000 */
[----:B------:R-:W-:Y:S05]  /*dfb0*/  @P1 BRA `(.L_x_458) ;  /* 0x00000000001c1947 */ /* 0x000fea0003800000 */
[----:B-1----:R-:W1:Y:S01]  /*dfc0*/  S2R R6, SR_TID.X ;  /* 0x0000000000067919 */ /* 0x002e620000002100 */
[----:B------:R-:W-:-:S04]  /*dfd0*/  IMAD.MOV.U32 R5, RZ, RZ, 0x3000 ;  /* 0x00003000ff057424 */ /* 0x000fc800078e00ff */
[----:B------:R3:W-:Y:S01]  /*dfe0*/  SYNCS.ARRIVE.TRANS64 RZ, [R3+URZ+0x22830], R5 ;  /* 0x0228300503ff79a7 */ /* 0x0007e2000800003f */
[----:B-1----:R-:W-:-:S04]  /*dff0*/  LOP3.LUT R6, R6, 0x1f, RZ, 0xc0, !PT ;  /* 0x0000001f06067812 */ /* 0x002fc800078ec0ff */
[----:B------:R-:W-:-:S13]  /*e000*/  ISETP.NE.AND P0, PT, R6, RZ, PT ;  /* 0x000000ff0600720c */ /* 0x000fda0003f05270 */
[----:B---3--:R-:W-:Y:S05]  /*e010*/  @!P0 BRA `(.L_x_458) ;  /* 0x0000000000048947 */ /* 0x008fea0003800000 */
[----:B------:R-:W-:Y:S01]  /*e020*/  BPT.TRAP 0x1 ;  /* 0x000000040000795c */ /* 0x000fe20000300000 */
.L_x_458:
[----:B------:R-:W-:Y:S05]  /*e030*/  BSYNC B3 ;  /* 0x0000000000037941 */ /* 0x000fea0003800000 */
.L_x_457:
[----:B-1----:R-:W3:Y:S01]  /*e040*/  LDL R6, [R1+0x1c] ;  /* 0x00001c0001067983 */ /* 0x002ee20000100800 */
[----:B0-----:R-:W-:Y:S01]  /*e050*/  IMAD.MOV.U32 R9, RZ, RZ, RZ ;  /* 0x000000ffff097224 */ /* 0x001fe200078e00ff */
[----:B------:R-:W-:Y:S01]  /*e060*/  UIADD3 UR4, UP0, UR38, 0x370, URZ ;  /* 0x0000037026047890 */ /* 0x000fe2000ff1e03f */
[----:B------:R-:W-:Y:S01]  /*e070*/  IMAD R5, R19, 0x3000, R18 ;  /* 0x0000300013057824 */ /* 0x000fe200078e0212 */
[----:B------:R-:W-:Y:S01]  /*e080*/  PLOP3.LUT P0, PT, PT, PT, PT, 0x80, 0x0 ;  /* 0x000000000000781c */ /* 0x000fe20003f0f070 */
[----:B------:R-:W-:Y:S01]  /*e090*/  UMOV UR6, 0x0 ;  /* 0x0000000000067882 */ /* 0x000fe20000000000 */
[----:B------:R-:W-:Y:S01]  /*e0a0*/  R2UR UR10, R9 ;  /* 0x00000000090a72ca */ /* 0x000fe200000e0000 */
[----:B------:R-:W-:Y:S01]  /*e0b0*/  VIADD R5, R5, 0x1c400 ;  /* 0x0001c40005057836 */ /* 0x000fe20000000000 */
[----:B------:R-:W-:Y:S01]  /*e0c0*/  UIADD3.X UR5, URZ, UR39, URZ, UP0, !UPT ;  /* 0x000000273f057290 */ /* 0x000fe200087fe43f */
[----:B------:R-:W-:Y:S01]  /*e0d0*/  UMOV UR7, 0x14f00000 ;  /* 0x14f0000000077882 */ /* 0x000fe20000000000 */
[----:B---3--:R-:W-:-:S02]  /*e0e0*/  IMAD R0, R0, 0x60, R6 ;  /* 0x0000006000007824 */ /* 0x008fc400078e0206 */
[----:B------:R-:W-:-:S09]  /*e0f0*/  VIADD R6, R3, 0x22830 ;  /* 0x0002283003067836 */ /* 0x000fd20000000000 */
.L_x_459:
[----:B------:R-:W-:-:S13]  /*e100*/  @P0 ELECT P2, URZ, PT ;  /* 0x00000000003f082f */ /* 0x000fda0003840000 */
[----:B-----5:R-:W-:Y:S02]  /*e110*/  @P2 R2UR UR13, R16 ;  /* 0x00000000100d22ca */ /* 0x020fe400000e0000 */
        /* <DEDUP_REMOVED lines=8> */
[----:B------:R-:W0:Y:S01]  /*e1a0*/  SYNCS.PHASECHK.TRANS64.TRYWAIT P0, [R3+URZ+0x22860], R2 ;  /* 0x02286002030075a7 */ /* 0x000e22000800017f */
[----:B------:R-:W-:Y:S04]  /*e1b0*/  BSSY B3, `(.L_x_460) ;  /* 0x0000002000037945 */ /* 0x000fe80003800000 */
[----:B0-----:R-:W-:Y:S05]  /*e1c0*/  @!P0 BRA `(.L_x_461) ;  /* 0x0000003800bc8947 */ /* 0x001fea0003800000 */
.L_x_555:
[----:B------:R-:W-:Y:S05]  /*e1d0*/  BSYNC B3 ;  /* 0x0000000000037941 */ /* 0x000fea0003800000 */
.L_x_460:
[----:B------:R-:W-:Y:S01]  /*e1e0*/  BSSY B3, `(.L_x_462) ;  /* 0x000000b000037945 */ /* 0x000fe20003800000 */
[----:B------:R-:W-:Y:S02]  /*e1f0*/  IMAD.MOV.U32 R6, RZ, RZ, 0x0 ;  /* 0x00000000ff067424 */ /* 0x000fe400078e00ff */
[----:B------:R-:W-:Y:S01]  /*e200*/  IMAD.MOV.U32 R7, RZ, RZ, 0x14f00000 ;  /* 0x14f00000ff077424 */ /* 0x000fe200078e00ff */
[----:B------:R-:W-:Y:S06]  /*e210*/  @P1 BRA `(.L_x_463) ;  /* 0x00000000001c1947 */ /* 0x000fec0003800000 */
[----:B------:R-:W1:Y:S01]  /*e220*/  S2R R5, SR_TID.X ;  /* 0x0000000000057919 */ /* 0x000e620000002100 */
[----:B0-2---:R-:W-:-:S04]  /*e230*/  IMAD.MOV.U32 R2, RZ, RZ, 0xc000 ;  /* 0x0000c000ff027424 */ /* 0x005fc800078e00ff */
[----:B------:R3:W-:Y:S01]  /*e240*/  SYNCS.ARRIVE.TRANS64 RZ, [R3+URZ+0x22850], R2 ;  /* 0x0228500203ff79a7 */ /* 0x0007e2000800003f */
[----:B-1----:R-:W-:-:S04]  /*e250*/  LOP3.LUT R5, R5, 0x1f, RZ, 0xc0, !PT ;  /* 0x0000001f05057812 */ /* 0x002fc800078ec0ff */
[----:B------:R-:W-:-:S13]  /*e260*/  ISETP.NE.AND P0, PT, R5, RZ, PT ;  /* 0x000000ff0500720c */ /* 0x000fda0003f05270 */
[----:B---3--:R-:W-:Y:S05]  /*e270*/  @!P0 BRA `(.L_x_463) ;  /* 0x0000000000048947 */ /* 0x008fea0003800000 */
[----:B------:R-:W-:Y:S01]  /*e280*/  BPT.TRAP 0x1 ;  /* 0x000000040000795c */ /* 0x000fe20000300000 */
.L_x_463:
[----:B------:R-:W-:Y:S05]  /*e290*/  BSYNC B3 ;  /* 0x0000000000037941 */ /* 0x000fea0003800000 */
.L_x_462:
[----:B------:R-:W-:Y:S01]  /*e2a0*/  R2UR UR10, R9 ;  /* 0x00000000090a72ca */ /* 0x000fe200000e0000 */
[----:B0-2---:R-:W-:Y:S01]  /*e2b0*/  IMAD R2, R19, 0xc000, R18 ;  /* 0x0000c00013027824 */ /* 0x005fe200078e0212 */
[----:B------:R-:W-:Y:S01]  /*e2c0*/  R2UR UR6, R6 ;  /* 0x00000000060672ca */ /* 0x000fe200000e0000 */
[----:B------:R-:W-:Y:S01]  /*e2d0*/  UIADD3 UR4, UP0, UR38, 0x470, URZ ;  /* 0x0000047026047890 */ /* 0x000fe2000ff1e03f */
[----:B------:R-:W-:Y:S01]  /*e2e0*/  R2UR UR7, R7 ;  /* 0x00000000070772ca */ /* 0x000fe200000e0000 */
[----:B------:R-:W-:Y:S01]  /*e2f0*/  VIADD R3, R3, 0x22850 ;  /* 0x0002285003037836 */ /* 0x000fe20000000000 */
[----:B------:R-:W-:Y:S01]  /*e300*/  PLOP3.LUT P0, PT, PT, PT, PT, 0x80, 0x0 ;  /* 0x000000000000781c */ /* 0x000fe20003f0f070 */
[----:B------:R-:W-:Y:S01]  /*e310*/  VIADD R5, R2, 0x400 ;  /* 0x0000040002057836 */ /* 0x000fe20000000000 */
[----:B------:R-:W-:-:S12]  /*e320*/  UIADD3.X UR5, URZ, UR39, URZ, UP0, !UPT ;  /* 0x000000273f057290 */ /* 0x000fd800087fe43f */
.L_x_464:
        /* <DEDUP_REMOVED lines=10> */
[----:B------:R-:W-:Y:S01]  /*e3d0*/  R2UR UR6, R6 ;  /* 0x00000000060672ca */ /* 0x000fe200000e0000 */
[----:B------:R-:W-:Y:S01]  /*e3e0*/  VIADD R5, R2, 0x3400 ;  /* 0x0000340002057836 */ /* 0x000fe20000000000 */
[----:B------:R-:W-:Y:S01]  /*e3f0*/  R2UR UR7, R7 ;  /* 0x00000000070772ca */ /* 0x000fe200000e0000 */
[----:B------:R-:W-:Y:S01]  /*e400*/  UMOV UR10, 0x40 ;  /* 0x00000040000a7882 */ /* 0x000fe20000000000 */
[----:B------:R-:W-:-:S13]  /*e410*/  PLOP3.LUT P0, PT, PT, PT, PT, 0x80, 0x0 ;  /* 0x000000000000781c */ /* 0x000fda0003f0f070 */
.L_x_465:
        /* <DEDUP_REMOVED lines=15> */
.L_x_466:
        /* <DEDUP_REMOVED lines=15> */
.L_x_467:
        /* <DEDUP_REMOVED lines=10> */
.L_x_453:
[----:B------:R-:W-:Y:S05]  /*e6a0*/  BSYNC B1 ;  /* 0x0000000000017941 */ /* 0x000fea0003800000 */
.L_x_452:
[----:B------:R-:W2:Y:S02]  /*e6b0*/  LDL.LU R5, [R1+0x30] ;  /* 0x0000300001057983 */ /* 0x000ea40000300800 */
[----:B--2---:R-:W-:-:S07]  /*e6c0*/  VIADD R0, R5, 0xfffffffd ;  /* 0xfffffffd05007836 */ /* 0x004fce0000000000 */
.L_x_451:
[----:B------:R-:W-:Y:S05]  /*e6d0*/  BSYNC B2 ;  /* 0x0000000000027941 */ /* 0x000fea0003800000 */
.L_x_450:
[----:B------:R-:W-:Y:S01]  /*e6e0*/  VIADD R8, R8, 0xfffffffe ;  /* 0xfffffffe08087836 */ /* 0x000fe20000000000 */
[----:B------:R-:W-:-:S04]  /*e6f0*/  LOP3.LUT R4, RZ, R4, RZ, 0x33, !PT ;  /* 0x00000004ff047212 */ /* 0x000fc800078e33ff */
[----:B------:R-:W-:-:S13]  /*e700*/  ISETP.NE.AND P0, PT, R8, R4, PT ;  /* 0x000000040800720c */ /* 0x000fda0003f05270 */
[----:B------:R-:W-:Y:S05]  /*e710*/  @!P0 BRA `(.L_x_449) ;  /* 0x0000001000f88947 */ /* 0x000fea0003800000 */
.L_x_500:
[----:B------:R-:W2:Y:S04]  /*e720*/  LDL R3, [R1+0x18] ;  /* 0x0000180001037983 */ /* 0x000ea80000100800 */
[----:B------:R-:W3:Y:S01]  /*e730*/  LDL.LU R2, [R1+0x10] ;  /* 0x0000100001027983 */ /* 0x000ee20000300800 */
[----:B------:R-:W-:Y:S01]  /*e740*/  VIADD R7, R19, 0x1 ;  /* 0x0000000113077836 */ /* 0x000fe20000000000 */
[----:B------:R-:W-:Y:S05]  /*e750*/  YIELD ;  /* 0x0000000000007946 */ /* 0x000fea0003800000 */
[----:B------:R-:W-:Y:S01]  /*e760*/  ISETP.NE.AND P0, PT, R7, 0x2, PT ;  /* 0x000000020700780c */ /* 0x000fe20003f05270 */
[----:B------:R-:W-:Y:S03]  /*e770*/  BSSY B1, `(.L_x_468) ;  /* 0x0000097000017945 */ /* 0x000fe60003800000 */
[----:B------:R-:W-:-:S02]  /*e780*/  SEL R6, RZ, 0x1, P0 ;  /* 0x00000001ff067807 */ /* 0x000fc40000000000 */
[----:B------:R-:W-:Y:S02]  /*e790*/  SEL R7, R7, RZ, P0 ;  /* 0x000000ff07077207 */ /* 0x000fe40000000000 */
[----:B--2---:R-:W-:Y:S02]  /*e7a0*/  ISETP.NE.AND P1, PT, R3, RZ, PT ;  /* 0x000000ff0300720c */ /* 0x004fe40003f25270 */
[----:B---3--:R-:W-:-:S11]  /*e7b0*/  LOP3.LUT R6, R2, R6, RZ, 0x3c, !PT ;  /* 0x0000000602067212 */ /* 0x008fd600078e3cff */
[----:B-1----:R-:W-:Y:S05]  /*e7c0*/  @!P1 BRA `(.L_x_469) ;  /* 0x0000000800449947 */ /* 0x002fea0003800000 */
[----:B------:R-:W-:Y:S01]  /*e7d0*/  ULDC.64 UR4, c[0x0][0x418] ;  /* 0x0001060000047ab9 */ /* 0x000fe20000000a00 */
[----:B------:R-:W-:Y:S01]  /*e7e0*/  IMAD.MOV.U32 R8, RZ, RZ, R0 ;  /* 0x000000ffff087224 */ /* 0x000fe200078e0000 */
[----:B------:R-:W-:-:S04]  /*e7f0*/  ISETP.NE.U32.AND P0, PT, RZ, UR4, PT ;  /* 0x00000004ff007c0c */ /* 0x000fc8000bf05070 */
[----:B------:R-:W-:-:S13]  /*e800*/  ISETP.NE.AND.EX P0, PT, RZ, UR5, PT, P0 ;  /* 0x00000005ff007c0c */ /* 0x000fda000bf05300 */
[----:B------:R-:W-:Y:S05]  /*e810*/  @!P0 BRA `(.L_x_470) ;  /* 0x00000000004c8947 */ /* 0x000fea0003800000 */
[----:B0-----:R-:W2:Y:S01]  /*e820*/  LDL R9, [R1+0x14] ;  /* 0x0000140001097983 */ /* 0x001ea20000100800 */
[----:B------:R-:W0:Y:S01]  /*e830*/  LDC R8, c[0x0][0x43c] ;  /* 0x00010f00ff087b82 */ /* 0x000e220000000800 */
[----:B------:R-:W-:Y:S02]  /*e840*/  ULDC.64 UR6, c[0x0][0x428] ;  /* 0x00010a0000067ab9 */ /* 0x000fe40000000a00 */
[----:B------:R-:W3:Y:S01]  /*e850*/  LDL R5, [R1+0x8] ;  /* 0x0000080001057983 */ /* 0x000ee20000100800 */
[----:B0-----:R-:W-:-:S13]  /*e860*/  ISETP.NE.AND P0, PT, R8, 0x1, PT ;  /* 0x000000010800780c */ /* 0x001fda0003f05270 */
[----:B------:R-:W0:Y:S02]  /*e870*/  @P0 LDC.64 R2, c[0x0][0x440] ;  /* 0x00011000ff020b82 */ /* 0x000e240000000a00 */
[----:B0-----:R-:W-:-:S04]  /*e880*/  @P0 IMAD.HI.U32 R4, R0, R2, RZ ;  /* 0x0000000200040227 */ /* 0x001fc800078e00ff */
        /* <DEDUP_REMOVED lines=12> */
.L_x_470:
[----:B-1----:R-:W-:Y:S01]  /*e950*/  IMAD R4, R7, 0x8, R18 ;  /* 0x0000000807047824 */ /* 0x002fe200078e0212 */
[----:B------:R-:W-:Y:S01]  /*e960*/  SHF.L.U32 R2, R6, 0x1f, RZ ;  /* 0x0000001f06027819 */ /* 0x000fe200000006ff */
[----:B------:R-:W1:Y:S01]  /*e970*/  S2R R3, SR_TID.X ;  /* 0x0000000000037919 */ /* 0x000e620000002100 */
[----:B------:R-:W-:Y:S02]  /*e980*/  BSSY B2, `(.L_x_471) ;  /* 0x0000005000027945 */ /* 0x000fe40003800000 */
[----:B------:R-:W2:Y:S01]  /*e990*/  SYNCS.PHASECHK.TRANS64.TRYWAIT P0, [R4+URZ+0x22840], R2 ;  /* 0x02284002040075a7 */ /* 0x000ea2000800017f */
[----:B-1----:R-:W-:-:S04]  /*e9a0*/  LOP3.LUT R3, R3, 0x7f, RZ, 0xc0, !PT ;  /* 0x0000007f03037812 */ /* 0x002fc800078ec0ff */
[----:B------:R-:W-:Y:S01]  /*e9b0*/  ISETP.NE.AND P1, PT, R3, RZ, PT ;  /* 0x000000ff0300720c */ /* 0x000fe20003f25270 */
[----:B--2---:R-:W-:-:S12]  /*e9c0*/  @!P0 BRA `(.L_x_472) ;  /* 0x0000003000d08947 */ /* 0x004fd80003800000 */
.L_x_556:
[----:B------:R-:W-:Y:S05]  /*e9d0*/  BSYNC B2 ;  /* 0x0000000000027941 */ /* 0x000fea0003800000 */
.L_x_471:
[----:B------:R-:W-:Y:S04]  /*e9e0*/  BSSY B2, `(.L_x_473) ;  /* 0x0000009000027945 */ /* 0x000fe80003800000 */
[----:B------:R-:W-:Y:S05]  /*e9f0*/  @P1 BRA `(.L_x_474) ;  /* 0x00000000001c1947 */ /* 0x000fea0003800000 */
[----:B------:R-:W2:Y:S01]  /*ea00*/  S2R R5, SR_TID.X ;  /* 0x0000000000057919 */ /* 0x000ea20000002100 */
[----:B------:R-:W-:-:S04]  /*ea10*/  IMAD.MOV.U32 R3, RZ, RZ, 0x3000 ;  /* 0x00003000ff037424 */ /* 0x000fc800078e00ff */
[----:B------:R3:W-:Y:S01]  /*ea20*/  SYNCS.ARRIVE.TRANS64 RZ, [R4+URZ+0x22830], R3 ;  /* 0x0228300304ff79a7 */ /* 0x0007e2000800003f */
[----:B--2---:R-:W-:-:S04]  /*ea30*/  LOP3.LUT R5, R5, 0x1f, RZ, 0xc0, !PT ;  /* 0x0000001f05057812 */ /* 0x004fc800078ec0ff */
[----:B------:R-:W-:-:S13]  /*ea40*/  ISETP.NE.AND P0, PT, R5, RZ, PT ;  /* 0x000000ff0500720c */ /* 0x000fda0003f05270 */
[----:B---3--:R-:W-:Y:S05]  /*ea50*/  @!P0 BRA `(.L_x_474) ;  /* 0x0000000000048947 */ /* 0x008fea0003800000 */
[----:B------:R-:W-:Y:S01]  /*ea60*/  BPT.TRAP 0x1 ;  /* 0x000000040000795c */ /* 0x000fe20000300000 */
.L_x_474:
[----:B------:R-:W-:Y:S05]  /*ea70*/  BSYNC B2 ;  /* 0x0000000000027941 */ /* 0x000fea0003800000 */
.L_x_473:
[----:B------:R-:W2:Y:S01]  /*ea80*/  LDL R5, [R1+0x1c] ;  /* 0x00001c0001057983 */ /* 0x000ea20000100800 */
        /* <DEDUP_REMOVED lines=9> */
[----:B--2---:R-:W-:-:S02]  /*eb20*/  IMAD R8, R8, 0x60, R5 ;  /* 0x0000006008087824 */ /* 0x004fc400078e0205 */
[----:B------:R-:W-:-:S09]  /*eb30*/  VIADD R5, R4, 0x22830 ;  /* 0x0002283004057836 */ /* 0x000fd20000000000 */
.L_x_475:
        /* <DEDUP_REMOVED lines=13> */
.L_x_557:
[----:B------:R-:W-:Y:S05]  /*ec10*/  BSYNC B2 ;  /* 0x0000000000027941 */ /* 0x000fea0003800000 */
.L_x_476:
[----:B------:R-:W-:Y:S01]  /*ec20*/  BSSY B2, `(.L_x_478) ;  /* 0x000000b000027945 */ /* 0x000fe20003800000 */
[----:B01----:R-:W-:Y:S02]  /*ec30*/  IMAD.MOV.U32 R2, RZ, RZ, 0x0 ;  /* 0x00000000ff027424 */ /* 0x003fe400078e00ff */
[----:B------:R-:W-:Y:S01]  /*ec40*/  IMAD.MOV.U32 R3, RZ, RZ, 0x14f00000 ;  /* 0x14f00000ff037424 */ /* 0x000fe200078e00ff */
[----:B------:R-:W-:Y:S06]  /*ec50*/  @P1 BRA `(.L_x_479) ;  /* 0x00000000001c1947 */ /* 0x000fec0003800000 */
[----:B------:R-:W0:Y:S01]  /*ec60*/  S2R R10, SR_TID.X ;  /* 0x00000000000a7919 */ /* 0x000e220000002100 */
[----:B------:R-:W-:-:S04]  /*ec70*/  IMAD.MOV.U32 R5, RZ, RZ, 0xc000 ;  /* 0x0000c000ff057424 */ /* 0x000fc800078e00ff */
[----:B------:R1:W-:Y:S01]  /*ec80*/  SYNCS.ARRIVE.TRANS64 RZ, [R4+URZ+0x22850], R5 ;  /* 0x0228500504ff79a7 */ /* 0x0003e2000800003f */
[----:B0-----:R-:W-:-:S04]  /*ec90*/  LOP3.LUT R10, R10, 0x1f, RZ, 0xc0, !PT ;  /* 0x0000001f0a0a7812 */ /* 0x001fc800078ec0ff */
[----:B------:R-:W-:-:S13]  /*eca0*/  ISETP.NE.AND P0, PT, R10, RZ, PT ;  /* 0x000000ff0a00720c */ /* 0x000fda0003f05270 */
[----:B-1----:R-:W-:Y:S05]  /*ecb0*/  @!P0 BRA `(.L_x_479) ;  /* 0x0000000000048947 */ /* 0x002fea0003800000 */
[----:B------:R-:W-:Y:S01]  /*ecc0*/  BPT.TRAP 0x1 ;  /* 0x000000040000795c */ /* 0x000fe20000300000 */
.L_x_479:
[----:B------:R-:W-:Y:S05]  /*ecd0*/  BSYNC B2 ;  /* 0x0000000000027941 */ /* 0x000fea0003800000 */
.L_x_478:
[----:B------:R-:W-:Y:S01]  /*ece0*/  R2UR UR6, R2 ;  /* 0x00000000020672ca */ /* 0x000fe200000e0000 */
[----:B------:R-:W-:Y:S01]  /*ecf0*/  IMAD R5, R7, 0xc000, R18 ;  /* 0x0000c00007057824 */ /* 0x000fe200078e0212 */
[----:B------:R-:W-:Y:S01]  /*ed00*/  R2UR UR7, R3 ;  /* 0x00000000030772ca */ /* 0x000fe200000e0000 */
[----:B------:R-:W-:Y:S01]  /*ed10*/  UIADD3 UR4, UP0, UR38, 0x470, URZ ;  /* 0x0000047026047890 */ /* 0x000fe2000ff1e03f */
[----:B------:R-:W-:Y:S01]  /*ed20*/  R2UR UR10, R9 ;  /* 0x00000000090a72ca */ /* 0x000fe200000e0000 */
[----:B------:R-:W-:Y:S01]  /*ed30*/  VIADD R4, R4, 0x22850 ;  /* 0x0002285004047836 */ /* 0x000fe20000000000 */
[----:B------:R-:W-:Y:S01]  /*ed40*/  PLOP3.LUT P0, PT, PT, PT, PT, 0x80, 0x0 ;  /* 0x000000000000781c */ /* 0x000fe20003f0f070 */
[----:B------:R-:W-:Y:S01]  /*ed50*/  VIADD R9, R5, 0x400 ;  /* 0x0000040005097836 */ /* 0x000fe20000000000 */
[----:B------:R-:W-:-:S12]  /*ed60*/  UIADD3.X UR5, URZ, UR39, URZ, UP0, !UPT ;  /* 0x000000273f057290 */ /* 0x000fd800087fe43f */
.L_x_480:
        /* <DEDUP_REMOVED lines=15> */
.L_x_481:
        /* <DEDUP_REMOVED lines=15> */
.L_x_482:
        /* <DEDUP_REMOVED lines=15> */
.L_x_483:
        /* <DEDUP_REMOVED lines=10> */
.L_x_469:
[----:B------:R-:W-:Y:S05]  /*f0e0*/  BSYNC B1 ;  /* 0x0000000000017941 */ /* 0x000fea0003800000 */
.L_x_468:
[----:B------:R-:W2:Y:S01]  /*f0f0*/  LDL R2, [R1+0x18] ;  /* 0x0000180001027983 */ /* 0x000ea20000100800 */
[----:B------:R-:W-:Y:S01]  /*f100*/  VIADD R7, R7, 0x1 ;  /* 0x0000000107077836 */ /* 0x000fe20000000000 */
[----:B------:R-:W-:Y:S04]  /*f110*/  BSSY B1, `(.L_x_484) ;  /* 0x000009a000017945 */ /* 0x000fe80003800000 */
[----:B------:R-:W-:-:S04]  /*f120*/  ISETP.NE.AND P0, PT, R7, 0x2, PT ;  /* 0x000000020700780c */ /* 0x000fc80003f05270 */
[----:B------:R-:W-:Y:S02]  /*f130*/  SEL R19, R7, RZ, P0 ;  /* 0x000000ff07137207 */ /* 0x000fe40000000000 */
[----:B--2---:R-:W-:Y:S02]  /*f140*/  ISETP.NE.AND P2, PT, R2, RZ, PT ;  /* 0x000000ff0200720c */ /* 0x004fe40003f45270 */
[----:B------:R-:W-:-:S04]  /*f150*/  SEL R2, RZ, 0x1, P0 ;  /* 0x00000001ff027807 */ /* 0x000fc80000000000 */
[----:B------:R-:W-:Y:S01]  /*f160*/  LOP3.LUT R8, R6, R2, RZ, 0x3c, !PT ;  /* 0x0000000206087212 */ /* 0x000fe200078e3cff */
[----:B------:R-:W-:-:S04]  /*f170*/  VIADD R6, R0, 0xffffffff ;  /* 0xffffffff00067836 */ /* 0x000fc80000000000 */
[----:B------:R1:W-:Y:S02]  /*f180*/  STL [R1+0x10], R8 ;  /* 0x0000100801007387 */ /* 0x0003e40000100800 */
[----:B------:R-:W-:Y:S05]  /*f190*/  @!P2 BRA `(.L_x_485) ;  /* 0x000000080044a947 */ /* 0x000fea0003800000 */
[----:B------:R-:W-:Y:S01]  /*f1a0*/  ULDC.64 UR4, c[0x0][0x418] ;  /* 0x0001060000047ab9 */ /* 0x000fe20000000a00 */
[----:B------:R-:W-:Y:S01]  /*f1b0*/  IMAD.MOV.U32 R7, RZ, RZ, R6 ;  /* 0x000000ffff077224 */ /* 0x000fe200078e0006 */
[----:B------:R-:W-:-:S04]  /*f1c0*/  ISETP.NE.U32.AND P0, PT, RZ, UR4, PT ;  /* 0x00000004ff007c0c */ /* 0x000fc8000bf05070 */
[----:B------:R-:W-:-:S13]  /*f1d0*/  ISETP.NE.AND.EX P0, PT, RZ, UR5, PT, P0 ;  /* 0x00000005ff007c0c */ /* 0x000fda000bf05300 */
[----:B------:R-:W-:Y:S05]  /*f1e0*/  @!P0 BRA `(.L_x_486) ;  /* 0x00000000004c8947 */ /* 0x000fea0003800000 */
[----:B------:R-:W2:Y:S01]  /*f1f0*/  LDL R10, [R1+0x14] ;  /* 0x00001400010a7983 */ /* 0x000ea20000100800 */
[----:B------:R-:W3:Y:S01]  /*f200*/  LDC R7, c[0x0][0x43c] ;  /* 0x00010f00ff077b82 */ /* 0x000ee20000000800 */
[----:B------:R-:W-:Y:S02]  /*f210*/  ULDC.64 UR6, c[0x0][0x428] ;  /* 0x00010a0000067ab9 */ /* 0x000fe40000000a00 */
[----:B0-----:R-:W4:Y:S01]  /*f220*/  LDL R9, [R1+0x8] ;  /* 0x0000080001097983 */ /* 0x001f220000100800 */
[----:B---3--:R-:W-:-:S13]  /*f230*/  ISETP.NE.AND P0, PT, R7, 0x1, PT ;  /* 0x000000010700780c */ /* 0x008fda0003f05270 */
        /* <DEDUP_REMOVED lines=8> */
[C---:B----4-:R-:W-:Y:S02]  /*f2c0*/  IMAD R4, R9.reuse, UR7, R4 ;  /* 0x0000000709047c24 */ /* 0x050fe4000f8e0204 */
[----:B------:R-:W-:-:S04]  /*f2d0*/  IMAD.WIDE.U32 R2, R9, UR6, R2 ;  /* 0x0000000609027c25 */ /* 0x000fc8000f8e0002 */
[----:B------:R-:W-:Y:S01]  /*f2e0*/  IMAD.IADD R3, R4, 0x1, R3 ;  /* 0x0000000104037824 */ /* 0x000fe200078e0203 */
[----:B------:R-:W-:-:S04]  /*f2f0*/  LEA R4, P0, R2, UR4, 0x2 ;  /* 0x0000000402047c11 */ /* 0x000fc8000f8010ff */
[----:B------:R-:W-:-:S05]  /*f300*/  LEA.HI.X R5, R2, UR5, R3, 0x2, P0 ;  /* 0x0000000502057c11 */ /* 0x000fca00080f1403 */
[----:B------:R2:W5:Y:S04]  /*f310*/  LDG.E R16, desc[UR40][R4.64] ;  /* 0x0000002804107981 */ /* 0x000568000c1e1900 */
.L_x_486:
[----:B------:R-:W-:Y:S01]  /*f320*/  IMAD R2, R19, 0x8, R18 ;  /* 0x0000000813027824 */ /* 0x000fe200078e0212 */
[----:B------:R-:W-:Y:S01]  /*f330*/  SHF.L.U32 R3, R8, 0x1f, RZ ;  /* 0x0000001f08037819 */ /* 0x000fe200000006ff */
[----:B--2---:R-:W2:Y:S01]  /*f340*/  S2R R4, SR_TID.X ;  /* 0x0000000000047919 */ /* 0x004ea20000002100 */
[----:B------:R-:W-:Y:S02]  /*f350*/  BSSY B2, `(.L_x_487) ;  /* 0x0000005000027945 */ /* 0x000fe40003800000 */
[----:B------:R-:W3:Y:S01]  /*f360*/  SYNCS.PHASECHK.TRANS64.TRYWAIT P0, [R2+URZ+0x22840], R3 ;  /* 0x02284003020075a7 */ /* 0x000ee2000800017f */
[----:B--2---:R-:W-:-:S04]  /*f370*/  LOP3.LUT R4, R4, 0x7f, RZ, 0xc0, !PT ;  /* 0x0000007f04047812 */ /* 0x004fc800078ec0ff */
[----:B------:R-:W-:Y:S01]  /*f380*/  ISETP.NE.AND P1, PT, R4, RZ, PT ;  /* 0x000000ff0400720c */ /* 0x000fe20003f25270 */
[----:B---3--:R-:W-:-:S12]  /*f390*/  @!P0 BRA `(.L_x_488) ;  /* 0x0000002800848947 */ /* 0x008fd80003800000 */
.L_x_558:
[----:B------:R-:W-:Y:S05]  /*f3a0*/  BSYNC B2 ;  /* 0x0000000000027941 */ /* 0x000fea0003800000 */
.L_x_487:
[----:B------:R-:W-:Y:S04]  /*f3b0*/  BSSY B2, `(.L_x_489) ;  /* 0x0000009000027945 */ /* 0x000fe80003800000 */
[----:B------:R-:W-:Y:S05]  /*f3c0*/  @P1 BRA `(.L_x_490) ;  /* 0x00000000001c1947 */ /* 0x000fea0003800000 */
[----:B------:R-:W3:Y:S01]  /*f3d0*/  S2R R5, SR_TID.X ;  /* 0x0000000000057919 */ /* 0x000ee20000002100 */
[----:B------:R-:W-:-:S04]  /*f3e0*/  IMAD.MOV.U32 R4, RZ, RZ, 0x3000 ;  /* 0x00003000ff047424 */ /* 0x000fc800078e00ff */
[----:B------:R4:W-:Y:S01]  /*f3f0*/  SYNCS.ARRIVE.TRANS64 RZ, [R2+URZ+0x22830], R4 ;  /* 0x0228300402ff79a7 */ /* 0x0009e2000800003f */
[----:B---3--:R-:W-:-:S04]  /*f400*/  LOP3.LUT R5, R5, 0x1f, RZ, 0xc0, !PT ;  /* 0x0000001f05057812 */ /* 0x008fc800078ec0ff */
[----:B------:R-:W-:-:S13]  /*f410*/  ISETP.NE.AND P0, PT, R5, RZ, PT ;  /* 0x000000ff0500720c */ /* 0x000fda0003f05270 */
[----:B----4-:R-:W-:Y:S05]  /*f420*/  @!P0 BRA `(.L_x_490) ;  /* 0x0000000000048947 */ /* 0x010fea0003800000 */
[----:B------:R-:W-:Y:S01]  /*f430*/  BPT.TRAP 0x1 ;  /* 0x000000040000795c */ /* 0x000fe20000300000 */
.L_x_490:
[----:B------:R-:W-:Y:S05]  /*f440*/  BSYNC B2 ;  /* 0x0000000000027941 */ /* 0x000fea0003800000 */
.L_x_489:
[----:B------:R-:W3:Y:S01]  /*f450*/  LDL R4, [R1+0x1c] ;  /* 0x00001c0001047983 */ /* 0x000ee20000100800 */
[----:B------:R-:W-:Y:S01]  /*f460*/  IMAD.MOV.U32 R10, RZ, RZ, RZ ;  /* 0x000000ffff0a7224 */ /* 0x000fe200078e00ff */
        /* <DEDUP_REMOVED lines=10> */
.L_x_491:
        /* <DEDUP_REMOVED lines=9> */
[----:B---3--:R-:W-:Y:S05]  /*f5a0*/  @P0 BRA.U.ANY `(.L_x_491) ;  /* 0xfffffffd00d80947 */ /* 0x008fea000393ffff */
[----:B------:R-:W3:Y:S01]  /*f5b0*/  SYNCS.PHASECHK.TRANS64.TRYWAIT P0, [R2+URZ+0x22860], R3 ;  /* 0x02286003020075a7 */ /* 0x000ee2000800017f */
[----:B------:R-:W-:Y:S04]  /*f5c0*/  BSSY B2, `(.L_x_492) ;  /* 0x0000002000027945 */ /* 0x000fe80003800000 */
[----:B---3--:R-:W-:Y:S05]  /*f5d0*/  @!P0 BRA `(.L_x_493) ;  /* 0x0000002800088947 */ /* 0x008fea0003800000 */
.L_x_559:
[----:B------:R-:W-:Y:S05]  /*f5e0*/  BSYNC B2 ;  /* 0x0000000000027941 */ /* 0x000fea0003800000 */
.L_x_492:
[----:B------:R-:W-:Y:S01]  /*f5f0*/  BSSY B2, `(.L_x_494) ;  /* 0x000000b000027945 */ /* 0x000fe20003800000 */
[----:B-1----:R-:W-:Y:S02]  /*f600*/  IMAD.MOV.U32 R8, RZ, RZ, 0x0 ;  /* 0x00000000ff087424 */ /* 0x002fe400078e00ff */
[----:B0-----:R-:W-:Y:S01]  /*f610*/  IMAD.MOV.U32 R9, RZ, RZ, 0x14f00000 ;  /* 0x14f00000ff097424 */ /* 0x001fe200078e00ff */
[----:B------:R-:W-:Y:S06]  /*f620*/  @P1 BRA `(.L_x_495) ;  /* 0x00000000001c1947 */ /* 0x000fec0003800000 */
[----:B------:R-:W0:Y:S01]  /*f630*/  S2R R5, SR_TID.X ;  /* 0x0000000000057919 */ /* 0x000e220000002100 */
[----:B--23--:R-:W-:-:S04]  /*f640*/  IMAD.MOV.U32 R3, RZ, RZ, 0xc000 ;  /* 0x0000c000ff037424 */ /* 0x00cfc800078e00ff */
[----:B------:R1:W-:Y:S01]  /*f650*/  SYNCS.ARRIVE.TRANS64 RZ, [R2+URZ+0x22850], R3 ;  /* 0x0228500302ff79a7 */ /* 0x0003e2000800003f */
[----:B0-----:R-:W-:-:S04]  /*f660*/  LOP3.LUT R5, R5, 0x1f, RZ, 0xc0, !PT ;  /* 0x0000001f05057812 */ /* 0x001fc800078ec0ff */
[----:B------:R-:W-:-:S13]  /*f670*/  ISETP.NE.AND P0, PT, R5, RZ, PT ;  /* 0x000000ff0500720c */ /* 0x000fda0003f05270 */
[----:B-1----:R-:W-:Y:S05]  /*f680*/  @!P0 BRA `(.L_x_495) ;  /* 0x0000000000048947 */ /* 0x002fea0003800000 */
[----:B------:R-:W-:Y:S01]  /*f690*/  BPT.TRAP 0x1 ;  /* 0x000000040000795c */ /* 0x000fe20000300000 */
.L_x_495:
[----:B------:R-:W-:Y:S05]  /*f6a0*/  BSYNC B2 ;  /* 0x0000000000027941 */ /* 0x000fea0003800000 */
.L_x_494:
[----:B------:R-:W-:Y:S01]  /*f6b0*/  R2UR UR10, R10 ;  /* 0x000000000a0a72ca */ /* 0x000fe200000e0000 */
[----:B--23--:R-:W-:Y:S01]  /*f6c0*/  IMAD R3, R19, 0xc000, R18 ;  /* 0x0000c00013037824 */ /* 0x00cfe200078e0212 */
[----:B------:R-:W-:Y:S01]  /*f6d0*/  R2UR UR6, R8 ;  /* 0x00000000080672ca */ /* 0x000fe200000e0000 */
[----:B------:R-:W-:Y:S01]  /*f6e0*/  UIADD3 UR4, UP0, UR38, 0x470, URZ ;  /* 0x0000047026047890 */ /* 0x000fe2000ff1e03f */
[----:B------:R-:W-:Y:S01]  /*f6f0*/  R2UR UR7, R9 ;  /* 0x00000000090772ca */ /* 0x000fe200000e0000 */
[----:B------:R-:W-:Y:S01]  /*f700*/  VIADD R2, R2, 0x22850 ;  /* 0x0002285002027836 */ /* 0x000fe20000000000 */
[----:B------:R-:W-:Y:S01]  /*f710*/  PLOP3.LUT P0, PT, PT, PT, PT, 0x80, 0x0 ;  /* 0x000000000000781c */ /* 0x000fe20003f0f070 */
[----:B------:R-:W-:Y:S01]  /*f720*/  VIADD R5, R3, 0x400 ;  /* 0x0000040003057836 */ /* 0x000fe20000000000 */
[----:B------:R-:W-:-:S12]  /*f730*/  UIADD3.X UR5, URZ, UR39, URZ, UP0, !UPT ;  /* 0x000000273f057290 */ /* 0x000fd800087fe43f */
.L_x_496:
        /* <DEDUP_REMOVED lines=15> */
.L_x_497:
        /* <DEDUP_REMOVED lines=15> */
.L_x_498:
        /* <DEDUP_REMOVED lines=15> */
.L_x_499:
        /* <DEDUP_REMOVED lines=9> */
[----:B--2---:R-:W-:Y:S05]  /*faa0*/  @P0 BRA.U.ANY `(.L_x_499) ;  /* 0xfffffffd00d80947 */ /* 0x004fea000393ffff */
.L_x_485:
[----:B------:R-:W-:Y:S05]  /*fab0*/  BSYNC B1 ;  /* 0x0000000000017941 */ /* 0x000fea0003800000 */
.L_x_484:
[----:B------:R-:W2:Y:S01]  /*fac0*/  LDL R5, [R1+0x20] ;  /* 0x0000200001057983 */ /* 0x000ea20000100800 */
[----:B------:R-:W-:Y:S01]  /*fad0*/  VIADD R0, R0, 0xfffffffe ;  /* 0xfffffffe00007836 */ /* 0x000fe20000000000 */
[----:B--2---:R-:W-:-:S13]  /*fae0*/  ISETP.GT.AND P0, PT, R6, R5, PT ;  /* 0x000000050600720c */ /* 0x004fda0003f04270 */
[----:B------:R-:W-:Y:S05]  /*faf0*/  @P0 BRA `(.L_x_500) ;  /* 0xffffffec00080947 */ /* 0x000fea000383ffff */
.L_x_449:
[----:B------:R-:W-:Y:S05]  /*fb00*/  BSYNC B0 ;  /* 0x0000000000007941 */ /* 0x000fea0003800000 */
.L_x_448:
[----:B------:R-:W2:Y:S01]  /*fb10*/  LDL.LU R2, [R1+0x10] ;  /* 0x0000100001027983 */ /* 0x000ea20000300800 */
[----:B------:R-:W3:Y:S01]  /*fb20*/  S2R R3, SR_TID.X ;  /* 0x0000000000037919 */ /* 0x000ee20000002100 */
[----:B------:R-:W-:-:S05]  /*fb30*/  VIADD R19, R19, 0x1 ;  /* 0x0000000113137836 */ /* 0x000fca0000000000 */
[----:B------:R-:W-:-:S04]  /*fb40*/  ISETP.NE.AND P0, PT, R19, 0x2, PT ;  /* 0x000000021300780c */ /* 0x000fc80003f05270 */
[----:B------:R-:W-:Y:S01]  /*fb50*/  SEL R0, RZ, 0x1, P0 ;  /* 0x00000001ff007807 */ /* 0x000fe20000000000 */
[----:B------:R-:W-:Y:S01]  /*fb60*/  BSSY B0, `(.L_x_501) ;  /* 0x0000013000007945 */ /* 0x000fe20003800000 */
[----:B---3--:R-:W-:-:S04]  /*fb70*/  LOP3.LUT R3, R3, 0x7f, RZ, 0xc0, !PT ;  /* 0x0000007f03037812 */ /* 0x008fc800078ec0ff */
[----:B------:R-:W-:Y:S02]  /*fb80*/  ISETP.NE.AND P1, PT, R3, RZ, PT ;  /* 0x000000ff0300720c */ /* 0x000fe40003f25270 */
[----:B--2---:R-:W-:-:S05]  /*fb90*/  LOP3.LUT R2, R2, R0, RZ, 0x3c, !PT ;  /* 0x0000000002027212 */ /* 0x004fca00078e3cff */
[----:B------:R2:W-:Y:S06]  /*fba0*/  STL [R1+0x10], R2 ;  /* 0x0000100201007387 */ /* 0x0005ec0000100800 */
[----:B------:R-:W-:Y:S05]  /*fbb0*/  @P1 BRA `(.L_x_502) ;  /* 0x0000000000341947 */ /* 0x000fea0003800000 */
[----:B------:R-:W3:Y:S01]  /*fbc0*/  S2R R5, SR_LANEID ;  /* 0x0000000000057919 */ /* 0x000ee20000000000 */
[----:B------:R-:W-:Y:S01]  /*fbd0*/  VOTEU.ANY UR4, UPT, PT ;  /* 0x0000000000047886 */ /* 0x000fe200038e0100 */
[----:B--2---:R-:W2:Y:S01]  /*fbe0*/  LDC.64 R2, c[0x0][0xc60] ;  /* 0x00031800ff027b82 */ /* 0x004ea20000000a00 */
[----:B------:R-:W3:Y:S02]  /*fbf0*/  FLO.U32 R0, UR4 ;  /* 0x0000000400007d00 */ /* 0x000ee400080e0000 */
[----:B---3--:R-:W-:-:S06]  /*fc00*/  ISETP.EQ.U32.AND P1, PT, R0, R5, PT ;  /* 0x000000050000720c */ /* 0x008fcc0003f22070 */
[----:B------:R-:W2:Y:S07]  /*fc10*/  POPC R5, UR4 ;  /* 0x0000000400057d09 */ /* 0x000eae0008000000 */
[----:B--2---:R-:W2:Y:S01]  /*fc20*/  @P1 ATOMG.E.ADD.STRONG.GPU PT, R3, desc[UR40][R2.64], R5 ;  /* 0x00000005020319a8 */ /* 0x004ea200081ee1e8 */
[----:B------:R-:W3:Y:S02]  /*fc30*/  S2R R4, SR_LTMASK ;  /* 0x0000000000047919 */ /* 0x000ee40000003900 */
[----:B---3--:R-:W-:-:S04]  /*fc40*/  LOP3.LUT R4, R4, UR4, RZ, 0xc0, !PT ;  /* 0x0000000404047c12 */ /* 0x008fc8000f8ec0ff */
[----:B------:R-:W3:Y:S01]  /*fc50*/  POPC R7, R4 ;  /* 0x0000000400077309 */ /* 0x000ee20000000000 */
[----:B--2---:R-:W3:Y:S02]  /*fc60*/  SHFL.IDX PT, R0, R3, R0, 0x1f ;  /* 0x00001f0003007589 */ /* 0x004ee400000e0000 */
[----:B---3--:R-:W-:-:S05]  /*fc70*/  IADD3 R0, R0, UR37, R7 ;  /* 0x0000002500007c10 */ /* 0x008fca000fffe007 */
[----:B------:R3:W-:Y:S02]  /*fc80*/  STL [R1], R0 ;  /* 0x0000000001007387 */ /* 0x0007e40000100800 */
.L_x_502:
[----:B------:R-:W-:Y:S05]  /*fc90*/  BSYNC B0 ;  /* 0x0000000000007941 */ /* 0x000fea0003800000 */
.L_x_501:
[----:B------:R-:W-:-:S07]  /*fca0*/  SEL R19, R19, RZ, P0 ;  /* 0x000000ff13137207 */ /* 0x000fce0000000000 */
.L_x_420:
[----:B------:R-:W-:Y:S05]  /*fcb0*/  BSYNC B7 ;  /* 0x0000000000077941 */ /* 0x000fea0003800000 */
.L_x_418:
[----:B---34-:R-:W3:Y:S02]  /*fcc0*/  LDL R0, [R1+0x5c] ;  /* 0x00005c0001007983 */ /* 0x018ee40000100800 */
[----:B---3--:R-:W-:-:S13]  /*fcd0*/  ISETP.NE.AND P0, PT, R0, RZ, PT ;  /* 0x000000ff0000720c */ /* 0x008fda0003f05270 */
[----:B------:R-:W-:Y:S05]  /*fce0*/  @!P0 BRA `(.L_x_503) ;  /* 0x00000000002c8947 */ /* 0x000fea0003800000 */
[----:B------:R-:W-:Y:S05]  /*fcf0*/  WARPSYNC.ALL ;  /* 0x0000000000007948 */ /* 0x000fea0003800000 */
[----:B------:R-:W3:Y:S08]  /*fd00*/  S2UR UR5, SR_CgaCtaId ;  /* 0x00000000000579c3 */ /* 0x000ef00000008800 */
[----:B------:R-:W-:Y:S06]  /*fd10*/  BAR.SYNC.DEFER_BLOCKING 0x5, 0x180 ;  /* 0x0146000000007b1d */ /* 0x000fec0000010000 */
[----:B------:R-:W-:-:S02]  /*fd20*/  UMOV UR4, 0x400 ;  /* 0x0000040000047882 */ /* 0x000fc40000000000 */
[----:B---3--:R-:W-:-:S06]  /*fd30*/  ULEA UR4, UR5, UR4, 0x18 ;  /* 0x0000000405047291 */ /* 0x008fcc000f8ec03f */
[----:B------:R-:W-:-:S05]  /*fd40*/  IMAD.U32 R18, RZ, RZ, UR4 ;  /* 0x00000004ff127e24 */ /* 0x000fca000f8e00ff */
[----:B--2---:R-:W2:Y:S04]  /*fd50*/  LDS.128 R4, [R18+0x228d0] ;  /* 0x0228d00012047984 */ /* 0x004ea80000000c00 */
[----:B--2---:R2:W-:Y:S04]  /*fd60*/  STL.64 [R1], R4 ;  /* 0x0000000401007387 */ /* 0x0045e80000100a00 */
[----:B------:R2:W-:Y:S01]  /*fd70*/  STL.64 [R1+0x8], R6 ;  /* 0x0000080601007387 */ /* 0x0005e20000100a00 */
[----:B------:R-:W-:Y:S06]  /*fd80*/  BAR.ARV 0x4, 0x180 ;  /* 0x0106000000007b1d */ /* 0x000fec0000002000 */
[----:B------:R-:W-:Y:S05]  /*fd90*/  BRA `(.L_x_504) ;  /* 0x0000000c00187947 */ /* 0x000fea0003800000 */
.L_x_503:
[----:B------:R-:W3:Y:S01]  /*fda0*/  S2R R16, SR_TID.X ;  /* 0x0000000000107919 */ /* 0x000ee20000002100 */
[----:B------:R-:W-:Y:S01]  /*fdb0*/  UMOV UR4, 0xffffffff ;  /* 0xffffffff00047882 */ /* 0x000fe20000000000 */
[----:B---3--:R-:W-:-:S04]  /*fdc0*/  LOP3.LUT R16, R16, 0x1f, RZ, 0xc0, !PT ;  /* 0x0000001f10107812 */ /* 0x008fc800078ec0ff */
[----:B------:R-:W-:Y:S01]  /*fdd0*/  ISETP.NE.AND P0, PT, R16, 0x1f, PT ;  /* 0x0000001f1000780c */ /* 0x000fe20003f05270 */
[----:B------:R-:W-:-:S12]  /*fde0*/  BRA.DIV UR4, `(.L_x_505) ;  /* 0x0000002204187947 */ /* 0x000fd8000b800000 */
[----:B------:R-:W1:Y:S01]  /*fdf0*/  LDL.LU R3, [R1] ;  /* 0x0000000001037983 */ /* 0x000e620000300800 */
[----:B------:R-:W-:-:S03]  /*fe00*/  ULDC UR4, c[0x0][0xc3c] ;  /* 0x00030f0000047ab9 */ /* 0x000fc60000000800 */
[----:B--2---:R-:W2:Y:S01]  /*fe10*/  LDL R4, [R1+0xc] ;  /* 0x00000c0001047983 */ /* 0x004ea20000100800 */
[----:B-1----:R-:W-:Y:S02]  /*fe20*/  IMAD.MOV.U32 R10, RZ, RZ, R3 ;  /* 0x000000ffff0a7224 */ /* 0x002fe400078e0003 */
[----:B--2---:R-:W-:-:S05]  /*fe30*/  IMAD.IADD R0, R4, 0x1, R16 ;  /* 0x0000000104007824 */ /* 0x004fca00078e0210 */
[----:B------:R-:W-:-:S13]  /*fe40*/  ISETP.GE.OR P1, PT, R0, UR4, !P0 ;  /* 0x0000000400007c0c */ /* 0x000fda000c726670 */
[----:B------:R-:W1:Y:S08]  /*fe50*/  @!P1 LDC.64 R2, c[0x0][0xc80] ;  /* 0x00032000ff029b82 */ /* 0x000e700000000a00 */
[----:B------:R-:W2:Y:S01]  /*fe60*/  @!P1 LDC.64 R4, c[0x0][0xc78] ;  /* 0x00031e00ff049b82 */ /* 0x000ea20000000a00 */
[----:B-1----:R-:W-:-:S05]  /*fe70*/  @!P1 IMAD.WIDE R2, R0, 0x4, R2 ;  /* 0x0000000400029825 */ /* 0x002fca00078e0202 */
[----:B------:R2:W3:Y:S02]  /*fe80*/  @!P1 LDG.E R6, desc[UR40][R2.64] ;  /* 0x0000002802069981 */ /* 0x0004e4000c1e1900 */
[----:B--2---:R-:W-:-:S05]  /*fe90*/  @!P1 IMAD.WIDE R2, R0, 0x4, R4 ;  /* 0x0000000400029825 */ /* 0x004fca00078e0204 */
[----:B------:R-:W2:Y:S01]  /*fea0*/  @!P1 LDG.E R4, desc[UR40][R2.64] ;  /* 0x0000002802049981 */ /* 0x000ea2000c1e1900 */
[----:B------:R-:W-:Y:S01]  /*feb0*/  IMAD.MOV.U32 R5, RZ, RZ, RZ ;  /* 0x000000ffff057224 */ /* 0x000fe200078e00ff */
[C---:B------:R-:W-:Y:S02]  /*fec0*/  ISETP.GE.U32.AND P2, PT, R16.reuse, 0x2, PT ;  /* 0x000000021000780c */ /* 0x040fe40003f46070 */
[C---:B------:R-:W-:Y:S01]  /*fed0*/  ISETP.GE.U32.AND P3, PT, R16.reuse, 0x4, PT ;  /* 0x000000041000780c */ /* 0x040fe20003f66070 */
[----:B------:R-:W-:Y:S01]  /*fee0*/  SHFL.IDX PT, R0, R10, RZ, 0x1f ;  /* 0x00001fff0a007589 */ /* 0x000fe200000e0000 */
[C---:B------:R-:W-:Y:S02]  /*fef0*/  ISETP.GE.U32.AND P4, PT, R16.reuse, 0x8, PT ;  /* 0x000000081000780c */ /* 0x040fe40003f86070 */
[----:B------:R-:W-:Y:S01]  /*ff00*/  ISETP.GE.U32.AND P5, PT, R16, 0x10, PT ;  /* 0x000000101000780c */ /* 0x000fe20003fa6070 */
[----:B------:R-:W-:Y:S01]  /*ff10*/  SHFL.IDX PT, R8, R10, 0x1, 0x1f ;  /* 0x00201f000a087f89 */ /* 0x000fe200000e0000 */
[----:B---3--:R-:W-:Y:S01]  /*ff20*/  @!P1 IMAD.MOV.U32 R5, RZ, RZ, R6 ;  /* 0x000000ffff059224 */ /* 0x008fe200078e0006 */
[----:B------:R-:W-:-:S02]  /*ff30*/  CS2R R6, SRZ ;  /* 0x0000000000067805 */ /* 0x000fc4000001ff00 */
[----:B--2---:R-:W-:Y:S01]  /*ff40*/  @!P1 IMAD.MOV.U32 R7, RZ, RZ, R4 ;  /* 0x000000ffff079224 */ /* 0x004fe200078e0004 */
[----:B------:R-:W-:-:S03]  /*ff50*/  ISETP.NE.AND P1, PT, R16, RZ, PT ;  /* 0x000000ff1000720c */ /* 0x000fc60003f25270 */
[----:B------:R-:W-:-:S05]  /*ff60*/  IMAD R2, R7, R5, RZ ;  /* 0x0000000507027224 */ /* 0x000fca00078e02ff */
        /* <DEDUP_REMOVED lines=15> */
[----:B------:R0:W1:Y:S02]  /*10060*/  SHFL.IDX PT, R14, R2, 0x1f, 0x1f ;  /* 0x03e01f00020e7f89 */ /* 0x00006400000e0000 */
.L_x_569:
[----:B------:R-:W-:Y:S02]  /*10070*/  ULDC UR4, c[0x0][0xc38] ;  /* 0x00030e0000047ab9 */ /* 0x000fe40000000800 */
[----:B------:R-:W-:-:S04]  /*10080*/  IMAD.U32 R3, RZ, RZ, UR4 ;  /* 0x00000004ff037e24 */ /* 0x000fc8000f8e00ff */
[----:B-1----:R-:W-:-:S04]  /*10090*/  IMAD R9, R14, R3, RZ ;  /* 0x000000030e097224 */ /* 0x002fc800078e02ff */
[----:B------:R-:W-:-:S05]  /*100a0*/  IMAD.IADD R4, R8, 0x1, R9 ;  /* 0x0000000108047824 */ /* 0x000fca00078e0209 */
[----:B------:R-:W-:-:S13]  /*100b0*/  ISETP.GT.AND P6, PT, R4, R0, PT ;  /* 0x000000000400720c */ /* 0x000fda0003fc4270 */
[----:B------:R-:W-:Y:S05]  /*100c0*/  @P6 BRA `(.L_x_506) ;  /* 0x0000000000ac6947 */ /* 0x000fea0003800000 */
.L_x_509:
[----:B0-----:R-:W2:Y:S01]  /*100d0*/  LDL.LU R2, [R1+0xc] ;  /* 0x00000c0001027983 */ /* 0x001ea20000300800 */
[----:B------:R-:W0:Y:S01]  /*100e0*/  LDC R3, c[0x0][0xc3c] ;  /* 0x00030f00ff037b82 */ /* 0x000e220000000800 */
[----:B--2---:R-:W-:-:S05]  /*100f0*/  VIADD R2, R2, 0x1f ;  /* 0x0000001f02027836 */ /* 0x004fca0000000000 */
[----:B0-----:R-:W-:-:S13]  /*10100*/  ISETP.GE.AND P6, PT, R2, R3, PT ;  /* 0x000000030200720c */ /* 0x001fda0003fc6270 */
[----:B------:R-:W-:Y:S05]  /*10110*/  @P6 BRA `(.L_x_507) ;  /* 0x0000000400d06947 */ /* 0x000fea0003800000 */
[----:B------:R-:W0:Y:S01]  /*10120*/  S2R R5, SR_TID.X ;  /* 0x0000000000057919 */ /* 0x000e220000002100 */
[----:B------:R1:W-:Y:S01]  /*10130*/  STL [R1+0xc], R2 ;  /* 0x00000c0201007387 */ /* 0x0003e20000100800 */
[----:B0-----:R-:W-:-:S05]  /*10140*/  LOP3.LUT R5, R5, 0x1f, RZ, 0xc0, !PT ;  /* 0x0000001f05057812 */ /* 0x001fca00078ec0ff */
[----:B------:R-:W-:Y:S02]  /*10150*/  IMAD.IADD R7, R2, 0x1, R5 ;  /* 0x0000000102077824 */ /* 0x000fe400078e0205 */
[----:B------:R-:W-:-:S03]  /*10160*/  IMAD.MOV.U32 R5, RZ, RZ, RZ ;  /* 0x000000ffff057224 */ /* 0x000fc600078e00ff */
[----:B------:R-:W-:-:S13]  /*10170*/  ISETP.GE.OR P6, PT, R7, R3, !P0 ;  /* 0x000000030700720c */ /* 0x000fda00047c6670 */
[----:B-1----:R-:W0:Y:S02]  /*10180*/  @!P6 LDC.64 R2, c[0x0][0xc80] ;  /* 0x00032000ff02eb82 */ /* 0x002e240000000a00 */
[----:B0-----:R-:W-:-:S05]  /*10190*/  @!P6 IMAD.WIDE R2, R7, 0x4, R2 ;  /* 0x000000040702e825 */ /* 0x001fca00078e0202 */
[----:B------:R0:W2:Y:S02]  /*101a0*/  @!P6 LDG.E R5, desc[UR40][R2.64] ;  /* 0x000000280205e981 */ /* 0x0000a4000c1e1900 */
[----:B0-----:R-:W0:Y:S02]  /*101b0*/  @!P6 LDC.64 R2, c[0x0][0xc78] ;  /* 0x00031e00ff02eb82 */ /* 0x001e240000000a00 */
[----:B0-----:R-:W-:-:S04]  /*101c0*/  @!P6 IMAD.WIDE R2, R7, 0x4, R2 ;  /* 0x000000040702e825 */ /* 0x001fc800078e0202 */
[----:B------:R-:W-:-:S06]  /*101d0*/  IMAD.MOV.U32 R7, RZ, RZ, RZ ;  /* 0x000000ffff077224 */ /* 0x000fcc00078e00ff */
[----:B------:R-:W2:Y:S01]  /*101e0*/  @!P6 LDG.E R7, desc[UR40][R2.64] ;  /* 0x000000280207e981 */ /* 0x000ea2000c1e1900 */
[----:B------:R-:W-:Y:S01]  /*101f0*/  UMOV UR4, 0xffffffff ;  /* 0xffffffff00047882 */ /* 0x000fe20000000000 */
[----:B--2---:R-:W-:Y:S02]  /*10200*/  IMAD R2, R7, R5, RZ ;  /* 0x0000000507027224 */ /* 0x004fe400078e02ff */
[----:B------:R-:W-:Y:S05]  /*10210*/  BRA.DIV UR4, `(.L_x_508) ;  /* 0x0000002204507947 */ /* 0x000fea000b800000 */
        /* <DEDUP_REMOVED lines=16> */
.L_x_577:
[----:B------:R-:W-:Y:S02]  /*10320*/  ULDC UR4, c[0x0][0xc38] ;  /* 0x00030e0000047ab9 */ /* 0x000fe40000000800 */
[----:B------:R-:W-:-:S04]  /*10330*/  IMAD.U32 R3, RZ, RZ, UR4 ;  /* 0x00000004ff037e24 */ /* 0x000fc8000f8e00ff */
[----:B-1----:R-:W-:-:S04]  /*10340*/  IMAD R9, R14, R3, RZ ;  /* 0x000000030e097224 */ /* 0x002fc800078e02ff */
[----:B------:R-:W-:-:S05]  /*10350*/  IMAD.IADD R4, R9, 0x1, R4 ;  /* 0x0000000109047824 */ /* 0x000fca00078e0204 */
[----:B------:R-:W-:-:S13]  /*10360*/  ISETP.GT.AND P6, PT, R4, R0, PT ;  /* 0x000000000400720c */ /* 0x000fda0003fc4270 */
[----:B------:R-:W-:Y:S05]  /*10370*/  @!P6 BRA `(.L_x_509) ;  /* 0xfffffffc0054e947 */ /* 0x000fea000383ffff */
.L_x_506:
[----:B------:R-:W-:Y:S01]  /*10380*/  IMAD.IADD R9, R4, 0x1, -R9 ;  /* 0x0000000104097824 */ /* 0x000fe200078e0a09 */
[----:B------:R-:W-:-:S03]  /*10390*/  UMOV UR4, 0xffffffff ;  /* 0xffffffff00047882 */ /* 0x000fc60000000000 */
[----:B------:R-:W-:-:S05]  /*103a0*/  IMAD R11, R2, R3, R9 ;  /* 0x00000003020b7224 */ /* 0x000fca00078e0209 */
[----:B------:R-:W-:Y:S01]  /*103b0*/  ISETP.GT.AND P6, PT, R11, R0, PT ;  /* 0x000000000b00720c */ /* 0x000fe20003fc4270 */
[----:B------:R-:W-:-:S12]  /*103c0*/  BRA.DIV UR4, `(.L_x_510) ;  /* 0x0000002204a47947 */ /* 0x000fd8000b800000 */
[----:B------:R-:W-:-:S04]  /*103d0*/  VOTE.ANY R8, PT, !P6 ;  /* 0x0000000000087806 */ /* 0x000fc800070e0100 */
[----:B------:R-:W1:Y:S02]  /*103e0*/  POPC R4, R8 ;  /* 0x0000000800047309 */ /* 0x000e640000000000 */
[----:B-1----:R1:W2:Y:S04]  /*103f0*/  SHFL.IDX PT, R5, R5, R4, 0x1f ;  /* 0x00001f0405057589 */ /* 0x0022a800000e0000 */
[----:B------:R1:W3:Y:S02]  /*10400*/  SHFL.IDX PT, R7, R7, R4, 0x1f ;  /* 0x00001f0407077589 */ /* 0x0002e400000e0000 */
.L_x_582:
[----:B------:R-:W-:-:S13]  /*10410*/  ISETP.NE.AND P0, PT, R8, RZ, PT ;  /* 0x000000ff0800720c */ /* 0x000fda0003f05270 */
[----:B------:R-:W-:Y:S05]  /*10420*/  @!P0 BRA `(.L_x_511) ;  /* 0x0000000000108947 */ /* 0x000fea0003800000 */
[----:B------:R-:W-:Y:S01]  /*10430*/  UMOV UR4, 0xffffffff ;  /* 0xffffffff00047882 */ /* 0x000fe20000000000 */
[----:B------:R-:W-:Y:S02]  /*10440*/  VIADD R12, R4, 0xffffffff ;  /* 0xffffffff040c7836 */ /* 0x000fe40000000000 */
[----:B------:R-:W-:Y:S05]  /*10450*/  BRA.DIV UR4, `(.L_x_512) ;  /* 0x0000002204dc7947 */ /* 0x000fea000b800000 */
[----:B------:R4:W0:Y:S02]  /*10460*/  SHFL.IDX PT, R6, R2, R12, 0x1f ;  /* 0x00001f0c02067589 */ /* 0x00082400000e0000 */
.L_x_511:
[----:B----4-:R-:W4:Y:S01]  /*10470*/  LDL.LU R12, [R1+0xc] ;  /* 0x00000c00010c7983 */ /* 0x010f220000300800 */
[----:B0-----:R-:W-:Y:S01]  /*10480*/  IMAD R9, R6, R3, R9 ;  /* 0x0000000306097224 */ /* 0x001fe200078e0209 */
[----:B--2---:R-:W-:-:S03]  /*10490*/  IABS R6, R5 ;  /* 0x0000000500067213 */ /* 0x004fc60000000000 */
[----:B------:R-:W-:Y:S01]  /*104a0*/  IMAD.IADD R0, R0, 0x1, -R9 ;  /* 0x0000000100007824 */ /* 0x000fe200078e0a09 */
[----:B------:R-:W0:Y:S01]  /*104b0*/  I2F.RP R10, R6 ;  /* 0x00000006000a7306 */ /* 0x000e220000209400 */
[----:B------:R2:W-:Y:S02]  /*104c0*/  STL [R1], R9 ;  /* 0x0000000901007387 */ /* 0x0005e40000100800 */
[----:B--2---:R-:W-:-:S05]  /*104d0*/  IABS R9, R5 ;  /* 0x0000000500097213 */ /* 0x004fca0000000000 */
[----:B0-----:R-:W0:Y:S01]  /*104e0*/  MUFU.RCP R10, R10 ;  /* 0x0000000a000a7308 */ /* 0x001e220000001000 */
[----:B------:R-:W-:Y:S02]  /*104f0*/  IMAD.MOV R9, RZ, RZ, -R9 ;  /* 0x000000ffff097224 */ /* 0x000fe400078e0a09 */
[----:B0-----:R-:W-:-:S05]  /*10500*/  VIADD R11, R10, 0xffffffe ;  /* 0x0ffffffe0a0b7836 */ /* 0x001fca0000000000 */
[----:B------:R-:W0:Y:S02]  /*10510*/  F2I.FTZ.U32.TRUNC.NTZ R3, R11 ;  /* 0x0000000b00037305 */ /* 0x000e24000021f000 */
[----:B0-----:R-:W-:-:S04]  /*10520*/  IMAD.MOV R2, RZ, RZ, -R3 ;  /* 0x000000ffff027224 */ /* 0x001fc800078e0a03 */
[----:B------:R-:W-:Y:S02]  /*10530*/  IMAD R8, R2, R6, RZ ;  /* 0x0000000602087224 */ /* 0x000fe400078e02ff */
[----:B------:R-:W-:-:S04]  /*10540*/  IMAD.MOV.U32 R2, RZ, RZ, RZ ;  /* 0x000000ffff027224 */ /* 0x000fc800078e00ff */
[----:B------:R-:W-:Y:S01]  /*10550*/  IMAD.HI.U32 R2, R3, R8, R2 ;  /* 0x0000000803027227 */ /* 0x000fe200078e0002 */
[----:B------:R-:W-:-:S05]  /*10560*/  IABS R3, R0 ;  /* 0x0000000000037213 */ /* 0x000fca0000000000 */
[----:B------:R-:W-:-:S04]  /*10570*/  IMAD.HI.U32 R8, R2, R3, RZ ;  /* 0x0000000302087227 */ /* 0x000fc800078e00ff */
[----:B------:R-:W-:-:S05]  /*10580*/  IMAD R3, R8, R9, R3 ;  /* 0x0000000908037224 */ /* 0x000fca00078e0203 */
[----:B------:R-:W-:-:S13]  /*10590*/  ISETP.GT.U32.AND P1, PT, R6, R3, PT ;  /* 0x000000030600720c */ /* 0x000fda0003f24070 */
[----:B------:R-:W-:Y:S02]  /*105a0*/  @!P1 IMAD.IADD R3, R3, 0x1, -R6 ;  /* 0x0000000103039824 */ /* 0x000fe400078e0a06 */
[----:B------:R-:W-:Y:S01]  /*105b0*/  @!P1 VIADD R8, R8, 0x1 ;  /* 0x0000000108089836 */ /* 0x000fe20000000000 */
[----:B------:R-:W-:Y:S02]  /*105c0*/  ISETP.NE.AND P1, PT, R5, RZ, PT ;  /* 0x000000ff0500720c */ /* 0x000fe40003f25270 */
[----:B------:R-:W-:Y:S02]  /*105d0*/  ISETP.GE.U32.AND P0, PT, R3, R6, PT ;  /* 0x000000060300720c */ /* 0x000fe40003f06070 */
[----:B---3--:R-:W-:-:S04]  /*105e0*/  IABS R6, R7 ;  /* 0x0000000700067213 */ /* 0x008fc80000000000 */
[----:B------:R-:W0:Y:S07]  /*105f0*/  I2F.RP R10, R6 ;  /* 0x00000006000a7306 */ /* 0x000e2e0000209400 */
[----:B------:R-:W-:Y:S01]  /*10600*/  @P0 VIADD R8, R8, 0x1 ;  /* 0x0000000108080836 */ /* 0x000fe20000000000 */
[----:B0-----:R-:W0:Y:S02]  /*10610*/  MUFU.RCP R10, R10 ;  /* 0x0000000a000a7308 */ /* 0x001e240000001000 */
[----:B0-----:R-:W-:-:S06]  /*10620*/  VIADD R11, R10, 0xffffffe ;  /* 0x0ffffffe0a0b7836 */ /* 0x001fcc0000000000 */
[----:B------:R-:W0:Y:S02]  /*10630*/  F2I.FTZ.U32.TRUNC.NTZ R3, R11 ;  /* 0x0000000b00037305 */ /* 0x000e24000021f000 */
[----:B0-----:R-:W-:-:S04]  /*10640*/  IMAD.MOV R2, RZ, RZ, -R3 ;  /* 0x000000ffff027224 */ /* 0x001fc800078e0a03 */
[----:B------:R-:W-:Y:S02]  /*10650*/  IMAD R9, R2, R6, RZ ;  /* 0x0000000602097224 */ /* 0x000fe400078e02ff */
[----:B------:R-:W-:-:S04]  /*10660*/  IMAD.MOV.U32 R2, RZ, RZ, RZ ;  /* 0x000000ffff027224 */ /* 0x000fc800078e00ff */
[----:B------:R-:W-:Y:S01]  /*10670*/  IMAD.HI.U32 R2, R3, R9, R2 ;  /* 0x0000000903027227 */ /* 0x000fe200078e0002 */
[----:B------:R-:W-:Y:S02]  /*10680*/  LOP3.LUT R3, R0, R5, RZ, 0x3c, !PT ;  /* 0x0000000500037212 */ /* 0x000fe400078e3cff */
[----:B------:R-:W-:Y:S02]  /*10690*/  IABS R9, R7 ;  /* 0x0000000700097213 */ /* 0x000fe40000000000 */
[----:B------:R-:W-:-:S03]  /*106a0*/  ISETP.GE.AND P2, PT, R3, RZ, PT ;  /* 0x000000ff0300720c */ /* 0x000fc60003f46270 */
[----:B------:R-:W-:-:S10]  /*106b0*/  IMAD.MOV R9, RZ, RZ, -R9 ;  /* 0x000000ffff097224 */ /* 0x000fd400078e0a09 */
[----:B------:R-:W-:Y:S01]  /*106c0*/  @!P2 IMAD.MOV R8, RZ, RZ, -R8 ;  /* 0x000000ffff08a224 */ /* 0x000fe200078e0a08 */
[----:B------:R-:W-:-:S04]  /*106d0*/  @!P1 LOP3.LUT R8, RZ, R5, RZ, 0x33, !PT ;  /* 0x00000005ff089212 */ /* 0x000fc800078e33ff */
[-C--:B------:R-:W-:Y:S01]  /*106e0*/  IABS R3, R8.reuse ;  /* 0x0000000800037213 */ /* 0x080fe20000000000 */
[----:B------:R-:W-:-:S04]  /*106f0*/  IMAD R5, R5, R8, RZ ;  /* 0x0000000805057224 */ /* 0x000fc800078e02ff */
[----:B------:R-:W-:-:S04]  /*10700*/  IMAD.HI.U32 R2, R2, R3, RZ ;  /* 0x0000000302027227 */ /* 0x000fc800078e00ff */
[----:B------:R-:W-:-:S05]  /*10710*/  IMAD R3, R2, R9, R3 ;  /* 0x0000000902037224 */ /* 0x000fca00078e0203 */
[----:B------:R-:W-:-:S13]  /*10720*/  ISETP.GT.U32.AND P1, PT, R6, R3, PT ;  /* 0x000000030600720c */ /* 0x000fda0003f24070 */
[----:B------:R-:W-:Y:S02]  /*10730*/  @!P1 IMAD.IADD R3, R3, 0x1, -R6 ;  /* 0x0000000103039824 */ /* 0x000fe400078e0a06 */
[----:B------:R-:W-:Y:S01]  /*10740*/  @!P1 VIADD R2, R2, 0x1 ;  /* 0x0000000102029836 */ /* 0x000fe20000000000 */
[----:B------:R-:W-:Y:S02]  /*10750*/  ISETP.NE.AND P1, PT, R7, RZ, PT ;  /* 0x000000ff0700720c */ /* 0x000fe40003f25270 */
[----:B------:R-:W-:Y:S02]  /*10760*/  ISETP.GE.U32.AND P0, PT, R3, R6, PT ;  /* 0x000000060300720c */ /* 0x000fe40003f06070 */
[----:B------:R-:W-:-:S04]  /*10770*/  LOP3.LUT R3, R8, R7, RZ, 0x3c, !PT ;  /* 0x0000000708037212 */ /* 0x000fc800078e3cff */
[----:B------:R-:W-:-:S07]  /*10780*/  ISETP.GE.AND P2, PT, R3, RZ, PT ;  /* 0x000000ff0300720c */ /* 0x000fce0003f46270 */
[----:B------:R-:W-:-:S06]  /*10790*/  @P0 VIADD R2, R2, 0x1 ;  /* 0x0000000102020836 */ /* 0x000fcc0000000000 */
[----:B------:R-:W-:Y:S01]  /*107a0*/  @!P2 IMAD.MOV R2, RZ, RZ, -R2 ;  /* 0x000000ffff02a224 */ /* 0x000fe200078e0a02 */
[----:B------:R-:W-:-:S05]  /*107b0*/  @!P1 LOP3.LUT R2, RZ, R7, RZ, 0x33, !PT ;  /* 0x00000007ff029212 */ /* 0x000fca00078e33ff */
[--C-:B------:R-:W-:Y:S02]  /*107c0*/  IMAD.MOV R3, RZ, RZ, -R2.reuse ;  /* 0x000000ffff037224 */ /* 0x100fe400078e0a02 */
[C---:B------:R-:W-:Y:S02]  /*107d0*/  IMAD R2, R7.reuse, 0x1000000, R2 ;  /* 0x0100000007027824 */ /* 0x040fe400078e0202 */
[----:B------:R-:W-:Y:S02]  /*107e0*/  IMAD R3, R7, R3, R8 ;  /* 0x0000000307037224 */ /* 0x000fe400078e0208 */
[----:B----4-:R-:W-:Y:S02]  /*107f0*/  IMAD.IADD R12, R4, 0x1, R12 ;  /* 0x00000001040c7824 */ /* 0x010fe400078e020c */
[----:B-1----:R-:W-:Y:S02]  /*10800*/  IMAD.IADD R4, R0, 0x1, -R5 ;  /* 0x0000000100047824 */ /* 0x002fe400078e0a05 */
[----:B------:R-:W-:-:S05]  /*10810*/  IMAD R0, R3, 0x10000, R2 ;  /* 0x0001000003007824 */ /* 0x000fca00078e0202 */
[----:B------:R0:W-:Y:S04]  /*10820*/  STL [R1+0x8], R0 ;  /* 0x0000080001007387 */ /* 0x0001e80000100800 */
[----:B------:R0:W-:Y:S04]  /*10830*/  STL [R1+0xc], R12 ;  /* 0x00000c0c01007387 */ /* 0x0001e80000100800 */
[----:B------:R0:W-:Y:S01]  /*10840*/  STL [R1+0x4], R4 ;  /* 0x0000040401007387 */ /* 0x0001e20000100800 */
[----:B------:R-:W-:Y:S05]  /*10850*/  BRA `(.L_x_513) ;  /* 0x0000000000287947 */ /* 0x000fea0003800000 */
.L_x_507:
[----:B------:R-:W-:Y:S01]  /*10860*/  UMOV UR4, URZ ;  /* 0x0000003f00047c82 */ /* 0x000fe20008000000 */
[----:B------:R-:W-:Y:S01]  /*10870*/  ULDC UR6, c[0x0][0xc3c] ;  /* 0x00030f0000067ab9 */ /* 0x000fe20000000800 */
[----:B------:R-:W-:Y:S01]  /*10880*/  UMOV UR5, URZ ;  /* 0x0000003f00057c82 */ /* 0x000fe20008000000 */
[----:B------:R0:W-:Y:S01]  /*10890*/  STL [R1], R0 ;  /* 0x0000000001007387 */ /* 0x0001e20000100800 */
[----:B------:R-:W-:Y:S02]  /*108a0*/  IMAD.U32 R3, RZ, RZ, UR4 ;  /* 0x00000004ff037e24 */ /* 0x000fe4000f8e00ff */
[----:B------:R-:W-:-:S03]  /*108b0*/  IMAD.U32 R2, RZ, RZ, UR5 ;  /* 0x00000005ff027e24 */ /* 0x000fc6000f8e00ff */
[----:B------:R1:W-:Y:S01]  /*108c0*/  STL [R1+0x4], R3 ;  /* 0x0000040301007387 */ /* 0x0003e20000100800 */
[----:B0-----:R-:W-:-:S05]  /*108d0*/  IMAD.U32 R0, RZ, RZ, UR6 ;  /* 0x00000006ff007e24 */ /* 0x001fca000f8e00ff */
[----:B------:R1:W-:Y:S04]  /*108e0*/  STL [R1+0xc], R0 ;  /* 0x00000c0001007387 */ /* 0x0003e80000100800 */
[----:B------:R1:W-:Y:S02]  /*108f0*/  STL [R1+0x8], R2 ;  /* 0x0000080201007387 */ /* 0x0003e40000100800 */
.L_x_513:
[----:B-1----:R-:W2:Y:S04]  /*10900*/  LDL R3, [R1+0x8] ;  /* 0x0000080001037983 */ /* 0x002ea80000100800 */
[----:B------:R-:W3:Y:S04]  /*10910*/  LDL R2, [R1+0xc] ;  /* 0x00000c0001027983 */ /* 0x000ee80000100800 */
[----:B------:R-:W4:Y:S04]  /*10920*/  LDL R5, [R1+0x4] ;  /* 0x0000040001057983 */ /* 0x000f280000100800 */
[----:B0-----:R-:W4:Y:S01]  /*10930*/  LDL R4, [R1] ;  /* 0x0000000001047983 */ /* 0x001f220000100800 */
[----:B------:R-:W0:Y:S01]  /*10940*/  S2R R0, SR_TID.X ;  /* 0x0000000000007919 */ /* 0x000e220000002100 */
[----:B------:R-:W-:Y:S05]  /*10950*/  WARPSYNC.ALL ;  /* 0x0000000000007948 */ /* 0x000fea0003800000 */
[----:B0-----:R-:W-:Y:S01]  /*10960*/  LOP3.LUT R0, R0, 0x1f, RZ, 0xc0, !PT ;  /* 0x0000001f00007812 */ /* 0x001fe200078ec0ff */
[----:B------:R-:W-:Y:S03]  /*10970*/  BAR.SYNC.DEFER_BLOCKING 0x4, 0x180 ;  /* 0x0106000000007b1d */ /* 0x000fe60000010000 */
[----:B------:R-:W-:-:S13]  /*10980*/  ISETP.NE.AND P0, PT, R0, RZ, PT ;  /* 0x000000ff0000720c */ /* 0x000fda0003f05270 */
[----:B------:R-:W-:Y:S01]  /*10990*/  @!P0 MOV R0, 0x400 ;  /* 0x0000040000008802 */ /* 0x000fe20000000f00 */
[----:B--2---:R-:W-:Y:S02]  /*109a0*/  IMAD.MOV.U32 R6, RZ, RZ, R3 ;  /* 0x000000ffff067224 */ /* 0x004fe400078e0003 */
[----:B------:R-:W0:Y:S01]  /*109b0*/  @!P0 S2R R3, SR_CgaCtaId ;  /* 0x0000000000038919 */ /* 0x000e220000008800 */
[----:B---3--:R-:W-:Y:S01]  /*109c0*/  IMAD.MOV.U32 R7, RZ, RZ, R2 ;  /* 0x000000ffff077224 */ /* 0x008fe200078e0002 */
[----:B0-----:R-:W-:-:S05]  /*109d0*/  @!P0 LEA R18, R3, R0, 0x18 ;  /* 0x0000000003128211 */ /* 0x001fca00078ec0ff */
[----:B----4-:R3:W-:Y:S01]  /*109e0*/  @!P0 STS.128 [R18+0x228d0], R4 ;  /* 0x0228d00412008388 */ /* 0x0107e20000000c00 */
[----:B------:R-:W-:Y:S06]  /*109f0*/  BAR.ARV 0x5, 0x180 ;  /* 0x0146000000007b1d */ /* 0x000fec0000002000 */
.L_x_504:
[----:B------:R-:W4:Y:S01]  /*10a00*/  LDL R0, [R1+0xc] ;  /* 0x00000c0001007983 */ /* 0x000f220000100800 */
[----:B------:R-:W-:Y:S02]  /*10a10*/  ULDC UR4, c[0x0][0xc3c] ;  /* 0x00030f0000047ab9 */ /* 0x000fe40000000800 */
[----:B----4-:R-:W-:-:S13]  /*10a20*/  ISETP.GE.AND P0, PT, R0, UR4, PT ;  /* 0x0000000400007c0c */ /* 0x010fda000bf06270 */
[----:B------:R-:W-:Y:S05]  /*10a30*/  @!P0 BRA `(.L_x_514) ;  /* 0xffffffac00208947 */ /* 0x000fea000383ffff */
[----:B------:R-:W-:Y:S05]  /*10a40*/  BSYNC B8 ;  /* 0x0000000000087941 */ /* 0x000fea0003800000 */
.L_x_412:
[----:B0-----:R-:W4:Y:S01]  /*10a50*/  LDL.LU R0, [R1+0x48] ;  /* 0x0000480001007983 */ /* 0x001f220000300800 */
[----:B------:R-:W-:Y:S01]  /*10a60*/  BSSY B0, `(.L_x_515) ;  /* 0x000000b000007945 */ /* 0x000fe20003800000 */
[----:B--23--:R-:W0:Y:S01]  /*10a70*/  S2R R5, SR_CgaCtaId ;  /* 0x0000000000057919 */ /* 0x00ce220000008800 */
[----:B----4-:R-:W-:-:S05]  /*10a80*/  VIADD R0, R0, 0x1 ;  /* 0x0000000100007836 */ /* 0x010fca0000000000 */
[----:B-1----:R-:W-:-:S04]  /*10a90*/  LEA.HI R2, R0, R0, RZ, 0x1 ;  /* 0x0000000000027211 */ /* 0x002fc800078f08ff */
[----:B------:R-:W-:-:S05]  /*10aa0*/  LOP3.LUT R3, R2, 0xfffffffe, RZ, 0xc0, !PT ;  /* 0xfffffffe02037812 */ /* 0x000fca00078ec0ff */
[----:B------:R-:W-:Y:S01]  /*10ab0*/  IMAD.IADD R3, R0, 0x1, -R3 ;  /* 0x0000000100037824 */ /* 0x000fe200078e0a03 */
[----:B------:R-:W-:-:S04]  /*10ac0*/  MOV R0, 0x400 ;  /* 0x0000040000007802 */ /* 0x000fc80000000f00 */
[----:B0-----:R-:W-:Y:S02]  /*10ad0*/  LEA R0, R5, R0, 0x18 ;  /* 0x0000000005007211 */ /* 0x001fe400078ec0ff */
[----:B------:R-:W-:-:S04]  /*10ae0*/  SHF.L.U32 R3, R3, 0x1f, RZ ;  /* 0x0000001f03037819 */ /* 0x000fc800000006ff */
[----:B------:R-:W0:Y:S02]  /*10af0*/  SYNCS.PHASECHK.TRANS64.TRYWAIT P0, [R0+URZ+0x22820], R3 ;  /* 0x02282003000075a7 */ /* 0x000e24000800017f */
[----:B0-----:R-:W-:Y:S05]  /*10b00*/  @!P0 BRA `(.L_x_516) ;  /* 0x0000001c00588947 */ /* 0x001fea0003800000 */
.L_x_585:
[----:B------:R-:W-:Y:S05]  /*10b10*/  BSYNC B0 ;  /* 0x0000000000007941 */ /* 0x000fea0003800000 */
.L_x_515:
[----:B------:R-:W-:-:S03]  /*10b20*/  UMOV UR4, 0xffffffff ;  /* 0xffffffff00047882 */ /* 0x000fc60000000000 */
[----:B------:R-:W-:Y:S05]  /*10b30*/  BRA.DIV UR4, `(.L_x_517) ;  /* 0x0000001e04607947 */ /* 0x000fea000b800000 */
[----:B------:R-:W1:Y:S02]  /*10b40*/  S2R R2, SR_TID.X ;  /* 0x0000000000027919 */ /* 0x000e640000002100 */
[----:B-1----:R-:W-:-:S04]  /*10b50*/  SHF.R.U32.HI R2, RZ, 0x5, R2 ;  /* 0x00000005ff027819 */ /* 0x002fc80000011602 */
[----:B------:R-:W-:-:S05]  /*10b60*/  LOP3.LUT R2, R2, 0x3, RZ, 0xc0, !PT ;  /* 0x0000000302027812 */ /* 0x000fca00078ec0ff */
[----:B------:R1:W2:Y:S02]  /*10b70*/  SHFL.IDX PT, R14, R2, RZ, 0x1f ;  /* 0x00001fff020e7589 */ /* 0x0002a400000e0000 */
.L_x_588:
[----:B--2---:R-:W-:Y:S01]  /*10b80*/  ISETP.NE.AND P0, PT, R14, RZ, PT ;  /* 0x000000ff0e00720c */ /* 0x004fe20003f05270 */
[----:B------:R-:W-:-:S12]  /*10b90*/  BSSY B0, `(.L_x_518) ;  /* 0x0000025000007945 */ /* 0x000fd80003800000 */
[----:B------:R-:W-:Y:S05]  /*10ba0*/  @P0 BRA `(.L_x_519) ;  /* 0x00000000008c0947 */ /* 0x000fea0003800000 */
[----:B------:R-:W-:-:S03]  /*10bb0*/  UMOV UR4, 0xffffffff ;  /* 0xffffffff00047882 */ /* 0x000fc60000000000 */
[----:B------:R-:W-:Y:S05]  /*10bc0*/  BRA.DIV UR4, `(.L_x_520) ;  /* 0x0000001e04707947 */ /* 0x000fea000b800000 */
[----:B------:R-:W-:-:S13]  /*10bd0*/  ELECT P6, URZ, PT ;  /* 0x00000000003f782f */ /* 0x000fda00038c0000 */
.L_x_591:
[----:B------:R-:W-:Y:S05]  /*10be0*/  @!P6 BRA `(.L_x_519) ;  /* 0x00000000007ce947 */ /* 0x000fea0003800000 */
[----:B------:R-:W-:-:S06]  /*10bf0*/  ULOP3.LUT UR4, UR36, 0x2, URZ, 0xfc, !UPT ;  /* 0x0000000224047892 */ /* 0x000fcc000f8efc3f */
[----:B-1----:R-:W-:-:S05]  /*10c00*/  IMAD.U32 R2, RZ, RZ, UR4 ;  /* 0x00000004ff027e24 */ /* 0x002fca000f8e00ff */
[----:B------:R-:W-:-:S13]  /*10c10*/  ISETP.NE.AND P2, PT, R2, 0x3, PT ;  /* 0x000000030200780c */ /* 0x000fda0003f45270 */
[----:B------:R-:W-:Y:S05]  /*10c20*/  @!P2 BRA `(.L_x_521) ;  /* 0x000000000004a947 */ /* 0x000fea0003800000 */
[----:B------:R-:W-:Y:S01]  /*10c30*/  BPT.TRAP 0x1 ;  /* 0x000000040000795c */ /* 0x000fe20000300000 */
.L_x_521:
[----:B------:R-:W2:Y:S01]  /*10c40*/  LDL.LU R7, [R1+0x10] ;  /* 0x0000100001077983 */ /* 0x000ea20000300800 */
[----:B------:R-:W-:Y:S02]  /*10c50*/  VIADD R2, R0, 0x22840 ;  /* 0x0002284000027836 */ /* 0x000fe40000000000 */
[C---:B0-----:R-:W-:Y:S02]  /*10c60*/  VIADD R3, R19.reuse, 0x1 ;  /* 0x0000000113037836 */ /* 0x041fe40000000000 */
[----:B------:R-:W-:-:S03]  /*10c70*/  IMAD R6, R19, 0x8, R2 ;  /* 0x0000000813067824 */ /* 0x000fc600078e0202 */
[----:B------:R-:W-:-:S04]  /*10c80*/  ISETP.NE.AND P1, PT, R3, 0x2, PT ;  /* 0x000000020300780c */ /* 0x000fc80003f25270 */
[----:B------:R-:W-:Y:S02]  /*10c90*/  SEL R4, RZ, 0x1, P1 ;  /* 0x00000001ff047807 */ /* 0x000fe40000800000 */
[----:B------:R-:W-:Y:S02]  /*10ca0*/  SEL R3, R3, RZ, P1 ;  /* 0x000000ff03037207 */ /* 0x000fe40000800000 */
[C---:B--2---:R-:W-:Y:S02]  /*10cb0*/  SHF.L.U32 R5, R7.reuse, 0x1f, RZ ;  /* 0x0000001f07057819 */ /* 0x044fe400000006ff */
[----:B------:R-:W-:Y:S01]  /*10cc0*/  LOP3.LUT R4, R7, R4, RZ, 0x3c, !PT ;  /* 0x0000000407047212 */ /* 0x000fe200078e3cff */
[----:B------:R-:W-:Y:S01]  /*10cd0*/  IMAD R7, R3, 0x8, R2 ;  /* 0x0000000803077824 */ /* 0x000fe200078e0202 */
[----:B------:R-:W0:Y:S02]  /*10ce0*/  SYNCS.PHASECHK.TRANS64.TRYWAIT P0, [R6+URZ], R5 ;  /* 0x00000005060075a7 */ /* 0x000e24000800017f */
[----:B------:R-:W-:Y:S01]  /*10cf0*/  SHF.L.U32 R2, R4, 0x1f, RZ ;  /* 0x0000001f04027819 */ /* 0x000fe200000006ff */
[----:B0-----:R-:W-:Y:S06]  /*10d00*/  @!P0 BRA `(.L_x_522) ;  /* 0x0000001c00408947 */ /* 0x001fec0003800000 */
.L_x_592:
[----:B------:R-:W1:Y:S02]  /*10d10*/  SYNCS.PHASECHK.TRANS64.TRYWAIT P0, [R7+URZ], R2 ;  /* 0x00000002070075a7 */ /* 0x000e64000800017f */
[----:B-1----:R-:W-:Y:S05]  /*10d20*/  @!P0 BRA `(.L_x_523) ;  /* 0x0000001c004c8947 */ /* 0x002fea0003800000 */
.L_x_593:
[----:B------:R-:W-:Y:S05]  /*10d30*/  @!P2 BRA `(.L_x_524) ;  /* 0x000000000004a947 */ /* 0x000fea0003800000 */
[----:B------:R-:W-:Y:S01]  /*10d40*/  BPT.TRAP 0x1 ;  /* 0x000000040000795c */ /* 0x000fe20000300000 */
.L_x_524:
[----:B------:R-:W-:-:S04]  /*10d50*/  VIADD R0, R0, 0x22860 ;  /* 0x0002286000007836 */ /* 0x000fc80000000000 */
[----:B------:R-:W-:-:S04]  /*10d60*/  IMAD R4, R19, 0x8, R0 ;  /* 0x0000000813047824 */ /* 0x000fc800078e0200 */
[----:B------:R-:W2:Y:S02]  /*10d70*/  SYNCS.PHASECHK.TRANS64.TRYWAIT P0, [R4+URZ], R5 ;  /* 0x00000005040075a7 */ /* 0x000ea4000800017f */
[----:B--2---:R-:W-:Y:S05]  /*10d80*/  @!P0 BRA `(.L_x_525) ;  /* 0x0000001c00488947 */ /* 0x004fea0003800000 */
.L_x_594:
[----:B------:R-:W-:-:S07]  /*10d90*/  IMAD R3, R3, 0x8, R0 ;  /* 0x0000000803037824 */ /* 0x000fce00078e0200 */
.L_x_526:
[----:B---3--:R3:W4:Y:S02]  /*10da0*/  SYNCS.PHASECHK.TRANS64.TRYWAIT P0, [R3+URZ], R2 ;  /* 0x00000002030075a7 */ /* 0x008724000800017f */
[----:B----4-:R-:W-:Y:S05]  /*10db0*/  @!P0 NANOSLEEP.SYNCS 0x989680 ;  /* 0x009896800000895d */ /* 0x010fea0003900000 */
[----:B------:R-:W4:Y:S02]  /*10dc0*/  @!P0 SYNCS.PHASECHK.TRANS64 P0, [R3+URZ], R2 ;  /* 0x00000002030085a7 */ /* 0x000f24000800007f */
[----:B----4-:R-:W-:Y:S05]  /*10dd0*/  @!P0 BRA `(.L_x_526) ;  /* 0xfffffffc00f08947 */ /* 0x010fea000383ffff */
.L_x_519:
[----:B------:R-:W-:Y:S05]  /*10de0*/  BSYNC B0 ;  /* 0x0000000000007941 */ /* 0x000fea0003800000 */
.L_x_518:
[----:B------:R-:W-:Y:S05]  /*10df0*/  EXIT ;  /* 0x000000000000794d */ /* 0x000fea0003800000 */
.L_x_363:
[----:B0-----:R0:W1:Y:S02]  /*10e00*/  SYNCS.PHASECHK.TRANS64.TRYWAIT P0, [R6+URZ+0x22800], R3 ;  /* 0x02280003060075a7 */ /* 0x001064000800017f */
[----:B-1----:R-:W-:Y:S05]  /*10e10*/  @!P0 NANOSLEEP.SYNCS 0x989680 ;  /* 0x009896800000895d */ /* 0x002fea0003900000 */
[----:B------:R-:W1:Y:S02]  /*10e20*/  @!P0 SYNCS.PHASECHK.TRANS64 P0, [R6+URZ+0x22800], R3 ;  /* 0x02280003060085a7 */ /* 0x000e64000800007f */
[----:B-1----:R-:W-:Y:S05]  /*10e30*/  @!P0 BRA `(.L_x_363) ;  /* 0xfffffffc00f08947 */ /* 0x002fea000383ffff */
[----:B------:R-:W-:Y:S05]  /*10e40*/  BRA `(.L_x_527) ;  /* 0xffffff1000407947 */ /* 0x000fea000383ffff */
.L_x_367:
[----:B0-----:R-:W-:-:S04]  /*10e50*/  IMAD.U32 R3, RZ, RZ, UR22 ;  /* 0x00000016ff037e24 */ /* 0x001fc8000f8e00ff */
[----:B------:R0:W2:Y:S03]  /*10e60*/  SYNCS.PHASECHK.TRANS64.TRYWAIT P1, [R3+URZ+0x22830], R8 ;  /* 0x02283008030075a7 */ /* 0x0000a6000802017f */
[----:B--2---:R-:W-:Y:S05]  /*10e70*/  @!P1 NANOSLEEP.SYNCS 0x989680 ;  /* 0x009896800000995d */ /* 0x004fea0003900000 */
[----:B------:R-:W2:Y:S02]  /*10e80*/  @!P1 SYNCS.PHASECHK.TRANS64 P1, [R3+URZ+0x22830], R8 ;  /* 0x02283008030095a7 */ /* 0x000ea4000802007f */
[----:B--2---:R-:W-:Y:S05]  /*10e90*/  @!P1 BRA `(.L_x_367) ;  /* 0xfffffffc00ec9947 */ /* 0x004fea000383ffff */
[----:B------:R-:W-:Y:S05]  /*10ea0*/  BRA `(.L_x_366) ;  /* 0xffffff1000687947 */ /* 0x000fea000383ffff */
.L_x_371:
[----:B--2---:R-:W-:-:S04]  /*10eb0*/  IMAD.U32 R9, RZ, RZ, UR22 ;  /* 0x00000016ff097e24 */ /* 0x004fc8000f8e00ff */
[----:B------:R2:W3:Y:S03]  /*10ec0*/  SYNCS.PHASECHK.TRANS64.TRYWAIT P2, [R9+URZ+0x22850], R8 ;  /* 0x02285008090075a7 */ /* 0x0004e6000804017f */
[----:B---3--:R-:W-:Y:S05]  /*10ed0*/  @!P2 NANOSLEEP.SYNCS 0x989680 ;  /* 0x009896800000a95d */ /* 0x008fea0003900000 */
[----:B------:R-:W3:Y:S02]  /*10ee0*/  @!P2 SYNCS.PHASECHK.TRANS64 P2, [R9+URZ+0x22850], R8 ;  /* 0x022850080900a5a7 */ /* 0x000ee4000804007f */
[----:B---3--:R-:W-:Y:S05]  /*10ef0*/  @!P2 BRA `(.L_x_371) ;  /* 0xfffffffc00eca947 */ /* 0x008fea000383ffff */
[----:B------:R-:W-:Y:S05]  /*10f00*/  BRA `(.L_x_370) ;  /* 0xffffff2400e07947 */ /* 0x000fea000383ffff */
.L_x_376:
[----:B-1----:R-:W-:-:S04]  /*10f10*/  IMAD.U32 R3, RZ, RZ, UR24 ;  /* 0x00000018ff037e24 */ /* 0x002fc8000f8e00ff */
[----:B------:R1:W2:Y:S03]  /*10f20*/  SYNCS.PHASECHK.TRANS64.TRYWAIT P2, [R3+URZ+0x22830], R6 ;  /* 0x02283006030075a7 */ /* 0x0002a6000804017f */
[----:B--2---:R-:W-:Y:S05]  /*10f30*/  @!P2 NANOSLEEP.SYNCS 0x989680 ;  /* 0x009896800000a95d */ /* 0x004fea0003900000 */
[----:B------:R-:W2:Y:S02]  /*10f40*/  @!P2 SYNCS.PHASECHK.TRANS64 P2, [R3+URZ+0x22830], R6 ;  /* 0x022830060300a5a7 */ /* 0x000ea4000804007f */
[----:B--2---:R-:W-:Y:S05]  /*10f50*/  @!P2 BRA `(.L_x_376) ;  /* 0xfffffffc00eca947 */ /* 0x004fea000383ffff */
[----:B------:R-:W-:Y:S05]  /*10f60*/  BRA `(.L_x_375) ;  /* 0xffffff2800f47947 */ /* 0x000fea000383ffff */
.L_x_380:
[----:B-1----:R1:W2:Y:S02]  /*10f70*/  SYNCS.PHASECHK.TRANS64.TRYWAIT P2, [R9+URZ+0x22850], R6 ;  /* 0x02285006090075a7 */ /* 0x0022a4000804017f */
[----:B--2---:R-:W-:Y:S05]  /*10f80*/  @!P2 NANOSLEEP.SYNCS 0x989680 ;  /* 0x009896800000a95d */ /* 0x004fea0003900000 */
[----:B------:R-:W2:Y:S02]  /*10f90*/  @!P2 SYNCS.PHASECHK.TRANS64 P2, [R9+URZ+0x22850], R6 ;  /* 0x022850060900a5a7 */ /* 0x000ea4000804007f */
[----:B--2---:R-:W-:Y:S05]  /*10fa0*/  @!P2 BRA `(.L_x_380) ;  /* 0xfffffffc00f0a947 */ /* 0x004fea000383ffff */
[----:B------:R-:W-:Y:S05]  /*10fb0*/  BRA `(.L_x_379) ;  /* 0xffffff4400147947 */ /* 0x000fea000383ffff */
.L_x_426:
[----:B------:R-:W2:Y:S01]  /*10fc0*/  S2R R4, SR_TID.X ;  /* 0x0000000000047919 */ /* 0x000ea20000002100 */
[----:B------:R-:W-:Y:S01]  /*10fd0*/  BSSY B0, `(.L_x_528) ;  /* 0x000000a000007945 */ /* 0x000fe20003800000 */
[----:B------:R-:W-:Y:S02]  /*10fe0*/  IMAD.MOV.U32 R12, RZ, RZ, RZ ;  /* 0x000000ffff0c7224 */ /* 0x000fe400078e00ff */
[----:B0-----:R-:W-:Y:S02]  /*10ff0*/  IMAD.MOV.U32 R11, RZ, RZ, 0x1f ;  /* 0x0000001fff0b7424 */ /* 0x001fe400078e00ff */
[----:B------:R-:W-:Y:S01]  /*11000*/  IMAD.MOV.U32 R15, RZ, RZ, -0x1 ;  /* 0xffffffffff0f7424 */ /* 0x000fe200078e00ff */
[----:B--2---:R-:W-:-:S04]  /*11010*/  SHF.R.U32.HI R4, RZ, 0x5, R4 ;  /* 0x00000005ff047819 */ /* 0x004fc80000011604 */
[----:B------:R-:W-:-:S05]  /*11020*/  LOP3.LUT R4, R4, 0x3, RZ, 0xc0, !PT ;  /* 0x0000000304047812 */ /* 0x000fca00078ec0ff */
[----:B------:R-:W-:-:S07]  /*11030*/  IMAD.MOV.U32 R13, RZ, RZ, R4 ;  /* 0x000000ffff0d7224 */ /* 0x000fce00078e0004 */
[----:B-1----:R-:W-:Y:S05]  /*11040*/  WARPSYNC.COLLECTIVE R15, `(.L_x_529) ;  /* 0x000000000f087348 */ /* 0x002fea0003c00000 */
[----:B------:R0:W2:Y:S02]  /*11050*/  SHFL.IDX P6, R14, R13, R12, R11 ;  /* 0x0000000c0d0e7389 */ /* 0x0000a400000c000b */
[----:B012---:R-:W-:Y:S01]  /*11060*/  ENDCOLLECTIVE ;  /* 0x000000000000791b */ /* 0x007fe20003800000 */
.L_x_529:
[----:B------:R-:W-:Y:S05]  /*11070*/  BSYNC B0 ;  /* 0x0000000000007941 */ /* 0x000fea0003800000 */
.L_x_528:
[----:B------:R-:W-:Y:S05]  /*11080*/  BRA `(.L_x_530) ;  /* 0xffffffb4002c7947 */ /* 0x000fea000383ffff */
.L_x_428:
[----:B------:R-:W-:Y:S01]  /*11090*/  BSSY B0, `(.L_x_531) ;  /* 0x0000006000007945 */ /* 0x000fe20003800000 */
[----:B------:R-:W-:-:S07]  /*110a0*/  IMAD.MOV.U32 R15, RZ, RZ, -0x1 ;  /* 0xffffffffff0f7424 */ /* 0x000fce00078e00ff */
[----:B01--4-:R-:W-:Y:S05]  /*110b0*/  WARPSYNC.COLLECTIVE R15, `(.L_x_532) ;  /* 0x000000000f0c7348 */ /* 0x013fea0003c00000 */
[----:B------:R-:W-:Y:S02]  /*110c0*/  ELECT P6, UR62, PT ;  /* 0x00000000003e782f */ /* 0x000fe400038c0000 */
[----:B------:R-:W-:Y:S01]  /*110d0*/  MOV R14, UR62 ;  /* 0x0000003e000e7c02 */ /* 0x000fe20008000f00 */
[----:B01--4-:R-:W-:Y:S10]  /*110e0*/  ENDCOLLECTIVE ;  /* 0x000000000000791b */ /* 0x013ff40003800000 */
.L_x_532:
[----:B------:R-:W-:Y:S05]  /*110f0*/  BSYNC B0 ;  /* 0x0000000000007941 */ /* 0x000fea0003800000 */
.L_x_531:
[----:B------:R-:W-:Y:S05]  /*11100*/  BRA `(.L_x_533) ;  /* 0xffffffb400307947 */ /* 0x000fea000383ffff */
.L_x_430:
[----:B--2---:R2:W3:Y:S02]  /*11110*/  SYNCS.PHASECHK.TRANS64.TRYWAIT P0, [R0+URZ+0x22840], R2 ;  /* 0x02284002000075a7 */ /* 0x0044e4000800017f */
[----:B---3--:R-:W-:Y:S05]  /*11120*/  @!P0 NANOSLEEP.SYNCS 0x989680 ;  /* 0x009896800000895d */ /* 0x008fea0003900000 */
[----:B------:R-:W3:Y:S02]  /*11130*/  @!P0 SYNCS.PHASECHK.TRANS64 P0, [R0+URZ+0x22840], R2 ;  /* 0x02284002000085a7 */ /* 0x000ee4000800007f */
[----:B---3--:R-:W-:Y:S05]  /*11140*/  @!P0 BRA `(.L_x_430) ;  /* 0xfffffffc00f08947 */ /* 0x008fea000383ffff */
[----:B------:R-:W-:Y:S05]  /*11150*/  BRA `(.L_x_534) ;  /* 0xffffffb400907947 */ /* 0x000fea000383ffff */
.L_x_434:
[----:B------:R-:W2:Y:S01]  /*11160*/  LDL.LU R11, [R1+0x44] ;  /* 0x00004400010b7983 */ /* 0x000ea20000300800 */
[----:B------:R-:W-:Y:S02]  /*11170*/  IMAD.MOV.U32 R13, RZ, RZ, R2 ;  /* 0x000000ffff0d7224 */ /* 0x000fe400078e0002 */
[----:B------:R-:W-:Y:S01]  /*11180*/  IMAD.MOV.U32 R12, RZ, RZ, RZ ;  /* 0x000000ffff0c7224 */ /* 0x000fe200078e00ff */
[----:B------:R-:W0:Y:S01]  /*11190*/  S2R R7, SR_TID.X ;  /* 0x0000000000077919 */ /* 0x000e220000002100 */
[----:B------:R-:W-:Y:S01]  /*111a0*/  IMAD.MOV.U32 R15, RZ, RZ, -0x1 ;  /* 0xffffffffff0f7424 */ /* 0x000fe200078e00ff */
[----:B0-----:R-:W-:-:S04]  /*111b0*/  LOP3.LUT R7, R7, 0x7f, RZ, 0xc0, !PT ;  /* 0x0000007f07077812 */ /* 0x001fc800078ec0ff */
[----:B------:R-:W-:-:S05]  /*111c0*/  SHF.R.U32.HI R3, RZ, 0x3, R7 ;  /* 0x00000003ff037819 */ /* 0x000fca0000011607 */
[----:B------:R-:W-:-:S04]  /*111d0*/  IMAD.IADD R3, R3, 0x1, R5 ;  /* 0x0000000103037824 */ /* 0x000fc800078e0205 */
[----:B------:R-:W-:Y:S02]  /*111e0*/  VIADD R5, R3, 0x10 ;  /* 0x0000001003057836 */ /* 0x000fe40000000000 */
[----:B--2---:R-:W-:Y:S02]  /*111f0*/  IMAD R4, R11, R8, RZ ;  /* 0x000000080b047224 */ /* 0x004fe400078e02ff */
[----:B------:R-:W-:-:S03]  /*11200*/  IMAD.MOV.U32 R11, RZ, RZ, 0x181f ;  /* 0x0000181fff0b7424 */ /* 0x000fc600078e00ff */
[----:B------:R-:W-:-:S13]  /*11210*/  ISETP.GE.AND P1, PT, R3, R4, PT ;  /* 0x000000040300720c */ /* 0x000fda0003f26270 */
[----:B-----5:R-:W-:Y:S05]  /*11220*/  WARPSYNC.COLLECTIVE R15, `(.L_x_535) ;  /* 0x000000000f087348 */ /* 0x020fea0003c00000 */
[----:B------:R0:W1:Y:S02]  /*11230*/  SHFL.IDX P6, R14, R13, R12, R11 ;  /* 0x0000000c0d0e7389 */ /* 0x00006400000c000b */
[----:B01---5:R-:W-:Y:S01]  /*11240*/  ENDCOLLECTIVE ;  /* 0x000000000000791b */ /* 0x023fe20003800000 */
.L_x_535:
[----:B------:R-:W-:Y:S02]  /*11250*/  IMAD.MOV.U32 R13, RZ, RZ, R0 ;  /* 0x000000ffff0d7224 */ /* 0x000fe400078e0000 */
[----:B------:R-:W-:-:S07]  /*11260*/  IMAD.MOV.U32 R6, RZ, RZ, R14 ;  /* 0x000000ffff067224 */ /* 0x000fce00078e000e */
[----:B------:R-:W-:Y:S05]  /*11270*/  WARPSYNC.COLLECTIVE R15, `(.L_x_536) ;  /* 0x000000000f087348 */ /* 0x000fea0003c00000 */
[----:B------:R0:W1:Y:S02]  /*11280*/  SHFL.IDX P6, R14, R13, R12, R11 ;  /* 0x0000000c0d0e7389 */ /* 0x00006400000c000b */
[----:B01----:R-:W-:Y:S01]  /*11290*/  ENDCOLLECTIVE ;  /* 0x000000000000791b */ /* 0x003fe20003800000 */
.L_x_536:
[----:B------:R-:W-:Y:S02]  /*112a0*/  IMAD.MOV.U32 R13, RZ, RZ, R2 ;  /* 0x000000ffff0d7224 */ /* 0x000fe400078e0002 */
[----:B------:R-:W-:Y:S02]  /*112b0*/  IMAD.MOV.U32 R12, RZ, RZ, 0x1 ;  /* 0x00000001ff0c7424 */ /* 0x000fe400078e00ff */
[----:B------:R-:W-:-:S07]  /*112c0*/  IMAD.MOV.U32 R7, RZ, RZ, R14 ;  /* 0x000000ffff077224 */ /* 0x000fce00078e000e */
[----:B------:R-:W-:Y:S05]  /*112d0*/  WARPSYNC.COLLECTIVE R15, `(.L_x_537) ;  /* 0x000000000f087348 */ /* 0x000fea0003c00000 */
[----:B------:R0:W1:Y:S02]  /*112e0*/  SHFL.IDX P6, R14, R13, R12, R11 ;  /* 0x0000000c0d0e7389 */ /* 0x00006400000c000b */
[----:B01----:R-:W-:Y:S01]  /*112f0*/  ENDCOLLECTIVE ;  /* 0x000000000000791b */ /* 0x003fe20003800000 */
.L_x_537:
[----:B------:R-:W-:-:S05]  /*11300*/  @!P1 LEA R7, P2, R10, R7, 0x1 ;  /* 0x000000070a079211 */ /* 0x000fca00078408ff */
[----:B------:R-:W-:-:S05]  /*11310*/  @!P1 IMAD.X R6, RZ, RZ, R6, P2 ;  /* 0x000000ffff069224 */ /* 0x000fca00010e0606 */
[----:B------:R-:W-:Y:S01]  /*11320*/  @!P1 LOP3.LUT R7, R7, R6, RZ, 0x3c, !PT ;  /* 0x0000000607079212 */ /* 0x000fe200078e3cff */
[----:B------:R-:W-:-:S03]  /*11330*/  IMAD.MOV.U32 R13, RZ, RZ, R0 ;  /* 0x000000ffff0d7224 */ /* 0x000fc600078e0000 */
[----:B------:R-:W-:-:S04]  /*11340*/  @!P1 LOP3.LUT R6, R7, R6, RZ, 0x3c, !PT ;  /* 0x0000000607069212 */ /* 0x000fc800078e3cff */
[----:B------:R-:W-:-:S05]  /*11350*/  @!P1 LOP3.LUT R7, R7, R6, RZ, 0x3c, !PT ;  /* 0x0000000607079212 */ /* 0x000fca00078e3cff */
[----:B------:R-:W-:Y:S01]  /*11360*/  @!PT LDS RZ, [RZ] ;  /* 0x00000000fffff984 */ /* 0x000fe20000000800 */
[----:B------:R-:W-:Y:S01]  /*11370*/  @!PT LDS RZ, [RZ] ;  /* 0x00000000fffff984 */ /* 0x000fe20000000800 */
[----:B------:R-:W-:Y:S01]  /*11380*/  @!PT LDS RZ, [RZ] ;  /* 0x00000000fffff984 */ /* 0x000fe20000000800 */
[----:B------:R0:W-:Y:S01]  /*11390*/  @!P1 LDGSTS.E.BYPASS.LTC128B.128 [R9+0x18400], desc[UR40][R6.64], !P0 ;  /* 0x1840000006099fae */ /* 0x0001e2000c101d68 */
[----:B------:R-:W-:Y:S01]  /*113a0*/  ISETP.GE.AND P1, PT, R5, R4, PT ;  /* 0x000000040500720c */ /* 0x000fe20003f26270 */
[----:B0-----:R-:W-:-:S12]  /*113b0*/  IMAD.MOV.U32 R6, RZ, RZ, R14 ;  /* 0x000000ffff067224 */ /* 0x001fd800078e000e */
[----:B------:R-:W-:Y:S05]  /*113c0*/  WARPSYNC.COLLECTIVE R15, `(.L_x_538) ;  /* 0x000000000f087348 */ /* 0x000fea0003c00000 */
[----:B------:R0:W1:Y:S02]  /*113d0*/  SHFL.IDX P6, R14, R13, R12, R11 ;  /* 0x0000000c0d0e7389 */ /* 0x00006400000c000b */
[----:B01----:R-:W-:Y:S01]  /*113e0*/  ENDCOLLECTIVE ;  /* 0x000000000000791b */ /* 0x003fe20003800000 */
.L_x_538:
[----:B------:R-:W-:Y:S02]  /*113f0*/  IMAD.MOV.U32 R13, RZ, RZ, R2 ;  /* 0x000000ffff0d7224 */ /* 0x000fe400078e0002 */
[----:B------:R-:W-:Y:S02]  /*11400*/  IMAD.MOV.U32 R12, RZ, RZ, 0x2 ;  /* 0x00000002ff0c7424 */ /* 0x000fe400078e00ff */
[----:B------:R-:W-:-:S07]  /*11410*/  IMAD.MOV.U32 R5, RZ, RZ, R14 ;  /* 0x000000ffff057224 */ /* 0x000fce00078e000e */
[----:B------:R-:W-:Y:S05]  /*11420*/  WARPSYNC.COLLECTIVE R15, `(.L_x_539) ;  /* 0x000000000f087348 */ /* 0x000fea0003c00000 */
[----:B------:R0:W1:Y:S02]  /*11430*/  SHFL.IDX P6, R14, R13, R12, R11 ;  /* 0x0000000c0d0e7389 */ /* 0x00006400000c000b */
[----:B01----:R-:W-:Y:S01]  /*11440*/  ENDCOLLECTIVE ;  /* 0x000000000000791b */ /* 0x003fe20003800000 */
.L_x_539:
[----:B------:R-:W-:-:S05]  /*11450*/  @!P1 LEA R5, P2, R10, R5, 0x1 ;  /* 0x000000050a059211 */ /* 0x000fca00078408ff */
[----:B------:R-:W-:-:S04]  /*11460*/  @!P1 IMAD.X R6, RZ, RZ, R6, P2 ;  /* 0x000000ffff069224 */ /* 0x000fc800010e0606 */
[----:B------:R-:W-:Y:S02]  /*11470*/  @!P1 IMAD.MOV.U32 R7, RZ, RZ, R6 ;  /* 0x000000ffff079224 */ /* 0x000fe400078e0006 */
[----:B------:R-:W-:Y:S02]  /*11480*/  @!P1 IMAD.MOV.U32 R6, RZ, RZ, R5 ;  /* 0x000000ffff069224 */ /* 0x000fe400078e0005 */
[----:B------:R-:W-:Y:S02]  /*11490*/  IMAD.MOV.U32 R13, RZ, RZ, R0 ;  /* 0x000000ffff0d7224 */ /* 0x000fe400078e0000 */
[----:B------:R-:W-:Y:S01]  /*114a0*/  VIADD R5, R3, 0x20 ;  /* 0x0000002003057836 */ /* 0x000fe20000000000 */
[----:B------:R-:W-:Y:S01]  /*114b0*/  @!PT LDS RZ, [RZ] ;  /* 0x00000000fffff984 */ /* 0x000fe20000000800 */
[----:B------:R-:W-:Y:S01]  /*114c0*/  @!PT LDS RZ, [RZ] ;  /* 0x00000000fffff984 */ /* 0x000fe20000000800 */
[----:B------:R-:W-:Y:S01]  /*114d0*/  @!PT LDS RZ, [RZ] ;  /* 0x00000000fffff984 */ /* 0x000fe20000000800 */
[----:B------:R0:W-:Y:S04]  /*114e0*/  @!P1 LDGSTS.E.BYPASS.LTC128B.128 [R9+0x18c00], desc[UR40][R6.64], !P0 ;  /* 0x18c0000006099fae */ /* 0x0001e8000c101d68 */
[----:B------:R-:W-:Y:S01]  /*114f0*/  ISETP.GE.AND P1, PT, R5, R4, PT ;  /* 0x000000040500720c */ /* 0x000fe20003f26270 */
[----:B0-----:R-:W-:-:S12]  /*11500*/  IMAD.MOV.U32 R6, RZ, RZ, R14 ;  /* 0x000000ffff067224 */ /* 0x001fd800078e000e */
[----:B------:R-:W-:Y:S05]  /*11510*/  WARPSYNC.COLLECTIVE R15, `(.L_x_540) ;  /* 0x000000000f087348 */ /* 0x000fea0003c00000 */
[----:B------:R0:W1:Y:S02]  /*11520*/  SHFL.IDX P6, R14, R13, R12, R11 ;  /* 0x0000000c0d0e7389 */ /* 0x00006400000c000b */
[----:B01----:R-:W-:Y:S01]  /*11530*/  ENDCOLLECTIVE ;  /* 0x000000000000791b */ /* 0x003fe20003800000 */
.L_x_540:
[----:B------:R-:W-:Y:S02]  /*11540*/  IMAD.MOV.U32 R13, RZ, RZ, R2 ;  /* 0x000000ffff0d7224 */ /* 0x000fe400078e0002 */
[----:B------:R-:W-:Y:S02]  /*11550*/  IMAD.MOV.U32 R12, RZ, RZ, 0x3 ;  /* 0x00000003ff0c7424 */ /* 0x000fe400078e00ff */
[----:B------:R-:W-:-:S07]  /*11560*/  IMAD.MOV.U32 R5, RZ, RZ, R14 ;  /* 0x000000ffff057224 */ /* 0x000fce00078e000e */
[----:B------:R-:W-:Y:S05]  /*11570*/  WARPSYNC.COLLECTIVE R15, `(.L_x_541) ;  /* 0x000000000f087348 */ /* 0x000fea0003c00000 */
[----:B------:R0:W1:Y:S02]  /*11580*/  SHFL.IDX P6, R14, R13, R12, R11 ;  /* 0x0000000c0d0e7389 */ /* 0x00006400000c000b */
[----:B01----:R-:W-:Y:S01]  /*11590*/  ENDCOLLECTIVE ;  /* 0x000000000000791b */ /* 0x003fe20003800000 */
.L_x_541:
        /* <DEDUP_REMOVED lines=15> */
.L_x_542:
[----:B------:R-:W-:Y:S02]  /*11690*/  IMAD.MOV.U32 R13, RZ, RZ, R2 ;  /* 0x000000ffff0d7224 */ /* 0x000fe400078e0002 */
[----:B------:R-:W-:Y:S02]  /*116a0*/  IMAD.MOV.U32 R12, RZ, RZ, 0x4 ;  /* 0x00000004ff0c7424 */ /* 0x000fe400078e00ff */
[----:B------:R-:W-:-:S07]  /*116b0*/  IMAD.MOV.U32 R5, RZ, RZ, R14 ;  /* 0x000000ffff057224 */ /* 0x000fce00078e000e */
[----:B------:R-:W-:Y:S05]  /*116c0*/  WARPSYNC.COLLECTIVE R15, `(.L_x_543) ;  /* 0x000000000f087348 */ /* 0x000fea0003c00000 */
[----:B------:R0:W1:Y:S02]  /*116d0*/  SHFL.IDX P6, R14, R13, R12, R11 ;  /* 0x0000000c0d0e7389 */ /* 0x00006400000c000b */
[----:B01----:R-:W-:Y:S01]  /*116e0*/  ENDCOLLECTIVE ;  /* 0x000000000000791b */ /* 0x003fe20003800000 */
.L_x_543:
        /* <DEDUP_REMOVED lines=15> */
.L_x_544:
[----:B------:R-:W-:Y:S02]  /*117e0*/  IMAD.MOV.U32 R13, RZ, RZ, R2 ;  /* 0x000000ffff0d7224 */ /* 0x000fe400078e0002 */
[----:B------:R-:W-:Y:S02]  /*117f0*/  IMAD.MOV.U32 R12, RZ, RZ, 0x5 ;  /* 0x00000005ff0c7424 */ /* 0x000fe400078e00ff */
[----:B------:R-:W-:-:S07]  /*11800*/  IMAD.MOV.U32 R5, RZ, RZ, R14 ;  /* 0x000000ffff057224 */ /* 0x000fce00078e000e */
[----:B------:R-:W-:Y:S05]  /*11810*/  WARPSYNC.COLLECTIVE R15, `(.L_x_545) ;  /* 0x000000000f087348 */ /* 0x000fea0003c00000 */
[----:B------:R0:W1:Y:S02]  /*11820*/  SHFL.IDX P6, R14, R13, R12, R11 ;  /* 0x0000000c0d0e7389 */ /* 0x00006400000c000b */
[----:B01----:R-:W-:Y:S01]  /*11830*/  ENDCOLLECTIVE ;  /* 0x000000000000791b */ /* 0x003fe20003800000 */
.L_x_545:
        /* <DEDUP_REMOVED lines=15> */
.L_x_546:
[----:B------:R-:W-:Y:S02]  /*11930*/  IMAD.MOV.U32 R13, RZ, RZ, R2 ;  /* 0x000000ffff0d7224 */ /* 0x000fe400078e0002 */
[----:B------:R-:W-:Y:S02]  /*11940*/  IMAD.MOV.U32 R12, RZ, RZ, 0x6 ;  /* 0x00000006ff0c7424 */ /* 0x000fe400078e00ff */
[----:B------:R-:W-:-:S07]  /*11950*/  IMAD.MOV.U32 R5, RZ, RZ, R14 ;  /* 0x000000ffff057224 */ /* 0x000fce00078e000e */
[----:B------:R-:W-:Y:S05]  /*11960*/  WARPSYNC.COLLECTIVE R15, `(.L_x_547) ;  /* 0x000000000f087348 */ /* 0x000fea0003c00000 */
[----:B------:R0:W1:Y:S02]  /*11970*/  SHFL.IDX P6, R14, R13, R12, R11 ;  /* 0x0000000c0d0e7389 */ /* 0x00006400000c000b */
[----:B01----:R-:W-:Y:S01]  /*11980*/  ENDCOLLECTIVE ;  /* 0x000000000000791b */ /* 0x003fe20003800000 */
.L_x_547:
[----:B------:R-:W-:-:S05]  /*11990*/  @!P1 LEA R5, P2, R10, R5, 0x1 ;  /* 0x000000050a059211 */ /* 0x000fca00078408ff */
[----:B------:R-:W-:-:S04]  /*119a0*/  @!P1 IMAD.X R6, RZ, RZ, R6, P2 ;  /* 0x000000ffff069224 */ /* 0x000fc800010e0606 */
[----:B------:R-:W-:Y:S02]  /*119b0*/  @!P1 IMAD.MOV.U32 R7, RZ, RZ, R6 ;  /* 0x000000ffff079224 */ /* 0x000fe400078e0006 */
[----:B------:R-:W-:Y:S02]  /*119c0*/  @!P1 IMAD.MOV.U32 R6, RZ, RZ, R5 ;  /* 0x000000ffff069224 */ /* 0x000fe400078e0005 */
[----:B------:R-:W-:-:S03]  /*119d0*/  IMAD.MOV.U32 R13, RZ, RZ, R0 ;  /* 0x000000ffff0d7224 */ /* 0x000fc600078e0000 */
[----:B------:R-:W-:Y:S01]  /*119e0*/  @!PT LDS RZ, [RZ] ;  /* 0x00000000fffff984 */ /* 0x000fe20000000800 */
[----:B------:R-:W-:Y:S01]  /*119f0*/  @!PT LDS RZ, [RZ] ;  /* 0x00000000fffff984 */ /* 0x000fe20000000800 */
[----:B------:R-:W-:Y:S01]  /*11a00*/  @!PT LDS RZ, [RZ] ;  /* 0x00000000fffff984 */ /* 0x000fe20000000800 */
[----:B------:R0:W-:Y:S02]  /*11a10*/  @!P1 LDGSTS.E.BYPASS.LTC128B.128 [R9+0x1ac00], desc[UR40][R6.64], !P0 ;  /* 0x1ac0000006099fae */ /* 0x0001e4000c101d68 */
[----:B0-----:R-:W-:-:S07]  /*11a20*/  IMAD.MOV.U32 R6, RZ, RZ, R14 ;  /* 0x000000ffff067224 */ /* 0x001fce00078e000e */
[----:B------:R-:W-:Y:S05]  /*11a30*/  WARPSYNC.COLLECTIVE R15, `(.L_x_548) ;  /* 0x000000000f087348 */ /* 0x000fea0003c00000 */
[----:B------:R0:W1:Y:S02]  /*11a40*/  SHFL.IDX P6, R14, R13, R12, R11 ;  /* 0x0000000c0d0e7389 */ /* 0x00006400000c000b */
[----:B01----:R-:W-:Y:S01]  /*11a50*/  ENDCOLLECTIVE ;  /* 0x000000000000791b */ /* 0x003fe20003800000 */
.L_x_548:
[----:B------:R-:W-:-:S05]  /*11a60*/  VIADD R7, R3, 0x60 ;  /* 0x0000006003077836 */ /* 0x000fca0000000000 */
[----:B------:R-:W-:Y:S01]  /*11a70*/  ISETP.GE.AND P1, PT, R7, R4, PT ;  /* 0x000000040700720c */ /* 0x000fe20003f26270 */
[----:B------:R-:W-:Y:S02]  /*11a80*/  IMAD.MOV.U32 R13, RZ, RZ, R2 ;  /* 0x000000ffff0d7224 */ /* 0x000fe400078e0002 */
[----:B------:R-:W-:Y:S02]  /*11a90*/  IMAD.MOV.U32 R12, RZ, RZ, 0x7 ;  /* 0x00000007ff0c7424 */ /* 0x000fe400078e00ff */
[----:B------:R-:W-:-:S08]  /*11aa0*/  IMAD.MOV.U32 R5, RZ, RZ, R14 ;  /* 0x000000ffff057224 */ /* 0x000fd000078e000e */
[----:B------:R-:W-:Y:S05]  /*11ab0*/  WARPSYNC.COLLECTIVE R15, `(.L_x_549) ;  /* 0x000000000f087348 */ /* 0x000fea0003c00000 */
[----:B------:R0:W1:Y:S02]  /*11ac0*/  SHFL.IDX P6, R14, R13, R12, R11 ;  /* 0x0000000c0d0e7389 */ /* 0x00006400000c000b */
[----:B01----:R-:W-:Y:S01]  /*11ad0*/  ENDCOLLECTIVE ;  /* 0x000000000000791b */ /* 0x003fe20003800000 */
.L_x_549:
[----:B------:R-:W-:-:S05]  /*11ae0*/  @!P1 LEA R5, P2, R10, R5, 0x1 ;  /* 0x000000050a059211 */ /* 0x000fca00078408ff */
[----:B------:R-:W-:-:S04]  /*11af0*/  @!P1 IMAD.X R6, RZ, RZ, R6, P2 ;  /* 0x000000ffff069224 */ /* 0x000fc800010e0606 */
[----:B------:R-:W-:Y:S02]  /*11b00*/  @!P1 IMAD.MOV.U32 R7, RZ, RZ, R6 ;  /* 0x000000ffff079224 */ /* 0x000fe400078e0006 */
[----:B------:R-:W-:Y:S02]  /*11b10*/  IMAD.MOV.U32 R13, RZ, RZ, R0 ;  /* 0x000000ffff0d7224 */ /* 0x000fe400078e0000 */
[----:B------:R-:W-:-:S05]  /*11b20*/  @!P1 IMAD.MOV.U32 R6, RZ, RZ, R5 ;  /* 0x000000ffff069224 */ /* 0x000fca00078e0005 */
[----:B------:R-:W-:Y:S01]  /*11b30*/  @!PT LDS RZ, [RZ] ;  /* 0x00000000fffff984 */ /* 0x000fe20000000800 */
[----:B------:R-:W-:Y:S01]  /*11b40*/  @!PT LDS RZ, [RZ] ;  /* 0x00000000fffff984 */ /* 0x000fe20000000800 */
[----:B------:R-:W-:Y:S01]  /*11b50*/  @!PT LDS RZ, [RZ] ;  /* 0x00000000fffff984 */ /* 0x000fe20000000800 */
[----:B------:R0:W-:Y:S01]  /*11b60*/  @!P1 LDGSTS.E.BYPASS.LTC128B.128 [R9+0x1b400], desc[UR40][R6.64], !P0 ;  /* 0x1b40000006099fae */ /* 0x0001e2000c101d68 */
[----:B------:R-:W-:-:S07]  /*11b70*/  IMAD.MOV.U32 R5, RZ, RZ, R14 ;  /* 0x000000ffff057224 */ /* 0x000fce00078e000e */
[----:B0-----:R-:W-:Y:S05]  /*11b80*/  WARPSYNC.COLLECTIVE R15, `(.L_x_550) ;  /* 0x000000000f087348 */ /* 0x001fea0003c00000 */
[----:B------:R1:W2:Y:S02]  /*11b90*/  SHFL.IDX P6, R14, R13, R12, R11 ;  /* 0x0000000c0d0e7389 */ /* 0x0002a400000c000b */
[----:B012---:R-:W-:Y:S01]  /*11ba0*/  ENDCOLLECTIVE ;  /* 0x000000000000791b */ /* 0x007fe20003800000 */
.L_x_550:
[----:B------:R-:W-:Y:S01]  /*11bb0*/  IMAD.MOV.U32 R0, RZ, RZ, R14 ;  /* 0x000000ffff007224 */ /* 0x000fe200078e000e */
[----:B------:R-:W-:Y:S06]  /*11bc0*/  BRA `(.L_x_551) ;  /* 0xffffffb800147947 */ /* 0x000fec000383ffff */
.L_x_437:
[----:B0-----:R0:W1:Y:S02]  /*11bd0*/  SYNCS.PHASECHK.TRANS64.TRYWAIT P0, [R18+URZ+0x22820], R0 ;  /* 0x02282000120075a7 */ /* 0x001064000800017f */
[----:B-1----:R-:W-:Y:S05]  /*11be0*/  @!P0 NANOSLEEP.SYNCS 0x989680 ;  /* 0x009896800000895d */ /* 0x002fea0003900000 */
[----:B------:R-:W1:Y:S02]  /*11bf0*/  @!P0 SYNCS.PHASECHK.TRANS64 P0, [R18+URZ+0x22820], R0 ;  /* 0x02282000120085a7 */ /* 0x000e64000800007f */
[----:B-1----:R-:W-:Y:S05]  /*11c00*/  @!P0 BRA `(.L_x_437) ;  /* 0xfffffffc00f08947 */ /* 0x002fea000383ffff */
[----:B------:R-:W-:Y:S05]  /*11c10*/  BRA `(.L_x_552) ;  /* 0xffffffb800707947 */ /* 0x000fea000383ffff */
.L_x_441:
[----:B0-----:R0:W1:Y:S02]  /*11c20*/  SYNCS.PHASECHK.TRANS64.TRYWAIT P0, [R2+URZ+0x22860], R0 ;  /* 0x02286000020075a7 */ /* 0x001064000800017f */
[----:B-1----:R-:W-:Y:S05]  /*11c30*/  @!P0 NANOSLEEP.SYNCS 0x989680 ;  /* 0x009896800000895d */ /* 0x002fea0003900000 */
[----:B------:R-:W1:Y:S02]  /*11c40*/  @!P0 SYNCS.PHASECHK.TRANS64 P0, [R2+URZ+0x22860], R0 ;  /* 0x02286000020085a7 */ /* 0x000e64000800007f */
[----:B-1----:R-:W-:Y:S05]  /*11c50*/  @!P0 BRA `(.L_x_441) ;  /* 0xfffffffc00f08947 */ /* 0x002fea000383ffff */
[----:B------:R-:W-:Y:S05]  /*11c60*/  BRA `(.L_x_553) ;  /* 0xffffffb800947947 */ /* 0x000fea000383ffff */
.L_x_456:
[----:B--2---:R2:W3:Y:S02]  /*11c70*/  SYNCS.PHASECHK.TRANS64.TRYWAIT P0, [R3+URZ+0x22840], R2 ;  /* 0x02284002030075a7 */ /* 0x0044e4000800017f */
[----:B---3--:R-:W-:Y:S05]  /*11c80*/  @!P0 NANOSLEEP.SYNCS 0x989680 ;  /* 0x009896800000895d */ /* 0x008fea0003900000 */
[----:B------:R-:W3:Y:S02]  /*11c90*/  @!P0 SYNCS.PHASECHK.TRANS64 P0, [R3+URZ+0x22840], R2 ;  /* 0x02284002030085a7 */ /* 0x000ee4000800007f */
[----:B---3--:R-:W-:Y:S05]  /*11ca0*/  @!P0 BRA `(.L_x_456) ;  /* 0xfffffffc00f08947 */ /* 0x008fea000383ffff */
[----:B------:R-:W-:Y:S05]  /*11cb0*/  BRA `(.L_x_554) ;  /* 0xffffffc000b47947 */ /* 0x000fea000383ffff */
.L_x_461:
[----:B0-----:R0:W1:Y:S02]  /*11cc0*/  SYNCS.PHASECHK.TRANS64.TRYWAIT P0, [R3+URZ+0x22860], R2 ;  /* 0x02286002030075a7 */ /* 0x001064000800017f */
[----:B-1----:R-:W-:Y:S05]  /*11cd0*/  @!P0 NANOSLEEP.SYNCS 0x989680 ;  /* 0x009896800000895d */ /* 0x002fea0003900000 */
[----:B------:R-:W1:Y:S02]  /*11ce0*/  @!P0 SYNCS.PHASECHK.TRANS64 P0, [R3+URZ+0x22860], R2 ;  /* 0x02286002030085a7 */ /* 0x000e64000800007f */
[----:B-1----:R-:W-:Y:S05]  /*11cf0*/  @!P0 BRA `(.L_x_461) ;  /* 0xfffffffc00f08947 */ /* 0x002fea000383ffff */
[----:B------:R-:W-:Y:S05]  /*11d00*/  BRA `(.L_x_555) ;  /* 0xffffffc400307947 */ /* 0x000fea000383ffff */
.L_x_472:
[----:B-1----:R1:W2:Y:S02]  /*11d10*/  SYNCS.PHASECHK.TRANS64.TRYWAIT P0, [R4+URZ+0x22840], R2 ;  /* 0x02284002040075a7 */ /* 0x0022a4000800017f */
[----:B--2---:R-:W-:Y:S05]  /*11d20*/  @!P0 NANOSLEEP.SYNCS 0x989680 ;  /* 0x009896800000895d */ /* 0x004fea0003900000 */
[----:B------:R-:W2:Y:S02]  /*11d30*/  @!P0 SYNCS.PHASECHK.TRANS64 P0, [R4+URZ+0x22840], R2 ;  /* 0x02284002040085a7 */ /* 0x000ea4000800007f */
[----:B--2---:R-:W-:Y:S05]  /*11d40*/  @!P0 BRA `(.L_x_472) ;  /* 0xfffffffc00f08947 */ /* 0x004fea000383ffff */
[----:B------:R-:W-:Y:S05]  /*11d50*/  BRA `(.L_x_556) ;  /* 0xffffffcc001c7947 */ /* 0x000fea000383ffff */
.L_x_477:
[----:B0-----:R0:W2:Y:S02]  /*11d60*/  SYNCS.PHASECHK.TRANS64.TRYWAIT P0, [R4+URZ+0x22860], R2 ;  /* 0x02286002040075a7 */ /* 0x0010a4000800017f */
[----:B--2---:R-:W-:Y:S05]  /*11d70*/  @!P0 NANOSLEEP.SYNCS 0x989680 ;  /* 0x009896800000895d */ /* 0x004fea0003900000 */
[----:B------:R-:W2:Y:S02]  /*11d80*/  @!P0 SYNCS.PHASECHK.TRANS64 P0, [R4+URZ+0x22860], R2 ;  /* 0x02286002040085a7 */ /* 0x000ea4000800007f */
[----:B--2---:R-:W-:Y:S05]  /*11d90*/  @!P0 BRA `(.L_x_477) ;  /* 0xfffffffc00f08947 */ /* 0x004fea000383ffff */
[----:B------:R-:W-:Y:S05]  /*11da0*/  BRA `(.L_x_557) ;  /* 0xffffffcc00987947 */ /* 0x000fea000383ffff */
.L_x_488:
[----:B--2---:R2:W3:Y:S02]  /*11db0*/  SYNCS.PHASECHK.TRANS64.TRYWAIT P0, [R2+URZ+0x22840], R3 ;  /* 0x02284003020075a7 */ /* 0x0044e4000800017f */
[----:B---3--:R-:W-:Y:S05]  /*11dc0*/  @!P0 NANOSLEEP.SYNCS 0x989680 ;  /* 0x009896800000895d */ /* 0x008fea0003900000 */
[----:B------:R-:W3:Y:S02]  /*11dd0*/  @!P0 SYNCS.PHASECHK.TRANS64 P0, [R2+URZ+0x22840], R3 ;  /* 0x02284003020085a7 */ /* 0x000ee4000800007f */
[----:B---3--:R-:W-:Y:S05]  /*11de0*/  @!P0 BRA `(.L_x_488) ;  /* 0xfffffffc00f08947 */ /* 0x008fea000383ffff */
[----:B------:R-:W-:Y:S05]  /*11df0*/  BRA `(.L_x_558) ;  /* 0xffffffd400687947 */ /* 0x000fea000383ffff */
.L_x_493:
[----:B---3--:R3:W4:Y:S02]  /*11e00*/  SYNCS.PHASECHK.TRANS64.TRYWAIT P0, [R2+URZ+0x22860], R3 ;  /* 0x02286003020075a7 */ /* 0x008724000800017f */
[----:B----4-:R-:W-:Y:S05]  /*11e10*/  @!P0 NANOSLEEP.SYNCS 0x989680 ;  /* 0x009896800000895d */ /* 0x010fea0003900000 */
[----:B------:R-:W4:Y:S02]  /*11e20*/  @!P0 SYNCS.PHASECHK.TRANS64 P0, [R2+URZ+0x22860], R3 ;  /* 0x02286003020085a7 */ /* 0x000f24000800007f */
[----:B----4-:R-:W-:Y:S05]  /*11e30*/  @!P0 BRA `(.L_x_493) ;  /* 0xfffffffc00f08947 */ /* 0x010fea000383ffff */
[----:B------:R-:W-:Y:S05]  /*11e40*/  BRA `(.L_x_559) ;  /* 0xffffffd400e47947 */ /* 0x000fea000383ffff */
.L_x_505:
[----:B------:R-:W3:Y:S01]  /*11e50*/  LDL R3, [R1] ;  /* 0x0000000001037983 */ /* 0x000ee20000100800 */
[----:B------:R-:W-:Y:S01]  /*11e60*/  BSSY B0, `(.L_x_560) ;  /* 0x0000008000007945 */ /* 0x000fe20003800000 */
[----:B------:R-:W-:Y:S02]  /*11e70*/  IMAD.MOV.U32 R12, RZ, RZ, RZ ;  /* 0x000000ffff0c7224 */ /* 0x000fe400078e00ff */
[----:B0-----:R-:W-:Y:S02]  /*11e80*/  IMAD.MOV.U32 R11, RZ, RZ, 0x1f ;  /* 0x0000001fff0b7424 */ /* 0x001fe400078e00ff */
[----:B------:R-:W-:Y:S02]  /*11e90*/  IMAD.MOV.U32 R15, RZ, RZ, -0x1 ;  /* 0xffffffffff0f7424 */ /* 0x000fe400078e00ff */
[----:B---3--:R-:W-:-:S07]  /*11ea0*/  IMAD.MOV.U32 R13, RZ, RZ, R3 ;  /* 0x000000ffff0d7224 */ /* 0x008fce00078e0003 */
[----:B-12---:R-:W-:Y:S05]  /*11eb0*/  WARPSYNC.COLLECTIVE R15, `(.L_x_561) ;  /* 0x000000000f087348 */ /* 0x006fea0003c00000 */
[----:B------:R0:W3:Y:S02]  /*11ec0*/  SHFL.IDX P6, R14, R13, R12, R11 ;  /* 0x0000000c0d0e7389 */ /* 0x0000e400000c000b */
[----:B0123--:R-:W-:Y:S01]  /*11ed0*/  ENDCOLLECTIVE ;  /* 0x000000000000791b */ /* 0x00ffe20003800000 */
.L_x_561:
[----:B------:R-:W-:Y:S05]  /*11ee0*/  BSYNC B0 ;  /* 0x0000000000007941 */ /* 0x000fea0003800000 */
.L_x_560:
[----:B------:R0:W5:Y:S01]  /*11ef0*/  LDL R2, [R1+0xc] ;  /* 0x00000c0001027983 */ /* 0x0001620000100800 */
[----:B------:R-:W-:Y:S02]  /*11f00*/  IMAD.MOV.U32 R13, RZ, RZ, R3 ;  /* 0x000000ffff0d7224 */ /* 0x000fe400078e0003 */
[----:B------:R-:W-:Y:S02]  /*11f10*/  IMAD.MOV.U32 R12, RZ, RZ, 0x1 ;  /* 0x00000001ff0c7424 */ /* 0x000fe400078e00ff */
[----:B------:R-:W-:Y:S02]  /*11f20*/  IMAD.MOV.U32 R11, RZ, RZ, 0x1f ;  /* 0x0000001fff0b7424 */ /* 0x000fe400078e00ff */
[----:B------:R-:W-:Y:S02]  /*11f30*/  IMAD.MOV.U32 R15, RZ, RZ, -0x1 ;  /* 0xffffffffff0f7424 */ /* 0x000fe400078e00ff */
[----:B0-----:R-:W-:-:S07]  /*11f40*/  IMAD.MOV.U32 R0, RZ, RZ, R14 ;  /* 0x000000ffff007224 */ /* 0x001fce00078e000e */
[----:B-----5:R-:W-:Y:S05]  /*11f50*/  WARPSYNC.COLLECTIVE R15, `(.L_x_562) ;  /* 0x000000000f087348 */ /* 0x020fea0003c00000 */
[----:B------:R0:W1:Y:S02]  /*11f60*/  SHFL.IDX P6, R14, R13, R12, R11 ;  /* 0x0000000c0d0e7389 */ /* 0x00006400000c000b */
[----:B01---5:R-:W-:Y:S01]  /*11f70*/  ENDCOLLECTIVE ;  /* 0x000000000000791b */ /* 0x023fe20003800000 */
.L_x_562:
[----:B------:R-:W-:Y:S01]  /*11f80*/  ULDC UR4, c[0x0][0xc3c] ;  /* 0x00030f0000047ab9 */ /* 0x000fe20000000800 */
[----:B------:R-:W-:Y:S02]  /*11f90*/  IMAD.IADD R7, R2, 0x1, R16 ;  /* 0x0000000102077824 */ /* 0x000fe400078e0210 */
[----:B------:R-:W-:Y:S02]  /*11fa0*/  IMAD.MOV.U32 R11, RZ, RZ, RZ ;  /* 0x000000ffff0b7224 */ /* 0x000fe400078e00ff */
[----:B------:R-:W-:Y:S01]  /*11fb0*/  IMAD.MOV.U32 R8, RZ, RZ, R14 ;  /* 0x000000ffff087224 */ /* 0x000fe200078e000e */
[----:B------:R-:W-:-:S13]  /*11fc0*/  ISETP.GE.OR P1, PT, R7, UR4, !P0 ;  /* 0x0000000407007c0c */ /* 0x000fda000c726670 */
[----:B------:R-:W0:Y:S08]  /*11fd0*/  @!P1 LDC.64 R2, c[0x0][0xc80] ;  /* 0x00032000ff029b82 */ /* 0x000e300000000a00 */
[----:B------:R-:W1:Y:S01]  /*11fe0*/  @!P1 LDC.64 R4, c[0x0][0xc78] ;  /* 0x00031e00ff049b82 */ /* 0x000e620000000a00 */
[----:B0-----:R-:W-:-:S05]  /*11ff0*/  @!P1 IMAD.WIDE R2, R7, 0x4, R2 ;  /* 0x0000000407029825 */ /* 0x001fca00078e0202 */
[----:B------:R1:W2:Y:S02]  /*12000*/  @!P1 LDG.E R6, desc[UR40][R2.64] ;  /* 0x0000002802069981 */ /* 0x0002a4000c1e1900 */
[----:B-1----:R-:W-:-:S05]  /*12010*/  @!P1 IMAD.WIDE R2, R7, 0x4, R4 ;  /* 0x0000000407029825 */ /* 0x002fca00078e0204 */
[----:B------:R-:W3:Y:S01]  /*12020*/  @!P1 LDG.E R4, desc[UR40][R2.64] ;  /* 0x0000002802049981 */ /* 0x000ee2000c1e1900 */
[----:B------:R-:W-:Y:S01]  /*12030*/  IMAD.MOV.U32 R5, RZ, RZ, RZ ;  /* 0x000000ffff057224 */ /* 0x000fe200078e00ff */
[C---:B------:R-:W-:Y:S02]  /*12040*/  ISETP.GE.U32.AND P2, PT, R16.reuse, 0x2, PT ;  /* 0x000000021000780c */ /* 0x040fe40003f46070 */
[C---:B------:R-:W-:Y:S02]  /*12050*/  ISETP.GE.U32.AND P3, PT, R16.reuse, 0x4, PT ;  /* 0x000000041000780c */ /* 0x040fe40003f66070 */
[C---:B------:R-:W-:Y:S02]  /*12060*/  ISETP.GE.U32.AND P4, PT, R16.reuse, 0x8, PT ;  /* 0x000000081000780c */ /* 0x040fe40003f86070 */
[----:B------:R-:W-:Y:S01]  /*12070*/  ISETP.GE.U32.AND P5, PT, R16, 0x10, PT ;  /* 0x000000101000780c */ /* 0x000fe20003fa6070 */
[----:B--2---:R-:W-:Y:S01]  /*12080*/  @!P1 IMAD.MOV.U32 R5, RZ, RZ, R6 ;  /* 0x000000ffff059224 */ /* 0x004fe200078e0006 */
[----:B------:R-:W-:-:S02]  /*12090*/  CS2R R6, SRZ ;  /* 0x0000000000067805 */ /* 0x000fc4000001ff00 */
[----:B---3--:R-:W-:Y:S01]  /*120a0*/  @!P1 IMAD.MOV.U32 R7, RZ, RZ, R4 ;  /* 0x000000ffff079224 */ /* 0x008fe200078e0004 */
[----:B------:R-:W-:-:S03]  /*120b0*/  ISETP.NE.AND P1, PT, R16, RZ, PT ;  /* 0x000000ff1000720c */ /* 0x000fc60003f25270 */
[----:B------:R-:W-:-:S04]  /*120c0*/  IMAD R2, R7, R5, RZ ;  /* 0x0000000507027224 */ /* 0x000fc800078e02ff */
[----:B------:R-:W-:-:S07]  /*120d0*/  IMAD.MOV.U32 R13, RZ, RZ, R2 ;  /* 0x000000ffff0d7224 */ /* 0x000fce00078e0002 */
[----:B------:R-:W-:Y:S05]  /*120e0*/  WARPSYNC.COLLECTIVE R15, `(.L_x_563) ;  /* 0x000000000f087348 */ /* 0x000fea0003c00000 */
[----:B------:R0:W1:Y:S02]  /*120f0*/  SHFL.UP P6, R14, R13, R12, R11 ;  /* 0x0400000c0d0e7389 */ /* 0x00006400000c000b */
[----:B01----:R-:W-:Y:S01]  /*12100*/  ENDCOLLECTIVE ;  /* 0x000000000000791b */ /* 0x003fe20003800000 */
.L_x_563:
[----:B------:R-:W-:Y:S01]  /*12110*/  IMAD.MOV.U32 R12, RZ, RZ, 0x2 ;  /* 0x00000002ff0c7424 */ /* 0x000fe200078e00ff */
[----:B------:R-:W-:-:S05]  /*12120*/  SEL R3, R14, RZ, P1 ;  /* 0x000000ff0e037207 */ /* 0x000fca0000800000 */
[----:B------:R-:W-:-:S04]  /*12130*/  IMAD.IADD R2, R2, 0x1, R3 ;  /* 0x0000000102027824 */ /* 0x000fc800078e0203 */
[----:B------:R-:W-:-:S07]  /*12140*/  IMAD.MOV.U32 R13, RZ, RZ, R2 ;  /* 0x000000ffff0d7224 */ /* 0x000fce00078e0002 */
[----:B------:R-:W-:Y:S05]  /*12150*/  WARPSYNC.COLLECTIVE R15, `(.L_x_564) ;  /* 0x000000000f087348 */ /* 0x000fea0003c00000 */
[----:B------:R0:W1:Y:S02]  /*12160*/  SHFL.UP P6, R14, R13, R12, R11 ;  /* 0x0400000c0d0e7389 */ /* 0x00006400000c000b */
[----:B01----:R-:W-:Y:S01]  /*12170*/  ENDCOLLECTIVE ;  /* 0x000000000000791b */ /* 0x003fe20003800000 */
.L_x_564:
[----:B------:R-:W-:Y:S01]  /*12180*/  IMAD.MOV.U32 R12, RZ, RZ, 0x4 ;  /* 0x00000004ff0c7424 */ /* 0x000fe200078e00ff */
[----:B------:R-:W-:-:S05]  /*12190*/  SEL R3, R14, RZ, P2 ;  /* 0x000000ff0e037207 */ /* 0x000fca0001000000 */
[----:B------:R-:W-:-:S04]  /*121a0*/  IMAD.IADD R2, R2, 0x1, R3 ;  /* 0x0000000102027824 */ /* 0x000fc800078e0203 */
[----:B------:R-:W-:-:S07]  /*121b0*/  IMAD.MOV.U32 R13, RZ, RZ, R2 ;  /* 0x000000ffff0d7224 */ /* 0x000fce00078e0002 */
[----:B------:R-:W-:Y:S05]  /*121c0*/  WARPSYNC.COLLECTIVE R15, `(.L_x_565) ;  /* 0x000000000f087348 */ /* 0x000fea0003c00000 */
[----:B------:R0:W1:Y:S02]  /*121d0*/  SHFL.UP P6, R14, R13, R12, R11 ;  /* 0x0400000c0d0e7389 */ /* 0x00006400000c000b */
[----:B01----:R-:W-:Y:S01]  /*121e0*/  ENDCOLLECTIVE ;  /* 0x000000000000791b */ /* 0x003fe20003800000 */
.L_x_565:
[----:B------:R-:W-:Y:S01]  /*121f0*/  IMAD.MOV.U32 R12, RZ, RZ, 0x8 ;  /* 0x00000008ff0c7424 */ /* 0x000fe200078e00ff */
[----:B------:R-:W-:-:S05]  /*12200*/  SEL R3, R14, RZ, P3 ;  /* 0x000000ff0e037207 */ /* 0x000fca0001800000 */
[----:B------:R-:W-:-:S04]  /*12210*/  IMAD.IADD R2, R2, 0x1, R3 ;  /* 0x0000000102027824 */ /* 0x000fc800078e0203 */
[----:B------:R-:W-:-:S07]  /*12220*/  IMAD.MOV.U32 R13, RZ, RZ, R2 ;  /* 0x000000ffff0d7224 */ /* 0x000fce00078e0002 */
[----:B------:R-:W-:Y:S05]  /*12230*/  WARPSYNC.COLLECTIVE R15, `(.L_x_566) ;  /* 0x000000000f087348 */ /* 0x000fea0003c00000 */
[----:B------:R0:W1:Y:S02]  /*12240*/  SHFL.UP P6, R14, R13, R12, R11 ;  /* 0x0400000c0d0e7389 */ /* 0x00006400000c000b */
[----:B01----:R-:W-:Y:S01]  /*12250*/  ENDCOLLECTIVE ;  /* 0x000000000000791b */ /* 0x003fe20003800000 */
.L_x_566:
[----:B------:R-:W-:Y:S01]  /*12260*/  IMAD.MOV.U32 R12, RZ, RZ, 0x10 ;  /* 0x00000010ff0c7424 */ /* 0x000fe200078e00ff */
[----:B------:R-:W-:-:S05]  /*12270*/  SEL R3, R14, RZ, P4 ;  /* 0x000000ff0e037207 */ /* 0x000fca0002000000 */
[----:B------:R-:W-:-:S04]  /*12280*/  IMAD.IADD R2, R2, 0x1, R3 ;  /* 0x0000000102027824 */ /* 0x000fc800078e0203 */
[----:B------:R-:W-:-:S07]  /*12290*/  IMAD.MOV.U32 R13, RZ, RZ, R2 ;  /* 0x000000ffff0d7224 */ /* 0x000fce00078e0002 */
[----:B------:R-:W-:Y:S05]  /*122a0*/  WARPSYNC.COLLECTIVE R15, `(.L_x_567) ;  /* 0x000000000f087348 */ /* 0x000fea0003c00000 */
[----:B------:R0:W1:Y:S02]  /*122b0*/  SHFL.UP P6, R14, R13, R12, R11 ;  /* 0x0400000c0d0e7389 */ /* 0x00006400000c000b */
[----:B01----:R-:W-:Y:S01]  /*122c0*/  ENDCOLLECTIVE ;  /* 0x000000000000791b */ /* 0x003fe20003800000 */
.L_x_567:
[----:B------:R-:W-:Y:S02]  /*122d0*/  IMAD.MOV.U32 R12, RZ, RZ, 0x1f ;  /* 0x0000001fff0c7424 */ /* 0x000fe400078e00ff */
[----:B------:R-:W-:Y:S01]  /*122e0*/  IMAD.MOV.U32 R11, RZ, RZ, 0x1f ;  /* 0x0000001fff0b7424 */ /* 0x000fe200078e00ff */
[----:B------:R-:W-:-:S05]  /*122f0*/  SEL R3, R14, RZ, P5 ;  /* 0x000000ff0e037207 */ /* 0x000fca0002800000 */
[----:B------:R-:W-:-:S04]  /*12300*/  IMAD.IADD R2, R2, 0x1, R3 ;  /* 0x0000000102027824 */ /* 0x000fc800078e0203 */
[----:B------:R-:W-:-:S07]  /*12310*/  IMAD.MOV.U32 R13, RZ, RZ, R2 ;  /* 0x000000ffff0d7224 */ /* 0x000fce00078e0002 */
[----:B------:R-:W-:Y:S05]  /*12320*/  WARPSYNC.COLLECTIVE R15, `(.L_x_568) ;  /* 0x000000000f087348 */ /* 0x000fea0003c00000 */
[----:B------:R0:W1:Y:S02]  /*12330*/  SHFL.IDX P6, R14, R13, R12, R11 ;  /* 0x0000000c0d0e7389 */ /* 0x00006400000c000b */
[----:B01----:R-:W-:Y:S01]  /*12340*/  ENDCOLLECTIVE ;  /* 0x000000000000791b */ /* 0x003fe20003800000 */
.L_x_568:
[----:B------:R-:W-:Y:S05]  /*12350*/  BRA `(.L_x_569) ;  /* 0xffffffdc00447947 */ /* 0x000fea000383ffff */
.L_x_508:
[----:B------:R-:W-:Y:S01]  /*12360*/  BSSY B0, `(.L_x_570) ;  /* 0x0000008000007945 */ /* 0x000fe20003800000 */
[----:B------:R-:W-:Y:S02]  /*12370*/  IMAD.MOV.U32 R13, RZ, RZ, R2 ;  /* 0x000000ffff0d7224 */ /* 0x000fe400078e0002 */
[----:B------:R-:W-:Y:S02]  /*12380*/  IMAD.MOV.U32 R12, RZ, RZ, 0x1 ;  /* 0x00000001ff0c7424 */ /* 0x000fe400078e00ff */
[----:B------:R-:W-:Y:S02]  /*12390*/  IMAD.MOV.U32 R11, RZ, RZ, RZ ;  /* 0x000000ffff0b7224 */ /* 0x000fe400078e00ff */
[----:B------:R-:W-:-:S07]  /*123a0*/  IMAD.MOV.U32 R15, RZ, RZ, -0x1 ;  /* 0xffffffffff0f7424 */ /* 0x000fce00078e00ff */
[----:B------:R-:W-:Y:S05]  /*123b0*/  WARPSYNC.COLLECTIVE R15, `(.L_x_571) ;  /* 0x000000000f087348 */ /* 0x000fea0003c00000 */
[----:B------:R0:W1:Y:S02]  /*123c0*/  SHFL.UP P6, R14, R13, R12, R11 ;  /* 0x0400000c0d0e7389 */ /* 0x00006400000c000b */
[----:B01----:R-:W-:Y:S01]  /*123d0*/  ENDCOLLECTIVE ;  /* 0x000000000000791b */ /* 0x003fe20003800000 */
.L_x_571:
[----:B------:R-:W-:Y:S05]  /*123e0*/  BSYNC B0 ;  /* 0x0000000000007941 */ /* 0x000fea0003800000 */
.L_x_570:
[----:B------:R-:W-:Y:S01]  /*123f0*/  SEL R3, R14, RZ, P1 ;  /* 0x000000ff0e037207 */ /* 0x000fe20000800000 */
[----:B------:R-:W-:Y:S02]  /*12400*/  IMAD.MOV.U32 R12, RZ, RZ, 0x2 ;  /* 0x00000002ff0c7424 */ /* 0x000fe400078e00ff */
[----:B------:R-:W-:Y:S02]  /*12410*/  IMAD.MOV.U32 R11, RZ, RZ, RZ ;  /* 0x000000ffff0b7224 */ /* 0x000fe400078e00ff */
[----:B------:R-:W-:Y:S02]  /*12420*/  IMAD.IADD R2, R2, 0x1, R3 ;  /* 0x0000000102027824 */ /* 0x000fe400078e0203 */
[----:B------:R-:W-:Y:S02]  /*12430*/  IMAD.MOV.U32 R15, RZ, RZ, -0x1 ;  /* 0xffffffffff0f7424 */ /* 0x000fe400078e00ff */
[----:B------:R-:W-:-:S07]  /*12440*/  IMAD.MOV.U32 R13, RZ, RZ, R2 ;  /* 0x000000ffff0d7224 */ /* 0x000fce00078e0002 */
[----:B------:R-:W-:Y:S05]  /*12450*/  WARPSYNC.COLLECTIVE R15, `(.L_x_572) ;  /* 0x000000000f087348 */ /* 0x000fea0003c00000 */
[----:B------:R0:W1:Y:S02]  /*12460*/  SHFL.UP P6, R14, R13, R12, R11 ;  /* 0x0400000c0d0e7389 */ /* 0x00006400000c000b */
[----:B01----:R-:W-:Y:S01]  /*12470*/  ENDCOLLECTIVE ;  /* 0x000000000000791b */ /* 0x003fe20003800000 */
.L_x_572:
[----:B------:R-:W-:Y:S01]  /*12480*/  IMAD.MOV.U32 R12, RZ, RZ, 0x4 ;  /* 0x00000004ff0c7424 */ /* 0x000fe200078e00ff */
[----:B------:R-:W-:-:S05]  /*12490*/  SEL R3, R14, RZ, P2 ;  /* 0x000000ff0e037207 */ /* 0x000fca0001000000 */
[----:B------:R-:W-:-:S04]  /*124a0*/  IMAD.IADD R2, R2, 0x1, R3 ;  /* 0x0000000102027824 */ /* 0x000fc800078e0203 */
[----:B------:R-:W-:-:S07]  /*124b0*/  IMAD.MOV.U32 R13, RZ, RZ, R2 ;  /* 0x000000ffff0d7224 */ /* 0x000fce00078e0002 */
[----:B------:R-:W-:Y:S05]  /*124c0*/  WARPSYNC.COLLECTIVE R15, `(.L_x_573) ;  /* 0x000000000f087348 */ /* 0x000fea0003c00000 */
[----:B------:R0:W1:Y:S02]  /*124d0*/  SHFL.UP P6, R14, R13, R12, R11 ;  /* 0x0400000c0d0e7389 */ /* 0x00006400000c000b */
[----:B01----:R-:W-:Y:S01]  /*124e0*/  ENDCOLLECTIVE ;  /* 0x000000000000791b */ /* 0x003fe20003800000 */
.L_x_573:
[----:B------:R-:W-:Y:S01]  /*124f0*/  IMAD.MOV.U32 R12, RZ, RZ, 0x8 ;  /* 0x00000008ff0c7424 */ /* 0x000fe200078e00ff */
[----:B------:R-:W-:-:S05]  /*12500*/  SEL R3, R14, RZ, P3 ;  /* 0x000000ff0e037207 */ /* 0x000fca0001800000 */
[----:B------:R-:W-:-:S04]  /*12510*/  IMAD.IADD R2, R2, 0x1, R3 ;  /* 0x0000000102027824 */ /* 0x000fc800078e0203 */
[----:B------:R-:W-:-:S07]  /*12520*/  IMAD.MOV.U32 R13, RZ, RZ, R2 ;  /* 0x000000ffff0d7224 */ /* 0x000fce00078e0002 */
[----:B------:R-:W-:Y:S05]  /*12530*/  WARPSYNC.COLLECTIVE R15, `(.L_x_574) ;  /* 0x000000000f087348 */ /* 0x000fea0003c00000 */
[----:B------:R0:W1:Y:S02]  /*12540*/  SHFL.UP P6, R14, R13, R12, R11 ;  /* 0x0400000c0d0e7389 */ /* 0x00006400000c000b */
[----:B01----:R-:W-:Y:S01]  /*12550*/  ENDCOLLECTIVE ;  /* 0x000000000000791b */ /* 0x003fe20003800000 */
.L_x_574:
[----:B------:R-:W-:Y:S01]  /*12560*/  IMAD.MOV.U32 R12, RZ, RZ, 0x10 ;  /* 0x00000010ff0c7424 */ /* 0x000fe200078e00ff */
[----:B------:R-:W-:-:S05]  /*12570*/  SEL R3, R14, RZ, P4 ;  /* 0x000000ff0e037207 */ /* 0x000fca0002000000 */
[----:B------:R-:W-:-:S04]  /*12580*/  IMAD.IADD R2, R2, 0x1, R3 ;  /* 0x0000000102027824 */ /* 0x000fc800078e0203 */
[----:B------:R-:W-:-:S07]  /*12590*/  IMAD.MOV.U32 R13, RZ, RZ, R2 ;  /* 0x000000ffff0d7224 */ /* 0x000fce00078e0002 */
[----:B------:R-:W-:Y:S05]  /*125a0*/  WARPSYNC.COLLECTIVE R15, `(.L_x_575) ;  /* 0x000000000f087348 */ /* 0x000fea0003c00000 */
[----:B------:R0:W1:Y:S02]  /*125b0*/  SHFL.UP P6, R14, R13, R12, R11 ;  /* 0x0400000c0d0e7389 */ /* 0x00006400000c000b */
[----:B01----:R-:W-:Y:S01]  /*125c0*/  ENDCOLLECTIVE ;  /* 0x000000000000791b */ /* 0x003fe20003800000 */
.L_x_575:
        /* <DEDUP_REMOVED lines=8> */
.L_x_576:
[----:B------:R-:W-:Y:S05]  /*12650*/  BRA `(.L_x_577) ;  /* 0xffffffdc00307947 */ /* 0x000fea000383ffff */
.L_x_510:
[----:B------:R-:W-:Y:S01]  /*12660*/  BSSY B0, `(.L_x_578) ;  /* 0x0000006000007945 */ /* 0x000fe20003800000 */
[----:B------:R-:W-:Y:S01]  /*12670*/  PLOP3.LUT P6, PT, P6, PT, PT, 0x8, 0x0 ;  /* 0x000000000000781c */ /* 0x000fe200037ce170 */
[----:B------:R-:W-:-:S12]  /*12680*/  IMAD.MOV.U32 R15, RZ, RZ, -0x1 ;  /* 0xffffffffff0f7424 */ /* 0x000fd800078e00ff */
[----:B0-----:R-:W-:Y:S05]  /*12690*/  WARPSYNC.COLLECTIVE R15, `(.L_x_579) ;  /* 0x000000000f087348 */ /* 0x001fea0003c00000 */
[----:B------:R-:W-:Y:S01]  /*126a0*/  VOTE.ANY R14, PT, P6 ;  /* 0x00000000000e7806 */ /* 0x000fe200030e0100 */
[----:B0-----:R-:W-:Y:S06]  /*126b0*/  ENDCOLLECTIVE ;  /* 0x000000000000791b */ /* 0x001fec0003800000 */
.L_x_579:
[----:B------:R-:W-:Y:S05]  /*126c0*/  BSYNC B0 ;  /* 0x0000000000007941 */ /* 0x000fea0003800000 */
.L_x_578:
[----:B------:R-:W-:Y:S02]  /*126d0*/  IMAD.MOV.U32 R8, RZ, RZ, R14 ;  /* 0x000000ffff087224 */ /* 0x000fe400078e000e */
[----:B------:R-:W-:Y:S02]  /*126e0*/  IMAD.MOV.U32 R13, RZ, RZ, R5 ;  /* 0x000000ffff0d7224 */ /* 0x000fe400078e0005 */
[----:B------:R-:W0:Y:S01]  /*126f0*/  POPC R4, R8 ;  /* 0x0000000800047309 */ /* 0x000e220000000000 */
[----:B------:R-:W-:Y:S02]  /*12700*/  IMAD.MOV.U32 R11, RZ, RZ, 0x1f ;  /* 0x0000001fff0b7424 */ /* 0x000fe400078e00ff */
[----:B------:R-:W-:Y:S02]  /*12710*/  IMAD.MOV.U32 R15, RZ, RZ, -0x1 ;  /* 0xffffffffff0f7424 */ /* 0x000fe400078e00ff */
[----:B0-----:R-:W-:-:S07]  /*12720*/  IMAD.MOV.U32 R12, RZ, RZ, R4 ;  /* 0x000000ffff0c7224 */ /* 0x001fce00078e0004 */
[----:B------:R-:W-:Y:S05]  /*12730*/  WARPSYNC.COLLECTIVE R15, `(.L_x_580) ;  /* 0x000000000f087348 */ /* 0x000fea0003c00000 */
[----:B------:R0:W1:Y:S02]  /*12740*/  SHFL.IDX P6, R14, R13, R12, R11 ;  /* 0x0000000c0d0e7389 */ /* 0x00006400000c000b */
[----:B01----:R-:W-:Y:S01]  /*12750*/  ENDCOLLECTIVE ;  /* 0x000000000000791b */ /* 0x003fe20003800000 */
.L_x_580:
[----:B------:R-:W-:Y:S02]  /*12760*/  IMAD.MOV.U32 R13, RZ, RZ, R7 ;  /* 0x000000ffff0d7224 */ /* 0x000fe400078e0007 */
[----:B------:R-:W-:-:S07]  /*12770*/  IMAD.MOV.U32 R5, RZ, RZ, R14 ;  /* 0x000000ffff057224 */ /* 0x000fce00078e000e */
[----:B------:R-:W-:Y:S05]  /*12780*/  WARPSYNC.COLLECTIVE R15, `(.L_x_581) ;  /* 0x000000000f087348 */ /* 0x000fea0003c00000 */
[----:B------:R0:W1:Y:S02]  /*12790*/  SHFL.IDX P6, R14, R13, R12, R11 ;  /* 0x0000000c0d0e7389 */ /* 0x00006400000c000b */
[----:B01----:R-:W-:Y:S01]  /*127a0*/  ENDCOLLECTIVE ;  /* 0x000000000000791b */ /* 0x003fe20003800000 */
.L_x_581:
[----:B------:R-:W-:Y:S01]  /*127b0*/  IMAD.MOV.U32 R7, RZ, RZ, R14 ;  /* 0x000000ffff077224 */ /* 0x000fe200078e000e */
[----:B------:R-:W-:Y:S06]  /*127c0*/  BRA `(.L_x_582) ;  /* 0xffffffdc00107947 */ /* 0x000fec000383ffff */
.L_x_512:
[----:B------:R-:W-:Y:S01]  /*127d0*/  BSSY B0, `(.L_x_583) ;  /* 0x0000007000007945 */ /* 0x000fe20003800000 */
[----:B------:R-:W-:Y:S02]  /*127e0*/  IMAD.MOV.U32 R13, RZ, RZ, R2 ;  /* 0x000000ffff0d7224 */ /* 0x000fe400078e0002 */
[----:B------:R-:W-:Y:S02]  /*127f0*/  IMAD.MOV.U32 R11, RZ, RZ, 0x1f ;  /* 0x0000001fff0b7424 */ /* 0x000fe400078e00ff */
[----:B------:R-:W-:-:S07]  /*12800*/  IMAD.MOV.U32 R15, RZ, RZ, -0x1 ;  /* 0xffffffffff0f7424 */ /* 0x000fce00078e00ff */
[----:B0123--:R-:W-:Y:S05]  /*12810*/  WARPSYNC.COLLECTIVE R15, `(.L_x_584) ;  /* 0x000000000f087348 */ /* 0x00ffea0003c00000 */
[----:B------:R4:W0:Y:S02]  /*12820*/  SHFL.IDX P6, R14, R13, R12, R11 ;  /* 0x0000000c0d0e7389 */ /* 0x00082400000c000b */
[----:B01234-:R-:W-:Y:S01]  /*12830*/  ENDCOLLECTIVE ;  /* 0x000000000000791b */ /* 0x01ffe20003800000 */
.L_x_584:
[----:B------:R-:W-:Y:S05]  /*12840*/  BSYNC B0 ;  /* 0x0000000000007941 */ /* 0x000fea0003800000 */
.L_x_583:
[----:B------:R-:W-:Y:S01]  /*12850*/  IMAD.MOV.U32 R6, RZ, RZ, R14 ;  /* 0x000000ffff067224 */ /* 0x000fe200078e000e */
[----:B------:R-:W-:Y:S06]  /*12860*/  BRA `(.L_x_511) ;  /* 0xffffffdc00007947 */ /* 0x000fec000383ffff */
.L_x_516:
[----:B0-----:R0:W1:Y:S02]  /*12870*/  SYNCS.PHASECHK.TRANS64.TRYWAIT P0, [R0+URZ+0x22820], R3 ;  /* 0x02282003000075a7 */ /* 0x001064000800017f */
[----:B-1----:R-:W-:Y:S05]  /*12880*/  @!P0 NANOSLEEP.SYNCS 0x989680 ;  /* 0x009896800000895d */ /* 0x002fea0003900000 */
[----:B------:R-:W1:Y:S02]  /*12890*/  @!P0 SYNCS.PHASECHK.TRANS64 P0, [R0+URZ+0x22820], R3 ;  /* 0x02282003000085a7 */ /* 0x000e64000800007f */
[----:B-1----:R-:W-:Y:S05]  /*128a0*/  @!P0 BRA `(.L_x_516) ;  /* 0xfffffffc00f08947 */ /* 0x002fea000383ffff */
[----:B------:R-:W-:Y:S05]  /*128b0*/  BRA `(.L_x_585) ;  /* 0xffffffe000947947 */ /* 0x000fea000383ffff */
.L_x_517:
        /* <DEDUP_REMOVED lines=8> */
[----:B0-----:R-:W-:Y:S05]  /*12940*/  WARPSYNC.COLLECTIVE R15, `(.L_x_587) ;  /* 0x000000000f087348 */ /* 0x001fea0003c00000 */
[----:B------:R1:W2:Y:S02]  /*12950*/  SHFL.IDX P6, R14, R13, R12, R11 ;  /* 0x0000000c0d0e7389 */ /* 0x0002a400000c000b */
[----:B012---:R-:W-:Y:S01]  /*12960*/  ENDCOLLECTIVE ;  /* 0x000000000000791b */ /* 0x007fe20003800000 */
.L_x_587:
[----:B------:R-:W-:Y:S05]  /*12970*/  BSYNC B0 ;  /* 0x0000000000007941 */ /* 0x000fea0003800000 */
.L_x_586:
[----:B------:R-:W-:Y:S05]  /*12980*/  BRA `(.L_x_588) ;  /* 0xffffffe0007c7947 */ /* 0x000fea000383ffff */
.L_x_520:
[----:B------:R-:W-:Y:S01]  /*12990*/  BSSY B1, `(.L_x_589) ;  /* 0x0000006000017945 */ /* 0x000fe20003800000 */
[----:B------:R-:W-:-:S07]  /*129a0*/  IMAD.MOV.U32 R15, RZ, RZ, -0x1 ;  /* 0xffffffffff0f7424 */ /* 0x000fce00078e00ff */
[----:B01----:R-:W-:Y:S05]  /*129b0*/  WARPSYNC.COLLECTIVE R15, `(.L_x_590) ;  /* 0x000000000f0c7348 */ /* 0x003fea0003c00000 */
[----:B------:R-:W-:Y:S02]  /*129c0*/  ELECT P6, UR62, PT ;  /* 0x00000000003e782f */ /* 0x000fe400038c0000 */
[----:B------:R-:W-:Y:S01]  /*129d0*/  MOV R14, UR62 ;  /* 0x0000003e000e7c02 */ /* 0x000fe20008000f00 */
[----:B01----:R-:W-:Y:S10]  /*129e0*/  ENDCOLLECTIVE ;  /* 0x000000000000791b */ /* 0x003ff40003800000 */
.L_x_590:
[----:B------:R-:W-:Y:S05]  /*129f0*/  BSYNC B1 ;  /* 0x0000000000017941 */ /* 0x000fea0003800000 */
.L_x_589:
[----:B------:R-:W-:Y:S05]  /*12a00*/  BRA `(.L_x_591) ;  /* 0xffffffe000747947 */ /* 0x000fea000383ffff */
.L_x_522:
[----:B0-----:R0:W1:Y:S02]  /*12a10*/  SYNCS.PHASECHK.TRANS64.TRYWAIT P0, [R6+URZ], R5 ;  /* 0x00000005060075a7 */ /* 0x001064000800017f */
[----:B-1----:R-:W-:Y:S05]  /*12a20*/  @!P0 NANOSLEEP.SYNCS 0x989680 ;  /* 0x009896800000895d */ /* 0x002fea0003900000 */
[----:B------:R-:W1:Y:S02]  /*12a30*/  @!P0 SYNCS.PHASECHK.TRANS64 P0, [R6+URZ], R5 ;  /* 0x00000005060085a7 */ /* 0x000e64000800007f */
[----:B-1----:R-:W-:Y:S05]  /*12a40*/  @!P0 BRA `(.L_x_522) ;  /* 0xfffffffc00f08947 */ /* 0x002fea000383ffff */
[----:B------:R-:W-:Y:S05]  /*12a50*/  BRA `(.L_x_592) ;  /* 0xffffffe000ac7947 */ /* 0x000fea000383ffff */
.L_x_523:
[----:B-1----:R1:W2:Y:S02]  /*12a60*/  SYNCS.PHASECHK.TRANS64.TRYWAIT P0, [R7+URZ], R2 ;  /* 0x00000002070075a7 */ /* 0x0022a4000800017f */
[----:B--2---:R-:W-:Y:S05]  /*12a70*/  @!P0 NANOSLEEP.SYNCS 0x989680 ;  /* 0x009896800000895d */ /* 0x004fea0003900000 */
[----:B------:R-:W2:Y:S02]  /*12a80*/  @!P0 SYNCS.PHASECHK.TRANS64 P0, [R7+URZ], R2 ;  /* 0x00000002070085a7 */ /* 0x000ea4000800007f */
[----:B--2---:R-:W-:Y:S05]  /*12a90*/  @!P0 BRA `(.L_x_523) ;  /* 0xfffffffc00f08947 */ /* 0x004fea000383ffff */
[----:B------:R-:W-:Y:S05]  /*12aa0*/  BRA `(.L_x_593) ;  /* 0xffffffe000a07947 */ /* 0x000fea000383ffff */
.L_x_525:
[----:B--2---:R2:W3:Y:S02]  /*12ab0*/  SYNCS.PHASECHK.TRANS64.TRYWAIT P0, [R4+URZ], R5 ;  /* 0x00000005040075a7 */ /* 0x0044e4000800017f */
[----:B---3--:R-:W-:Y:S05]  /*12ac0*/  @!P0 NANOSLEEP.SYNCS 0x989680 ;  /* 0x009896800000895d */ /* 0x008fea0003900000 */
[----:B------:R-:W3:Y:S02]  /*12ad0*/  @!P0 SYNCS.PHASECHK.TRANS64 P0, [R4+URZ], R5 ;  /* 0x00000005040085a7 */ /* 0x000ee4000800007f */
[----:B---3--:R-:W-:Y:S05]  /*12ae0*/  @!P0 BRA `(.L_x_525) ;  /* 0xfffffffc00f08947 */ /* 0x008fea000383ffff */
[----:B------:R-:W-:Y:S05]  /*12af0*/  BRA `(.L_x_594) ;  /* 0xffffffe000a47947 */ /* 0x000fea000383ffff */
.L_x_595:
        /* <DEDUP_REMOVED lines=16> */
.L_x_6130:


//--------------------- .text._ZN7cutlass13device_kernelIN5flash11enable_sm90INS1_16FlashAttnFwdSm90INS1_25CollectiveMainloopFwdSm90ILi2EN4cute5tupleIJNS5_1CILi1EEES8_S8_EEENS6_IJNS7_ILi128EEENS7_ILi96EEENS7_ILi64EEEEEELi256ENS_6half_tEfNS_4arch4Sm90ELb0ELb0ELb0ELb1ELb0ELb1ELb0ELb1ELb0ELb1ELb1ELb0EEENS1_21CollectiveEpilogueFwdINS6_IJSA_NS7_ILi256EEESB_EEES9_SE_SG_Li256ELb1ELb1ELb1ELb0EEENS1_36VarlenDynamicPersistentTileSchedulerILi128ELi96ELi256ELi128ELb1ELb1ELb1ELb0ELb1ELb1EEEEEEEEEvNT_6ParamsE --------------------------
	.section	.text._ZN7cutlass13device_kernelIN5flash11enable_sm90INS1_16FlashAttnFwdSm90INS1_25CollectiveMainloopFwdSm90ILi2EN4cute5tupleIJNS5_1CILi1EEES8_S8_EEENS6_IJNS7_ILi128EEENS7_ILi96EEENS7_ILi64EEEEEELi256ENS_6half_tEfNS_4arch4Sm90ELb0ELb0ELb0ELb1ELb0ELb1ELb0ELb1ELb0ELb1ELb1ELb0EEENS1_21CollectiveEpilogueFwdINS6_IJSA_NS7_ILi256EEESB_EEES9_SE_SG_Li256ELb1ELb1ELb1ELb0EEENS1_36VarlenDynamicPersistentTileSchedulerILi128ELi96ELi256ELi128ELb1ELb1ELb1ELb0ELb1ELb1EEEEEEEEEvNT_6ParamsE,"ax",@progbits
	.align	128
.text._ZN7cutlass13device_kernelIN5flash11enable_sm90INS1_16FlashAttnFwdSm90INS1_25CollectiveMainloopFwdSm90ILi2EN4cute5tupleIJNS5_1CILi1EEES8_S8_EEENS6_IJNS7_ILi128EEENS7_ILi96EEENS7_ILi64EEEEEELi256ENS_6half_tEfNS_4arch4Sm90ELb0ELb0ELb0ELb1ELb0ELb1ELb0ELb1ELb0ELb1ELb1ELb0EEENS1_21CollectiveEpilogueFwdINS6_IJSA_NS7_ILi256EEESB_EEES9_SE_SG_Li256ELb1ELb1ELb1ELb0EEENS1_36VarlenDynamicPersistentTileSchedulerILi128ELi96ELi256ELi128ELb1ELb1ELb1ELb0ELb1ELb1EEEEEEEEEvNT_6ParamsE:
        .type           _ZN7cutlass13device_kernelIN5flash11enable_sm90INS1_16FlashAttnFwdSm90INS1_25CollectiveMainloopFwdSm90ILi2EN4cute5tupleIJNS5_1CILi1EEES8_S8_EEENS6_IJNS7_ILi128EEENS7_ILi96EEENS7_ILi64EEEEEELi256ENS_6half_tEfNS_4arch4Sm90ELb0ELb0ELb0ELb1ELb0ELb1ELb0ELb1ELb0ELb1ELb1ELb0EEENS1_21CollectiveEpilogueFwdINS6_IJSA_NS7_ILi256EEESB_EEES9_SE_SG_Li256ELb1ELb1ELb1ELb0EEENS1_36VarlenDynamicPersistentTileSchedulerILi128ELi96ELi256ELi128ELb1ELb1ELb1ELb0ELb1ELb1EEEEEEEEEvNT_6ParamsE,@function
        .size           _ZN7cutlass13device_kernelIN5flash11enable_sm90INS1_16FlashAttnFwdSm90INS1_25CollectiveMainloopFwdSm90ILi2EN4cute5tupleIJNS5_1CILi1EEES8_S8_EEENS6_IJNS7_ILi128EEENS7_ILi96EEENS7_ILi64EEEEEELi256ENS_6half_tEfNS_4arch4Sm90ELb0ELb0ELb0ELb1ELb0ELb1ELb0ELb1ELb0ELb1ELb1ELb0EEENS1_21CollectiveEpilogueFwdINS6_IJSA_NS7_ILi256EEESB_EEES9_SE_SG_Li256ELb1ELb1ELb1ELb0EEENS1_36VarlenDynamicPersistentTileSchedulerILi128ELi96ELi256ELi128ELb1ELb1ELb1ELb0ELb1ELb1EEEEEEEEEvNT_6ParamsE,(.L_x_6131 - _ZN7cutlass13device_kernelIN5flash11enable_sm90INS1_16FlashAttnFwdSm90INS1_25CollectiveMainloopFwdSm90ILi2EN4cute5tupleIJNS5_1CILi1EEES8_S8_EEENS6_IJNS7_ILi128EEENS7_ILi96EEENS7_ILi64EEEEEELi256ENS_6half_tEfNS_4arch4Sm90ELb0ELb0ELb0ELb1ELb0ELb1ELb0ELb1ELb0ELb1ELb1ELb0EEENS1_21CollectiveEpilogueFwdINS6_IJSA_NS7_ILi256EEESB_EEES9_SE_SG_Li256ELb1ELb1ELb1ELb0EEENS1_36VarlenDynamicPersistentTileSchedulerILi128ELi96ELi256ELi128ELb1ELb1ELb1ELb0ELb1ELb1EEEEEEEEEvNT_6ParamsE)
        .other          _ZN7cutlass13device_kernelIN5flash11enable_sm90INS1_16FlashAttnFwdSm90INS1_25CollectiveMainloopFwdSm90ILi2EN4cute5tupleIJNS5_1CILi1EEES8_S8_EEENS6_IJNS7_ILi128EEENS7_ILi96EEENS7_ILi64EEEEEELi256ENS_6half_tEfNS_4arch4Sm90ELb0ELb0ELb0ELb1ELb0ELb1ELb0ELb1ELb0ELb1ELb1ELb0EEENS1_21CollectiveEpilogueFwdINS6_IJSA_NS7_ILi256EEESB_EEES9_SE_SG_Li256ELb1ELb1ELb1ELb0EEENS1_36VarlenDynamicPersistentTileSchedulerILi128ELi96ELi256ELi128ELb1ELb1ELb1ELb0ELb1ELb1EEEEEEEEEvNT_6ParamsE,@"STO_CUDA_ENTRY STV_DEFAULT"
_ZN7cutlass13device_kernelIN5flash11enable_sm90INS1_16FlashAttnFwdSm90INS1_25CollectiveMainloopFwdSm90ILi2EN4cute5tupleIJNS5_1CILi1EEES8_S8_EEENS6_IJNS7_ILi128EEENS7_ILi96EEENS7_ILi64EEEEEELi256ENS_6half_tEfNS_4arch4Sm90ELb0ELb0ELb0ELb1ELb0ELb1ELb0ELb1ELb0ELb1ELb1ELb0EEENS1_21CollectiveEpilogueFwdINS6_IJSA_NS7_ILi256EEESB_EEES9_SE_SG_Li256ELb1ELb1ELb1ELb0EEENS1_36VarlenDynamicPersistentTileSchedulerILi128ELi96ELi256ELi128ELb1ELb1ELb1ELb0ELb1ELb1EEEEEEEEEvNT_6ParamsE:
        /* <DEDUP_REMOVED lines=13> */
[----:B------:R-:W-:Y:S02]  /*00d0*/  UIADD3 UR10, UP2, UR4, 0x570, URZ ;  /* 0x00000570040a7890 */ /* 0x000fe4000ff5e03f */
[----:B------:R-:W-:Y:S02]  /*00e0*/  UIADD3 UR4, UP3, UR4, 0x670, URZ ;  /* 0x0000067004047890 */ /* 0x000fe4000ff7e03f */
[----:B------:R-:W-:-:S02]  /*00f0*/  UIADD3.X UR7, URZ, UR5, URZ, UP0, !UPT ;  /* 0x000000053f077290 */ /* 0x000fc400087fe43f */
[----:B------:R-:W-:Y:S02]  /*0100*/  UIADD3.X UR9, URZ, UR5, URZ, UP1, !UPT ;  /* 0x000000053f097290 */ /* 0x000fe40008ffe43f */
[----:B------:R-:W-:Y:S02]  /*0110*/  UIADD3.X UR11, URZ, UR5, URZ, UP2, !UPT ;  /* 0x000000053f0b7290 */ /* 0x000fe400097fe43f */
[----:B------:R-:W-:-:S03]  /*0120*/  UIADD3.X UR5, URZ, UR5, URZ, UP3, !UPT ;  /* 0x000000053f057290 */ /* 0x000fc60009ffe43f */
[----:B------:R0:W-:Y:S02]  /*0130*/  UTMACCTL.PF [UR6] ;  /* 0x00000000060079b9 */ /* 0x0001e40008040000 */
[----:B------:R0:W-:Y:S02]  /*0140*/  UTMACCTL.PF [UR8] ;  /* 0x00000000080079b9 */ /* 0x0001e40008040000 */
[----:B------:R0:W-:Y:S02]  /*0150*/  UTMACCTL.PF [UR10] ;  /* 0x000000000a0079b9 */ /* 0x0001e40008040000 */
[----:B------:R0:W-:Y:S02]  /*0160*/  UTMACCTL.PF [UR4] ;  /* 0x00000000040079b9 */ /* 0x0001e40008040000 */
[----:B0-----:R-:W-:Y:S01]  /*0170*/  NOP ;  /* 0x0000000000007918 */ /* 0x001fe20000000000 */
.L_x_597:
[----:B------:R-:W-:Y:S05]  /*0180*/  BSYNC B0 ;  /* 0x0000000000007941 */ /* 0x000fea0003800000 */
.L_x_596:
        /* <DEDUP_REMOVED lines=41> */
.L_x_598:
        /* <DEDUP_REMOVED lines=22> */
.L_x_599:
        /* <DEDUP_REMOVED lines=18> */
.L_x_600:
        /* <DEDUP_REMOVED lines=22> */
.L_x_601:
        /* <DEDUP_REMOVED lines=22> */
.L_x_602:
        /* <DEDUP_REMOVED lines=8> */
.L_x_605:
        /* <DEDUP_REMOVED lines=11> */
[----:B------:R-:W-:Y:S04]  /*0a90*/  BAR.SYNC.DEFER_BLOCKING 0x5, 0x180 ;  /* 0x0146000000007b1d */ /* 0x000fe80000010000 */
[----:B------:R-:W-:-:S02]  /*0aa0*/  IMAD.U32 R19, RZ, RZ, UR4 ;  /* 0x00000004ff137e24 */ /* 0x000fc4000f8e00ff */
[----:B------:R-:W-:-:S03]  /*0ab0*/  ULDC UR4, c[0x0][0xc3c] ;  /* 0x00030f0000047ab9 */ /* 0x000fc60000000800 */
[----:B------:R-:W0:Y:S01]  /*0ac0*/  LDS.128 R152, [R19+0x228d0] ;  /* 0x0228d00013987984 */ /* 0x000e220000000c00 */
[----:B------:R-:W-:Y:S06]  /*0ad0*/  BAR.ARV 0x4, 0x180 ;  /* 0x0106000000007b1d */ /* 0x000fec0000002000 */
[----:B0-----:R-:W-:-:S13]  /*0ae0*/  ISETP.GE.AND P0, PT, R155, UR4, PT ;  /* 0x000000049b007c0c */ /* 0x001fda000bf06270 */
[----:B------:R-:W-:Y:S05]  /*0af0*/  @P0 BRA `(.L_x_606) ;  /* 0x0000018c00680947 */ /* 0x000fea0003800000 */
[----:B------:R-:W-:Y:S01]  /*0b00*/  VIADD R6, R6, 0xffffff80 ;  /* 0xffffff8006067836 */ /* 0x000fe20000000000 */
[----:B------:R-:W-:Y:S01]  /*0b10*/  CS2R R200, SRZ ;  /* 0x0000000000c87805 */ /* 0x000fe2000001ff00 */
[----:B------:R-:W-:Y:S01]  /*0b20*/  IMAD.MOV.U32 R221, RZ, RZ, RZ ;  /* 0x000000ffffdd7224 */ /* 0x000fe200078e00ff */
[----:B------:R-:W-:Y:S01]  /*0b30*/  ULOP3.LUT UR44, UR36, 0x1, URZ, 0xfc, !UPT ;  /* 0x00000001242c7892 */ /* 0x000fe2000f8efc3f */
[----:B------:R-:W-:Y:S01]  /*0b40*/  IMAD.MOV.U32 R208, RZ, RZ, RZ ;  /* 0x000000ffffd07224 */ /* 0x000fe200078e00ff */
[----:B------:R-:W-:-:S04]  /*0b50*/  SHF.R.S32.HI R3, RZ, 0x1f, R6 ;  /* 0x0000001fff037819 */ /* 0x000fc80000011406 */
[CC--:B------:R-:W-:Y:S02]  /*0b60*/  LEA.HI R0, R3.reuse, R6.reuse, RZ, 0x7 ;  /* 0x0000000603007211 */ /* 0x0c0fe400078f38ff */
[CC--:B------:R-:W-:Y:S02]  /*0b70*/  LEA.HI R2, R3.reuse, R6.reuse, RZ, 0x4 ;  /* 0x0000000603027211 */ /* 0x0c0fe400078f20ff */
[----:B------:R-:W-:Y:S02]  /*0b80*/  LOP3.LUT R5, R0, 0xffffff80, RZ, 0xc0, !PT ;  /* 0xffffff8000057812 */ /* 0x000fe400078ec0ff */
[----:B------:R-:W-:Y:S02]  /*0b90*/  SHF.R.S32.HI R7, RZ, 0x4, R2 ;  /* 0x00000004ff077819 */ /* 0x000fe40000011402 */
[----:B------:R-:W-:Y:S01]  /*0ba0*/  LEA.HI R210, R3, R6, RZ, 0x5 ;  /* 0x0000000603d27211 */ /* 0x000fe200078f28ff */
[----:B------:R-:W-:Y:S01]  /*0bb0*/  IMAD.IADD R13, R6, 0x1, -R5 ;  /* 0x00000001060d7824 */ /* 0x000fe200078e0a05 */
[----:B------:R-:W-:-:S02]  /*0bc0*/  SHF.R.S32.HI R5, RZ, 0x7, R0 ;  /* 0x00000007ff057819 */ /* 0x000fc40000011400 */
[----:B------:R-:W-:Y:S02]  /*0bd0*/  LEA.HI R4, R2, R7, RZ, 0x1 ;  /* 0x0000000702047211 */ /* 0x000fe400078f08ff */
[----:B------:R-:W-:Y:S01]  /*0be0*/  SHF.R.S32.HI R8, RZ, 0x1f, R13 ;  /* 0x0000001fff087819 */ /* 0x000fe2000001140d */
[----:B------:R-:W-:Y:S01]  /*0bf0*/  STL [R1+0x54], R13 ;  /* 0x0000540d01007387 */ /* 0x000fe20000100800 */
[----:B------:R-:W-:Y:S02]  /*0c00*/  LEA.HI R0, R0, R5, RZ, 0x1 ;  /* 0x0000000500007211 */ /* 0x000fe400078f08ff */
[----:B------:R-:W-:Y:S02]  /*0c10*/  LEA.HI R9, R8, R13, RZ, 0x2 ;  /* 0x0000000d08097211 */ /* 0x000fe400078f10ff */
[----:B------:R-:W-:Y:S02]  /*0c20*/  LOP3.LUT R0, R0, 0x3fffffe, RZ, 0xc0, !PT ;  /* 0x03fffffe00007812 */ /* 0x000fe400078ec0ff */
[----:B------:R-:W-:-:S02]  /*0c30*/  SHF.R.S32.HI R10, RZ, 0x2, R9 ;  /* 0x00000002ff0a7819 */ /* 0x000fc40000011409 */
[----:B------:R-:W-:Y:S01]  /*0c40*/  SHF.R.S32.HI R11, RZ, 0x1f, R9 ;  /* 0x0000001fff0b7819 */ /* 0x000fe20000011409 */
[----:B------:R-:W-:Y:S01]  /*0c50*/  IMAD.IADD R0, R5, 0x1, -R0 ;  /* 0x0000000105007824 */ /* 0x000fe200078e0a00 */
[----:B------:R-:W-:Y:S02]  /*0c60*/  LOP3.LUT R4, R4, 0x1ffffffe, RZ, 0xc0, !PT ;  /* 0x1ffffffe04047812 */ /* 0x000fe400078ec0ff */
[CC--:B------:R-:W-:Y:S02]  /*0c70*/  LEA.HI R18, R3.reuse, R6.reuse, RZ, 0x2 ;  /* 0x0000000603127211 */ /* 0x0c0fe400078f10ff */
[----:B------:R-:W-:Y:S01]  /*0c80*/  LEA.HI R3, R3, R6, RZ, 0x3 ;  /* 0x0000000603037211 */ /* 0x000fe200078f18ff */
[----:B------:R-:W-:Y:S01]  /*0c90*/  IMAD.IADD R4, R7, 0x1, -R4 ;  /* 0x0000000107047824 */ /* 0x000fe200078e0a04 */
[----:B------:R-:W-:Y:S02]  /*0ca0*/  LEA.HI R11, R11, R10, RZ, 0x3 ;  /* 0x0000000a0b0b7211 */ /* 0x000fe400078f18ff */
[----:B------:R-:W-:Y:S01]  /*0cb0*/  LOP3.LUT R5, R2, 0x3fffff0, RZ, 0xc0, !PT ;  /* 0x03fffff002057812 */ /* 0x000fe200078ec0ff */
[----:B------:R-:W-:Y:S01]  /*0cc0*/  IMAD.MOV.U32 R2, RZ, RZ, RZ ;  /* 0x000000ffff027224 */ /* 0x000fe200078e00ff */
[----:B------:R-:W-:-:S02]  /*0cd0*/  LOP3.LUT R7, R3, 0xfffffff8, RZ, 0xc0, !PT ;  /* 0xfffffff803077812 */ /* 0x000fc400078ec0ff */
[----:B------:R-:W-:Y:S01]  /*0ce0*/  LOP3.LUT R11, R11, 0xfffffff8, RZ, 0xc0, !PT ;  /* 0xfffffff80b0b7812 */ /* 0x000fe200078ec0ff */
[----:B------:R-:W-:Y:S01]  /*0cf0*/  IMAD.IADD R5, R6, 0x1, -R5 ;  /* 0x0000000106057824 */ /* 0x000fe200078e0a05 */
[----:B------:R-:W-:Y:S01]  /*0d00*/  LEA.HI R8, R8, R13, RZ, 0x5 ;  /* 0x0000000d08087211 */ /* 0x000fe200078f28ff */
[----:B------:R-:W-:Y:S01]  /*0d10*/  IMAD.IADD R7, R6, 0x1, -R7 ;  /* 0x0000000106077824 */ /* 0x000fe200078e0a07 */
[----:B------:R-:W-:Y:S01]  /*0d20*/  LOP3.LUT R3, R18, 0xfffffffc, RZ, 0xc0, !PT ;  /* 0xfffffffc12037812 */ /* 0x000fe200078ec0ff */
[----:B------:R-:W-:Y:S01]  /*0d30*/  IMAD.IADD R11, R10, 0x1, -R11 ;  /* 0x000000010a0b7824 */ /* 0x000fe200078e0a0b */
[----:B------:R-:W-:Y:S01]  /*0d40*/  SHF.R.S32.HI R210, RZ, 0x5, R210 ;  /* 0x00000005ffd27819 */ /* 0x000fe200000114d2 */
[----:B------:R-:W-:Y:S01]  /*0d50*/  IMAD.SHL.U32 R203, R7, 0x8, RZ ;  /* 0x0000000807cb7824 */ /* 0x000fe200078e00ff */
[----:B------:R-:W-:Y:S01]  /*0d60*/  SHF.R.S32.HI R18, RZ, 0x2, R18 ;  /* 0x00000002ff127819 */ /* 0x000fe20000011412 */
[----:B------:R-:W-:Y:S01]  /*0d70*/  IMAD.IADD R3, R6, 0x1, -R3 ;  /* 0x0000000106037824 */ /* 0x000fe200078e0a03 */
[----:B------:R-:W-:Y:S01]  /*0d80*/  SHF.R.S32.HI R8, RZ, 0x5, R8 ;  /* 0x00000005ff087819 */ /* 0x000fe20000011408 */
[----:B------:R-:W-:Y:S01]  /*0d90*/  IMAD R5, R210, 0x10, R5 ;  /* 0x00000010d2057824 */ /* 0x000fe200078e0205 */
[----:B------:R-:W-:Y:S01]  /*0da0*/  LOP3.LUT R9, R9, 0x7ffffffc, RZ, 0xc0, !PT ;  /* 0x7ffffffc09097812 */ /* 0x000fe200078ec0ff */
[----:B------:R-:W-:Y:S01]  /*0db0*/  VIADD R220, R18, 0x40 ;  /* 0x0000004012dc7836 */ /* 0x000fe20000000000 */
[----:B------:R-:W-:Y:S01]  /*0dc0*/  SHF.R.S32.HI R224, RZ, 0x1f, R18 ;  /* 0x0000001fffe07819 */ /* 0x000fe20000011412 */
[----:B------:R-:W-:-:S02]  /*0dd0*/  IMAD R11, R8, 0x10, R11 ;  /* 0x00000010080b7824 */ /* 0x000fc400078e020b */
[----:B------:R-:W-:Y:S01]  /*0de0*/  IMAD R6, R5, 0x8, R4 ;  /* 0x0000000805067824 */ /* 0x000fe200078e0204 */
[----:B------:R-:W-:Y:S01]  /*0df0*/  SHF.R.S32.HI R5, RZ, 0x1f, R220 ;  /* 0x0000001fff057819 */ /* 0x000fe200000114dc */
[----:B------:R-:W-:Y:S01]  /*0e00*/  IMAD R12, R0, 0x40, R11 ;  /* 0x00000040000c7824 */ /* 0x000fe200078e020b */
[----:B------:R-:W-:Y:S01]  /*0e10*/  LEA.HI R0, R3, R3, RZ, 0x1 ;  /* 0x0000000303007211 */ /* 0x000fe200078f08ff */
[----:B------:R-:W-:Y:S01]  /*0e20*/  IMAD.SHL.U32 R209, R220, 0x40, RZ ;  /* 0x00000040dcd17824 */ /* 0x000fe200078e00ff */
[----:B------:R-:W-:Y:S01]  /*0e30*/  LEA.HI R5, R5, R220, RZ, 0x3 ;  /* 0x000000dc05057211 */ /* 0x000fe200078f18ff */
[C---:B------:R-:W-:Y:S01]  /*0e40*/  IMAD.SHL.U32 R16, R3.reuse, 0x8, RZ ;  /* 0x0000000803107824 */ /* 0x040fe200078e00ff */
[----:B------:R-:W-:Y:S01]  /*0e50*/  LOP3.LUT R0, R0, 0x1ffffffe, RZ, 0xc0, !PT ;  /* 0x1ffffffe00007812 */ /* 0x000fe200078ec0ff */
[----:B------:R-:W-:Y:S01]  /*0e60*/  IMAD.SHL.U32 R22, R3, 0x4, RZ ;  /* 0x0000000403167824 */ /* 0x000fe200078e00ff */
[----:B------:R-:W-:Y:S01]  /*0e70*/  LOP3.LUT R209, R209, 0x1c0, RZ, 0xc0, !PT ;  /* 0x000001c0d1d17812 */ /* 0x000fe200078ec0ff */
[----:B------:R-:W-:Y:S01]  /*0e80*/  IMAD.SHL.U32 R5, R5, 0x40, RZ ;  /* 0x0000004005057824 */ /* 0x000fe200078e00ff */
[----:B------:R-:W-:Y:S01]  /*0e90*/  STL [R1+0x68], R12 ;  /* 0x0000680c01007387 */ /* 0x000fe20000100800 */
[----:B------:R-:W-:Y:S01]  /*0ea0*/  IMAD.IADD R0, R3, 0x1, -R0 ;  /* 0x0000000103007824 */ /* 0x000fe200078e0a00 */
[----:B------:R-:W-:Y:S01]  /*0eb0*/  SHF.R.S32.HI R3, RZ, 0x1f, R203 ;  /* 0x0000001fff037819 */ /* 0x000fe200000114cb */
[----:B------:R-:W-:Y:S01]  /*0ec0*/  VIADD R214, R203, 0x40 ;  /* 0x00000040cbd67836 */ /* 0x000fe20000000000 */
[----:B------:R-:W-:Y:S01]  /*0ed0*/  SHF.R.U32.HI R4, RZ, 0x3, R209 ;  /* 0x00000003ff047819 */ /* 0x000fe200000116d1 */
[----:B------:R-:W-:Y:S01]  /*0ee0*/  IMAD R0, R0, 0x8, R12 ;  /* 0x0000000800007824 */ /* 0x000fe200078e020c */
[----:B------:R-:W-:Y:S01]  /*0ef0*/  LOP3.LUT R3, R209, 0x38, R16, 0xf8, !PT ;  /* 0x00000038d1037812 */ /* 0x000fe200078ef810 */
[----:B------:R-:W-:Y:S01]  /*0f00*/  IMAD.IADD R9, R13, 0x1, -R9 ;  /* 0x000000010d097824 */ /* 0x000fe200078e0a09 */
[----:B------:R-:W-:Y:S01]  /*0f10*/  LOP3.LUT R212, R5, 0xfffffe00, RZ, 0xc0, !PT ;  /* 0xfffffe0005d47812 */ /* 0x000fe200078ec0ff */
[----:B------:R-:W-:Y:S01]  /*0f20*/  VIADD R213, R203, 0x80 ;  /* 0x00000080cbd57836 */ /* 0x000fe20000000000 */
[----:B------:R-:W-:Y:S01]  /*0f30*/  SHF.R.S32.HI R5, RZ, 0x1f, R214 ;  /* 0x0000001fff057819 */ /* 0x000fe200000114d6 */
[----:B------:R-:W-:Y:S01]  /*0f40*/  IMAD.SHL.U32 R5, R6, 0x8, RZ ;  /* 0x0000000806057824 */ /* 0x000fe200078e00ff */
[----:B------:R-:W-:Y:S01]  /*0f50*/  LOP3.LUT R4, R212, R3, R4, 0xf6, !PT ;  /* 0x00000003d4047212 */ /* 0x000fe200078ef604 */
[----:B------:R-:W-:Y:S01]  /*0f60*/  IMAD.SHL.U32 R225, R9, 0x2, RZ ;  /* 0x0000000209e17824 */ /* 0x000fe200078e00ff */
[----:B------:R-:W-:Y:S01]  /*0f70*/  SHF.R.S32.HI R7, RZ, 0x1f, R213 ;  /* 0x0000001fff077819 */ /* 0x000fe200000114d5 */
[----:B------:R-:W-:Y:S01]  /*0f80*/  VIADD R202, R22, 0x10 ;  /* 0x0000001016ca7836 */ /* 0x000fe20000000000 */
[----:B------:R0:W-:Y:S01]  /*0f90*/  STL [R1+0x70], R5 ;  /* 0x0000700501007387 */ /* 0x0001e20000100800 */
[----:B------:R-:W-:-:S02]  /*0fa0*/  IMAD R3, R4, 0x2, R19 ;  /* 0x0000000204037824 */ /* 0x000fc400078e0213 */
[C---:B------:R-:W-:Y:S02]  /*0fb0*/  VIADD R27, R225.reuse, 0x18 ;  /* 0x00000018e11b7836 */ /* 0x040fe40000000000 */
[C---:B------:R-:W-:Y:S01]  /*0fc0*/  VIADD R24, R225.reuse, 0x30 ;  /* 0x00000030e1187836 */ /* 0x040fe20000000000 */
[----:B------:R1:W-:Y:S01]  /*0fd0*/  STL [R1+0x64], R3 ;  /* 0x0000640301007387 */ /* 0x0003e20000100800 */
[C---:B------:R-:W-:Y:S01]  /*0fe0*/  VIADD R15, R225.reuse, 0x48 ;  /* 0x00000048e10f7836 */ /* 0x040fe20000000000 */
[----:B------:R-:W-:Y:S01]  /*0ff0*/  SHF.R.S32.HI R4, RZ, 0x1f, R27 ;  /* 0x0000001fff047819 */ /* 0x000fe2000001141b */
[C---:B------:R-:W-:Y:S01]  /*1000*/  VIADD R11, R225.reuse, 0x60 ;  /* 0x00000060e10b7836 */ /* 0x040fe20000000000 */
[----:B------:R2:W-:Y:S01]  /*1010*/  STL [R1+0x6c], R0 ;  /* 0x00006c0001007387 */ /* 0x0005e20000100800 */
[C---:B------:R-:W-:Y:S01]  /*1020*/  VIADD R8, R225.reuse, 0x78 ;  /* 0x00000078e1087836 */ /* 0x040fe20000000000 */
[----:B------:R-:W-:Y:S01]  /*1030*/  SHF.R.S32.HI R4, RZ, 0x1f, R24 ;  /* 0x0000001fff047819 */ /* 0x000fe20000011418 */
[C---:B0-----:R-:W-:Y:S01]  /*1040*/  VIADD R5, R225.reuse, 0x90 ;  /* 0x00000090e1057836 */ /* 0x041fe20000000000 */
[----:B------:R-:W-:Y:S01]  /*1050*/  SHF.R.S32.HI R4, RZ, 0x1f, R15 ;  /* 0x0000001fff047819 */ /* 0x000fe2000001140f */
[C---:B------:R-:W-:Y:S01]  /*1060*/  VIADD R237, R225.reuse, 0xa0 ;  /* 0x000000a0e1ed7836 */ /* 0x040fe20000000000 */
[----:B------:R-:W-:Y:S01]  /*1070*/  SHF.R.S32.HI R4, RZ, 0x1f, R11 ;  /* 0x0000001fff047819 */ /* 0x000fe2000001140b */
[C---:B-1----:R-:W-:Y:S01]  /*1080*/  VIADD R3, R225.reuse, 0x98 ;  /* 0x00000098e1037836 */ /* 0x042fe20000000000 */
        /* <DEDUP_REMOVED lines=47> */
[----:B------:R-:W-:Y:S02]  /*1380*/  SHF.R.S32.HI R5, RZ, 0x1f, R228 ;  /* 0x0000001fff057819 */ /* 0x000fe400000114e4 */
[----:B------:R-:W-:Y:S02]  /*1390*/  SHF.R.S32.HI R4, RZ, 0x1f, R227 ;  /* 0x0000001fff047819 */ /* 0x000fe400000114e3 */
[----:B--2---:R-:W-:-:S07]  /*13a0*/  SHF.R.S32.HI R3, RZ, 0x1f, R226 ;  /* 0x0000001fff037819 */ /* 0x004fce00000114e2 */
.L_x_752:
[----:B0-23--:R-:W0:Y:S02]  /*13b0*/  LDC.64 R4, c[0x0][0xc88] ;  /* 0x00032200ff047b82 */ /* 0x00de240000000a00 */
[----:B0-----:R-:W-:-:S05]  /*13c0*/  IMAD.WIDE R4, R155, 0x4, R4 ;  /* 0x000000049b047825 */ /* 0x001fca00078e0204 */
[----:B------:R-:W2:Y:S01]  /*13d0*/  LDG.E R217, desc[UR40][R4.64] ;  /* 0x0000002804d97981 */ /* 0x000ea2000c1e1900 */
[----:B------:R-:W-:Y:S05]  /*13e0*/  YIELD ;  /* 0x0000000000007946 */ /* 0x000fea0003800000 */
[----:B------:R-:W-:Y:S01]  /*13f0*/  ULDC.64 UR4, c[0x0][0xa28] ;  /* 0x00028a0000047ab9 */ /* 0x000fe20000000a00 */
[----:B------:R-:W-:Y:S01]  /*1400*/  ULDC.64 UR8, c[0x0][0xa18] ;  /* 0x0002860000087ab9 */ /* 0x000fe20000000a00 */
[----:B------:R-:W-:Y:S01]  /*1410*/  ISETP.NE.U32.AND P1, PT, RZ, UR4, PT ;  /* 0x00000004ff007c0c */ /* 0x000fe2000bf25070 */
[----:B------:R-:W-:Y:S01]  /*1420*/  ULDC.64 UR6, c[0x0][0xa08] ;  /* 0x0002820000067ab9 */ /* 0x000fe20000000a00 */
[----:B----4-:R-:W-:Y:S01]  /*1430*/  IMAD.MOV.U32 R11, RZ, RZ, RZ ;  /* 0x000000ffff0b7224 */ /* 0x010fe200078e00ff */
[----:B------:R-:W-:Y:S01]  /*1440*/  ISETP.NE.U32.AND P0, PT, RZ, UR6, PT ;  /* 0x00000006ff007c0c */ /* 0x000fe2000bf05070 */
[----:B------:R-:W-:Y:S01]  /*1450*/  IMAD.MOV.U32 R31, RZ, RZ, RZ ;  /* 0x000000ffff1f7224 */ /* 0x000fe200078e00ff */
[----:B------:R-:W-:-:S02]  /*1460*/  ISETP.NE.AND.EX P1, PT, RZ, UR5, PT, P1 ;  /* 0x00000005ff007c0c */ /* 0x000fc4000bf25310 */
[----:B------:R-:W-:Y:S02]  /*1470*/  ISETP.NE.AND.EX P0, PT, RZ, UR7, PT, P0 ;  /* 0x00000007ff007c0c */ /* 0x000fe4000bf05300 */
[----:B--2---:R-:W-:Y:S01]  /*1480*/  SHF.R.S32.HI R0, RZ, 0x1f, R217 ;  /* 0x0000001fff007819 */ /* 0x004fe200000114d9 */
[----:B------:R-:W-:-:S08]  /*1490*/  IMAD.SHL.U32 R218, R217, 0x4, RZ ;  /* 0x00000004d9da7824 */ /* 0x000fd000078e00ff */
[C---:B------:R-:W-:Y:S02]  /*14a0*/  @P1 LEA R6, P2, R217.reuse, UR4, 0x2 ;  /* 0x00000004d9061c11 */ /* 0x040fe4000f8410ff */
[C-C-:B------:R-:W-:Y:S01]  /*14b0*/  SHF.L.U64.HI R219, R217.reuse, 0x2, R0.reuse ;  /* 0x00000002d9db7819 */ /* 0x140fe20000010200 */
[----:B------:R0:W-:Y:S01]  /*14c0*/  STL [R1+0x4c], R0 ;  /* 0x00004c0001007387 */ /* 0x0001e20000100800 */
[----:B------:R-:W-:Y:S02]  /*14d0*/  @P1 LEA.HI.X R7, R217, UR5, R0, 0x2, P2 ;  /* 0x00000005d9071c11 */ /* 0x000fe400090f1400 */
[----:B------:R-:W-:Y:S01]  /*14e0*/  ISETP.NE.U32.AND P2, PT, RZ, UR8, PT ;  /* 0x00000008ff007c0c */ /* 0x000fe2000bf45070 */
[----:B------:R-:W-:Y:S01]  /*14f0*/  ULDC UR4, c[0x0][0x288] ;  /* 0x0000a20000047ab9 */ /* 0x000fe20000000800 */
[----:B------:R-:W-:Y:S01]  /*1500*/  IADD3 R8, P3, R218, UR6, RZ ;  /* 0x00000006da087c10 */ /* 0x000fe2000ff7e0ff */
[----:B------:R0:W5:Y:S01]  /*1510*/  @P1 LDG.E R11, desc[UR40][R6.64] ;  /* 0x00000028060b1981 */ /* 0x000162000c1e1900 */
[----:B------:R-:W-:Y:S01]  /*1520*/  ISETP.NE.AND.EX P2, PT, RZ, UR9, PT, P2 ;  /* 0x00000009ff007c0c */ /* 0x000fe2000bf45320 */
[----:B------:R-:W-:Y:S01]  /*1530*/  IMAD.U32 R155, RZ, RZ, UR4 ;  /* 0x00000004ff9b7e24 */ /* 0x000fe2000f8e00ff */
[----:B------:R-:W-:Y:S01]  /*1540*/  IADD3.X R9, R219, UR7, RZ, P3, !PT ;  /* 0x00000007db097c10 */ /* 0x000fe20009ffe4ff */
[----:B------:R-:W-:-:S04]  /*1550*/  ULDC.64 UR4, c[0x0][0x418] ;  /* 0x0001060000047ab9 */ /* 0x000fc80000000a00 */
[----:B------:R0:W5:Y:S06]  /*1560*/  @P0 LDG.E R31, desc[UR40][R8.64] ;  /* 0x00000028081f0981 */ /* 0x00016c000c1e1900 */
[----:B------:R-:W-:-:S04]  /*1570*/  @P2 IADD3 R4, P1, R218, UR8, RZ ;  /* 0x00000008da042c10 */ /* 0x000fc8000ff3e0ff */
[----:B------:R-:W-:-:S05]  /*1580*/  @P2 IADD3.X R5, R219, UR9, RZ, P1, !PT ;  /* 0x00000009db052c10 */ /* 0x000fca0008ffe4ff */
[----:B------:R0:W5:Y:S01]  /*1590*/  @P2 LDG.E R155, desc[UR40][R4.64] ;  /* 0x00000028049b2981 */ /* 0x000162000c1e1900 */
[----:B------:R-:W-:-:S03]  /*15a0*/  UISETP.NE.U32.AND UP0, UPT, UR4, URZ, UPT ;  /* 0x0000003f0400728c */ /* 0x000fc6000bf05070 */
[----:B------:R-:W-:Y:S01]  /*15b0*/  ULDC UR4, c[0x0][0x424] ;  /* 0x0001090000047ab9 */ /* 0x000fe20000000800 */
[----:B------:R-:W-:-:S03]  /*15c0*/  UISETP.NE.AND.EX UP0, UPT, UR5, URZ, UPT, UP0 ;  /* 0x0000003f0500728c */ /* 0x000fc6000bf05300 */
[----:B------:R-:W-:Y:S01]  /*15d0*/  ULDC UR5, c[0x0][0x2f0] ;  /* 0x0000bc0000057ab9 */ /* 0x000fe20000000800 */
[----:B------:R-:W-:-:S04]  /*15e0*/  USEL UR4, UR4, 0x1, UP0 ;  /* 0x0000000104047887 */ /* 0x000fc80008000000 */
[----:B------:R-:W-:-:S03]  /*15f0*/  UIMAD UR4, UR4, UR5, URZ ;  /* 0x00000005040472a4 */ /* 0x000fc6000f8e023f */
[----:B------:R-:W-:Y:S02]  /*1600*/  ULDC UR5, c[0x0][0x348] ;  /* 0x0000d20000057ab9 */ /* 0x000fe40000000800 */
[----:B------:R-:W-:Y:S02]  /*1610*/  IMAD.U32 R24, RZ, RZ, UR5 ;  /* 0x00000005ff187e24 */ /* 0x000fe4000f8e00ff */
[----:B------:R-:W-:Y:S01]  /*1620*/  IMAD.U32 R30, RZ, RZ, UR4 ;  /* 0x00000004ff1e7e24 */ /* 0x000fe2000f8e00ff */
[----:B0-----:R-:W-:Y:S06]  /*1630*/  @P2 BRA `(.L_x_607) ;  /* 0x0000000000242947 */ /* 0x001fec0003800000 */
[----:B------:R-:W-:Y:S02]  /*1640*/  ULDC.64 UR4, c[0x0][0xa00] ;  /* 0x0002800000047ab9 */ /* 0x000fe40000000a00 */
[----:B------:R-:W-:-:S04]  /*1650*/  ISETP.NE.U32.AND P1, PT, RZ, UR4, PT ;  /* 0x00000004ff007c0c */ /* 0x000fc8000bf25070 */
[----:B------:R-:W-:-:S13]  /*1660*/  ISETP.NE.AND.EX P1, PT, RZ, UR5, PT, P1 ;  /* 0x00000005ff007c0c */ /* 0x000fda000bf25310 */
[----:B------:R-:W-:Y:S05]  /*1670*/  @!P1 BRA `(.L_x_607) ;  /* 0x0000000000149947 */ /* 0x000fea0003800000 */
[----:B------:R-:W0:Y:S02]  /*1680*/  LDC.64 R4, c[0x0][0xa00] ;  /* 0x00028000ff047b82 */ /* 0x000e240000000a00 */
[----:B0-----:R-:W-:-:S05]  /*1690*/  IMAD.WIDE R4, R217, 0x4, R4 ;  /* 0x00000004d9047825 */ /* 0x001fca00078e0204 */
[----:B-----5:R-:W2:Y:S04]  /*16a0*/  LDG.E R155, desc[UR40][R4.64] ;  /* 0x00000028049b7981 */ /* 0x020ea8000c1e1900 */
[----:B------:R-:W2:Y:S02]  /*16b0*/  LDG.E R0, desc[UR40][R4.64+0x4] ;  /* 0x0000042804007981 */ /* 0x000ea4000c1e1900 */
[----:B--2---:R-:W-:-:S07]  /*16c0*/  IMAD.IADD R155, R0, 0x1, -R155 ;  /* 0x00000001009b7824 */ /* 0x004fce00078e0a9b */
.L_x_607:
[----:B------:R-:W-:Y:S01]  /*16d0*/  ULDC.64 UR4, c[0x0][0xa20] ;  /* 0x0002880000047ab9 */ /* 0x000fe20000000a00 */
[C---:B------:R-:W-:Y:S01]  /*16e0*/  LOP3.LUT R3, R154.reuse, 0xff000000, RZ, 0xc0, !PT ;  /* 0xff0000009a037812 */ /* 0x040fe200078ec0ff */
[----:B------:R-:W-:Y:S01]  /*16f0*/  IMAD.MOV.U32 R222, RZ, RZ, R153 ;  /* 0x000000ffffde7224 */ /* 0x000fe200078e0099 */
[----:B------:R-:W-:Y:S02]  /*1700*/  ISETP.NE.U32.AND P1, PT, RZ, UR4, PT ;  /* 0x00000004ff007c0c */ /* 0x000fe4000bf25070 */
[C---:B------:R-:W-:Y:S02]  /*1710*/  LOP3.LUT R0, R154.reuse, 0xff0000, RZ, 0xc0, !PT ;  /* 0x00ff00009a007812 */ /* 0x040fe400078ec0ff */
[----:B------:R-:W-:Y:S02]  /*1720*/  ISETP.NE.AND.EX P1, PT, RZ, UR5, PT, P1 ;  /* 0x00000005ff007c0c */ /* 0x000fe4000bf25310 */
[----:B------:R-:W-:Y:S02]  /*1730*/  SHF.R.U32.HI R3, RZ, 0x8, R3 ;  /* 0x00000008ff037819 */ /* 0x000fe40000011603 */
[----:B------:R-:W-:-:S02]  /*1740*/  LOP3.LUT R215, R154, 0xffff, RZ, 0xc0, !PT ;  /* 0x0000ffff9ad77812 */ /* 0x000fc400078ec0ff */
[----:B------:R-:W-:-:S07]  /*1750*/  LEA.HI R216, R0, R3, RZ, 0x10 ;  /* 0x0000000300d87211 */ /* 0x000fce00078f80ff */
[----:B------:R-:W-:Y:S05]  /*1760*/  @!P1 BRA `(.L_x_608) ;  /* 0x0000000000109947 */ /* 0x000fea0003800000 */
[----:B------:R-:W-:-:S04]  /*1770*/  IADD3 R4, P0, R218, UR4, RZ ;  /* 0x00000004da047c10 */ /* 0x000fc8000ff1e0ff */
[----:B------:R-:W-:-:S05]  /*1780*/  IADD3.X R5, R219, UR5, RZ, P0, !PT ;  /* 0x00000005db057c10 */ /* 0x000fca00087fe4ff */
[----:B------:R0:W5:Y:S01]  /*1790*/  LDG.E R30, desc[UR40][R4.64] ;  /* 0x00000028041e7981 */ /* 0x000162000c1e1900 */
[----:B------:R-:W-:Y:S05]  /*17a0*/  BRA `(.L_x_609) ;  /* 0x0000000000107947 */ /* 0x000fea0003800000 */
.L_x_608:
[----:B------:R-:W-:Y:S05]  /*17b0*/  @!P0 BRA `(.L_x_609) ;  /* 0x00000000000c8947 */ /* 0x000fea0003800000 */
[----:B------:R-:W2:Y:S04]  /*17c0*/  LDG.E R3, desc[UR40][R8.64] ;  /* 0x0000002808037981 */ /* 0x000ea8000c1e1900 */
[----:B------:R-:W2:Y:S02]  /*17d0*/  LDG.E R30, desc[UR40][R8.64+0x4] ;  /* 0x00000428081e7981 */ /* 0x000ea4000c1e1900 */
[----:B--2---:R-:W-:-:S07]  /*17e0*/  IMAD.IADD R30, R30, 0x1, -R3 ;  /* 0x000000011e1e7824 */ /* 0x004fce00078e0a03 */
.L_x_609:
[----:B------:R-:W-:Y:S02]  /*17f0*/  ULDC.64 UR4, c[0x0][0xa10] ;  /* 0x0002840000047ab9 */ /* 0x000fe40000000a00 */
[----:B------:R-:W-:-:S04]  /*1800*/  ISETP.NE.U32.AND P0, PT, RZ, UR4, PT ;  /* 0x00000004ff007c0c */ /* 0x000fc8000bf05070 */
[----:B------:R-:W-:Y:S01]  /*1810*/  ISETP.NE.AND.EX P0, PT, RZ, UR5, PT, P0 ;  /* 0x00000005ff007c0c */ /* 0x000fe2000bf05300 */
[----:B------:R-:W-:-:S12]  /*1820*/  ULDC.64 UR4, c[0x0][0xa30] ;  /* 0x00028c0000047ab9 */ /* 0x000fd80000000a00 */
[----:B0-----:R-:W0:Y:S01]  /*1830*/  @P0 LDC.64 R4, c[0x0][0xa10] ;  /* 0x00028400ff040b82 */ /* 0x001e220000000a00 */
[----:B------:R-:W-:-:S04]  /*1840*/  ISETP.NE.U32.AND P1, PT, RZ, UR4, PT ;  /* 0x00000004ff007c0c */ /* 0x000fc8000bf25070 */
[----:B------:R-:W-:Y:S01]  /*1850*/  ISETP.NE.AND.EX P1, PT, RZ, UR5, PT, P1 ;  /* 0x00000005ff007c0c */ /* 0x000fe2000bf25310 */
[----:B0-----:R-:W-:-:S05]  /*1860*/  @P0 IMAD.WIDE R4, R217, 0x4, R4 ;  /* 0x00000004d9040825 */ /* 0x001fca00078e0204 */
[----:B------:R-:W2:Y:S04]  /*1870*/  @P0 LDG.E R0, desc[UR40][R4.64] ;  /* 0x0000002804000981 */ /* 0x000ea8000c1e1900 */
[----:B------:R-:W2:Y:S03]  /*1880*/  @P0 LDG.E R3, desc[UR40][R4.64+0x4] ;  /* 0x0000042804030981 */ /* 0x000ea6000c1e1900 */
[----:B------:R-:W-:Y:S01]  /*1890*/  @P1 IADD3 R6, P2, R218, UR4, RZ ;  /* 0x00000004da061c10 */ /* 0x000fe2000ff5e0ff */
[----:B-----5:R-:W-:-:S03]  /*18a0*/  IMAD.MOV.U32 R154, RZ, RZ, R30 ;  /* 0x000000ffff9a7224 */ /* 0x020fc600078e001e */
[----:B------:R-:W-:-:S05]  /*18b0*/  @P1 IADD3.X R7, R219, UR5, RZ, P2, !PT ;  /* 0x00000005db071c10 */ /* 0x000fca00097fe4ff */
[----:B------:R0:W5:Y:S01]  /*18c0*/  @P1 LDG.E R154, desc[UR40][R6.64] ;  /* 0x00000028069a1981 */ /* 0x000162000c1e1900 */
[----:B------:R-:W-:Y:S01]  /*18d0*/  IMAD.IADD R11, R30, 0x1, -R11 ;  /* 0x000000011e0b7824 */ /* 0x000fe200078e0a0b */
[----:B------:R-:W-:Y:S01]  /*18e0*/  BSSY B0, `(.L_x_610) ;  /* 0x000002a000007945 */ /* 0x000fe20003800000 */
[----:B------:R-:W-:Y:S02]  /*18f0*/  LOP3.LUT R223, R216, 0xff, RZ, 0xc0, !PT ;  /* 0x000000ffd8df7812 */ /* 0x000fe400078ec0ff */
[----:B------:R-:W-:Y:S01]  /*1900*/  SHF.R.U32.HI R216, RZ, 0x10, R216 ;  /* 0x00000010ffd87819 */ /* 0x000fe200000116d8 */
[----:B--2---:R-:W-:-:S04]  /*1910*/  @P0 IMAD.IADD R24, R3, 0x1, -R0 ;  /* 0x0000000103180824 */ /* 0x004fc800078e0a00 */
[----:B------:R-:W-:-:S04]  /*1920*/  IMAD.IADD R152, R11, 0x1, R24 ;  /* 0x000000010b987824 */ /* 0x000fc800078e0218 */
[C---:B------:R-:W-:Y:S01]  /*1930*/  VIADD R0, R152.reuse, 0x5f ;  /* 0x0000005f98007836 */ /* 0x040fe20000000000 */
[----:B------:R-:W-:-:S03]  /*1940*/  ISETP.GE.AND P3, PT, R152, 0x1, PT ;  /* 0x000000019800780c */ /* 0x000fc60003f66270 */
[----:B------:R-:W-:Y:S01]  /*1950*/  IMAD.HI R0, R0, 0x2aaaaaab, RZ ;  /* 0x2aaaaaab00007827 */ /* 0x000fe200078e02ff */
[----:B------:R-:W-:-:S04]  /*1960*/  P2R R29, PR, RZ, 0x8 ;  /* 0x00000008ff1d7803 */ /* 0x000fc80000000000 */
[----:B------:R-:W-:-:S04]  /*1970*/  SHF.R.U32.HI R173, RZ, 0x1f, R0 ;  /* 0x0000001fffad7819 */ /* 0x000fc80000011600 */
[----:B------:R-:W-:Y:S01]  /*1980*/  LEA.HI.SX32 R173, R0, R173, 0x1c ;  /* 0x000000ad00ad7211 */ /* 0x000fe200078fe2ff */
[----:B------:R-:W-:Y:S01]  /*1990*/  IMAD.MOV.U32 R0, RZ, RZ, RZ ;  /* 0x000000ffff007224 */ /* 0x000fe200078e00ff */
[----:B0-----:R-:W-:Y:S06]  /*19a0*/  @!P3 BRA `(.L_x_611) ;  /* 0x000000000074b947 */ /* 0x001fec0003800000 */
[----:B------:R-:W-:Y:S01]  /*19b0*/  ISETP.NE.AND P0, PT, R216, RZ, PT ;  /* 0x000000ffd800720c */ /* 0x000fe20003f05270 */
[----:B------:R-:W-:-:S03]  /*19c0*/  ULDC UR4, c[0x0][0x9f0] ;  /* 0x00027c0000047ab9 */ /* 0x000fc60000000800 */
[----:B------:R-:W-:-:S04]  /*19d0*/  SEL R9, R216, UR4, P0 ;  /* 0x00000004d8097c07 */ /* 0x000fc80008000000 */
[-C--:B------:R-:W-:Y:S02]  /*19e0*/  IABS R6, R9.reuse ;  /* 0x0000000900067213 */ /* 0x080fe40000000000 */
[----:B------:R-:W-:Y:S02]  /*19f0*/  IADD3 R0, R173, -0x1, R9 ;  /* 0xffffffffad007810 */ /* 0x000fe40007ffe009 */
[----:B------:R-:W0:Y:S01]  /*1a00*/  I2F.RP R3, R6 ;  /* 0x0000000600037306 */ /* 0x000e220000209400 */
[-C--:B------:R-:W-:Y:S02]  /*1a10*/  IABS R10, R9.reuse ;  /* 0x00000009000a7213 */ /* 0x080fe40000000000 */
[----:B------:R-:W-:Y:S02]  /*1a20*/  IABS R8, R0 ;  /* 0x0000000000087213 */ /* 0x000fe40000000000 */
[----:B------:R-:W-:-:S04]  /*1a30*/  LOP3.LUT R0, R0, R9, RZ, 0x3c, !PT ;  /* 0x0000000900007212 */ /* 0x000fc800078e3cff */
[----:B------:R-:W-:Y:S01]  /*1a40*/  ISETP.GE.AND P2, PT, R0, RZ, PT ;  /* 0x000000ff0000720c */ /* 0x000fe20003f46270 */
[----:B0-----:R-:W0:Y:S02]  /*1a50*/  MUFU.RCP R3, R3 ;  /* 0x0000000300037308 */ /* 0x001e240000001000 */
[----:B0-----:R-:W-:Y:S02]  /*1a60*/  VIADD R4, R3, 0xffffffe ;  /* 0x0ffffffe03047836 */ /* 0x001fe40000000000 */
[----:B------:R-:W-:-:S04]  /*1a70*/  IMAD.MOV R3, RZ, RZ, -R10 ;  /* 0x000000ffff037224 */ /* 0x000fc800078e0a0a */
[----:B------:R0:W1:Y:S02]  /*1a80*/  F2I.FTZ.U32.TRUNC.NTZ R5, R4 ;  /* 0x0000000400057305 */ /* 0x000064000021f000 */
[----:B0-----:R-:W-:Y:S02]  /*1a90*/  IMAD.MOV.U32 R4, RZ, RZ, RZ ;  /* 0x000000ffff047224 */ /* 0x001fe400078e00ff */
[----:B-1----:R-:W-:-:S04]  /*1aa0*/  IMAD.MOV R7, RZ, RZ, -R5 ;  /* 0x000000ffff077224 */ /* 0x002fc800078e0a05 */
[----:B------:R-:W-:-:S04]  /*1ab0*/  IMAD R7, R7, R6, RZ ;  /* 0x0000000607077224 */ /* 0x000fc800078e02ff */
[----:B------:R-:W-:-:S06]  /*1ac0*/  IMAD.HI.U32 R5, R5, R7, R4 ;  /* 0x0000000705057227 */ /* 0x000fcc00078e0004 */
[----:B------:R-:W-:-:S04]  /*1ad0*/  IMAD.HI.U32 R5, R5, R8, RZ ;  /* 0x0000000805057227 */ /* 0x000fc800078e00ff */
[----:B------:R-:W-:-:S05]  /*1ae0*/  IMAD R3, R5, R3, R8 ;  /* 0x0000000305037224 */ /* 0x000fca00078e0208 */
[----:B------:R-:W-:-:S13]  /*1af0*/  ISETP.GT.U32.AND P1, PT, R6, R3, PT ;  /* 0x000000030600720c */ /* 0x000fda0003f24070 */
[----:B------:R-:W-:Y:S02]  /*1b00*/  @!P1 IMAD.IADD R3, R3, 0x1, -R6 ;  /* 0x0000000103039824 */ /* 0x000fe400078e0a06 */
[----:B------:R-:W-:Y:S01]  /*1b10*/  @!P1 VIADD R5, R5, 0x1 ;  /* 0x0000000105059836 */ /* 0x000fe20000000000 */
[----:B------:R-:W-:Y:S02]  /*1b20*/  ISETP.NE.AND P1, PT, R9, RZ, PT ;  /* 0x000000ff0900720c */ /* 0x000fe40003f25270 */
[----:B------:R-:W-:-:S13]  /*1b30*/  ISETP.GE.U32.AND P0, PT, R3, R6, PT ;  /* 0x000000060300720c */ /* 0x000fda0003f06070 */
[----:B------:R-:W-:-:S04]  /*1b40*/  @P0 VIADD R5, R5, 0x1 ;  /* 0x0000000105050836 */ /* 0x000fc80000000000 */
[----:B------:R-:W-:-:S04]  /*1b50*/  IMAD.MOV.U32 R0, RZ, RZ, R5 ;  /* 0x000000ffff007224 */ /* 0x000fc800078e0005 */
[----:B------:R-:W-:Y:S01]  /*1b60*/  @!P2 IMAD.MOV R0, RZ, RZ, -R0 ;  /* 0x000000ffff00a224 */ /* 0x000fe200078e0a00 */
[----:B------:R-:W-:-:S07]  /*1b70*/  @!P1 LOP3.LUT R0, RZ, R9, RZ, 0x33, !PT ;  /* 0x00000009ff009212 */ /* 0x000fce00078e33ff */
.L_x_611:
[----:B------:R-:W-:Y:S05]  /*1b80*/  BSYNC B0 ;  /* 0x0000000000007941 */ /* 0x000fea0003800000 */
.L_x_610:
[----:B------:R-:W-:-:S05]  /*1b90*/  IMAD R3, R223, R0, RZ ;  /* 0x00000000df037224 */ /* 0x000fca00078e02ff */
[C---:B------:R-:W-:Y:S01]  /*1ba0*/  VIADDMNMX R0, R3.reuse, R0, R173, PT ;  /* 0x0000000003007246 */ /* 0x040fe200038001ad */
[----:B------:R-:W-:-:S04]  /*1bb0*/  IMAD R3, R3, 0x60, -R11 ;  /* 0x0000006003037824 */ /* 0x000fc800078e0a0b */
[----:B------:R-:W-:Y:S01]  /*1bc0*/  IMAD R5, R0, 0x60, -R11 ;  /* 0x0000006000057824 */ /* 0x000fe200078e0a0b */
[----:B------:R-:W-:-:S04]  /*1bd0*/  VIMNMX R3, RZ, R3, !PT ;  /* 0x00000003ff037248 */ /* 0x000fc80007fe0100 */
[----:B------:R-:W-:Y:S01]  /*1be0*/  VIMNMX R0, R5, R24, PT ;  /* 0x0000001805007248 */ /* 0x000fe20003fe0100 */
[----:B------:R-:W-:-:S03]  /*1bf0*/  IMAD.WIDE.U32 R4, R3, -0x55555555, RZ ;  /* 0xaaaaaaab03047825 */ /* 0x000fc600078e00ff */
[----:B------:R-:W-:Y:S02]  /*1c00*/  ISETP.GT.AND P0, PT, R0, R3, PT ;  /* 0x000000030000720c */ /* 0x000fe40003f04270 */
[----:B------:R-:W-:-:S05]  /*1c10*/  SHF.R.U32.HI R28, RZ, 0x6, R5 ;  /* 0x00000006ff1c7819 */ /* 0x000fca0000011605 */
[----:B------:R-:W-:-:S06]  /*1c20*/  IMAD.MOV.U32 R27, RZ, RZ, R28 ;  /* 0x000000ffff1b7224 */ /* 0x000fcc00078e001c */
[----:B------:R-:W-:-:S04]  /*1c30*/  @P0 VIADD R0, R0, 0x5f ;  /* 0x0000005f00000836 */ /* 0x000fc80000000000 */
[----:B------:R-:W-:-:S05]  /*1c40*/  @P0 IMAD.HI R0, R0, 0x2aaaaaab, RZ ;  /* 0x2aaaaaab00000827 */ /* 0x000fca00078e02ff */
[----:B------:R-:W-:-:S04]  /*1c50*/  @P0 SHF.R.U32.HI R3, RZ, 0x1f, R0 ;  /* 0x0000001fff030819 */ /* 0x000fc80000011600 */
[----:B------:R-:W-:Y:S02]  /*1c60*/  @P0 LEA.HI.SX32 R27, R0, R3, 0x1c ;  /* 0x00000003001b0211 */ /* 0x000fe400078fe2ff */
[----:B------:R-:W-:Y:S02]  /*1c70*/  PLOP3.LUT P0, PT, PT, PT, PT, 0x80, 0x0 ;  /* 0x000000000000781c */ /* 0x000fe40003f0f070 */
[----:B------:R-:W-:-:S13]  /*1c80*/  ISETP.GT.AND P1, PT, R27, R28, PT ;  /* 0x0000001c1b00720c */ /* 0x000fda0003f24270 */
[----:B------:R-:W-:Y:S05]  /*1c90*/  @!P1 BRA `(.L_x_612) ;  /* 0x0000003c00e09947 */ /* 0x000fea0003800000 */
[----:B------:R-:W-:Y:S01]  /*1ca0*/  VIADD R26, R19, 0x1c400 ;  /* 0x0001c400131a7836 */ /* 0x000fe20000000000 */
[----:B------:R-:W-:Y:S04]  /*1cb0*/  BSSY B6, `(.L_x_613) ;  /* 0x0000013000067945 */ /* 0x000fe80003800000 */
[----:B------:R-:W-:-:S13]  /*1cc0*/  LOP3.LUT P0, RZ, R26, 0x3ff, RZ, 0xc0, !PT ;  /* 0x000003ff1aff7812 */ /* 0x000fda000780c0ff */
[----:B------:R-:W-:Y:S05]  /*1cd0*/  @!P0 BRA `(.L_x_614) ;  /* 0x0000000000408947 */ /* 0x000fea0003800000 */
[----:B------:R-:W-:Y:S01]  /*1ce0*/  MOV R14, 0x0 ;  /* 0x00000000000e7802 */ /* 0x000fe20000000f00 */
[----:B------:R-:W-:Y:S01]  /*1cf0*/  ULDC.64 UR4, c[0x4][0x98] ;  /* 0x0100260000047ab9 */ /* 0x000fe20000000a00 */
[----:B------:R-:W-:Y:S01]  /*1d00*/  ULDC.64 UR6, c[0x4][0x30] ;  /* 0x01000c0000067ab9 */ /* 0x000fe20000000a00 */
[----:B------:R-:W-:Y:S02]  /*1d10*/  IMAD.U32 R4, RZ, RZ, UR4 ;  /* 0x00000004ff047e24 */ /* 0x000fe4000f8e00ff */
[----:B------:R-:W-:Y:S01]  /*1d20*/  IMAD.U32 R5, RZ, RZ, UR5 ;  /* 0x00000005ff057e24 */ /* 0x000fe2000f8e00ff */
[----:B------:R-:W0:Y:S01]  /*1d30*/  LDC.64 R14, c[0x4][R14] ;  /* 0x010000000e0e7b82 */ /* 0x000e220000000a00 */
[----:B------:R-:W-:Y:S01]  /*1d40*/  ULDC.64 UR4, c[0x4][0xa0] ;  /* 0x0100280000047ab9 */ /* 0x000fe20000000a00 */
        /* <DEDUP_REMOVED lines=8> */
[----:B0----5:R-:W-:Y:S05]  /*1dd0*/  CALL.ABS.NOINC R14 ;  /* 0x000000000e007343 */ /* 0x021fea0003c00000 */
.L_x_614:
[----:B------:R-:W-:Y:S05]  /*1de0*/  BSYNC B6 ;  /* 0x0000000000067941 */ /* 0x000fea0003800000 */
.L_x_613:
        /* <DEDUP_REMOVED lines=20> */
.L_x_616:
[----:B------:R-:W-:Y:S05]  /*1f30*/  BSYNC B6 ;  /* 0x0000000000067941 */ /* 0x000fea0003800000 */
.L_x_615:
[----:B------:R-:W-:Y:S01]  /*1f40*/  ULDC.64 UR4, c[0x0][0x9f8] ;  /* 0x00027e0000047ab9 */ /* 0x000fe20000000a00 */
[----:B------:R-:W-:Y:S01]  /*1f50*/  IMAD.MOV.U32 R0, RZ, RZ, R217 ;  /* 0x000000ffff007224 */ /* 0x000fe200078e00d9 */
[----:B------:R-:W-:Y:S01]  /*1f60*/  ISETP.NE.U32.AND P0, PT, RZ, UR4, PT ;  /* 0x00000004ff007c0c */ /* 0x000fe2000bf05070 */
[----:B------:R-:W0:Y:S03]  /*1f70*/  LDC.64 R8, c[0x0][0x300] ;  /* 0x0000c000ff087b82 */ /* 0x000e260000000a00 */
[----:B------:R-:W-:Y:S01]  /*1f80*/  ISETP.NE.AND.EX P0, PT, RZ, UR5, PT, P0 ;  /* 0x00000005ff007c0c */ /* 0x000fe2000bf05300 */
[----:B------:R-:W1:Y:S01]  /*1f90*/  S2R R38, SR_TID.X ;  /* 0x0000000000267919 */ /* 0x000e620000002100 */
[----:B------:R-:W2:Y:S01]  /*1fa0*/  S2R R11, SR_TID.X ;  /* 0x00000000000b7919 */ /* 0x000ea20000002100 */
[----:B------:R-:W-:Y:S01]  /*1fb0*/  IMAD.IADD R59, R31, 0x1, R30 ;  /* 0x000000011f3b7824 */ /* 0x000fe200078e021e */
[----:B------:R-:W-:Y:S01]  /*1fc0*/  SHF.R.S32.HI R17, RZ, 0x1f, R16 ;  /* 0x0000001fff117819 */ /* 0x000fe20000011410 */
[----:B------:R-:W3:Y:S08]  /*1fd0*/  LDC.64 R56, c[0x0][0x408] ;  /* 0x00010200ff387b82 */ /* 0x000ef00000000a00 */
[----:B------:R-:W-:Y:S01]  /*1fe0*/  @P0 IADD3 R6, P1, R218, UR4, RZ ;  /* 0x00000004da060c10 */ /* 0x000fe2000ff3e0ff */
[----:B------:R-:W-:-:S02]  /*1ff0*/  VIADD R62, R16, 0x40 ;  /* 0x00000040103e7836 */ /* 0x000fc40000000000 */
[----:B------:R-:W-:Y:S01]  /*2000*/  VIADD R63, R16, 0x60 ;  /* 0x00000060103f7836 */ /* 0x000fe20000000000 */
[----:B------:R-:W-:Y:S01]  /*2010*/  @P0 IADD3.X R7, R219, UR5, RZ, P1, !PT ;  /* 0x00000005db070c10 */ /* 0x000fe20008ffe4ff */
[----:B------:R-:W-:Y:S01]  /*2020*/  ULDC.64 UR4, c[0x0][0xa08] ;  /* 0x0002820000047ab9 */ /* 0x000fe20000000a00 */
[----:B------:R-:W4:Y:S03]  /*2030*/  LDC R43, c[0x0][0x3f4] ;  /* 0x0000fd00ff2b7b82 */ /* 0x000f260000000800 */
[----:B------:R3:W4:Y:S01]  /*2040*/  @P0 LDG.E R0, desc[UR40][R6.64] ;  /* 0x0000002806000981 */ /* 0x000722000c1e1900 */
[----:B------:R-:W-:Y:S01]  /*2050*/  SHF.R.S32.HI R33, RZ, 0x1f, R59 ;  /* 0x0000001fff217819 */ /* 0x000fe2000001143b */
[-C--:B0-----:R-:W-:Y:S01]  /*2060*/  IMAD.WIDE.U32 R4, R59, R8.reuse, RZ ;  /* 0x000000083b047225 */ /* 0x081fe200078e00ff */
[----:B------:R-:W-:Y:S02]  /*2070*/  ISETP.NE.U32.AND P0, PT, RZ, UR4, PT ;  /* 0x00000004ff007c0c */ /* 0x000fe4000bf05070 */
[----:B------:R-:W0:Y:S01]  /*2080*/  LDC.64 R14, c[0x0][0x3f8] ;  /* 0x0000fe00ff0e7b82 */ /* 0x000e220000000a00 */
[-C--:B------:R-:W-:Y:S01]  /*2090*/  IMAD R10, R33, R8.reuse, RZ ;  /* 0x00000008210a7224 */ /* 0x080fe200078e02ff */
[----:B------:R-:W-:Y:S01]  /*20a0*/  ISETP.NE.AND.EX P0, PT, RZ, UR5, PT, P0 ;  /* 0x00000005ff007c0c */ /* 0x000fe2000bf05300 */
[----:B------:R-:W-:Y:S01]  /*20b0*/  ULDC.64 UR4, c[0x0][0x308] ;  /* 0x0000c20000047ab9 */ /* 0x000fe20000000a00 */
[----:B------:R-:W-:Y:S01]  /*20c0*/  IMAD.WIDE.U32 R60, R18, R8, R16 ;  /* 0x00000008123c7225 */ /* 0x000fe200078e0010 */
[----:B------:R-:W-:-:S02]  /*20d0*/  SHF.R.S32.HI R23, RZ, 0x1f, R22 ;  /* 0x0000001fff177819 */ /* 0x000fc40000011416 */
[----:B-1----:R-:W-:Y:S01]  /*20e0*/  SHF.R.U32.HI R38, RZ, 0x7, R38 ;  /* 0x00000007ff267819 */ /* 0x002fe20000011626 */
[----:B------:R-:W-:Y:S01]  /*20f0*/  IMAD R3, R59, R9, R10 ;  /* 0x000000093b037224 */ /* 0x000fe200078e020a */
[----:B------:R-:W-:Y:S01]  /*2100*/  SHF.L.U64.HI R66, R8, 0x6, R9 ;  /* 0x0000000608427819 */ /* 0x000fe20000010209 */
[----:B--2---:R-:W-:Y:S01]  /*2110*/  VIADD R11, R11, 0xffffff80 ;  /* 0xffffff800b0b7836 */ /* 0x004fe20000000000 */
[----:B------:R-:W-:Y:S01]  /*2120*/  ISETP.NE.AND P6, PT, R38, 0x1, PT ;  /* 0x000000012600780c */ /* 0x000fe20003fc5270 */
[----:B------:R-:W-:Y:S01]  /*2130*/  IMAD.IADD R5, R5, 0x1, R3 ;  /* 0x0000000105057824 */ /* 0x000fe200078e0203 */
[----:B---3--:R-:W-:Y:S01]  /*2140*/  SHF.L.U64.HI R70, R56, 0x6, R57 ;  /* 0x0000000638467819 */ /* 0x008fe20000010239 */
[----:B------:R-:W-:Y:S01]  /*2150*/  VIADD R10, R16, 0xc0 ;  /* 0x000000c0100a7836 */ /* 0x000fe20000000000 */
[----:B------:R-:W-:Y:S01]  /*2160*/  SHF.R.S32.HI R6, RZ, 0x1f, R11 ;  /* 0x0000001fff067819 */ /* 0x000fe2000001140b */
[----:B------:R-:W-:Y:S01]  /*2170*/  IMAD.WIDE.U32 R4, R215, UR4, R4 ;  /* 0x00000004d7047c25 */ /* 0x000fe2000f8e0004 */
[----:B------:R-:W-:-:S02]  /*2180*/  SHF.R.S32.HI R72, RZ, 0x1f, R220 ;  /* 0x0000001fff487819 */ /* 0x000fc400000114dc */
[----:B------:R-:W-:Y:S01]  /*2190*/  LEA.HI R36, R6, R11, RZ, 0x2 ;  /* 0x0000000b06247211 */ /* 0x000fe200078f10ff */
[----:B------:R-:W-:Y:S01]  /*21a0*/  IMAD R5, R215, UR5, R5 ;  /* 0x00000005d7057c24 */ /* 0x000fe2000f8e0205 */
[----:B------:R-:W-:Y:S01]  /*21b0*/  ULDC.64 UR4, c[0x0][0x310] ;  /* 0x0000c40000047ab9 */ /* 0x000fe20000000a00 */
[C---:B------:R-:W-:Y:S02]  /*21c0*/  VIADD R64, R16.reuse, 0x80 ;  /* 0x0000008010407836 */ /* 0x040fe40000000000 */
[----:B------:R-:W-:Y:S01]  /*21d0*/  VIADD R65, R16, 0xa0 ;  /* 0x000000a010417836 */ /* 0x000fe20000000000 */
[----:B0-----:R-:W-:Y:S01]  /*21e0*/  SHF.L.U64.HI R68, R14, 0x6, R15 ;  /* 0x000000060e447819 */ /* 0x001fe2000001020f */
[----:B------:R-:W-:Y:S02]  /*21f0*/  IMAD R30, R224, R56, RZ ;  /* 0x00000038e01e7224 */ /* 0x000fe400078e02ff */
[----:B------:R-:W-:Y:S01]  /*2200*/  VIADD R73, R38, 0x8 ;  /* 0x0000000826497836 */ /* 0x000fe20000000000 */
[----:B------:R-:W-:Y:S01]  /*2210*/  SHF.R.U32.HI R38, RZ, 0x3, R209 ;  /* 0x00000003ff267819 */ /* 0x000fe200000116d1 */
[----:B------:R-:W-:-:S02]  /*2220*/  IMAD R39, R18, R57, R30 ;  /* 0x0000003912277224 */ /* 0x000fc400078e021e */
[----:B------:R-:W-:-:S04]  /*2230*/  IMAD.WIDE.U32 R30, R18, R56, R16 ;  /* 0x00000038121e7225 */ /* 0x000fc800078e0010 */
[----:B------:R-:W-:Y:S02]  /*2240*/  IMAD.IADD R31, R39, 0x1, R31 ;  /* 0x00000001271f7824 */ /* 0x000fe400078e021f */
[----:B------:R-:W-:Y:S02]  /*2250*/  IMAD.MOV.U32 R88, RZ, RZ, 0x20 ;  /* 0x00000020ff587424 */ /* 0x000fe400078e00ff */
[----:B------:R-:W-:Y:S02]  /*2260*/  IMAD R75, R9, 0x60, RZ ;  /* 0x00000060094b7824 */ /* 0x000fe400078e02ff */
[----:B------:R-:W-:Y:S02]  /*2270*/  IMAD.SHL.U32 R67, R8, 0x40, RZ ;  /* 0x0000004008437824 */ /* 0x000fe400078e00ff */
[----:B------:R-:W-:Y:S02]  /*2280*/  IMAD.SHL.U32 R69, R14, 0x40, RZ ;  /* 0x000000400e457824 */ /* 0x000fe400078e00ff */
[----:B------:R-:W-:-:S02]  /*2290*/  IMAD R77, R57, 0x60, RZ ;  /* 0x00000060394d7824 */ /* 0x000fc400078e02ff */
[----:B------:R-:W-:Y:S02]  /*22a0*/  IMAD.SHL.U32 R71, R56, 0x40, RZ ;  /* 0x0000004038477824 */ /* 0x000fe400078e00ff */
[----:B-----5:R-:W-:-:S04]  /*22b0*/  IMAD.WIDE.U32 R30, R154, R56, R30 ;  /* 0x000000389a1e7225 */ /* 0x020fc800078e001e */
[----:B----4-:R-:W-:Y:S01]  /*22c0*/  IMAD.SHL.U32 R74, R43, 0x2, RZ ;  /* 0x000000022b4a7824 */ /* 0x010fe200078e00ff */
[----:B------:R-:W-:Y:S02]  /*22d0*/  SHF.R.S32.HI R3, RZ, 0x1f, R0 ;  /* 0x0000001fff037819 */ /* 0x000fe40000011400 */
[----:B------:R-:W-:Y:S02]  /*22e0*/  SEL R21, R0, RZ, !P0 ;  /* 0x000000ff00157207 */ /* 0x000fe40004000000 */
[----:B------:R-:W-:Y:S01]  /*22f0*/  SEL R20, R3, RZ, !P0 ;  /* 0x000000ff03147207 */ /* 0x000fe20004000000 */
[----:B------:R-:W-:Y:S02]  /*2300*/  IMAD R3, R224, R8, RZ ;  /* 0x00000008e0037224 */ /* 0x000fe400078e02ff */
[----:B------:R-:W-:-:S04]  /*2310*/  IMAD.WIDE.U32 R4, R21, UR4, R4 ;  /* 0x0000000415047c25 */ /* 0x000fc8000f8e0004 */
[----:B------:R-:W-:Y:S02]  /*2320*/  IMAD R0, R20, UR4, RZ ;  /* 0x0000000414007c24 */ /* 0x000fe4000f8e02ff */
[----:B------:R-:W-:Y:S01]  /*2330*/  IMAD R13, R18, R9, R3 ;  /* 0x00000009120d7224 */ /* 0x000fe200078e0203 */
[----:B------:R-:W-:Y:S01]  /*2340*/  IADD3 R3, P2, R4, R60, RZ ;  /* 0x0000003c04037210 */ /* 0x000fe20007f5e0ff */
[----:B------:R-:W-:Y:S01]  /*2350*/  IMAD R11, R21, UR5, R0 ;  /* 0x00000005150b7c24 */ /* 0x000fe2000f8e0200 */
[----:B------:R-:W-:Y:S05]  /*2360*/  @!P6 WARPSYNC.ALL ;  /* 0x000000000000e948 */ /* 0x000fea0003800000 */
[C---:B------:R-:W-:Y:S01]  /*2370*/  VIADD R0, R16.reuse, 0x20 ;  /* 0x0000002010007836 */ /* 0x040fe20000000000 */
[----:B------:R-:W-:Y:S01]  /*2380*/  ULDC UR4, c[0x0][0x320] ;  /* 0x0000c80000047ab9 */ /* 0x000fe20000000800 */
[----:B------:R-:W-:Y:S01]  /*2390*/  IMAD.IADD R60, R5, 0x1, R11 ;  /* 0x00000001053c7824 */ /* 0x000fe200078e020b */
[----:B------:R-:W-:Y:S01]  /*23a0*/  @!P6 BAR.SYNC.DEFER_BLOCKING 0x9, 0x100 ;  /* 0x024400000000eb1d */ /* 0x000fe20000010000 */
[C---:B------:R-:W-:Y:S01]  /*23b0*/  ISETP.GE.AND P0, PT, R16.reuse, UR4, PT ;  /* 0x0000000410007c0c */ /* 0x040fe2000bf06270 */
[----:B------:R-:W-:Y:S01]  /*23c0*/  VIADD R11, R16, 0xe0 ;  /* 0x000000e0100b7836 */ /* 0x000fe20000000000 */
[----:B------:R-:W-:Y:S01]  /*23d0*/  ISETP.GE.AND P1, PT, R0, UR4, PT ;  /* 0x0000000400007c0c */ /* 0x000fe2000bf26270 */
[----:B------:R-:W-:Y:S01]  /*23e0*/  IMAD.WIDE.U32 R8, R8, 0x60, RZ ;  /* 0x0000006008087825 */ /* 0x000fe200078e00ff */
[----:B------:R-:W-:Y:S01]  /*23f0*/  SEL R6, RZ, 0x1, P0 ;  /* 0x00000001ff067807 */ /* 0x000fe20000000000 */
[----:B------:R-:W-:Y:S01]  /*2400*/  ULDC.64 UR6, c[0x0][0x330] ;  /* 0x0000cc0000067ab9 */ /* 0x000fe20000000a00 */
[----:B------:R-:W-:Y:S01]  /*2410*/  SEL R7, RZ, 0xffffffff, P1 ;  /* 0xffffffffff077807 */ /* 0x000fe20000800000 */
[----:B------:R-:W-:Y:S01]  /*2420*/  IMAD.IADD R75, R9, 0x1, R75 ;  /* 0x00000001094b7824 */ /* 0x000fe200078e024b */
[----:B------:R-:W-:-:S02]  /*2430*/  IADD3.X R61, R60, R61, R13, P2, !PT ;  /* 0x0000003d3c3d7210 */ /* 0x000fc400017fe40d */
[----:B------:R-:W-:Y:S01]  /*2440*/  ISETP.GE.AND P1, PT, R62, UR4, PT ;  /* 0x000000043e007c0c */ /* 0x000fe2000bf26270 */
[----:B------:R-:W-:Y:S01]  /*2450*/  IMAD.SHL.U32 R7, R7, 0x2, RZ ;  /* 0x0000000207077824 */ /* 0x000fe200078e00ff */
[----:B------:R-:W-:Y:S02]  /*2460*/  ISETP.GE.AND P2, PT, R63, UR4, PT ;  /* 0x000000043f007c0c */ /* 0x000fe4000bf46270 */
[----:B------:R-:W-:Y:S02]  /*2470*/  ISETP.GE.AND P0, PT, R10, UR4, PT ;  /* 0x000000040a007c0c */ /* 0x000fe4000bf06270 */
[----:B------:R-:W-:Y:S02]  /*2480*/  ISETP.GE.AND P3, PT, R11, UR4, PT ;  /* 0x000000040b007c0c */ /* 0x000fe4000bf66270 */
[----:B------:R-:W-:Y:S01]  /*2490*/  LOP3.LUT R10, R7, 0x2, R6, 0xe2, !PT ;  /* 0x00000002070a7812 */ /* 0x000fe200078ee206 */
[----:B------:R-:W-:Y:S01]  /*24a0*/  IMAD.WIDE.U32 R6, R215, UR6, R16 ;  /* 0x00000006d7067c25 */ /* 0x000fe2000f8e0010 */
[----:B------:R-:W-:-:S02]  /*24b0*/  SEL R11, RZ, 0x4, P1 ;  /* 0x00000004ff0b7807 */ /* 0x000fc40000800000 */
[----:B------:R-:W-:Y:S01]  /*24c0*/  SEL R12, RZ, 0x8, P2 ;  /* 0x00000008ff0c7807 */ /* 0x000fe20001000000 */
[----:B------:R-:W-:Y:S01]  /*24d0*/  IMAD R7, R215, UR7, R7 ;  /* 0x00000007d7077c24 */ /* 0x000fe2000f8e0207 */
[----:B------:R-:W-:Y:S02]  /*24e0*/  ISETP.GE.AND P1, PT, R64, UR4, PT ;  /* 0x0000000440007c0c */ /* 0x000fe4000bf26270 */
[----:B------:R-:W-:Y:S01]  /*24f0*/  ISETP.GE.AND P2, PT, R65, UR4, PT ;  /* 0x0000000441007c0c */ /* 0x000fe2000bf46270 */
[----:B------:R-:W-:Y:S01]  /*2500*/  ULDC.64 UR4, c[0x0][0x338] ;  /* 0x0000ce0000047ab9 */ /* 0x000fe20000000a00 */
[----:B------:R-:W-:Y:S01]  /*2510*/  LOP3.LUT R10, R12, R10, R11, 0xfe, !PT ;  /* 0x0000000a0c0a7212 */ /* 0x000fe200078efe0b */
[----:B------:R-:W-:Y:S01]  /*2520*/  IMAD R13, R20, UR4, RZ ;  /* 0x00000004140d7c24 */ /* 0x000fe2000f8e02ff */
[----:B------:R-:W-:Y:S01]  /*2530*/  SEL R11, RZ, 0x10, P1 ;  /* 0x00000010ff0b7807 */ /* 0x000fe20000800000 */
[C---:B------:R-:W-:Y:S01]  /*2540*/  IMAD.WIDE.U32 R6, R21.reuse, UR4, R6 ;  /* 0x0000000415067c25 */ /* 0x040fe2000f8e0006 */
[----:B------:R-:W-:Y:S01]  /*2550*/  SEL R12, RZ, 0x20, P2 ;  /* 0x00000020ff0c7807 */ /* 0x000fe20001000000 */
[----:B------:R-:W-:Y:S01]  /*2560*/  ULDC UR4, c[0x0][0x2f4] ;  /* 0x0000bd0000047ab9 */ /* 0x000fe20000000800 */
[----:B------:R-:W-:Y:S01]  /*2570*/  IADD3 R58, P1, R18, R59, RZ ;  /* 0x0000003b123a7210 */ /* 0x000fe20007f3e0ff */
[----:B------:R-:W-:Y:S01]  /*2580*/  IMAD R41, R21, UR5, R13 ;  /* 0x0000000515297c24 */ /* 0x000fe2000f8e020d */
[----:B------:R-:W-:Y:S01]  /*2590*/  LOP3.LUT R11, R12, R10, R11, 0xfe, !PT ;  /* 0x0000000a0c0b7212 */ /* 0x000fe200078efe0b */
[----:B------:R-:W-:Y:S01]  /*25a0*/  IMAD.WIDE.U32 R20, R18, R56, R22 ;  /* 0x0000003812147225 */ /* 0x000fe200078e0016 */
[----:B------:R-:W-:-:S02]  /*25b0*/  SEL R10, RZ, 0x40, P0 ;  /* 0x00000040ff0a7807 */ /* 0x000fc40000000000 */
[----:B------:R-:W-:Y:S01]  /*25c0*/  ISETP.GE.AND P0, PT, R16, R43, PT ;  /* 0x0000002b1000720c */ /* 0x000fe20003f06270 */
[----:B------:R-:W-:Y:S01]  /*25d0*/  IMAD.IADD R21, R21, 0x1, R39 ;  /* 0x0000000115157824 */ /* 0x000fe200078e0227 */
[----:B------:R-:W-:Y:S01]  /*25e0*/  SHF.R.S32.HI R39, RZ, 0x1f, R36 ;  /* 0x0000001fff277819 */ /* 0x000fe20000011424 */
[----:B------:R-:W-:Y:S01]  /*25f0*/  IMAD.WIDE.U32 R12, R18, R14, R16 ;  /* 0x0000000e120c7225 */ /* 0x000fe200078e0010 */
[----:B------:R-:W-:Y:S02]  /*2600*/  LOP3.LUT R94, R11, R10, RZ, 0xfc, !PT ;  /* 0x0000000a0b5e7212 */ /* 0x000fe400078efcff */
[----:B------:R-:W-:Y:S01]  /*2610*/  LEA.HI R39, R39, R18, RZ, 0x3 ;  /* 0x0000001227277211 */ /* 0x000fe200078f18ff */
[CC--:B------:R-:W-:Y:S01]  /*2620*/  IMAD R10, R224.reuse, R14.reuse, RZ ;  /* 0x0000000ee00a7224 */ /* 0x0c0fe200078e02ff */
[----:B------:R-:W-:Y:S01]  /*2630*/  SEL R35, R43, RZ, P0 ;  /* 0x000000ff2b237207 */ /* 0x000fe20000000000 */
[----:B------:R-:W-:Y:S01]  /*2640*/  IMAD.X R59, R224, 0x1, R33, P1 ;  /* 0x00000001e03b7824 */ /* 0x000fe200008e0621 */
[----:B------:R-:W-:Y:S01]  /*2650*/  LOP3.LUT R39, R39, 0xfffffff8, RZ, 0xc0, !PT ;  /* 0xfffffff827277812 */ /* 0x000fe200078ec0ff */
[C---:B------:R-:W-:Y:S01]  /*2660*/  IMAD R37, R18.reuse, R15, R10 ;  /* 0x0000000f12257224 */ /* 0x040fe200078e020a */
[----:B------:R-:W-:Y:S01]  /*2670*/  SEL R93, RZ, 0xffffff80, P3 ;  /* 0xffffff80ff5d7807 */ /* 0x000fe20001800000 */
[----:B------:R-:W-:Y:S01]  /*2680*/  IMAD.WIDE.U32 R10, R18, R14, R22 ;  /* 0x0000000e120a7225 */ /* 0x000fe200078e0016 */
[----:B------:R-:W-:-:S02]  /*2690*/  ISETP.GE.AND P2, PT, R0, UR4, PT ;  /* 0x0000000400007c0c */ /* 0x000fc4000bf46270 */
[----:B------:R-:W-:Y:S01]  /*26a0*/  LOP3.LUT R93, R94, 0x80, R93, 0xc8, !PT ;  /* 0x000000805e5d7812 */ /* 0x000fe200078ec85d */
[----:B------:R-:W-:Y:S01]  /*26b0*/  IMAD.IADD R35, R16, 0x1, R35 ;  /* 0x0000000110237824 */ /* 0x000fe200078e0223 */
[----:B------:R-:W-:Y:S01]  /*26c0*/  LOP3.LUT R94, R94, 0x40, RZ, 0xc0, !PT ;  /* 0x000000405e5e7812 */ /* 0x000fe200078ec0ff */
[----:B------:R-:W-:Y:S02]  /*26d0*/  IMAD.IADD R39, R18, 0x1, -R39 ;  /* 0x0000000112277824 */ /* 0x000fe400078e0a27 */
[----:B------:R-:W-:Y:S01]  /*26e0*/  IMAD.IADD R11, R11, 0x1, R37 ;  /* 0x000000010b0b7824 */ /* 0x000fe200078e0225 */
[----:B------:R-:W-:Y:S01]  /*26f0*/  SHF.R.S32.HI R32, RZ, 0x1f, R35 ;  /* 0x0000001fff207819 */ /* 0x000fe20000011423 */
[----:B------:R-:W-:Y:S01]  /*2700*/  IMAD.IADD R13, R37, 0x1, R13 ;  /* 0x00000001250d7824 */ /* 0x000fe200078e020d */
[----:B------:R-:W-:Y:S01]  /*2710*/  SHF.R.S32.HI R37, RZ, 0x1f, R154 ;  /* 0x0000001fff257819 */ /* 0x000fe2000001149a */
[----:B------:R-:W-:Y:S01]  /*2720*/  IMAD.SHL.U32 R82, R39, 0x40, RZ ;  /* 0x0000004027527824 */ /* 0x000fe200078e00ff */
[----:B------:R-:W-:Y:S01]  /*2730*/  LEA.HI R32, R32, R35, RZ, 0x3 ;  /* 0x0000002320207211 */ /* 0x000fe200078f18ff */
[----:B------:R-:W-:Y:S01]  /*2740*/  IMAD R35, R15, 0x60, RZ ;  /* 0x000000600f237824 */ /* 0x000fe200078e02ff */
[----:B------:R-:W-:Y:S01]  /*2750*/  LOP3.LUT P1, RZ, R39, 0x4, RZ, 0xc0, !PT ;  /* 0x0000000427ff7812 */ /* 0x000fe2000782c0ff */
[C---:B------:R-:W-:Y:S01]  /*2760*/  IMAD R34, R37.reuse, R14, RZ ;  /* 0x0000000e25227224 */ /* 0x040fe200078e02ff */
[----:B------:R-:W-:Y:S01]  /*2770*/  LOP3.LUT R82, R82, 0x1c0, RZ, 0xc0, !PT ;  /* 0x000001c052527812 */ /* 0x000fe200078ec0ff */
[----:B------:R-:W-:Y:S01]  /*2780*/  IMAD R37, R37, R56, RZ ;  /* 0x0000003825257224 */ /* 0x000fe200078e02ff */
[----:B------:R-:W-:Y:S01]  /*2790*/  LOP3.LUT R33, R209, 0x38, R32, 0xf8, !PT ;  /* 0x00000038d1217812 */ /* 0x000fe200078ef820 */
[C---:B------:R-:W-:Y:S01]  /*27a0*/  IMAD R79, R154.reuse, R15, R34 ;  /* 0x0000000f9a4f7224 */ /* 0x040fe200078e0222 */
[----:B------:R-:W-:Y:S01]  /*27b0*/  SHF.R.U32.HI R85, RZ, 0x3, R82 ;  /* 0x00000003ff557819 */ /* 0x000fe20000011652 */
[----:B------:R-:W-:Y:S01]  /*27c0*/  IMAD.WIDE.U32 R10, R154, R14, R10 ;  /* 0x0000000e9a0a7225 */ /* 0x000fe200078e000a */
[----:B------:R-:W-:-:S02]  /*27d0*/  LOP3.LUT R34, R82, 0x18, R16, 0xf8, !PT ;  /* 0x0000001852227812 */ /* 0x000fc400078ef810 */
[----:B------:R-:W-:Y:S01]  /*27e0*/  LOP3.LUT R33, R33, R38, RZ, 0x3c, !PT ;  /* 0x0000002621217212 */ /* 0x000fe200078e3cff */
[----:B------:R-:W-:Y:S01]  /*27f0*/  IMAD.WIDE.U32 R12, R154, R14, R12 ;  /* 0x0000000e9a0c7225 */ /* 0x000fe200078e000c */
[--C-:B------:R-:W-:Y:S02]  /*2800*/  SHF.R.S32.HI R83, RZ, 0x3, R32.reuse ;  /* 0x00000003ff537819 */ /* 0x100fe40000011420 */
[----:B------:R-:W-:Y:S01]  /*2810*/  LOP3.LUT R84, R32, 0xfffffff8, RZ, 0xc0, !PT ;  /* 0xfffffff820547812 */ /* 0x000fe200078ec0ff */
[----:B------:R-:W-:Y:S01]  /*2820*/  IMAD.IADD R87, R212, 0x1, R33 ;  /* 0x00000001d4577824 */ /* 0x000fe200078e0221 */
[----:B------:R-:W-:Y:S01]  /*2830*/  LOP3.LUT R32, R82, 0x38, R32, 0xf8, !PT ;  /* 0x0000003852207812 */ /* 0x000fe200078ef820 */
[----:B------:R-:W-:Y:S01]  /*2840*/  IMAD R37, R154, R57, R37 ;  /* 0x000000399a257224 */ /* 0x000fe200078e0225 */
[----:B------:R-:W-:Y:S01]  /*2850*/  LOP3.LUT R89, R34, R85, RZ, 0x3c, !PT ;  /* 0x0000005522597212 */ /* 0x000fe200078e3cff */
[----:B------:R-:W-:Y:S01]  /*2860*/  IMAD.WIDE.U32 R20, R154, R56, R20 ;  /* 0x000000389a147225 */ /* 0x000fe200078e0014 */
[----:B------:R-:W-:-:S02]  /*2870*/  SEL R88, R88, 0xffffffe0, !P1 ;  /* 0xffffffe058587807 */ /* 0x000fc40004800000 */
[----:B------:R-:W-:Y:S01]  /*2880*/  LOP3.LUT R33, R32, R85, RZ, 0x3c, !PT ;  /* 0x0000005520217212 */ /* 0x000fe200078e3cff */
[----:B------:R-:W-:Y:S01]  /*2890*/  IMAD.WIDE.U32 R14, R14, 0x60, RZ ;  /* 0x000000600e0e7825 */ /* 0x000fe200078e00ff */
[----:B------:R-:W-:Y:S02]  /*28a0*/  SHF.R.S32.HI R86, RZ, 0x1f, R84 ;  /* 0x0000001fff567819 */ /* 0x000fe40000011454 */
[----:B------:R-:W-:Y:S01]  /*28b0*/  ISETP.GE.AND P1, PT, R16, UR4, PT ;  /* 0x0000000410007c0c */ /* 0x000fe2000bf26270 */
[----:B------:R-:W-:-:S04]  /*28c0*/  IMAD.WIDE.U32 R56, R56, 0x60, RZ ;  /* 0x0000006038387825 */ /* 0x000fc800078e00ff */
[----:B------:R-:W-:Y:S02]  /*28d0*/  IMAD R89, R210, 0x200, R89 ;  /* 0x00000200d2597824 */ /* 0x000fe400078e0259 */
[----:B------:R-:W-:Y:S02]  /*28e0*/  IMAD.IADD R78, R11, 0x1, R79 ;  /* 0x000000010b4e7824 */ /* 0x000fe400078e024f */
[----:B------:R-:W-:Y:S02]  /*28f0*/  IMAD.IADD R76, R15, 0x1, R35 ;  /* 0x000000010f4c7824 */ /* 0x000fe400078e0223 */
[----:B------:R-:W-:Y:S02]  /*2900*/  IMAD.IADD R77, R57, 0x1, R77 ;  /* 0x00000001394d7824 */ /* 0x000fe400078e024d */
[----:B------:R-:W-:Y:S02]  /*2910*/  IMAD.IADD R79, R79, 0x1, R13 ;  /* 0x000000014f4f7824 */ /* 0x000fe400078e020d */
[----:B------:R-:W-:-:S02]  /*2920*/  IMAD.IADD R80, R21, 0x1, R37 ;  /* 0x0000000115507824 */ /* 0x000fc400078e0225 */
[----:B------:R-:W-:Y:S02]  /*2930*/  IMAD.IADD R81, R37, 0x1, R31 ;  /* 0x0000000125517824 */ /* 0x000fe400078e021f */
[----:B------:R-:W-:Y:S02]  /*2940*/  IMAD R90, R210, 0x200, R33 ;  /* 0x00000200d25a7824 */ /* 0x000fe400078e0221 */
[----:B------:R-:W-:Y:S02]  /*2950*/  IMAD.IADD R91, R88, 0x1, R89 ;  /* 0x00000001585b7824 */ /* 0x000fe400078e0259 */
[----:B------:R-:W-:-:S07]  /*2960*/  IMAD.IADD R92, R7, 0x1, R41 ;  /* 0x00000001075c7824 */ /* 0x000fce00078e0229 */
.L_x_664:
[----:B------:R-:W-:Y:S01]  /*2970*/  VIADD R45, R27, 0xffffffff ;  /* 0xffffffff1b2d7836 */ /* 0x000fe20000000000 */
[----:B0-----:R-:W0:Y:S01]  /*2980*/  LDC.64 R98, c[0x0][0x2e8] ;  /* 0x0000ba00ff627b82 */ /* 0x001e220000000a00 */
[----:B------:R-:W-:Y:S01]  /*2990*/  IMAD R103, R2, 0x1800, R91 ;  /* 0x0000180002677824 */ /* 0x000fe200078e025b */
[----:B------:R-:W-:Y:S05]  /*29a0*/  YIELD ;  /* 0x0000000000007946 */ /* 0x000fea0003800000 */
[----:B------:R-:W-:Y:S01]  /*29b0*/  SHF.R.S32.HI R39, RZ, 0x1f, R45 ;  /* 0x0000001fff277819 */ /* 0x000fe2000001142d */
[-C--:B------:R-:W-:Y:S01]  /*29c0*/  IMAD R27, R75, R45.reuse, RZ ;  /* 0x0000002d4b1b7224 */ /* 0x080fe200078e02ff */
[----:B------:R-:W1:Y:S01]  /*29d0*/  LDC R102, c[0x0][0x3f4] ;  /* 0x0000fd00ff667b82 */ /* 0x000e620000000800 */
[----:B------:R-:W-:Y:S01]  /*29e0*/  IMAD.WIDE.U32 R100, R8, R45, RZ ;  /* 0x0000002d08647225 */ /* 0x000fe200078e00ff */
[----:B------:R-:W-:Y:S03]  /*29f0*/  BSSY B0, `(.L_x_617) ;  /* 0x00002a4000007945 */ /* 0x000fe60003800000 */
[----:B------:R-:W-:Y:S01]  /*2a00*/  IMAD R33, R39, R8, R27 ;  /* 0x0000000827217224 */ /* 0x000fe200078e021b */
[----:B------:R-:W-:Y:S01]  /*2a10*/  IADD3 R27, P3, P4, R3, R100, R67 ;  /* 0x00000064031b7210 */ /* 0x000fe20007c7e043 */
[----:B------:R-:W-:-:S02]  /*2a20*/  IMAD R103, R103, 0x2, R26 ;  /* 0x0000000267677824 */ /* 0x000fc400078e021a */
[----:B------:R-:W-:-:S05]  /*2a30*/  IMAD.IADD R50, R101, 0x1, R33 ;  /* 0x0000000165327824 */ /* 0x000fca00078e0221 */
[----:B------:R-:W-:Y:S02]  /*2a40*/  IADD3.X R32, R61, R50, R66, P3, P4 ;  /* 0x000000323d207210 */ /* 0x000fe40001fe8442 */
[----:B------:R-:W-:-:S04]  /*2a50*/  IADD3 R33, P4, R3, R100, RZ ;  /* 0x0000006403217210 */ /* 0x000fc80007f9e0ff */
[-C--:B0-----:R-:W-:Y:S01]  /*2a60*/  LEA R42, P3, R33, R98.reuse, 0x1 ;  /* 0x00000062212a7211 */ /* 0x081fe200078608ff */
[----:B------:R-:W-:Y:S01]  /*2a70*/  IMAD.X R34, R50, 0x1, R61, P4 ;  /* 0x0000000132227824 */ /* 0x000fe200020e063d */
[----:B------:R-:W-:-:S04]  /*2a80*/  LEA R40, P4, R27, R98, 0x1 ;  /* 0x000000621b287211 */ /* 0x000fc800078808ff */
[-C--:B------:R-:W-:Y:S02]  /*2a90*/  LEA.HI.X R43, R33, R99.reuse, R34, 0x1, P3 ;  /* 0x00000063212b7211 */ /* 0x080fe400018f0c22 */
[----:B-1----:R-:W-:Y:S02]  /*2aa0*/  ISETP.GE.AND P3, PT, R102, 0x1, PT ;  /* 0x000000016600780c */ /* 0x002fe40003f66270 */
[----:B------:R-:W-:Y:S01]  /*2ab0*/  LEA.HI.X R41, R27, R99, R32, 0x1, P4 ;  /* 0x000000631b297211 */ /* 0x000fe200020f0c20 */
[----:B------:R-:W-:Y:S01]  /*2ac0*/  IMAD R27, R2, 0x1800, R89 ;  /* 0x00001800021b7824 */ /* 0x000fe200078e0259 */
[----:B------:R-:W-:-:S03]  /*2ad0*/  ISETP.GT.AND P4, PT, R45, R28, PT ;  /* 0x0000001c2d00720c */ /* 0x000fc60003f84270 */
[----:B------:R-:W-:Y:S01]  /*2ae0*/  IMAD R104, R27, 0x2, R26 ;  /* 0x000000021b687824 */ /* 0x000fe200078e021a */
[----:B------:R-:W-:Y:S01]  /*2af0*/  P2R R96, PR, RZ, 0x10 ;  /* 0x00000010ff607803 */ /* 0x000fe20000000000 */
[----:B------:R-:W-:-:S04]  /*2b00*/  IMAD.MOV.U32 R27, RZ, RZ, R45 ;  /* 0x000000ffff1b7224 */ /* 0x000fc800078e002d */
[----:B------:R-:W-:Y:S05]  /*2b10*/  @!P3 BRA `(.L_x_618) ;  /* 0x0000002400dcb947 */ /* 0x000fea0003800000 */
[----:B------:R-:W-:Y:S01]  /*2b20*/  ULDC.U8 UR4, c[0x0][0x410] ;  /* 0x0001040000047ab9 */ /* 0x000fe20000000000 */
[-C--:B------:R-:W-:Y:S01]  /*2b30*/  IMAD R33, R76, R45.reuse, RZ ;  /* 0x0000002d4c217224 */ /* 0x080fe200078e02ff */
[----:B------:R-:W-:Y:S01]  /*2b40*/  ISETP.NE.AND P3, PT, RZ, UR4, PT ;  /* 0x00000004ff007c0c */ /* 0x000fe2000bf65270 */
[-C--:B------:R-:W-:Y:S02]  /*2b50*/  IMAD R35, R77, R45.reuse, RZ ;  /* 0x0000002d4d237224 */ /* 0x080fe400078e02ff */
[C---:B------:R-:W-:Y:S02]  /*2b60*/  IMAD R37, R39.reuse, R14, R33 ;  /* 0x0000000e27257224 */ /* 0x040fe400078e0221 */
[----:B------:R-:W-:Y:S02]  /*2b70*/  IMAD R39, R39, R56, R35 ;  /* 0x0000003827277224 */ /* 0x000fe400078e0223 */
[----:B------:R-:W-:Y:S02]  /*2b80*/  IMAD R97, R27, -0x60, R24 ;  /* 0xffffffa01b617824 */ /* 0x000fe400078e0218 */
[----:B------:R-:W-:-:S03]  /*2b90*/  IMAD.WIDE.U32 R32, R14, R45, RZ ;  /* 0x0000002d0e207225 */ /* 0x000fc600078e00ff */
[----:B------:R-:W-:Y:S01]  /*2ba0*/  VIMNMX R97, R97, 0x60, PT ;  /* 0x0000006061617848 */ /* 0x000fe20003fe0100 */
[----:B------:R-:W-:-:S04]  /*2bb0*/  IMAD.WIDE.U32 R34, R56, R45, RZ ;  /* 0x0000002d38227225 */ /* 0x000fc800078e00ff */
[----:B------:R-:W-:Y:S02]  /*2bc0*/  IMAD.IADD R95, R33, 0x1, R37 ;  /* 0x00000001215f7824 */ /* 0x000fe400078e0225 */
[----:B------:R-:W-:Y:S01]  /*2bd0*/  IMAD.IADD R105, R35, 0x1, R39 ;  /* 0x0000000123697824 */ /* 0x000fe200078e0227 */
[----:B------:R-:W-:Y:S06]  /*2be0*/  @!P3 BRA `(.L_x_619) ;  /* 0x00000010008cb947 */ /* 0x000fec0003800000 */
[----:B------:R-:W-:Y:S01]  /*2bf0*/  ISETP.GE.AND P4, PT, R18, R97, PT ;  /* 0x000000611200720c */ /* 0x000fe20003f86270 */
[----:B------:R-:W-:Y:S01]  /*2c00*/  BSSY B1, `(.L_x_620) ;  /* 0x000001e000017945 */ /* 0x000fe20003800000 */
        /* <DEDUP_REMOVED lines=8> */
[----:B------:R-:W-:Y:S06]  /*2c90*/  @P4 BRA `(.L_x_621) ;  /* 0x0000000000504947 */ /* 0x000fec0003800000 */
[----:B------:R-:W-:Y:S01]  /*2ca0*/  IADD3 R50, P3, R10, R32, RZ ;  /* 0x000000200a327210 */ /* 0x000fe20007f7e0ff */
[----:B------:R-:W-:Y:S01]  /*2cb0*/  ULDC.64 UR4, c[0x0][0x3e8] ;  /* 0x0000fa0000047ab9 */ /* 0x000fe20000000a00 */
[----:B------:R-:W-:Y:S02]  /*2cc0*/  CS2R R52, SRZ ;  /* 0x0000000000347805 */ /* 0x000fe4000001ff00 */
[----:B------:R-:W-:Y:S01]  /*2cd0*/  CS2R R54, SRZ ;  /* 0x0000000000367805 */ /* 0x000fe2000001ff00 */
[----:B------:R-:W-:Y:S01]  /*2ce0*/  IMAD.X R51, R95, 0x1, R78, P3 ;  /* 0x000000015f337824 */ /* 0x000fe200018e064e */
[----:B------:R-:W-:-:S05]  /*2cf0*/  IADD3 R48, P3, R20, R34, RZ ;  /* 0x0000002214307210 */ /* 0x000fca0007f7e0ff */
[----:B------:R-:W-:Y:S01]  /*2d00*/  IMAD.X R49, R105, 0x1, R80, P3 ;  /* 0x0000000169317824 */ /* 0x000fe200018e0650 */
[----:B------:R-:W-:-:S04]  /*2d10*/  LEA R98, P3, R50, UR4, 0x1 ;  /* 0x0000000432627c11 */ /* 0x000fc8000f8608ff */
[----:B------:R-:W-:Y:S01]  /*2d20*/  LEA.HI.X R99, R50, UR5, R51, 0x1, P3 ;  /* 0x0000000532637c11 */ /* 0x000fe200098f0c33 */
[----:B------:R-:W-:Y:S02]  /*2d30*/  ULDC.64 UR4, c[0x0][0x400] ;  /* 0x0001000000047ab9 */ /* 0x000fe40000000a00 */
[----:B------:R-:W-:-:S04]  /*2d40*/  LEA R100, P3, R48, UR4, 0x1 ;  /* 0x0000000430647c11 */ /* 0x000fc8000f8608ff */
[----:B------:R-:W-:Y:S02]  /*2d50*/  LEA.HI.X R101, R48, UR5, R49, 0x1, P3 ;  /* 0x0000000530657c11 */ /* 0x000fe400098f0c31 */
[----:B------:R-:W-:Y:S02]  /*2d60*/  ISETP.GE.AND P3, PT, R22, R102, PT ;  /* 0x000000661600720c */ /* 0x000fe40003f66270 */
[----:B------:R-:W-:Y:S02]  /*2d70*/  CS2R R50, SRZ ;  /* 0x0000000000327805 */ /* 0x000fe4000001ff00 */
[----:B------:R-:W-:-:S09]  /*2d80*/  CS2R R48, SRZ ;  /* 0x0000000000307805 */ /* 0x000fd2000001ff00 */
[----:B------:R0:W5:Y:S04]  /*2d90*/  @!P3 LDG.E.64 R52, desc[UR40][R98.64] ;  /* 0x000000286234b981 */ /* 0x000168000c1e1b00 */
[----:B------:R0:W5:Y:S01]  /*2da0*/  @!P3 LDG.E.64 R54, desc[UR40][R100.64] ;  /* 0x000000286436b981 */ /* 0x000162000c1e1b00 */
[----:B------:R-:W-:-:S13]  /*2db0*/  ISETP.GE.AND P3, PT, R202, R102, PT ;  /* 0x00000066ca00720c */ /* 0x000fda0003f66270 */
[----:B------:R0:W5:Y:S04]  /*2dc0*/  @!P3 LDG.E.64 R50, desc[UR40][R98.64+0x20] ;  /* 0x000020286232b981 */ /* 0x000168000c1e1b00 */
[----:B------:R0:W5:Y:S02]  /*2dd0*/  @!P3 LDG.E.64 R48, desc[UR40][R100.64+0x20] ;  /* 0x000020286430b981 */ /* 0x000164000c1e1b00 */
.L_x_621:
[----:B------:R-:W-:Y:S05]  /*2de0*/  BSYNC B1 ;  /* 0x0000000000017941 */ /* 0x000fea0003800000 */
.L_x_620:
[----:B------:R-:W-:Y:S01]  /*2df0*/  ISETP.GE.AND P5, PT, R220, R97, PT ;  /* 0x00000061dc00720c */ /* 0x000fe20003fa6270 */
[----:B------:R-:W-:Y:S01]  /*2e00*/  BSSY B1, `(.L_x_622) ;  /* 0x0000018000017945 */ /* 0x000fe20003800000 */
[----:B0----5:R-:W-:Y:S02]  /*2e10*/  IMAD.MOV.U32 R98, RZ, RZ, R50 ;  /* 0x000000ffff627224 */ /* 0x021fe400078e0032 */
[----:B------:R-:W-:-:S09]  /*2e20*/  IMAD.MOV.U32 R99, RZ, RZ, R51 ;  /* 0x000000ffff637224 */ /* 0x000fd200078e0033 */
[----:B------:R-:W-:Y:S05]  /*2e30*/  @P5 BRA `(.L_x_623) ;  /* 0x0000000000505947 */ /* 0x000fea0003800000 */
[----:B------:R-:W-:Y:S01]  /*2e40*/  IADD3 R33, P3, P6, R10, R32, R69 ;  /* 0x000000200a217210 */ /* 0x000fe20007e7e045 */
[----:B------:R-:W-:Y:S01]  /*2e50*/  ULDC.64 UR4, c[0x0][0x3e8] ;  /* 0x0000fa0000047ab9 */ /* 0x000fe20000000a00 */
[----:B------:R-:W-:Y:S02]  /*2e60*/  CS2R R44, SRZ ;  /* 0x00000000002c7805 */ /* 0x000fe4000001ff00 */
[----:B------:R-:W-:Y:S02]  /*2e70*/  CS2R R46, SRZ ;  /* 0x00000000002e7805 */ /* 0x000fe4000001ff00 */
[----:B------:R-:W-:Y:S02]  /*2e80*/  IADD3.X R38, R78, R95, R68, P3, P6 ;  /* 0x0000005f4e267210 */ /* 0x000fe40001fec444 */
[----:B------:R-:W-:-:S04]  /*2e90*/  IADD3 R35, P3, P6, R20, R34, R71 ;  /* 0x0000002214237210 */ /* 0x000fc80007e7e047 */
[----:B------:R-:W-:Y:S02]  /*2ea0*/  IADD3.X R36, R80, R105, R70, P3, P6 ;  /* 0x0000006950247210 */ /* 0x000fe40001fec446 */
        /* <DEDUP_REMOVED lines=13> */
.L_x_623:
[----:B------:R-:W-:Y:S05]  /*2f80*/  BSYNC B1 ;  /* 0x0000000000017941 */ /* 0x000fea0003800000 */
.L_x_622:
[----:B0-----:R-:W-:Y:S01]  /*2f90*/  IMAD.MOV.U32 R32, RZ, RZ, R52 ;  /* 0x000000ffff207224 */ /* 0x001fe200078e0034 */
[----:B------:R-:W-:Y:S01]  /*2fa0*/  UISETP.NE.AND UP0, UPT, UR44, 0x3, UPT ;  /* 0x000000032c00788c */ /* 0x000fe2000bf05270 */
[----:B------:R-:W-:Y:S01]  /*2fb0*/  IMAD.MOV.U32 R33, RZ, RZ, R53 ;  /* 0x000000ffff217224 */ /* 0x000fe200078e0035 */
[----:B------:R-:W-:Y:S01]  /*2fc0*/  PRMT R105, R99, 0x5410, R98 ;  /* 0x0000541063697816 */ /* 0x000fe20000000062 */
[----:B------:R-:W-:Y:S02]  /*2fd0*/  IMAD.MOV.U32 R34, RZ, RZ, R54 ;  /* 0x000000ffff227224 */ /* 0x000fe400078e0036 */
[----:B------:R-:W-:Y:S01]  /*2fe0*/  IMAD.MOV.U32 R35, RZ, RZ, R55 ;  /* 0x000000ffff237224 */ /* 0x000fe200078e0037 */
[----:B------:R-:W-:Y:S01]  /*2ff0*/  PRMT R113, R32, 0x5410, R33 ;  /* 0x0000541020717816 */ /* 0x000fe20000000021 */
[----:B------:R-:W-:Y:S01]  /*3000*/  IMAD.MOV.U32 R32, RZ, RZ, R48 ;  /* 0x000000ffff207224 */ /* 0x000fe200078e0030 */
[----:B------:R-:W-:Y:S01]  /*3010*/  PLOP3.LUT P3, PT, PT, PT, UP0, 0x80, 0x0 ;  /* 0x000000000000781c */ /* 0x000fe20003f6f008 */
[----:B------:R-:W-:Y:S01]  /*3020*/  IMAD.MOV.U32 R33, RZ, RZ, R49 ;  /* 0x000000ffff217224 */ /* 0x000fe200078e0031 */
[----:B------:R-:W-:Y:S01]  /*3030*/  PRMT R114, R34, 0x5410, R35 ;  /* 0x0000541022727816 */ /* 0x000fe20000000023 */
[----:B-----5:R-:W-:-:S02]  /*3040*/  IMAD.MOV.U32 R34, RZ, RZ, R44 ;  /* 0x000000ffff227224 */ /* 0x020fc400078e002c */
[----:B------:R-:W-:Y:S01]  /*3050*/  IMAD.MOV.U32 R35, RZ, RZ, R45 ;  /* 0x000000ffff237224 */ /* 0x000fe200078e002d */
[----:B------:R-:W-:Y:S01]  /*3060*/  PRMT R107, R32, 0x5410, R33 ;  /* 0x00005410206b7816 */ /* 0x000fe20000000021 */
[----:B------:R-:W-:Y:S02]  /*3070*/  IMAD.MOV.U32 R32, RZ, RZ, R38 ;  /* 0x000000ffff207224 */ /* 0x000fe400078e0026 */
[----:B------:R-:W-:Y:S01]  /*3080*/  IMAD.MOV.U32 R33, RZ, RZ, R39 ;  /* 0x000000ffff217224 */ /* 0x000fe200078e0027 */
[----:B------:R-:W-:Y:S01]  /*3090*/  PRMT R100, R34, 0x5410, R35 ;  /* 0x0000541022647816 */ /* 0x000fe20000000023 */
[----:B------:R-:W-:Y:S02]  /*30a0*/  IMAD.MOV.U32 R34, RZ, RZ, R46 ;  /* 0x000000ffff227224 */ /* 0x000fe400078e002e */
[----:B------:R-:W-:Y:S01]  /*30b0*/  IMAD.MOV.U32 R35, RZ, RZ, R47 ;  /* 0x000000ffff237224 */ /* 0x000fe200078e002f */
[----:B------:R-:W-:Y:S01]  /*30c0*/  PRMT R98, R32, 0x5410, R33 ;  /* 0x0000541020627816 */ /* 0x000fe20000000021 */
[----:B------:R-:W-:-:S02]  /*30d0*/  IMAD.MOV.U32 R32, RZ, RZ, R36 ;  /* 0x000000ffff207224 */ /* 0x000fc400078e0024 */
[----:B------:R-:W-:Y:S01]  /*30e0*/  IMAD.MOV.U32 R33, RZ, RZ, R37 ;  /* 0x000000ffff217224 */ /* 0x000fe200078e0025 */
[----:B------:R-:W-:-:S04]  /*30f0*/  PRMT R101, R34, 0x5410, R35 ;  /* 0x0000541022657816 */ /* 0x000fc80000000023 */
[----:B------:R-:W-:Y:S01]  /*3100*/  PRMT R99, R32, 0x5410, R33 ;  /* 0x0000541020637816 */ /* 0x000fe20000000021 */
[----:B------:R-:W-:Y:S06]  /*3110*/  @!P3 BRA `(.L_x_624) ;  /* 0x000000000004b947 */ /* 0x000fec0003800000 */
[----:B------:R-:W-:Y:S01]  /*3120*/  BPT.TRAP 0x1 ;  /* 0x000000040000795c */ /* 0x000fe20000300000 */
.L_x_624:
[----:B------:R-:W-:Y:S01]  /*3130*/  IMAD R95, R2, 0x8, R19 ;  /* 0x00000008025f7824 */ /* 0x000fe200078e0213 */
[----:B------:R-:W-:Y:S01]  /*3140*/  SHF.L.U32 R106, R201, 0x1f, RZ ;  /* 0x0000001fc96a7819 */ /* 0x000fe200000006ff */
[----:B------:R-:W-:Y:S03]  /*3150*/  BSSY B1, `(.L_x_625) ;  /* 0x0000003000017945 */ /* 0x000fe60003800000 */
[----:B------:R-:W0:Y:S02]  /*3160*/  SYNCS.PHASECHK.TRANS64.TRYWAIT P6, [R95+URZ+0x22890], R106 ;  /* 0x0228906a5f0075a7 */ /* 0x000e2400080c017f */
[----:B0-----:R-:W-:Y:S05]  /*3170*/  @!P6 BRA `(.L_x_626) ;  /* 0x0000016400d0e947 */ /* 0x001fea0003800000 */
.L_x_913:
[----:B------:R-:W-:Y:S05]  /*3180*/  BSYNC B1 ;  /* 0x0000000000017941 */ /* 0x000fea0003800000 */
.L_x_625:
[----:B------:R-:W-:Y:S04]  /*3190*/  BSSY B1, `(.L_x_627) ;  /* 0x0000064000017945 */ /* 0x000fe80003800000 */
[----:B------:R-:W-:Y:S05]  /*31a0*/  @P4 BRA `(.L_x_628) ;  /* 0x0000000400884947 */ /* 0x000fea0003800000 */
[----:B------:R-:W-:Y:S04]  /*31b0*/  BSSY B2, `(.L_x_629) ;  /* 0x0000031000027945 */ /* 0x000fe80003800000 */
[----:B------:R-:W-:Y:S05]  /*31c0*/  @P1 BRA `(.L_x_630) ;  /* 0x0000000000bc1947 */ /* 0x000fea0003800000 */
[----:B------:R1:W2:Y:S01]  /*31d0*/  LDS.128 R32, [R104] ;  /* 0x0000000068207984 */ /* 0x0002a20000000c00 */
[----:B------:R-:W-:Y:S01]  /*31e0*/  ISETP.GE.AND P4, PT, R22, R102, PT ;  /* 0x000000661600720c */ /* 0x000fe20003f86270 */
[----:B------:R-:W-:-:S12]  /*31f0*/  BSSY B3, `(.L_x_631) ;  /* 0x000002b000037945 */ /* 0x000fd80003800000 */
[----:B-1----:R-:W-:Y:S05]  /*3200*/  @P4 BRA `(.L_x_632) ;  /* 0x0000000000a44947 */ /* 0x002fea0003800000 */
[----:B------:R-:W-:Y:S01]  /*3210*/  SHF.R.U64 R111, R52, 0x10, R53 ;  /* 0x00000010346f7819 */ /* 0x000fe20000001235 */
[----:B--2---:R-:W-:Y:S01]  /*3220*/  IMAD.MOV.U32 R52, RZ, RZ, R35 ;  /* 0x000000ffff347224 */ /* 0x004fe200078e0023 */
[--C-:B------:R-:W-:Y:S01]  /*3230*/  SHF.R.U64 R108, R54, 0x10, R55.reuse ;  /* 0x00000010366c7819 */ /* 0x100fe20000001237 */
[--C-:B------:R-:W-:Y:S01]  /*3240*/  HADD2.F32 R35, -RZ, R33.reuse.H1_H1 ;  /* 0x30000021ff237230 */ /* 0x100fe20000004100 */
[----:B------:R-:W-:Y:S01]  /*3250*/  SHF.R.U32.HI R109, RZ, 0x10, R55 ;  /* 0x00000010ff6d7819 */ /* 0x000fe20000011637 */
[----:B------:R-:W-:Y:S01]  /*3260*/  HADD2.F32 R33, -RZ, R33.H0_H0 ;  /* 0x20000021ff217230 */ /* 0x000fe20000004100 */
[----:B------:R-:W-:Y:S01]  /*3270*/  SHF.R.U32.HI R110, RZ, 0x10, R53 ;  /* 0x00000010ff6e7819 */ /* 0x000fe20000011635 */
[----:B------:R-:W-:Y:S02]  /*3280*/  HADD2.F32 R108, -RZ, R108.H0_H0 ;  /* 0x2000006cff6c7230 */ /* 0x000fe40000004100 */
[----:B------:R-:W-:Y:S02]  /*3290*/  HADD2.F32 R109, -RZ, R109.H0_H0 ;  /* 0x2000006dff6d7230 */ /* 0x000fe40000004100 */
[----:B------:R-:W-:-:S02]  /*32a0*/  HADD2.F32 R53, -RZ, R52.H1_H1 ;  /* 0x30000034ff357230 */ /* 0x000fc40000004100 */
[----:B------:R-:W-:Y:S02]  /*32b0*/  HADD2.F32 R54, -RZ, R111.H0_H0 ;  /* 0x2000006fff367230 */ /* 0x000fe40000004100 */
[----:B------:R-:W-:Y:S02]  /*32c0*/  HADD2.F32 R55, -RZ, R110.H0_H0 ;  /* 0x2000006eff377230 */ /* 0x000fe40000004100 */
[-C--:B------:R-:W-:Y:S01]  /*32d0*/  FMUL.FTZ R110, R35, R108.reuse ;  /* 0x0000006c236e7220 */ /* 0x080fe20000410000 */
[----:B------:R-:W-:Y:S02]  /*32e0*/  HADD2.F32 R52, -RZ, R52.H0_H0 ;  /* 0x20000034ff347230 */ /* 0x000fe40000004100 */
[----:B------:R-:W-:Y:S01]  /*32f0*/  FMUL.FTZ R108, R33, R108 ;  /* 0x0000006c216c7220 */ /* 0x000fe20000410000 */
[-C--:B------:R-:W-:Y:S01]  /*3300*/  FMUL.FTZ R111, R53, R109.reuse ;  /* 0x0000006d356f7220 */ /* 0x080fe20000410000 */
[-C--:B------:R-:W-:Y:S01]  /*3310*/  FFMA.FTZ R33, R33, R54.reuse, -R110 ;  /* 0x0000003621217223 */ /* 0x080fe2000001086e */
[C---:B------:R-:W-:Y:S01]  /*3320*/  FMUL.FTZ R112, R52.reuse, R109 ;  /* 0x0000006d34707220 */ /* 0x040fe20000410000 */
[----:B------:R-:W-:Y:S01]  /*3330*/  FFMA.FTZ R108, R35, R54, R108 ;  /* 0x00000036236c7223 */ /* 0x000fe2000001006c */
[----:B------:R-:W-:Y:S01]  /*3340*/  FFMA.FTZ R110, R52, R55, -R111 ;  /* 0x00000037346e7223 */ /* 0x000fe2000001086f */
[----:B------:R-:W-:-:S02]  /*3350*/  HADD2.F32 R54, -RZ, R114.H0_H0 ;  /* 0x20000072ff367230 */ /* 0x000fc40000004100 */
[----:B------:R-:W-:Y:S01]  /*3360*/  FFMA.FTZ R115, R53, R55, R112 ;  /* 0x0000003735737223 */ /* 0x000fe20000010070 */
[----:B------:R-:W-:Y:S01]  /*3370*/  HADD2.F32 R109, -RZ, R114.H1_H1 ;  /* 0x30000072ff6d7230 */ /* 0x000fe20000004100 */
[----:B------:R-:W-:Y:S01]  /*3380*/  F2FP.F16.F32.PACK_AB R33, R108, R33 ;  /* 0x000000216c21723e */ /* 0x000fe200000000ff */
[----:B------:R-:W-:Y:S02]  /*3390*/  HADD2.F32 R35, -RZ, R32.H1_H1 ;  /* 0x30000020ff237230 */ /* 0x000fe40000004100 */
[----:B------:R-:W-:Y:S02]  /*33a0*/  HADD2.F32 R52, -RZ, R34.H1_H1 ;  /* 0x30000022ff347230 */ /* 0x000fe40000004100 */
[----:B------:R-:W-:Y:S02]  /*33b0*/  HADD2.F32 R32, -RZ, R32.H0_H0 ;  /* 0x20000020ff207230 */ /* 0x000fe40000004100 */
[----:B------:R-:W-:Y:S01]  /*33c0*/  FMUL.FTZ R111, R35, R54 ;  /* 0x00000036236f7220 */ /* 0x000fe20000410000 */
[----:B------:R-:W-:-:S02]  /*33d0*/  HADD2.F32 R34, -RZ, R34.H0_H0 ;  /* 0x20000022ff227230 */ /* 0x000fc40000004100 */
[--C-:B------:R-:W-:Y:S02]  /*33e0*/  HADD2.F32 R53, -RZ, R113.reuse.H0_H0 ;  /* 0x20000071ff357230 */ /* 0x100fe40000004100 */
[----:B------:R-:W-:Y:S01]  /*33f0*/  FMUL.FTZ R54, R32, R54 ;  /* 0x0000003620367220 */ /* 0x000fe20000410000 */
[----:B------:R-:W-:Y:S02]  /*3400*/  HADD2.F32 R55, -RZ, R113.H1_H1 ;  /* 0x30000071ff377230 */ /* 0x000fe40000004100 */
[-C--:B------:R-:W-:Y:S01]  /*3410*/  FMUL.FTZ R113, R52, R109.reuse ;  /* 0x0000006d34717220 */ /* 0x080fe20000410000 */
[----:B------:R-:W-:Y:S01]  /*3420*/  FMUL.FTZ R109, R34, R109 ;  /* 0x0000006d226d7220 */ /* 0x000fe20000410000 */
[-C--:B------:R-:W-:Y:S01]  /*3430*/  FFMA.FTZ R111, R32, R53.reuse, -R111 ;  /* 0x00000035206f7223 */ /* 0x080fe2000001086f */
[----:B------:R-:W-:Y:S01]  /*3440*/  FFMA.FTZ R54, R35, R53, R54 ;  /* 0x0000003523367223 */ /* 0x000fe20000010036 */
[-C--:B------:R-:W-:Y:S01]  /*3450*/  FFMA.FTZ R113, R34, R55.reuse, -R113 ;  /* 0x0000003722717223 */ /* 0x080fe20000010871 */
[----:B------:R-:W-:Y:S01]  /*3460*/  FFMA.FTZ R52, R52, R55, R109 ;  /* 0x0000003734347223 */ /* 0x000fe2000001006d */
[----:B------:R-:W-:-:S02]  /*3470*/  F2FP.F16.F32.PACK_AB R35, R115, R110 ;  /* 0x0000006e7323723e */ /* 0x000fc400000000ff */
[----:B------:R-:W-:Y:S02]  /*3480*/  F2FP.F16.F32.PACK_AB R32, R54, R111 ;  /* 0x0000006f3620723e */ /* 0x000fe400000000ff */
[----:B------:R-:W-:-:S07]  /*3490*/  F2FP.F16.F32.PACK_AB R34, R52, R113 ;  /* 0x000000713422723e */ /* 0x000fce00000000ff */
.L_x_632:
[----:B------:R-:W-:Y:S05]  /*34a0*/  BSYNC B3 ;  /* 0x0000000000037941 */ /* 0x000fea0003800000 */
.L_x_631:
[----:B--2---:R1:W-:Y:S02]  /*34b0*/  STG.E.128 desc[UR40][R42.64], R32 ;  /* 0x000000202a007986 */ /* 0x0043e4000c101d28 */
.L_x_630:
[----:B------:R-:W-:Y:S05]  /*34c0*/  BSYNC B2 ;  /* 0x0000000000027941 */ /* 0x000fea0003800000 */
.L_x_629:
[----:B------:R-:W-:Y:S05]  /*34d0*/  @P2 BRA `(.L_x_628) ;  /* 0x0000000000bc2947 */ /* 0x000fea0003800000 */
[----:B-1----:R1:W2:Y:S01]  /*34e0*/  LDS.128 R32, [R103] ;  /* 0x0000000067207984 */ /* 0x0022a20000000c00 */
[----:B------:R-:W-:Y:S01]  /*34f0*/  ISETP.GE.AND P4, PT, R202, R102, PT ;  /* 0x00000066ca00720c */ /* 0x000fe20003f86270 */
[----:B------:R-:W-:-:S12]  /*3500*/  BSSY B2, `(.L_x_633) ;  /* 0x000002b000027945 */ /* 0x000fd80003800000 */
[----:B-1----:R-:W-:Y:S05]  /*3510*/  @P4 BRA `(.L_x_634) ;  /* 0x0000000000a44947 */ /* 0x002fea0003800000 */
[--C-:B------:R-:W-:Y:S02]  /*3520*/  SHF.R.U64 R50, R50, 0x10, R51.reuse ;  /* 0x0000001032327819 */ /* 0x100fe40000001233 */
[----:B------:R-:W-:Y:S02]  /*3530*/  SHF.R.U32.HI R52, RZ, 0x10, R51 ;  /* 0x00000010ff347819 */ /* 0x000fe40000011633 */
[--C-:B------:R-:W-:Y:S01]  /*3540*/  SHF.R.U64 R51, R48, 0x10, R49.reuse ;  /* 0x0000001030337819 */ /* 0x100fe20000001231 */
[----:B--2---:R-:W-:Y:S01]  /*3550*/  IMAD.MOV.U32 R48, RZ, RZ, R34 ;  /* 0x000000ffff307224 */ /* 0x004fe200078e0022 */
[----:B------:R-:W-:Y:S01]  /*3560*/  SHF.R.U32.HI R54, RZ, 0x10, R49 ;  /* 0x00000010ff367819 */ /* 0x000fe20000011631 */
[----:B------:R-:W-:Y:S02]  /*3570*/  HADD2.F32 R34, -RZ, R33.H1_H1 ;  /* 0x30000021ff227230 */ /* 0x000fe40000004100 */
[----:B------:R-:W-:Y:S02]  /*3580*/  HADD2.F32 R51, -RZ, R51.H0_H0 ;  /* 0x20000033ff337230 */ /* 0x000fe40000004100 */
[----:B------:R-:W-:-:S02]  /*3590*/  HADD2.F32 R54, -RZ, R54.H0_H0 ;  /* 0x20000036ff367230 */ /* 0x000fc40000004100 */
[--C-:B------:R-:W-:Y:S02]  /*35a0*/  HADD2.F32 R49, -RZ, R35.reuse.H1_H1 ;  /* 0x30000023ff317230 */ /* 0x100fe40000004100 */
[----:B------:R-:W-:Y:S01]  /*35b0*/  FMUL.FTZ R108, R34, R51 ;  /* 0x00000033226c7220 */ /* 0x000fe20000410000 */
[----:B------:R-:W-:Y:S02]  /*35c0*/  HADD2.F32 R35, -RZ, R35.H0_H0 ;  /* 0x20000023ff237230 */ /* 0x000fe40000004100 */
[----:B------:R-:W-:Y:S02]  /*35d0*/  HADD2.F32 R33, -RZ, R33.H0_H0 ;  /* 0x20000021ff217230 */ /* 0x000fe40000004100 */
[-C--:B------:R-:W-:Y:S01]  /*35e0*/  FMUL.FTZ R110, R49, R54.reuse ;  /* 0x00000036316e7220 */ /* 0x080fe20000410000 */
[----:B------:R-:W-:Y:S02]  /*35f0*/  HADD2.F32 R50, -RZ, R50.H0_H0 ;  /* 0x20000032ff327230 */ /* 0x000fe40000004100 */
[----:B------:R-:W-:Y:S01]  /*3600*/  FMUL.FTZ R54, R35, R54 ;  /* 0x0000003623367220 */ /* 0x000fe20000410000 */
[----:B------:R-:W-:-:S02]  /*3610*/  HADD2.F32 R52, -RZ, R52.H0_H0 ;  /* 0x20000034ff347230 */ /* 0x000fc40000004100 */
[C---:B------:R-:W-:Y:S01]  /*3620*/  FMUL.FTZ R51, R33.reuse, R51 ;  /* 0x0000003321337220 */ /* 0x040fe20000410000 */
[----:B------:R-:W-:Y:S01]  /*3630*/  FFMA.FTZ R108, R33, R50, -R108 ;  /* 0x00000032216c7223 */ /* 0x000fe2000001086c */
[--C-:B------:R-:W-:Y:S02]  /*3640*/  HADD2.F32 R33, -RZ, R32.reuse.H1_H1 ;  /* 0x30000020ff217230 */ /* 0x100fe40000004100 */
[----:B------:R-:W-:Y:S01]  /*3650*/  FFMA.FTZ R55, R49, R52, R54 ;  /* 0x0000003431377223 */ /* 0x000fe20000010036 */
[----:B------:R-:W-:Y:S01]  /*3660*/  FFMA.FTZ R53, R34, R50, R51 ;  /* 0x0000003222357223 */ /* 0x000fe20000010033 */
[--C-:B------:R-:W-:Y:S02]  /*3670*/  HADD2.F32 R49, -RZ, R107.reuse.H0_H0 ;  /* 0x2000006bff317230 */ /* 0x100fe40000004100 */
[----:B------:R-:W-:Y:S01]  /*3680*/  FFMA.FTZ R110, R35, R52, -R110 ;  /* 0x00000034236e7223 */ /* 0x000fe2000001086e */
[----:B------:R-:W-:Y:S02]  /*3690*/  HADD2.F32 R32, -RZ, R32.H0_H0 ;  /* 0x20000020ff207230 */ /* 0x000fe40000004100 */
[----:B------:R-:W-:-:S02]  /*36a0*/  HADD2.F32 R107, -RZ, R107.H1_H1 ;  /* 0x3000006bff6b7230 */ /* 0x000fc40000004100 */
[CC--:B------:R-:W-:Y:S01]  /*36b0*/  FMUL.FTZ R51, R33.reuse, R49.reuse ;  /* 0x0000003121337220 */ /* 0x0c0fe20000410000 */
[--C-:B------:R-:W-:Y:S02]  /*36c0*/  HADD2.F32 R34, -RZ, R48.reuse.H1_H1 ;  /* 0x30000030ff227230 */ /* 0x100fe40000004100 */
[----:B------:R-:W-:Y:S01]  /*36d0*/  FMUL.FTZ R50, R32, R49 ;  /* 0x0000003120327220 */ /* 0x000fe20000410000 */
[----:B------:R-:W-:Y:S02]  /*36e0*/  HADD2.F32 R48, -RZ, R48.H0_H0 ;  /* 0x20000030ff307230 */ /* 0x000fe40000004100 */
[--C-:B------:R-:W-:Y:S02]  /*36f0*/  HADD2.F32 R35, -RZ, R105.reuse.H1_H1 ;  /* 0x30000069ff237230 */ /* 0x100fe40000004100 */
[-C--:B------:R-:W-:Y:S01]  /*3700*/  FMUL.FTZ R49, R34, R107.reuse ;  /* 0x0000006b22317220 */ /* 0x080fe20000410000 */
[----:B------:R-:W-:Y:S02]  /*3710*/  HADD2.F32 R105, -RZ, R105.H0_H0 ;  /* 0x20000069ff697230 */ /* 0x000fe40000004100 */
[----:B------:R-:W-:Y:S01]  /*3720*/  FMUL.FTZ R107, R48, R107 ;  /* 0x0000006b306b7220 */ /* 0x000fe20000410000 */
[-C--:B------:R-:W-:Y:S01]  /*3730*/  FFMA.FTZ R51, R32, R35.reuse, -R51 ;  /* 0x0000002320337223 */ /* 0x080fe20000010833 */
[----:B------:R-:W-:Y:S01]  /*3740*/  FFMA.FTZ R50, R33, R35, R50 ;  /* 0x0000002321327223 */ /* 0x000fe20000010032 */
[-C--:B------:R-:W-:Y:S01]  /*3750*/  FFMA.FTZ R49, R48, R105.reuse, -R49 ;  /* 0x0000006930317223 */ /* 0x080fe20000010831 */
[----:B------:R-:W-:Y:S01]  /*3760*/  FFMA.FTZ R34, R34, R105, R107 ;  /* 0x0000006922227223 */ /* 0x000fe2000001006b */
[----:B------:R-:W-:-:S02]  /*3770*/  F2FP.F16.F32.PACK_AB R33, R53, R108 ;  /* 0x0000006c3521723e */ /* 0x000fc400000000ff */
[----:B------:R-:W-:Y:S02]  /*3780*/  F2FP.F16.F32.PACK_AB R35, R55, R110 ;  /* 0x0000006e3723723e */ /* 0x000fe400000000ff */
[----:B------:R-:W-:Y:S02]  /*3790*/  F2FP.F16.F32.PACK_AB R32, R50, R51 ;  /* 0x000000333220723e */ /* 0x000fe400000000ff */
[----:B------:R-:W-:-:S07]  /*37a0*/  F2FP.F16.F32.PACK_AB R34, R34, R49 ;  /* 0x000000312222723e */ /* 0x000fce00000000ff */
.L_x_634:
[----:B------:R-:W-:Y:S05]  /*37b0*/  BSYNC B2 ;  /* 0x0000000000027941 */ /* 0x000fea0003800000 */
.L_x_633:
[----:B--2---:R2:W-:Y:S02]  /*37c0*/  STG.E.128 desc[UR40][R42.64+0x40], R32 ;  /* 0x000040202a007986 */ /* 0x0045e4000c101d28 */
.L_x_628:
[----:B------:R-:W-:Y:S05]  /*37d0*/  BSYNC B1 ;  /* 0x0000000000017941 */ /* 0x000fea0003800000 */
.L_x_627:
[----:B------:R-:W-:Y:S05]  /*37e0*/  @P5 BRA `(.L_x_635) ;  /* 0x0000001c00105947 */ /* 0x000fea0003800000 */
[----:B------:R-:W-:Y:S04]  /*37f0*/  BSSY B1, `(.L_x_636) ;  /* 0x0000031000017945 */ /* 0x000fe80003800000 */
[----:B------:R-:W-:Y:S05]  /*3800*/  @P1 BRA `(.L_x_637) ;  /* 0x0000000000bc1947 */ /* 0x000fea0003800000 */
[----:B-12---:R1:W2:Y:S01]  /*3810*/  LDS.128 R32, [R104+0x2000] ;  /* 0x0020000068207984 */ /* 0x0062a20000000c00 */
[----:B------:R-:W-:Y:S01]  /*3820*/  ISETP.GE.AND P4, PT, R22, R102, PT ;  /* 0x000000661600720c */ /* 0x000fe20003f86270 */
[----:B------:R-:W-:-:S12]  /*3830*/  BSSY B2, `(.L_x_638) ;  /* 0x000002b000027945 */ /* 0x000fd80003800000 */
[----:B-1----:R-:W-:Y:S05]  /*3840*/  @P4 BRA `(.L_x_639) ;  /* 0x0000000000a44947 */ /* 0x002fea0003800000 */
[--C-:B------:R-:W-:Y:S01]  /*3850*/  SHF.R.U64 R44, R44, 0x10, R45.reuse ;  /* 0x000000102c2c7819 */ /* 0x100fe2000000122d */
[----:B--2---:R-:W-:Y:S01]  /*3860*/  IMAD.MOV.U32 R42, RZ, RZ, R34 ;  /* 0x000000ffff2a7224 */ /* 0x004fe200078e0022 */
[----:B------:R-:W-:Y:S01]  /*3870*/  SHF.R.U32.HI R49, RZ, 0x10, R45 ;  /* 0x00000010ff317819 */ /* 0x000fe2000001162d */
[--C-:B------:R-:W-:Y:S01]  /*3880*/  HADD2.F32 R34, -RZ, R33.reuse.H1_H1 ;  /* 0x30000021ff227230 */ /* 0x100fe20000004100 */
[--C-:B------:R-:W-:Y:S01]  /*3890*/  SHF.R.U64 R45, R46, 0x10, R47.reuse ;  /* 0x000000102e2d7819 */ /* 0x100fe2000000122f */
[----:B------:R-:W-:Y:S01]  /*38a0*/  HADD2.F32 R33, -RZ, R33.H0_H0 ;  /* 0x20000021ff217230 */ /* 0x000fe20000004100 */
[----:B------:R-:W-:Y:S01]  /*38b0*/  SHF.R.U32.HI R48, RZ, 0x10, R47 ;  /* 0x00000010ff307819 */ /* 0x000fe2000001162f */
[----:B------:R-:W-:Y:S02]  /*38c0*/  HADD2.F32 R44, -RZ, R44.H0_H0 ;  /* 0x2000002cff2c7230 */ /* 0x000fe40000004100 */
[----:B------:R-:W-:Y:S02]  /*38d0*/  HADD2.F32 R45, -RZ, R45.H0_H0 ;  /* 0x2000002dff2d7230 */ /* 0x000fe40000004100 */
[----:B------:R-:W-:-:S02]  /*38e0*/  HADD2.F32 R48, -RZ, R48.H0_H0 ;  /* 0x20000030ff307230 */ /* 0x000fc40000004100 */
[--C-:B------:R-:W-:Y:S02]  /*38f0*/  HADD2.F32 R43, -RZ, R35.reuse.H1_H1 ;  /* 0x30000023ff2b7230 */ /* 0x100fe40000004100 */
[CC--:B------:R-:W-:Y:S01]  /*3900*/  FMUL.FTZ R50, R34.reuse, R45.reuse ;  /* 0x0000002d22327220 */ /* 0x0c0fe20000410000 */
[C---:B------:R-:W-:Y:S01]  /*3910*/  FMUL.FTZ R45, R33.reuse, R45 ;  /* 0x0000002d212d7220 */ /* 0x040fe20000410000 */
[----:B------:R-:W-:Y:S02]  /*3920*/  HADD2.F32 R35, -RZ, R35.H0_H0 ;  /* 0x20000023ff237230 */ /* 0x000fe40000004100 */
[-C--:B------:R-:W-:Y:S01]  /*3930*/  FFMA.FTZ R50, R33, R44.reuse, -R50 ;  /* 0x0000002c21327223 */ /* 0x080fe20000010832 */
[----:B------:R-:W-:Y:S01]  /*3940*/  FFMA.FTZ R47, R34, R44, R45 ;  /* 0x0000002c222f7223 */ /* 0x000fe2000001002d */
[----:B------:R-:W-:Y:S02]  /*3950*/  HADD2.F32 R46, -RZ, R49.H0_H0 ;  /* 0x20000031ff2e7230 */ /* 0x000fe40000004100 */
[----:B------:R-:W-:Y:S01]  /*3960*/  FMUL.FTZ R52, R43, R48 ;  /* 0x000000302b347220 */ /* 0x000fe20000410000 */
[----:B------:R-:W-:-:S02]  /*3970*/  HADD2.F32 R44, -RZ, R101.H0_H0 ;  /* 0x20000065ff2c7230 */ /* 0x000fc40000004100 */
[C---:B------:R-:W-:Y:S01]  /*3980*/  FMUL.FTZ R48, R35.reuse, R48 ;  /* 0x0000003023307220 */ /* 0x040fe20000410000 */
[----:B------:R-:W-:Y:S02]  /*3990*/  HADD2.F32 R101, -RZ, R101.H1_H1 ;  /* 0x30000065ff657230 */ /* 0x000fe40000004100 */
[-C--:B------:R-:W-:Y:S01]  /*39a0*/  FFMA.FTZ R52, R35, R46.reuse, -R52 ;  /* 0x0000002e23347223 */ /* 0x080fe20000010834 */
[----:B------:R-:W-:Y:S02]  /*39b0*/  HADD2.F32 R33, -RZ, R32.H1_H1 ;  /* 0x30000020ff217230 */ /* 0x000fe40000004100 */
[----:B------:R-:W-:Y:S01]  /*39c0*/  FFMA.FTZ R51, R43, R46, R48 ;  /* 0x0000002e2b337223 */ /* 0x000fe20000010030 */
[----:B------:R-:W-:Y:S02]  /*39d0*/  HADD2.F32 R34, -RZ, R42.H1_H1 ;  /* 0x3000002aff227230 */ /* 0x000fe40000004100 */
[----:B------:R-:W-:Y:S02]  /*39e0*/  HADD2.F32 R32, -RZ, R32.H0_H0 ;  /* 0x20000020ff207230 */ /* 0x000fe40000004100 */
[----:B------:R-:W-:Y:S01]  /*39f0*/  FMUL.FTZ R45, R33, R44 ;  /* 0x0000002c212d7220 */ /* 0x000fe20000410000 */
[----:B------:R-:W-:-:S02]  /*3a00*/  HADD2.F32 R42, -RZ, R42.H0_H0 ;  /* 0x2000002aff2a7230 */ /* 0x000fc40000004100 */
[-C--:B------:R-:W-:Y:S01]  /*3a10*/  FMUL.FTZ R49, R34, R101.reuse ;  /* 0x0000006522317220 */ /* 0x080fe20000410000 */
[--C-:B------:R-:W-:Y:S02]  /*3a20*/  HADD2.F32 R35, -RZ, R100.reuse.H0_H0 ;  /* 0x20000064ff237230 */ /* 0x100fe40000004100 */
[----:B------:R-:W-:Y:S01]  /*3a30*/  FMUL.FTZ R44, R32, R44 ;  /* 0x0000002c202c7220 */ /* 0x000fe20000410000 */
[----:B------:R-:W-:Y:S02]  /*3a40*/  HADD2.F32 R43, -RZ, R100.H1_H1 ;  /* 0x30000064ff2b7230 */ /* 0x000fe40000004100 */
        /* <DEDUP_REMOVED lines=9> */
.L_x_639:
[----:B------:R-:W-:Y:S05]  /*3ae0*/  BSYNC B2 ;  /* 0x0000000000027941 */ /* 0x000fea0003800000 */
.L_x_638:
[----:B--2---:R3:W-:Y:S02]  /*3af0*/  STG.E.128 desc[UR40][R40.64], R32 ;  /* 0x0000002028007986 */ /* 0x0047e4000c101d28 */
.L_x_637:
[----:B------:R-:W-:Y:S05]  /*3b00*/  BSYNC B1 ;  /* 0x0000000000017941 */ /* 0x000fea0003800000 */
.L_x_636:
[----:B------:R-:W-:Y:S05]  /*3b10*/  @P2 BRA `(.L_x_635) ;  /* 0x0000001800442947 */ /* 0x000fea0003800000 */
[----:B-123--:R1:W2:Y:S01]  /*3b20*/  LDS.128 R32, [R103+0x2000] ;  /* 0x0020000067207984 */ /* 0x00e2a20000000c00 */
        /* <DEDUP_REMOVED lines=11> */
[----:B------:R-:W-:Y:S02]  /*3be0*/  HADD2.F32 R38, -RZ, R38.H0_H0 ;  /* 0x20000026ff267230 */ /* 0x000fe40000004100 */
[CC--:B------:R-:W-:Y:S01]  /*3bf0*/  FMUL.FTZ R46, R34.reuse, R39.reuse ;  /* 0x00000027222e7220 */ /* 0x0c0fe20000410000 */
[----:B------:R-:W-:Y:S02]  /*3c00*/  HADD2.F32 R44, -RZ, R44.H0_H0 ;  /* 0x2000002cff2c7230 */ /* 0x000fe40000004100 */
[C---:B------:R-:W-:Y:S01]  /*3c10*/  FMUL.FTZ R39, R33.reuse, R39 ;  /* 0x0000002721277220 */ /* 0x040fe20000410000 */
[--C-:B------:R-:W-:Y:S02]  /*3c20*/  HADD2.F32 R37, -RZ, R35.reuse.H1_H1 ;  /* 0x30000023ff257230 */ /* 0x100fe40000004100 */
[-C--:B------:R-:W-:Y:S01]  /*3c30*/  FFMA.FTZ R46, R33, R38.reuse, -R46 ;  /* 0x00000026212e7223 */ /* 0x080fe2000001082e */
[----:B------:R-:W-:Y:S02]  /*3c40*/  HADD2.F32 R35, -RZ, R35.H0_H0 ;  /* 0x20000023ff237230 */ /* 0x000fe40000004100 */
[----:B------:R-:W-:Y:S01]  /*3c50*/  FFMA.FTZ R43, R34, R38, R39 ;  /* 0x00000026222b7223 */ /* 0x000fe20000010027 */
[----:B------:R-:W-:-:S02]  /*3c60*/  HADD2.F32 R42, -RZ, R42.H0_H0 ;  /* 0x2000002aff2a7230 */ /* 0x000fc40000004100 */
[-C--:B------:R-:W-:Y:S01]  /*3c70*/  FMUL.FTZ R48, R37, R44.reuse ;  /* 0x0000002c25307220 */ /* 0x080fe20000410000 */
[--C-:B------:R-:W-:Y:S02]  /*3c80*/  HADD2.F32 R38, -RZ, R99.reuse.H0_H0 ;  /* 0x20000063ff267230 */ /* 0x100fe40000004100 */
[C---:B------:R-:W-:Y:S01]  /*3c90*/  FMUL.FTZ R44, R35.reuse, R44 ;  /* 0x0000002c232c7220 */ /* 0x040fe20000410000 */
[----:B------:R-:W-:Y:S02]  /*3ca0*/  HADD2.F32 R99, -RZ, R99.H1_H1 ;  /* 0x30000063ff637230 */ /* 0x000fe40000004100 */
[-C--:B------:R-:W-:Y:S01]  /*3cb0*/  FFMA.FTZ R48, R35, R42.reuse, -R48 ;  /* 0x0000002a23307223 */ /* 0x080fe20000010830 */
[----:B------:R-:W-:Y:S02]  /*3cc0*/  HADD2.F32 R33, -RZ, R32.H1_H1 ;  /* 0x30000020ff217230 */ /* 0x000fe40000004100 */
[----:B------:R-:W-:Y:S01]  /*3cd0*/  FFMA.FTZ R47, R37, R42, R44 ;  /* 0x0000002a252f7223 */ /* 0x000fe2000001002c */
[----:B------:R-:W-:-:S02]  /*3ce0*/  HADD2.F32 R34, -RZ, R36.H1_H1 ;  /* 0x30000024ff227230 */ /* 0x000fc40000004100 */
[----:B------:R-:W-:Y:S02]  /*3cf0*/  HADD2.F32 R32, -RZ, R32.H0_H0 ;  /* 0x20000020ff207230 */ /* 0x000fe40000004100 */
[CC--:B------:R-:W-:Y:S01]  /*3d00*/  FMUL.FTZ R39, R33.reuse, R38.reuse ;  /* 0x0000002621277220 */ /* 0x0c0fe20000410000 */
[----:B------:R-:W-:Y:S02]  /*3d10*/  HADD2.F32 R36, -RZ, R36.H0_H0 ;  /* 0x20000024ff247230 */ /* 0x000fe40000004100 */
        /* <DEDUP_REMOVED lines=13> */
.L_x_641:
[----:B------:R-:W-:Y:S05]  /*3df0*/  BSYNC B1 ;  /* 0x0000000000017941 */ /* 0x000fea0003800000 */
.L_x_640:
[----:B--2---:R4:W-:Y:S01]  /*3e00*/  STG.E.128 desc[UR40][R40.64+0x40], R32 ;  /* 0x0000402028007986 */ /* 0x0049e2000c101d28 */
[----:B------:R-:W-:Y:S05]  /*3e10*/  BRA `(.L_x_635) ;  /* 0x0000001400847947 */ /* 0x000fea0003800000 */
.L_x_619:
[----:B------:R-:W-:Y:S02]  /*3e20*/  ISETP.GE.AND P3, PT, R220, R97, PT ;  /* 0x00000061dc00720c */ /* 0x000fe40003f66270 */
[----:B------:R-:W-:Y:S02]  /*3e30*/  CS2R R38, SRZ ;  /* 0x0000000000267805 */ /* 0x000fe4000001ff00 */
[----:B------:R-:W-:-:S13]  /*3e40*/  ISETP.GE.OR P3, PT, R16, R102, P3 ;  /* 0x000000661000720c */ /* 0x000fda0001f66670 */
[----:B------:R-:W-:Y:S01]  /*3e50*/  @!P3 IADD3 R33, P4, P5, R12, R32, R69 ;  /* 0x000000200c21b210 */ /* 0x000fe20007d9e045 */
[----:B------:R-:W0:Y:S03]  /*3e60*/  @!P3 LDC.64 R44, c[0x0][0x3e8] ;  /* 0x0000fa00ff2cbb82 */ /* 0x000e260000000a00 */
[----:B------:R-:W-:Y:S02]  /*3e70*/  @!P3 IADD3.X R36, R79, R95, R68, P4, P5 ;  /* 0x0000005f4f24b210 */ /* 0x000fe400027ea444 */
[----:B------:R-:W-:-:S03]  /*3e80*/  @!P3 IADD3 R46, P4, P5, R30, R34, R71 ;  /* 0x000000221e2eb210 */ /* 0x000fc60007d9e047 */
[----:B------:R-:W1:Y:S01]  /*3e90*/  @!P3 LDC.64 R48, c[0x0][0x400] ;  /* 0x00010000ff30bb82 */ /* 0x000e620000000a00 */
[----:B------:R-:W-:Y:S02]  /*3ea0*/  @!P3 IADD3.X R47, R81, R105, R70, P4, P5 ;  /* 0x00000069512fb210 */ /* 0x000fe400027ea446 */
[----:B------:R-:W-:-:S04]  /*3eb0*/  ISETP.GE.AND P4, PT, R18, R97, PT ;  /* 0x000000611200720c */ /* 0x000fc80003f86270 */
[----:B------:R-:W-:-:S13]  /*3ec0*/  ISETP.GE.OR P4, PT, R16, R102, P4 ;  /* 0x000000661000720c */ /* 0x000fda0002786670 */
[----:B------:R-:W2:Y:S01]  /*3ed0*/  @!P4 LDC.64 R40, c[0x0][0x3e8] ;  /* 0x0000fa00ff28cb82 */ /* 0x000ea20000000a00 */
[----:B------:R-:W-:-:S05]  /*3ee0*/  @!P4 IADD3 R32, P5, R12, R32, RZ ;  /* 0x000000200c20c210 */ /* 0x000fca0007fbe0ff */
[----:B------:R-:W-:Y:S02]  /*3ef0*/  @!P4 IMAD.X R35, R95, 0x1, R79, P5 ;  /* 0x000000015f23c824 */ /* 0x000fe400028e064f */
[----:B------:R-:W3:Y:S01]  /*3f00*/  @!P4 LDC.64 R42, c[0x0][0x400] ;  /* 0x00010000ff2acb82 */ /* 0x000ee20000000a00 */
[----:B--2---:R-:W-:-:S04]  /*3f10*/  @!P4 LEA R40, P5, R32, R40, 0x1 ;  /* 0x000000282028c211 */ /* 0x004fc800078a08ff */
[----:B------:R-:W-:Y:S02]  /*3f20*/  @!P4 LEA.HI.X R41, R32, R41, R35, 0x1, P5 ;  /* 0x000000292029c211 */ /* 0x000fe400028f0c23 */
[----:B------:R-:W-:-:S05]  /*3f30*/  @!P4 IADD3 R34, P5, R30, R34, RZ ;  /* 0x000000221e22c210 */ /* 0x000fca0007fbe0ff */
[----:B------:R-:W-:Y:S01]  /*3f40*/  @!P4 IMAD.X R32, R105, 0x1, R81, P5 ;  /* 0x000000016920c824 */ /* 0x000fe200028e0651 */
[----:B---3--:R-:W-:-:S04]  /*3f50*/  @!P4 LEA R42, P5, R34, R42, 0x1 ;  /* 0x0000002a222ac211 */ /* 0x008fc800078a08ff */
[----:B------:R-:W-:Y:S02]  /*3f60*/  @!P4 LEA.HI.X R43, R34, R43, R32, 0x1, P5 ;  /* 0x0000002b222bc211 */ /* 0x000fe400028f0c20 */
[----:B------:R-:W-:Y:S02]  /*3f70*/  CS2R R34, SRZ ;  /* 0x0000000000227805 */ /* 0x000fe4000001ff00 */
[----:B0-----:R-:W-:-:S04]  /*3f80*/  @!P3 LEA R44, P5, R33, R44, 0x1 ;  /* 0x0000002c212cb211 */ /* 0x001fc800078a08ff */
[----:B------:R-:W-:Y:S02]  /*3f90*/  @!P3 LEA.HI.X R45, R33, R45, R36, 0x1, P5 ;  /* 0x0000002d212db211 */ /* 0x000fe400028f0c24 */
[----:B------:R-:W-:Y:S02]  /*3fa0*/  CS2R R32, SRZ ;  /* 0x0000000000207805 */ /* 0x000fe4000001ff00 */
[----:B------:R-:W-:-:S04]  /*3fb0*/  CS2R R36, SRZ ;  /* 0x0000000000247805 */ /* 0x000fc8000001ff00 */
[----:B------:R0:W2:Y:S04]  /*3fc0*/  @!P4 LDG.E.128 R32, desc[UR40][R40.64] ;  /* 0x000000282820c981 */ /* 0x0000a8000c1e1d00 */
[----:B------:R3:W4:Y:S01]  /*3fd0*/  @!P4 LDG.E.128 R36, desc[UR40][R42.64] ;  /* 0x000000282a24c981 */ /* 0x000722000c1e1d00 */
[----:B-1----:R-:W-:-:S04]  /*3fe0*/  @!P3 LEA R48, P4, R46, R48, 0x1 ;  /* 0x000000302e30b211 */ /* 0x002fc800078808ff */
[----:B------:R-:W-:Y:S02]  /*3ff0*/  @!P3 LEA.HI.X R49, R46, R49, R47, 0x1, P4 ;  /* 0x000000312e31b211 */ /* 0x000fe400020f0c2f */
[----:B0-----:R-:W-:Y:S02]  /*4000*/  CS2R R40, SRZ ;  /* 0x0000000000287805 */ /* 0x001fe4000001ff00 */
[----:B---3--:R-:W-:Y:S02]  /*4010*/  CS2R R42, SRZ ;  /* 0x00000000002a7805 */ /* 0x008fe4000001ff00 */
[----:B------:R-:W-:-:S04]  /*4020*/  CS2R R46, SRZ ;  /* 0x00000000002e7805 */ /* 0x000fc8000001ff00 */
[----:B------:R0:W3:Y:S02]  /*4030*/  @!P3 LDG.E.128 R40, desc[UR40][R44.64] ;  /* 0x000000282c28b981 */ /* 0x0000e4000c1e1d00 */
[----:B0-----:R-:W-:-:S06]  /*4040*/  CS2R R44, SRZ ;  /* 0x00000000002c7805 */ /* 0x001fcc000001ff00 */
[----:B------:R0:W5:Y:S01]  /*4050*/  @!P3 LDG.E.128 R44, desc[UR40][R48.64] ;  /* 0x00000028302cb981 */ /* 0x000162000c1e1d00 */
[----:B------:R-:W-:Y:S01]  /*4060*/  UISETP.NE.AND UP0, UPT, UR44, 0x3, UPT ;  /* 0x000000032c00788c */ /* 0x000fe2000bf05270 */
[----:B------:R-:W-:-:S05]  /*4070*/  ISETP.GE.AND P4, PT, R16, R102, PT ;  /* 0x000000661000720c */ /* 0x000fca0003f86270 */
[----:B------:R-:W-:Y:S01]  /*4080*/  PLOP3.LUT P3, PT, PT, PT, UP0, 0x80, 0x0 ;  /* 0x000000000000781c */ /* 0x000fe20003f6f008 */
[----:B--2---:R-:W-:Y:S02]  /*4090*/  IMAD.MOV.U32 R51, RZ, RZ, R34 ;  /* 0x000000ffff337224 */ /* 0x004fe400078e0022 */
[----:B------:R-:W-:Y:S02]  /*40a0*/  IMAD.MOV.U32 R52, RZ, RZ, R35 ;  /* 0x000000ffff347224 */ /* 0x000fe400078e0023 */
[----:B------:R-:W-:Y:S01]  /*40b0*/  IMAD.MOV.U32 R53, RZ, RZ, R32 ;  /* 0x000000ffff357224 */ /* 0x000fe200078e0020 */
[----:B------:R-:W-:Y:S01]  /*40c0*/  PRMT R119, R119, 0x5410, R51 ;  /* 0x0000541077777816 */ /* 0x000fe20000000033 */
[----:B----4-:R-:W-:Y:S01]  /*40d0*/  IMAD.MOV.U32 R51, RZ, RZ, R38 ;  /* 0x000000ffff337224 */ /* 0x010fe200078e0026 */
[----:B------:R-:W-:Y:S01]  /*40e0*/  PRMT R123, R52, 0x7610, R123 ;  /* 0x00007610347b7816 */ /* 0x000fe2000000007b */
[----:B0-----:R-:W-:Y:S01]  /*40f0*/  IMAD.MOV.U32 R48, RZ, RZ, R39 ;  /* 0x000000ffff307224 */ /* 0x001fe200078e0027 */
[----:B------:R-:W-:Y:S01]  /*4100*/  PRMT R121, R53, 0x7610, R121 ;  /* 0x0000761035797816 */ /* 0x000fe20000000079 */
[----:B------:R-:W-:Y:S01]  /*4110*/  IMAD.MOV.U32 R49, RZ, RZ, R36 ;  /* 0x000000ffff317224 */ /* 0x000fe200078e0024 */
[----:B------:R-:W-:Y:S01]  /*4120*/  PRMT R119, R51, 0x7610, R119 ;  /* 0x0000761033777816 */ /* 0x000fe20000000077 */
[----:B------:R-:W-:Y:S01]  /*4130*/  IMAD.MOV.U32 R52, RZ, RZ, R37 ;  /* 0x000000ffff347224 */ /* 0x000fe200078e0025 */
[----:B------:R-:W-:Y:S01]  /*4140*/  PRMT R123, R123, 0x5410, R48 ;  /* 0x000054107b7b7816 */ /* 0x000fe20000000030 */
[----:B------:R-:W-:Y:S01]  /*4150*/  IMAD.MOV.U32 R54, RZ, RZ, R33 ;  /* 0x000000ffff367224 */ /* 0x000fe200078e0021 */
[----:B------:R-:W-:-:S02]  /*4160*/  PRMT R121, R121, 0x5410, R49 ;  /* 0x0000541079797816 */ /* 0x000fc40000000031 */
[----:B------:R-:W-:Y:S02]  /*4170*/  PRMT R120, R52, 0x7610, R120 ;  /* 0x0000761034787816 */ /* 0x000fe40000000078 */
[----:B------:R-:W-:Y:S01]  /*4180*/  PRMT R122, R54, 0x7610, R122 ;  /* 0x00007610367a7816 */ /* 0x000fe2000000007a */
[----:B---3--:R-:W-:Y:S02]  /*4190*/  IMAD.MOV.U32 R48, RZ, RZ, R42 ;  /* 0x000000ffff307224 */ /* 0x008fe400078e002a */
[----:B------:R-:W-:Y:S02]  /*41a0*/  IMAD.MOV.U32 R49, RZ, RZ, R43 ;  /* 0x000000ffff317224 */ /* 0x000fe400078e002b */
[----:B------:R-:W-:Y:S02]  /*41b0*/  IMAD.MOV.U32 R51, RZ, RZ, R40 ;  /* 0x000000ffff337224 */ /* 0x000fe400078e0028 */
[----:B------:R-:W-:Y:S01]  /*41c0*/  IMAD.MOV.U32 R52, RZ, RZ, R41 ;  /* 0x000000ffff347224 */ /* 0x000fe200078e0029 */
[----:B------:R-:W-:-:S02]  /*41d0*/  PRMT R116, R49, 0x7610, R116 ;  /* 0x0000761031747816 */ /* 0x000fc40000000074 */
[----:B------:R-:W-:Y:S02]  /*41e0*/  PRMT R114, R48, 0x5410, R51 ;  /* 0x0000541030727816 */ /* 0x000fe40000000033 */
[----:B------:R-:W-:Y:S01]  /*41f0*/  PRMT R118, R52, 0x7610, R118 ;  /* 0x0000761034767816 */ /* 0x000fe20000000076 */
[----:B-----5:R-:W-:Y:S02]  /*4200*/  IMAD.MOV.U32 R48, RZ, RZ, R46 ;  /* 0x000000ffff307224 */ /* 0x020fe400078e002e */
[----:B------:R-:W-:Y:S02]  /*4210*/  IMAD.MOV.U32 R49, RZ, RZ, R47 ;  /* 0x000000ffff317224 */ /* 0x000fe400078e002f */
[----:B------:R-:W-:Y:S02]  /*4220*/  IMAD.MOV.U32 R51, RZ, RZ, R44 ;  /* 0x000000ffff337224 */ /* 0x000fe400078e002c */
[----:B------:R-:W-:Y:S01]  /*4230*/  IMAD.MOV.U32 R52, RZ, RZ, R45 ;  /* 0x000000ffff347224 */ /* 0x000fe200078e002d */
[----:B------:R-:W-:-:S02]  /*4240*/  PRMT R116, R116, 0x5410, R49 ;  /* 0x0000541074747816 */ /* 0x000fc40000000031 */
[----:B------:R-:W-:Y:S02]  /*4250*/  PRMT R115, R48, 0x5410, R51 ;  /* 0x0000541030737816 */ /* 0x000fe40000000033 */
[----:B------:R-:W-:Y:S01]  /*4260*/  PRMT R118, R118, 0x5410, R52 ;  /* 0x0000541076767816 */ /* 0x000fe20000000034 */
[----:B------:R-:W-:Y:S06]  /*4270*/  @!P3 BRA `(.L_x_642) ;  /* 0x000000000004b947 */ /* 0x000fec0003800000 */
[----:B------:R-:W-:Y:S01]  /*4280*/  BPT.TRAP 0x1 ;  /* 0x000000040000795c */ /* 0x000fe20000300000 */
.L_x_642:
[----:B------:R-:W-:Y:S01]  /*4290*/  IMAD R95, R2, 0x8, R19 ;  /* 0x00000008025f7824 */ /* 0x000fe200078e0213 */
[----:B------:R-:W-:Y:S01]  /*42a0*/  SHF.L.U32 R106, R201, 0x1f, RZ ;  /* 0x0000001fc96a7819 */ /* 0x000fe200000006ff */
[----:B------:R-:W0:Y:S01]  /*42b0*/  LDC R107, c[0x0][0x2f4] ;  /* 0x0000bd00ff6b7b82 */ /* 0x000e220000000800 */
[----:B------:R-:W-:Y:S01]  /*42c0*/  BSSY B1, `(.L_x_643) ;  /* 0x0000006000017945 */ /* 0x000fe20003800000 */
[----:B------:R-:W-:Y:S01]  /*42d0*/  IMAD.MOV.U32 R101, RZ, RZ, R50 ;  /* 0x000000ffff657224 */ /* 0x000fe200078e0032 */
[----:B------:R-:W1:Y:S05]  /*42e0*/  SYNCS.PHASECHK.TRANS64.TRYWAIT P5, [R95+URZ+0x22890], R106 ;  /* 0x0228906a5f0075a7 */ /* 0x000e6a00080a017f */
[----:B------:R-:W2:Y:S01]  /*42f0*/  LDC.64 R102, c[0x0][0x300] ;  /* 0x0000c000ff667b82 */ /* 0x000ea20000000a00 */
[----:B0-----:R-:W-:Y:S01]  /*4300*/  IMAD.IADD R109, R107, 0x1, -R74 ;  /* 0x000000016b6d7824 */ /* 0x001fe200078e0a4a */
[----:B-1----:R-:W-:Y:S06]  /*4310*/  @!P5 BRA `(.L_x_644) ;  /* 0x00000154007cd947 */ /* 0x002fec0003800000 */
.L_x_914:
[----:B------:R-:W-:Y:S05]  /*4320*/  BSYNC B1 ;  /* 0x0000000000017941 */ /* 0x000fea0003800000 */
.L_x_643:
[----:B------:R-:W-:Y:S01]  /*4330*/  ISETP.GE.OR P5, PT, R18, R97, P1 ;  /* 0x000000611200720c */ /* 0x000fe20000fa6670 */
[----:B------:R-:W-:-:S12]  /*4340*/  BSSY B1, `(.L_x_645) ;  /* 0x0000079000017945 */ /* 0x000fd80003800000 */
[----:B------:R-:W-:Y:S05]  /*4350*/  @P5 BRA `(.L_x_646) ;  /* 0x0000000400dc5947 */ /* 0x000fea0003800000 */
[-C--:B--2---:R-:W-:Y:S01]  /*4360*/  IMAD R48, R224, R102.reuse, RZ ;  /* 0x00000066e0307224 */ /* 0x084fe200078e02ff */
[----:B------:R-:W-:Y:S01]  /*4370*/  BSSY B2, `(.L_x_647) ;  /* 0x0000069000027945 */ /* 0x000fe20003800000 */
[----:B------:R-:W-:-:S04]  /*4380*/  IMAD.WIDE.U32 R104, R18, R102, R100 ;  /* 0x0000006612687225 */ /* 0x000fc800078e0064 */
[----:B------:R-:W-:Y:S01]  /*4390*/  IMAD R111, R18, R103, R48 ;  /* 0x00000067126f7224 */ /* 0x000fe200078e0230 */
[----:B------:R-:W-:Y:S02]  /*43a0*/  SEL R48, R74, R109, !P0 ;  /* 0x0000006d4a307207 */ /* 0x000fe40004000000 */
[----:B------:R-:W-:Y:S01]  /*43b0*/  IADD3 R108, P5, P6, R4, R104, R84 ;  /* 0x00000068046c7210 */ /* 0x000fe20007ebe054 */
[----:B------:R-:W-:Y:S01]  /*43c0*/  IMAD.IADD R111, R111, 0x1, R105 ;  /* 0x000000016f6f7824 */ /* 0x000fe200078e0269 */
[----:B------:R-:W-:-:S04]  /*43d0*/  SHF.R.S32.HI R49, RZ, 0x1f, R48 ;  /* 0x0000001fff317819 */ /* 0x000fc80000011430 */
[----:B------:R-:W-:Y:S02]  /*43e0*/  LEA.HI R48, R49, R48, RZ, 0x4 ;  /* 0x0000003031307211 */ /* 0x000fe400078f20ff */
[----:B------:R-:W-:Y:S02]  /*43f0*/  IADD3.X R110, R60, R111, R86, P5, P6 ;  /* 0x0000006f3c6e7210 */ /* 0x000fe40002fec456 */
[----:B------:R-:W-:-:S05]  /*4400*/  LEA.HI.SX32 R48, R48, R83, 0x1c ;  /* 0x0000005330307211 */ /* 0x000fca00078fe2ff */
[----:B------:R-:W-:-:S05]  /*4410*/  IMAD.SHL.U32 R113, R48, 0x8, RZ ;  /* 0x0000000830717824 */ /* 0x000fca00078e00ff */
[----:B------:R-:W-:-:S04]  /*4420*/  LOP3.LUT R48, R82, 0x38, R113, 0xf8, !PT ;  /* 0x0000003852307812 */ /* 0x000fc800078ef871 */
[----:B------:R-:W-:Y:S01]  /*4430*/  LOP3.LUT R49, R48, R85, RZ, 0x3c, !PT ;  /* 0x0000005530317212 */ /* 0x000fe200078e3cff */
[----:B------:R-:W-:-:S04]  /*4440*/  IMAD R48, R2, 0x1800, R90 ;  /* 0x0000180002307824 */ /* 0x000fc800078e025a */
[----:B------:R-:W-:Y:S02]  /*4450*/  IMAD R49, R210, 0x200, R49 ;  /* 0x00000200d2317824 */ /* 0x000fe400078e0231 */
[----:B------:R-:W-:Y:S02]  /*4460*/  IMAD R48, R48, 0x2, R19 ;  /* 0x0000000230307824 */ /* 0x000fe400078e0213 */
[----:B------:R-:W-:-:S04]  /*4470*/  IMAD R50, R2, 0x1800, R49 ;  /* 0x0000180002327824 */ /* 0x000fc800078e0231 */
[----:B------:R-:W-:Y:S02]  /*4480*/  IMAD R52, R50, 0x2, R19 ;  /* 0x0000000232347824 */ /* 0x000fe400078e0213 */
[----:B------:R-:W1:Y:S04]  /*4490*/  LDS.128 R48, [R48+0x1c400] ;  /* 0x01c4000030307984 */ /* 0x000e680000000c00 */
[----:B------:R-:W2:Y:S01]  /*44a0*/  LDS.128 R52, [R52+0x1c400] ;  /* 0x01c4000034347984 */ /* 0x000ea20000000c00 */
[----:B------:R-:W-:Y:S05]  /*44b0*/  @P4 BRA `(.L_x_648) ;  /* 0x0000000400504947 */ /* 0x000fea0003800000 */
[--C-:B------:R-:W-:Y:S01]  /*44c0*/  SHF.R.U64 R32, R32, 0x10, R33.reuse ;  /* 0x0000001020207819 */ /* 0x100fe20000001221 */
[----:B------:R-:W-:Y:S01]  /*44d0*/  HADD2.F32 R120, -RZ, R120.H0_H0 ;  /* 0x20000078ff787230 */ /* 0x000fe20000004100 */
[----:B------:R-:W-:Y:S01]  /*44e0*/  SHF.R.U32.HI R112, RZ, 0x10, R33 ;  /* 0x00000010ff707819 */ /* 0x000fe20000011621 */
[----:B------:R-:W-:Y:S01]  /*44f0*/  HADD2.F32 R122, -RZ, R122.H0_H0 ;  /* 0x2000007aff7a7230 */ /* 0x000fe20000004100 */
[----:B------:R-:W-:Y:S02]  /*4500*/  SHF.R.U64 R33, R36, 0x10, R37 ;  /* 0x0000001024217819 */ /* 0x000fe40000001225 */
[--C-:B------:R-:W-:Y:S02]  /*4510*/  SHF.R.U64 R34, R34, 0x10, R35.reuse ;  /* 0x0000001022227819 */ /* 0x100fe40000001223 */
[----:B------:R-:W-:Y:S02]  /*4520*/  SHF.R.U32.HI R36, RZ, 0x10, R35 ;  /* 0x00000010ff247819 */ /* 0x000fe40000011623 */
[----:B------:R-:W-:-:S02]  /*4530*/  SHF.R.U64 R35, R38, 0x10, R39 ;  /* 0x0000001026237819 */ /* 0x000fc40000001227 */
[----:B------:R-:W-:Y:S01]  /*4540*/  SHF.R.U32.HI R117, RZ, 0x10, R37 ;  /* 0x00000010ff757819 */ /* 0x000fe20000011625 */
[----:B-1----:R-:W-:Y:S01]  /*4550*/  HADD2.F32 R37, -RZ, R49.H0_H0 ;  /* 0x20000031ff257230 */ /* 0x002fe20000004100 */
[----:B------:R-:W-:Y:S01]  /*4560*/  SHF.R.U32.HI R38, RZ, 0x10, R39 ;  /* 0x00000010ff267819 */ /* 0x000fe20000011627 */
[----:B--2---:R-:W-:Y:S02]  /*4570*/  HADD2.F32 R39, -RZ, R53.H0_H0 ;  /* 0x20000035ff277230 */ /* 0x004fe40000004100 */
[----:B------:R-:W-:Y:S02]  /*4580*/  HADD2.F32 R117, -RZ, R117.H0_H0 ;  /* 0x20000075ff757230 */ /* 0x000fe40000004100 */
[-C--:B------:R-:W-:Y:S01]  /*4590*/  FMUL.FTZ R126, R37, R120.reuse ;  /* 0x00000078257e7220 */ /* 0x080fe20000410000 */
[----:B------:R-:W-:Y:S02]  /*45a0*/  HADD2.F32 R49, -RZ, R49.H1_H1 ;  /* 0x30000031ff317230 */ /* 0x000fe40000004100 */
[----:B------:R-:W-:Y:S01]  /*45b0*/  FMUL.FTZ R124, R39, R120 ;  /* 0x00000078277c7220 */ /* 0x000fe20000410000 */
[----:B------:R-:W-:-:S02]  /*45c0*/  HADD2.F32 R120, -RZ, R53.H1_H1 ;  /* 0x30000035ff787230 */ /* 0x000fc40000004100 */
[-C--:B------:R-:W-:Y:S01]  /*45d0*/  FFMA.FTZ R39, R39, R122.reuse, R126 ;  /* 0x0000007a27277223 */ /* 0x080fe2000001007e */
[----:B------:R-:W-:Y:S02]  /*45e0*/  HADD2.F32 R53, -RZ, R112.H0_H0 ;  /* 0x20000070ff357230 */ /* 0x000fe40000004100 */
[----:B------:R-:W-:Y:S01]  /*45f0*/  FFMA.FTZ R37, R37, R122, -R124 ;  /* 0x0000007a25257223 */ /* 0x000fe2000001087c */
[--C-:B------:R-:W-:Y:S02]  /*4600*/  HADD2.F32 R124, -RZ, R123.reuse.H1_H1 ;  /* 0x3000007bff7c7230 */ /* 0x100fe40000004100 */
[-C--:B------:R-:W-:Y:S01]  /*4610*/  FMUL.FTZ R112, R120, R117.reuse ;  /* 0x0000007578707220 */ /* 0x080fe20000410000 */
[C---:B------:R-:W-:Y:S01]  /*4620*/  FMUL.FTZ R117, R49.reuse, R117 ;  /* 0x0000007531757220 */ /* 0x040fe20000410000 */
[----:B------:R-:W-:Y:S02]  /*4630*/  HADD2.F32 R122, -RZ, R123.H0_H0 ;  /* 0x2000007bff7a7230 */ /* 0x000fe40000004100 */
[----:B------:R-:W-:Y:S01]  /*4640*/  FFMA.FTZ R112, R49, R53, -R112 ;  /* 0x0000003531707223 */ /* 0x000fe20000010870 */
[----:B------:R-:W-:-:S02]  /*4650*/  HADD2.F32 R49, -RZ, R55.H0_H0 ;  /* 0x20000037ff317230 */ /* 0x000fc40000004100 */
[----:B------:R-:W-:Y:S01]  /*4660*/  FFMA.FTZ R120, R120, R53, R117 ;  /* 0x0000003578787223 */ /* 0x000fe20000010075 */
[----:B------:R-:W-:Y:S02]  /*4670*/  HADD2.F32 R117, -RZ, R51.H0_H0 ;  /* 0x20000033ff757230 */ /* 0x000fe40000004100 */
[----:B------:R-:W-:Y:S02]  /*4680*/  HADD2.F32 R53, -RZ, R55.H1_H1 ;  /* 0x30000037ff357230 */ /* 0x000fe40000004100 */
[-C--:B------:R-:W-:Y:S01]  /*4690*/  FMUL.FTZ R128, R49, R124.reuse ;  /* 0x0000007c31807220 */ /* 0x080fe20000410000 */
[----:B------:R-:W-:Y:S02]  /*46a0*/  HADD2.F32 R126, -RZ, R38.H0_H0 ;  /* 0x20000026ff7e7230 */ /* 0x000fe40000004100 */
[C---:B------:R-:W-:Y:S01]  /*46b0*/  FMUL.FTZ R130, R117.reuse, R124 ;  /* 0x0000007c75827220 */ /* 0x040fe20000410000 */
[----:B------:R-:W-:Y:S02]  /*46c0*/  HADD2.F32 R51, -RZ, R51.H1_H1 ;  /* 0x30000033ff337230 */ /* 0x000fe40000004100 */
[----:B------:R-:W-:Y:S01]  /*46d0*/  FFMA.FTZ R38, R117, R122, -R128 ;  /* 0x0000007a75267223 */ /* 0x000fe20000010880 */
[----:B------:R-:W-:-:S02]  /*46e0*/  HADD2.F32 R124, -RZ, R36.H0_H0 ;  /* 0x20000024ff7c7230 */ /* 0x000fc40000004100 */
[----:B------:R-:W-:Y:S01]  /*46f0*/  FMUL.FTZ R128, R53, R126 ;  /* 0x0000007e35807220 */ /* 0x000fe20000410000 */
[----:B------:R-:W-:Y:S01]  /*4700*/  FFMA.FTZ R36, R49, R122, R130 ;  /* 0x0000007a31247223 */ /* 0x000fe20000010082 */
[C---:B------:R-:W-:Y:S01]  /*4710*/  FMUL.FTZ R126, R51.reuse, R126 ;  /* 0x0000007e337e7220 */ /* 0x040fe20000410000 */
[----:B------:R-:W-:Y:S02]  /*4720*/  HADD2.F32 R117, -RZ, R33.H0_H0 ;  /* 0x20000021ff757230 */ /* 0x000fe40000004100 */
[-C--:B------:R-:W-:Y:S01]  /*4730*/  FFMA.FTZ R49, R51, R124.reuse, -R128 ;  /* 0x0000007c33317223 */ /* 0x080fe20000010880 */
[----:B------:R-:W-:Y:S02]  /*4740*/  HADD2.F32 R33, -RZ, R48.H0_H0 ;  /* 0x20000030ff217230 */ /* 0x000fe40000004100 */
[----:B------:R-:W-:Y:S01]  /*4750*/  FFMA.FTZ R51, R53, R124, R126 ;  /* 0x0000007c35337223 */ /* 0x000fe2000001007e */
[----:B------:R-:W-:Y:S01]  /*4760*/  HADD2.F32 R124, -RZ, R121.H1_H1 ;  /* 0x30000079ff7c7230 */ /* 0x000fe20000004100 */
[----:B------:R-:W-:Y:S01]  /*4770*/  F2FP.F16.F32.PACK_AB R37, R112, R37 ;  /* 0x000000257025723e */ /* 0x000fe200000000ff */
[--C-:B------:R-:W-:Y:S01]  /*4780*/  HADD2.F32 R53, -RZ, R52.reuse.H0_H0 ;  /* 0x20000034ff357230 */ /* 0x100fe20000004100 */
[----:B------:R-:W-:Y:S01]  /*4790*/  F2FP.F16.F32.PACK_AB R38, R49, R38 ;  /* 0x000000263126723e */ /* 0x000fe200000000ff */
[----:B------:R-:W-:Y:S01]  /*47a0*/  HADD2.F32 R52, -RZ, R52.H1_H1 ;  /* 0x30000034ff347230 */ /* 0x000fe20000004100 */
[----:B------:R-:W-:Y:S01]  /*47b0*/  F2FP.F16.F32.PACK_AB R39, R120, R39 ;  /* 0x000000277827723e */ /* 0x000fe200000000ff */
[----:B------:R-:W-:-:S02]  /*47c0*/  HADD2.F32 R48, -RZ, R48.H1_H1 ;  /* 0x30000030ff307230 */ /* 0x000fc40000004100 */
[----:B------:R-:W-:Y:S02]  /*47d0*/  HADD2.F32 R122, -RZ, R121.H0_H0 ;  /* 0x20000079ff7a7230 */ /* 0x000fe40000004100 */
[-C--:B------:R-:W-:Y:S01]  /*47e0*/  FMUL.FTZ R121, R52, R117.reuse ;  /* 0x0000007534797220 */ /* 0x080fe20000410000 */
[----:B------:R-:W-:Y:S02]  /*47f0*/  HADD2.F32 R55, -RZ, R32.H0_H0 ;  /* 0x20000020ff377230 */ /* 0x000fe40000004100 */
[-C--:B------:R-:W-:Y:S01]  /*4800*/  FMUL.FTZ R32, R53, R124.reuse ;  /* 0x0000007c35207220 */ /* 0x080fe20000410000 */
[C---:B------:R-:W-:Y:S01]  /*4810*/  FMUL.FTZ R124, R33.reuse, R124 ;  /* 0x0000007c217c7220 */ /* 0x040fe20000410000 */
[C---:B------:R-:W-:Y:S01]  /*4820*/  FMUL.FTZ R117, R48.reuse, R117 ;  /* 0x0000007530757220 */ /* 0x040fe20000410000 */
[----:B------:R-:W-:Y:S02]  /*4830*/  IMAD.MOV.U32 R49, RZ, RZ, R37 ;  /* 0x000000ffff317224 */ /* 0x000fe400078e0025 */
[-C--:B------:R-:W-:Y:S01]  /*4840*/  FFMA.FTZ R32, R33, R122.reuse, -R32 ;  /* 0x0000007a21207223 */ /* 0x080fe20000010820 */
[----:B------:R-:W-:Y:S01]  /*4850*/  FFMA.FTZ R33, R53, R122, R124 ;  /* 0x0000007a35217223 */ /* 0x000fe2000001007c */
[-C--:B------:R-:W-:Y:S01]  /*4860*/  FFMA.FTZ R53, R48, R55.reuse, -R121 ;  /* 0x0000003730357223 */ /* 0x080fe20000010879 */
[----:B------:R-:W-:Y:S01]  /*4870*/  FFMA.FTZ R48, R52, R55, R117 ;  /* 0x0000003734307223 */ /* 0x000fe20000010075 */
[----:B------:R-:W-:-:S02]  /*4880*/  HADD2.F32 R55, -RZ, R119.H1_H1 ;  /* 0x30000077ff377230 */ /* 0x000fc40000004100 */
[----:B------:R-:W-:Y:S02]  /*4890*/  HADD2.F32 R119, -RZ, R119.H0_H0 ;  /* 0x20000077ff777230 */ /* 0x000fe40000004100 */
[----:B------:R-:W-:Y:S02]  /*48a0*/  HADD2.F32 R121, -RZ, R35.H0_H0 ;  /* 0x20000023ff797230 */ /* 0x000fe40000004100 */
[----:B------:R-:W-:Y:S02]  /*48b0*/  HADD2.F32 R52, -RZ, R54.H0_H0 ;  /* 0x20000036ff347230 */ /* 0x000fe40000004100 */
[----:B------:R-:W-:Y:S02]  /*48c0*/  HADD2.F32 R35, -RZ, R50.H0_H0 ;  /* 0x20000032ff237230 */ /* 0x000fe40000004100 */
[----:B------:R-:W-:Y:S02]  /*48d0*/  HADD2.F32 R54, -RZ, R54.H1_H1 ;  /* 0x30000036ff367230 */ /* 0x000fe40000004100 */
[----:B------:R-:W-:-:S02]  /*48e0*/  HADD2.F32 R50, -RZ, R50.H1_H1 ;  /* 0x30000032ff327230 */ /* 0x000fc40000004100 */
[----:B------:R-:W-:Y:S02]  /*48f0*/  HADD2.F32 R117, -RZ, R34.H0_H0 ;  /* 0x20000022ff757230 */ /* 0x000fe40000004100 */
[-C--:B------:R-:W-:Y:S01]  /*4900*/  FMUL.FTZ R34, R52, R119.reuse ;  /* 0x0000007734227220 */ /* 0x080fe20000410000 */
[C---:B------:R-:W-:Y:S01]  /*4910*/  FMUL.FTZ R119, R35.reuse, R119 ;  /* 0x0000007723777220 */ /* 0x040fe20000410000 */
[-C--:B------:R-:W-:Y:S01]  /*4920*/  FMUL.FTZ R123, R54, R121.reuse ;  /* 0x00000079367b7220 */ /* 0x080fe20000410000 */
[----:B------:R-:W-:Y:S01]  /*4930*/  FMUL.FTZ R121, R50, R121 ;  /* 0x0000007932797220 */ /* 0x000fe20000410000 */
[-C--:B------:R-:W-:Y:S01]  /*4940*/  FFMA.FTZ R34, R35, R55.reuse, -R34 ;  /* 0x0000003723227223 */ /* 0x080fe20000010822 */
[----:B------:R-:W-:Y:S01]  /*4950*/  FFMA.FTZ R119, R52, R55, R119 ;  /* 0x0000003734777223 */ /* 0x000fe20000010077 */
[----:B------:R-:W-:Y:S01]  /*4960*/  F2FP.F16.F32.PACK_AB R55, R51, R36 ;  /* 0x000000243337723e */ /* 0x000fe200000000ff */
[-C--:B------:R-:W-:Y:S01]  /*4970*/  FFMA.FTZ R123, R50, R117.reuse, -R123 ;  /* 0x00000075327b7223 */ /* 0x080fe2000001087b */
[----:B------:R-:W-:Y:S01]  /*4980*/  FFMA.FTZ R54, R54, R117, R121 ;  /* 0x0000007536367223 */ /* 0x000fe20000010079 */
[----:B------:R-:W-:Y:S01]  /*4990*/  F2FP.F16.F32.PACK_AB R36, R53, R32 ;  /* 0x000000203524723e */ /* 0x000fe200000000ff */
[----:B------:R-:W-:Y:S01]  /*49a0*/  IMAD.MOV.U32 R53, RZ, RZ, R39 ;  /* 0x000000ffff357224 */ /* 0x000fe200078e0027 */
[----:B------:R-:W-:Y:S01]  /*49b0*/  F2FP.F16.F32.PACK_AB R52, R48, R33 ;  /* 0x000000213034723e */ /* 0x000fe200000000ff */
[----:B------:R-:W-:Y:S01]  /*49c0*/  IMAD.MOV.U32 R51, RZ, RZ, R38 ;  /* 0x000000ffff337224 */ /* 0x000fe200078e0026 */
[----:B------:R-:W-:Y:S01]  /*49d0*/  F2FP.F16.F32.PACK_AB R50, R123, R34 ;  /* 0x000000227b32723e */ /* 0x000fe200000000ff */
[----:B------:R-:W-:Y:S01]  /*49e0*/  IMAD.MOV.U32 R48, RZ, RZ, R36 ;  /* 0x000000ffff307224 */ /* 0x000fe200078e0024 */
[----:B------:R-:W-:-:S07]  /*49f0*/  F2FP.F16.F32.PACK_AB R54, R54, R119 ;  /* 0x000000773636723e */ /* 0x000fce00000000ff */
.L_x_648:
[----:B------:R-:W-:Y:S05]  /*4a00*/  BSYNC B2 ;  /* 0x0000000000027941 */ /* 0x000fea0003800000 */
.L_x_647:
[----:B------:R-:W-:Y:S02]  /*4a10*/  ISETP.GE.AND P5, PT, R113, R107, PT ;  /* 0x0000006b7100720c */ /* 0x000fe40003fa6270 */
[----:B------:R-:W-:-:S11]  /*4a20*/  P2R R33, PR, RZ, 0x1 ;  /* 0x00000001ff217803 */ /* 0x000fd60000000000 */
[--C-:B------:R-:W-:Y:S02]  /*4a30*/  @!P5 SHF.R.S32.HI R32, RZ, 0x1f, R113.reuse ;  /* 0x0000001fff20d819 */ /* 0x100fe40000011471 */
[----:B------:R-:W-:-:S04]  /*4a40*/  @!P5 IADD3 R104, P0, P6, R4, R104, R113 ;  /* 0x000000680468d210 */ /* 0x000fc80007e1e071 */
[----:B------:R-:W-:Y:S02]  /*4a50*/  @!P5 IADD3.X R111, R60, R111, R32, P0, P6 ;  /* 0x0000006f3c6fd210 */ /* 0x000fe400007ec420 */
[CC--:B------:R-:W-:Y:S02]  /*4a60*/  LEA R32, P6, R108.reuse, R98.reuse, 0x1 ;  /* 0x000000626c207211 */ /* 0x0c0fe400078c08ff */
[----:B------:R-:W-:Y:S02]  /*4a70*/  ISETP.NE.AND P0, PT, R33, RZ, PT ;  /* 0x000000ff2100720c */ /* 0x000fe40003f05270 */
[----:B------:R-:W-:Y:S02]  /*4a80*/  LEA.HI.X R33, R108, R99, R110, 0x1, P6 ;  /* 0x000000636c217211 */ /* 0x000fe400030f0c6e */
[----:B------:R-:W-:-:S03]  /*4a90*/  @!P5 LEA R34, P6, R104, R98, 0x1 ;  /* 0x000000626822d211 */ /* 0x000fc600078c08ff */
[----:B-1----:R1:W-:Y:S01]  /*4aa0*/  STG.E.128 desc[UR40][R32.64], R48 ;  /* 0x0000003020007986 */ /* 0x0023e2000c101d28 */
[----:B------:R-:W-:-:S05]  /*4ab0*/  @!P5 LEA.HI.X R35, R104, R99, R111, 0x1, P6 ;  /* 0x000000636823d211 */ /* 0x000fca00030f0c6f */
[----:B--2---:R1:W-:Y:S04]  /*4ac0*/  @!P5 STG.E.128 desc[UR40][R34.64], R52 ;  /* 0x000000342200d986 */ /* 0x0043e8000c101d28 */
.L_x_646:
[----:B------:R-:W-:Y:S05]  /*4ad0*/  BSYNC B1 ;  /* 0x0000000000017941 */ /* 0x000fea0003800000 */
.L_x_645:
[----:B------:R-:W-:Y:S01]  /*4ae0*/  ISETP.GE.OR P5, PT, R220, R97, P1 ;  /* 0x00000061dc00720c */ /* 0x000fe20000fa6670 */
[-C--:B-12---:R-:W-:Y:S02]  /*4af0*/  IMAD R32, R72, R102.reuse, RZ ;  /* 0x0000006648207224 */ /* 0x086fe400078e02ff */
[----:B------:R-:W-:-:S04]  /*4b00*/  IMAD.WIDE.U32 R100, R220, R102, R100 ;  /* 0x00000066dc647225 */ /* 0x000fc800078e0064 */
[----:B------:R-:W-:-:S06]  /*4b10*/  IMAD R51, R220, R103, R32 ;  /* 0x00000067dc337224 */ /* 0x000fcc00078e0220 */
[----:B------:R-:W-:Y:S05]  /*4b20*/  @P5 BRA `(.L_x_635) ;  /* 0x0000000800405947 */ /* 0x000fea0003800000 */
[----:B------:R-:W-:Y:S01]  /*4b30*/  IMAD.IADD R51, R101, 0x1, R51 ;  /* 0x0000000165337824 */ /* 0x000fe200078e0233 */
[----:B------:R-:W-:Y:S01]  /*4b40*/  IADD3 R32, P5, P6, R4, R100, R84 ;  /* 0x0000006404207210 */ /* 0x000fe20007ebe054 */
[----:B------:R-:W-:Y:S01]  /*4b50*/  BSSY B1, `(.L_x_649) ;  /* 0x0000069000017945 */ /* 0x000fe20003800000 */
[----:B------:R-:W-:Y:S02]  /*4b60*/  SEL R109, R74, R109, !P0 ;  /* 0x0000006d4a6d7207 */ /* 0x000fe40004000000 */
[----:B------:R-:W-:Y:S02]  /*4b70*/  IADD3.X R33, R60, R51, R86, P5, P6 ;  /* 0x000000333c217210 */ /* 0x000fe40002fec456 */
[C---:B------:R-:W-:Y:S02]  /*4b80*/  LEA R48, P5, R32.reuse, R98, 0x1 ;  /* 0x0000006220307211 */ /* 0x040fe400078a08ff */
[----:B------:R-:W-:Y:S02]  /*4b90*/  SHF.R.U32.HI R34, RZ, 0x3, R209 ;  /* 0x00000003ff227819 */ /* 0x000fe400000116d1 */
[----:B------:R-:W-:-:S02]  /*4ba0*/  LEA.HI.X R49, R32, R99, R33, 0x1, P5 ;  /* 0x0000006320317211 */ /* 0x000fc400028f0c21 */
[----:B------:R-:W-:-:S04]  /*4bb0*/  SHF.R.S32.HI R32, RZ, 0x1f, R109 ;  /* 0x0000001fff207819 */ /* 0x000fc8000001146d */
[----:B------:R-:W-:-:S04]  /*4bc0*/  LEA.HI R32, R32, R109, RZ, 0x4 ;  /* 0x0000006d20207211 */ /* 0x000fc800078f20ff */
[----:B------:R-:W-:-:S05]  /*4bd0*/  LEA.HI.SX32 R32, R32, R83, 0x1c ;  /* 0x0000005320207211 */ /* 0x000fca00078fe2ff */
[----:B------:R-:W-:-:S05]  /*4be0*/  IMAD.SHL.U32 R50, R32, 0x8, RZ ;  /* 0x0000000820327824 */ /* 0x000fca00078e00ff */
[----:B------:R-:W-:-:S04]  /*4bf0*/  LOP3.LUT R32, R209, 0x38, R50, 0xf8, !PT ;  /* 0x00000038d1207812 */ /* 0x000fc800078ef832 */
[----:B------:R-:W-:Y:S01]  /*4c00*/  LOP3.LUT R33, R32, R34, RZ, 0x3c, !PT ;  /* 0x0000002220217212 */ /* 0x000fe200078e3cff */
[----:B------:R-:W-:-:S04]  /*4c10*/  IMAD R32, R2, 0x1800, R87 ;  /* 0x0000180002207824 */ /* 0x000fc800078e0257 */
[----:B------:R-:W-:Y:S02]  /*4c20*/  IMAD.IADD R33, R212, 0x1, R33 ;  /* 0x00000001d4217824 */ /* 0x000fe400078e0221 */
[----:B------:R-:W-:Y:S02]  /*4c30*/  IMAD R32, R32, 0x2, R19 ;  /* 0x0000000220207824 */ /* 0x000fe400078e0213 */
[----:B------:R-:W-:-:S04]  /*4c40*/  IMAD R34, R2, 0x1800, R33 ;  /* 0x0000180002227824 */ /* 0x000fc800078e0221 */
[----:B------:R-:W-:Y:S02]  /*4c50*/  IMAD R36, R34, 0x2, R19 ;  /* 0x0000000222247824 */ /* 0x000fe400078e0213 */
[----:B------:R-:W1:Y:S04]  /*4c60*/  LDS.128 R32, [R32+0x1c400] ;  /* 0x01c4000020207984 */ /* 0x000e680000000c00 */
[----:B------:R-:W2:Y:S01]  /*4c70*/  LDS.128 R36, [R36+0x1c400] ;  /* 0x01c4000024247984 */ /* 0x000ea20000000c00 */
[----:B------:R-:W-:Y:S05]  /*4c80*/  @P4 BRA `(.L_x_650) ;  /* 0x0000000400544947 */ /* 0x000fea0003800000 */
[--C-:B------:R-:W-:Y:S01]  /*4c90*/  SHF.R.U64 R40, R40, 0x10, R41.reuse ;  /* 0x0000001028287819 */ /* 0x100fe20000001229 */
[--C-:B------:R-:W-:Y:S01]  /*4ca0*/  HADD2.F32 R52, -RZ, R118.reuse.H0_H0 ;  /* 0x20000076ff347230 */ /* 0x100fe20000004100 */
[----:B------:R-:W-:Y:S01]  /*4cb0*/  SHF.R.U32.HI R53, RZ, 0x10, R41 ;  /* 0x00000010ff357819 */ /* 0x000fe20000011629 */
[----:B------:R-:W-:Y:S01]  /*4cc0*/  HADD2.F32 R118, -RZ, R118.H1_H1 ;  /* 0x30000076ff767230 */ /* 0x000fe20000004100 */
[----:B------:R-:W-:Y:S01]  /*4cd0*/  SHF.R.U64 R41, R42, 0x10, R43 ;  /* 0x000000102a297819 */ /* 0x000fe2000000122b */
[----:B------:R-:W-:Y:S01]  /*4ce0*/  HADD2.F32 R40, -RZ, R40.H0_H0 ;  /* 0x20000028ff287230 */ /* 0x000fe20000004100 */
[----:B------:R-:W-:Y:S01]  /*4cf0*/  SHF.R.U64 R42, R46, 0x10, R47 ;  /* 0x000000102e2a7819 */ /* 0x000fe2000000122f */
[----:B--2---:R-:W-:Y:S01]  /*4d00*/  IMAD.MOV.U32 R46, RZ, RZ, R37 ;  /* 0x000000ffff2e7224 */ /* 0x004fe200078e0025 */
[----:B------:R-:W-:Y:S01]  /*4d10*/  SHF.R.U32.HI R55, RZ, 0x10, R45 ;  /* 0x00000010ff377819 */ /* 0x000fe2000001162d */
[----:B-1----:R-:W-:Y:S01]  /*4d20*/  IMAD.MOV.U32 R37, RZ, RZ, R35 ;  /* 0x000000ffff257224 */ /* 0x002fe200078e0023 */
[----:B------:R-:W-:Y:S01]  /*4d30*/  SHF.R.U32.HI R102, RZ, 0x10, R47 ;  /* 0x00000010ff667819 */ /* 0x000fe2000001162f */
[----:B------:R-:W-:Y:S01]  /*4d40*/  IMAD.MOV.U32 R47, RZ, RZ, R39 ;  /* 0x000000ffff2f7224 */ /* 0x000fe200078e0027 */
[----:B------:R-:W-:Y:S01]  /*4d50*/  SHF.R.U64 R44, R44, 0x10, R45 ;  /* 0x000000102c2c7819 */ /* 0x000fe2000000122d */
[----:B------:R-:W-:Y:S01]  /*4d60*/  HADD2.F32 R39, -RZ, R46.H0_H0 ;  /* 0x2000002eff277230 */ /* 0x000fe20000004100 */
[----:B------:R-:W-:Y:S01]  /*4d70*/  SHF.R.U32.HI R45, RZ, 0x10, R43 ;  /* 0x00000010ff2d7819 */ /* 0x000fe2000001162b */
[----:B------:R-:W-:-:S02]  /*4d80*/  IMAD.MOV.U32 R43, RZ, RZ, R36 ;  /* 0x000000ffff2b7224 */ /* 0x000fc400078e0024 */
[----:B------:R-:W-:Y:S02]  /*4d90*/  HADD2.F32 R46, -RZ, R46.H1_H1 ;  /* 0x3000002eff2e7230 */ /* 0x000fe40000004100 */
[----:B------:R-:W-:Y:S01]  /*4da0*/  FMUL.FTZ R54, R39, R118 ;  /* 0x0000007627367220 */ /* 0x000fe20000410000 */
[----:B------:R-:W-:Y:S02]  /*4db0*/  HADD2.F32 R55, -RZ, R55.H0_H0 ;  /* 0x20000037ff377230 */ /* 0x000fe40000004100 */
[--C-:B------:R-:W-:Y:S02]  /*4dc0*/  HADD2.F32 R36, -RZ, R33.reuse.H1_H1 ;  /* 0x30000021ff247230 */ /* 0x100fe40000004100 */
[----:B------:R-:W-:Y:S02]  /*4dd0*/  HADD2.F32 R35, -RZ, R33.H0_H0 ;  /* 0x20000021ff237230 */ /* 0x000fe40000004100 */
[----:B------:R-:W-:Y:S01]  /*4de0*/  FMUL.FTZ R103, R46, R55 ;  /* 0x000000372e677220 */ /* 0x000fe20000410000 */
[----:B------:R-:W-:-:S02]  /*4df0*/  HADD2.F32 R53, -RZ, R53.H0_H0 ;  /* 0x20000035ff357230 */ /* 0x000fc40000004100 */
[C---:B------:R-:W-:Y:S01]  /*4e00*/  FMUL.FTZ R55, R36.reuse, R55 ;  /* 0x0000003724377220 */ /* 0x040fe20000410000 */
[----:B------:R-:W-:Y:S02]  /*4e10*/  HADD2.F32 R45, -RZ, R45.H0_H0 ;  /* 0x2000002dff2d7230 */ /* 0x000fe40000004100 */
[C---:B------:R-:W-:Y:S01]  /*4e20*/  FMUL.FTZ R118, R35.reuse, R118 ;  /* 0x0000007623767220 */ /* 0x040fe20000410000 */
[-C--:B------:R-:W-:Y:S01]  /*4e30*/  FFMA.FTZ R33, R35, R52.reuse, -R54 ;  /* 0x0000003423217223 */ /* 0x080fe20000010836 */
[-C--:B------:R-:W-:Y:S01]  /*4e40*/  FFMA.FTZ R36, R36, R53.reuse, -R103 ;  /* 0x0000003524247223 */ /* 0x080fe20000010867 */
[----:B------:R-:W-:Y:S01]  /*4e50*/  FFMA.FTZ R46, R46, R53, R55 ;  /* 0x000000352e2e7223 */ /* 0x000fe20000010037 */
[--C-:B------:R-:W-:Y:S02]  /*4e60*/  HADD2.F32 R54, -RZ, R116.reuse.H0_H0 ;  /* 0x20000074ff367230 */ /* 0x100fe40000004100 */
[----:B------:R-:W-:Y:S01]  /*4e70*/  FFMA.FTZ R35, R39, R52, R118 ;  /* 0x0000003427237223 */ /* 0x000fe20000010076 */
[----:B------:R-:W-:Y:S01]  /*4e80*/  HADD2.F32 R116, -RZ, R116.H1_H1 ;  /* 0x30000074ff747230 */ /* 0x000fe20000004100 */
[----:B------:R-:W-:Y:S01]  /*4e90*/  F2FP.F16.F32.PACK_AB R33, R36, R33 ;  /* 0x000000212421723e */ /* 0x000fe200000000ff */
[----:B------:R-:W-:-:S02]  /*4ea0*/  HADD2.F32 R53, -RZ, R47.H0_H0 ;  /* 0x2000002fff357230 */ /* 0x000fc40000004100 */
[----:B------:R-:W-:Y:S02]  /*4eb0*/  HADD2.F32 R39, -RZ, R37.H0_H0 ;  /* 0x20000025ff277230 */ /* 0x000fe40000004100 */
[----:B------:R-:W-:Y:S02]  /*4ec0*/  HADD2.F32 R47, -RZ, R47.H1_H1 ;  /* 0x3000002fff2f7230 */ /* 0x000fe40000004100 */
[----:B------:R-:W-:Y:S02]  /*4ed0*/  HADD2.F32 R55, -RZ, R102.H0_H0 ;  /* 0x20000066ff377230 */ /* 0x000fe40000004100 */
[-C--:B------:R-:W-:Y:S01]  /*4ee0*/  FMUL.FTZ R102, R53, R116.reuse ;  /* 0x0000007435667220 */ /* 0x080fe20000410000 */
[----:B------:R-:W-:Y:S02]  /*4ef0*/  HADD2.F32 R52, -RZ, R37.H1_H1 ;  /* 0x30000025ff347230 */ /* 0x000fe40000004100 */
[----:B------:R-:W-:Y:S01]  /*4f00*/  FMUL.FTZ R116, R39, R116 ;  /* 0x0000007427747220 */ /* 0x000fe20000410000 */
[----:B------:R-:W-:-:S02]  /*4f10*/  HADD2.F32 R41, -RZ, R41.H0_H0 ;  /* 0x20000029ff297230 */ /* 0x000fc40000004100 */
[-C--:B------:R-:W-:Y:S01]  /*4f20*/  FMUL.FTZ R103, R47, R55.reuse ;  /* 0x000000372f677220 */ /* 0x080fe20000410000 */
[-C--:B------:R-:W-:Y:S01]  /*4f30*/  FFMA.FTZ R37, R39, R54.reuse, -R102 ;  /* 0x0000003627257223 */ /* 0x080fe20000010866 */
[C---:B------:R-:W-:Y:S01]  /*4f40*/  FMUL.FTZ R104, R52.reuse, R55 ;  /* 0x0000003734687220 */ /* 0x040fe20000410000 */
[----:B------:R-:W-:Y:S01]  /*4f50*/  FFMA.FTZ R39, R53, R54, R116 ;  /* 0x0000003635277223 */ /* 0x000fe20000010074 */
[-C--:B------:R-:W-:Y:S01]  /*4f60*/  FFMA.FTZ R52, R52, R45.reuse, -R103 ;  /* 0x0000002d34347223 */ /* 0x080fe20000010867 */
[----:B------:R-:W-:Y:S02]  /*4f70*/  HADD2.F32 R55, -RZ, R44.H0_H0 ;  /* 0x2000002cff377230 */ /* 0x000fe40000004100 */
[----:B------:R-:W-:Y:S01]  /*4f80*/  FFMA.FTZ R54, R47, R45, R104 ;  /* 0x0000002d2f367223 */ /* 0x000fe20000010068 */
[----:B------:R-:W-:Y:S02]  /*4f90*/  HADD2.F32 R53, -RZ, R115.H1_H1 ;  /* 0x30000073ff357230 */ /* 0x000fe40000004100 */
[--C-:B------:R-:W-:Y:S01]  /*4fa0*/  HADD2.F32 R45, -RZ, R43.reuse.H0_H0 ;  /* 0x2000002bff2d7230 */ /* 0x100fe20000004100 */
[----:B------:R-:W-:Y:S01]  /*4fb0*/  F2FP.F16.F32.PACK_AB R52, R52, R37 ;  /* 0x000000253434723e */ /* 0x000fe200000000ff */
[----:B------:R-:W-:Y:S01]  /*4fc0*/  HADD2.F32 R44, -RZ, R32.H0_H0 ;  /* 0x20000020ff2c7230 */ /* 0x000fe20000004100 */
[----:B------:R-:W-:Y:S01]  /*4fd0*/  F2FP.F16.F32.PACK_AB R37, R46, R35 ;  /* 0x000000232e25723e */ /* 0x000fe200000000ff */
[----:B------:R-:W-:-:S02]  /*4fe0*/  HADD2.F32 R43, -RZ, R43.H1_H1 ;  /* 0x3000002bff2b7230 */ /* 0x000fc40000004100 */
[-C--:B------:R-:W-:Y:S01]  /*4ff0*/  FMUL.FTZ R103, R45, R53.reuse ;  /* 0x000000352d677220 */ /* 0x080fe20000410000 */
[----:B------:R-:W-:Y:S02]  /*5000*/  HADD2.F32 R32, -RZ, R32.H1_H1 ;  /* 0x30000020ff207230 */ /* 0x000fe40000004100 */
[----:B------:R-:W-:Y:S01]  /*5010*/  FMUL.FTZ R102, R44, R53 ;  /* 0x000000352c667220 */ /* 0x000fe20000410000 */
[----:B------:R-:W-:Y:S02]  /*5020*/  HADD2.F32 R47, -RZ, R114.H1_H1 ;  /* 0x30000072ff2f7230 */ /* 0x000fe40000004100 */
[-C--:B------:R-:W-:Y:S01]  /*5030*/  FMUL.FTZ R53, R43, R55.reuse ;  /* 0x000000372b357220 */ /* 0x080fe20000410000 */
[----:B------:R-:W-:Y:S02]  /*5040*/  HADD2.F32 R115, -RZ, R115.H0_H0 ;  /* 0x20000073ff737230 */ /* 0x000fe40000004100 */
[----:B------:R-:W-:Y:S01]  /*5050*/  FMUL.FTZ R104, R32, R55 ;  /* 0x0000003720687220 */ /* 0x000fe20000410000 */
[----:B------:R-:W-:Y:S01]  /*5060*/  F2FP.F16.F32.PACK_AB R39, R54, R39 ;  /* 0x000000273627723e */ /* 0x000fe200000000ff */
[-C--:B------:R-:W-:Y:S01]  /*5070*/  FFMA.FTZ R103, R44, R47.reuse, -R103 ;  /* 0x0000002f2c677223 */ /* 0x080fe20000010867 */
[----:B------:R-:W-:Y:S01]  /*5080*/  FFMA.FTZ R102, R45, R47, R102 ;  /* 0x0000002f2d667223 */ /* 0x000fe20000010066 */
[-C--:B------:R-:W-:Y:S01]  /*5090*/  FFMA.FTZ R44, R32, R40.reuse, -R53 ;  /* 0x00000028202c7223 */ /* 0x080fe20000010835 */
[----:B------:R-:W-:Y:S01]  /*50a0*/  FFMA.FTZ R47, R43, R40, R104 ;  /* 0x000000282b2f7223 */ /* 0x000fe20000010068 */
[----:B------:R-:W-:-:S02]  /*50b0*/  HADD2.F32 R40, -RZ, R38.H0_H0 ;  /* 0x20000026ff287230 */ /* 0x000fc40000004100 */
[----:B------:R-:W-:Y:S02]  /*50c0*/  HADD2.F32 R45, -RZ, R42.H0_H0 ;  /* 0x2000002aff2d7230 */ /* 0x000fe40000004100 */
[----:B------:R-:W-:Y:S02]  /*50d0*/  HADD2.F32 R32, -RZ, R34.H0_H0 ;  /* 0x20000022ff207230 */ /* 0x000fe40000004100 */
[-C--:B------:R-:W-:Y:S01]  /*50e0*/  FMUL.FTZ R53, R40, R115.reuse ;  /* 0x0000007328357220 */ /* 0x080fe20000410000 */
[----:B------:R-:W-:Y:S01]  /*50f0*/  HADD2.F32 R38, -RZ, R38.H1_H1 ;  /* 0x30000026ff267230 */ /* 0x000fe20000004100 */
[----:B------:R-:W-:Y:S01]  /*5100*/  F2FP.F16.F32.PACK_AB R36, R47, R102 ;  /* 0x000000662f24723e */ /* 0x000fe200000000ff */
[----:B------:R-:W-:Y:S02]  /*5110*/  HADD2.F32 R34, -RZ, R34.H1_H1 ;  /* 0x30000022ff227230 */ /* 0x000fe40000004100 */
[----:B------:R-:W-:Y:S01]  /*5120*/  FMUL.FTZ R115, R32, R115 ;  /* 0x0000007320737220 */ /* 0x000fe20000410000 */
[----:B------:R-:W-:-:S02]  /*5130*/  HADD2.F32 R43, -RZ, R114.H0_H0 ;  /* 0x20000072ff2b7230 */ /* 0x000fc40000004100 */
[-C--:B------:R-:W-:Y:S01]  /*5140*/  FMUL.FTZ R55, R38, R45.reuse ;  /* 0x0000002d26377220 */ /* 0x080fe20000410000 */
[----:B------:R-:W-:Y:S02]  /*5150*/  IMAD.MOV.U32 R35, RZ, RZ, R52 ;  /* 0x000000ffff237224 */ /* 0x000fe400078e0034 */
[----:B------:R-:W-:Y:S01]  /*5160*/  FMUL.FTZ R45, R34, R45 ;  /* 0x0000002d222d7220 */ /* 0x000fe20000410000 */
[-C--:B------:R-:W-:Y:S01]  /*5170*/  FFMA.FTZ R53, R32, R43.reuse, -R53 ;  /* 0x0000002b20357223 */ /* 0x080fe20000010835 */
[----:B------:R-:W-:Y:S01]  /*5180*/  FFMA.FTZ R115, R40, R43, R115 ;  /* 0x0000002b28737223 */ /* 0x000fe20000010073 */
[-C--:B------:R-:W-:Y:S01]  /*5190*/  FFMA.FTZ R34, R34, R41.reuse, -R55 ;  /* 0x0000002922227223 */ /* 0x080fe20000010837 */
[----:B------:R-:W-:Y:S01]  /*51a0*/  FFMA.FTZ R38, R38, R41, R45 ;  /* 0x0000002926267223 */ /* 0x000fe2000001002d */
[----:B------:R-:W-:-:S03]  /*51b0*/  F2FP.F16.F32.PACK_AB R32, R44, R103 ;  /* 0x000000672c20723e */ /* 0x000fc600000000ff */
[----:B------:R-:W-:Y:S02]  /*51c0*/  F2FP.F16.F32.PACK_AB R34, R34, R53 ;  /* 0x000000352222723e */ /* 0x000fe400000000ff */
[----:B------:R-:W-:-:S07]  /*51d0*/  F2FP.F16.F32.PACK_AB R38, R38, R115 ;  /* 0x000000732626723e */ /* 0x000fce00000000ff */
.L_x_650:
[----:B------:R-:W-:Y:S05]  /*51e0*/  BSYNC B1 ;  /* 0x0000000000017941 */ /* 0x000fea0003800000 */
.L_x_649:
[----:B-1----:R1:W-:Y:S01]  /*51f0*/  STG.E.128 desc[UR40][R48.64], R32 ;  /* 0x0000002030007986 */ /* 0x0023e2000c101d28 */
[----:B------:R-:W-:-:S13]  /*5200*/  ISETP.GE.AND P4, PT, R50, R107, PT ;  /* 0x0000006b3200720c */ /* 0x000fda0003f86270 */
[----:B------:R-:W-:Y:S05]  /*5210*/  @P4 BRA `(.L_x_635) ;  /* 0x0000000000844947 */ /* 0x000fea0003800000 */
[--C-:B-1----:R-:W-:Y:S02]  /*5220*/  SHF.R.S32.HI R32, RZ, 0x1f, R50.reuse ;  /* 0x0000001fff207819 */ /* 0x102fe40000011432 */
[----:B------:R-:W-:-:S04]  /*5230*/  IADD3 R50, P4, P5, R4, R100, R50 ;  /* 0x0000006404327210 */ /* 0x000fc80007d9e032 */
[----:B------:R-:W-:Y:S02]  /*5240*/  IADD3.X R51, R60, R51, R32, P4, P5 ;  /* 0x000000333c337210 */ /* 0x000fe400027ea420 */
[----:B------:R-:W-:-:S04]  /*5250*/  LEA R98, P4, R50, R98, 0x1 ;  /* 0x0000006232627211 */ /* 0x000fc800078808ff */
[----:B------:R-:W-:-:S05]  /*5260*/  LEA.HI.X R99, R50, R99, R51, 0x1, P4 ;  /* 0x0000006332637211 */ /* 0x000fca00020f0c33 */
[----:B--2---:R1:W-:Y:S01]  /*5270*/  STG.E.128 desc[UR40][R98.64], R36 ;  /* 0x0000002462007986 */ /* 0x0043e2000c101d28 */
[----:B------:R-:W-:Y:S05]  /*5280*/  BRA `(.L_x_635) ;  /* 0x0000000000687947 */ /* 0x000fea0003800000 */
.L_x_618:
[----:B------:R-:W-:-:S06]  /*5290*/  UISETP.NE.AND UP0, UPT, UR44, 0x3, UPT ;  /* 0x000000032c00788c */ /* 0x000fcc000bf05270 */
[----:B------:R-:W-:-:S13]  /*52a0*/  PLOP3.LUT P3, PT, PT, PT, UP0, 0x80, 0x0 ;  /* 0x000000000000781c */ /* 0x000fda0003f6f008 */
[----:B------:R-:W-:Y:S05]  /*52b0*/  @!P3 BRA `(.L_x_651) ;  /* 0x000000000004b947 */ /* 0x000fea0003800000 */
[----:B------:R-:W-:Y:S01]  /*52c0*/  BPT.TRAP 0x1 ;  /* 0x000000040000795c */ /* 0x000fe20000300000 */
.L_x_651:
[----:B------:R-:W-:Y:S01]  /*52d0*/  IMAD R95, R2, 0x8, R19 ;  /* 0x00000008025f7824 */ /* 0x000fe200078e0213 */
[----:B------:R-:W-:Y:S01]  /*52e0*/  SHF.L.U32 R106, R201, 0x1f, RZ ;  /* 0x0000001fc96a7819 */ /* 0x000fe200000006ff */
[----:B------:R-:W-:Y:S01]  /*52f0*/  IMAD R97, R27, -0x60, R24 ;  /* 0xffffffa01b617824 */ /* 0x000fe200078e0218 */
[----:B------:R-:W-:Y:S02]  /*5300*/  BSSY B1, `(.L_x_652) ;  /* 0x0000004000017945 */ /* 0x000fe40003800000 */
[----:B------:R-:W0:Y:S02]  /*5310*/  SYNCS.PHASECHK.TRANS64.TRYWAIT P4, [R95+URZ+0x22890], R106 ;  /* 0x0228906a5f0075a7 */ /* 0x000e24000808017f */
[----:B------:R-:W-:Y:S01]  /*5320*/  VIMNMX R97, R97, 0x60, PT ;  /* 0x0000006061617848 */ /* 0x000fe20003fe0100 */
[----:B0-----:R-:W-:Y:S06]  /*5330*/  @!P4 BRA `(.L_x_653) ;  /* 0x000001440088c947 */ /* 0x001fec0003800000 */
.L_x_915:
[----:B------:R-:W-:Y:S05]  /*5340*/  BSYNC B1 ;  /* 0x0000000000017941 */ /* 0x000fea0003800000 */
.L_x_652:
[----:B------:R-:W-:Y:S01]  /*5350*/  ISETP.GE.AND P4, PT, R18, R97, PT ;  /* 0x000000611200720c */ /* 0x000fe20003f86270 */
[----:B------:R-:W-:-:S12]  /*5360*/  BSSY B1, `(.L_x_654) ;  /* 0x0000006000017945 */ /* 0x000fd80003800000 */
[----:B------:R-:W-:Y:S05]  /*5370*/  @P4 BRA `(.L_x_655) ;  /* 0x0000000000104947 */ /* 0x000fea0003800000 */
[----:B------:R-:W1:Y:S04]  /*5380*/  @!P1 LDS.128 R32, [R104] ;  /* 0x0000000068209984 */ /* 0x000e680000000c00 */
[----:B------:R-:W2:Y:S04]  /*5390*/  @!P2 LDS.128 R36, [R103] ;  /* 0x000000006724a984 */ /* 0x000ea80000000c00 */
[----:B-1----:R1:W-:Y:S04]  /*53a0*/  @!P1 STG.E.128 desc[UR40][R42.64], R32 ;  /* 0x000000202a009986 */ /* 0x0023e8000c101d28 */
[----:B--2---:R1:W-:Y:S02]  /*53b0*/  @!P2 STG.E.128 desc[UR40][R42.64+0x40], R36 ;  /* 0x000040242a00a986 */ /* 0x0043e4000c101d28 */
.L_x_655:
[----:B------:R-:W-:Y:S05]  /*53c0*/  BSYNC B1 ;  /* 0x0000000000017941 */ /* 0x000fea0003800000 */
.L_x_654:
[----:B------:R-:W-:-:S13]  /*53d0*/  ISETP.GE.AND P4, PT, R220, R97, PT ;  /* 0x00000061dc00720c */ /* 0x000fda0003f86270 */
[----:B------:R-:W-:Y:S05]  /*53e0*/  @P4 BRA `(.L_x_635) ;  /* 0x0000000000104947 */ /* 0x000fea0003800000 */
[----:B-1----:R-:W1:Y:S04]  /*53f0*/  @!P1 LDS.128 R32, [R104+0x2000] ;  /* 0x0020000068209984 */ /* 0x002e680000000c00 */
[----:B------:R-:W2:Y:S04]  /*5400*/  @!P2 LDS.128 R36, [R103+0x2000] ;  /* 0x002000006724a984 */ /* 0x000ea80000000c00 */
[----:B-1----:R1:W-:Y:S04]  /*5410*/  @!P1 STG.E.128 desc[UR40][R40.64], R32 ;  /* 0x0000002028009986 */ /* 0x0023e8000c101d28 */
[----:B--2---:R1:W-:Y:S02]  /*5420*/  @!P2 STG.E.128 desc[UR40][R40.64+0x40], R36 ;  /* 0x000040242800a986 */ /* 0x0043e4000c101d28 */
.L_x_635:
[----:B------:R-:W-:Y:S05]  /*5430*/  BSYNC B0 ;  /* 0x0000000000007941 */ /* 0x000fea0003800000 */
.L_x_617:
[----:B-1234-:R-:W1:Y:S01]  /*5440*/  S2R R32, SR_TID.X ;  /* 0x0000000000207919 */ /* 0x01ee620000002100 */
[----:B------:R-:W-:Y:S01]  /*5450*/  @!PT LDS RZ, [RZ] ;  /* 0x00000000fffff984 */ /* 0x000fe20000000800 */
[----:B------:R-:W-:Y:S01]  /*5460*/  @!PT LDS RZ, [RZ] ;  /* 0x00000000fffff984 */ /* 0x000fe20000000800 */
[----:B------:R-:W-:Y:S01]  /*5470*/  @!PT LDS RZ, [RZ] ;  /* 0x00000000fffff984 */ /* 0x000fe20000000800 */
[----:B------:R-:W-:Y:S01]  /*5480*/  @!PT LDS RZ, [RZ] ;  /* 0x00000000fffff984 */ /* 0x000fe20000000800 */
[----:B------:R2:W-:Y:S06]  /*5490*/  MEMBAR.ALL.CTA ;  /* 0x0000000000007992 */ /* 0x0005ec0000008000 */
[----:B--2---:R-:W2:Y:S01]  /*54a0*/  FENCE.VIEW.ASYNC.S ;  /* 0x00000000000073c6 */ /* 0x004ea20000000000 */
[----:B------:R-:W-:Y:S05]  /*54b0*/  WARPSYNC.ALL ;  /* 0x0000000000007948 */ /* 0x000fea0003800000 */
[----:B------:R-:W-:Y:S01]  /*54c0*/  BSSY B0, `(.L_x_656) ;  /* 0x0000009000007945 */ /* 0x000fe20003800000 */
[----:B-1----:R-:W-:Y:S01]  /*54d0*/  LOP3.LUT R32, R32, 0x7f, RZ, 0xc0, !PT ;  /* 0x0000007f20207812 */ /* 0x002fe200078ec0ff */
[----:B--2---:R1:W-:Y:S03]  /*54e0*/  BAR.SYNC.DEFER_BLOCKING R73, 0x80 ;  /* 0x000200490000751d */ /* 0x0043e60000010000 */
[----:B------:R-:W-:-:S13]  /*54f0*/  ISETP.NE.AND P4, PT, R32, RZ, PT ;  /* 0x000000ff2000720c */ /* 0x000fda0003f85270 */
[----:B------:R-:W-:-:S05]  /*5500*/  @!P4 VIADD R32, R95, 0x228a0 ;  /* 0x000228a05f20c836 */ /* 0x000fca0000000000 */
[----:B------:R-:W-:-:S04]  /*5510*/  @!P4 PRMT R32, RZ, 0x654, R32 ;  /* 0x00000654ff20c816 */ /* 0x000fc80000000020 */
[----:B------:R1:W-:Y:S01]  /*5520*/  @!P4 SYNCS.ARRIVE.TRANS64.RED.A1T0 RZ, [R32+URZ], RZ ;  /* 0x000000ff20ffc9a7 */ /* 0x0003e2000810043f */
[----:B------:R-:W-:Y:S05]  /*5530*/  @!P3 BRA `(.L_x_657) ;  /* 0x000000000004b947 */ /* 0x000fea0003800000 */
[----:B------:R-:W-:Y:S01]  /*5540*/  BPT.TRAP 0x1 ;  /* 0x000000040000795c */ /* 0x000fe20000300000 */
.L_x_657:
[----:B------:R-:W-:Y:S05]  /*5550*/  BSYNC B0 ;  /* 0x0000000000007941 */ /* 0x000fea0003800000 */
.L_x_656:
[----:B------:R-:W2:Y:S01]  /*5560*/  SYNCS.PHASECHK.TRANS64.TRYWAIT P3, [R95+URZ+0x228b0], R106 ;  /* 0x0228b06a5f0075a7 */ /* 0x000ea2000806017f */
[----:B------:R-:W-:Y:S01]  /*5570*/  IMAD R41, R2, 0x6000, R89 ;  /* 0x0000600002297824 */ /* 0x000fe200078e0259 */
[----:B------:R-:W-:Y:S01]  /*5580*/  ULDC UR45, c[0x0][0x320] ;  /* 0x0000c800002d7ab9 */ /* 0x000fe20000000800 */
[----:B------:R-:W-:Y:S01]  /*5590*/  ULDC.64 UR42, c[0x0][0x328] ;  /* 0x0000ca00002a7ab9 */ /* 0x000fe20000000a00 */
[----:B------:R-:W-:Y:S01]  /*55a0*/  ULDC.64 UR38, c[0x0][0x318] ;  /* 0x0000c60000267ab9 */ /* 0x000fe20000000a00 */
[----:B------:R-:W-:Y:S01]  /*55b0*/  BSSY B0, `(.L_x_658) ;  /* 0x0000003000007945 */ /* 0x000fe20003800000 */
[----:B------:R-:W-:-:S03]  /*55c0*/  IMAD.IADD R40, R88, 0x1, R41 ;  /* 0x0000000158287824 */ /* 0x000fc600078e0229 */
[----:B--2---:R-:W-:Y:S05]  /*55d0*/  @!P3 BRA `(.L_x_659) ;  /* 0x0000014000f4b947 */ /* 0x004fea0003800000 */
.L_x_916:
[----:B------:R-:W-:Y:S05]  /*55e0*/  BSYNC B0 ;  /* 0x0000000000007941 */ /* 0x000fea0003800000 */
.L_x_658:
[----:B------:R-:W-:Y:S01]  /*55f0*/  ISETP.GE.AND P3, PT, R18, R97, PT ;  /* 0x000000611200720c */ /* 0x000fe20003f66270 */
[----:B------:R-:W-:Y:S01]  /*5600*/  BSSY B0, `(.L_x_660) ;  /* 0x0000025000007945 */ /* 0x000fe20003800000 */
[----:B------:R-:W-:Y:S02]  /*5610*/  IMAD R41, R41, 0x2, R25 ;  /* 0x0000000229297824 */ /* 0x000fe400078e0219 */
[----:B------:R-:W-:-:S04]  /*5620*/  IMAD.WIDE R36, R27, 0x60, R58 ;  /* 0x000000601b247825 */ /* 0x000fc800078e023a */
[----:B------:R-:W-:-:S05]  /*5630*/  IMAD R40, R40, 0x2, R25 ;  /* 0x0000000228287824 */ /* 0x000fca00078e0219 */
[----:B------:R-:W-:Y:S05]  /*5640*/  @P3 BRA `(.L_x_661) ;  /* 0x0000000000803947 */ /* 0x000fea0003800000 */
[----:B------:R-:W-:Y:S02]  /*5650*/  IMAD R35, R37, UR42, RZ ;  /* 0x0000002a25237c24 */ /* 0x000fe4000f8e02ff */
[----:B-1----:R-:W-:Y:S02]  /*5660*/  IMAD.MOV.U32 R32, RZ, RZ, R6 ;  /* 0x000000ffff207224 */ /* 0x002fe400078e0006 */
[----:B------:R-:W-:Y:S02]  /*5670*/  IMAD.MOV.U32 R33, RZ, RZ, R92 ;  /* 0x000000ffff217224 */ /* 0x000fe400078e005c */
[C---:B------:R-:W-:Y:S02]  /*5680*/  IMAD R35, R36.reuse, UR43, R35 ;  /* 0x0000002b24237c24 */ /* 0x040fe4000f8e0223 */
[----:B------:R-:W-:-:S04]  /*5690*/  IMAD.WIDE.U32 R32, R36, UR42, R32 ;  /* 0x0000002a24207c25 */ /* 0x000fc8000f8e0020 */
[----:B------:R-:W-:Y:S01]  /*56a0*/  IMAD.IADD R33, R33, 0x1, R35 ;  /* 0x0000000121217824 */ /* 0x000fe200078e0223 */
[----:B------:R-:W-:-:S04]  /*56b0*/  LEA R38, P3, R32, UR38, 0x1 ;  /* 0x0000002620267c11 */ /* 0x000fc8000f8608ff */
[----:B------:R-:W-:Y:S02]  /*56c0*/  LEA.HI.X R39, R32, UR39, R33, 0x1, P3 ;  /* 0x0000002720277c11 */ /* 0x000fe400098f0c21 */
[----:B------:R-:W-:-:S13]  /*56d0*/  ISETP.GE.AND P3, PT, R16, UR45, PT ;  /* 0x0000002d10007c0c */ /* 0x000fda000bf66270 */
[----:B------:R-:W1:Y:S04]  /*56e0*/  @!P3 LDS.128 R32, [R41] ;  /* 0x000000002920b984 */ /* 0x000e680000000c00 */
[----:B-1----:R-:W-:Y:S01]  /*56f0*/  @!P3 STG.E.128 desc[UR40][R38.64], R32 ;  /* 0x000000202600b986 */ /* 0x002fe2000c101d28 */
[----:B------:R-:W-:-:S13]  /*5700*/  ISETP.GE.AND P3, PT, R0, UR45, PT ;  /* 0x0000002d00007c0c */ /* 0x000fda000bf66270 */
[----:B------:R-:W1:Y:S04]  /*5710*/  @!P3 LDS.128 R32, [R40] ;  /* 0x000000002820b984 */ /* 0x000e680000000c00 */
[----:B-1----:R-:W-:Y:S01]  /*5720*/  @!P3 STG.E.128 desc[UR40][R38.64+0x40], R32 ;  /* 0x000040202600b986 */ /* 0x002fe2000c101d28 */
[----:B------:R-:W-:-:S13]  /*5730*/  ISETP.GE.AND P3, PT, R62, UR45, PT ;  /* 0x0000002d3e007c0c */ /* 0x000fda000bf66270 */
[----:B------:R-:W1:Y:S04]  /*5740*/  @!P3 LDS.128 R32, [R41+0x3000] ;  /* 0x003000002920b984 */ /* 0x000e680000000c00 */
        /* <DEDUP_REMOVED lines=10> */
[----:B------:R-:W-:-:S13]  /*57f0*/  ISETP.NE.AND P3, PT, R94, RZ, PT ;  /* 0x000000ff5e00720c */ /* 0x000fda0003f65270 */
[----:B------:R-:W1:Y:S04]  /*5800*/  @P3 LDS.128 R32, [R41+0x9000] ;  /* 0x0090000029203984 */ /* 0x000e680000000c00 */
[----:B-1----:R-:W-:Y:S01]  /*5810*/  @P3 STG.E.128 desc[UR40][R38.64+0x180], R32 ;  /* 0x0001802026003986 */ /* 0x002fe2000c101d28 */
[----:B------:R-:W-:-:S13]  /*5820*/  ISETP.NE.AND P3, PT, R93, RZ, PT ;  /* 0x000000ff5d00720c */ /* 0x000fda0003f65270 */
[----:B------:R-:W1:Y:S04]  /*5830*/  @P3 LDS.128 R32, [R40+0x9000] ;  /* 0x0090000028203984 */ /* 0x000e680000000c00 */
[----:B-1----:R3:W-:Y:S02]  /*5840*/  @P3 STG.E.128 desc[UR40][R38.64+0x1c0], R32 ;  /* 0x0001c02026003986 */ /* 0x0027e4000c101d28 */
.L_x_661:
[----:B------:R-:W-:Y:S05]  /*5850*/  BSYNC B0 ;  /* 0x0000000000007941 */ /* 0x000fea0003800000 */
.L_x_660:
[----:B------:R-:W-:Y:S01]  /*5860*/  ISETP.GE.AND P3, PT, R220, R97, PT ;  /* 0x00000061dc00720c */ /* 0x000fe20003f66270 */
[----:B------:R-:W-:-:S12]  /*5870*/  BSSY B0, `(.L_x_662) ;  /* 0x0000024000007945 */ /* 0x000fd80003800000 */
[----:B------:R-:W-:Y:S05]  /*5880*/  @P3 BRA `(.L_x_663) ;  /* 0x0000000000883947 */ /* 0x000fea0003800000 */
[----:B---3--:R-:W-:Y:S01]  /*5890*/  IADD3 R35, P3, R36, 0x40, RZ ;  /* 0x0000004024237810 */ /* 0x008fe20007f7e0ff */
[----:B-1----:R-:W-:Y:S02]  /*58a0*/  IMAD.MOV.U32 R32, RZ, RZ, R6 ;  /* 0x000000ffff207224 */ /* 0x002fe400078e0006 */
[----:B------:R-:W-:Y:S02]  /*58b0*/  IMAD.MOV.U32 R33, RZ, RZ, R92 ;  /* 0x000000ffff217224 */ /* 0x000fe400078e005c */
[----:B------:R-:W-:Y:S02]  /*58c0*/  IMAD.X R36, RZ, RZ, R37, P3 ;  /* 0x000000ffff247224 */ /* 0x000fe400018e0625 */
[----:B------:R-:W-:-:S04]  /*58d0*/  IMAD.WIDE.U32 R32, R35, UR42, R32 ;  /* 0x0000002a23207c25 */ /* 0x000fc8000f8e0020 */
[----:B------:R-:W-:-:S04]  /*58e0*/  IMAD R36, R36, UR42, RZ ;  /* 0x0000002a24247c24 */ /* 0x000fc8000f8e02ff */
[----:B------:R-:W-:Y:S01]  /*58f0*/  IMAD R35, R35, UR43, R36 ;  /* 0x0000002b23237c24 */ /* 0x000fe2000f8e0224 */
[----:B------:R-:W-:-:S03]  /*5900*/  LEA R36, P3, R32, UR38, 0x1 ;  /* 0x0000002620247c11 */ /* 0x000fc6000f8608ff */
[----:B------:R-:W-:-:S05]  /*5910*/  IMAD.IADD R33, R33, 0x1, R35 ;  /* 0x0000000121217824 */ /* 0x000fca00078e0223 */
[----:B------:R-:W-:Y:S02]  /*5920*/  LEA.HI.X R37, R32, UR39, R33, 0x1, P3 ;  /* 0x0000002720257c11 */ /* 0x000fe400098f0c21 */
        /* <DEDUP_REMOVED lines=23> */
[----:B-1----:R4:W-:Y:S02]  /*5aa0*/  @P3 STG.E.128 desc[UR40][R36.64+0x1c0], R32 ;  /* 0x0001c02024003986 */ /* 0x0029e4000c101d28 */
.L_x_663:
[----:B------:R-:W-:Y:S05]  /*5ab0*/  BSYNC B0 ;  /* 0x0000000000007941 */ /* 0x000fea0003800000 */
.L_x_662:
[----:B------:R-:W-:Y:S01]  /*5ac0*/  @!PT LDS RZ, [RZ] ;  /* 0x00000000fffff984 */ /* 0x000fe20000000800 */
[----:B------:R-:W-:Y:S01]  /*5ad0*/  @!PT LDS RZ, [RZ] ;  /* 0x00000000fffff984 */ /* 0x000fe20000000800 */
[----:B------:R-:W-:Y:S01]  /*5ae0*/  @!PT LDS RZ, [RZ] ;  /* 0x00000000fffff984 */ /* 0x000fe20000000800 */
[----:B------:R-:W-:Y:S01]  /*5af0*/  @!PT LDS RZ, [RZ] ;  /* 0x00000000fffff984 */ /* 0x000fe20000000800 */
[----:B------:R5:W-:Y:S06]  /*5b00*/  MEMBAR.ALL.CTA ;  /* 0x0000000000007992 */ /* 0x000bec0000008000 */
[----:B-----5:R-:W5:Y:S02]  /*5b10*/  FENCE.VIEW.ASYNC.S ;  /* 0x00000000000073c6 */ /* 0x020f640000000000 */
[----:B-----5:R1:W-:Y:S01]  /*5b20*/  BAR.SYNC.DEFER_BLOCKING R73, 0x80 ;  /* 0x000200490000751d */ /* 0x0203e20000010000 */
[----:B------:R-:W-:Y:S01]  /*5b30*/  ISETP.NE.AND P5, PT, R96, RZ, PT ;  /* 0x000000ff6000720c */ /* 0x000fe20003fa5270 */
[----:B------:R-:W-:-:S02]  /*5b40*/  VIADD R2, R2, 0x1 ;  /* 0x0000000102027836 */ /* 0x000fc40000000000 */
[----:B0-2---:R-:W-:-:S03]  /*5b50*/  @!P4 VIADD R95, R95, 0x228c0 ;  /* 0x000228c05f5fc836 */ /* 0x005fc60000000000 */
[C---:B------:R-:W-:Y:S02]  /*5b60*/  ISETP.NE.AND P3, PT, R2.reuse, 0x2, PT ;  /* 0x000000020200780c */ /* 0x040fe40003f65270 */
[----:B------:R-:W-:Y:S02]  /*5b70*/  @!P4 PRMT R95, RZ, 0x654, R95 ;  /* 0x00000654ff5fc816 */ /* 0x000fe4000000005f */
[----:B-1-34-:R-:W-:Y:S02]  /*5b80*/  SEL R32, RZ, 0x1, P3 ;  /* 0x00000001ff207807 */ /* 0x01afe40001800000 */
[----:B------:R-:W-:Y:S02]  /*5b90*/  SEL R2, R2, RZ, P3 ;  /* 0x000000ff02027207 */ /* 0x000fe40001800000 */
[----:B------:R-:W-:Y:S01]  /*5ba0*/  LOP3.LUT R201, R201, R32, RZ, 0x3c, !PT ;  /* 0x00000020c9c97212 */ /* 0x000fe200078e3cff */
[----:B------:R0:W-:Y:S01]  /*5bb0*/  @!P4 SYNCS.ARRIVE.TRANS64.RED.A1T0 RZ, [R95+URZ], RZ ;  /* 0x000000ff5fffc9a7 */ /* 0x0001e2000810043f */
[----:B------:R-:W-:Y:S05]  /*5bc0*/  @P5 BRA `(.L_x_664) ;  /* 0xffffffcc00685947 */ /* 0x000fea000383ffff */
[----:B------:R-:W1:Y:S01]  /*5bd0*/  S2R R33, SR_TID.X ;  /* 0x0000000000217919 */ /* 0x000e620000002100 */
[----:B------:R-:W-:Y:S02]  /*5be0*/  PLOP3.LUT P0, PT, PT, PT, PT, 0x8, 0x0 ;  /* 0x000000000000781c */ /* 0x000fe40003f0e170 */
[----:B-1----:R-:W-:-:S04]  /*5bf0*/  SHF.R.U32.HI R33, RZ, 0x7, R33 ;  /* 0x00000007ff217819 */ /* 0x002fc80000011621 */
[----:B------:R-:W-:-:S13]  /*5c00*/  ISETP.NE.AND P5, PT, R33, 0x1, PT ;  /* 0x000000012100780c */ /* 0x000fda0003fa5270 */
[----:B------:R-:W-:Y:S06]  /*5c10*/  @!P5 BAR.ARV 0x9, 0x100 ;  /* 0x024400000000db1d */ /* 0x000fec0000002000 */
.L_x_612:
[----:B------:R-:W-:Y:S01]  /*5c20*/  IMAD.MOV.U32 R0, RZ, RZ, RZ ;  /* 0x000000ffff007224 */ /* 0x000fe200078e00ff */
[----:B------:R-:W-:Y:S06]  /*5c30*/  @P0 BRA `(.L_x_665) ;  /* 0x00000000000c0947 */ /* 0x000fec0003800000 */
[----:B------:R-:W1:Y:S01]  /*5c40*/  FENCE.VIEW.ASYNC.G ;  /* 0x00000000000073c6 */ /* 0x000e620000000100 */
[----:B------:R-:W-:Y:S05]  /*5c50*/  WARPSYNC.ALL ;  /* 0x0000000000007948 */ /* 0x000fea0003800000 */
[----:B-1----:R-:W-:Y:S06]  /*5c60*/  BAR.ARV 0xc, 0x180 ;  /* 0x0306000000007b1d */ /* 0x002fec0000002000 */
.L_x_665:
[----:B------:R-:W-:Y:S01]  /*5c70*/  ISETP.NE.AND P0, PT, R29, RZ, PT ;  /* 0x000000ff1d00720c */ /* 0x000fe20003f05270 */
[----:B------:R-:W-:-:S12]  /*5c80*/  BSSY B0, `(.L_x_666) ;  /* 0x000001f000007945 */ /* 0x000fd80003800000 */
[----:B------:R-:W-:Y:S05]  /*5c90*/  @!P0 BRA `(.L_x_667) ;  /* 0x0000000000748947 */ /* 0x000fea0003800000 */
[----:B------:R-:W-:Y:S01]  /*5ca0*/  ISETP.NE.AND P0, PT, R216, RZ, PT ;  /* 0x000000ffd800720c */ /* 0x000fe20003f05270 */
[----:B------:R-:W-:-:S03]  /*5cb0*/  ULDC UR4, c[0x0][0x9f0] ;  /* 0x00027c0000047ab9 */ /* 0x000fc60000000800 */
[----:B------:R-:W-:-:S04]  /*5cc0*/  SEL R9, R216, UR4, P0 ;  /* 0x00000004d8097c07 */ /* 0x000fc80008000000 */
[-C--:B------:R-:W-:Y:S02]  /*5cd0*/  IABS R6, R9.reuse ;  /* 0x0000000900067213 */ /* 0x080fe40000000000 */
[----:B------:R-:W-:Y:S02]  /*5ce0*/  IADD3 R0, R173, -0x1, R9 ;  /* 0xffffffffad007810 */ /* 0x000fe40007ffe009 */
[----:B------:R-:W1:Y:S01]  /*5cf0*/  I2F.RP R3, R6 ;  /* 0x0000000600037306 */ /* 0x000e620000209400 */
[-C--:B------:R-:W-:Y:S02]  /*5d00*/  IABS R10, R9.reuse ;  /* 0x00000009000a7213 */ /* 0x080fe40000000000 */
[----:B------:R-:W-:Y:S02]  /*5d10*/  IABS R8, R0 ;  /* 0x0000000000087213 */ /* 0x000fe40000000000 */
[----:B------:R-:W-:-:S04]  /*5d20*/  LOP3.LUT R0, R0, R9, RZ, 0x3c, !PT ;  /* 0x0000000900007212 */ /* 0x000fc800078e3cff */
[----:B------:R-:W-:Y:S01]  /*5d30*/  ISETP.GE.AND P2, PT, R0, RZ, PT ;  /* 0x000000ff0000720c */ /* 0x000fe20003f46270 */
[----:B-1----:R-:W1:Y:S02]  /*5d40*/  MUFU.RCP R3, R3 ;  /* 0x0000000300037308 */ /* 0x002e640000001000 */
[----:B-1----:R-:W-:Y:S02]  /*5d50*/  VIADD R4, R3, 0xffffffe ;  /* 0x0ffffffe03047836 */ /* 0x002fe40000000000 */
[----:B------:R-:W-:-:S04]  /*5d60*/  IMAD.MOV R3, RZ, RZ, -R10 ;  /* 0x000000ffff037224 */ /* 0x000fc800078e0a0a */
[----:B------:R1:W2:Y:S02]  /*5d70*/  F2I.FTZ.U32.TRUNC.NTZ R5, R4 ;  /* 0x0000000400057305 */ /* 0x0002a4000021f000 */
[----:B-1----:R-:W-:Y:S02]  /*5d80*/  IMAD.MOV.U32 R4, RZ, RZ, RZ ;  /* 0x000000ffff047224 */ /* 0x002fe400078e00ff */
[----:B--2---:R-:W-:-:S04]  /*5d90*/  IMAD.MOV R7, RZ, RZ, -R5 ;  /* 0x000000ffff077224 */ /* 0x004fc800078e0a05 */
        /* <DEDUP_REMOVED lines=13> */
.L_x_667:
[----:B------:R-:W-:Y:S05]  /*5e70*/  BSYNC B0 ;  /* 0x0000000000007941 */ /* 0x000fea0003800000 */
.L_x_666:
[-C--:B------:R-:W-:Y:S01]  /*5e80*/  IMAD R211, R223, R0.reuse, RZ ;  /* 0x00000000dfd37224 */ /* 0x080fe200078e02ff */
[----:B------:R-:W-:Y:S01]  /*5e90*/  PLOP3.LUT P0, PT, PT, PT, PT, 0x80, 0x0 ;  /* 0x000000000000781c */ /* 0x000fe20003f0f070 */
[----:B------:R-:W-:Y:S01]  /*5ea0*/  IMAD.MOV.U32 R3, RZ, RZ, RZ ;  /* 0x000000ffff037224 */ /* 0x000fe200078e00ff */
[----:B------:R-:W-:Y:S01]  /*5eb0*/  CS2R R150, SRZ ;  /* 0x0000000000967805 */ /* 0x000fe2000001ff00 */
[----:B------:R-:W-:Y:S01]  /*5ec0*/  IMAD.MOV.U32 R20, RZ, RZ, RZ ;  /* 0x000000ffff147224 */ /* 0x000fe200078e00ff */
[----:B------:R-:W-:Y:S02]  /*5ed0*/  VIADDMNMX R173, R211, R0, R173, PT ;  /* 0x00000000d3ad7246 */ /* 0x000fe400038001ad */
[----:B------:R-:W-:Y:S02]  /*5ee0*/  CS2R R148, SRZ ;  /* 0x0000000000947805 */ /* 0x000fe4000001ff00 */
[----:B------:R-:W-:Y:S02]  /*5ef0*/  CS2R R146, SRZ ;  /* 0x0000000000927805 */ /* 0x000fe4000001ff00 */
[----:B------:R-:W-:-:S02]  /*5f00*/  CS2R R144, SRZ ;  /* 0x0000000000907805 */ /* 0x000fc4000001ff00 */
[----:B------:R-:W-:Y:S02]  /*5f10*/  ISETP.GT.AND P1, PT, R173, R211, PT ;  /* 0x000000d3ad00720c */ /* 0x000fe40003f24270 */
        /* <DEDUP_REMOVED lines=24> */
[----:B0-----:R-:W-:Y:S02]  /*60a0*/  CS2R R94, SRZ ;  /* 0x00000000005e7805 */ /* 0x001fe4000001ff00 */
        /* <DEDUP_REMOVED lines=34> */
[----:B------:R-:W-:Y:S01]  /*62d0*/  CS2R R24, SRZ ;  /* 0x0000000000187805 */ /* 0x000fe2000001ff00 */
[----:B------:R-:W-:Y:S06]  /*62e0*/  @!P1 BRA `(.L_x_668) ;  /* 0x0000006800b89947 */ /* 0x000fec0003800000 */
[----:B------:R-:W0:Y:S01]  /*62f0*/  S2R R0, SR_TID.X ;  /* 0x0000000000007919 */ /* 0x000e220000002100 */
[----:B------:R-:W-:Y:S01]  /*6300*/  UMOV UR4, 0xffffffff ;  /* 0xffffffff00047882 */ /* 0x000fe20000000000 */
[----:B0-----:R-:W-:-:S05]  /*6310*/  VIADD R29, R0, 0xffffff80 ;  /* 0xffffff80001d7836 */ /* 0x001fca0000000000 */
[----:B------:R-:W-:-:S04]  /*6320*/  SHF.R.S32.HI R30, RZ, 0x1f, R29 ;  /* 0x0000001fff1e7819 */ /* 0x000fc8000001141d */
[----:B------:R-:W-:-:S04]  /*6330*/  LEA.HI R13, R30, R29, RZ, 0x7 ;  /* 0x0000001d1e0d7211 */ /* 0x000fc800078f38ff */
[----:B------:R-:W-:Y:S01]  /*6340*/  SHF.R.S32.HI R13, RZ, 0x7, R13 ;  /* 0x00000007ff0d7819 */ /* 0x000fe2000001140d */
[----:B------:R-:W-:Y:S06]  /*6350*/  BRA.DIV UR4, `(.L_x_669) ;  /* 0x0000013604a87947 */ /* 0x000fec000b800000 */
[----:B------:R0:W1:Y:S02]  /*6360*/  SHFL.IDX PT, R14, R13, RZ, 0x1f ;  /* 0x00001fff0d0e7589 */ /* 0x00006400000e0000 */
.L_x_919:
[----:B-1----:R-:W-:Y:S01]  /*6370*/  LEA.HI R0, R14, R14, RZ, 0x1 ;  /* 0x0000000e0e007211 */ /* 0x002fe200078f08ff */
[----:B------:R-:W-:Y:S01]  /*6380*/  VIADD R24, R19, 0x18400 ;  /* 0x0001840013187836 */ /* 0x000fe20000000000 */
[----:B------:R-:W-:Y:S02]  /*6390*/  BSSY B6, `(.L_x_670) ;  /* 0x0000018000067945 */ /* 0x000fe40003800000 */
[----:B------:R-:W-:Y:S02]  /*63a0*/  LOP3.LUT R3, R0, 0x1e, RZ, 0xc0, !PT ;  /* 0x0000001e00037812 */ /* 0x000fe400078ec0ff */
[----:B------:R-:W-:-:S03]  /*63b0*/  LOP3.LUT P0, RZ, R24, 0x1bf, RZ, 0xc0, !PT ;  /* 0x000001bf18ff7812 */ /* 0x000fc6000780c0ff */
[----:B------:R-:W-:-:S04]  /*63c0*/  IMAD.IADD R3, R14, 0x1, -R3 ;  /* 0x000000010e037824 */ /* 0x000fc800078e0a03 */
[----:B------:R-:W-:-:S05]  /*63d0*/  IMAD R3, R3, 0x2000, R24 ;  /* 0x0000200003037824 */ /* 0x000fca00078e0218 */
[----:B------:R-:W-:-:S04]  /*63e0*/  SHF.R.U32.HI R3, RZ, 0x4, R3 ;  /* 0x00000004ff037819 */ /* 0x000fc80000011603 */
[----:B------:R-:W-:Y:S01]  /*63f0*/  LOP3.LUT R28, R3, 0x3fff, RZ, 0xc0, !PT ;  /* 0x00003fff031c7812 */ /* 0x000fe200078ec0ff */
[----:B------:R-:W-:Y:S06]  /*6400*/  @!P0 BRA `(.L_x_671) ;  /* 0x0000000000408947 */ /* 0x000fec0003800000 */
[----:B------:R-:W-:Y:S01]  /*6410*/  MOV R14, 0x0 ;  /* 0x00000000000e7802 */ /* 0x000fe20000000f00 */
[----:B------:R-:W-:Y:S01]  /*6420*/  ULDC.64 UR4, c[0x4][0x98] ;  /* 0x0100260000047ab9 */ /* 0x000fe20000000a00 */
[----:B------:R-:W-:Y:S01]  /*6430*/  ULDC.64 UR6, c[0x4][0xa0] ;  /* 0x0100280000067ab9 */ /* 0x000fe20000000a00 */
[----:B------:R-:W-:Y:S02]  /*6440*/  IMAD.U32 R4, RZ, RZ, UR4 ;  /* 0x00000004ff047e24 */ /* 0x000fe4000f8e00ff */
[----:B------:R-:W-:Y:S01]  /*6450*/  IMAD.U32 R5, RZ, RZ, UR5 ;  /* 0x00000005ff057e24 */ /* 0x000fe2000f8e00ff */
[----:B------:R-:W1:Y:S01]  /*6460*/  LDC.64 R14, c[0x4][R14] ;  /* 0x010000000e0e7b82 */ /* 0x000e620000000a00 */
[----:B------:R-:W-:Y:S01]  /*6470*/  ULDC.64 UR4, c[0x4][0x38] ;  /* 0x01000e0000047ab9 */ /* 0x000fe20000000a00 */
        /* <DEDUP_REMOVED lines=8> */
[----:B-1---5:R-:W-:Y:S05]  /*6500*/  CALL.ABS.NOINC R14 ;  /* 0x000000000e007343 */ /* 0x022fea0003c00000 */
.L_x_671:
[----:B------:R-:W-:Y:S05]  /*6510*/  BSYNC B6 ;  /* 0x0000000000067941 */ /* 0x000fea0003800000 */
.L_x_670:
[----:B------:R-:W-:Y:S02]  /*6520*/  ULDC UR4, c[0x0][0x3f4] ;  /* 0x0000fd0000047ab9 */ /* 0x000fe40000000800 */
[----:B------:R-:W-:-:S13]  /*6530*/  ISETP.LT.AND P0, PT, RZ, UR4, PT ;  /* 0x00000004ff007c0c */ /* 0x000fda000bf01270 */
[----:B------:R-:W-:Y:S05]  /*6540*/  @P0 BRA `(.L_x_672) ;  /* 0x00000000003c0947 */ /* 0x000fea0003800000 */
[----:B------:R-:W-:-:S04]  /*6550*/  LEA.HI R0, R221, R221, RZ, 0x1 ;  /* 0x000000dddd007211 */ /* 0x000fc800078f08ff */
[----:B------:R-:W-:-:S05]  /*6560*/  LOP3.LUT R0, R0, 0xfffffffe, RZ, 0xc0, !PT ;  /* 0xfffffffe00007812 */ /* 0x000fca00078ec0ff */
[----:B------:R-:W-:-:S05]  /*6570*/  IMAD.IADD R0, R221, 0x1, -R0 ;  /* 0x00000001dd007824 */ /* 0x000fca00078e0a00 */
[----:B------:R-:W-:-:S04]  /*6580*/  SHF.L.U32 R0, R0, 0x1f, RZ ;  /* 0x0000001f00007819 */ /* 0x000fc800000006ff */
[----:B------:R1:W2:Y:S03]  /*6590*/  SYNCS.PHASECHK.TRANS64.TRYWAIT P0, [R19+URZ+0x22800], R0 ;  /* 0x02280000130075a7 */ /* 0x0002a6000800017f */
[----:B--2---:R-:W-:Y:S05]  /*65a0*/  @!P0 NANOSLEEP.SYNCS 0x989680 ;  /* 0x009896800000895d */ /* 0x004fea0003900000 */
[----:B------:R-:W2:Y:S01]  /*65b0*/  @!P0 SYNCS.PHASECHK.TRANS64 P0, [R19+URZ+0x22800], R0 ;  /* 0x02280000130085a7 */ /* 0x000ea2000800007f */
[----:B------:R-:W-:Y:S04]  /*65c0*/  BSSY B0, `(.L_x_673) ;  /* 0x0000006000007945 */ /* 0x000fe80003800000 */
[----:B--2---:R-:W-:Y:S05]  /*65d0*/  @P0 BRA `(.L_x_674) ;  /* 0x0000000000100947 */ /* 0x004fea0003800000 */
.L_x_675:
[----:B--2---:R2:W3:Y:S02]  /*65e0*/  SYNCS.PHASECHK.TRANS64.TRYWAIT P0, [R19+URZ+0x22800], R0 ;  /* 0x02280000130075a7 */ /* 0x0044e4000800017f */
[----:B---3--:R-:W-:Y:S05]  /*65f0*/  @!P0 NANOSLEEP.SYNCS 0x989680 ;  /* 0x009896800000895d */ /* 0x008fea0003900000 */
[----:B------:R-:W3:Y:S02]  /*6600*/  @!P0 SYNCS.PHASECHK.TRANS64 P0, [R19+URZ+0x22800], R0 ;  /* 0x02280000130085a7 */ /* 0x000ee4000800007f */
[----:B---3--:R-:W-:Y:S05]  /*6610*/  @!P0 BRA `(.L_x_675) ;  /* 0xfffffffc00f08947 */ /* 0x008fea000383ffff */
.L_x_674:
[----:B------:R-:W-:Y:S05]  /*6620*/  BSYNC B0 ;  /* 0x0000000000007941 */ /* 0x000fea0003800000 */
.L_x_673:
[----:B------:R-:W-:Y:S05]  /*6630*/  BRA `(.L_x_676) ;  /* 0x0000002000a47947 */ /* 0x000fea0003800000 */
.L_x_672:
[----:B-----5:R-:W-:Y:S01]  /*6640*/  SHF.R.S32.HI R0, RZ, 0x1f, R154 ;  /* 0x0000001fff007819 */ /* 0x020fe2000001149a */
[----:B------:R-:W-:Y:S01]  /*6650*/  ULDC.64 UR4, c[0x0][0x3f8] ;  /* 0x0000fe0000047ab9 */ /* 0x000fe20000000a00 */
[----:B------:R-:W-:Y:S01]  /*6660*/  ULDC.64 UR6, c[0x0][0x408] ;  /* 0x0001020000067ab9 */ /* 0x000fe20000000a00 */
[----:B------:R-:W-:Y:S01]  /*6670*/  LOP3.LUT P0, RZ, R24, 0x3ff, RZ, 0xc0, !PT ;  /* 0x000003ff18ff7812 */ /* 0x000fe2000780c0ff */
[----:B------:R-:W-:Y:S01]  /*6680*/  IMAD.WIDE.U32 R4, R154, UR4, RZ ;  /* 0x000000049a047c25 */ /* 0x000fe2000f8e00ff */
[----:B------:R-:W-:Y:S03]  /*6690*/  BSSY B6, `(.L_x_677) ;  /* 0x000001f000067945 */ /* 0x000fe60003800000 */
[C---:B------:R-:W-:Y:S02]  /*66a0*/  IMAD R3, R0.reuse, UR4, RZ ;  /* 0x0000000400037c24 */ /* 0x040fe4000f8e02ff */
[----:B------:R-:W-:-:S02]  /*66b0*/  IMAD R9, R0, UR6, RZ ;  /* 0x0000000600097c24 */ /* 0x000fc4000f8e02ff */
[C---:B------:R-:W-:Y:S01]  /*66c0*/  IMAD R3, R154.reuse, UR5, R3 ;  /* 0x000000059a037c24 */ /* 0x040fe2000f8e0203 */
[----:B------:R-:W-:Y:S01]  /*66d0*/  ULDC.64 UR4, c[0x0][0x3e8] ;  /* 0x0000fa0000047ab9 */ /* 0x000fe20000000a00 */
[----:B------:R-:W-:Y:S01]  /*66e0*/  IMAD.WIDE.U32 R6, R154, UR6, RZ ;  /* 0x000000069a067c25 */ /* 0x000fe2000f8e00ff */
[----:B------:R-:W-:-:S03]  /*66f0*/  LEA R24, P1, R4, UR4, 0x1 ;  /* 0x0000000404187c11 */ /* 0x000fc6000f8208ff */
[----:B------:R-:W-:Y:S01]  /*6700*/  IMAD R9, R154, UR7, R9 ;  /* 0x000000079a097c24 */ /* 0x000fe2000f8e0209 */
[----:B------:R-:W-:Y:S01]  /*6710*/  ULDC.64 UR6, c[0x0][0x400] ;  /* 0x0001000000067ab9 */ /* 0x000fe20000000a00 */
[----:B------:R-:W-:Y:S01]  /*6720*/  IMAD.IADD R25, R3, 0x1, R5 ;  /* 0x0000000103197824 */ /* 0x000fe200078e0205 */
[----:B------:R-:W-:Y:S01]  /*6730*/  LEA R26, P2, R6, UR6, 0x1 ;  /* 0x00000006061a7c11 */ /* 0x000fe2000f8408ff */
[----:B------:R-:W-:-:S03]  /*6740*/  IMAD.IADD R27, R9, 0x1, R7 ;  /* 0x00000001091b7824 */ /* 0x000fc600078e0207 */
[----:B------:R-:W-:Y:S02]  /*6750*/  LEA.HI.X R25, R4, UR5, R25, 0x1, P1 ;  /* 0x0000000504197c11 */ /* 0x000fe400088f0c19 */
[----:B------:R-:W-:Y:S01]  /*6760*/  LEA.HI.X R27, R6, UR7, R27, 0x1, P2 ;  /* 0x00000007061b7c11 */ /* 0x000fe200090f0c1b */
        /* <DEDUP_REMOVED lines=17> */
.L_x_678:
[----:B------:R-:W-:Y:S05]  /*6880*/  BSYNC B6 ;  /* 0x0000000000067941 */ /* 0x000fea0003800000 */
.L_x_677:
[----:B------:R-:W-:Y:S01]  /*6890*/  LEA.HI R29, R30, R29, RZ, 0x2 ;  /* 0x0000001d1e1d7211 */ /* 0x000fe200078f10ff */
[----:B------:R-:W-:Y:S01]  /*68a0*/  ULDC.U8 UR4, c[0x0][0x410] ;  /* 0x0001040000047ab9 */ /* 0x000fe20000000000 */
[----:B------:R-:W-:Y:S01]  /*68b0*/  BSSY B0, `(.L_x_679) ;  /* 0x00001f9000007945 */ /* 0x000fe20003800000 */
[----:B------:R-:W-:Y:S01]  /*68c0*/  ISETP.NE.AND P0, PT, RZ, UR4, PT ;  /* 0x00000004ff007c0c */ /* 0x000fe2000bf05270 */
[----:B------:R-:W-:Y:S01]  /*68d0*/  IMAD R4, R153, 0x80, R18 ;  /* 0x0000008099047824 */ /* 0x000fe200078e0212 */
[----:B------:R-:W-:-:S04]  /*68e0*/  SHF.R.S32.HI R29, RZ, 0x1f, R29 ;  /* 0x0000001fff1d7819 */ /* 0x000fc8000001141d */
[----:B------:R-:W-:-:S04]  /*68f0*/  LEA.HI R29, R29, R18, RZ, 0x3 ;  /* 0x000000121d1d7211 */ /* 0x000fc800078f18ff */
[----:B------:R-:W-:-:S05]  /*6900*/  LOP3.LUT R29, R29, 0xfffffff8, RZ, 0xc0, !PT ;  /* 0xfffffff81d1d7812 */ /* 0x000fca00078ec0ff */
[----:B------:R-:W-:Y:S01]  /*6910*/  IMAD.IADD R29, R18, 0x1, -R29 ;  /* 0x00000001121d7824 */ /* 0x000fe200078e0a1d */
[----:B------:R-:W-:Y:S06]  /*6920*/  @!P0 BRA `(.L_x_680) ;  /* 0x0000001000048947 */ /* 0x000fec0003800000 */
[----:B------:R-:W-:-:S03]  /*6930*/  UMOV UR4, 0xffffffff ;  /* 0xffffffff00047882 */ /* 0x000fc60000000000 */
[----:B------:R-:W-:Y:S05]  /*6940*/  BRA.DIV UR4, `(.L_x_681) ;  /* 0x0000013204507947 */ /* 0x000fea000b800000 */
[----:B------:R1:W2:Y:S04]  /*6950*/  SHFL.IDX PT, R3, R25, RZ, 0x1c1f ;  /* 0x001c1fff19037589 */ /* 0x0002a800000e0000 */
[----:B------:R1:W3:Y:S04]  /*6960*/  SHFL.IDX PT, R0, R24, RZ, 0x1c1f ;  /* 0x001c1fff18007589 */ /* 0x0002e800000e0000 */
[----:B------:R1:W4:Y:S04]  /*6970*/  SHFL.IDX PT, R5, R27, RZ, 0x1c1f ;  /* 0x001c1fff1b057589 */ /* 0x00032800000e0000 */
[----:B------:R1:W0:Y:S02]  /*6980*/  SHFL.IDX PT, R14, R26, RZ, 0x1c1f ;  /* 0x001c1fff1a0e7589 */ /* 0x00022400000e0000 */
.L_x_925:
[----:B------:R-:W-:Y:S01]  /*6990*/  ULDC UR4, c[0x0][0x448] ;  /* 0x0001120000047ab9 */ /* 0x000fe20000000800 */
[----:B------:R-:W-:Y:S01]  /*69a0*/  IMAD.SHL.U32 R6, R29, 0x40, RZ ;  /* 0x000000401d067824 */ /* 0x000fe200078e00ff */
[----:B------:R-:W-:Y:S01]  /*69b0*/  BSSY B1, `(.L_x_682) ;  /* 0x0000029000017945 */ /* 0x000fe20003800000 */
[----:B-1----:R-:W-:Y:S01]  /*69c0*/  IMAD R26, R155, UR4, RZ ;  /* 0x000000049b1a7c24 */ /* 0x002fe2000f8e02ff */
[----:B------:R-:W-:Y:S02]  /*69d0*/  LOP3.LUT P0, RZ, R29, 0x4, RZ, 0xc0, !PT ;  /* 0x000000041dff7812 */ /* 0x000fe4000780c0ff */
[----:B------:R-:W-:Y:S02]  /*69e0*/  CS2R R10, SRZ ;  /* 0x00000000000a7805 */ /* 0x000fe4000001ff00 */
[----:B------:R-:W-:Y:S02]  /*69f0*/  LOP3.LUT R7, R6, 0x1c0, RZ, 0xc0, !PT ;  /* 0x000001c006077812 */ /* 0x000fe400078ec0ff */
[----:B------:R-:W-:-:S02]  /*6a00*/  CS2R R20, SRZ ;  /* 0x0000000000147805 */ /* 0x000fc4000001ff00 */
[----:B------:R-:W-:Y:S01]  /*6a10*/  ISETP.GE.AND P1, PT, R4, R26, PT ;  /* 0x0000001a0400720c */ /* 0x000fe20003f26270 */
[----:B------:R-:W-:Y:S01]  /*6a20*/  IMAD R26, R153, -0x80, R26 ;  /* 0xffffff80991a7824 */ /* 0x000fe200078e021a */
[----:B------:R-:W-:Y:S02]  /*6a30*/  LEA.HI R6, R221, R221, RZ, 0x1 ;  /* 0x000000dddd067211 */ /* 0x000fe400078f08ff */
[----:B------:R-:W-:Y:S02]  /*6a40*/  LOP3.LUT R8, R7, 0x18, R16, 0xf8, !PT ;  /* 0x0000001807087812 */ /* 0x000fe400078ef810 */
[----:B------:R-:W-:Y:S02]  /*6a50*/  LOP3.LUT R6, R6, 0xfffffffe, RZ, 0xc0, !PT ;  /* 0xfffffffe06067812 */ /* 0x000fe400078ec0ff */
[----:B------:R-:W-:-:S03]  /*6a60*/  SHF.R.U32.HI R7, RZ, 0x3, R7 ;  /* 0x00000003ff077819 */ /* 0x000fc60000011607 */
[----:B------:R-:W-:Y:S01]  /*6a70*/  IMAD.IADD R30, R221, 0x1, -R6 ;  /* 0x00000001dd1e7824 */ /* 0x000fe200078e0a06 */
[----:B------:R-:W-:Y:S02]  /*6a80*/  LOP3.LUT R27, R8, R7, RZ, 0x3c, !PT ;  /* 0x00000007081b7212 */ /* 0x000fe400078e3cff */
[----:B------:R-:W-:Y:S02]  /*6a90*/  CS2R R8, SRZ ;  /* 0x0000000000087805 */ /* 0x000fe4000001ff00 */
[----:B------:R-:W-:Y:S02]  /*6aa0*/  CS2R R6, SRZ ;  /* 0x0000000000067805 */ /* 0x000fe4000001ff00 */
[----:B------:R-:W-:Y:S01]  /*6ab0*/  SHF.L.U32 R30, R30, 0x1f, RZ ;  /* 0x0000001f1e1e7819 */ /* 0x000fe200000006ff */
[----:B------:R-:W-:Y:S06]  /*6ac0*/  @P1 BRA `(.L_x_683) ;  /* 0x00000000005c1947 */ /* 0x000fec0003800000 */
[----:B------:R-:W-:Y:S01]  /*6ad0*/  ULDC UR4, c[0x0][0x3f4] ;  /* 0x0000fd0000047ab9 */ /* 0x000fe20000000800 */
[----:B0-----:R-:W-:Y:S01]  /*6ae0*/  IMAD.SHL.U32 R13, R202, 0x2, RZ ;  /* 0x00000002ca0d7824 */ /* 0x001fe200078e00ff */
[----:B------:R-:W-:Y:S01]  /*6af0*/  ISETP.GE.AND P3, PT, R22, UR4, PT ;  /* 0x0000000416007c0c */ /* 0x000fe2000bf66270 */
[----:B---3--:R-:W-:Y:S01]  /*6b00*/  IMAD.MOV.U32 R8, RZ, RZ, R0 ;  /* 0x000000ffff087224 */ /* 0x008fe200078e0000 */
[----:B------:R-:W-:Y:S01]  /*6b10*/  ISETP.GE.AND P4, PT, R202, UR4, PT ;  /* 0x00000004ca007c0c */ /* 0x000fe2000bf86270 */
[----:B--2---:R-:W-:Y:S01]  /*6b20*/  IMAD.MOV.U32 R9, RZ, RZ, R3 ;  /* 0x000000ffff097224 */ /* 0x004fe200078e0003 */
[----:B------:R-:W-:Y:S01]  /*6b30*/  SHF.R.S32.HI R11, RZ, 0x1f, R202 ;  /* 0x0000001fff0b7819 */ /* 0x000fe200000114ca */
[----:B----4-:R-:W-:Y:S01]  /*6b40*/  IMAD.MOV.U32 R15, RZ, RZ, R5 ;  /* 0x000000ffff0f7224 */ /* 0x010fe200078e0005 */
[----:B------:R-:W-:-:S07]  /*6b50*/  CS2R R6, SRZ ;  /* 0x0000000000067805 */ /* 0x000fce000001ff00 */
[----:B------:R-:W-:Y:S01]  /*6b60*/  @!P3 IMAD.WIDE R24, R22, 0x2, R8 ;  /* 0x000000021618b825 */ /* 0x000fe200078e0208 */
[----:B------:R-:W-:Y:S02]  /*6b70*/  SHF.L.U64.HI R8, R202, 0x1, R11 ;  /* 0x00000001ca087819 */ /* 0x000fe4000001020b */
[-C--:B------:R-:W-:Y:S02]  /*6b80*/  @!P4 IADD3 R12, P1, R0, R13.reuse, RZ ;  /* 0x0000000d000cc210 */ /* 0x080fe40007f3e0ff */
[----:B------:R-:W-:Y:S02]  /*6b90*/  @!P4 IADD3 R4, P2, R14, R13, RZ ;  /* 0x0000000d0e04c210 */ /* 0x000fe40007f5e0ff */
[----:B------:R-:W-:Y:S02]  /*6ba0*/  CS2R R10, SRZ ;  /* 0x00000000000a7805 */ /* 0x000fe4000001ff00 */
[----:B------:R-:W-:Y:S01]  /*6bb0*/  CS2R R20, SRZ ;  /* 0x0000000000147805 */ /* 0x000fe2000001ff00 */
[--C-:B------:R-:W-:Y:S01]  /*6bc0*/  @!P4 IMAD.X R13, R3, 0x1, R8.reuse, P1 ;  /* 0x00000001030dc824 */ /* 0x100fe200008e0608 */
[----:B------:R1:W5:Y:S01]  /*6bd0*/  @!P3 LD.E.64 R6, desc[UR40][R24.64] ;  /* 0x000000281806b980 */ /* 0x000362000c101b00 */
[----:B------:R-:W-:Y:S01]  /*6be0*/  @!P4 IMAD.X R5, R5, 0x1, R8, P2 ;  /* 0x000000010505c824 */ /* 0x000fe200010e0608 */
[----:B------:R-:W-:Y:S01]  /*6bf0*/  CS2R R8, SRZ ;  /* 0x0000000000087805 */ /* 0x000fe2000001ff00 */
[----:B------:R-:W-:Y:S01]  /*6c00*/  @!P3 IMAD.WIDE R14, R22, 0x2, R14 ;  /* 0x00000002160eb825 */ /* 0x000fe200078e020e */
[----:B------:R1:W5:Y:S04]  /*6c10*/  @!P4 LD.E.64 R20, desc[UR40][R12.64] ;  /* 0x000000280c14c980 */ /* 0x000368000c101b00 */
[----:B------:R1:W5:Y:S04]  /*6c20*/  @!P3 LD.E.64 R10, desc[UR40][R14.64] ;  /* 0x000000280e0ab980 */ /* 0x000368000c101b00 */
[----:B------:R1:W5:Y:S02]  /*6c30*/  @!P4 LD.E.64 R8, desc[UR40][R4.64] ;  /* 0x000000280408c980 */ /* 0x000364000c101b00 */
.L_x_683:
[----:B------:R-:W-:Y:S05]  /*6c40*/  BSYNC B1 ;  /* 0x0000000000017941 */ /* 0x000fea0003800000 */
.L_x_682:
[----:B------:R-:W4:Y:S01]  /*6c50*/  SYNCS.PHASECHK.TRANS64.TRYWAIT P1, [R19+URZ+0x22800], R30 ;  /* 0x0228001e130075a7 */ /* 0x000f22000802017f */
[----:B---3--:R-:W-:Y:S01]  /*6c60*/  IMAD R0, R210, 0x200, R27 ;  /* 0x00000200d2007824 */ /* 0x008fe200078e021b */
[--C-:B-----5:R-:W-:Y:S01]  /*6c70*/  SHF.R.U64 R34, R6, 0x10, R7.reuse ;  /* 0x0000001006227819 */ /* 0x120fe20000001207 */
[----:B------:R-:W-:Y:S01]  /*6c80*/  IMAD.MOV.U32 R32, RZ, RZ, R6 ;  /* 0x000000ffff207224 */ /* 0x000fe200078e0006 */
[----:B01----:R-:W-:Y:S01]  /*6c90*/  SHF.R.U32.HI R13, RZ, 0x10, R7 ;  /* 0x00000010ff0d7819 */ /* 0x003fe20000011607 */
[----:B--2---:R-:W-:Y:S01]  /*6ca0*/  IMAD R3, R0, 0x2, R19 ;  /* 0x0000000200037824 */ /* 0x004fe200078e0213 */
[----:B------:R-:W-:Y:S01]  /*6cb0*/  SHF.R.U64 R36, R10, 0x10, R11 ;  /* 0x000000100a247819 */ /* 0x000fe2000000120b */
[----:B------:R-:W-:Y:S01]  /*6cc0*/  IMAD.MOV.U32 R12, RZ, RZ, R7 ;  /* 0x000000ffff0c7224 */ /* 0x000fe200078e0007 */
[--C-:B------:R-:W-:Y:S01]  /*6cd0*/  SHF.R.U64 R35, R20, 0x10, R21.reuse ;  /* 0x0000001014237819 */ /* 0x100fe20000001215 */
[----:B------:R-:W-:Y:S01]  /*6ce0*/  IMAD.MOV.U32 R33, RZ, RZ, R20 ;  /* 0x000000ffff217224 */ /* 0x000fe200078e0014 */
[--C-:B------:R-:W-:Y:S01]  /*6cf0*/  SHF.R.U32.HI R14, RZ, 0x10, R21.reuse ;  /* 0x00000010ff0e7819 */ /* 0x100fe20000011615 */
[----:B------:R-:W-:Y:S01]  /*6d00*/  IMAD.MOV.U32 R7, RZ, RZ, R21 ;  /* 0x000000ffff077224 */ /* 0x000fe200078e0015 */
[----:B------:R-:W-:Y:S01]  /*6d10*/  VIMNMX R27, R26, 0x80, PT ;  /* 0x000000801a1b7848 */ /* 0x000fe20003fe0100 */
[----:B------:R-:W-:Y:S01]  /*6d20*/  IMAD.MOV.U32 R29, RZ, RZ, R10 ;  /* 0x000000ffff1d7224 */ /* 0x000fe200078e000a */
[--C-:B------:R-:W-:Y:S01]  /*6d30*/  SHF.R.U32.HI R10, RZ, 0x10, R11.reuse ;  /* 0x00000010ff0a7819 */ /* 0x100fe2000001160b */
[----:B----4-:R-:W-:Y:S01]  /*6d40*/  IMAD.MOV.U32 R5, RZ, RZ, R11 ;  /* 0x000000ffff057224 */ /* 0x010fe200078e000b */
[----:B------:R-:W-:Y:S01]  /*6d50*/  BSSY B1, `(.L_x_684) ;  /* 0x0000011000017945 */ /* 0x000fe20003800000 */
[----:B------:R-:W-:Y:S01]  /*6d60*/  IMAD.MOV.U32 R31, RZ, RZ, R8 ;  /* 0x000000ffff1f7224 */ /* 0x000fe200078e0008 */
[--C-:B------:R-:W-:Y:S01]  /*6d70*/  SHF.R.U64 R8, R8, 0x10, R9.reuse ;  /* 0x0000001008087819 */ /* 0x100fe20000001209 */
[--C-:B------:R-:W-:Y:S01]  /*6d80*/  IMAD.MOV.U32 R6, RZ, RZ, R9.reuse ;  /* 0x000000ffff067224 */ /* 0x100fe200078e0009 */
[----:B------:R-:W-:Y:S01]  /*6d90*/  SHF.R.U32.HI R9, RZ, 0x10, R9 ;  /* 0x00000010ff097819 */ /* 0x000fe20000011609 */
[C---:B------:R-:W-:Y:S01]  /*6da0*/  VIADD R4, R3.reuse, 0x18400 ;  /* 0x0001840003047836 */ /* 0x040fe20000000000 */
[----:B------:R-:W-:Y:S01]  /*6db0*/  PRMT R32, R32, 0x5410, R12 ;  /* 0x0000541020207816 */ /* 0x000fe2000000000c */
[----:B------:R-:W-:Y:S01]  /*6dc0*/  VIADD R0, R3, 0x18440 ;  /* 0x0001844003007836 */ /* 0x000fe20000000000 */
[----:B------:R-:W-:Y:S01]  /*6dd0*/  PRMT R34, R34, 0x5410, R13 ;  /* 0x0000541022227816 */ /* 0x000fe2000000000d */
[----:B------:R-:W-:Y:S01]  /*6de0*/  @P0 VIADD R0, R4, 0xffffffc0 ;  /* 0xffffffc004000836 */ /* 0x000fe20000000000 */
[----:B------:R-:W-:-:S02]  /*6df0*/  PRMT R33, R33, 0x5410, R7 ;  /* 0x0000541021217816 */ /* 0x000fc40000000007 */
[----:B------:R-:W-:Y:S02]  /*6e00*/  PRMT R35, R35, 0x5410, R14 ;  /* 0x0000541023237816 */ /* 0x000fe4000000000e */
[----:B------:R-:W-:Y:S02]  /*6e10*/  ISETP.GE.AND P2, PT, R18, R27, PT ;  /* 0x0000001b1200720c */ /* 0x000fe40003f46270 */
[----:B------:R-:W-:Y:S02]  /*6e20*/  PRMT R29, R29, 0x5410, R5 ;  /* 0x000054101d1d7816 */ /* 0x000fe40000000005 */
[----:B------:R-:W-:Y:S02]  /*6e30*/  PRMT R36, R36, 0x5410, R10 ;  /* 0x0000541024247816 */ /* 0x000fe4000000000a */
[----:B------:R-:W-:Y:S01]  /*6e40*/  PRMT R31, R31, 0x5410, R6 ;  /* 0x000054101f1f7816 */ /* 0x000fe20000000006 */
[----:B------:R-:W-:Y:S06]  /*6e50*/  @!P1 BRA `(.L_x_685) ;  /* 0x0000012c007c9947 */ /* 0x000fec0003800000 */
.L_x_926:
[----:B------:R-:W-:Y:S05]  /*6e60*/  BSYNC B1 ;  /* 0x0000000000017941 */ /* 0x000fea0003800000 */
.L_x_684:
[----:B------:R-:W-:Y:S01]  /*6e70*/  BSSY B1, `(.L_x_686) ;  /* 0x0000056000017945 */ /* 0x000fe20003800000 */
[----:B0-----:R-:W-:-:S03]  /*6e80*/  PRMT R30, R8, 0x5410, R9 ;  /* 0x00005410081e7816 */ /* 0x001fc60000000009 */
[----:B------:R-:W-:Y:S05]  /*6e90*/  @P2 BRA `(.L_x_687) ;  /* 0x00000004004c2947 */ /* 0x000fea0003800000 */
[----:B------:R-:W0:Y:S01]  /*6ea0*/  LDC R5, c[0x0][0x3f4] ;  /* 0x0000fd00ff057b82 */ /* 0x000e220000000800 */
[----:B------:R-:W-:Y:S01]  /*6eb0*/  BSSY B2, `(.L_x_688) ;  /* 0x000002a000027945 */ /* 0x000fe20003800000 */
[-C--:B0-----:R-:W-:Y:S02]  /*6ec0*/  ISETP.GE.AND P0, PT, R22, R5.reuse, PT ;  /* 0x000000051600720c */ /* 0x081fe40003f06270 */
[----:B------:R-:W-:-:S11]  /*6ed0*/  ISETP.GE.AND P1, PT, R202, R5, PT ;  /* 0x00000005ca00720c */ /* 0x000fd60003f26270 */
[----:B------:R-:W-:Y:S05]  /*6ee0*/  @P0 BRA `(.L_x_689) ;  /* 0x0000000000980947 */ /* 0x000fea0003800000 */
[----:B------:R-:W0:Y:S01]  /*6ef0*/  LDS.128 R4, [R3+0x18400] ;  /* 0x0184000003047984 */ /* 0x000e220000000c00 */
[----:B------:R-:W-:Y:S02]  /*6f00*/  HADD2.F32 R15, -RZ, R29.H0_H0 ;  /* 0x2000001dff0f7230 */ /* 0x000fe40000004100 */
[----:B------:R-:W-:Y:S02]  /*6f10*/  HADD2.F32 R13, -RZ, R32.H0_H0 ;  /* 0x20000020ff0d7230 */ /* 0x000fe40000004100 */
[----:B------:R-:W-:Y:S02]  /*6f20*/  HADD2.F32 R12, -RZ, R34.H0_H0 ;  /* 0x20000022ff0c7230 */ /* 0x000fe40000004100 */
[----:B------:R-:W-:Y:S02]  /*6f30*/  HADD2.F32 R14, -RZ, R36.H0_H0 ;  /* 0x20000024ff0e7230 */ /* 0x000fe40000004100 */
[--C-:B0-----:R-:W-:Y:S02]  /*6f40*/  HADD2.F32 R8, -RZ, R4.reuse.H0_H0 ;  /* 0x20000004ff087230 */ /* 0x101fe40000004100 */
[----:B------:R-:W-:-:S02]  /*6f50*/  HADD2.F32 R4, -RZ, R4.H1_H1 ;  /* 0x30000004ff047230 */ /* 0x000fc40000004100 */
[--C-:B------:R-:W-:Y:S02]  /*6f60*/  HADD2.F32 R9, -RZ, R5.reuse.H0_H0 ;  /* 0x20000005ff097230 */ /* 0x100fe40000004100 */
[----:B------:R-:W-:Y:S02]  /*6f70*/  HADD2.F32 R5, -RZ, R5.H1_H1 ;  /* 0x30000005ff057230 */ /* 0x000fe40000004100 */
[C---:B------:R-:W-:Y:S01]  /*6f80*/  FMUL.FTZ R21, R4.reuse, R15 ;  /* 0x0000000f04157220 */ /* 0x040fe20000410000 */
[-C--:B------:R-:W-:Y:S01]  /*6f90*/  FMUL.FTZ R4, R4, R13.reuse ;  /* 0x0000000d04047220 */ /* 0x080fe20000410000 */
[--C-:B------:R-:W-:Y:S02]  /*6fa0*/  HADD2.F32 R10, -RZ, R6.reuse.H0_H0 ;  /* 0x20000006ff0a7230 */ /* 0x100fe40000004100 */
[----:B------:R-:W-:Y:S02]  /*6fb0*/  HADD2.F32 R11, -RZ, R7.H0_H0 ;  /* 0x20000007ff0b7230 */ /* 0x000fe40000004100 */
[C---:B------:R-:W-:Y:S01]  /*6fc0*/  FMUL.FTZ R24, R5.reuse, R14 ;  /* 0x0000000e05187220 */ /* 0x040fe20000410000 */
[C---:B------:R-:W-:Y:S01]  /*6fd0*/  FFMA.FTZ R21, R8.reuse, R13, -R21 ;  /* 0x0000000d08157223 */ /* 0x040fe20000010815 */
[----:B------:R-:W-:Y:S01]  /*6fe0*/  FFMA.FTZ R20, R8, R15, R4 ;  /* 0x0000000f08147223 */ /* 0x000fe20000010004 */
[----:B------:R-:W-:Y:S01]  /*6ff0*/  FMUL.FTZ R26, R5, R12 ;  /* 0x0000000c051a7220 */ /* 0x000fe20000410000 */
[----:B------:R-:W-:-:S02]  /*7000*/  HADD2.F32 R6, -RZ, R6.H1_H1 ;  /* 0x30000006ff067230 */ /* 0x000fc40000004100 */
[C---:B------:R-:W-:Y:S01]  /*7010*/  FFMA.FTZ R24, R9.reuse, R12, -R24 ;  /* 0x0000000c09187223 */ /* 0x040fe20000010818 */
[----:B------:R-:W-:Y:S02]  /*7020*/  HADD2.F32 R7, -RZ, R7.H1_H1 ;  /* 0x30000007ff077230 */ /* 0x000fe40000004100 */
[----:B------:R-:W-:Y:S01]  /*7030*/  FFMA.FTZ R9, R9, R14, R26 ;  /* 0x0000000e09097223 */ /* 0x000fe2000001001a */
[----:B------:R-:W-:Y:S02]  /*7040*/  HADD2.F32 R13, -RZ, R29.H1_H1 ;  /* 0x3000001dff0d7230 */ /* 0x000fe40000004100 */
[----:B------:R-:W-:Y:S02]  /*7050*/  HADD2.F32 R5, -RZ, R32.H1_H1 ;  /* 0x30000020ff057230 */ /* 0x000fe40000004100 */
[----:B------:R-:W-:Y:S02]  /*7060*/  HADD2.F32 R8, -RZ, R36.H1_H1 ;  /* 0x30000024ff087230 */ /* 0x000fe40000004100 */
[----:B------:R-:W-:Y:S01]  /*7070*/  FMUL.FTZ R15, R6, R13 ;  /* 0x0000000d060f7220 */ /* 0x000fe20000410000 */
[----:B------:R-:W-:-:S02]  /*7080*/  HADD2.F32 R4, -RZ, R34.H1_H1 ;  /* 0x30000022ff047230 */ /* 0x000fc40000004100 */
[-C--:B------:R-:W-:Y:S01]  /*7090*/  FMUL.FTZ R12, R6, R5.reuse ;  /* 0x00000005060c7220 */ /* 0x080fe20000410000 */
[C---:B------:R-:W-:Y:S01]  /*70a0*/  FMUL.FTZ R14, R7.reuse, R8 ;  /* 0x00000008070e7220 */ /* 0x040fe20000410000 */
[C---:B------:R-:W-:Y:S01]  /*70b0*/  FFMA.FTZ R6, R10.reuse, R5, -R15 ;  /* 0x000000050a067223 */ /* 0x040fe2000001080f */
[-C--:B------:R-:W-:Y:S01]  /*70c0*/  FMUL.FTZ R25, R7, R4.reuse ;  /* 0x0000000407197220 */ /* 0x080fe20000410000 */
[----:B------:R-:W-:Y:S01]  /*70d0*/  FFMA.FTZ R13, R10, R13, R12 ;  /* 0x0000000d0a0d7223 */ /* 0x000fe2000001000c */
[C---:B------:R-:W-:Y:S01]  /*70e0*/  FFMA.FTZ R7, R11.reuse, R4, -R14 ;  /* 0x000000040b077223 */ /* 0x040fe2000001080e */
[----:B------:R-:W-:Y:S01]  /*70f0*/  F2FP.F16.F32.PACK_AB R4, R20, R21 ;  /* 0x000000151404723e */ /* 0x000fe200000000ff */
[----:B------:R-:W-:Y:S01]  /*7100*/  FFMA.FTZ R8, R11, R8, R25 ;  /* 0x000000080b087223 */ /* 0x000fe20000010019 */
[----:B------:R-:W-:Y:S02]  /*7110*/  F2FP.F16.F32.PACK_AB R5, R9, R24 ;  /* 0x000000180905723e */ /* 0x000fe400000000ff */
[----:B------:R-:W-:-:S02]  /*7120*/  F2FP.F16.F32.PACK_AB R6, R13, R6 ;  /* 0x000000060d06723e */ /* 0x000fc400000000ff */
[----:B------:R-:W-:-:S05]  /*7130*/  F2FP.F16.F32.PACK_AB R7, R8, R7 ;  /* 0x000000070807723e */ /* 0x000fca00000000ff */
[----:B------:R0:W-:Y:S02]  /*7140*/  STS.128 [R3+0x18400], R4 ;  /* 0x0184000403007388 */ /* 0x0001e40000000c00 */
.L_x_689:
[----:B------:R-:W-:Y:S05]  /*7150*/  BSYNC B2 ;  /* 0x0000000000027941 */ /* 0x000fea0003800000 */
.L_x_688:
[----:B------:R-:W-:Y:S05]  /*7160*/  @P1 BRA `(.L_x_687) ;  /* 0x0000000000981947 */ /* 0x000fea0003800000 */
[----:B0-----:R-:W0:Y:S01]  /*7170*/  LDS.128 R4, [R0] ;  /* 0x0000000000047984 */ /* 0x001e220000000c00 */
        /* <DEDUP_REMOVED lines=36> */
[----:B------:R1:W-:Y:S02]  /*73c0*/  STS.128 [R0], R4 ;  /* 0x0000000400007388 */ /* 0x0003e40000000c00 */
.L_x_687:
[----:B------:R-:W-:Y:S05]  /*73d0*/  BSYNC B1 ;  /* 0x0000000000017941 */ /* 0x000fea0003800000 */
.L_x_686:
[----:B------:R-:W-:-:S13]  /*73e0*/  ISETP.GE.AND P0, PT, R220, R27, PT ;  /* 0x0000001bdc00720c */ /* 0x000fda0003f06270 */
[----:B------:R-:W-:Y:S05]  /*73f0*/  @P0 BRA `(.L_x_690) ;  /* 0x0000001400100947 */ /* 0x000fea0003800000 */
[----:B01----:R-:W0:Y:S01]  /*7400*/  LDC R5, c[0x0][0x3f4] ;  /* 0x0000fd00ff057b82 */ /* 0x003e220000000800 */
[----:B------:R-:W-:Y:S01]  /*7410*/  BSSY B1, `(.L_x_691) ;  /* 0x000002a000017945 */ /* 0x000fe20003800000 */
[-C--:B0-----:R-:W-:Y:S02]  /*7420*/  ISETP.GE.AND P0, PT, R22, R5.reuse, PT ;  /* 0x000000051600720c */ /* 0x081fe40003f06270 */
[----:B------:R-:W-:-:S11]  /*7430*/  ISETP.GE.AND P1, PT, R202, R5, PT ;  /* 0x00000005ca00720c */ /* 0x000fd60003f26270 */
[----:B------:R-:W-:Y:S05]  /*7440*/  @P0 BRA `(.L_x_692) ;  /* 0x0000000000980947 */ /* 0x000fea0003800000 */
[----:B------:R-:W0:Y:S01]  /*7450*/  LDS.128 R4, [R3+0x1a400] ;  /* 0x01a4000003047984 */ /* 0x000e220000000c00 */
[----:B------:R-:W-:Y:S02]  /*7460*/  HADD2.F32 R14, -RZ, R32.H0_H0 ;  /* 0x20000020ff0e7230 */ /* 0x000fe40000004100 */
[--C-:B------:R-:W-:Y:S02]  /*7470*/  HADD2.F32 R20, -RZ, R29.reuse.H0_H0 ;  /* 0x2000001dff147230 */ /* 0x100fe40000004100 */
[----:B------:R-:W-:Y:S02]  /*7480*/  HADD2.F32 R25, -RZ, R36.H0_H0 ;  /* 0x20000024ff197230 */ /* 0x000fe40000004100 */
[----:B------:R-:W-:Y:S02]  /*7490*/  HADD2.F32 R21, -RZ, R34.H0_H0 ;  /* 0x20000022ff157230 */ /* 0x000fe40000004100 */
[----:B------:R-:W-:Y:S02]  /*74a0*/  HADD2.F32 R24, -RZ, R29.H1_H1 ;  /* 0x3000001dff187230 */ /* 0x000fe40000004100 */
[----:B------:R-:W-:-:S02]  /*74b0*/  HADD2.F32 R27, -RZ, R36.H1_H1 ;  /* 0x30000024ff1b7230 */ /* 0x000fc40000004100 */
[--C-:B0-----:R-:W-:Y:S02]  /*74c0*/  HADD2.F32 R8, -RZ, R4.reuse.H0_H0 ;  /* 0x20000004ff087230 */ /* 0x101fe40000004100 */
[----:B------:R-:W-:Y:S02]  /*74d0*/  HADD2.F32 R4, -RZ, R4.H1_H1 ;  /* 0x30000004ff047230 */ /* 0x000fe40000004100 */
[--C-:B------:R-:W-:Y:S02]  /*74e0*/  HADD2.F32 R9, -RZ, R5.reuse.H0_H0 ;  /* 0x20000005ff097230 */ /* 0x100fe40000004100 */
[----:B------:R-:W-:Y:S02]  /*74f0*/  HADD2.F32 R5, -RZ, R5.H1_H1 ;  /* 0x30000005ff057230 */ /* 0x000fe40000004100 */
[-C--:B------:R-:W-:Y:S01]  /*7500*/  FMUL.FTZ R13, R20, R4.reuse ;  /* 0x00000004140d7220 */ /* 0x080fe20000410000 */
[----:B------:R-:W-:Y:S01]  /*7510*/  FMUL.FTZ R15, R14, R4 ;  /* 0x000000040e0f7220 */ /* 0x000fe20000410000 */
[----:B------:R-:W-:-:S02]  /*7520*/  HADD2.F32 R10, -RZ, R6.H0_H0 ;  /* 0x20000006ff0a7230 */ /* 0x000fc40000004100 */
[-C--:B------:R-:W-:Y:S01]  /*7530*/  FMUL.FTZ R12, R25, R5.reuse ;  /* 0x00000005190c7220 */ /* 0x080fe20000410000 */
[-C--:B------:R-:W-:Y:S01]  /*7540*/  FFMA.FTZ R4, R14, R8.reuse, -R13 ;  /* 0x000000080e047223 */ /* 0x080fe2000001080d */
[----:B------:R-:W-:Y:S01]  /*7550*/  FFMA.FTZ R15, R20, R8, R15 ;  /* 0x00000008140f7223 */ /* 0x000fe2000001000f */
[C---:B------:R-:W-:Y:S01]  /*7560*/  FMUL.FTZ R8, R21.reuse, R5 ;  /* 0x0000000515087220 */ /* 0x040fe20000410000 */
[--C-:B------:R-:W-:Y:S02]  /*7570*/  HADD2.F32 R11, -RZ, R7.reuse.H0_H0 ;  /* 0x20000007ff0b7230 */ /* 0x100fe40000004100 */
[-C--:B------:R-:W-:Y:S01]  /*7580*/  FFMA.FTZ R5, R21, R9.reuse, -R12 ;  /* 0x0000000915057223 */ /* 0x080fe2000001080c */
[----:B------:R-:W-:Y:S02]  /*7590*/  HADD2.F32 R6, -RZ, R6.H1_H1 ;  /* 0x30000006ff067230 */ /* 0x000fe40000004100 */
[----:B------:R-:W-:Y:S01]  /*75a0*/  FFMA.FTZ R8, R25, R9, R8 ;  /* 0x0000000919087223 */ /* 0x000fe20000010008 */
[----:B------:R-:W-:Y:S01]  /*75b0*/  HADD2.F32 R7, -RZ, R7.H1_H1 ;  /* 0x30000007ff077230 */ /* 0x000fe20000004100 */
[----:B------:R-:W-:Y:S01]  /*75c0*/  F2FP.F16.F32.PACK_AB R4, R15, R4 ;  /* 0x000000040f04723e */ /* 0x000fe200000000ff */
[----:B------:R-:W-:-:S02]  /*75d0*/  HADD2.F32 R20, -RZ, R32.H1_H1 ;  /* 0x30000020ff147230 */ /* 0x000fc40000004100 */
[-C--:B------:R-:W-:Y:S01]  /*75e0*/  FMUL.FTZ R9, R24, R6.reuse ;  /* 0x0000000618097220 */ /* 0x080fe20000410000 */
[----:B------:R-:W-:Y:S02]  /*75f0*/  HADD2.F32 R21, -RZ, R34.H1_H1 ;  /* 0x30000022ff157230 */ /* 0x000fe40000004100 */
[----:B------:R-:W-:Y:S01]  /*7600*/  FMUL.FTZ R12, R27, R7 ;  /* 0x000000071b0c7220 */ /* 0x000fe20000410000 */
[----:B------:R-:W-:Y:S01]  /*7610*/  F2FP.F16.F32.PACK_AB R5, R8, R5 ;  /* 0x000000050805723e */ /* 0x000fe200000000ff */
[C---:B------:R-:W-:Y:S01]  /*7620*/  FMUL.FTZ R13, R20.reuse, R6 ;  /* 0x00000006140d7220 */ /* 0x040fe20000410000 */
[-C--:B------:R-:W-:Y:S01]  /*7630*/  FFMA.FTZ R6, R20, R10.reuse, -R9 ;  /* 0x0000000a14067223 */ /* 0x080fe20000010809 */
[C---:B------:R-:W-:Y:S01]  /*7640*/  FMUL.FTZ R14, R21.reuse, R7 ;  /* 0x00000007150e7220 */ /* 0x040fe20000410000 */
[-C--:B------:R-:W-:Y:S01]  /*7650*/  FFMA.FTZ R7, R21, R11.reuse, -R12 ;  /* 0x0000000b15077223 */ /* 0x080fe2000001080c */
[----:B------:R-:W-:Y:S02]  /*7660*/  FFMA.FTZ R13, R24, R10, R13 ;  /* 0x0000000a180d7223 */ /* 0x000fe4000001000d */
[----:B------:R-:W-:-:S03]  /*7670*/  FFMA.FTZ R14, R27, R11, R14 ;  /* 0x0000000b1b0e7223 */ /* 0x000fc6000001000e */
[----:B------:R-:W-:Y:S02]  /*7680*/  F2FP.F16.F32.PACK_AB R6, R13, R6 ;  /* 0x000000060d06723e */ /* 0x000fe400000000ff */
[----:B------:R-:W-:-:S05]  /*7690*/  F2FP.F16.F32.PACK_AB R7, R14, R7 ;  /* 0x000000070e07723e */ /* 0x000fca00000000ff */
[----:B------:R0:W-:Y:S02]  /*76a0*/  STS.128 [R3+0x1a400], R4 ;  /* 0x01a4000403007388 */ /* 0x0001e40000000c00 */
.L_x_692:
[----:B------:R-:W-:Y:S05]  /*76b0*/  BSYNC B1 ;  /* 0x0000000000017941 */ /* 0x000fea0003800000 */
.L_x_691:
[----:B------:R-:W-:Y:S05]  /*76c0*/  @P1 BRA `(.L_x_690) ;  /* 0x00000010005c1947 */ /* 0x000fea0003800000 */
[----:B0-----:R-:W0:Y:S01]  /*76d0*/  LDS.128 R4, [R0+0x2000] ;  /* 0x0020000000047984 */ /* 0x001e220000000c00 */
[----:B------:R-:W-:Y:S02]  /*76e0*/  HADD2.F32 R15, -RZ, R31.H0_H0 ;  /* 0x2000001fff0f7230 */ /* 0x000fe40000004100 */
[----:B------:R-:W-:Y:S02]  /*76f0*/  HADD2.F32 R13, -RZ, R33.H0_H0 ;  /* 0x20000021ff0d7230 */ /* 0x000fe40000004100 */
[--C-:B------:R-:W-:Y:S02]  /*7700*/  HADD2.F32 R24, -RZ, R30.reuse.H0_H0 ;  /* 0x2000001eff187230 */ /* 0x100fe40000004100 */
        /* <DEDUP_REMOVED lines=10> */
[----:B------:R-:W-:Y:S01]  /*77b0*/  FMUL.FTZ R11, R24, R5 ;  /* 0x00000005180b7220 */ /* 0x000fe20000410000 */
[----:B------:R-:W-:Y:S01]  /*77c0*/  FFMA.FTZ R4, R13, R3, -R12 ;  /* 0x000000030d047223 */ /* 0x000fe2000001080c */
[--C-:B------:R-:W-:Y:S02]  /*77d0*/  HADD2.F32 R10, -RZ, R7.reuse.H0_H0 ;  /* 0x20000007ff0a7230 */ /* 0x100fe40000004100 */
[C---:B------:R-:W-:Y:S01]  /*77e0*/  FMUL.FTZ R13, R20.reuse, R5 ;  /* 0x00000005140d7220 */ /* 0x040fe20000410000 */
[----:B------:R-:W-:Y:S02]  /*77f0*/  HADD2.F32 R6, -RZ, R6.H1_H1 ;  /* 0x30000006ff067230 */ /* 0x000fe40000004100 */
[----:B------:R-:W-:Y:S01]  /*7800*/  FFMA.FTZ R3, R15, R3, R14 ;  /* 0x000000030f037223 */ /* 0x000fe2000001000e */
[----:B------:R-:W-:Y:S02]  /*7810*/  HADD2.F32 R7, -RZ, R7.H1_H1 ;  /* 0x30000007ff077230 */ /* 0x000fe40000004100 */
[----:B------:R-:W-:Y:S01]  /*7820*/  FFMA.FTZ R5, R20, R8, -R11 ;  /* 0x0000000814057223 */ /* 0x000fe2000001080b */
[----:B------:R-:W-:-:S02]  /*7830*/  HADD2.F32 R15, -RZ, R33.H1_H1 ;  /* 0x30000021ff0f7230 */ /* 0x000fc40000004100 */
[----:B------:R-:W-:Y:S01]  /*7840*/  FFMA.FTZ R8, R24, R8, R13 ;  /* 0x0000000818087223 */ /* 0x000fe2000001000d */
[----:B------:R-:W-:Y:S02]  /*7850*/  HADD2.F32 R20, -RZ, R35.H1_H1 ;  /* 0x30000023ff147230 */ /* 0x000fe40000004100 */
[-C--:B------:R-:W-:Y:S01]  /*7860*/  FMUL.FTZ R12, R21, R6.reuse ;  /* 0x00000006150c7220 */ /* 0x080fe20000410000 */
[-C--:B------:R-:W-:Y:S01]  /*7870*/  FMUL.FTZ R11, R26, R7.reuse ;  /* 0x000000071a0b7220 */ /* 0x080fe20000410000 */
[----:B------:R-:W-:Y:S01]  /*7880*/  FMUL.FTZ R14, R15, R6 ;  /* 0x000000060f0e7220 */ /* 0x000fe20000410000 */
[----:B------:R-:W-:Y:S01]  /*7890*/  F2FP.F16.F32.PACK_AB R4, R3, R4 ;  /* 0x000000040304723e */ /* 0x000fe200000000ff */
[C---:B------:R-:W-:Y:S01]  /*78a0*/  FMUL.FTZ R13, R20.reuse, R7 ;  /* 0x00000007140d7220 */ /* 0x040fe20000410000 */
[-C--:B------:R-:W-:Y:S01]  /*78b0*/  FFMA.FTZ R6, R15, R9.reuse, -R12 ;  /* 0x000000090f067223 */ /* 0x080fe2000001080c */
[-C--:B------:R-:W-:Y:S01]  /*78c0*/  FFMA.FTZ R7, R20, R10.reuse, -R11 ;  /* 0x0000000a14077223 */ /* 0x080fe2000001080b */
[----:B------:R-:W-:Y:S01]  /*78d0*/  FFMA.FTZ R9, R21, R9, R14 ;  /* 0x0000000915097223 */ /* 0x000fe2000001000e */
[----:B------:R-:W-:Y:S01]  /*78e0*/  FFMA.FTZ R10, R26, R10, R13 ;  /* 0x0000000a1a0a7223 */ /* 0x000fe2000001000d */
[----:B------:R-:W-:-:S03]  /*78f0*/  F2FP.F16.F32.PACK_AB R5, R8, R5 ;  /* 0x000000050805723e */ /* 0x000fc600000000ff */
[----:B------:R-:W-:Y:S02]  /*7900*/  F2FP.F16.F32.PACK_AB R6, R9, R6 ;  /* 0x000000060906723e */ /* 0x000fe400000000ff */
[----:B------:R-:W-:-:S05]  /*7910*/  F2FP.F16.F32.PACK_AB R7, R10, R7 ;  /* 0x000000070a07723e */ /* 0x000fca00000000ff */
[----:B------:R3:W-:Y:S01]  /*7920*/  STS.128 [R0+0x2000], R4 ;  /* 0x0020000400007388 */ /* 0x0007e20000000c00 */
[----:B------:R-:W-:Y:S05]  /*7930*/  BRA `(.L_x_690) ;  /* 0x0000000c00c07947 */ /* 0x000fea0003800000 */
.L_x_680:
[----:B------:R-:W-:-:S03]  /*7940*/  UMOV UR4, 0xffffffff ;  /* 0xffffffff00047882 */ /* 0x000fc60000000000 */
[----:B------:R-:W-:Y:S05]  /*7950*/  BRA.DIV UR4, `(.L_x_693) ;  /* 0x0000012204d07947 */ /* 0x000fea000b800000 */
[----:B------:R1:W2:Y:S04]  /*7960*/  SHFL.IDX PT, R0, R25, RZ, 0x1c1f ;  /* 0x001c1fff19007589 */ /* 0x0002a800000e0000 */
[----:B------:R1:W3:Y:S04]  /*7970*/  SHFL.IDX PT, R3, R24, RZ, 0x1c1f ;  /* 0x001c1fff18037589 */ /* 0x0002e800000e0000 */
[----:B------:R1:W4:Y:S04]  /*7980*/  SHFL.IDX PT, R20, R27, RZ, 0x1c1f ;  /* 0x001c1fff1b147589 */ /* 0x00032800000e0000 */
[----:B------:R1:W0:Y:S02]  /*7990*/  SHFL.IDX PT, R14, R26, RZ, 0x1c1f ;  /* 0x001c1fff1a0e7589 */ /* 0x00022400000e0000 */
.L_x_932:
[----:B------:R-:W-:Y:S01]  /*79a0*/  ULDC UR4, c[0x0][0x448] ;  /* 0x0001120000047ab9 */ /* 0x000fe20000000800 */
[----:B------:R-:W-:Y:S01]  /*79b0*/  LEA.HI R5, R221, R221, RZ, 0x1 ;  /* 0x000000dddd057211 */ /* 0x000fe200078f08ff */
[----:B------:R-:W-:Y:S01]  /*79c0*/  IMAD R21, R155, UR4, RZ ;  /* 0x000000049b157c24 */ /* 0x000fe2000f8e02ff */
[----:B------:R-:W-:Y:S01]  /*79d0*/  BSSY B1, `(.L_x_694) ;  /* 0x0000018000017945 */ /* 0x000fe20003800000 */
[----:B------:R-:W-:Y:S02]  /*79e0*/  CS2R R10, SRZ ;  /* 0x00000000000a7805 */ /* 0x000fe4000001ff00 */
[----:B------:R-:W-:Y:S02]  /*79f0*/  LOP3.LUT R6, R5, 0xfffffffe, RZ, 0xc0, !PT ;  /* 0xfffffffe05067812 */ /* 0x000fe400078ec0ff */
[----:B------:R-:W-:Y:S02]  /*7a00*/  CS2R R8, SRZ ;  /* 0x0000000000087805 */ /* 0x000fe4000001ff00 */
[----:B------:R-:W-:Y:S01]  /*7a10*/  ISETP.GE.AND P0, PT, R4, R21, PT ;  /* 0x000000150400720c */ /* 0x000fe20003f06270 */
[----:B------:R-:W-:Y:S01]  /*7a20*/  IMAD R21, R153, -0x80, R21 ;  /* 0xffffff8099157824 */ /* 0x000fe200078e0215 */
[----:B------:R-:W-:Y:S01]  /*7a30*/  CS2R R4, SRZ ;  /* 0x0000000000047805 */ /* 0x000fe2000001ff00 */
[----:B-1----:R-:W-:Y:S01]  /*7a40*/  IMAD.IADD R24, R221, 0x1, -R6 ;  /* 0x00000001dd187824 */ /* 0x002fe200078e0a06 */
[----:B------:R-:W-:-:S04]  /*7a50*/  CS2R R6, SRZ ;  /* 0x0000000000067805 */ /* 0x000fc8000001ff00 */
[----:B------:R-:W-:-:S05]  /*7a60*/  SHF.L.U32 R24, R24, 0x1f, RZ ;  /* 0x0000001f18187819 */ /* 0x000fca00000006ff */
[----:B------:R-:W-:Y:S05]  /*7a70*/  @P0 BRA `(.L_x_695) ;  /* 0x0000000000340947 */ /* 0x000fea0003800000 */
[----:B------:R-:W-:Y:S01]  /*7a80*/  ULDC UR4, c[0x0][0x3f4] ;  /* 0x0000fd0000047ab9 */ /* 0x000fe20000000800 */
[C---:B------:R-:W-:Y:S01]  /*7a90*/  IMAD.SHL.U32 R15, R16.reuse, 0x2, RZ ;  /* 0x00000002100f7824 */ /* 0x040fe200078e00ff */
[C---:B------:R-:W-:Y:S02]  /*7aa0*/  ISETP.GE.AND P2, PT, R16.reuse, UR4, PT ;  /* 0x0000000410007c0c */ /* 0x040fe4000bf46270 */
[----:B------:R-:W-:Y:S02]  /*7ab0*/  SHF.R.S32.HI R7, RZ, 0x1f, R16 ;  /* 0x0000001fff077819 */ /* 0x000fe40000011410 */
[----:B---3--:R-:W-:Y:S02]  /*7ac0*/  IADD3 R12, P0, R3, R15, RZ ;  /* 0x0000000f030c7210 */ /* 0x008fe40007f1e0ff */
[----:B------:R-:W-:Y:S02]  /*7ad0*/  SHF.L.U64.HI R3, R16, 0x1, R7 ;  /* 0x0000000110037819 */ /* 0x000fe40000010207 */
[----:B------:R-:W-:-:S02]  /*7ae0*/  CS2R R6, SRZ ;  /* 0x0000000000067805 */ /* 0x000fc4000001ff00 */
[----:B0-----:R-:W-:Y:S01]  /*7af0*/  IADD3 R14, P1, R14, R15, RZ ;  /* 0x0000000f0e0e7210 */ /* 0x001fe20007f3e0ff */
[----:B--2---:R-:W-:-:S04]  /*7b00*/  IMAD.X R13, R0, 0x1, R3, P0 ;  /* 0x00000001000d7824 */ /* 0x004fc800000e0603 */
[----:B----4-:R-:W-:Y:S01]  /*7b10*/  IMAD.X R15, R20, 0x1, R3, P1 ;  /* 0x00000001140f7824 */ /* 0x010fe200008e0603 */
[----:B------:R-:W-:Y:S07]  /*7b20*/  @P2 BRA `(.L_x_695) ;  /* 0x0000000000082947 */ /* 0x000fee0003800000 */
[----:B------:R1:W5:Y:S04]  /*7b30*/  LD.E.128 R8, desc[UR40][R12.64] ;  /* 0x000000280c087980 */ /* 0x000368000c101d00 */
[----:B------:R1:W5:Y:S02]  /*7b40*/  LD.E.128 R4, desc[UR40][R14.64] ;  /* 0x000000280e047980 */ /* 0x000364000c101d00 */
.L_x_695:
[----:B------:R-:W-:Y:S05]  /*7b50*/  BSYNC B1 ;  /* 0x0000000000017941 */ /* 0x000fea0003800000 */
.L_x_694:
[----:B------:R-:W4:Y:S01]  /*7b60*/  SYNCS.PHASECHK.TRANS64.TRYWAIT P1, [R19+URZ+0x22800], R24 ;  /* 0x02280018130075a7 */ /* 0x000f22000802017f */
[----:B-----5:R-:W-:Y:S01]  /*7b70*/  IMAD.MOV.U32 R40, RZ, RZ, R8 ;  /* 0x000000ffff287224 */ /* 0x020fe200078e0008 */
[--C-:B------:R-:W-:Y:S01]  /*7b80*/  SHF.R.U64 R41, R8, 0x10, R9.reuse ;  /* 0x0000001008297819 */ /* 0x100fe20000001209 */
[--C-:B-1----:R-:W-:Y:S01]  /*7b90*/  IMAD.MOV.U32 R12, RZ, RZ, R9.reuse ;  /* 0x000000ffff0c7224 */ /* 0x102fe200078e0009 */
[----:B0-----:R-:W-:Y:S01]  /*7ba0*/  SHF.R.U32.HI R13, RZ, 0x10, R9 ;  /* 0x00000010ff0d7819 */ /* 0x001fe20000011609 */
[----:B------:R-:W-:Y:S01]  /*7bb0*/  IMAD.MOV.U32 R38, RZ, RZ, R4 ;  /* 0x000000ffff267224 */ /* 0x000fe200078e0004 */
[----:B------:R-:W-:Y:S01]  /*7bc0*/  SHF.R.U64 R43, R4, 0x10, R5 ;  /* 0x00000010042b7819 */ /* 0x000fe20000001205 */
[----:B------:R-:W-:Y:S01]  /*7bd0*/  IMAD.MOV.U32 R37, RZ, RZ, R6 ;  /* 0x000000ffff257224 */ /* 0x000fe200078e0006 */
[----:B------:R-:W-:Y:S01]  /*7be0*/  SHF.R.U64 R42, R10, 0x10, R11 ;  /* 0x000000100a2a7819 */ /* 0x000fe2000000120b */
[----:B--2---:R-:W-:Y:S01]  /*7bf0*/  IMAD.MOV.U32 R0, RZ, RZ, R7 ;  /* 0x000000ffff007224 */ /* 0x004fe200078e0007 */
[----:B------:R-:W-:Y:S01]  /*7c00*/  SHF.R.U32.HI R4, RZ, 0x10, R5 ;  /* 0x00000010ff047819 */ /* 0x000fe20000011605 */
[----:B------:R-:W-:Y:S01]  /*7c10*/  IMAD.MOV.U32 R39, RZ, RZ, R10 ;  /* 0x000000ffff277224 */ /* 0x000fe200078e000a */
[----:B------:R-:W-:Y:S01]  /*7c20*/  VIMNMX R21, R21, 0x80, PT ;  /* 0x0000008015157848 */ /* 0x000fe20003fe0100 */
[--C-:B------:R-:W-:Y:S01]  /*7c30*/  IMAD.MOV.U32 R9, RZ, RZ, R11.reuse ;  /* 0x000000ffff097224 */ /* 0x100fe200078e000b */
[----:B------:R-:W-:Y:S01]  /*7c40*/  SHF.R.U32.HI R10, RZ, 0x10, R11 ;  /* 0x00000010ff0a7819 */ /* 0x000fe2000001160b */
[----:B------:R-:W-:Y:S01]  /*7c50*/  IMAD.MOV.U32 R8, RZ, RZ, R5 ;  /* 0x000000ffff087224 */ /* 0x000fe200078e0005 */
[----:B---3--:R-:W0:Y:S01]  /*7c60*/  LDC R3, c[0x0][0x3f4] ;  /* 0x0000fd00ff037b82 */ /* 0x008e220000000800 */
[--C-:B------:R-:W-:Y:S01]  /*7c70*/  SHF.R.U64 R44, R6, 0x10, R7.reuse ;  /* 0x00000010062c7819 */ /* 0x100fe20000001207 */
[----:B------:R-:W-:Y:S01]  /*7c80*/  BSSY B1, `(.L_x_696) ;  /* 0x000000f000017945 */ /* 0x000fe20003800000 */
[----:B------:R-:W-:-:S02]  /*7c90*/  SHF.R.U32.HI R5, RZ, 0x10, R7 ;  /* 0x00000010ff057819 */ /* 0x000fc40000011607 */
[----:B------:R-:W-:Y:S02]  /*7ca0*/  PRMT R37, R37, 0x5410, R0 ;  /* 0x0000541025257816 */ /* 0x000fe40000000000 */
[----:B------:R-:W-:Y:S02]  /*7cb0*/  PRMT R40, R40, 0x5410, R12 ;  /* 0x0000541028287816 */ /* 0x000fe4000000000c */
[----:B------:R-:W-:Y:S02]  /*7cc0*/  PRMT R41, R41, 0x5410, R13 ;  /* 0x0000541029297816 */ /* 0x000fe4000000000d */
[----:B------:R-:W-:Y:S02]  /*7cd0*/  PRMT R39, R39, 0x5410, R9 ;  /* 0x0000541027277816 */ /* 0x000fe40000000009 */
[----:B------:R-:W-:Y:S02]  /*7ce0*/  PRMT R42, R42, 0x5410, R10 ;  /* 0x000054102a2a7816 */ /* 0x000fe4000000000a */
[----:B------:R-:W-:-:S02]  /*7cf0*/  PRMT R38, R38, 0x5410, R8 ;  /* 0x0000541026267816 */ /* 0x000fc40000000008 */
[----:B------:R-:W-:Y:S02]  /*7d00*/  PRMT R43, R43, 0x5410, R4 ;  /* 0x000054102b2b7816 */ /* 0x000fe40000000004 */
[----:B------:R-:W-:Y:S02]  /*7d10*/  PRMT R44, R44, 0x5410, R5 ;  /* 0x000054102c2c7816 */ /* 0x000fe40000000005 */
[C---:B0-----:R-:W-:Y:S01]  /*7d20*/  ISETP.GE.AND P0, PT, R16.reuse, R3, PT ;  /* 0x000000031000720c */ /* 0x041fe20003f06270 */
[----:B------:R-:W-:-:S03]  /*7d30*/  IMAD.IADD R0, R16, 0x1, R3 ;  /* 0x0000000110007824 */ /* 0x000fc600078e0203 */
[-C--:B------:R-:W-:Y:S02]  /*7d40*/  ISETP.GE.OR P2, PT, R18, R21.reuse, P0 ;  /* 0x000000151200720c */ /* 0x080fe40000746670 */
[----:B------:R-:W-:Y:S01]  /*7d50*/  ISETP.GE.OR P0, PT, R220, R21, P0 ;  /* 0x00000015dc00720c */ /* 0x000fe20000706670 */
[----:B----4-:R-:W-:-:S12]  /*7d60*/  @!P1 BRA `(.L_x_697) ;  /* 0x00000120003c9947 */ /* 0x010fd80003800000 */
.L_x_933:
[----:B------:R-:W-:Y:S05]  /*7d70*/  BSYNC B1 ;  /* 0x0000000000017941 */ /* 0x000fea0003800000 */
.L_x_696:
[----:B------:R-:W-:Y:S01]  /*7d80*/  BSSY B1, `(.L_x_698) ;  /* 0x0000059000017945 */ /* 0x000fe20003800000 */
[----:B------:R-:W-:-:S03]  /*7d90*/  LOP3.LUT R0, R0, 0x38, RZ, 0xc0, !PT ;  /* 0x0000003800007812 */ /* 0x000fc600078ec0ff */
[----:B------:R-:W-:Y:S05]  /*7da0*/  @P2 BRA `(.L_x_699) ;  /* 0x0000000400582947 */ /* 0x000fea0003800000 */
[----:B------:R-:W-:Y:S02]  /*7db0*/  IMAD.SHL.U32 R3, R29, 0x40, RZ ;  /* 0x000000401d037824 */ /* 0x000fe400078e00ff */
[----:B------:R-:W-:Y:S02]  /*7dc0*/  HADD2.F32 R26, -RZ, R40.H0_H0 ;  /* 0x20000028ff1a7230 */ /* 0x000fe40000004100 */
[--C-:B------:R-:W-:Y:S01]  /*7dd0*/  HADD2.F32 R30, -RZ, R38.reuse.H0_H0 ;  /* 0x20000026ff1e7230 */ /* 0x100fe20000004100 */
[----:B------:R-:W-:Y:S01]  /*7de0*/  LOP3.LUT R5, R3, 0x1c0, RZ, 0xc0, !PT ;  /* 0x000001c003057812 */ /* 0x000fe200078ec0ff */
[----:B------:R-:W-:Y:S02]  /*7df0*/  HADD2.F32 R25, -RZ, R43.H0_H0 ;  /* 0x2000002bff197230 */ /* 0x000fe40000004100 */
[----:B------:R-:W-:Y:S01]  /*7e00*/  HADD2.F32 R27, -RZ, R38.H1_H1 ;  /* 0x30000026ff1b7230 */ /* 0x000fe20000004100 */
[----:B------:R-:W-:Y:S02]  /*7e10*/  LOP3.LUT R3, R5, 0x38, R16, 0xf8, !PT ;  /* 0x0000003805037812 */ /* 0x000fe400078ef810 */
[----:B------:R-:W-:-:S04]  /*7e20*/  SHF.R.U32.HI R6, RZ, 0x3, R5 ;  /* 0x00000003ff067819 */ /* 0x000fc80000011605 */
[----:B------:R-:W-:-:S05]  /*7e30*/  LOP3.LUT R3, R3, R6, RZ, 0x3c, !PT ;  /* 0x0000000603037212 */ /* 0x000fca00078e3cff */
[----:B------:R-:W-:Y:S01]  /*7e40*/  IMAD R4, R210, 0x200, R3 ;  /* 0x00000200d2047824 */ /* 0x000fe200078e0203 */
[----:B------:R-:W-:-:S03]  /*7e50*/  LOP3.LUT R3, R6, R0, R5, 0x1e, !PT ;  /* 0x0000000006037212 */ /* 0x000fc600078e1e05 */
[----:B------:R-:W-:Y:S02]  /*7e60*/  IMAD R33, R4, 0x2, R19 ;  /* 0x0000000204217824 */ /* 0x000fe400078e0213 */
[----:B------:R-:W-:-:S03]  /*7e70*/  IMAD R8, R210, 0x200, R3 ;  /* 0x00000200d2087824 */ /* 0x000fc600078e0203 */
[----:B------:R-:W1:Y:S01]  /*7e80*/  LDS.128 R4, [R33+0x18400] ;  /* 0x0184000021047984 */ /* 0x000e620000000c00 */
[----:B------:R-:W-:-:S05]  /*7e90*/  IMAD R35, R8, 0x2, R19 ;  /* 0x0000000208237824 */ /* 0x000fca00078e0213 */
[----:B------:R-:W2:Y:S01]  /*7ea0*/  LDS.128 R8, [R35+0x18400] ;  /* 0x0184000023087984 */ /* 0x000ea20000000c00 */
[--C-:B-1----:R-:W-:Y:S02]  /*7eb0*/  HADD2.F32 R3, -RZ, R4.reuse.H0_H0 ;  /* 0x20000004ff037230 */ /* 0x102fe40000004100 */
[----:B------:R-:W-:Y:S02]  /*7ec0*/  HADD2.F32 R4, -RZ, R4.H1_H1 ;  /* 0x30000004ff047230 */ /* 0x000fe40000004100 */
[----:B------:R-:W-:Y:S02]  /*7ed0*/  HADD2.F32 R12, -RZ, R5.H0_H0 ;  /* 0x20000005ff0c7230 */ /* 0x000fe40000004100 */
[--C-:B--2---:R-:W-:Y:S02]  /*7ee0*/  HADD2.F32 R15, -RZ, R8.reuse.H0_H0 ;  /* 0x20000008ff0f7230 */ /* 0x104fe40000004100 */
[----:B------:R-:W-:Y:S02]  /*7ef0*/  HADD2.F32 R8, -RZ, R8.H1_H1 ;  /* 0x30000008ff087230 */ /* 0x000fe40000004100 */
[----:B------:R-:W-:-:S02]  /*7f00*/  HADD2.F32 R20, -RZ, R9.H0_H0 ;  /* 0x20000009ff147230 */ /* 0x000fc40000004100 */
[C---:B------:R-:W-:Y:S01]  /*7f10*/  FMUL.FTZ R32, R15.reuse, R30 ;  /* 0x0000001e0f207220 */ /* 0x040fe20000410000 */
[-C--:B------:R-:W-:Y:S01]  /*7f20*/  FMUL.FTZ R34, R15, R26.reuse ;  /* 0x0000001a0f227220 */ /* 0x080fe20000410000 */
[----:B------:R-:W-:Y:S02]  /*7f30*/  HADD2.F32 R15, -RZ, R41.H0_H0 ;  /* 0x20000029ff0f7230 */ /* 0x000fe40000004100 */
[C---:B------:R-:W-:Y:S01]  /*7f40*/  FMUL.FTZ R29, R8.reuse, R25 ;  /* 0x00000019081d7220 */ /* 0x040fe20000410000 */
[C---:B------:R-:W-:Y:S01]  /*7f50*/  FFMA.FTZ R32, R3.reuse, R26, -R32 ;  /* 0x0000001a03207223 */ /* 0x040fe20000010820 */
[----:B------:R-:W-:Y:S01]  /*7f60*/  FFMA.FTZ R34, R3, R30, R34 ;  /* 0x0000001e03227223 */ /* 0x000fe20000010022 */
[----:B------:R-:W-:Y:S02]  /*7f70*/  HADD2.F32 R3, -RZ, R40.H1_H1 ;  /* 0x30000028ff037230 */ /* 0x000fe40000004100 */
[-C--:B------:R-:W-:Y:S01]  /*7f80*/  FMUL.FTZ R31, R8, R15.reuse ;  /* 0x0000000f081f7220 */ /* 0x080fe20000410000 */
[----:B------:R-:W-:Y:S01]  /*7f90*/  FFMA.FTZ R29, R4, R15, -R29 ;  /* 0x0000000f041d7223 */ /* 0x000fe2000001081d */
[----:B------:R-:W-:Y:S01]  /*7fa0*/  FMUL.FTZ R15, R20, R27 ;  /* 0x0000001b140f7220 */ /* 0x000fe20000410000 */
[----:B------:R-:W-:-:S02]  /*7fb0*/  HADD2.F32 R9, -RZ, R9.H1_H1 ;  /* 0x30000009ff097230 */ /* 0x000fc40000004100 */
[----:B------:R-:W-:Y:S01]  /*7fc0*/  FMUL.FTZ R20, R20, R3 ;  /* 0x0000000314147220 */ /* 0x000fe20000410000 */
[----:B------:R-:W-:Y:S02]  /*7fd0*/  HADD2.F32 R26, -RZ, R43.H1_H1 ;  /* 0x3000002bff1a7230 */ /* 0x000fe40000004100 */
[----:B------:R-:W-:Y:S01]  /*7fe0*/  FFMA.FTZ R31, R4, R25, R31 ;  /* 0x00000019041f7223 */ /* 0x000fe2000001001f */
[----:B------:R-:W-:Y:S02]  /*7ff0*/  HADD2.F32 R4, -RZ, R41.H1_H1 ;  /* 0x30000029ff047230 */ /* 0x000fe40000004100 */
[C---:B------:R-:W-:Y:S01]  /*8000*/  FFMA.FTZ R15, R12.reuse, R3, -R15 ;  /* 0x000000030c0f7223 */ /* 0x040fe2000001080f */
[----:B------:R-:W-:Y:S02]  /*8010*/  HADD2.F32 R5, -RZ, R5.H1_H1 ;  /* 0x30000005ff057230 */ /* 0x000fe40000004100 */
[----:B------:R-:W-:Y:S01]  /*8020*/  FFMA.FTZ R20, R12, R27, R20 ;  /* 0x0000001b0c147223 */ /* 0x000fe20000010014 */
[----:B------:R-:W-:-:S02]  /*8030*/  HADD2.F32 R21, -RZ, R10.H0_H0 ;  /* 0x2000000aff157230 */ /* 0x000fc40000004100 */
[C---:B------:R-:W-:Y:S01]  /*8040*/  FMUL.FTZ R30, R9.reuse, R26 ;  /* 0x0000001a091e7220 */ /* 0x040fe20000410000 */
[----:B------:R-:W-:Y:S02]  /*8050*/  HADD2.F32 R8, -RZ, R39.H0_H0 ;  /* 0x20000027ff087230 */ /* 0x000fe40000004100 */
[-C--:B------:R-:W-:Y:S01]  /*8060*/  FMUL.FTZ R36, R9, R4.reuse ;  /* 0x0000000409247220 */ /* 0x080fe20000410000 */
[----:B------:R-:W-:Y:S02]  /*8070*/  HADD2.F32 R12, -RZ, R37.H0_H0 ;  /* 0x20000025ff0c7230 */ /* 0x000fe40000004100 */
[----:B------:R-:W-:Y:S01]  /*8080*/  FFMA.FTZ R30, R5, R4, -R30 ;  /* 0x00000004051e7223 */ /* 0x000fe2000001081e */
[----:B------:R-:W-:Y:S02]  /*8090*/  HADD2.F32 R10, -RZ, R10.H1_H1 ;  /* 0x3000000aff0a7230 */ /* 0x000fe40000004100 */
[----:B------:R-:W-:Y:S01]  /*80a0*/  FMUL.FTZ R27, R21, R8 ;  /* 0x00000008151b7220 */ /* 0x000fe20000410000 */
[----:B------:R-:W-:-:S02]  /*80b0*/  HADD2.F32 R9, -RZ, R44.H0_H0 ;  /* 0x2000002cff097230 */ /* 0x000fc40000004100 */
[----:B------:R-:W-:Y:S01]  /*80c0*/  FMUL.FTZ R4, R21, R12 ;  /* 0x0000000c15047220 */ /* 0x000fe20000410000 */
[----:B------:R-:W-:Y:S02]  /*80d0*/  HADD2.F32 R13, -RZ, R6.H0_H0 ;  /* 0x20000006ff0d7230 */ /* 0x000fe40000004100 */
[----:B------:R-:W-:Y:S01]  /*80e0*/  FFMA.FTZ R21, R5, R26, R36 ;  /* 0x0000001a05157223 */ /* 0x000fe20000010024 */
[----:B------:R-:W-:Y:S02]  /*80f0*/  HADD2.F32 R3, -RZ, R42.H0_H0 ;  /* 0x2000002aff037230 */ /* 0x000fe40000004100 */
[C---:B------:R-:W-:Y:S01]  /*8100*/  FMUL.FTZ R5, R10.reuse, R9 ;  /* 0x000000090a057220 */ /* 0x040fe20000410000 */
[----:B------:R-:W-:Y:S02]  /*8110*/  HADD2.F32 R6, -RZ, R6.H1_H1 ;  /* 0x30000006ff067230 */ /* 0x000fe40000004100 */
[C---:B------:R-:W-:Y:S01]  /*8120*/  FFMA.FTZ R25, R13.reuse, R8, -R4 ;  /* 0x000000080d197223 */ /* 0x040fe20000010804 */
[----:B------:R-:W-:Y:S01]  /*8130*/  FFMA.FTZ R27, R13, R12, R27 ;  /* 0x0000000c0d1b7223 */ /* 0x000fe2000001001b */
[----:B------:R-:W-:Y:S01]  /*8140*/  FMUL.FTZ R13, R10, R3 ;  /* 0x000000030a0d7220 */ /* 0x000fe20000410000 */
[----:B0-----:R-:W-:-:S02]  /*8150*/  HADD2.F32 R24, -RZ, R11.H0_H0 ;  /* 0x2000000bff187230 */ /* 0x001fc40000004100 */
[C---:B------:R-:W-:Y:S01]  /*8160*/  FFMA.FTZ R10, R6.reuse, R3, -R5 ;  /* 0x00000003060a7223 */ /* 0x040fe20000010805 */
[----:B------:R-:W-:Y:S02]  /*8170*/  HADD2.F32 R5, -RZ, R37.H1_H1 ;  /* 0x30000025ff057230 */ /* 0x000fe40000004100 */
[----:B------:R-:W-:Y:S01]  /*8180*/  FFMA.FTZ R12, R6, R9, R13 ;  /* 0x00000009060c7223 */ /* 0x000fe2000001000d */
[----:B------:R-:W-:Y:S02]  /*8190*/  HADD2.F32 R3, -RZ, R39.H1_H1 ;  /* 0x30000027ff037230 */ /* 0x000fe40000004100 */
[----:B------:R-:W-:Y:S02]  /*81a0*/  HADD2.F32 R11, -RZ, R11.H1_H1 ;  /* 0x3000000bff0b7230 */ /* 0x000fe40000004100 */
[C---:B------:R-:W-:Y:S01]  /*81b0*/  FMUL.FTZ R9, R24.reuse, R5 ;  /* 0x0000000518097220 */ /* 0x040fe20000410000 */
[----:B------:R-:W-:Y:S02]  /*81c0*/  HADD2.F32 R8, -RZ, R44.H1_H1 ;  /* 0x3000002cff087230 */ /* 0x000fe40000004100 */
[----:B------:R-:W-:Y:S01]  /*81d0*/  FMUL.FTZ R24, R24, R3 ;  /* 0x0000000318187220 */ /* 0x000fe20000410000 */
[----:B------:R-:W-:-:S02]  /*81e0*/  HADD2.F32 R4, -RZ, R42.H1_H1 ;  /* 0x3000002aff047230 */ /* 0x000fc40000004100 */
[--C-:B------:R-:W-:Y:S02]  /*81f0*/  HADD2.F32 R14, -RZ, R7.reuse.H0_H0 ;  /* 0x20000007ff0e7230 */ /* 0x100fe40000004100 */
[C---:B------:R-:W-:Y:S01]  /*8200*/  FMUL.FTZ R6, R11.reuse, R8 ;  /* 0x000000080b067220 */ /* 0x040fe20000410000 */
[----:B------:R-:W-:Y:S02]  /*8210*/  HADD2.F32 R7, -RZ, R7.H1_H1 ;  /* 0x30000007ff077230 */ /* 0x000fe40000004100 */
[-C--:B------:R-:W-:Y:S01]  /*8220*/  FMUL.FTZ R13, R11, R4.reuse ;  /* 0x000000040b0d7220 */ /* 0x080fe20000410000 */
[C---:B------:R-:W-:Y:S01]  /*8230*/  FFMA.FTZ R3, R14.reuse, R3, -R9 ;  /* 0x000000030e037223 */ /* 0x040fe20000010809 */
[----:B------:R-:W-:Y:S01]  /*8240*/  FFMA.FTZ R11, R14, R5, R24 ;  /* 0x000000050e0b7223 */ /* 0x000fe20000010018 */
[C---:B------:R-:W-:Y:S01]  /*8250*/  FFMA.FTZ R14, R7.reuse, R4, -R6 ;  /* 0x00000004070e7223 */ /* 0x040fe20000010806 */
[----:B------:R-:W-:Y:S01]  /*8260*/  FFMA.FTZ R24, R7, R8, R13 ;  /* 0x0000000807187223 */ /* 0x000fe2000001000d */
[----:B------:R-:W-:-:S02]  /*8270*/  F2FP.F16.F32.PACK_AB R4, R29, R32 ;  /* 0x000000201d04723e */ /* 0x000fc400000000ff */
[----:B------:R-:W-:Y:S02]  /*8280*/  F2FP.F16.F32.PACK_AB R5, R30, R15 ;  /* 0x0000000f1e05723e */ /* 0x000fe400000000ff */
[----:B------:R-:W-:Y:S02]  /*8290*/  F2FP.F16.F32.PACK_AB R6, R10, R25 ;  /* 0x000000190a06723e */ /* 0x000fe400000000ff */
[----:B------:R-:W-:Y:S02]  /*82a0*/  F2FP.F16.F32.PACK_AB R7, R14, R3 ;  /* 0x000000030e07723e */ /* 0x000fe400000000ff */
[----:B------:R-:W-:Y:S02]  /*82b0*/  F2FP.F16.F32.PACK_AB R8, R31, R34 ;  /* 0x000000221f08723e */ /* 0x000fe400000000ff */
[----:B------:R-:W-:Y:S01]  /*82c0*/  F2FP.F16.F32.PACK_AB R9, R21, R20 ;  /* 0x000000141509723e */ /* 0x000fe200000000ff */
[----:B------:R1:W-:Y:S01]  /*82d0*/  STS.128 [R33+0x18400], R4 ;  /* 0x0184000421007388 */ /* 0x0003e20000000c00 */
[----:B------:R-:W-:-:S02]  /*82e0*/  F2FP.F16.F32.PACK_AB R10, R12, R27 ;  /* 0x0000001b0c0a723e */ /* 0x000fc400000000ff */
[----:B------:R-:W-:-:S05]  /*82f0*/  F2FP.F16.F32.PACK_AB R11, R24, R11 ;  /* 0x0000000b180b723e */ /* 0x000fca00000000ff */
[----:B------:R1:W-:Y:S02]  /*8300*/  STS.128 [R35+0x18400], R8 ;  /* 0x0184000823007388 */ /* 0x0003e40000000c00 */
.L_x_699:
[----:B------:R-:W-:Y:S05]  /*8310*/  BSYNC B1 ;  /* 0x0000000000017941 */ /* 0x000fea0003800000 */
.L_x_698:
[----:B------:R-:W-:Y:S05]  /*8320*/  @P0 BRA `(.L_x_690) ;  /* 0x0000000400440947 */ /* 0x000fea0003800000 */
[----:B------:R-:W2:Y:S01]  /*8330*/  LDL R45, [R1+0x64] ;  /* 0x00006400012d7983 */ /* 0x000ea20000100800 */
[----:B------:R-:W-:-:S04]  /*8340*/  SHF.R.U32.HI R3, RZ, 0x3, R209 ;  /* 0x00000003ff037819 */ /* 0x000fc800000116d1 */
[----:B------:R-:W-:-:S05]  /*8350*/  LOP3.LUT R3, R3, R0, R209, 0x1e, !PT ;  /* 0x0000000003037212 */ /* 0x000fca00078e1ed1 */
[----:B------:R-:W-:-:S04]  /*8360*/  IMAD.IADD R0, R212, 0x1, R3 ;  /* 0x00000001d4007824 */ /* 0x000fc800078e0203 */
[----:B------:R-:W-:-:S05]  /*8370*/  IMAD R0, R0, 0x2, R19 ;  /* 0x0000000200007824 */ /* 0x000fca00078e0213 */
[----:B-1----:R-:W1:Y:S01]  /*8380*/  LDS.128 R8, [R0+0x18400] ;  /* 0x0184000000087984 */ /* 0x002e620000000c00 */
[----:B------:R-:W-:Y:S02]  /*8390*/  HADD2.F32 R25, -RZ, R40.H0_H0 ;  /* 0x20000028ff197230 */ /* 0x000fe40000004100 */
[--C-:B------:R-:W-:Y:S02]  /*83a0*/  HADD2.F32 R27, -RZ, R38.reuse.H0_H0 ;  /* 0x20000026ff1b7230 */ /* 0x100fe40000004100 */
[----:B------:R-:W-:Y:S02]  /*83b0*/  HADD2.F32 R36, -RZ, R43.H0_H0 ;  /* 0x2000002bff247230 */ /* 0x000fe40000004100 */
[----:B------:R-:W-:Y:S02]  /*83c0*/  HADD2.F32 R32, -RZ, R41.H0_H0 ;  /* 0x20000029ff207230 */ /* 0x000fe40000004100 */
[----:B------:R-:W-:Y:S02]  /*83d0*/  HADD2.F32 R38, -RZ, R38.H1_H1 ;  /* 0x30000026ff267230 */ /* 0x000fe40000004100 */
[----:B------:R-:W-:-:S02]  /*83e0*/  HADD2.F32 R34, -RZ, R40.H1_H1 ;  /* 0x30000028ff227230 */ /* 0x000fc40000004100 */
[----:B------:R-:W-:Y:S02]  /*83f0*/  HADD2.F32 R33, -RZ, R43.H1_H1 ;  /* 0x3000002bff217230 */ /* 0x000fe40000004100 */
[----:B------:R-:W-:Y:S02]  /*8400*/  HADD2.F32 R29, -RZ, R41.H1_H1 ;  /* 0x30000029ff1d7230 */ /* 0x000fe40000004100 */
[----:B------:R-:W-:Y:S02]  /*8410*/  HADD2.F32 R35, -RZ, R37.H0_H0 ;  /* 0x20000025ff237230 */ /* 0x000fe40000004100 */
[----:B------:R-:W-:Y:S02]  /*8420*/  HADD2.F32 R31, -RZ, R39.H0_H0 ;  /* 0x20000027ff1f7230 */ /* 0x000fe40000004100 */
[--C-:B-1----:R-:W-:Y:S02]  /*8430*/  HADD2.F32 R15, -RZ, R8.reuse.H0_H0 ;  /* 0x20000008ff0f7230 */ /* 0x102fe40000004100 */
[----:B------:R-:W-:-:S03]  /*8440*/  HADD2.F32 R8, -RZ, R8.H1_H1 ;  /* 0x30000008ff087230 */ /* 0x000fc60000004100 */
[-C--:B------:R-:W-:Y:S01]  /*8450*/  FMUL.FTZ R26, R27, R15.reuse ;  /* 0x0000000f1b1a7220 */ /* 0x080fe20000410000 */
[----:B------:R-:W-:Y:S01]  /*8460*/  FMUL.FTZ R30, R25, R15 ;  /* 0x0000000f191e7220 */ /* 0x000fe20000410000 */
[--C-:B------:R-:W-:Y:S02]  /*8470*/  HADD2.F32 R20, -RZ, R9.reuse.H0_H0 ;  /* 0x20000009ff147230 */ /* 0x100fe40000004100 */
[----:B------:R-:W-:Y:S01]  /*8480*/  FMUL.FTZ R15, R36, R8 ;  /* 0x00000008240f7220 */ /* 0x000fe20000410000 */
[----:B------:R-:W-:Y:S02]  /*8490*/  HADD2.F32 R9, -RZ, R9.H1_H1 ;  /* 0x30000009ff097230 */ /* 0x000fe40000004100 */
[--C-:B------:R-:W-:Y:S02]  /*84a0*/  HADD2.F32 R21, -RZ, R10.reuse.H0_H0 ;  /* 0x2000000aff157230 */ /* 0x100fe40000004100 */
[----:B------:R-:W-:Y:S02]  /*84b0*/  HADD2.F32 R10, -RZ, R10.H1_H1 ;  /* 0x3000000aff0a7230 */ /* 0x000fe40000004100 */
[----:B0-----:R-:W-:-:S02]  /*84c0*/  HADD2.F32 R24, -RZ, R11.H0_H0 ;  /* 0x2000000bff187230 */ /* 0x001fc40000004100 */
[----:B------:R-:W-:Y:S01]  /*84d0*/  HADD2.F32 R11, -RZ, R11.H1_H1 ;  /* 0x3000000bff0b7230 */ /* 0x000fe20000004100 */
[----:B--2---:R-:W0:Y:S02]  /*84e0*/  LDS.128 R4, [R45+0x18400] ;  /* 0x018400002d047984 */ /* 0x004e240000000c00 */
[--C-:B0-----:R-:W-:Y:S02]  /*84f0*/  HADD2.F32 R3, -RZ, R4.reuse.H0_H0 ;  /* 0x20000004ff037230 */ /* 0x101fe40000004100 */
[----:B------:R-:W-:-:S03]  /*8500*/  HADD2.F32 R4, -RZ, R4.H1_H1 ;  /* 0x30000004ff047230 */ /* 0x000fc60000004100 */
[-C--:B------:R-:W-:Y:S01]  /*8510*/  FFMA.FTZ R26, R25, R3.reuse, -R26 ;  /* 0x00000003191a7223 */ /* 0x080fe2000001081a */
[----:B------:R-:W-:Y:S01]  /*8520*/  FFMA.FTZ R30, R27, R3, R30 ;  /* 0x000000031b1e7223 */ /* 0x000fe2000001001e */
[----:B------:R-:W-:Y:S01]  /*8530*/  FMUL.FTZ R3, R32, R8 ;  /* 0x0000000820037220 */ /* 0x000fe20000410000 */
[--C-:B------:R-:W-:Y:S02]  /*8540*/  HADD2.F32 R12, -RZ, R5.reuse.H0_H0 ;  /* 0x20000005ff0c7230 */ /* 0x100fe40000004100 */
[----:B------:R-:W-:Y:S01]  /*8550*/  FMUL.FTZ R25, R38, R20 ;  /* 0x0000001426197220 */ /* 0x000fe20000410000 */
[----:B------:R-:W-:Y:S02]  /*8560*/  HADD2.F32 R5, -RZ, R5.H1_H1 ;  /* 0x30000005ff057230 */ /* 0x000fe40000004100 */
[----:B------:R-:W-:Y:S01]  /*8570*/  FFMA.FTZ R15, R32, R4, -R15 ;  /* 0x00000004200f7223 */ /* 0x000fe2000001080f */
[----:B------:R-:W-:Y:S01]  /*8580*/  FMUL.FTZ R27, R34, R20 ;  /* 0x00000014221b7220 */ /* 0x000fe20000410000 */
[----:B------:R-:W-:Y:S01]  /*8590*/  FFMA.FTZ R3, R36, R4, R3 ;  /* 0x0000000424037223 */ /* 0x000fe20000010003 */
[-C--:B------:R-:W-:Y:S01]  /*85a0*/  FMUL.FTZ R4, R33, R9.reuse ;  /* 0x0000000921047220 */ /* 0x080fe20000410000 */
[----:B------:R-:W-:Y:S01]  /*85b0*/  FMUL.FTZ R8, R29, R9 ;  /* 0x000000091d087220 */ /* 0x000fe20000410000 */
[----:B------:R-:W-:-:S02]  /*85c0*/  HADD2.F32 R36, -RZ, R44.H0_H0 ;  /* 0x2000002cff247230 */ /* 0x000fc40000004100 */
[-C--:B------:R-:W-:Y:S01]  /*85d0*/  FFMA.FTZ R25, R34, R12.reuse, -R25 ;  /* 0x0000000c22197223 */ /* 0x080fe20000010819 */
[----:B------:R-:W-:Y:S02]  /*85e0*/  HADD2.F32 R13, -RZ, R6.H0_H0 ;  /* 0x20000006ff0d7230 */ /* 0x000fe40000004100 */
[----:B------:R-:W-:Y:S01]  /*85f0*/  FFMA.FTZ R27, R38, R12, R27 ;  /* 0x0000000c261b7223 */ /* 0x000fe2000001001b */
[----:B------:R-:W-:Y:S02]  /*8600*/  HADD2.F32 R34, -RZ, R42.H0_H0 ;  /* 0x2000002aff227230 */ /* 0x000fe40000004100 */
[-C--:B------:R-:W-:Y:S01]  /*8610*/  FFMA.FTZ R12, R29, R5.reuse, -R4 ;  /* 0x000000051d0c7223 */ /* 0x080fe20000010804 */
[----:B------:R-:W-:Y:S02]  /*8620*/  HADD2.F32 R6, -RZ, R6.H1_H1 ;  /* 0x30000006ff067230 */ /* 0x000fe40000004100 */
[----:B------:R-:W-:Y:S01]  /*8630*/  FFMA.FTZ R20, R33, R5, R8 ;  /* 0x0000000521147223 */ /* 0x000fe20000010008 */
[-C--:B------:R-:W-:Y:S01]  /*8640*/  FMUL.FTZ R4, R35, R21.reuse ;  /* 0x0000001523047220 */ /* 0x080fe20000410000 */
[-C--:B------:R-:W-:Y:S01]  /*8650*/  FMUL.FTZ R5, R36, R10.reuse ;  /* 0x0000000a24057220 */ /* 0x080fe20000410000 */
[C---:B------:R-:W-:Y:S01]  /*8660*/  FMUL.FTZ R32, R31.reuse, R21 ;  /* 0x000000151f207220 */ /* 0x040fe20000410000 */
[C---:B------:R-:W-:Y:S01]  /*8670*/  FMUL.FTZ R9, R34.reuse, R10 ;  /* 0x0000000a22097220 */ /* 0x040fe20000410000 */
[----:B------:R-:W-:Y:S01]  /*8680*/  FFMA.FTZ R21, R31, R13, -R4 ;  /* 0x0000000d1f157223 */ /* 0x000fe20000010804 */
[----:B------:R-:W-:Y:S01]  /*8690*/  FFMA.FTZ R10, R34, R6, -R5 ;  /* 0x00000006220a7223 */ /* 0x000fe20000010805 */
[----:B------:R-:W-:-:S02]  /*86a0*/  HADD2.F32 R34, -RZ, R37.H1_H1 ;  /* 0x30000025ff227230 */ /* 0x000fc40000004100 */
[----:B------:R-:W-:Y:S02]  /*86b0*/  HADD2.F32 R31, -RZ, R44.H1_H1 ;  /* 0x3000002cff1f7230 */ /* 0x000fe40000004100 */
[----:B------:R-:W-:Y:S02]  /*86c0*/  HADD2.F32 R8, -RZ, R39.H1_H1 ;  /* 0x30000027ff087230 */ /* 0x000fe40000004100 */
[----:B------:R-:W-:Y:S02]  /*86d0*/  HADD2.F32 R29, -RZ, R42.H1_H1 ;  /* 0x3000002aff1d7230 */ /* 0x000fe40000004100 */
[----:B------:R-:W-:Y:S01]  /*86e0*/  FFMA.FTZ R32, R35, R13, R32 ;  /* 0x0000000d23207223 */ /* 0x000fe20000010020 */
[--C-:B------:R-:W-:Y:S02]  /*86f0*/  HADD2.F32 R14, -RZ, R7.reuse.H0_H0 ;  /* 0x20000007ff0e7230 */ /* 0x100fe40000004100 */
[----:B------:R-:W-:Y:S01]  /*8700*/  FFMA.FTZ R13, R36, R6, R9 ;  /* 0x00000006240d7223 */ /* 0x000fe20000010009 */
[----:B------:R-:W-:-:S02]  /*8710*/  HADD2.F32 R7, -RZ, R7.H1_H1 ;  /* 0x30000007ff077230 */ /* 0x000fc40000004100 */
[-C--:B------:R-:W-:Y:S01]  /*8720*/  FMUL.FTZ R5, R34, R24.reuse ;  /* 0x0000001822057220 */ /* 0x080fe20000410000 */
[-C--:B------:R-:W-:Y:S01]  /*8730*/  FMUL.FTZ R4, R31, R11.reuse ;  /* 0x0000000b1f047220 */ /* 0x080fe20000410000 */
[C---:B------:R-:W-:Y:S01]  /*8740*/  FMUL.FTZ R9, R8.reuse, R24 ;  /* 0x0000001808097220 */ /* 0x040fe20000410000 */
[C---:B------:R-:W-:Y:S01]  /*8750*/  FMUL.FTZ R6, R29.reuse, R11 ;  /* 0x0000000b1d067220 */ /* 0x040fe20000410000 */
[-C--:B------:R-:W-:Y:S01]  /*8760*/  FFMA.FTZ R11, R8, R14.reuse, -R5 ;  /* 0x0000000e080b7223 */ /* 0x080fe20000010805 */
[-C--:B------:R-:W-:Y:S01]  /*8770*/  FFMA.FTZ R24, R29, R7.reuse, -R4 ;  /* 0x000000071d187223 */ /* 0x080fe20000010804 */
[----:B------:R-:W-:Y:S01]  /*8780*/  FFMA.FTZ R14, R34, R14, R9 ;  /* 0x0000000e220e7223 */ /* 0x000fe20000010009 */
[----:B------:R-:W-:Y:S01]  /*8790*/  FFMA.FTZ R29, R31, R7, R6 ;  /* 0x000000071f1d7223 */ /* 0x000fe20000010006 */
[----:B------:R-:W-:Y:S02]  /*87a0*/  F2FP.F16.F32.PACK_AB R4, R15, R26 ;  /* 0x0000001a0f04723e */ /* 0x000fe400000000ff */
[----:B------:R-:W-:-:S02]  /*87b0*/  F2FP.F16.F32.PACK_AB R5, R12, R25 ;  /* 0x000000190c05723e */ /* 0x000fc400000000ff */
[----:B------:R-:W-:Y:S02]  /*87c0*/  F2FP.F16.F32.PACK_AB R6, R10, R21 ;  /* 0x000000150a06723e */ /* 0x000fe400000000ff */
[----:B------:R-:W-:Y:S02]  /*87d0*/  F2FP.F16.F32.PACK_AB R7, R24, R11 ;  /* 0x0000000b1807723e */ /* 0x000fe400000000ff */
[----:B------:R-:W-:Y:S02]  /*87e0*/  F2FP.F16.F32.PACK_AB R8, R3, R30 ;  /* 0x0000001e0308723e */ /* 0x000fe400000000ff */
[----:B------:R-:W-:Y:S02]  /*87f0*/  F2FP.F16.F32.PACK_AB R9, R20, R27 ;  /* 0x0000001b1409723e */ /* 0x000fe400000000ff */
[----:B------:R-:W-:Y:S02]  /*8800*/  F2FP.F16.F32.PACK_AB R10, R13, R32 ;  /* 0x000000200d0a723e */ /* 0x000fe400000000ff */
[----:B------:R-:W-:Y:S01]  /*8810*/  F2FP.F16.F32.PACK_AB R11, R29, R14 ;  /* 0x0000000e1d0b723e */ /* 0x000fe200000000ff */
[----:B------:R2:W-:Y:S04]  /*8820*/  STS.128 [R45+0x18400], R4 ;  /* 0x018400042d007388 */ /* 0x0005e80000000c00 */
[----:B------:R2:W-:Y:S02]  /*8830*/  STS.128 [R0+0x18400], R8 ;  /* 0x0184000800007388 */ /* 0x0005e40000000c00 */
.L_x_690:
[----:B------:R-:W-:Y:S05]  /*8840*/  BSYNC B0 ;  /* 0x0000000000007941 */ /* 0x000fea0003800000 */
.L_x_679:
[----:B------:R-:W-:Y:S01]  /*8850*/  @!PT LDS RZ, [RZ] ;  /* 0x00000000fffff984 */ /* 0x000fe20000000800 */
[----:B------:R-:W-:Y:S01]  /*8860*/  @!PT LDS RZ, [RZ] ;  /* 0x00000000fffff984 */ /* 0x000fe20000000800 */
[----:B------:R-:W-:Y:S01]  /*8870*/  @!PT LDS RZ, [RZ] ;  /* 0x00000000fffff984 */ /* 0x000fe20000000800 */
[----:B------:R-:W-:Y:S01]  /*8880*/  @!PT LDS RZ, [RZ] ;  /* 0x00000000fffff984 */ /* 0x000fe20000000800 */
[----:B------:R4:W-:Y:S06]  /*8890*/  MEMBAR.ALL.CTA ;  /* 0x0000000000007992 */ /* 0x0009ec0000008000 */
[----:B----4-:R-:W4:Y:S01]  /*88a0*/  FENCE.VIEW.ASYNC.S ;  /* 0x00000000000073c6 */ /* 0x010f220000000000 */
[----:B------:R-:W-:Y:S05]  /*88b0*/  WARPSYNC.ALL ;  /* 0x0000000000007948 */ /* 0x000fea0003800000 */
[----:B----4-:R-:W-:Y:S06]  /*88c0*/  BAR.SYNC.DEFER_BLOCKING 0xd, 0x100 ;  /* 0x0344000000007b1d */ /* 0x010fec0000010000 */
.L_x_676:
[----:B-123--:R-:W1:Y:S01]  /*88d0*/  S2R R0, SR_TID.X ;  /* 0x0000000000007919 */ /* 0x00ee620000002100 */
[----:B------:R-:W-:Y:S05]  /*88e0*/  WARPSYNC.ALL ;  /* 0x0000000000007948 */ /* 0x000fea0003800000 */
[----:B-1----:R-:W-:-:S05]  /*88f0*/  SHF.R.U32.HI R0, RZ, 0x7, R0 ;  /* 0x00000007ff007819 */ /* 0x002fca0000011600 */
[----:B------:R-:W-:Y:S02]  /*8900*/  VIADD R72, R0, 0x8 ;  /* 0x0000000800487836 */ /* 0x000fe40000000000 */
[----:B------:R-:W-:-:S03]  /*8910*/  IMAD.U32 R0, RZ, RZ, UR44 ;  /* 0x0000002cff007e24 */ /* 0x000fc6000f8e00ff */
[----:B------:R1:W-:Y:S02]  /*8920*/  BAR.SYNC.DEFER_BLOCKING R72, 0x100 ;  /* 0x000400480000751d */ /* 0x0003e40000010000 */
[----:B------:R-:W-:-:S13]  /*8930*/  ISETP.NE.AND P0, PT, R0, 0x3, PT ;  /* 0x000000030000780c */ /* 0x000fda0003f05270 */
[----:B-1----:R-:W-:Y:S05]  /*8940*/  @!P0 BRA `(.L_x_700) ;  /* 0x0000000000048947 */ /* 0x002fea0003800000 */
[----:B------:R-:W-:Y:S01]  /*8950*/  BPT.TRAP 0x1 ;  /* 0x000000040000795c */ /* 0x000fe20000300000 */
.L_x_700:
[----:B------:R-:W-:Y:S01]  /*8960*/  IMAD R15, R200, 0x8, R19 ;  /* 0x00000008c80f7824 */ /* 0x000fe200078e0213 */
[----:B------:R-:W-:-:S04]  /*8970*/  SHF.L.U32 R20, R208, 0x1f, RZ ;  /* 0x0000001fd0147819 */ /* 0x000fc800000006ff */
[----:B------:R1:W2:Y:S01]  /*8980*/  SYNCS.PHASECHK.TRANS64.TRYWAIT P1, [R15+URZ+0x22830], R20 ;  /* 0x022830140f0075a7 */ /* 0x0002a2000802017f */
[----:B------:R-:W-:Y:S05]  /*8990*/  @!P0 BRA `(.L_x_701) ;  /* 0x0000000000048947 */ /* 0x000fea0003800000 */
[----:B------:R-:W-:Y:S01]  /*89a0*/  BPT.TRAP 0x1 ;  /* 0x000000040000795c */ /* 0x000fe20000300000 */
.L_x_701:
[----:B------:R-:W-:Y:S01]  /*89b0*/  VIADD R0, R19, 0x1c400 ;  /* 0x0001c40013007836 */ /* 0x000fe20000000000 */
[----:B0-----:R-:W-:Y:S01]  /*89c0*/  LOP3.LUT R4, R28, 0x10000, RZ, 0xfc, !PT ;  /* 0x000100001c047812 */ /* 0x001fe200078efcff */
[----:B------:R-:W-:-:S03]  /*89d0*/  IMAD.MOV.U32 R5, RZ, RZ, 0x40000040 ;  /* 0x40000040ff057424 */ /* 0x000fc600078e00ff */
[----:B------:R-:W-:-:S04]  /*89e0*/  SHF.R.U32.HI R0, RZ, 0x4, R0 ;  /* 0x00000004ff007819 */ /* 0x000fc80000011600 */
[----:B------:R-:W-:-:S04]  /*89f0*/  LOP3.LUT R0, R0, 0x3fff, RZ, 0xc0, !PT ;  /* 0x00003fff00007812 */ /* 0x000fc800078ec0ff */
[----:B------:R-:W-:Y:S01]  /*8a00*/  LOP3.LUT R0, R0, 0x10000, RZ, 0xfc, !PT ;  /* 0x0001000000007812 */ /* 0x000fe200078efcff */
[----:B--2---:R-:W-:Y:S06]  /*8a10*/  @P1 BRA `(.L_x_702) ;  /* 0x0000000000081947 */ /* 0x004fec0003800000 */
[----:B------:R-:W0:Y:S02]  /*8a20*/  SYNCS.PHASECHK.TRANS64.TRYWAIT P1, [R15+URZ+0x22830], R20 ;  /* 0x022830140f0075a7 */ /* 0x000e24000802017f */
[----:B0-----:R-:W-:Y:S05]  /*8a30*/  @!P1 BRA `(.L_x_703) ;  /* 0x00000114001c9947 */ /* 0x001fea0003800000 */
.L_x_702:
[----:B------:R-:W-:Y:S01]  /*8a40*/  IMAD R12, R200, 0x300, R0 ;  /* 0x00000300c80c7824 */ /* 0x000fe200078e0200 */
[----:B------:R-:W-:Y:S05]  /*8a50*/  WARPSYNC.ALL ;  /* 0x0000000000007948 */ /* 0x000fea0003800000 */
[----:B------:R-:W-:Y:S01]  /*8a60*/  IMAD.MOV.U32 R13, RZ, RZ, 0x40000040 ;  /* 0x40000040ff0d7424 */ /* 0x000fe200078e00ff */
[C---:B------:R-:W-:Y:S01]  /*8a70*/  R2UR UR4, R4.reuse ;  /* 0x00000000040472ca */ /* 0x040fe200000e0000 */
[----:B------:R-:W-:Y:S01]  /*8a80*/  WARPGROUP.ARRIVE ;  /* 0x00000000000079c5 */ /* 0x000fe20000000000 */
[----:B------:R-:W-:Y:S01]  /*8a90*/  R2UR UR5, R5 ;  /* 0x00000000050572ca */ /* 0x000fe200000e0000 */
[----:B------:R-:W-:Y:S01]  /*8aa0*/  VIADD R10, R4, 0x2 ;  /* 0x00000002040a7836 */ /* 0x000fe20000000000 */
[C---:B------:R-:W-:Y:S01]  /*8ab0*/  R2UR UR6, R12.reuse ;  /* 0x000000000c0672ca */ /* 0x040fe200000e0000 */
[----:B------:R-:W-:Y:S01]  /*8ac0*/  VIADD R6, R12, 0x2 ;  /* 0x000000020c067836 */ /* 0x000fe20000000000 */
[----:B------:R-:W-:Y:S01]  /*8ad0*/  R2UR UR7, R13 ;  /* 0x000000000d0772ca */ /* 0x000fe200000e0000 */
[----:B------:R-:W-:Y:S01]  /*8ae0*/  IMAD.MOV.U32 R11, RZ, RZ, 0x40000040 ;  /* 0x40000040ff0b7424 */ /* 0x000fe200078e00ff */
[----:B------:R-:W2:Y:S01]  /*8af0*/  S2R R73, SR_TID.X ;  /* 0x0000000000497919 */ /* 0x000ea20000002100 */
[----:B------:R-:W-:-:S02]  /*8b00*/  IMAD.MOV.U32 R7, RZ, RZ, 0x40000040 ;  /* 0x40000040ff077424 */ /* 0x000fc400078e00ff */
[----:B------:R-:W-:Y:S02]  /*8b10*/  VIADD R8, R4, 0x4 ;  /* 0x0000000404087836 */ /* 0x000fe40000000000 */
[----:B------:R-:W-:Y:S02]  /*8b20*/  IMAD.MOV.U32 R9, RZ, RZ, 0x40000040 ;  /* 0x40000040ff097424 */ /* 0x000fe400078e00ff */
[----:B------:R-:W-:Y:S02]  /*8b30*/  IMAD.MOV.U32 R13, RZ, RZ, 0x40000040 ;  /* 0x40000040ff0d7424 */ /* 0x000fe400078e00ff */
[----:B------:R-:W-:Y:S02]  /*8b40*/  IMAD R152, R173, -0x60, R152 ;  /* 0xffffffa0ad987824 */ /* 0x000fe400078e0298 */
[----:B------:R-:W-:Y:S01]  /*8b50*/  HGMMA.64x96x16.F32 R24, gdesc[UR4], RZ, !UPT, gsb0 ;  /* 0x01600000041879f0 */ /* 0x000fe2000c0008ff */
[----:B------:R-:W-:Y:S02]  /*8b60*/  R2UR UR4, R10 ;  /* 0x000000000a0472ca */ /* 0x000fe400000e0000 */
[----:B------:R-:W-:-:S02]  /*8b70*/  R2UR UR5, R11 ;  /* 0x000000000b0572ca */ /* 0x000fc400000e0000 */
[----:B------:R-:W-:Y:S01]  /*8b80*/  R2UR UR6, R6 ;  /* 0x00000000060672ca */ /* 0x000fe200000e0000 */
[C---:B------:R-:W-:Y:S01]  /*8b90*/  VIADD R6, R12.reuse, 0x4 ;  /* 0x000000040c067836 */ /* 0x040fe20000000000 */
[----:B------:R-:W-:Y:S01]  /*8ba0*/  R2UR UR7, R7 ;  /* 0x00000000070772ca */ /* 0x000fe200000e0000 */
[----:B------:R-:W-:Y:S01]  /*8bb0*/  IMAD.MOV.U32 R7, RZ, RZ, 0x40000040 ;  /* 0x40000040ff077424 */ /* 0x000fe200078e00ff */
[----:B------:R-:W-:Y:S01]  /*8bc0*/  IADD3 R152, -R225, 0x60, R152 ;  /* 0x00000060e1987810 */ /* 0x000fe20007ffe198 */
[----:B------:R-:W-:-:S03]  /*8bd0*/  VIADD R12, R12, 0x6 ;  /* 0x000000060c0c7836 */ /* 0x000fc60000000000 */
[C---:B------:R-:W-:Y:S02]  /*8be0*/  ISETP.GT.AND P2, PT, R152.reuse, RZ, PT ;  /* 0x000000ff9800720c */ /* 0x040fe40003f44270 */
[C---:B------:R-:W-:Y:S02]  /*8bf0*/  ISETP.GT.AND P3, PT, R152.reuse, 0x1, PT ;  /* 0x000000019800780c */ /* 0x040fe40003f64270 */
[C---:B------:R-:W-:Y:S02]  /*8c00*/  ISETP.GT.AND P4, PT, R152.reuse, 0x8, PT ;  /* 0x000000089800780c */ /* 0x040fe40003f84270 */
[C---:B------:R-:W-:Y:S02]  /*8c10*/  ISETP.GT.AND P5, PT, R152.reuse, 0x9, PT ;  /* 0x000000099800780c */ /* 0x040fe40003fa4270 */
[----:B------:R-:W-:Y:S02]  /*8c20*/  ISETP.GT.AND P1, PT, R152, 0x10, PT ;  /* 0x000000109800780c */ /* 0x000fe40003f24270 */
[----:B--2---:R-:W-:Y:S01]  /*8c30*/  LOP3.LUT R73, R73, 0x7f, RZ, 0xc0, !PT ;  /* 0x0000007f49497812 */ /* 0x004fe200078ec0ff */
[----:B------:R-:W-:-:S02]  /*8c40*/  WARPGROUP.DEPBAR.LE gsb0, 0x0 ;  /* 0x00008000000079c5 */ /* 0x000fc40000010000 */
[----:B------:R-:W-:-:S06]  /*8c50*/  WARPGROUP.ARRIVE ;  /* 0x00000000000079c5 */ /* 0x000fcc0000000000 */
[----:B------:R-:W-:Y:S01]  /*8c60*/  HGMMA.64x96x16.F32 R24, gdesc[UR4], R24, gsb0 ;  /* 0x01600000041879f0 */ /* 0x000fe20008000818 */
[----:B------:R-:W-:Y:S02]  /*8c70*/  R2UR UR4, R8 ;  /* 0x00000000080472ca */ /* 0x000fe400000e0000 */
[----:B------:R-:W-:Y:S02]  /*8c80*/  R2UR UR5, R9 ;  /* 0x00000000090572ca */ /* 0x000fe400000e0000 */
[----:B------:R-:W-:Y:S01]  /*8c90*/  R2UR UR6, R6 ;  /* 0x00000000060672ca */ /* 0x000fe200000e0000 */
[----:B------:R-:W-:Y:S01]  /*8ca0*/  VIADD R6, R4, 0x6 ;  /* 0x0000000604067836 */ /* 0x000fe20000000000 */
[----:B------:R-:W-:Y:S01]  /*8cb0*/  R2UR UR7, R7 ;  /* 0x00000000070772ca */ /* 0x000fe200000e0000 */
[----:B------:R-:W-:Y:S01]  /*8cc0*/  IMAD.MOV.U32 R7, RZ, RZ, 0x40000040 ;  /* 0x40000040ff077424 */ /* 0x000fe200078e00ff */
[----:B------:R-:W-:Y:S02]  /*8cd0*/  WARPGROUP.DEPBAR.LE gsb0, 0x0 ;  /* 0x00008000000079c5 */ /* 0x000fe40000010000 */
[----:B------:R-:W-:-:S09]  /*8ce0*/  WARPGROUP.ARRIVE ;  /* 0x00000000000079c5 */ /* 0x000fd20000000000 */
[----:B------:R-:W-:Y:S01]  /*8cf0*/  HGMMA.64x96x16.F32 R24, gdesc[UR4], R24, gsb0 ;  /* 0x01600000041879f0 */ /* 0x000fe20008000818 */
[----:B------:R-:W-:Y:S02]  /*8d00*/  R2UR UR4, R6 ;  /* 0x00000000060472ca */ /* 0x000fe400000e0000 */
[----:B------:R-:W-:Y:S02]  /*8d10*/  R2UR UR5, R7 ;  /* 0x00000000070572ca */ /* 0x000fe400000e0000 */
[----:B------:R-:W-:Y:S02]  /*8d20*/  R2UR UR6, R12 ;  /* 0x000000000c0672ca */ /* 0x000fe400000e0000 */
[----:B------:R-:W-:Y:S01]  /*8d30*/  R2UR UR7, R13 ;  /* 0x000000000d0772ca */ /* 0x000fe200000e0000 */
[----:B------:R-:W-:Y:S02]  /*8d40*/  WARPGROUP.DEPBAR.LE gsb0, 0x0 ;  /* 0x00008000000079c5 */ /* 0x000fe40000010000 */
[----:B------:R-:W-:-:S10]  /*8d50*/  WARPGROUP.ARRIVE ;  /* 0x00000000000079c5 */ /* 0x000fd40000000000 */
[----:B------:R-:W-:Y:S01]  /*8d60*/  HGMMA.64x96x16.F32 R24, gdesc[UR4], R24, gsb0 ;  /* 0x01600000041879f0 */ /* 0x000fe20008000818 */
[----:B------:R-:W-:Y:S02]  /*8d70*/  ULDC UR4, c[0x0][0x988] ;  /* 0x0002620000047ab9 */ /* 0x000fe40000000800 */
        /* <DEDUP_REMOVED lines=84> */
[----:B------:R-:W-:Y:S02]  /*92c0*/  FMNMX.FTZ R3, R68, R3, !PT ;  /* 0x0000000344037209 */ /* 0x000fe40007810000 */
[----:B------:R-:W-:Y:S02]  /*92d0*/  FMNMX.FTZ R21, R26, R27, !PT ;  /* 0x0000001b1a157209 */ /* 0x000fe40007810000 */
[----:B------:R-:W-:Y:S01]  /*92e0*/  FMNMX.FTZ R29, R108, R3, !PT ;  /* 0x000000036c1d7209 */ /* 0x000fe20007810000 */
[----:B------:R-:W-:Y:S01]  /*92f0*/  IMAD.U32 R3, RZ, RZ, UR4 ;  /* 0x00000004ff037e24 */ /* 0x000fe2000f8e00ff */
[----:B------:R-:W-:Y:S02]  /*9300*/  FMNMX.FTZ R21, R30, R21, !PT ;  /* 0x000000151e157209 */ /* 0x000fe40007810000 */
[----:B------:R-:W-:Y:S01]  /*9310*/  FSEL R66, R66, -INF , P2 ;  /* 0xff80000042427808 */ /* 0x000fe20001000000 */
[----:B------:R-:W2:Y:S01]  /*9320*/  SHFL.BFLY PT, R12, R29, 0x2, 0x1f ;  /* 0x0c401f001d0c7f89 */ /* 0x000ea200000e0000 */
[----:B------:R-:W-:-:S02]  /*9330*/  FMNMX.FTZ R21, R14, R21, !PT ;  /* 0x000000150e157209 */ /* 0x000fc40007810000 */
[----:B------:R-:W-:Y:S02]  /*9340*/  FSEL R70, R70, -INF , P4 ;  /* 0xff80000046467808 */ /* 0x000fe40002000000 */
[----:B------:R-:W-:-:S04]  /*9350*/  FMNMX.FTZ R21, R34, R21, !PT ;  /* 0x0000001522157209 */ /* 0x000fc80007810000 */
[----:B------:R-:W-:-:S04]  /*9360*/  FMNMX.FTZ R21, R24, R21, !PT ;  /* 0x0000001518157209 */ /* 0x000fc80007810000 */
[----:B------:R-:W-:-:S04]  /*9370*/  FMNMX.FTZ R21, R38, R21, !PT ;  /* 0x0000001526157209 */ /* 0x000fc80007810000 */
[----:B------:R-:W-:-:S04]  /*9380*/  FMNMX.FTZ R21, R28, R21, !PT ;  /* 0x000000151c157209 */ /* 0x000fc80007810000 */
[----:B------:R-:W-:Y:S02]  /*9390*/  FMNMX.FTZ R21, R42, R21, !PT ;  /* 0x000000152a157209 */ /* 0x000fe40007810000 */
[----:B--2---:R-:W-:Y:S02]  /*93a0*/  FMNMX.FTZ R31, R29, R12, !PT ;  /* 0x0000000c1d1f7209 */ /* 0x004fe40007810000 */
[----:B------:R-:W-:-:S03]  /*93b0*/  FMNMX.FTZ R29, R32, R21, !PT ;  /* 0x00000015201d7209 */ /* 0x000fc60007810000 */
[----:B------:R-:W2:Y:S01]  /*93c0*/  SHFL.BFLY PT, R12, R31, 0x1, 0x1f ;  /* 0x0c201f001f0c7f89 */ /* 0x000ea200000e0000 */
[----:B------:R-:W-:-:S04]  /*93d0*/  FMNMX.FTZ R29, R46, R29, !PT ;  /* 0x0000001d2e1d7209 */ /* 0x000fc80007810000 */
[----:B------:R-:W-:-:S04]  /*93e0*/  FMNMX.FTZ R29, R36, R29, !PT ;  /* 0x0000001d241d7209 */ /* 0x000fc80007810000 */
[----:B------:R-:W-:Y:S02]  /*93f0*/  FMNMX.FTZ R29, R50, R29, !PT ;  /* 0x0000001d321d7209 */ /* 0x000fe40007810000 */
[----:B--2---:R-:W-:Y:S02]  /*9400*/  FMNMX.FTZ R12, R31, R12, !PT ;  /* 0x0000000c1f0c7209 */ /* 0x004fe40007810000 */
[----:B------:R-:W-:Y:S02]  /*9410*/  FMNMX.FTZ R31, R40, R29, !PT ;  /* 0x0000001d281f7209 */ /* 0x000fe40007810000 */
[C---:B------:R-:W-:Y:S01]  /*9420*/  FSETP.NEU.FTZ.AND P6, PT, R12.reuse, -INF , PT ;  /* 0xff8000000c00780b */ /* 0x040fe20003fdd000 */
[----:B------:R-:W-:Y:S01]  /*9430*/  FMUL.FTZ R25, R12, R3 ;  /* 0x000000030c197220 */ /* 0x000fe20000410000 */
[----:B------:R-:W-:-:S04]  /*9440*/  FMNMX.FTZ R31, R54, R31, !PT ;  /* 0x0000001f361f7209 */ /* 0x000fc80007810000 */
[----:B------:R-:W-:Y:S02]  /*9450*/  FMNMX.FTZ R31, R44, R31, !PT ;  /* 0x0000001f2c1f7209 */ /* 0x000fe40007810000 */
[----:B------:R-:W-:Y:S02]  /*9460*/  FSEL R25, R25, RZ, P6 ;  /* 0x000000ff19197208 */ /* 0x000fe40003000000 */
[----:B------:R-:W-:-:S03]  /*9470*/  FMNMX.FTZ R31, R58, R31, !PT ;  /* 0x0000001f3a1f7209 */ /* 0x000fc60007810000 */
[--C-:B-----5:R-:W-:Y:S01]  /*9480*/  FFMA.FTZ R154, R80, R3, -R25.reuse ;  /* 0x00000003509a7223 */ /* 0x120fe20000010819 */
[----:B------:R-:W-:Y:S01]  /*9490*/  FMNMX.FTZ R33, R48, R31, !PT ;  /* 0x0000001f30217209 */ /* 0x000fe20007810000 */
[-CC-:B------:R-:W-:Y:S01]  /*94a0*/  FFMA.FTZ R156, R76, R3.reuse, -R25.reuse ;  /* 0x000000034c9c7223 */ /* 0x180fe20000010819 */
[----:B------:R-:W-:Y:S01]  /*94b0*/  FSEL R80, R63, -INF , P1 ;  /* 0xff8000003f507808 */ /* 0x000fe20000800000 */
[--C-:B------:R-:W-:Y:S01]  /*94c0*/  FFMA.FTZ R37, R74, R3, -R25.reuse ;  /* 0x000000034a257223 */ /* 0x100fe20000010819 */
        /* <DEDUP_REMOVED lines=9> */
[----:B------:R-:W-:Y:S01]  /*9560*/  MUFU.EX2 R204, R204 ;  /* 0x000000cc00cc7308 */ /* 0x000fe20000000800 */
[-CC-:B------:R-:W-:Y:S01]  /*9570*/  FFMA.FTZ R82, R82, R3.reuse, -R25.reuse ;  /* 0x0000000352527223 */ /* 0x180fe20000010819 */
[--C-:B------:R-:W-:Y:S01]  /*9580*/  FFMA.FTZ R152, R88, R3, -R25.reuse ;  /* 0x0000000358987223 */ /* 0x100fe20000010819 */
[----:B------:R-:W-:Y:S01]  /*9590*/  FMNMX.FTZ R35, R76, R33, !PT ;  /* 0x000000214c237209 */ /* 0x000fe20007810000 */
[-CC-:B------:R-:W-:Y:S01]  /*95a0*/  FFMA.FTZ R86, R86, R3.reuse, -R25.reuse ;  /* 0x0000000356567223 */ /* 0x180fe20000010819 */
[-CC-:B------:R-:W-:Y:S01]  /*95b0*/  FFMA.FTZ R84, R84, R3.reuse, -R25.reuse ;  /* 0x0000000354547223 */ /* 0x180fe20000010819 */
[--C-:B------:R-:W-:Y:S01]  /*95c0*/  FFMA.FTZ R160, R92, R3, -R25.reuse ;  /* 0x000000035ca07223 */ /* 0x100fe20000010819 */
[----:B------:R-:W-:Y:S01]  /*95d0*/  FMNMX.FTZ R35, R70, R35, !PT ;  /* 0x0000002346237209 */ /* 0x000fe20007810000 */
[----:B------:R-:W2:Y:S01]  /*95e0*/  MUFU.EX2 R13, R13 ;  /* 0x0000000d000d7308 */ /* 0x000ea20000000800 */
[-CC-:B------:R-:W-:Y:S01]  /*95f0*/  FFMA.FTZ R96, R96, R3.reuse, -R25.reuse ;  /* 0x0000000360607223 */ /* 0x180fe20000010819 */
[--C-:B------:R-:W-:Y:S01]  /*9600*/  FFMA.FTZ R162, R52, R3, -R25.reuse ;  /* 0x0000000334a27223 */ /* 0x100fe20000010819 */
[----:B------:R-:W-:Y:S01]  /*9610*/  FMNMX.FTZ R41, R74, R35, !PT ;  /* 0x000000234a297209 */ /* 0x000fe20007810000 */
[-CC-:B------:R-:W-:Y:S01]  /*9620*/  FFMA.FTZ R35, R90, R3.reuse, -R25.reuse ;  /* 0x000000035a237223 */ /* 0x180fe20000010819 */
[-CC-:B------:R-:W-:Y:S01]  /*9630*/  FFMA.FTZ R39, R100, R3.reuse, -R25.reuse ;  /* 0x0000000364277223 */ /* 0x180fe20000010819 */
[-CC-:B------:R-:W-:Y:S01]  /*9640*/  FFMA.FTZ R164, R56, R3.reuse, -R25.reuse ;  /* 0x0000000338a47223 */ /* 0x180fe20000010819 */
[-CC-:B------:R-:W-:Y:S01]  /*9650*/  FFMA.FTZ R166, R60, R3.reuse, -R25.reuse ;  /* 0x000000033ca67223 */ /* 0x180fe20000010819 */
[----:B------:R-:W3:Y:S01]  /*9660*/  SHFL.BFLY PT, R78, R41, 0x2, 0x1f ;  /* 0x0c401f00294e7f89 */ /* 0x000ee200000e0000 */
[----:B------:R-:W4:Y:S01]  /*9670*/  MUFU.EX2 R206, R206 ;  /* 0x000000ce00ce7308 */ /* 0x000f220000000800 */
[-CC-:B------:R-:W-:Y:S01]  /*9680*/  FFMA.FTZ R43, R104, R3.reuse, -R25.reuse ;  /* 0x00000003682b7223 */ /* 0x180fe20000010819 */
[-CC-:B------:R-:W-:Y:S01]  /*9690*/  FFMA.FTZ R168, R64, R3.reuse, -R25.reuse ;  /* 0x0000000340a87223 */ /* 0x180fe20000010819 */
[-CC-:B------:R-:W-:Y:S01]  /*96a0*/  FFMA.FTZ R106, R106, R3.reuse, -R25.reuse ;  /* 0x000000036a6a7223 */ /* 0x180fe20000010819 */
[----:B------:R-:W-:-:S04]  /*96b0*/  FFMA.FTZ R170, R68, R3, -R25 ;  /* 0x0000000344aa7223 */ /* 0x000fc80000010819 */
[----:B------:R-:W0:Y:S08]  /*96c0*/  MUFU.EX2 R21, R82 ;  /* 0x0000005200157308 */ /* 0x000e300000000800 */
[----:B------:R-:W1:Y:S01]  /*96d0*/  MUFU.EX2 R152, R152 ;  /* 0x0000009800987308 */ /* 0x000e620000000800 */
[----:B---3--:R-:W-:-:S07]  /*96e0*/  FMNMX.FTZ R78, R41, R78, !PT ;  /* 0x0000004e294e7209 */ /* 0x008fce0007810000 */
[----:B------:R-:W3:Y:S01]  /*96f0*/  MUFU.EX2 R29, R86 ;  /* 0x00000056001d7308 */ /* 0x000ee20000000800 */
[-CC-:B------:R-:W-:Y:S01]  /*9700*/  FFMA.FTZ R41, R102, R3.reuse, -R25.reuse ;  /* 0x0000000366297223 */ /* 0x180fe20000010819 */
[----:B------:R-:W-:Y:S01]  /*9710*/  FFMA.FTZ R25, R108, R3, -R25 ;  /* 0x000000036c197223 */ /* 0x000fe20000010819 */
[----:B------:R-:W2:Y:S05]  /*9720*/  SHFL.BFLY PT, R45, R78, 0x1, 0x1f ;  /* 0x0c201f004e2d7f89 */ /* 0x000eaa00000e0000 */
[----:B------:R-:W3:Y:S08]  /*9730*/  MUFU.EX2 R154, R154 ;  /* 0x0000009a009a7308 */ /* 0x000ef00000000800 */
[----:B------:R-:W3:Y:S08]  /*9740*/  MUFU.EX2 R31, R84 ;  /* 0x00000054001f7308 */ /* 0x000ef00000000800 */
[----:B------:R-:W-:Y:S01]  /*9750*/  MUFU.EX2 R156, R156 ;  /* 0x0000009c009c7308 */ /* 0x000fe20000000800 */
[----:B--2---:R-:W-:-:S04]  /*9760*/  FMNMX.FTZ R172, R78, R45, !PT ;  /* 0x0000002d4eac7209 */ /* 0x004fc80007810000 */
[C---:B------:R-:W-:Y:S01]  /*9770*/  FSETP.NEU.FTZ.AND P1, PT, R172.reuse, -INF , PT ;  /* 0xff800000ac00780b */ /* 0x040fe20003f3d000 */
[-C--:B------:R-:W-:Y:S02]  /*9780*/  FMUL.FTZ R47, R172, R3.reuse ;  /* 0x00000003ac2f7220 */ /* 0x080fe40000410000 */
[----:B------:R-:W-:Y:S03]  /*9790*/  MUFU.EX2 R33, R37 ;  /* 0x0000002500217308 */ /* 0x000fe60000000800 */
[----:B------:R-:W-:Y:S02]  /*97a0*/  FSEL R47, R47, RZ, P1 ;  /* 0x000000ff2f2f7208 */ /* 0x000fe40000800000 */
[----:B------:R-:W-:Y:S02]  /*97b0*/  ISETP.NE.AND P1, PT, R73, RZ, PT ;  /* 0x000000ff4900720c */ /* 0x000fe40003f25270 */
[----:B------:R-:W2:Y:S01]  /*97c0*/  S2R R73, SR_TID.X ;  /* 0x0000000000497919 */ /* 0x000ea20000002100 */
[-CC-:B------:R-:W-:Y:S01]  /*97d0*/  FFMA.FTZ R205, R26, R3.reuse, -R47.reuse ;  /* 0x000000031acd7223 */ /* 0x180fe2000001082f */
[-CC-:B------:R-:W-:Y:S01]  /*97e0*/  FFMA.FTZ R26, R27, R3.reuse, -R47.reuse ;  /* 0x000000031b1a7223 */ /* 0x180fe2000001082f */
[-CC-:B------:R-:W-:Y:S01]  /*97f0*/  FFMA.FTZ R207, R30, R3.reuse, -R47.reuse ;  /* 0x000000031ecf7223 */ /* 0x180fe2000001082f */
[-C--:B------:R-:W-:Y:S01]  /*9800*/  FFMA.FTZ R14, R14, R3.reuse, -R47 ;  /* 0x000000030e0e7223 */ /* 0x080fe2000001082f */
[----:B------:R-:W-:Y:S01]  /*9810*/  FADD.FTZ R27, R204, R13 ;  /* 0x0000000dcc1b7221 */ /* 0x000fe20000010000 */
[-CC-:B------:R-:W-:Y:S01]  /*9820*/  FFMA.FTZ R153, R34, R3.reuse, -R47.reuse ;  /* 0x0000000322997223 */ /* 0x180fe2000001082f */
[----:B------:R-:W-:Y:S01]  /*9830*/  MUFU.EX2 R205, R205 ;  /* 0x000000cd00cd7308 */ /* 0x000fe20000000800 */
[-CC-:B------:R-:W-:Y:S01]  /*9840*/  FFMA.FTZ R30, R32, R3.reuse, -R47.reuse ;  /* 0x00000003201e7223 */ /* 0x180fe2000001082f */
[-C--:B------:R-:W-:Y:S01]  /*9850*/  FFMA.FTZ R32, R36, R3.reuse, -R47 ;  /* 0x0000000324207223 */ /* 0x080fe2000001082f */
[----:B----4-:R-:W-:Y:S01]  /*9860*/  FADD.FTZ R36, R206, R27 ;  /* 0x0000001bce247221 */ /* 0x010fe20000010000 */
[-CC-:B------:R-:W-:Y:S01]  /*9870*/  FFMA.FTZ R24, R24, R3.reuse, -R47.reuse ;  /* 0x0000000318187223 */ /* 0x180fe2000001082f */
[-CC-:B------:R-:W-:Y:S01]  /*9880*/  FFMA.FTZ R155, R38, R3.reuse, -R47.reuse ;  /* 0x00000003269b7223 */ /* 0x180fe2000001082f */
[-CC-:B------:R-:W-:Y:S01]  /*9890*/  FFMA.FTZ R28, R28, R3.reuse, -R47.reuse ;  /* 0x000000031c1c7223 */ /* 0x180fe2000001082f */
[----:B0-----:R-:W-:Y:S01]  /*98a0*/  FADD.FTZ R27, R21, R36 ;  /* 0x00000024151b7221 */ /* 0x001fe20000010000 */
[----:B------:R-:W0:Y:S01]  /*98b0*/  MUFU.EX2 R26, R26 ;  /* 0x0000001a001a7308 */ /* 0x000e220000000800 */
[-CC-:B------:R-:W-:Y:S01]  /*98c0*/  FFMA.FTZ R157, R42, R3.reuse, -R47.reuse ;  /* 0x000000032a9d7223 */ /* 0x180fe2000001082f */
[-C--:B------:R-:W-:Y:S01]  /*98d0*/  FFMA.FTZ R34, R40, R3.reuse, -R47 ;  /* 0x0000000328227223 */ /* 0x080fe2000001082f */
[----:B-1----:R-:W-:Y:S01]  /*98e0*/  FADD.FTZ R38, R152, R27 ;  /* 0x0000001b98267221 */ /* 0x002fe20000010000 */
[-CC-:B------:R-:W-:Y:S01]  /*98f0*/  FFMA.FTZ R159, R46, R3.reuse, -R47.reuse ;  /* 0x000000032e9f7223 */ /* 0x180fe2000001082f */
[-CC-:B------:R-:W-:Y:S01]  /*9900*/  FFMA.FTZ R161, R50, R3.reuse, -R47.reuse ;  /* 0x0000000332a17223 */ /* 0x180fe2000001082f */
[-CC-:B------:R-:W-:Y:S01]  /*9910*/  FFMA.FTZ R163, R54, R3.reuse, -R47.reuse ;  /* 0x0000000336a37223 */ /* 0x180fe2000001082f */
[----:B---3--:R-:W-:Y:S01]  /*9920*/  FADD.FTZ R49, R29, R38 ;  /* 0x000000261d317221 */ /* 0x008fe20000010000 */
[----:B------:R-:W1:Y:S01]  /*9930*/  MUFU.EX2 R207, R207 ;  /* 0x000000cf00cf7308 */ /* 0x000e620000000800 */
[-CC-:B------:R-:W-:Y:S01]  /*9940*/  FFMA.FTZ R58, R58, R3.reuse, -R47.reuse ;  /* 0x000000033a3a7223 */ /* 0x180fe2000001082f */
[-C--:B------:R-:W-:Y:S01]  /*9950*/  FFMA.FTZ R48, R48, R3.reuse, -R47 ;  /* 0x0000000330307223 */ /* 0x080fe2000001082f */
[----:B------:R-:W-:Y:S01]  /*9960*/  FADD.FTZ R40, R154, R49 ;  /* 0x000000319a287221 */ /* 0x000fe20000010000 */
[----:B------:R-:W-:Y:S01]  /*9970*/  F2FP.F16.F32.PACK_AB R204, R13, R204 ;  /* 0x000000cc0dcc723e */ /* 0x000fe200000000ff */
[-C--:B------:R-:W-:Y:S01]  /*9980*/  FFMA.FTZ R62, R62, R3.reuse, -R47 ;  /* 0x000000033e3e7223 */ /* 0x080fe2000001082f */
[----:B------:R-:W-:Y:S01]  /*9990*/  F2FP.F16.F32.PACK_AB R206, R21, R206 ;  /* 0x000000ce15ce723e */ /* 0x000fe200000000ff */
[----:B------:R-:W-:Y:S01]  /*99a0*/  FADD.FTZ R51, R31, R40 ;  /* 0x000000281f337221 */ /* 0x000fe20000010000 */
[----:B------:R-:W3:Y:S01]  /*99b0*/  MUFU.EX2 R14, R14 ;  /* 0x0000000e000e7308 */ /* 0x000ee20000000800 */
[----:B0-----:R-:W-:Y:S01]  /*99c0*/  FADD.FTZ R36, R205, R26 ;  /* 0x0000001acd247221 */ /* 0x001fe20000010000 */
[----:B--2---:R-:W-:Y:S01]  /*99d0*/  SHF.R.U32.HI R73, RZ, 0x7, R73 ;  /* 0x00000007ff497819 */ /* 0x004fe20000011649 */
[----:B------:R-:W-:Y:S01]  /*99e0*/  FADD.FTZ R40, R156, R51 ;  /* 0x000000339c287221 */ /* 0x000fe20000010000 */
[-CC-:B------:R-:W-:Y:S01]  /*99f0*/  FFMA.FTZ R80, R80, R3.reuse, -R47.reuse ;  /* 0x0000000350507223 */ /* 0x180fe2000001082f */
[-CC-:B------:R-:W-:Y:S01]  /*9a00*/  FFMA.FTZ R66, R66, R3.reuse, -R47.reuse ;  /* 0x0000000342427223 */ /* 0x180fe2000001082f */
[----:B------:R-:W-:Y:S01]  /*9a10*/  IADD3 R197, -R73, 0xb, RZ ;  /* 0x0000000b49c57810 */ /* 0x000fe20007ffe1ff */
[----:B------:R-:W-:Y:S01]  /*9a20*/  FADD.FTZ R51, R33, R40 ;  /* 0x0000002821337221 */ /* 0x000fe20000010000 */
[----:B------:R-:W0:Y:S01]  /*9a30*/  MUFU.EX2 R153, R153 ;  /* 0x0000009900997308 */ /* 0x000e220000000800 */
[----:B-1----:R-:W-:Y:S01]  /*9a40*/  FADD.FTZ R27, R207, R36 ;  /* 0x00000024cf1b7221 */ /* 0x002fe20000010000 */
[-CC-:B------:R-:W-:Y:S01]  /*9a50*/  FFMA.FTZ R36, R44, R3.reuse, -R47.reuse ;  /* 0x000000032c247223 */ /* 0x180fe2000001082f */
[-CC-:B------:R-:W-:Y:S01]  /*9a60*/  FFMA.FTZ R76, R76, R3.reuse, -R47.reuse ;  /* 0x000000034c4c7223 */ /* 0x180fe2000001082f */
[-CC-:B------:R-:W-:Y:S01]  /*9a70*/  FFMA.FTZ R70, R70, R3.reuse, -R47.reuse ;  /* 0x0000000346467223 */ /* 0x180fe2000001082f */
[----:B------:R-:W-:Y:S01]  /*9a80*/  FFMA.FTZ R47, R74, R3, -R47 ;  /* 0x000000034a2f7223 */ /* 0x000fe2000001082f */
[----:B------:R-:W-:-:S02]  /*9a90*/  F2FP.F16.F32.PACK_AB R152, R29, R152 ;  /* 0x000000981d98723e */ /* 0x000fc400000000ff */
[----:B------:R-:W1:Y:S01]  /*9aa0*/  MUFU.EX2 R24, R24 ;  /* 0x0000001800187308 */ /* 0x000e620000000800 */
[C---:B---3--:R-:W-:Y:S01]  /*9ab0*/  FADD.FTZ R38, R14.reuse, R27 ;  /* 0x0000001b0e267221 */ /* 0x048fe20000010000 */
[----:B------:R-:W-:Y:S01]  /*9ac0*/  @!P1 VIADD R27, R15, 0x22840 ;  /* 0x000228400f1b9836 */ /* 0x000fe20000000000 */
[----:B------:R-:W-:Y:S02]  /*9ad0*/  F2FP.F16.F32.PACK_AB R207, R14, R207 ;  /* 0x000000cf0ecf723e */ /* 0x000fe400000000ff */
[----:B------:R-:W-:Y:S02]  /*9ae0*/  F2FP.F16.F32.PACK_AB R154, R31, R154 ;  /* 0x0000009a1f9a723e */ /* 0x000fe400000000ff */
[----:B------:R-:W-:Y:S01]  /*9af0*/  @!P1 PRMT R27, RZ, 0x654, R27 ;  /* 0x00000654ff1b9816 */ /* 0x000fe2000000001b */
[----:B------:R-:W2:Y:S01]  /*9b00*/  MUFU.EX2 R155, R155 ;  /* 0x0000009b009b7308 */ /* 0x000ea20000000800 */
[----:B0-----:R-:W-:Y:S01]  /*9b10*/  FADD.FTZ R49, R153, R38 ;  /* 0x0000002699317221 */ /* 0x001fe20000010000 */
[----:B------:R0:W-:Y:S06]  /*9b20*/  BAR.ARV R197, 0x100 ;  /* 0x000400c50000751d */ /* 0x0001ec0000002000 */
[----:B------:R-:W3:Y:S01]  /*9b30*/  MUFU.EX2 R158, R158 ;  /* 0x0000009e009e7308 */ /* 0x000ee20000000800 */
[----:B-1----:R-:W-:Y:S01]  /*9b40*/  FADD.FTZ R38, R24, R49 ;  /* 0x0000003118267221 */ /* 0x002fe20000010000 */
[----:B------:R1:W-:Y:S01]  /*9b50*/  @!P1 SYNCS.ARRIVE.TRANS64.RED.A1T0 RZ, [R27+URZ], RZ ;  /* 0x000000ff1bff99a7 */ /* 0x0003e2000810043f */
[----:B------:R-:W-:-:S02]  /*9b60*/  F2FP.F16.F32.PACK_AB R156, R33, R156 ;  /* 0x0000009c219c723e */ /* 0x000fc400000000ff */
[----:B------:R-:W-:Y:S02]  /*9b70*/  F2FP.F16.F32.PACK_AB R205, R26, R205 ;  /* 0x000000cd1acd723e */ /* 0x000fe400000000ff */
[----:B------:R-:W-:Y:S01]  /*9b80*/  F2FP.F16.F32.PACK_AB R153, R24, R153 ;  /* 0x000000991899723e */ /* 0x000fe200000000ff */
[----:B------:R-:W4:Y:S01]  /*9b90*/  MUFU.EX2 R28, R28 ;  /* 0x0000001c001c7308 */ /* 0x000f220000000800 */
[----:B--2---:R-:W-:-:S07]  /*9ba0*/  FADD.FTZ R49, R155, R38 ;  /* 0x000000269b317221 */ /* 0x004fce0000010000 */
[----:B------:R-:W2:Y:S01]  /*9bb0*/  MUFU.EX2 R35, R35 ;  /* 0x0000002300237308 */ /* 0x000ea20000000800 */
[----:B---3--:R-:W-:-:S07]  /*9bc0*/  FADD.FTZ R40, R158, R51 ;  /* 0x000000339e287221 */ /* 0x008fce0000010000 */
[----:B------:R-:W1:Y:S01]  /*9bd0*/  MUFU.EX2 R157, R157 ;  /* 0x0000009d009d7308 */ /* 0x000e620000000800 */
[C---:B----4-:R-:W-:Y:S01]  /*9be0*/  FADD.FTZ R38, R28.reuse, R49 ;  /* 0x000000311c267221 */ /* 0x050fe20000010000 */
[----:B------:R-:W-:-:S06]  /*9bf0*/  F2FP.F16.F32.PACK_AB R155, R28, R155 ;  /* 0x0000009b1c9b723e */ /* 0x000fcc00000000ff */
[----:B------:R-:W3:Y:S01]  /*9c00*/  MUFU.EX2 R160, R160 ;  /* 0x000000a000a07308 */ /* 0x000ee20000000800 */
[C---:B--2---:R-:W-:Y:S01]  /*9c10*/  FADD.FTZ R49, R35.reuse, R40 ;  /* 0x0000002823317221 */ /* 0x044fe20000010000 */
[----:B------:R-:W-:-:S06]  /*9c20*/  F2FP.F16.F32.PACK_AB R158, R35, R158 ;  /* 0x0000009e239e723e */ /* 0x000fcc00000000ff */
[----:B------:R-:W2:Y:S01]  /*9c30*/  MUFU.EX2 R30, R30 ;  /* 0x0000001e001e7308 */ /* 0x000ea20000000800 */
[----:B-1----:R-:W-:-:S07]  /*9c40*/  FADD.FTZ R27, R157, R38 ;  /* 0x000000269d1b7221 */ /* 0x002fce0000010000 */
[----:B------:R-:W1:Y:S01]  /*9c50*/  MUFU.EX2 R37, R96 ;  /* 0x0000006000257308 */ /* 0x000e620000000800 */
[----:B---3--:R-:W-:-:S07]  /*9c60*/  FADD.FTZ R40, R160, R49 ;  /* 0x00000031a0287221 */ /* 0x008fce0000010000 */
[----:B------:R-:W3:Y:S01]  /*9c70*/  MUFU.EX2 R159, R159 ;  /* 0x0000009f009f7308 */ /* 0x000ee20000000800 */
[C---:B--2---:R-:W-:Y:S01]  /*9c80*/  FADD.FTZ R38, R30.reuse, R27 ;  /* 0x0000001b1e267221 */ /* 0x044fe20000010000 */
[----:B------:R-:W-:-:S06]  /*9c90*/  F2FP.F16.F32.PACK_AB R157, R30, R157 ;  /* 0x0000009d1e9d723e */ /* 0x000fcc00000000ff */
[----:B------:R-:W2:Y:S01]  /*9ca0*/  MUFU.EX2 R162, R162 ;  /* 0x000000a200a27308 */ /* 0x000ea20000000800 */
[C---:B-1----:R-:W-:Y:S01]  /*9cb0*/  FADD.FTZ R49, R37.reuse, R40 ;  /* 0x0000002825317221 */ /* 0x042fe20000010000 */
[----:B------:R-:W-:-:S06]  /*9cc0*/  F2FP.F16.F32.PACK_AB R160, R37, R160 ;  /* 0x000000a025a0723e */ /* 0x000fcc00000000ff */
[----:B------:R-:W1:Y:S01]  /*9cd0*/  MUFU.EX2 R32, R32 ;  /* 0x0000002000207308 */ /* 0x000e620000000800 */
[----:B---3--:R-:W-:-:S07]  /*9ce0*/  FADD.FTZ R27, R159, R38 ;  /* 0x000000269f1b7221 */ /* 0x008fce0000010000 */
[----:B------:R-:W3:Y:S01]  /*9cf0*/  MUFU.EX2 R39, R39 ;  /* 0x0000002700277308 */ /* 0x000ee20000000800 */
[----:B--2---:R-:W-:-:S07]  /*9d00*/  FADD.FTZ R40, R162, R49 ;  /* 0x00000031a2287221 */ /* 0x004fce0000010000 */
[----:B------:R-:W2:Y:S01]  /*9d10*/  MUFU.EX2 R161, R161 ;  /* 0x000000a100a17308 */ /* 0x000ea20000000800 */
[C---:B-1----:R-:W-:Y:S01]  /*9d20*/  FADD.FTZ R38, R32.reuse, R27 ;  /* 0x0000001b20267221 */ /* 0x042fe20000010000 */
[----:B------:R-:W-:-:S06]  /*9d30*/  F2FP.F16.F32.PACK_AB R159, R32, R159 ;  /* 0x0000009f209f723e */ /* 0x000fcc00000000ff */
[----:B------:R-:W1:Y:S01]  /*9d40*/  MUFU.EX2 R164, R164 ;  /* 0x000000a400a47308 */ /* 0x000e620000000800 */
[C---:B---3--:R-:W-:Y:S01]  /*9d50*/  FADD.FTZ R27, R39.reuse, R40 ;  /* 0x00000028271b7221 */ /* 0x048fe20000010000 */
[----:B------:R-:W-:-:S06]  /*9d60*/  F2FP.F16.F32.PACK_AB R162, R39, R162 ;  /* 0x000000a227a2723e */ /* 0x000fcc00000000ff */
[----:B------:R-:W3:Y:S01]  /*9d70*/  MUFU.EX2 R34, R34 ;  /* 0x0000002200227308 */ /* 0x000ee20000000800 */
[----:B--2---:R-:W-:-:S07]  /*9d80*/  FADD.FTZ R13, R161, R38 ;  /* 0x00000026a10d7221 */ /* 0x004fce0000010000 */
[----:B------:R-:W2:Y:S01]  /*9d90*/  MUFU.EX2 R41, R41 ;  /* 0x0000002900297308 */ /* 0x000ea20000000800 */
[----:B-1----:R-:W-:-:S07]  /*9da0*/  FADD.FTZ R40, R164, R27 ;  /* 0x0000001ba4287221 */ /* 0x002fce0000010000 */
[----:B------:R-:W1:Y:S01]  /*9db0*/  MUFU.EX2 R163, R163 ;  /* 0x000000a300a37308 */ /* 0x000e620000000800 */
[C---:B---3--:R-:W-:Y:S01]  /*9dc0*/  FADD.FTZ R38, R34.reuse, R13 ;  /* 0x0000000d22267221 */ /* 0x048fe20000010000 */
        /* <DEDUP_REMOVED lines=32> */
[----:B--2---:R-:W-:-:S07]  /*9fd0*/  FADD.FTZ R14, R66, R21 ;  /* 0x00000015420e7221 */ /* 0x004fce0000010000 */
[----:B------:R-:W2:Y:S01]  /*9fe0*/  MUFU.EX2 R25, R25 ;  /* 0x0000001900197308 */ /* 0x000ea20000000800 */
[C---:B-1----:R-:W-:Y:S01]  /*9ff0*/  FADD.FTZ R21, R169.reuse, R14 ;  /* 0x0000000ea9157221 */ /* 0x042fe20000010000 */
[----:B------:R-:W-:-:S06]  /*a000*/  F2FP.F16.F32.PACK_AB R169, R169, R66 ;  /* 0x00000042a9a9723e */ /* 0x000fcc00000000ff */
[----:B------:R-:W1:Y:S01]  /*a010*/  MUFU.EX2 R47, R47 ;  /* 0x0000002f002f7308 */ /* 0x000e620000000800 */
[----:B---3--:R-:W-:Y:S01]  /*a020*/  FADD.FTZ R14, R70, R21 ;  /* 0x00000015460e7221 */ /* 0x008fe20000010000 */
[C---:B--2---:R-:W-:Y:S01]  /*a030*/  FADD.FTZ R13, R25.reuse, R40 ;  /* 0x00000028190d7221 */ /* 0x044fe20000010000 */
[----:B------:R-:W-:Y:S02]  /*a040*/  F2FP.F16.F32.PACK_AB R170, R25, R170 ;  /* 0x000000aa19aa723e */ /* 0x000fe400000000ff */
[C---:B-1----:R-:W-:Y:S01]  /*a050*/  FADD.FTZ R14, R47.reuse, R14 ;  /* 0x0000000e2f0e7221 */ /* 0x042fe20000010000 */
[----:B------:R-:W-:Y:S01]  /*a060*/  F2FP.F16.F32.PACK_AB R171, R47, R70 ;  /* 0x000000462fab723e */ /* 0x000fe200000000ff */
[----:B0-----:R-:W-:Y:S06]  /*a070*/  @!P0 BRA `(.L_x_704) ;  /* 0x0000000000048947 */ /* 0x001fec0003800000 */
[----:B------:R-:W-:Y:S01]  /*a080*/  BPT.TRAP 0x1 ;  /* 0x000000040000795c */ /* 0x000fe20000300000 */
.L_x_704:
[----:B------:R0:W1:Y:S01]  /*a090*/  SYNCS.PHASECHK.TRANS64.TRYWAIT P2, [R15+URZ+0x22850], R20 ;  /* 0x022850140f0075a7 */ /* 0x000062000804017f */
[----:B------:R-:W-:Y:S05]  /*a0a0*/  @!P0 BRA `(.L_x_705) ;  /* 0x0000000000048947 */ /* 0x000fea0003800000 */
[----:B------:R-:W-:Y:S01]  /*a0b0*/  BPT.TRAP 0x1 ;  /* 0x000000040000795c */ /* 0x000fe20000300000 */
.L_x_705:
[----:B------:R-:W-:Y:S04]  /*a0c0*/  BSSY B0, `(.L_x_706) ;  /* 0x0000004000007945 */ /* 0x000fe80003800000 */
[----:B-1----:R-:W-:Y:S05]  /*a0d0*/  @P2 BRA `(.L_x_707) ;  /* 0x0000000000082947 */ /* 0x002fea0003800000 */
[----:B------:R-:W1:Y:S02]  /*a0e0*/  SYNCS.PHASECHK.TRANS64.TRYWAIT P2, [R15+URZ+0x22850], R20 ;  /* 0x022850140f0075a7 */ /* 0x000e64000804017f */
[----:B-1----:R-:W-:Y:S05]  /*a0f0*/  @!P2 BRA `(.L_x_708) ;  /* 0x000000fc0080a947 */ /* 0x002fea0003800000 */
.L_x_707:
[----:B------:R-:W-:Y:S05]  /*a100*/  BSYNC B0 ;  /* 0x0000000000007941 */ /* 0x000fea0003800000 */
.L_x_706:
[----:B------:R-:W-:Y:S05]  /*a110*/  WARPSYNC.ALL ;  /* 0x0000000000007948 */ /* 0x000fea0003800000 */
[----:B------:R-:W-:Y:S01]  /*a120*/  R2UR UR4, R19 ;  /* 0x00000000130472ca */ /* 0x000fe200000e0000 */
[----:B------:R2:W-:Y:S01]  /*a130*/  BAR.SYNC.DEFER_BLOCKING R72, 0x100 ;  /* 0x000400480000751d */ /* 0x0005e20000010000 */
[----:B------:R-:W-:Y:S02]  /*a140*/  IMAD.MOV.U32 R21, RZ, RZ, 0xc00 ;  /* 0x00000c00ff157424 */ /* 0x000fe400078e00ff */
[----:B------:R-:W-:Y:S02]  /*a150*/  IMAD.MOV.U32 R27, RZ, RZ, 0x40000040 ;  /* 0x40000040ff1b7424 */ /* 0x000fe400078e00ff */
[----:B------:R-:W-:Y:S01]  /*a160*/  IMAD.MOV.U32 R25, RZ, RZ, 0x40000040 ;  /* 0x40000040ff197424 */ /* 0x000fe200078e00ff */
[----:B------:R-:W-:Y:S01]  /*a170*/  ULDC UR46, c[0x0][0x988] ;  /* 0x00026200002e7ab9 */ /* 0x000fe20000000800 */
[----:B------:R-:W-:Y:S01]  /*a180*/  IMAD.MOV.U32 R29, RZ, RZ, 0x40000040 ;  /* 0x40000040ff1d7424 */ /* 0x000fe200078e00ff */
[----:B------:R-:W-:Y:S01]  /*a190*/  R2UR UR11, R27 ;  /* 0x000000001b0b72ca */ /* 0x000fe200000e0000 */
[----:B01----:R-:W-:Y:S01]  /*a1a0*/  @!P1 VIADD R15, R15, 0x22860 ;  /* 0x000228600f0f9836 */ /* 0x003fe20000000000 */
[----:B------:R-:W-:-:S02]  /*a1b0*/  R2UR UR15, R25 ;  /* 0x00000000190f72ca */ /* 0x000fc400000e0000 */
[----:B------:R-:W-:Y:S01]  /*a1c0*/  UIADD3 UR4, UR4, 0x400, URZ ;  /* 0x0000040004047890 */ /* 0x000fe2000fffe03f */
[----:B------:R-:W-:Y:S02]  /*a1d0*/  R2UR UR19, R27 ;  /* 0x000000001b1372ca */ /* 0x000fe400000e0000 */
[----:B------:R-:W-:Y:S01]  /*a1e0*/  R2UR UR23, R29 ;  /* 0x000000001d1772ca */ /* 0x000fe200000e0000 */
[----:B------:R-:W-:Y:S01]  /*a1f0*/  USHF.R.U32.HI UR4, URZ, 0x4, UR4 ;  /* 0x000000043f047899 */ /* 0x000fe20008011604 */
[----:B------:R-:W-:-:S03]  /*a200*/  @!P1 PRMT R15, RZ, 0x654, R15 ;  /* 0x00000654ff0f9816 */ /* 0x000fc6000000000f */
[----:B------:R-:W-:-:S04]  /*a210*/  ULOP3.LUT UR4, UR4, 0x3fff, URZ, 0xc0, !UPT ;  /* 0x00003fff04047892 */ /* 0x000fc8000f8ec03f */
[----:B------:R-:W-:-:S06]  /*a220*/  ULOP3.LUT UR37, UR4, 0x3000000, URZ, 0xfc, !UPT ;  /* 0x0300000004257892 */ /* 0x000fcc000f8efc3f */
[----:B------:R-:W-:Y:S02]  /*a230*/  IMAD R20, R200, R21, UR37 ;  /* 0x00000025c8147e24 */ /* 0x000fe4000f8e0215 */
[----:B------:R-:W-:Y:S02]  /*a240*/  IMAD.MOV.U32 R21, RZ, RZ, 0x40000040 ;  /* 0x40000040ff157424 */ /* 0x000fe400078e00ff */
[C---:B------:R-:W-:Y:S01]  /*a250*/  VIADD R26, R20.reuse, 0x80 ;  /* 0x00000080141a7836 */ /* 0x040fe20000000000 */
[C---:B------:R-:W-:Y:S01]  /*a260*/  R2UR UR6, R20.reuse ;  /* 0x00000000140672ca */ /* 0x040fe200000e0000 */
[C---:B------:R-:W-:Y:S01]  /*a270*/  VIADD R24, R20.reuse, 0x100 ;  /* 0x0000010014187836 */ /* 0x040fe20000000000 */
[----:B------:R-:W-:Y:S01]  /*a280*/  R2UR UR7, R21 ;  /* 0x00000000150772ca */ /* 0x000fe200000e0000 */
[----:B------:R-:W-:Y:S01]  /*a290*/  VIADD R28, R20, 0x200 ;  /* 0x00000200141c7836 */ /* 0x000fe20000000000 */
[----:B------:R-:W-:Y:S01]  /*a2a0*/  R2UR UR10, R26 ;  /* 0x000000001a0a72ca */ /* 0x000fe200000e0000 */
[----:B------:R-:W-:Y:S01]  /*a2b0*/  VIADD R26, R20, 0x180 ;  /* 0x00000180141a7836 */ /* 0x000fe20000000000 */
[----:B------:R-:W-:Y:S01]  /*a2c0*/  R2UR UR14, R24 ;  /* 0x00000000180e72ca */ /* 0x000fe200000e0000 */
[----:B------:R-:W-:Y:S01]  /*a2d0*/  VIADD R20, R20, 0x280 ;  /* 0x0000028014147836 */ /* 0x000fe20000000000 */
[----:B------:R-:W-:-:S02]  /*a2e0*/  R2UR UR22, R28 ;  /* 0x000000001c1672ca */ /* 0x000fc400000e0000 */
[----:B------:R-:W-:Y:S02]  /*a2f0*/  R2UR UR18, R26 ;  /* 0x000000001a1272ca */ /* 0x000fe400000e0000 */
[----:B--2---:R-:W-:Y:S01]  /*a300*/  WARPGROUP.ARRIVE ;  /* 0x00000000000079c5 */ /* 0x004fe20000000000 */
[----:B------:R-:W-:Y:S02]  /*a310*/  R2UR UR26, R20 ;  /* 0x00000000141a72ca */ /* 0x000fe400000e0000 */
[----:B------:R-:W-:-:S03]  /*a320*/  R2UR UR27, R21 ;  /* 0x00000000151b72ca */ /* 0x000fc600000e0000 */
[----:B------:R-:W-:Y:S03]  /*a330*/  HGMMA.64x256x16.F32 R24, R204, gdesc[UR4].tnspB, RZ, !UPT, gsb0 ;  /* 0x43e00004cc187df0 */ /* 0x000fe6000c0008ff */
[----:B------:R-:W-:Y:S02]  /*a340*/  WARPGROUP.DEPBAR.LE gsb0, 0x0 ;  /* 0x00008000000079c5 */ /* 0x000fe40000010000 */
[----:B------:R-:W-:-:S15]  /*a350*/  WARPGROUP.ARRIVE ;  /* 0x00000000000079c5 */ /* 0x000fde0000000000 */
[----:B------:R-:W-:-:S08]  /*a360*/  NOP ;  /* 0x0000000000007918 */ /* 0x000fd00000000000 */
[----:B------:R-:W-:Y:S03]  /*a370*/  HGMMA.64x256x16.F32 R24, R152, gdesc[UR8].tnspB, R24, gsb0 ;  /* 0x43e0000898187df0 */ /* 0x000fe60008000818 */
        /* <DEDUP_REMOVED lines=17> */
[----:B------:R0:W-:Y:S02]  /*a490*/  @!P1 SYNCS.ARRIVE.TRANS64.RED.A1T0 RZ, [R15+URZ], RZ ;  /* 0x000000ff0fff99a7 */ /* 0x0001e4000810043f */
[----:B0-----:R-:W-:-:S05]  /*a4a0*/  VIADD R15, R173, 0xfffffffe ;  /* 0xfffffffead0f7836 */ /* 0x001fca0000000000 */
[----:B------:R-:W-:-:S13]  /*a4b0*/  ISETP.GE.AND P2, PT, R15, R211, PT ;  /* 0x000000d30f00720c */ /* 0x000fda0003f46270 */
[----:B------:R-:W-:Y:S05]  /*a4c0*/  @!P2 BRA `(.L_x_709) ;  /* 0x0000001c00b8a947 */ /* 0x000fea0003800000 */
[----:B------:R-:W-:Y:S02]  /*a4d0*/  IMAD.MOV.U32 R205, RZ, RZ, R172 ;  /* 0x000000ffffcd7224 */ /* 0x000fe400078e00ac */
[----:B------:R-:W-:-:S07]  /*a4e0*/  IMAD.MOV.U32 R206, RZ, RZ, R12 ;  /* 0x000000ffffce7224 */ /* 0x000fce00078e000c */
.L_x_719:
[----:B------:R-:W-:Y:S01]  /*a4f0*/  VIADD R200, R200, 0x1 ;  /* 0x00000001c8c87836 */ /* 0x000fe20000000000 */
[----:B------:R-:W-:Y:S05]  /*a500*/  YIELD ;  /* 0x0000000000007946 */ /* 0x000fea0003800000 */
[----:B------:R-:W-:Y:S01]  /*a510*/  IMAD.MOV.U32 R3, RZ, RZ, R15 ;  /* 0x000000ffff037224 */ /* 0x000fe200078e000f */
[----:B------:R-:W-:Y:S01]  /*a520*/  ISETP.NE.AND P3, PT, R200, 0x2, PT ;  /* 0x00000002c800780c */ /* 0x000fe20003f65270 */
[----:B------:R-:W-:-:S03]  /*a530*/  VIADD R15, R15, 0xffffffff ;  /* 0xffffffff0f0f7836 */ /* 0x000fc60000000000 */
[----:B------:R-:W-:Y:S02]  /*a540*/  ISETP.GT.AND P2, PT, R3, R211, PT ;  /* 0x000000d30300720c */ /* 0x000fe40003f44270 */
[----:B------:R-:W-:Y:S02]  /*a550*/  SEL R3, RZ, 0x1, P3 ;  /* 0x00000001ff037807 */ /* 0x000fe40001800000 */
[----:B------:R-:W-:Y:S02]  /*a560*/  SEL R200, R200, RZ, P3 ;  /* 0x000000ffc8c87207 */ /* 0x000fe40001800000 */
[----:B------:R-:W-:Y:S01]  /*a570*/  LOP3.LUT R208, R208, R3, RZ, 0x3c, !PT ;  /* 0x00000003d0d07212 */ /* 0x000fe200078e3cff */
[----:B0-----:R-:W-:Y:S06]  /*a580*/  @!P0 BRA `(.L_x_710) ;  /* 0x0000000000048947 */ /* 0x001fec0003800000 */
[----:B------:R-:W-:Y:S01]  /*a590*/  BPT.TRAP 0x1 ;  /* 0x000000040000795c */ /* 0x000fe20000300000 */
.L_x_710:
[----:B------:R-:W-:Y:S01]  /*a5a0*/  IMAD R20, R200, 0x8, R19 ;  /* 0x00000008c8147824 */ /* 0x000fe200078e0213 */
[----:B------:R-:W-:-:S04]  /*a5b0*/  SHF.L.U32 R21, R208, 0x1f, RZ ;  /* 0x0000001fd0157819 */ /* 0x000fc800000006ff */
[----:B------:R0:W1:Y:S01]  /*a5c0*/  SYNCS.PHASECHK.TRANS64.TRYWAIT P3, [R20+URZ+0x22830], R21 ;  /* 0x02283015140075a7 */ /* 0x000062000806017f */
[----:B------:R-:W-:Y:S05]  /*a5d0*/  @!P0 BRA `(.L_x_711) ;  /* 0x0000000000048947 */ /* 0x000fea0003800000 */
[----:B------:R-:W-:Y:S01]  /*a5e0*/  BPT.TRAP 0x1 ;  /* 0x000000040000795c */ /* 0x000fe20000300000 */
.L_x_711:
[----:B------:R-:W-:Y:S02]  /*a5f0*/  IMAD R156, R200, 0x300, R0 ;  /* 0x00000300c89c7824 */ /* 0x000fe400078e0200 */
[----:B------:R-:W-:Y:S01]  /*a600*/  IMAD.MOV.U32 R157, RZ, RZ, 0x40000040 ;  /* 0x40000040ff9d7424 */ /* 0x000fe200078e00ff */
[----:B-1----:R-:W-:Y:S06]  /*a610*/  @P3 BRA `(.L_x_712) ;  /* 0x0000000000083947 */ /* 0x002fec0003800000 */
[----:B------:R-:W1:Y:S02]  /*a620*/  SYNCS.PHASECHK.TRANS64.TRYWAIT P3, [R20+URZ+0x22830], R21 ;  /* 0x02283015140075a7 */ /* 0x000e64000806017f */
[----:B-1----:R-:W-:Y:S05]  /*a630*/  @!P3 BRA `(.L_x_713) ;  /* 0x000000f80044b947 */ /* 0x002fea0003800000 */
.L_x_712:
[----:B------:R-:W-:Y:S05]  /*a640*/  WARPSYNC.ALL ;  /* 0x0000000000007948 */ /* 0x000fea0003800000 */
[C---:B------:R-:W-:Y:S01]  /*a650*/  R2UR UR6, R156.reuse ;  /* 0x000000009c0672ca */ /* 0x040fe200000e0000 */
[C---:B------:R-:W-:Y:S01]  /*a660*/  VIADD R154, R156.reuse, 0x2 ;  /* 0x000000029c9a7836 */ /* 0x040fe20000000000 */
[----:B------:R-:W-:Y:S01]  /*a670*/  R2UR UR7, R157 ;  /* 0x000000009d0772ca */ /* 0x000fe200000e0000 */
[----:B------:R-:W-:Y:S01]  /*a680*/  VIADD R152, R156, 0x4 ;  /* 0x000000049c987836 */ /* 0x000fe20000000000 */
[----:B------:R-:W-:Y:S01]  /*a690*/  R2UR UR4, R4 ;  /* 0x00000000040472ca */ /* 0x000fe200000e0000 */
[----:B------:R-:W-:Y:S01]  /*a6a0*/  VIADD R156, R156, 0x6 ;  /* 0x000000069c9c7836 */ /* 0x000fe20000000000 */
[----:B------:R-:W-:Y:S01]  /*a6b0*/  R2UR UR5, R5 ;  /* 0x00000000050572ca */ /* 0x000fe200000e0000 */
[----:B------:R-:W-:Y:S01]  /*a6c0*/  IMAD.MOV.U32 R155, RZ, RZ, 0x40000040 ;  /* 0x40000040ff9b7424 */ /* 0x000fe200078e00ff */
[----:B------:R-:W-:Y:S01]  /*a6d0*/  R2UR UR10, R154 ;  /* 0x000000009a0a72ca */ /* 0x000fe200000e0000 */
[----:B------:R-:W-:Y:S01]  /*a6e0*/  IMAD.MOV.U32 R153, RZ, RZ, 0x40000040 ;  /* 0x40000040ff997424 */ /* 0x000fe200078e00ff */
[----:B------:R-:W-:Y:S01]  /*a6f0*/  R2UR UR14, R152 ;  /* 0x00000000980e72ca */ /* 0x000fe200000e0000 */
[----:B------:R-:W-:Y:S01]  /*a700*/  IMAD.MOV.U32 R157, RZ, RZ, 0x40000040 ;  /* 0x40000040ff9d7424 */ /* 0x000fe200078e00ff */
[----:B------:R-:W-:-:S02]  /*a710*/  R2UR UR11, R155 ;  /* 0x000000009b0b72ca */ /* 0x000fc400000e0000 */
[----:B------:R-:W-:Y:S02]  /*a720*/  R2UR UR15, R153 ;  /* 0x00000000990f72ca */ /* 0x000fe400000e0000 */
[----:B------:R-:W-:Y:S02]  /*a730*/  R2UR UR18, R156 ;  /* 0x000000009c1272ca */ /* 0x000fe400000e0000 */
[----:B------:R-:W-:Y:S02]  /*a740*/  R2UR UR19, R157 ;  /* 0x000000009d1372ca */ /* 0x000fe400000e0000 */
[----:B------:R-:W-:Y:S01]  /*a750*/  WARPGROUP.ARRIVE ;  /* 0x00000000000079c5 */ /* 0x000fe20000000000 */
[----:B------:R-:W-:Y:S02]  /*a760*/  R2UR UR8, R10 ;  /* 0x000000000a0872ca */ /* 0x000fe400000e0000 */
[----:B------:R-:W-:Y:S02]  /*a770*/  R2UR UR9, R11 ;  /* 0x000000000b0972ca */ /* 0x000fe400000e0000 */
[----:B------:R-:W-:Y:S01]  /*a780*/  R2UR UR12, R8 ;  /* 0x00000000080c72ca */ /* 0x000fe200000e0000 */
[----:B------:R-:W-:Y:S01]  /*a790*/  HGMMA.64x96x16.F32 R152, gdesc[UR4], RZ, !UPT, gsb0 ;  /* 0x01600000049879f0 */ /* 0x000fe2000c0008ff */
[----:B------:R-:W-:-:S02]  /*a7a0*/  R2UR UR13, R9 ;  /* 0x00000000090d72ca */ /* 0x000fc400000e0000 */
[----:B------:R-:W-:Y:S02]  /*a7b0*/  R2UR UR16, R6 ;  /* 0x00000000061072ca */ /* 0x000fe400000e0000 */
[----:B------:R-:W-:Y:S01]  /*a7c0*/  R2UR UR17, R7 ;  /* 0x00000000071172ca */ /* 0x000fe200000e0000 */
        /* <DEDUP_REMOVED lines=34> */
[----:B------:R-:W2:Y:S02]  /*a9f0*/  SHFL.BFLY PT, R12, R3, 0x2, 0x1f ;  /* 0x0c401f00030c7f89 */ /* 0x000ea400000e0000 */
[----:B--2---:R-:W-:-:S05]  /*aa00*/  FMNMX.FTZ R12, R3, R12, !PT ;  /* 0x0000000c030c7209 */ /* 0x004fca0007810000 */
[----:B------:R-:W2:Y:S02]  /*aa10*/  SHFL.BFLY PT, R3, R12, 0x1, 0x1f ;  /* 0x0c201f000c037f89 */ /* 0x000ea400000e0000 */
[----:B--2---:R-:W-:Y:S01]  /*aa20*/  FMNMX.FTZ R12, R12, R3, !PT ;  /* 0x000000030c0c7209 */ /* 0x004fe20007810000 */
[----:B------:R-:W-:-:S04]  /*aa30*/  IMAD.U32 R3, RZ, RZ, UR46 ;  /* 0x0000002eff037e24 */ /* 0x000fc8000f8e00ff */
[C---:B------:R-:W-:Y:S01]  /*aa40*/  FMUL.FTZ R204, R12.reuse, R3 ;  /* 0x000000030ccc7220 */ /* 0x040fe20000410000 */
[----:B------:R-:W-:-:S03]  /*aa50*/  FADD.FTZ R206, -R12, R206 ;  /* 0x000000ce0cce7221 */ /* 0x000fc60000010100 */
[-CC-:B------:R-:W-:Y:S01]  /*aa60*/  FFMA.FTZ R152, R152, R3.reuse, -R204.reuse ;  /* 0x0000000398987223 */ /* 0x180fe200000108cc */
[-CC-:B------:R-:W-:Y:S01]  /*aa70*/  FFMA.FTZ R153, R153, R3.reuse, -R204.reuse ;  /* 0x0000000399997223 */ /* 0x180fe200000108cc */
[-C--:B------:R-:W-:Y:S01]  /*aa80*/  FMUL.FTZ R206, R206, R3.reuse ;  /* 0x00000003cece7220 */ /* 0x080fe20000410000 */
[-CC-:B------:R-:W-:Y:S01]  /*aa90*/  FFMA.FTZ R156, R156, R3.reuse, -R204.reuse ;  /* 0x000000039c9c7223 */ /* 0x180fe200000108cc */
[-CC-:B------:R-:W-:Y:S01]  /*aaa0*/  FFMA.FTZ R157, R157, R3.reuse, -R204.reuse ;  /* 0x000000039d9d7223 */ /* 0x180fe200000108cc */
[-CC-:B------:R-:W-:Y:S01]  /*aab0*/  FFMA.FTZ R160, R160, R3.reuse, -R204.reuse ;  /* 0x00000003a0a07223 */ /* 0x180fe200000108cc */
[----:B------:R-:W-:Y:S01]  /*aac0*/  MUFU.EX2 R152, R152 ;  /* 0x0000009800987308 */ /* 0x000fe20000000800 */
[-CC-:B------:R-:W-:Y:S01]  /*aad0*/  FFMA.FTZ R161, R161, R3.reuse, -R204.reuse ;  /* 0x00000003a1a17223 */ /* 0x180fe200000108cc */
[-CC-:B------:R-:W-:Y:S01]  /*aae0*/  FFMA.FTZ R164, R164, R3.reuse, -R204.reuse ;  /* 0x00000003a4a47223 */ /* 0x180fe200000108cc */
[-CC-:B------:R-:W-:Y:S01]  /*aaf0*/  FFMA.FTZ R165, R165, R3.reuse, -R204.reuse ;  /* 0x00000003a5a57223 */ /* 0x180fe200000108cc */
[-CC-:B------:R-:W-:Y:S01]  /*ab00*/  FFMA.FTZ R168, R168, R3.reuse, -R204.reuse ;  /* 0x00000003a8a87223 */ /* 0x180fe200000108cc */
[-CC-:B------:R-:W-:Y:S01]  /*ab10*/  FFMA.FTZ R169, R169, R3.reuse, -R204.reuse ;  /* 0x00000003a9a97223 */ /* 0x180fe200000108cc */
[-CC-:B------:R-:W-:Y:S01]  /*ab20*/  FFMA.FTZ R172, R172, R3.reuse, -R204.reuse ;  /* 0x00000003acac7223 */ /* 0x180fe200000108cc */
[-CC-:B------:R-:W-:Y:S01]  /*ab30*/  FFMA.FTZ R173, R173, R3.reuse, -R204.reuse ;  /* 0x00000003adad7223 */ /* 0x180fe200000108cc */
[----:B------:R-:W2:Y:S01]  /*ab40*/  MUFU.EX2 R206, R206 ;  /* 0x000000ce00ce7308 */ /* 0x000ea20000000800 */
[-CC-:B------:R-:W-:Y:S01]  /*ab50*/  FFMA.FTZ R176, R176, R3.reuse, -R204.reuse ;  /* 0x00000003b0b07223 */ /* 0x180fe200000108cc */
[-CC-:B------:R-:W-:Y:S01]  /*ab60*/  FFMA.FTZ R177, R177, R3.reuse, -R204.reuse ;  /* 0x00000003b1b17223 */ /* 0x180fe200000108cc */
[-CC-:B------:R-:W-:Y:S01]  /*ab70*/  FFMA.FTZ R180, R180, R3.reuse, -R204.reuse ;  /* 0x00000003b4b47223 */ /* 0x180fe200000108cc */
[-CC-:B------:R-:W-:Y:S01]  /*ab80*/  FFMA.FTZ R181, R181, R3.reuse, -R204.reuse ;  /* 0x00000003b5b57223 */ /* 0x180fe200000108cc */
[-CC-:B------:R-:W-:Y:S01]  /*ab90*/  FFMA.FTZ R184, R184, R3.reuse, -R204.reuse ;  /* 0x00000003b8b87223 */ /* 0x180fe200000108cc */
[-CC-:B------:R-:W-:Y:S01]  /*aba0*/  FFMA.FTZ R185, R185, R3.reuse, -R204.reuse ;  /* 0x00000003b9b97223 */ /* 0x180fe200000108cc */
[-CC-:B------:R-:W-:Y:S01]  /*abb0*/  FFMA.FTZ R188, R188, R3.reuse, -R204.reuse ;  /* 0x00000003bcbc7223 */ /* 0x180fe200000108cc */
[----:B------:R-:W3:Y:S01]  /*abc0*/  MUFU.EX2 R153, R153 ;  /* 0x0000009900997308 */ /* 0x000ee20000000800 */
[-CC-:B------:R-:W-:Y:S01]  /*abd0*/  FFMA.FTZ R189, R189, R3.reuse, -R204.reuse ;  /* 0x00000003bdbd7223 */ /* 0x180fe200000108cc */
[-CC-:B------:R-:W-:Y:S01]  /*abe0*/  FFMA.FTZ R192, R192, R3.reuse, -R204.reuse ;  /* 0x00000003c0c07223 */ /* 0x180fe200000108cc */
[-CC-:B------:R-:W-:Y:S01]  /*abf0*/  FFMA.FTZ R193, R193, R3.reuse, -R204.reuse ;  /* 0x00000003c1c17223 */ /* 0x180fe200000108cc */
[-CC-:B------:R-:W-:Y:S01]  /*ac00*/  FFMA.FTZ R196, R196, R3.reuse, -R204.reuse ;  /* 0x00000003c4c47223 */ /* 0x180fe200000108cc */
[----:B------:R-:W-:-:S03]  /*ac10*/  FFMA.FTZ R197, R197, R3, -R204 ;  /* 0x00000003c5c57223 */ /* 0x000fc600000108cc */
[----:B------:R-:W4:Y:S01]  /*ac20*/  MUFU.EX2 R156, R156 ;  /* 0x0000009c009c7308 */ /* 0x000f220000000800 */
[----:B--2---:R-:W-:Y:S01]  /*ac30*/  FFMA.FTZ R13, R206, R13, R152 ;  /* 0x0000000dce0d7223 */ /* 0x004fe20000010098 */
[-C--:B------:R-:W-:Y:S01]  /*ac40*/  FMUL.FTZ R24, R24, R206.reuse ;  /* 0x000000ce18187220 */ /* 0x080fe20000410000 */
[-C--:B------:R-:W-:Y:S01]  /*ac50*/  FMUL.FTZ R25, R25, R206.reuse ;  /* 0x000000ce19197220 */ /* 0x080fe20000410000 */
[-C--:B------:R-:W-:Y:S01]  /*ac60*/  FMUL.FTZ R28, R28, R206.reuse ;  /* 0x000000ce1c1c7220 */ /* 0x080fe20000410000 */
[-C--:B------:R-:W-:Y:S01]  /*ac70*/  FMUL.FTZ R29, R29, R206.reuse ;  /* 0x000000ce1d1d7220 */ /* 0x080fe20000410000 */
[-C--:B------:R-:W-:Y:S01]  /*ac80*/  FMUL.FTZ R32, R32, R206.reuse ;  /* 0x000000ce20207220 */ /* 0x080fe20000410000 */
[----:B------:R-:W-:Y:S01]  /*ac90*/  FMUL.FTZ R33, R33, R206 ;  /* 0x000000ce21217220 */ /* 0x000fe20000410000 */
[----:B------:R-:W2:Y:S01]  /*aca0*/  MUFU.EX2 R157, R157 ;  /* 0x0000009d009d7308 */ /* 0x000ea20000000800 */
[C---:B---3--:R-:W-:Y:S01]  /*acb0*/  F2FP.F16.F32.PACK_AB R204, R153.reuse, R152 ;  /* 0x0000009899cc723e */ /* 0x048fe200000000ff */
[----:B------:R-:W-:Y:S01]  /*acc0*/  FADD.FTZ R13, R153, R13 ;  /* 0x0000000d990d7221 */ /* 0x000fe20000010000 */
[----:B------:R-:W-:Y:S01]  /*acd0*/  FMNMX.FTZ R152, R154, R205, !PT ;  /* 0x000000cd9a987209 */ /* 0x000fe20007810000 */
[-C--:B------:R-:W-:Y:S01]  /*ace0*/  FMUL.FTZ R36, R36, R206.reuse ;  /* 0x000000ce24247220 */ /* 0x080fe20000410000 */
[-C--:B------:R-:W-:Y:S01]  /*acf0*/  FMUL.FTZ R37, R37, R206.reuse ;  /* 0x000000ce25257220 */ /* 0x080fe20000410000 */
[----:B------:R-:W-:Y:S01]  /*ad00*/  FMUL.FTZ R40, R40, R206 ;  /* 0x000000ce28287220 */ /* 0x000fe20000410000 */
[----:B------:R-:W-:Y:S01]  /*ad10*/  FMNMX.FTZ R152, R155, R152, !PT ;  /* 0x000000989b987209 */ /* 0x000fe20007810000 */
[-C--:B------:R-:W-:Y:S01]  /*ad20*/  FMUL.FTZ R41, R41, R206.reuse ;  /* 0x000000ce29297220 */ /* 0x080fe20000410000 */
[----:B----4-:R-:W-:Y:S01]  /*ad30*/  FADD.FTZ R13, R156, R13 ;  /* 0x0000000d9c0d7221 */ /* 0x010fe20000010000 */
[----:B------:R-:W-:Y:S01]  /*ad40*/  FMUL.FTZ R44, R44, R206 ;  /* 0x000000ce2c2c7220 */ /* 0x000fe20000410000 */
[----:B------:R-:W-:Y:S01]  /*ad50*/  FMNMX.FTZ R152, R158, R152, !PT ;  /* 0x000000989e987209 */ /* 0x000fe20007810000 */
[-C--:B------:R-:W-:Y:S01]  /*ad60*/  FMUL.FTZ R45, R45, R206.reuse ;  /* 0x000000ce2d2d7220 */ /* 0x080fe20000410000 */
[-C--:B------:R-:W-:Y:S01]  /*ad70*/  FMUL.FTZ R48, R48, R206.reuse ;  /* 0x000000ce30307220 */ /* 0x080fe20000410000 */
        /* <DEDUP_REMOVED lines=67> */
[----:B------:R-:W-:Y:S01]  /*b1b0*/  FMUL.FTZ R149, R149, R206 ;  /* 0x000000ce95957220 */ /* 0x000fe20000410000 */
[C---:B--2---:R-:W-:Y:S01]  /*b1c0*/  FADD.FTZ R13, R157.reuse, R13 ;  /* 0x0000000d9d0d7221 */ /* 0x044fe20000010000 */
[----:B------:R-:W-:Y:S01]  /*b1d0*/  FMNMX.FTZ R152, R194, R152, !PT ;  /* 0x00000098c2987209 */ /* 0x000fe20007810000 */
[----:B------:R-:W-:Y:S01]  /*b1e0*/  MUFU.EX2 R161, R161 ;  /* 0x000000a100a17308 */ /* 0x000fe20000000800 */
[----:B------:R-:W-:-:S02]  /*b1f0*/  F2FP.F16.F32.PACK_AB R206, R157, R156 ;  /* 0x0000009c9dce723e */ /* 0x000fc400000000ff */
[----:B------:R-:W-:-:S04]  /*b200*/  FMNMX.FTZ R152, R195, R152, !PT ;  /* 0x00000098c3987209 */ /* 0x000fc80007810000 */
[----:B------:R-:W-:Y:S01]  /*b210*/  FMNMX.FTZ R152, R198, R152, !PT ;  /* 0x00000098c6987209 */ /* 0x000fe20007810000 */
[----:B------:R-:W-:Y:S03]  /*b220*/  MUFU.EX2 R156, R168 ;  /* 0x000000a8009c7308 */ /* 0x000fe60000000800 */
[----:B------:R-:W-:-:S05]  /*b230*/  FMNMX.FTZ R157, R199, R152, !PT ;  /* 0x00000098c79d7209 */ /* 0x000fca0007810000 */
[----:B------:R-:W2:Y:S01]  /*b240*/  SHFL.BFLY PT, R153, R157, 0x2, 0x1f ;  /* 0x0c401f009d997f89 */ /* 0x000ea200000e0000 */
[----:B------:R-:W3:Y:S08]  /*b250*/  MUFU.EX2 R152, R160 ;  /* 0x000000a000987308 */ /* 0x000ef00000000800 */
[----:B------:R-:W-:Y:S08]  /*b260*/  MUFU.EX2 R160, R176 ;  /* 0x000000b000a07308 */ /* 0x000ff00000000800 */
[----:B------:R-:W-:Y:S01]  /*b270*/  MUFU.EX2 R168, R192 ;  /* 0x000000c000a87308 */ /* 0x000fe20000000800 */
[----:B---3--:R-:W-:Y:S01]  /*b280*/  FADD.FTZ R13, R152, R13 ;  /* 0x0000000d980d7221 */ /* 0x008fe20000010000 */
[----:B------:R-:W-:-:S03]  /*b290*/  F2FP.F16.F32.PACK_AB R152, R161, R152 ;  /* 0x00000098a198723e */ /* 0x000fc600000000ff */
[----:B------:R-:W-:Y:S01]  /*b2a0*/  FADD.FTZ R13, R161, R13 ;  /* 0x0000000da10d7221 */ /* 0x000fe20000010000 */
[----:B--2---:R-:W-:Y:S02]  /*b2b0*/  FMNMX.FTZ R157, R157, R153, !PT ;  /* 0x000000999d9d7209 */ /* 0x004fe40007810000 */
[----:B------:R-:W2:Y:S03]  /*b2c0*/  MUFU.EX2 R164, R164 ;  /* 0x000000a400a47308 */ /* 0x000ea60000000800 */
[----:B------:R-:W3:Y:S05]  /*b2d0*/  SHFL.BFLY PT, R207, R157, 0x1, 0x1f ;  /* 0x0c201f009dcf7f89 */ /* 0x000eea00000e0000 */
[----:B------:R3:W-:Y:S08]  /*b2e0*/  MUFU.EX2 R153, R172 ;  /* 0x000000ac00997308 */ /* 0x0007f00000000800 */
[----:B------:R-:W4:Y:S01]  /*b2f0*/  MUFU.EX2 R165, R165 ;  /* 0x000000a500a57308 */ /* 0x000f220000000800 */
[----:B--2---:R-:W-:-:S07]  /*b300*/  FADD.FTZ R13, R164, R13 ;  /* 0x0000000da40d7221 */ /* 0x004fce0000010000 */
[----:B------:R-:W-:Y:S01]  /*b310*/  MUFU.EX2 R169, R169 ;  /* 0x000000a900a97308 */ /* 0x000fe20000000800 */
[----:B---3--:R-:W-:-:S07]  /*b320*/  FMNMX.FTZ R172, R157, R207, !PT ;  /* 0x000000cf9dac7209 */ /* 0x008fce0007810000 */
[----:B------:R-:W-:Y:S01]  /*b330*/  MUFU.EX2 R173, R173 ;  /* 0x000000ad00ad7308 */ /* 0x000fe20000000800 */
[C---:B------:R-:W-:Y:S01]  /*b340*/  FADD.FTZ R157, -R172.reuse, R205 ;  /* 0x000000cdac9d7221 */ /* 0x040fe20000010100 */
[-C--:B------:R-:W-:Y:S01]  /*b350*/  FMUL.FTZ R176, R172, R3.reuse ;  /* 0x00000003acb07220 */ /* 0x080fe20000410000 */
[----:B----4-:R-:W-:Y:S02]  /*b360*/  FADD.FTZ R13, R165, R13 ;  /* 0x0000000da50d7221 */ /* 0x010fe40000010000 */
[-C--:B------:R-:W-:Y:S01]  /*b370*/  FMUL.FTZ R157, R157, R3.reuse ;  /* 0x000000039d9d7220 */ /* 0x080fe20000410000 */
[-CC-:B------:R-:W-:Y:S01]  /*b380*/  FFMA.FTZ R154, R154, R3.reuse, -R176.reuse ;  /* 0x000000039a9a7223 */ /* 0x180fe200000108b0 */
        /* <DEDUP_REMOVED lines=24> */
[-CC-:B------:R-:W-:Y:S01]  /*b510*/  FFMA.FTZ R198, R198, R3.reuse, -R176.reuse ;  /* 0x00000003c6c67223 */ /* 0x180fe200000108b0 */
[----:B------:R-:W-:Y:S01]  /*b520*/  FFMA.FTZ R176, R199, R3, -R176 ;  /* 0x00000003c7b07223 */ /* 0x000fe200000108b0 */
[----:B------:R-:W-:Y:S01]  /*b530*/  FADD.FTZ R13, R156, R13 ;  /* 0x0000000d9c0d7221 */ /* 0x000fe20000010000 */
[----:B------:R-:W4:Y:S01]  /*b540*/  MUFU.EX2 R207, R158 ;  /* 0x0000009e00cf7308 */ /* 0x000f220000000800 */
[----:B--2---:R-:W-:Y:S01]  /*b550*/  FFMA.FTZ R14, R157, R14, R205 ;  /* 0x0000000e9d0e7223 */ /* 0x004fe200000100cd */
[----:B------:R-:W-:-:S02]  /*b560*/  @!P1 VIADD R154, R20, 0x22840 ;  /* 0x00022840149a9836 */ /* 0x000fc40000000000 */
[C---:B------:R-:W-:Y:S01]  /*b570*/  FADD.FTZ R13, R169.reuse, R13 ;  /* 0x0000000da90d7221 */ /* 0x040fe20000010000 */
[----:B------:R-:W-:Y:S01]  /*b580*/  F2FP.F16.F32.PACK_AB R156, R169, R156 ;  /* 0x0000009ca99c723e */ /* 0x000fe200000000ff */
[-C--:B------:R-:W-:Y:S01]  /*b590*/  FMUL.FTZ R26, R26, R157.reuse ;  /* 0x0000009d1a1a7220 */ /* 0x080fe20000410000 */
[-C--:B------:R-:W-:Y:S01]  /*b5a0*/  FMUL.FTZ R27, R27, R157.reuse ;  /* 0x0000009d1b1b7220 */ /* 0x080fe20000410000 */
[----:B------:R-:W-:Y:S01]  /*b5b0*/  FADD.FTZ R13, R153, R13 ;  /* 0x0000000d990d7221 */ /* 0x000fe20000010000 */
[----:B------:R-:W2:Y:S01]  /*b5c0*/  MUFU.EX2 R159, R159 ;  /* 0x0000009f009f7308 */ /* 0x000ea20000000800 */
[----:B---3--:R-:W-:Y:S01]  /*b5d0*/  FADD.FTZ R14, R155, R14 ;  /* 0x0000000e9b0e7221 */ /* 0x008fe20000010000 */
[----:B------:R-:W-:Y:S01]  /*b5e0*/  @!P1 PRMT R154, RZ, 0x654, R154 ;  /* 0x00000654ff9a9816 */ /* 0x000fe2000000009a */
[----:B------:R-:W-:Y:S01]  /*b5f0*/  FADD.FTZ R13, R173, R13 ;  /* 0x0000000dad0d7221 */ /* 0x000fe20000010000 */
[-C--:B------:R-:W-:Y:S01]  /*b600*/  FMUL.FTZ R30, R30, R157.reuse ;  /* 0x0000009d1e1e7220 */ /* 0x080fe20000410000 */
[-C--:B------:R-:W-:Y:S01]  /*b610*/  FMUL.FTZ R31, R31, R157.reuse ;  /* 0x0000009d1f1f7220 */ /* 0x080fe20000410000 */
[-C--:B------:R-:W-:Y:S01]  /*b620*/  FMUL.FTZ R34, R34, R157.reuse ;  /* 0x0000009d22227220 */ /* 0x080fe20000410000 */
[----:B------:R-:W-:Y:S01]  /*b630*/  FADD.FTZ R13, R160, R13 ;  /* 0x0000000da00d7221 */ /* 0x000fe20000010000 */
[----:B------:R-:W3:Y:S01]  /*b640*/  MUFU.EX2 R199, R162 ;  /* 0x000000a200c77308 */ /* 0x000ee20000000800 */
[----:B----4-:R-:W-:Y:S01]  /*b650*/  FADD.FTZ R14, R207, R14 ;  /* 0x0000000ecf0e7221 */ /* 0x010fe20000010000 */
[-C--:B------:R-:W-:Y:S01]  /*b660*/  FMUL.FTZ R35, R35, R157.reuse ;  /* 0x0000009d23237220 */ /* 0x080fe20000410000 */
[-C--:B------:R-:W-:Y:S01]  /*b670*/  FMUL.FTZ R38, R38, R157.reuse ;  /* 0x0000009d26267220 */ /* 0x080fe20000410000 */
[-C--:B------:R-:W-:Y:S01]  /*b680*/  FMUL.FTZ R39, R39, R157.reuse ;  /* 0x0000009d27277220 */ /* 0x080fe20000410000 */
[-C--:B------:R-:W-:Y:S01]  /*b690*/  FMUL.FTZ R42, R42, R157.reuse ;  /* 0x0000009d2a2a7220 */ /* 0x080fe20000410000 */
[-C--:B------:R-:W-:Y:S01]  /*b6a0*/  FMUL.FTZ R43, R43, R157.reuse ;  /* 0x0000009d2b2b7220 */ /* 0x080fe20000410000 */
[-C--:B------:R-:W-:Y:S01]  /*b6b0*/  FMUL.FTZ R46, R46, R157.reuse ;  /* 0x0000009d2e2e7220 */ /* 0x080fe20000410000 */
[----:B------:R4:W-:Y:S01]  /*b6c0*/  MUFU.EX2 R170, R197 ;  /* 0x000000c500aa7308 */ /* 0x0009e20000000800 */
        /* <DEDUP_REMOVED lines=8> */
[----:B----4-:R-:W4:Y:S01]  /*b750*/  S2R R197, SR_TID.X ;  /* 0x0000000000c57919 */ /* 0x010f220000002100 */
[----:B---3--:R-:W-:Y:S01]  /*b760*/  FADD.FTZ R14, R199, R14 ;  /* 0x0000000ec70e7221 */ /* 0x008fe20000010000 */
[-C--:B------:R-:W-:Y:S01]  /*b770*/  FMUL.FTZ R59, R59, R157.reuse ;  /* 0x0000009d3b3b7220 */ /* 0x080fe20000410000 */
[-C--:B------:R-:W-:Y:S01]  /*b780*/  FMUL.FTZ R62, R62, R157.reuse ;  /* 0x0000009d3e3e7220 */ /* 0x080fe20000410000 */
[-C--:B------:R-:W-:Y:S01]  /*b790*/  FMUL.FTZ R63, R63, R157.reuse ;  /* 0x0000009d3f3f7220 */ /* 0x080fe20000410000 */
[-C--:B------:R-:W-:Y:S01]  /*b7a0*/  FMUL.FTZ R66, R66, R157.reuse ;  /* 0x0000009d42427220 */ /* 0x080fe20000410000 */
[-C--:B------:R-:W-:Y:S01]  /*b7b0*/  FMUL.FTZ R67, R67, R157.reuse ;  /* 0x0000009d43437220 */ /* 0x080fe20000410000 */
[----:B------:R-:W3:Y:S01]  /*b7c0*/  MUFU.EX2 R161, R166 ;  /* 0x000000a600a17308 */ /* 0x000ee20000000800 */
        /* <DEDUP_REMOVED lines=24> */
[----:B-----5:R-:W-:Y:S01]  /*b950*/  FADD.FTZ R14, R167, R14 ;  /* 0x0000000ea70e7221 */ /* 0x020fe20000010000 */
[----:B----4-:R-:W-:Y:S01]  /*b960*/  SHF.R.U32.HI R197, RZ, 0x7, R197 ;  /* 0x00000007ffc57819 */ /* 0x010fe200000116c5 */
[-C--:B------:R-:W-:Y:S01]  /*b970*/  FMUL.FTZ R107, R107, R157.reuse ;  /* 0x0000009d6b6b7220 */ /* 0x080fe20000410000 */
[-C--:B------:R-:W-:Y:S01]  /*b980*/  FMUL.FTZ R110, R110, R157.reuse ;  /* 0x0000009d6e6e7220 */ /* 0x080fe20000410000 */
[-C--:B------:R-:W-:Y:S01]  /*b990*/  FMUL.FTZ R111, R111, R157.reuse ;  /* 0x0000009d6f6f7220 */ /* 0x080fe20000410000 */
[----:B------:R-:W-:Y:S01]  /*b9a0*/  IADD3 R197, -R197, 0xb, RZ ;  /* 0x0000000bc5c57810 */ /* 0x000fe20007ffe1ff */
[-C--:B------:R-:W-:Y:S01]  /*b9b0*/  FMUL.FTZ R114, R114, R157.reuse ;  /* 0x0000009d72727220 */ /* 0x080fe20000410000 */
[----:B------:R-:W4:Y:S01]  /*b9c0*/  MUFU.EX2 R174, R174 ;  /* 0x000000ae00ae7308 */ /* 0x000f220000000800 */
[----:B--2---:R-:W-:Y:S01]  /*b9d0*/  FADD.FTZ R14, R192, R14 ;  /* 0x0000000ec00e7221 */ /* 0x004fe20000010000 */
[-C--:B------:R-:W-:Y:S01]  /*b9e0*/  FMUL.FTZ R115, R115, R157.reuse ;  /* 0x0000009d73737220 */ /* 0x080fe20000410000 */
[----:B------:R2:W-:Y:S06]  /*b9f0*/  BAR.ARV R197, 0x100 ;  /* 0x000400c50000751d */ /* 0x0005ec0000002000 */
[----:B------:R-:W5:Y:S01]  /*ba00*/  MUFU.EX2 R175, R175 ;  /* 0x000000af00af7308 */ /* 0x000f620000000800 */
[----:B---3--:R-:W-:Y:S01]  /*ba10*/  FADD.FTZ R14, R171, R14 ;  /* 0x0000000eab0e7221 */ /* 0x008fe20000010000 */
[----:B------:R3:W-:Y:S01]  /*ba20*/  @!P1 SYNCS.ARRIVE.TRANS64.RED.A1T0 RZ, [R154+URZ], RZ ;  /* 0x000000ff9aff99a7 */ /* 0x0007e2000810043f */
[-C--:B------:R-:W-:Y:S01]  /*ba30*/  FMUL.FTZ R118, R118, R157.reuse ;  /* 0x0000009d76767220 */ /* 0x080fe20000410000 */
[-C--:B------:R-:W-:Y:S01]  /*ba40*/  FMUL.FTZ R119, R119, R157.reuse ;  /* 0x0000009d77777220 */ /* 0x080fe20000410000 */
[-C--:B------:R-:W-:Y:S01]  /*ba50*/  FMUL.FTZ R122, R122, R157.reuse ;  /* 0x0000009d7a7a7220 */ /* 0x080fe20000410000 */
[-C--:B------:R-:W-:Y:S01]  /*ba60*/  FMUL.FTZ R123, R123, R157.reuse ;  /* 0x0000009d7b7b7220 */ /* 0x080fe20000410000 */
[-C--:B------:R-:W-:Y:S01]  /*ba70*/  FMUL.FTZ R126, R126, R157.reuse ;  /* 0x0000009d7e7e7220 */ /* 0x080fe20000410000 */
[----:B------:R-:W0:Y:S01]  /*ba80*/  MUFU.EX2 R178, R178 ;  /* 0x000000b200b27308 */ /* 0x000e220000000800 */
[----:B----4-:R-:W-:Y:S01]  /*ba90*/  FADD.FTZ R14, R174, R14 ;  /* 0x0000000eae0e7221 */ /* 0x010fe20000010000 */
[----:B---3--:R-:W-:Y:S01]  /*baa0*/  F2FP.F16.F32.PACK_AB R154, R165, R164 ;  /* 0x000000a4a59a723e */ /* 0x008fe200000000ff */
[-C--:B------:R-:W-:Y:S01]  /*bab0*/  FMUL.FTZ R127, R127, R157.reuse ;  /* 0x0000009d7f7f7220 */ /* 0x080fe20000410000 */
[-C--:B------:R-:W-:Y:S01]  /*bac0*/  FMUL.FTZ R130, R130, R157.reuse ;  /* 0x0000009d82827220 */ /* 0x080fe20000410000 */
[-C--:B------:R-:W-:Y:S01]  /*bad0*/  FMUL.FTZ R131, R131, R157.reuse ;  /* 0x0000009d83837220 */ /* 0x080fe20000410000 */
[-C--:B------:R-:W-:Y:S01]  /*bae0*/  FMUL.FTZ R134, R134, R157.reuse ;  /* 0x0000009d86867220 */ /* 0x080fe20000410000 */
[-C--:B------:R-:W-:Y:S01]  /*baf0*/  FMUL.FTZ R135, R135, R157.reuse ;  /* 0x0000009d87877220 */ /* 0x080fe20000410000 */
[----:B------:R-:W3:Y:S01]  /*bb00*/  MUFU.EX2 R177, R177 ;  /* 0x000000b100b17308 */ /* 0x000ee20000000800 */
[----:B-----5:R-:W-:Y:S01]  /*bb10*/  FADD.FTZ R14, R175, R14 ;  /* 0x0000000eaf0e7221 */ /* 0x020fe20000010000 */
[-C--:B------:R-:W-:Y:S01]  /*bb20*/  FMUL.FTZ R138, R138, R157.reuse ;  /* 0x0000009d8a8a7220 */ /* 0x080fe20000410000 */
[-C--:B------:R-:W-:Y:S01]  /*bb30*/  FMUL.FTZ R139, R139, R157.reuse ;  /* 0x0000009d8b8b7220 */ /* 0x080fe20000410000 */
[-C--:B------:R-:W-:Y:S01]  /*bb40*/  FMUL.FTZ R142, R142, R157.reuse ;  /* 0x0000009d8e8e7220 */ /* 0x080fe20000410000 */
[-C--:B------:R-:W-:Y:S01]  /*bb50*/  FMUL.FTZ R143, R143, R157.reuse ;  /* 0x0000009d8f8f7220 */ /* 0x080fe20000410000 */
[-C--:B------:R-:W-:Y:S01]  /*bb60*/  FMUL.FTZ R146, R146, R157.reuse ;  /* 0x0000009d92927220 */ /* 0x080fe20000410000 */
[-C--:B------:R-:W-:Y:S01]  /*bb70*/  FMUL.FTZ R147, R147, R157.reuse ;  /* 0x0000009d93937220 */ /* 0x080fe20000410000 */
[----:B------:R-:W4:Y:S01]  /*bb80*/  MUFU.EX2 R179, R179 ;  /* 0x000000b300b37308 */ /* 0x000f220000000800 */
[----:B0-----:R-:W-:Y:S01]  /*bb90*/  FADD.FTZ R14, R178, R14 ;  /* 0x0000000eb20e7221 */ /* 0x001fe20000010000 */
[-C--:B------:R-:W-:Y:S01]  /*bba0*/  FMUL.FTZ R150, R150, R157.reuse ;  /* 0x0000009d96967220 */ /* 0x080fe20000410000 */
[----:B------:R-:W-:Y:S01]  /*bbb0*/  FMUL.FTZ R151, R151, R157 ;  /* 0x0000009d97977220 */ /* 0x000fe20000410000 */
[----:B------:R-:W-:-:S02]  /*bbc0*/  F2FP.F16.F32.PACK_AB R157, R171, R192 ;  /* 0x000000c0ab9d723e */ /* 0x000fc400000000ff */
[----:B------:R-:W-:Y:S02]  /*bbd0*/  F2FP.F16.F32.PACK_AB R158, R173, R153 ;  /* 0x00000099ad9e723e */ /* 0x000fe400000000ff */
[----:B------:R-:W0:Y:S01]  /*bbe0*/  MUFU.EX2 R180, R180 ;  /* 0x000000b400b47308 */ /* 0x000e220000000800 */
[----:B---3--:R-:W-:Y:S01]  /*bbf0*/  FADD.FTZ R13, R177, R13 ;  /* 0x0000000db10d7221 */ /* 0x008fe20000010000 */
[----:B------:R-:W-:Y:S02]  /*bc00*/  F2FP.F16.F32.PACK_AB R205, R155, R205 ;  /* 0x000000cd9bcd723e */ /* 0x000fe400000000ff */
[----:B------:R-:W-:Y:S02]  /*bc10*/  F2FP.F16.F32.PACK_AB R207, R159, R207 ;  /* 0x000000cf9fcf723e */ /* 0x000fe400000000ff */
[----:B------:R-:W-:Y:S02]  /*bc20*/  F2FP.F16.F32.PACK_AB R153, R163, R199 ;  /* 0x000000c7a399723e */ /* 0x000fe400000000ff */
[----:B------:R-:W3:Y:S01]  /*bc30*/  MUFU.EX2 R182, R182 ;  /* 0x000000b600b67308 */ /* 0x000ee20000000800 */
[----:B----4-:R-:W-:Y:S01]  /*bc40*/  FADD.FTZ R14, R179, R14 ;  /* 0x0000000eb30e7221 */ /* 0x010fe20000010000 */
[----:B------:R-:W-:-:S02]  /*bc50*/  F2FP.F16.F32.PACK_AB R155, R167, R161 ;  /* 0x000000a1a79b723e */ /* 0x000fc400000000ff */
[----:B------:R-:W-:Y:S02]  /*bc60*/  F2FP.F16.F32.PACK_AB R160, R177, R160 ;  /* 0x000000a0b1a0723e */ /* 0x000fe400000000ff */
[----:B------:R-:W-:Y:S02]  /*bc70*/  F2FP.F16.F32.PACK_AB R159, R175, R174 ;  /* 0x000000aeaf9f723e */ /* 0x000fe400000000ff */
[----:B------:R-:W4:Y:S01]  /*bc80*/  MUFU.EX2 R181, R181 ;  /* 0x000000b500b57308 */ /* 0x000f220000000800 */
[----:B0-----:R-:W-:Y:S01]  /*bc90*/  FADD.FTZ R13, R180, R13 ;  /* 0x0000000db40d7221 */ /* 0x001fe20000010000 */
[----:B------:R-:W-:-:S06]  /*bca0*/  F2FP.F16.F32.PACK_AB R161, R179, R178 ;  /* 0x000000b2b3a1723e */ /* 0x000fcc00000000ff */
[----:B------:R-:W0:Y:S01]  /*bcb0*/  MUFU.EX2 R183, R183 ;  /* 0x000000b700b77308 */ /* 0x000e220000000800 */
[----:B---3--:R-:W-:-:S07]  /*bcc0*/  FADD.FTZ R14, R182, R14 ;  /* 0x0000000eb60e7221 */ /* 0x008fce0000010000 */
[----:B------:R-:W3:Y:S01]  /*bcd0*/  MUFU.EX2 R184, R184 ;  /* 0x000000b800b87308 */ /* 0x000ee20000000800 */
[C---:B----4-:R-:W-:Y:S01]  /*bce0*/  FADD.FTZ R13, R181.reuse, R13 ;  /* 0x0000000db50d7221 */ /* 0x050fe20000010000 */
[----:B------:R-:W-:-:S06]  /*bcf0*/  F2FP.F16.F32.PACK_AB R162, R181, R180 ;  /* 0x000000b4b5a2723e */ /* 0x000fcc00000000ff */
[----:B------:R-:W4:Y:S01]  /*bd00*/  MUFU.EX2 R165, R186 ;  /* 0x000000ba00a57308 */ /* 0x000f220000000800 */
[C---:B0-----:R-:W-:Y:S01]  /*bd10*/  FADD.FTZ R14, R183.reuse, R14 ;  /* 0x0000000eb70e7221 */ /* 0x041fe20000010000 */
[----:B------:R-:W-:-:S06]  /*bd20*/  F2FP.F16.F32.PACK_AB R163, R183, R182 ;  /* 0x000000b6b7a3723e */ /* 0x000fcc00000000ff */
[----:B------:R-:W0:Y:S01]  /*bd30*/  MUFU.EX2 R185, R185 ;  /* 0x000000b900b97308 */ /* 0x000e220000000800 */
[----:B---3--:R-:W-:-:S07]  /*bd40*/  FADD.FTZ R13, R184, R13 ;  /* 0x0000000db80d7221 */ /* 0x008fce0000010000 */
[----:B------:R-:W3:Y:S01]  /*bd50*/  MUFU.EX2 R187, R187 ;  /* 0x000000bb00bb7308 */ /* 0x000ee20000000800 */
[----:B----4-:R-:W-:-:S07]  /*bd60*/  FADD.FTZ R14, R165, R14 ;  /* 0x0000000ea50e7221 */ /* 0x010fce0000010000 */
[----:B------:R-:W4:Y:S01]  /*bd70*/  MUFU.EX2 R188, R188 ;  /* 0x000000bc00bc7308 */ /* 0x000f220000000800 */
[C---:B0-----:R-:W-:Y:S01]  /*bd80*/  FADD.FTZ R13, R185.reuse, R13 ;  /* 0x0000000db90d7221 */ /* 0x041fe20000010000 */
[----:B------:R-:W-:-:S06]  /*bd90*/  F2FP.F16.F32.PACK_AB R164, R185, R184 ;  /* 0x000000b8b9a4723e */ /* 0x000fcc00000000ff */
[----:B------:R-:W0:Y:S01]  /*bda0*/  MUFU.EX2 R190, R190 ;  /* 0x000000be00be7308 */ /* 0x000e220000000800 */
[C---:B---3--:R-:W-:Y:S01]  /*bdb0*/  FADD.FTZ R14, R187.reuse, R14 ;  /* 0x0000000ebb0e7221 */ /* 0x048fe20000010000 */
[----:B------:R-:W-:-:S06]  /*bdc0*/  F2FP.F16.F32.PACK_AB R165, R187, R165 ;  /* 0x000000a5bba5723e */ /* 0x000fcc00000000ff */
[----:B------:R-:W3:Y:S01]  /*bdd0*/  MUFU.EX2 R189, R189 ;  /* 0x000000bd00bd7308 */ /* 0x000ee20000000800 */
[----:B----4-:R-:W-:-:S07]  /*bde0*/  FADD.FTZ R13, R188, R13 ;  /* 0x0000000dbc0d7221 */ /* 0x010fce0000010000 */
[----:B------:R-:W4:Y:S01]  /*bdf0*/  MUFU.EX2 R191, R191 ;  /* 0x000000bf00bf7308 */ /* 0x000f220000000800 */
[----:B0-----:R-:W-:-:S07]  /*be00*/  FADD.FTZ R14, R190, R14 ;  /* 0x0000000ebe0e7221 */ /* 0x001fce0000010000 */
[----:B------:R-:W0:Y:S01]  /*be10*/  MUFU.EX2 R169, R194 ;  /* 0x000000c200a97308 */ /* 0x000e220000000800 */
[C---:B---3--:R-:W-:Y:S01]  /*be20*/  FADD.FTZ R13, R189.reuse, R13 ;  /* 0x0000000dbd0d7221 */ /* 0x048fe20000010000 */
[----:B------:R-:W-:-:S03]  /*be30*/  F2FP.F16.F32.PACK_AB R166, R189, R188 ;  /* 0x000000bcbda6723e */ /* 0x000fc600000000ff */
[----:B------:R-:W-:-:S03]  /*be40*/  FADD.FTZ R13, R168, R13 ;  /* 0x0000000da80d7221 */ /* 0x000fc60000010000 */
[----:B------:R-:W3:Y:S01]  /*be50*/  MUFU.EX2 R193, R193 ;  /* 0x000000c100c17308 */ /* 0x000ee20000000800 */
[C---:B----4-:R-:W-:Y:S01]  /*be60*/  FADD.FTZ R14, R191.reuse, R14 ;  /* 0x0000000ebf0e7221 */ /* 0x050fe20000010000 */
[----:B------:R-:W-:-:S06]  /*be70*/  F2FP.F16.F32.PACK_AB R167, R191, R190 ;  /* 0x000000bebfa7723e */ /* 0x000fcc00000000ff */
[----:B------:R-:W4:Y:S01]  /*be80*/  MUFU.EX2 R195, R195 ;  /* 0x000000c300c37308 */ /* 0x000f220000000800 */
[----:B0-----:R-:W-:-:S07]  /*be90*/  FADD.FTZ R14, R169, R14 ;  /* 0x0000000ea90e7221 */ /* 0x001fce0000010000 */
[----:B------:R-:W0:Y:S01]  /*bea0*/  MUFU.EX2 R196, R196 ;  /* 0x000000c400c47308 */ /* 0x000e220000000800 */
[C---:B---3--:R-:W-:Y:S01]  /*beb0*/  FADD.FTZ R13, R193.reuse, R13 ;  /* 0x0000000dc10d7221 */ /* 0x048fe20000010000 */
[----:B------:R-:W-:-:S06]  /*bec0*/  F2FP.F16.F32.PACK_AB R168, R193, R168 ;  /* 0x000000a8c1a8723e */ /* 0x000fcc00000000ff */
[----:B------:R-:W3:Y:S01]  /*bed0*/  MUFU.EX2 R171, R198 ;  /* 0x000000c600ab7308 */ /* 0x000ee20000000800 */
[C---:B----4-:R-:W-:Y:S01]  /*bee0*/  FADD.FTZ R14, R195.reuse, R14 ;  /* 0x0000000ec30e7221 */ /* 0x050fe20000010000 */
[----:B------:R-:W-:-:S06]  /*bef0*/  F2FP.F16.F32.PACK_AB R169, R195, R169 ;  /* 0x000000a9c3a9723e */ /* 0x000fcc00000000ff */
[----:B------:R-:W4:Y:S01]  /*bf00*/  MUFU.EX2 R176, R176 ;  /* 0x000000b000b07308 */ /* 0x000f220000000800 */
[----:B0-----:R-:W-:-:S04]  /*bf10*/  FADD.FTZ R13, R196, R13 ;  /* 0x0000000dc40d7221 */ /* 0x001fc80000010000 */
[C---:B------:R-:W-:Y:S01]  /*bf20*/  FADD.FTZ R13, R170.reuse, R13 ;  /* 0x0000000daa0d7221 */ /* 0x040fe20000010000 */
[----:B------:R-:W-:Y:S01]  /*bf30*/  F2FP.F16.F32.PACK_AB R170, R170, R196 ;  /* 0x000000c4aaaa723e */ /* 0x000fe200000000ff */
[----:B---3--:R-:W-:-:S04]  /*bf40*/  FADD.FTZ R14, R171, R14 ;  /* 0x0000000eab0e7221 */ /* 0x008fc80000010000 */
[C---:B----4-:R-:W-:Y:S01]  /*bf50*/  FADD.FTZ R14, R176.reuse, R14 ;  /* 0x0000000eb00e7221 */ /* 0x050fe20000010000 */
[----:B------:R-:W-:Y:S01]  /*bf60*/  F2FP.F16.F32.PACK_AB R171, R176, R171 ;  /* 0x000000abb0ab723e */ /* 0x000fe200000000ff */
[----:B--2---:R-:W-:Y:S06]  /*bf70*/  @!P0 BRA `(.L_x_714) ;  /* 0x0000000000048947 */ /* 0x004fec0003800000 */
[----:B------:R-:W-:Y:S01]  /*bf80*/  BPT.TRAP 0x1 ;  /* 0x000000040000795c */ /* 0x000fe20000300000 */
.L_x_714:
[----:B------:R0:W2:Y:S01]  /*bf90*/  SYNCS.PHASECHK.TRANS64.TRYWAIT P3, [R20+URZ+0x22850], R21 ;  /* 0x02285015140075a7 */ /* 0x0000a2000806017f */
[----:B------:R-:W-:Y:S05]  /*bfa0*/  @!P0 BRA `(.L_x_715) ;  /* 0x0000000000048947 */ /* 0x000fea0003800000 */
[----:B------:R-:W-:Y:S01]  /*bfb0*/  BPT.TRAP 0x1 ;  /* 0x000000040000795c */ /* 0x000fe20000300000 */
.L_x_715:
[----:B------:R-:W-:Y:S04]  /*bfc0*/  BSSY B0, `(.L_x_716) ;  /* 0x0000004000007945 */ /* 0x000fe80003800000 */
[----:B--2---:R-:W-:Y:S05]  /*bfd0*/  @P3 BRA `(.L_x_717) ;  /* 0x0000000000083947 */ /* 0x004fea0003800000 */
[----:B------:R-:W2:Y:S02]  /*bfe0*/  SYNCS.PHASECHK.TRANS64.TRYWAIT P3, [R20+URZ+0x22850], R21 ;  /* 0x02285015140075a7 */ /* 0x000ea4000806017f */
[----:B--2---:R-:W-:Y:S05]  /*bff0*/  @!P3 BRA `(.L_x_718) ;  /* 0x000000dc00e8b947 */ /* 0x004fea0003800000 */
.L_x_717:
[----:B------:R-:W-:Y:S05]  /*c000*/  BSYNC B0 ;  /* 0x0000000000007941 */ /* 0x000fea0003800000 */
.L_x_716:
[----:B------:R-:W3:Y:S01]  /*c010*/  S2R R173, SR_TID.X ;  /* 0x0000000000ad7919 */ /* 0x000ee20000002100 */
[----:B------:R-:W-:Y:S05]  /*c020*/  WARPSYNC.ALL ;  /* 0x0000000000007948 */ /* 0x000fea0003800000 */
[----:B------:R-:W-:Y:S02]  /*c030*/  IMAD.MOV.U32 R174, RZ, RZ, 0xc00 ;  /* 0x00000c00ffae7424 */ /* 0x000fe400078e00ff */
[----:B------:R-:W-:Y:S02]  /*c040*/  IMAD.MOV.U32 R175, RZ, RZ, 0x40000040 ;  /* 0x40000040ffaf7424 */ /* 0x000fe400078e00ff */
[----:B------:R-:W-:-:S02]  /*c050*/  IMAD R174, R200, R174, UR37 ;  /* 0x00000025c8ae7e24 */ /* 0x000fc4000f8e02ae */
[----:B------:R-:W-:Y:S01]  /*c060*/  IMAD.MOV.U32 R177, RZ, RZ, 0x40000040 ;  /* 0x40000040ffb17424 */ /* 0x000fe200078e00ff */
[----:B------:R-:W-:Y:S01]  /*c070*/  R2UR UR7, R175 ;  /* 0x00000000af0772ca */ /* 0x000fe200000e0000 */
[C---:B------:R-:W-:Y:S01]  /*c080*/  VIADD R176, R174.reuse, 0x80 ;  /* 0x00000080aeb07836 */ /* 0x040fe20000000000 */
[----:B------:R-:W-:Y:S01]  /*c090*/  R2UR UR6, R174 ;  /* 0x00000000ae0672ca */ /* 0x000fe200000e0000 */
[----:B------:R-:W-:Y:S02]  /*c0a0*/  IMAD.MOV.U32 R175, RZ, RZ, 0x40000040 ;  /* 0x40000040ffaf7424 */ /* 0x000fe400078e00ff */
[----:B012---:R-:W-:-:S05]  /*c0b0*/  @!P1 VIADD R20, R20, 0x22860 ;  /* 0x0002286014149836 */ /* 0x007fca0000000000 */
[----:B------:R-:W-:Y:S02]  /*c0c0*/  @!P1 PRMT R20, RZ, 0x654, R20 ;  /* 0x00000654ff149816 */ /* 0x000fe40000000014 */
[----:B---3--:R-:W-:-:S05]  /*c0d0*/  SHF.R.U32.HI R173, RZ, 0x7, R173 ;  /* 0x00000007ffad7819 */ /* 0x008fca00000116ad */
[----:B------:R-:W-:-:S05]  /*c0e0*/  VIADD R21, R173, 0x8 ;  /* 0x00000008ad157836 */ /* 0x000fca0000000000 */
[----:B------:R0:W-:Y:S06]  /*c0f0*/  BAR.SYNC.DEFER_BLOCKING R21, 0x100 ;  /* 0x000400150000751d */ /* 0x0001ec0000010000 */
[----:B------:R-:W-:-:S06]  /*c100*/  WARPGROUP.ARRIVE ;  /* 0x00000000000079c5 */ /* 0x000fcc0000000000 */
[----:B------:R-:W-:Y:S01]  /*c110*/  HGMMA.64x256x16.F32 R24, R204, gdesc[UR4].tnspB, R24, gsb0 ;  /* 0x43e00004cc187df0 */ /* 0x000fe20008000818 */
[----:B------:R-:W-:Y:S02]  /*c120*/  R2UR UR6, R176 ;  /* 0x00000000b00672ca */ /* 0x000fe400000e0000 */
[----:B------:R-:W-:Y:S01]  /*c130*/  R2UR UR7, R177 ;  /* 0x00000000b10772ca */ /* 0x000fe200000e0000 */
[----:B------:R-:W-:Y:S02]  /*c140*/  WARPGROUP.DEPBAR.LE gsb0, 0x0 ;  /* 0x00008000000079c5 */ /* 0x000fe40000010000 */
[----:B------:R-:W-:Y:S01]  /*c150*/  WARPGROUP.ARRIVE ;  /* 0x00000000000079c5 */ /* 0x000fe20000000000 */
[----:B------:R-:W-:Y:S02]  /*c160*/  IMAD.MOV.U32 R205, RZ, RZ, R172 ;  /* 0x000000ffffcd7224 */ /* 0x000fe400078e00ac */
[----:B------:R-:W-:-:S15]  /*c170*/  IMAD.MOV.U32 R206, RZ, RZ, R12 ;  /* 0x000000ffffce7224 */ /* 0x000fde00078e000c */
[----:B------:R-:W-:-:S04]  /*c180*/  NOP ;  /* 0x0000000000007918 */ /* 0x000fc80000000000 */
[----:B------:R-:W-:Y:S03]  /*c190*/  HGMMA.64x256x16.F32 R24, R152, gdesc[UR4].tnspB, R24, gsb0 ;  /* 0x43e0000498187df0 */ /* 0x000fe60008000818 */
[----:B------:R-:W-:Y:S02]  /*c1a0*/  WARPGROUP.DEPBAR.LE gsb0, 0x0 ;  /* 0x00008000000079c5 */ /* 0x000fe40000010000 */
[----:B------:R-:W-:Y:S01]  /*c1b0*/  VIADD R152, R174, 0x100 ;  /* 0x00000100ae987836 */ /* 0x000fe20000000000 */
[----:B------:R-:W-:Y:S01]  /*c1c0*/  WARPGROUP.ARRIVE ;  /* 0x00000000000079c5 */ /* 0x000fe20000000000 */
[----:B------:R-:W-:-:S03]  /*c1d0*/  IMAD.MOV.U32 R153, RZ, RZ, 0x40000040 ;  /* 0x40000040ff997424 */ /* 0x000fc600078e00ff */
[----:B------:R-:W-:Y:S01]  /*c1e0*/  R2UR UR6, R152 ;  /* 0x00000000980672ca */ /* 0x000fe200000e0000 */
[----:B------:R-:W-:Y:S01]  /*c1f0*/  VIADD R152, R174, 0x180 ;  /* 0x00000180ae987836 */ /* 0x000fe20000000000 */
[----:B------:R-:W-:Y:S01]  /*c200*/  R2UR UR7, R153 ;  /* 0x00000000990772ca */ /* 0x000fe200000e0000 */
[----:B------:R-:W-:-:S15]  /*c210*/  IMAD.MOV.U32 R153, RZ, RZ, 0x40000040 ;  /* 0x40000040ff997424 */ /* 0x000fde00078e00ff */
[----:B------:R-:W-:Y:S01]  /*c220*/  HGMMA.64x256x16.F32 R24, R156, gdesc[UR4].tnspB, R24, gsb0 ;  /* 0x43e000049c187df0 */ /* 0x000fe20008000818 */
[----:B------:R-:W-:Y:S01]  /*c230*/  R2UR UR6, R152 ;  /* 0x00000000980672ca */ /* 0x000fe200000e0000 */
[C---:B------:R-:W-:Y:S01]  /*c240*/  VIADD R152, R174.reuse, 0x200 ;  /* 0x00000200ae987836 */ /* 0x040fe20000000000 */
[----:B------:R-:W-:Y:S01]  /*c250*/  R2UR UR7, R153 ;  /* 0x00000000990772ca */ /* 0x000fe200000e0000 */
[----:B------:R-:W-:Y:S02]  /*c260*/  IMAD.MOV.U32 R153, RZ, RZ, 0x40000040 ;  /* 0x40000040ff997424 */ /* 0x000fe400078e00ff */
[----:B------:R-:W-:Y:S01]  /*c270*/  VIADD R174, R174, 0x280 ;  /* 0x00000280aeae7836 */ /* 0x000fe20000000000 */
[----:B------:R-:W-:Y:S02]  /*c280*/  WARPGROUP.DEPBAR.LE gsb0, 0x0 ;  /* 0x00008000000079c5 */ /* 0x000fe40000010000 */
[----:B------:R-:W-:-:S15]  /*c290*/  WARPGROUP.ARRIVE ;  /* 0x00000000000079c5 */ /* 0x000fde0000000000 */
[----:B------:R-:W-:-:S04]  /*c2a0*/  NOP ;  /* 0x0000000000007918 */ /* 0x000fc80000000000 */
[----:B------:R-:W-:Y:S01]  /*c2b0*/  HGMMA.64x256x16.F32 R24, R160, gdesc[UR4].tnspB, R24, gsb0 ;  /* 0x43e00004a0187df0 */ /* 0x000fe20008000818 */
[----:B------:R-:W-:Y:S02]  /*c2c0*/  R2UR UR6, R152 ;  /* 0x00000000980672ca */ /* 0x000fe400000e0000 */
[----:B------:R-:W-:Y:S01]  /*c2d0*/  R2UR UR7, R153 ;  /* 0x00000000990772ca */ /* 0x000fe200000e0000 */
[----:B------:R-:W-:Y:S02]  /*c2e0*/  WARPGROUP.DEPBAR.LE gsb0, 0x0 ;  /* 0x00008000000079c5 */ /* 0x000fe40000010000 */
[----:B------:R-:W-:-:S15]  /*c2f0*/  WARPGROUP.ARRIVE ;  /* 0x00000000000079c5 */ /* 0x000fde0000000000 */
[----:B------:R-:W-:-:S07]  /*c300*/  NOP ;  /* 0x0000000000007918 */ /* 0x000fce0000000000 */
[----:B------:R-:W-:Y:S01]  /*c310*/  HGMMA.64x256x16.F32 R24, R164, gdesc[UR4].tnspB, R24, gsb0 ;  /* 0x43e00004a4187df0 */ /* 0x000fe20008000818 */
[----:B------:R-:W-:Y:S02]  /*c320*/  R2UR UR6, R174 ;  /* 0x00000000ae0672ca */ /* 0x000fe400000e0000 */
[----:B------:R-:W-:Y:S01]  /*c330*/  R2UR UR7, R175 ;  /* 0x00000000af0772ca */ /* 0x000fe200000e0000 */
[----:B------:R-:W-:Y:S02]  /*c340*/  WARPGROUP.DEPBAR.LE gsb0, 0x0 ;  /* 0x00008000000079c5 */ /* 0x000fe40000010000 */
[----:B------:R-:W-:-:S15]  /*c350*/  WARPGROUP.ARRIVE ;  /* 0x00000000000079c5 */ /* 0x000fde0000000000 */
[----:B------:R-:W-:-:S07]  /*c360*/  NOP ;  /* 0x0000000000007918 */ /* 0x000fce0000000000 */
[----:B------:R-:W-:Y:S03]  /*c370*/  HGMMA.64x256x16.F32 R24, R168, gdesc[UR4].tnspB, R24, gsb0 ;  /* 0x43e00004a8187df0 */ /* 0x000fe60008000818 */
[----:B------:R-:W-:Y:S02]  /*c380*/  WARPGROUP.DEPBAR.LE gsb0, 0x0 ;  /* 0x00008000000079c5 */ /* 0x000fe40000010000 */
[----:B------:R0:W-:Y:S01]  /*c390*/  @!P1 SYNCS.ARRIVE.TRANS64.RED.A1T0 RZ, [R20+URZ], RZ ;  /* 0x000000ff14ff99a7 */ /* 0x0001e2000810043f */
[----:B------:R-:W-:Y:S05]  /*c3a0*/  @P2 BRA `(.L_x_719) ;  /* 0xffffffe000502947 */ /* 0x000fea000383ffff */
.L_x_709:
[----:B------:R-:W-:Y:S05]  /*c3b0*/  WARPSYNC.ALL ;  /* 0x0000000000007948 */ /* 0x000fea0003800000 */
[----:B------:R-:W1:Y:S01]  /*c3c0*/  SHFL.BFLY PT, R0, R13, 0x2, 0x1f ;  /* 0x0c401f000d007f89 */ /* 0x000e6200000e0000 */
[----:B0-----:R-:W-:Y:S02]  /*c3d0*/  IMAD.MOV.U32 R20, RZ, RZ, -0x800000 ;  /* 0xff800000ff147424 */ /* 0x001fe400078e00ff */
[----:B------:R-:W-:Y:S01]  /*c3e0*/  IMAD.MOV.U32 R4, RZ, RZ, RZ ;  /* 0x000000ffff047224 */ /* 0x000fe200078e00ff */
[----:B------:R0:W-:Y:S06]  /*c3f0*/  BAR.ARV R197, 0x100 ;  /* 0x000400c50000751d */ /* 0x0001ec0000002000 */
[----:B------:R-:W-:-:S02]  /*c400*/  VIADD R200, R200, 0x1 ;  /* 0x00000001c8c87836 */ /* 0x000fc40000000000 */
[----:B------:R-:W-:Y:S06]  /*c410*/  BAR.ARV 0x8, 0x180 ;  /* 0x0206000000007b1d */ /* 0x000fec0000002000 */
[----:B------:R-:W-:Y:S01]  /*c420*/  ISETP.NE.AND P1, PT, R200, 0x2, PT ;  /* 0x00000002c800780c */ /* 0x000fe20003f25270 */
[----:B------:R-:W-:-:S03]  /*c430*/  VIADD R221, R221, 0x1 ;  /* 0x00000001dddd7836 */ /* 0x000fc60000000000 */
[----:B------:R-:W-:Y:S01]  /*c440*/  SEL R200, R200, RZ, P1 ;  /* 0x000000ffc8c87207 */ /* 0x000fe20000800000 */
[----:B-1----:R-:W-:-:S05]  /*c450*/  FADD.FTZ R0, R0, R13 ;  /* 0x0000000d00007221 */ /* 0x002fca0000010000 */
[----:B------:R-:W1:Y:S02]  /*c460*/  SHFL.BFLY PT, R5, R0, 0x1, 0x1f ;  /* 0x0c201f0000057f89 */ /* 0x000e6400000e0000 */
[----:B-1----:R-:W-:-:S05]  /*c470*/  FADD.FTZ R7, R0, R5 ;  /* 0x0000000500077221 */ /* 0x002fca0000010000 */
[----:B------:R-:W-:-:S13]  /*c480*/  FSETP.NE.FTZ.AND P0, PT, R7, RZ, PT ;  /* 0x000000ff0700720b */ /* 0x000fda0003f15000 */
[----:B------:R-:W1:Y:S08]  /*c490*/  @P0 MUFU.LG2 R5, R7 ;  /* 0x0000000700050308 */ /* 0x000e700000000c00 */
[----:B------:R-:W2:Y:S01]  /*c4a0*/  @P0 MUFU.RCP R4, R7 ;  /* 0x0000000700040308 */ /* 0x000ea20000001000 */
[----:B-1----:R-:W-:Y:S01]  /*c4b0*/  @P0 FMUL.FTZ R6, R5, 0.69314718246459960938 ;  /* 0x3f31721805060820 */ /* 0x002fe20000410000 */
[----:B------:R-:W-:-:S04]  /*c4c0*/  @P0 FMUL.FTZ R5, R3, 0.69314718246459960938 ;  /* 0x3f31721803050820 */ /* 0x000fc80000410000 */
[----:B------:R-:W-:Y:S02]  /*c4d0*/  @P0 FFMA.FTZ R20, R5, R12, R6 ;  /* 0x0000000c05140223 */ /* 0x000fe40000010006 */
[----:B------:R-:W1:Y:S01]  /*c4e0*/  SHFL.BFLY PT, R5, R14, 0x2, 0x1f ;  /* 0x0c401f000e057f89 */ /* 0x000e6200000e0000 */
[-C--:B--2---:R-:W-:Y:S01]  /*c4f0*/  FMUL.FTZ R24, R24, R4.reuse ;  /* 0x0000000418187220 */ /* 0x084fe20000410000 */
        /* <DEDUP_REMOVED lines=22> */
[----:B-1----:R-:W-:Y:S01]  /*c660*/  FADD.FTZ R5, R5, R14 ;  /* 0x0000000e05057221 */ /* 0x002fe20000010000 */
[-C--:B------:R-:W-:Y:S01]  /*c670*/  FMUL.FTZ R69, R69, R4.reuse ;  /* 0x0000000445457220 */ /* 0x080fe20000410000 */
[-C--:B------:R-:W-:Y:S01]  /*c680*/  FMUL.FTZ R72, R72, R4.reuse ;  /* 0x0000000448487220 */ /* 0x080fe20000410000 */
[-C--:B------:R-:W-:Y:S01]  /*c690*/  FMUL.FTZ R73, R73, R4.reuse ;  /* 0x0000000449497220 */ /* 0x080fe20000410000 */
[-C--:B------:R-:W-:Y:S01]  /*c6a0*/  FMUL.FTZ R76, R76, R4.reuse ;  /* 0x000000044c4c7220 */ /* 0x080fe20000410000 */
[----:B------:R-:W1:Y:S01]  /*c6b0*/  SHFL.BFLY PT, R0, R5, 0x1, 0x1f ;  /* 0x0c201f0005007f89 */ /* 0x000e6200000e0000 */
        /* <DEDUP_REMOVED lines=24> */
[----:B------:R-:W-:Y:S01]  /*c840*/  IMAD.MOV.U32 R0, RZ, RZ, RZ ;  /* 0x000000ffff007224 */ /* 0x000fe200078e00ff */
[----:B------:R-:W-:Y:S01]  /*c850*/  SEL R5, RZ, 0x1, P1 ;  /* 0x00000001ff057807 */ /* 0x000fe20000800000 */
[-C--:B------:R-:W-:Y:S01]  /*c860*/  FMUL.FTZ R124, R124, R4.reuse ;  /* 0x000000047c7c7220 */ /* 0x080fe20000410000 */
[-C--:B------:R-:W-:Y:S01]  /*c870*/  FMUL.FTZ R125, R125, R4.reuse ;  /* 0x000000047d7d7220 */ /* 0x080fe20000410000 */
[----:B------:R-:W-:Y:S01]  /*c880*/  FSETP.NE.FTZ.AND P0, PT, R8, RZ, PT ;  /* 0x000000ff0800720b */ /* 0x000fe20003f15000 */
        /* <DEDUP_REMOVED lines=12> */
[----:B------:R-:W1:Y:S01]  /*c950*/  @P0 MUFU.LG2 R6, R8 ;  /* 0x0000000800060308 */ /* 0x000e620000000c00 */
[----:B------:R-:W-:Y:S01]  /*c960*/  @P0 FMUL.FTZ R10, R3, 0.69314718246459960938 ;  /* 0x3f317218030a0820 */ /* 0x000fe20000410000 */
[----:B------:R-:W-:Y:S01]  /*c970*/  IMAD.MOV.U32 R3, RZ, RZ, -0x800000 ;  /* 0xff800000ff037424 */ /* 0x000fe200078e00ff */
[----:B------:R-:W-:-:S05]  /*c980*/  LOP3.LUT R208, R208, R5, RZ, 0x3c, !PT ;  /* 0x00000005d0d07212 */ /* 0x000fca00078e3cff */
[----:B------:R-:W2:Y:S01]  /*c990*/  @P0 MUFU.RCP R0, R8 ;  /* 0x0000000800000308 */ /* 0x000ea20000001000 */
[----:B-1----:R-:W-:-:S04]  /*c9a0*/  @P0 FMUL.FTZ R7, R6, 0.69314718246459960938 ;  /* 0x3f31721806070820 */ /* 0x002fc80000410000 */
[----:B------:R-:W-:Y:S01]  /*c9b0*/  @P0 FFMA.FTZ R3, R10, R172, R7 ;  /* 0x000000ac0a030223 */ /* 0x000fe20000010007 */
[----:B------:R-:W-:Y:S01]  /*c9c0*/  PLOP3.LUT P0, PT, PT, PT, PT, 0x8, 0x0 ;  /* 0x000000000000781c */ /* 0x000fe20003f0e170 */
        /* <DEDUP_REMOVED lines=63> */
[----:B0-----:R-:W-:-:S07]  /*cdc0*/  FMUL.FTZ R151, R151, R0 ;  /* 0x0000000097977220 */ /* 0x001fce0000410000 */
.L_x_668:
[----:B------:R-:W-:Y:S05]  /*cdd0*/  WARPSYNC.ALL ;  /* 0x0000000000007948 */ /* 0x000fea0003800000 */
[----:B------:R-:W0:Y:S08]  /*cde0*/  S2UR UR5, SR_CgaCtaId ;  /* 0x00000000000579c3 */ /* 0x000e300000008800 */
[----:B------:R-:W-:Y:S06]  /*cdf0*/  BAR.SYNC.DEFER_BLOCKING 0x5, 0x180 ;  /* 0x0146000000007b1d */ /* 0x000fec0000010000 */
[----:B------:R-:W-:Y:S01]  /*ce00*/  UMOV UR4, 0x400 ;  /* 0x0000040000047882 */ /* 0x000fe20000000000 */
[----:B------:R-:W-:Y:S01]  /*ce10*/  BSSY B0, `(.L_x_720) ;  /* 0x00004e0000007945 */ /* 0x000fe20003800000 */
[----:B0-----:R-:W-:-:S06]  /*ce20*/  ULEA UR4, UR5, UR4, 0x18 ;  /* 0x0000000405047291 */ /* 0x001fcc000f8ec03f */
[----:B------:R-:W-:-:S05]  /*ce30*/  IMAD.U32 R19, RZ, RZ, UR4 ;  /* 0x00000004ff137e24 */ /* 0x000fca000f8e00ff */
[----:B-----5:R0:W1:Y:S01]  /*ce40*/  LDS.128 R152, [R19+0x228d0] ;  /* 0x0228d00013987984 */ /* 0x0200620000000c00 */
[----:B------:R-:W-:Y:S06]  /*ce50*/  BAR.ARV 0x4, 0x180 ;  /* 0x0106000000007b1d */ /* 0x000fec0000002000 */
[----:B------:R-:W-:Y:S05]  /*ce60*/  @P0 BRA `(.L_x_721) ;  /* 0x0000003c00940947 */ /* 0x000fea0003800000 */
[----:B------:R-:W2:Y:S01]  /*ce70*/  LDL R4, [R1+0x70] ;  /* 0x0000700001047983 */ /* 0x000ea20000100800 */
[C---:B------:R-:W-:Y:S01]  /*ce80*/  ISETP.NE.AND P0, PT, R216.reuse, RZ, PT ;  /* 0x000000ffd800720c */ /* 0x040fe20003f05270 */
[----:B------:R-:W-:Y:S01]  /*ce90*/  ULDC UR4, c[0x0][0xad4] ;  /* 0x0002b50000047ab9 */ /* 0x000fe20000000800 */
[----:B------:R-:W-:Y:S01]  /*cea0*/  F2FP.F16.F32.PACK_AB R6, R29, R28 ;  /* 0x0000001c1d06723e */ /* 0x000fe200000000ff */
[----:B------:R-:W3:Y:S01]  /*ceb0*/  S2R R0, SR_SWINHI ;  /* 0x0000000000007919 */ /* 0x000ee20000002f00 */
[----:B------:R-:W-:Y:S01]  /*cec0*/  SEL R216, R216, UR4, P0 ;  /* 0x00000004d8d87c07 */ /* 0x000fe20008000000 */
[----:B------:R-:W-:Y:S05]  /*ced0*/  WARPSYNC.ALL ;  /* 0x0000000000007948 */ /* 0x000fea0003800000 */
[----:B------:R-:W-:Y:S01]  /*cee0*/  F2FP.F16.F32.PACK_AB R7, R31, R30 ;  /* 0x0000001e1f07723e */ /* 0x000fe200000000ff */
[----:B------:R-:W-:Y:S01]  /*cef0*/  ULDC.64 UR4, c[0x0][0xc00] ;  /* 0x0003000000047ab9 */ /* 0x000fe20000000a00 */
[----:B------:R-:W-:Y:S01]  /*cf00*/  F2FP.F16.F32.PACK_AB R8, R33, R32 ;  /* 0x000000202108723e */ /* 0x000fe200000000ff */
[----:B------:R-:W-:Y:S01]  /*cf10*/  ULDC.64 UR6, c[0x0][0xc08] ;  /* 0x0003020000067ab9 */ /* 0x000fe20000000a00 */
[----:B------:R-:W-:-:S02]  /*cf20*/  F2FP.F16.F32.PACK_AB R9, R35, R34 ;  /* 0x000000222309723e */ /* 0x000fc400000000ff */
[----:B------:R-:W-:Y:S02]  /*cf30*/  F2FP.F16.F32.PACK_AB R10, R37, R36 ;  /* 0x00000024250a723e */ /* 0x000fe400000000ff */
[----:B------:R-:W-:Y:S01]  /*cf40*/  F2FP.F16.F32.PACK_AB R11, R39, R38 ;  /* 0x00000026270b723e */ /* 0x000fe200000000ff */
[----:B------:R-:W-:Y:S01]  /*cf50*/  BAR.SYNC.DEFER_BLOCKING 0x1, 0x100 ;  /* 0x0044000000007b1d */ /* 0x000fe20000010000 */
[----:B------:R-:W-:-:S04]  /*cf60*/  ISETP.NE.U32.AND P1, PT, RZ, UR4, PT ;  /* 0x00000004ff007c0c */ /* 0x000fc8000bf25070 */
[----:B------:R-:W-:Y:S02]  /*cf70*/  ISETP.NE.AND.EX P1, PT, RZ, UR5, PT, P1 ;  /* 0x00000005ff007c0c */ /* 0x000fe4000bf25310 */
[----:B------:R-:W-:Y:S02]  /*cf80*/  MOV R12, R19 ;  /* 0x00000013000c7202 */ /* 0x000fe40000000f00 */
[----:B---3--:R-:W-:-:S03]  /*cf90*/  MOV R13, R0 ;  /* 0x00000000000d7202 */ /* 0x008fc60000000f00 */
[----:B--2---:R-:W-:-:S04]  /*cfa0*/  IMAD.WIDE R14, R4, 0x2, R12 ;  /* 0x00000002040e7825 */ /* 0x004fc800078e020c */
[----:B------:R-:W-:Y:S01]  /*cfb0*/  IMAD.MOV.U32 R5, RZ, RZ, R15 ;  /* 0x000000ffff057224 */ /* 0x000fe200078e000f */
[----:B------:R-:W-:-:S04]  /*cfc0*/  LOP3.LUT R0, R14, 0x380, RZ, 0xc0, !PT ;  /* 0x000003800e007812 */ /* 0x000fc800078ec0ff */
[----:B------:R-:W-:-:S04]  /*cfd0*/  SHF.R.U64 R0, R0, 0x3, RZ ;  /* 0x0000000300007819 */ /* 0x000fc800000012ff */
[----:B------:R-:W-:-:S04]  /*cfe0*/  LOP3.LUT R4, R0, R14, RZ, 0x3c, !PT ;  /* 0x0000000e00047212 */ /* 0x000fc800078e3cff */
[----:B------:R-:W-:Y:S02]  /*cff0*/  MOV R0, R4 ;  /* 0x0000000400007202 */ /* 0x000fe40000000f00 */
[----:B------:R-:W-:Y:S02]  /*d000*/  F2FP.F16.F32.PACK_AB R4, R25, R24 ;  /* 0x000000181904723e */ /* 0x000fe400000000ff */
[----:B------:R-:W-:-:S05]  /*d010*/  F2FP.F16.F32.PACK_AB R5, R27, R26 ;  /* 0x0000001a1b05723e */ /* 0x000fca00000000ff */
[----:B------:R2:W-:Y:S02]  /*d020*/  STSM.16.M88.4 [R0], R4 ;  /* 0x0000000400007844 */ /* 0x0005e40000000200 */
[----:B--2---:R-:W-:Y:S02]  /*d030*/  IADD3 R4, P0, R14, 0x20, RZ ;  /* 0x000000200e047810 */ /* 0x004fe40007f1e0ff */
[----:B------:R-:W-:Y:S02]  /*d040*/  F2FP.F16.F32.PACK_AB R6, R45, R44 ;  /* 0x0000002c2d06723e */ /* 0x000fe400000000ff */
[----:B------:R-:W-:Y:S01]  /*d050*/  LOP3.LUT R0, R4, 0x380, RZ, 0xc0, !PT ;  /* 0x0000038004007812 */ /* 0x000fe200078ec0ff */
[----:B------:R-:W-:Y:S01]  /*d060*/  IMAD.X R5, RZ, RZ, R15, P0 ;  /* 0x000000ffff057224 */ /* 0x000fe200000e060f */
[----:B------:R-:W-:Y:S02]  /*d070*/  F2FP.F16.F32.PACK_AB R7, R47, R46 ;  /* 0x0000002e2f07723e */ /* 0x000fe400000000ff */
[----:B------:R-:W-:-:S04]  /*d080*/  SHF.R.U64 R0, R0, 0x3, RZ ;  /* 0x0000000300007819 */ /* 0x000fc800000012ff */
[----:B------:R-:W-:-:S04]  /*d090*/  LOP3.LUT R4, R0, R4, RZ, 0x3c, !PT ;  /* 0x0000000400047212 */ /* 0x000fc800078e3cff */
[----:B------:R-:W-:-:S05]  /*d0a0*/  MOV R4, R4 ;  /* 0x0000000400047202 */ /* 0x000fca0000000f00 */
[----:B------:R2:W-:Y:S02]  /*d0b0*/  STSM.16.M88.4 [R4], R8 ;  /* 0x0000000804007844 */ /* 0x0005e40000000200 */
[----:B--2---:R-:W-:Y:S02]  /*d0c0*/  IADD3 R4, P0, R14, 0x40, RZ ;  /* 0x000000400e047810 */ /* 0x004fe40007f1e0ff */
[----:B------:R-:W-:Y:S02]  /*d0d0*/  F2FP.F16.F32.PACK_AB R8, R49, R48 ;  /* 0x000000303108723e */ /* 0x000fe400000000ff */
[----:B------:R-:W-:Y:S01]  /*d0e0*/  LOP3.LUT R0, R4, 0x380, RZ, 0xc0, !PT ;  /* 0x0000038004007812 */ /* 0x000fe200078ec0ff */
[----:B------:R-:W-:Y:S01]  /*d0f0*/  IMAD.X R5, RZ, RZ, R15, P0 ;  /* 0x000000ffff057224 */ /* 0x000fe200000e060f */
[----:B------:R-:W-:Y:S02]  /*d100*/  F2FP.F16.F32.PACK_AB R9, R51, R50 ;  /* 0x000000323309723e */ /* 0x000fe400000000ff */
[----:B------:R-:W-:-:S02]  /*d110*/  SHF.R.U64 R0, R0, 0x3, RZ ;  /* 0x0000000300007819 */ /* 0x000fc400000012ff */
[----:B------:R-:W-:Y:S02]  /*d120*/  F2FP.F16.F32.PACK_AB R10, R53, R52 ;  /* 0x00000034350a723e */ /* 0x000fe400000000ff */
[----:B------:R-:W-:Y:S02]  /*d130*/  LOP3.LUT R4, R0, R4, RZ, 0x3c, !PT ;  /* 0x0000000400047212 */ /* 0x000fe400078e3cff */
[----:B------:R-:W-:Y:S02]  /*d140*/  F2FP.F16.F32.PACK_AB R11, R55, R54 ;  /* 0x00000036370b723e */ /* 0x000fe400000000ff */
        /* <DEDUP_REMOVED lines=136> */
[----:B--2---:R-:W-:-:S04]  /*d9d0*/  IADD3 R0, P0, R14, 0xc060, RZ ;  /* 0x0000c0600e007810 */ /* 0x004fc80007f1e0ff */
[----:B------:R-:W-:Y:S01]  /*d9e0*/  LOP3.LUT R4, R0, 0x380, RZ, 0xc0, !PT ;  /* 0x0000038000047812 */ /* 0x000fe200078ec0ff */
[----:B------:R-:W-:Y:S01]  /*d9f0*/  IMAD.X R15, RZ, RZ, R15, P0 ;  /* 0x000000ffff0f7224 */ /* 0x000fe200000e060f */
[----:B------:R-:W-:Y:S02]  /*da00*/  IADD3 R6, P0, R218, UR4, RZ ;  /* 0x00000004da067c10 */ /* 0x000fe4000ff1e0ff */
[----:B------:R-:W-:Y:S02]  /*da10*/  SHF.R.U64 R4, R4, 0x3, RZ ;  /* 0x0000000304047819 */ /* 0x000fe400000012ff */
[----:B------:R-:W-:Y:S02]  /*da20*/  IADD3.X R7, R219, UR5, RZ, P0, !PT ;  /* 0x00000005db077c10 */ /* 0x000fe400087fe4ff */
[----:B------:R-:W-:Y:S01]  /*da30*/  LOP3.LUT R14, R4, R0, RZ, 0x3c, !PT ;  /* 0x00000000040e7212 */ /* 0x000fe200078e3cff */
[----:B------:R-:W-:-:S03]  /*da40*/  IMAD.MOV.U32 R4, RZ, RZ, RZ ;  /* 0x000000ffff047224 */ /* 0x000fc600078e00ff */
[----:B------:R-:W-:Y:S02]  /*da50*/  MOV R14, R14 ;  /* 0x0000000e000e7202 */ /* 0x000fe40000000f00 */
[----:B------:R-:W-:-:S03]  /*da60*/  ISETP.NE.U32.AND P0, PT, RZ, UR6, PT ;  /* 0x00000006ff007c0c */ /* 0x000fc6000bf05070 */
[----:B------:R2:W-:Y:S01]  /*da70*/  STSM.16.M88.4 [R14], R8 ;  /* 0x000000080e007844 */ /* 0x0005e20000000200 */
[----:B------:R-:W-:Y:S01]  /*da80*/  BAR.SYNC.DEFER_BLOCKING 0x1, 0x100 ;  /* 0x0044000000007b1d */ /* 0x000fe20000010000 */
[----:B------:R-:W-:-:S13]  /*da90*/  ISETP.NE.AND.EX P0, PT, RZ, UR7, PT, P0 ;  /* 0x00000007ff007c0c */ /* 0x000fda000bf05300 */
[----:B------:R-:W-:Y:S01]  /*daa0*/  @P0 IADD3 R218, P2, R218, UR6, RZ ;  /* 0x00000006dada0c10 */ /* 0x000fe2000ff5e0ff */
[----:B------:R-:W-:Y:S02]  /*dab0*/  ULDC UR6, c[0x0][0xa88] ;  /* 0x0002a20000067ab9 */ /* 0x000fe40000000800 */
[----:B------:R-:W-:Y:S01]  /*dac0*/  IMAD.U32 R0, RZ, RZ, UR6 ;  /* 0x00000006ff007e24 */ /* 0x000fe2000f8e00ff */
[----:B------:R-:W-:Y:S01]  /*dad0*/  @P0 IADD3.X R219, R219, UR7, RZ, P2, !PT ;  /* 0x00000007dbdb0c10 */ /* 0x000fe200097fe4ff */
[----:B------:R3:W5:Y:S04]  /*dae0*/  @P1 LDG.E R4, desc[UR40][R6.64] ;  /* 0x0000002806041981 */ /* 0x000768000c1e1900 */
[----:B------:R3:W5:Y:S01]  /*daf0*/  @P0 LDG.E R0, desc[UR40][R218.64] ;  /* 0x00000028da000981 */ /* 0x000762000c1e1900 */
[----:B------:R-:W-:Y:S01]  /*db00*/  IMAD.MOV.U32 R15, RZ, RZ, 0x9b8 ;  /* 0x000009b8ff0f7424 */ /* 0x000fe200078e00ff */
[----:B------:R-:W-:-:S04]  /*db10*/  ISETP.GT.AND P2, PT, R216, 0x1, PT ;  /* 0x00000001d800780c */ /* 0x000fc80003f44270 */
[----:B------:R-:W-:-:S04]  /*db20*/  SEL R15, R15, 0x978, P2 ;  /* 0x000009780f0f7807 */ /* 0x000fc80001000000 */
[----:B--2---:R3:W2:Y:S08]  /*db30*/  LDC.64 R10, c[0x0][R15+0x220] ;  /* 0x000088000f0a7b82 */ /* 0x0046b00000000a00 */
[----:B------:R3:W4:Y:S01]  /*db40*/  LDC.64 R8, c[0x0][R15+0x218] ;  /* 0x000086000f087b82 */ /* 0x0007220000000a00 */
[----:B------:R-:W-:Y:S05]  /*db50*/  @P0 BRA `(.L_x_722) ;  /* 0x0000000000100947 */ /* 0x000fea0003800000 */
[----:B------:R-:W-:Y:S05]  /*db60*/  @!P1 BRA `(.L_x_722) ;  /* 0x00000000000c9947 */ /* 0x000fea0003800000 */
[----:B-----5:R-:W2:Y:S04]  /*db70*/  LDG.E R0, desc[UR40][R6.64] ;  /* 0x0000002806007981 */ /* 0x020ea8000c1e1900 */
[----:B---3--:R-:W2:Y:S02]  /*db80*/  LDG.E R6, desc[UR40][R6.64+0x4] ;  /* 0x0000042806067981 */ /* 0x008ea4000c1e1900 */
[----:B--2---:R-:W-:-:S07]  /*db90*/  IMAD.IADD R0, R6, 0x1, -R0 ;  /* 0x0000000106007824 */ /* 0x004fce00078e0a00 */
.L_x_722:
[----:B------:R-:W4:Y:S01]  /*dba0*/  LDL.LU R5, [R1+0x4c] ;  /* 0x00004c0001057983 */ /* 0x000f220000300800 */
[----:B------:R-:W0:Y:S03]  /*dbb0*/  LDC R157, c[0x0][0xbe8] ;  /* 0x0002fa00ff9d7b82 */ /* 0x000e260000000800 */
[----:B------:R-:W4:Y:S01]  /*dbc0*/  LDL R160, [R1+0x6c] ;  /* 0x00006c0001a07983 */ /* 0x000f220000100800 */
[----:B------:R-:W-:-:S03]  /*dbd0*/  ISETP.NE.U32.AND P0, PT, RZ, UR4, PT ;  /* 0x00000004ff007c0c */ /* 0x000fc6000bf05070 */
[----:B------:R-:W4:Y:S01]  /*dbe0*/  LDL R159, [R1+0x68] ;  /* 0x00006800019f7983 */ /* 0x000f220000100800 */
[----:B---3--:R-:W3:Y:S01]  /*dbf0*/  LDC.64 R6, c[0x0][R15+0x228] ;  /* 0x00008a000f067b82 */ /* 0x008ee20000000a00 */
[----:B------:R-:W-:Y:S02]  /*dc00*/  ISETP.NE.AND.EX P0, PT, RZ, UR5, PT, P0 ;  /* 0x00000005ff007c0c */ /* 0x000fe4000bf05300 */
[----:B------:R-:W3:Y:S02]  /*dc10*/  LDL R158, [R1+0x54] ;  /* 0x00005400019e7983 */ /* 0x000ee40000100800 */
[----:B------:R-:W-:Y:S02]  /*dc20*/  SEL R217, R217, RZ, !P0 ;  /* 0x000000ffd9d97207 */ /* 0x000fe40004000000 */
[----:B0-----:R-:W-:-:S03]  /*dc30*/  ISETP.NE.AND P1, PT, R157, 0x1, PT ;  /* 0x000000019d00780c */ /* 0x001fc60003f25270 */
[----:B--2---:R-:W-:Y:S02]  /*dc40*/  IMAD R11, R11, R217, RZ ;  /* 0x000000d90b0b7224 */ /* 0x004fe400078e02ff */
[----:B----4-:R-:W-:-:S08]  /*dc50*/  IMAD R14, R9, R215, RZ ;  /* 0x000000d7090e7224 */ /* 0x010fd000078e02ff */
[----:B-1----:R-:W0:Y:S01]  /*dc60*/  @P1 LDC R152, c[0x0][0xbec] ;  /* 0x0002fb00ff981b82 */ /* 0x002e220000000800 */
[----:B------:R-:W-:-:S07]  /*dc70*/  IMAD.WIDE.U32 R8, R8, R215, RZ ;  /* 0x000000d708087225 */ /* 0x000fce00078e00ff */
[----:B------:R-:W1:Y:S01]  /*dc80*/  @P1 LDC R156, c[0x0][0xbf0] ;  /* 0x0002fc00ff9c1b82 */ /* 0x000e620000000800 */
[----:B------:R-:W-:Y:S02]  /*dc90*/  IMAD.IADD R14, R9, 0x1, R14 ;  /* 0x00000001090e7824 */ /* 0x000fe400078e020e */
[----:B-----5:R-:W-:Y:S01]  /*dca0*/  IMAD R0, R0, R157, RZ ;  /* 0x0000009d00007224 */ /* 0x020fe200078e02ff */
[----:B------:R-:W-:-:S05]  /*dcb0*/  SEL R5, R5, RZ, !P0 ;  /* 0x000000ff05057207 */ /* 0x000fca0004000000 */
[C---:B------:R-:W-:Y:S02]  /*dcc0*/  IMAD R5, R10.reuse, R5, R11 ;  /* 0x000000050a057224 */ /* 0x040fe400078e020b */
[----:B------:R-:W-:-:S04]  /*dcd0*/  IMAD.WIDE.U32 R10, R10, R217, RZ ;  /* 0x000000d90a0a7225 */ /* 0x000fc800078e00ff */
[----:B------:R-:W-:Y:S01]  /*dce0*/  IMAD.IADD R11, R11, 0x1, R5 ;  /* 0x000000010b0b7824 */ /* 0x000fe200078e0205 */
[--C-:B------:R-:W-:Y:S02]  /*dcf0*/  IADD3 R10, P0, P3, R10, R8, R4.reuse ;  /* 0x000000080a0a7210 */ /* 0x100fe40007b1e004 */
[----:B------:R-:W-:Y:S02]  /*dd00*/  SHF.R.S32.HI R5, RZ, 0x1f, R4 ;  /* 0x0000001fff057819 */ /* 0x000fe40000011404 */
[----:B------:R-:W-:Y:S02]  /*dd10*/  SEL R8, R223, RZ, P2 ;  /* 0x000000ffdf087207 */ /* 0x000fe40001000000 */
[----:B------:R-:W-:Y:S01]  /*dd20*/  IADD3.X R11, R11, R14, R5, P0, P3 ;  /* 0x0000000e0b0b7210 */ /* 0x000fe200007e6405 */
[----:B------:R-:W-:Y:S02]  /*dd30*/  IMAD R14, R222, 0x80, R160 ;  /* 0x00000080de0e7824 */ /* 0x000fe400078e02a0 */
[----:B---3--:R-:W-:-:S02]  /*dd40*/  IMAD R21, R7, R8, RZ ;  /* 0x0000000807157224 */ /* 0x008fc400078e02ff */
[----:B------:R-:W-:-:S04]  /*dd50*/  IMAD.WIDE.U32 R8, R6, R8, RZ ;  /* 0x0000000806087225 */ /* 0x000fc800078e00ff */
[----:B0-----:R-:W-:-:S04]  /*dd60*/  @P1 IMAD.HI.U32 R6, R14, R152, RZ ;  /* 0x000000980e061227 */ /* 0x001fc800078e00ff */
[----:B------:R-:W-:Y:S01]  /*dd70*/  IMAD.MOV.U32 R152, RZ, RZ, R14 ;  /* 0x000000ffff987224 */ /* 0x000fe200078e000e */
[----:B-1----:R-:W-:Y:S02]  /*dd80*/  @P1 SHF.R.U32.HI R152, RZ, R156, R6 ;  /* 0x0000009cff981219 */ /* 0x002fe40000011606 */
[----:B------:R0:W1:Y:S03]  /*dd90*/  LDC.64 R6, c[0x0][R15+0x210] ;  /* 0x000084000f067b82 */ /* 0x0000660000000a00 */
[----:B0-----:R-:W-:-:S04]  /*dda0*/  IMAD.MOV R15, RZ, RZ, -R152 ;  /* 0x000000ffff0f7224 */ /* 0x001fc800078e0a98 */
[----:B------:R-:W-:Y:S01]  /*ddb0*/  IMAD R15, R157, R15, R14 ;  /* 0x0000000f9d0f7224 */ /* 0x000fe200078e020e */
[----:B------:R-:W-:Y:S01]  /*ddc0*/  IADD3 R8, P0, P3, R152, R10, R8 ;  /* 0x0000000a98087210 */ /* 0x000fe20007b1e008 */
[----:B------:R-:W-:Y:S01]  /*ddd0*/  IMAD.IADD R21, R9, 0x1, R21 ;  /* 0x0000000109157824 */ /* 0x000fe200078e0215 */
[----:B------:R-:W-:Y:S02]  /*dde0*/  SHF.R.S32.HI R9, RZ, 0x1f, R152 ;  /* 0x0000001fff097819 */ /* 0x000fe40000011498 */
[----:B------:R-:W-:Y:S02]  /*ddf0*/  SHF.R.S32.HI R10, RZ, 0x1f, R15 ;  /* 0x0000001fff0a7819 */ /* 0x000fe4000001140f */
[----:B------:R-:W-:Y:S01]  /*de00*/  IADD3.X R9, R9, R11, R21, P0, P3 ;  /* 0x0000000b09097210 */ /* 0x000fe200007e6415 */
[----:B-1----:R-:W-:-:S04]  /*de10*/  IMAD R7, R7, R15, RZ ;  /* 0x0000000f07077224 */ /* 0x002fc800078e02ff */
[C---:B------:R-:W-:Y:S02]  /*de20*/  IMAD R7, R6.reuse, R10, R7 ;  /* 0x0000000a06077224 */ /* 0x040fe400078e0207 */
[----:B------:R-:W0:Y:S01]  /*de30*/  LDC.64 R10, c[0x0][0xba8] ;  /* 0x0002ea00ff0a7b82 */ /* 0x000e220000000a00 */
[----:B------:R-:W-:-:S07]  /*de40*/  IMAD.WIDE.U32 R8, R6, R15, R8 ;  /* 0x0000000f06087225 */ /* 0x000fce00078e0008 */
[----:B0-----:R-:W0:Y:S08]  /*de50*/  @!P2 LDC R10, c[0x0][0xb50] ;  /* 0x0002d400ff0aab82 */ /* 0x001e300000000800 */
[----:B------:R-:W1:Y:S01]  /*de60*/  @!P2 LDC R11, c[0x0][0xb54] ;  /* 0x0002d500ff0bab82 */ /* 0x000e620000000800 */
[----:B------:R-:W-:Y:S02]  /*de70*/  IMAD.IADD R7, R9, 0x1, R7 ;  /* 0x0000000109077824 */ /* 0x000fe400078e0207 */
[----:B------:R-:W-:Y:S01]  /*de80*/  IMAD R21, R222, 0x80, R159 ;  /* 0x00000080de157824 */ /* 0x000fe200078e029f */
[----:B0-----:R-:W-:-:S04]  /*de90*/  LEA R10, P0, R8, R10, 0x2 ;  /* 0x0000000a080a7211 */ /* 0x001fc800078010ff */
[----:B-1----:R-:W-:Y:S01]  /*dea0*/  LEA.HI.X R11, R8, R11, R7, 0x2, P0 ;  /* 0x0000000b080b7211 */ /* 0x002fe200000f1407 */
[----:B------:R-:W-:Y:S04]  /*deb0*/  SHFL.IDX PT, R6, R10, RZ, 0x1c1f ;  /* 0x001c1fff0a067589 */ /* 0x000fe800000e0000 */
[----:B------:R-:W0:Y:S04]  /*dec0*/  SHFL.IDX PT, R7, R11, RZ, 0x1c1f ;  /* 0x001c1fff0b077589 */ /* 0x000e2800000e0000 */
[----:B------:R1:W-:Y:S04]  /*ded0*/  SHFL.IDX PT, R8, R10, 0x1, 0x1c1f ;  /* 0x003c1f000a087f89 */ /* 0x0003e800000e0000 */
[----:B------:R-:W2:Y:S01]  /*dee0*/  SHFL.IDX PT, R9, R11, 0x1, 0x1c1f ;  /* 0x003c1f000b097f89 */ /* 0x000ea200000e0000 */
[----:B------:R-:W-:Y:S01]  /*def0*/  LOP3.LUT P0, RZ, R158, 0x3, RZ, 0xc0, !PT ;  /* 0x000000039eff7812 */ /* 0x000fe2000780c0ff */
[----:B-1----:R-:W-:-:S03]  /*df00*/  VIADD R10, R21, 0x8 ;  /* 0x00000008150a7836 */ /* 0x002fc60000000000 */
[-C--:B------:R-:W-:Y:S02]  /*df10*/  ISETP.GE.OR P3, PT, R21, R0.reuse, P0 ;  /* 0x000000001500720c */ /* 0x080fe40000766670 */
[----:B------:R-:W-:-:S11]  /*df20*/  ISETP.GE.OR P0, PT, R10, R0, P0 ;  /* 0x000000000a00720c */ /* 0x000fd60000706670 */
[----:B0-----:R0:W-:Y:S04]  /*df30*/  @!P3 ST.E desc[UR40][R6.64], R20 ;  /* 0x000000140600b985 */ /* 0x0011e8000c101928 */
[----:B--2---:R0:W-:Y:S01]  /*df40*/  @!P0 ST.E desc[UR40][R8.64], R3 ;  /* 0x0000000308008985 */ /* 0x0041e2000c101928 */
[----:B------:R-:W-:Y:S05]  /*df50*/  @P2 BRA `(.L_x_723) ;  /* 0x0000001000382947 */ /* 0x000fea0003800000 */
[----:B0-----:R-:W0:Y:S01]  /*df60*/  S2R R3, SR_TID.X ;  /* 0x0000000000037919 */ /* 0x001e220000002100 */
[----:B------:R-:W1:Y:S01]  /*df70*/  @P1 LDC R10, c[0x0][0xbec] ;  /* 0x0002fb00ff0a1b82 */ /* 0x000e620000000800 */
[----:B------:R-:W-:Y:S01]  /*df80*/  ULDC.64 UR4, c[0x0][0xaa0] ;  /* 0x0002a80000047ab9 */ /* 0x000fe20000000a00 */
[----:B0-----:R-:W-:-:S05]  /*df90*/  VIADD R3, R3, 0xffffff80 ;  /* 0xffffff8003037836 */ /* 0x001fca0000000000 */
[----:B------:R-:W-:-:S04]  /*dfa0*/  SHF.R.S32.HI R6, RZ, 0x1f, R3 ;  /* 0x0000001fff067819 */ /* 0x000fc80000011403 */
[----:B------:R-:W-:-:S04]  /*dfb0*/  LEA.HI R7, R6, R3, RZ, 0x3 ;  /* 0x0000000306077211 */ /* 0x000fc800078f18ff */
[----:B------:R-:W-:-:S05]  /*dfc0*/  SHF.R.S32.HI R6, RZ, 0x3, R7 ;  /* 0x00000003ff067819 */ /* 0x000fca0000011407 */
[----:B------:R-:W-:-:S04]  /*dfd0*/  IMAD R9, R6, 0x40, R203 ;  /* 0x0000004006097824 */ /* 0x000fc800078e02cb */
[----:B------:R-:W-:-:S03]  /*dfe0*/  IMAD.WIDE R12, R9, 0x2, R12 ;  /* 0x00000002090c7825 */ /* 0x000fc600078e020c */
[C---:B------:R-:W-:Y:S02]  /*dff0*/  IADD3 R45, P5, R12.reuse, 0x5000, RZ ;  /* 0x000050000c2d7810 */ /* 0x040fe40007fbe0ff */
[C---:B------:R-:W-:Y:S02]  /*e000*/  IADD3 R29, P0, R12.reuse, 0x1000, RZ ;  /* 0x000010000c1d7810 */ /* 0x040fe40007f1e0ff */
[C---:B------:R-:W-:Y:S02]  /*e010*/  IADD3 R33, P2, R12.reuse, 0x2000, RZ ;  /* 0x000020000c217810 */ /* 0x040fe40007f5e0ff */
[C---:B------:R-:W-:Y:S02]  /*e020*/  IADD3 R37, P3, R12.reuse, 0x3000, RZ ;  /* 0x000030000c257810 */ /* 0x040fe40007f7e0ff */
[----:B------:R-:W-:Y:S02]  /*e030*/  IADD3 R41, P4, R12, 0x4000, RZ ;  /* 0x000040000c297810 */ /* 0x000fe40007f9e0ff */
[----:B------:R-:W-:-:S02]  /*e040*/  LOP3.LUT R44, R45, 0x380, RZ, 0xc0, !PT ;  /* 0x000003802d2c7812 */ /* 0x000fc400078ec0ff */
[----:B------:R-:W-:Y:S02]  /*e050*/  LOP3.LUT R28, R29, 0x380, RZ, 0xc0, !PT ;  /* 0x000003801d1c7812 */ /* 0x000fe400078ec0ff */
[----:B------:R-:W-:Y:S02]  /*e060*/  LOP3.LUT R32, R33, 0x380, RZ, 0xc0, !PT ;  /* 0x0000038021207812 */ /* 0x000fe400078ec0ff */
[----:B------:R-:W-:Y:S02]  /*e070*/  LOP3.LUT R36, R37, 0x380, RZ, 0xc0, !PT ;  /* 0x0000038025247812 */ /* 0x000fe400078ec0ff */
[----:B------:R-:W-:Y:S02]  /*e080*/  LOP3.LUT R40, R41, 0x380, RZ, 0xc0, !PT ;  /* 0x0000038029287812 */ /* 0x000fe400078ec0ff */
[----:B------:R-:W-:Y:S02]  /*e090*/  SHF.R.U64 R44, R44, 0x3, RZ ;  /* 0x000000032c2c7819 */ /* 0x000fe400000012ff */
[----:B------:R-:W-:-:S02]  /*e0a0*/  SHF.R.U64 R28, R28, 0x3, RZ ;  /* 0x000000031c1c7819 */ /* 0x000fc400000012ff */
[----:B------:R-:W-:Y:S02]  /*e0b0*/  SHF.R.U64 R32, R32, 0x3, RZ ;  /* 0x0000000320207819 */ /* 0x000fe400000012ff */
[----:B------:R-:W-:Y:S02]  /*e0c0*/  SHF.R.U64 R36, R36, 0x3, RZ ;  /* 0x0000000324247819 */ /* 0x000fe400000012ff */
[----:B------:R-:W-:Y:S02]  /*e0d0*/  SHF.R.U64 R40, R40, 0x3, RZ ;  /* 0x0000000328287819 */ /* 0x000fe400000012ff */
[----:B------:R-:W-:Y:S01]  /*e0e0*/  LOP3.LUT R44, R44, R45, RZ, 0x3c, !PT ;  /* 0x0000002d2c2c7212 */ /* 0x000fe200078e3cff */
[--C-:B------:R-:W-:Y:S01]  /*e0f0*/  IMAD.X R45, RZ, RZ, R13.reuse, P5 ;  /* 0x000000ffff2d7224 */ /* 0x100fe200028e060d */
[----:B------:R-:W-:Y:S02]  /*e100*/  IADD3 R65, P5, R12, 0xa000, RZ ;  /* 0x0000a0000c417810 */ /* 0x000fe40007fbe0ff */
        /* <DEDUP_REMOVED lines=8> */
[C---:B------:R-:W-:Y:S01]  /*e190*/  IADD3 R49, P0, R12.reuse, 0x6000, RZ ;  /* 0x000060000c317810 */ /* 0x040fe20007f1e0ff */
[----:B------:R-:W-:Y:S01]  /*e1a0*/  IMAD R5, R5, UR4, RZ ;  /* 0x0000000405057c24 */ /* 0x000fe2000f8e02ff */
[C---:B------:R-:W-:Y:S01]  /*e1b0*/  IADD3 R53, P2, R12.reuse, 0x7000, RZ ;  /* 0x000070000c357810 */ /* 0x040fe20007f5e0ff */
[----:B------:R-:W5:Y:S01]  /*e1c0*/  LD.E.128 R28, desc[UR40][R28.64] ;  /* 0x000000281c1c7980 */ /* 0x000f62000c101d00 */
[----:B------:R-:W-:-:S02]  /*e1d0*/  IADD3 R57, P3, R12, 0x8000, RZ ;  /* 0x000080000c397810 */ /* 0x000fc40007f7e0ff */
[----:B------:R-:W-:Y:S01]  /*e1e0*/  IADD3 R61, P4, R12, 0x9000, RZ ;  /* 0x000090000c3d7810 */ /* 0x000fe20007f9e0ff */
[----:B------:R-:W5:Y:S01]  /*e1f0*/  LD.E.128 R32, desc[UR40][R32.64] ;  /* 0x0000002820207980 */ /* 0x000f62000c101d00 */
[----:B------:R-:W-:Y:S02]  /*e200*/  LOP3.LUT R64, R65, 0x380, RZ, 0xc0, !PT ;  /* 0x0000038041407812 */ /* 0x000fe400078ec0ff */
[----:B------:R-:W-:Y:S01]  /*e210*/  LOP3.LUT R48, R49, 0x380, RZ, 0xc0, !PT ;  /* 0x0000038031307812 */ /* 0x000fe200078ec0ff */
[----:B------:R-:W5:Y:S01]  /*e220*/  LD.E.128 R36, desc[UR40][R36.64] ;  /* 0x0000002824247980 */ /* 0x000f62000c101d00 */
[----:B------:R-:W-:Y:S02]  /*e230*/  LOP3.LUT R52, R53, 0x380, RZ, 0xc0, !PT ;  /* 0x0000038035347812 */ /* 0x000fe400078ec0ff */
[----:B------:R-:W-:Y:S01]  /*e240*/  LOP3.LUT R56, R57, 0x380, RZ, 0xc0, !PT ;  /* 0x0000038039387812 */ /* 0x000fe200078ec0ff */
[----:B------:R-:W5:Y:S01]  /*e250*/  LD.E.128 R40, desc[UR40][R40.64] ;  /* 0x0000002828287980 */ /* 0x000f62000c101d00 */
[----:B------:R-:W-:-:S02]  /*e260*/  LOP3.LUT R60, R61, 0x380, RZ, 0xc0, !PT ;  /* 0x000003803d3c7812 */ /* 0x000fc400078ec0ff */
[----:B------:R-:W-:Y:S01]  /*e270*/  SHF.R.U64 R64, R64, 0x3, RZ ;  /* 0x0000000340407819 */ /* 0x000fe200000012ff */
[----:B------:R-:W5:Y:S01]  /*e280*/  LD.E.128 R44, desc[UR40][R44.64] ;  /* 0x000000282c2c7980 */ /* 0x000f62000c101d00 */
[----:B------:R-:W-:Y:S02]  /*e290*/  LOP3.LUT R11, R12, 0x380, RZ, 0xc0, !PT ;  /* 0x000003800c0b7812 */ /* 0x000fe400078ec0ff */
[----:B------:R-:W-:Y:S02]  /*e2a0*/  SHF.R.U64 R48, R48, 0x3, RZ ;  /* 0x0000000330307819 */ /* 0x000fe400000012ff */
[----:B------:R-:W-:Y:S02]  /*e2b0*/  SHF.R.U64 R52, R52, 0x3, RZ ;  /* 0x0000000334347819 */ /* 0x000fe400000012ff */
[----:B------:R-:W-:Y:S02]  /*e2c0*/  SHF.R.U64 R56, R56, 0x3, RZ ;  /* 0x0000000338387819 */ /* 0x000fe400000012ff */
[----:B------:R-:W-:-:S02]  /*e2d0*/  SHF.R.U64 R60, R60, 0x3, RZ ;  /* 0x000000033c3c7819 */ /* 0x000fc400000012ff */
[----:B------:R-:W-:Y:S01]  /*e2e0*/  LOP3.LUT R64, R64, R65, RZ, 0x3c, !PT ;  /* 0x0000004140407212 */ /* 0x000fe200078e3cff */
[--C-:B------:R-:W-:Y:S01]  /*e2f0*/  IMAD.X R65, RZ, RZ, R13.reuse, P5 ;  /* 0x000000ffff417224 */ /* 0x100fe200028e060d */
[----:B------:R-:W-:Y:S02]  /*e300*/  IADD3 R9, P5, R12, 0xf000, RZ ;  /* 0x0000f0000c097810 */ /* 0x000fe40007fbe0ff */
[----:B------:R-:W-:Y:S02]  /*e310*/  SHF.R.U64 R11, R11, 0x3, RZ ;  /* 0x000000030b0b7819 */ /* 0x000fe400000012ff */
[----:B------:R-:W-:Y:S01]  /*e320*/  LOP3.LUT R48, R48, R49, RZ, 0x3c, !PT ;  /* 0x0000003130307212 */ /* 0x000fe200078e3cff */
[--C-:B------:R-:W-:Y:S01]  /*e330*/  IMAD.X R49, RZ, RZ, R13.reuse, P0 ;  /* 0x000000ffff317224 */ /* 0x100fe200000e060d */
[----:B------:R-:W-:Y:S01]  /*e340*/  LOP3.LUT R52, R52, R53, RZ, 0x3c, !PT ;  /* 0x0000003534347212 */ /* 0x000fe200078e3cff */
[--C-:B------:R-:W-:Y:S01]  /*e350*/  IMAD.X R53, RZ, RZ, R13.reuse, P2 ;  /* 0x000000ffff357224 */ /* 0x100fe200010e060d */
[----:B------:R-:W-:Y:S01]  /*e360*/  LOP3.LUT R56, R56, R57, RZ, 0x3c, !PT ;  /* 0x0000003938387212 */ /* 0x000fe200078e3cff */
[--C-:B------:R-:W-:Y:S01]  /*e370*/  IMAD.X R57, RZ, RZ, R13.reuse, P3 ;  /* 0x000000ffff397224 */ /* 0x100fe200018e060d */
[----:B------:R-:W-:Y:S01]  /*e380*/  LOP3.LUT R60, R60, R61, RZ, 0x3c, !PT ;  /* 0x0000003d3c3c7212 */ /* 0x000fe200078e3cff */
[--C-:B------:R-:W-:Y:S01]  /*e390*/  IMAD.X R61, RZ, RZ, R13.reuse, P4 ;  /* 0x000000ffff3d7224 */ /* 0x100fe200020e060d */
[C---:B------:R-:W-:Y:S01]  /*e3a0*/  IADD3 R69, P0, R12.reuse, 0xb000, RZ ;  /* 0x0000b0000c457810 */ /* 0x040fe20007f1e0ff */
[----:B------:R-:W-:Y:S01]  /*e3b0*/  IMAD.X R85, RZ, RZ, R13, P5 ;  /* 0x000000ffff557224 */ /* 0x000fe200028e060d */
[C---:B------:R-:W-:Y:S01]  /*e3c0*/  IADD3 R73, P2, R12.reuse, 0xc000, RZ ;  /* 0x0000c0000c497810 */ /* 0x040fe20007f5e0ff */
[----:B------:R-:W5:Y:S01]  /*e3d0*/  LD.E.128 R48, desc[UR40][R48.64] ;  /* 0x0000002830307980 */ /* 0x000f62000c101d00 */
[----:B------:R-:W-:-:S02]  /*e3e0*/  IADD3 R77, P3, R12, 0xd000, RZ ;  /* 0x0000d0000c4d7810 */ /* 0x000fc40007f7e0ff */
[----:B------:R-:W-:Y:S01]  /*e3f0*/  IADD3 R81, P4, R12, 0xe000, RZ ;  /* 0x0000e0000c517810 */ /* 0x000fe20007f9e0ff */
[----:B------:R-:W5:Y:S01]  /*e400*/  LD.E.128 R52, desc[UR40][R52.64] ;  /* 0x0000002834347980 */ /* 0x000f62000c101d00 */
[----:B------:R-:W-:Y:S02]  /*e410*/  LOP3.LUT R8, R9, 0x380, RZ, 0xc0, !PT ;  /* 0x0000038009087812 */ /* 0x000fe400078ec0ff */
[----:B------:R-:W-:Y:S01]  /*e420*/  LOP3.LUT R12, R11, R12, RZ, 0x3c, !PT ;  /* 0x0000000c0b0c7212 */ /* 0x000fe200078e3cff */
[----:B------:R-:W5:Y:S01]  /*e430*/  LD.E.128 R56, desc[UR40][R56.64] ;  /* 0x0000002838387980 */ /* 0x000f62000c101d00 */
[----:B------:R-:W-:Y:S02]  /*e440*/  SHF.R.U64 R8, R8, 0x3, RZ ;  /* 0x0000000308087819 */ /* 0x000fe400000012ff */
[----:B------:R-:W-:Y:S01]  /*e450*/  LOP3.LUT R68, R69, 0x380, RZ, 0xc0, !PT ;  /* 0x0000038045447812 */ /* 0x000fe200078ec0ff */
[----:B------:R0:W5:Y:S01]  /*e460*/  LD.E.128 R24, desc[UR40][R12.64] ;  /* 0x000000280c187980 */ /* 0x000162000c101d00 */
[----:B------:R-:W-:-:S02]  /*e470*/  LOP3.LUT R84, R8, R9, RZ, 0x3c, !PT ;  /* 0x0000000908547212 */ /* 0x000fc400078e3cff */
[----:B------:R-:W-:Y:S01]  /*e480*/  LOP3.LUT R8, R7, 0xfffffff8, RZ, 0xc0, !PT ;  /* 0xfffffff807087812 */ /* 0x000fe200078ec0ff */
[----:B------:R-:W5:Y:S01]  /*e490*/  LD.E.128 R60, desc[UR40][R60.64] ;  /* 0x000000283c3c7980 */ /* 0x000f62000c101d00 */
[----:B------:R-:W-:Y:S02]  /*e4a0*/  LOP3.LUT R72, R73, 0x380, RZ, 0xc0, !PT ;  /* 0x0000038049487812 */ /* 0x000fe400078ec0ff */
[----:B------:R-:W-:Y:S01]  /*e4b0*/  LOP3.LUT R76, R77, 0x380, RZ, 0xc0, !PT ;  /* 0x000003804d4c7812 */ /* 0x000fe200078ec0ff */
[----:B------:R-:W5:Y:S01]  /*e4c0*/  LD.E.128 R64, desc[UR40][R64.64] ;  /* 0x0000002840407980 */ /* 0x000f62000c101d00 */
[----:B------:R-:W-:Y:S01]  /*e4d0*/  LOP3.LUT R80, R81, 0x380, RZ, 0xc0, !PT ;  /* 0x0000038051507812 */ /* 0x000fe200078ec0ff */
[----:B0-----:R-:W0:Y:S01]  /*e4e0*/  @P1 LDC R12, c[0x0][0xbf0] ;  /* 0x0002fc00ff0c1b82 */ /* 0x001e220000000800 */
[----:B------:R-:W-:Y:S01]  /*e4f0*/  IMAD.IADD R3, R3, 0x1, -R8 ;  /* 0x0000000103037824 */ /* 0x000fe200078e0a08 */
[----:B------:R-:W-:Y:S01]  /*e500*/  SHF.R.U64 R68, R68, 0x3, RZ ;  /* 0x0000000344447819 */ /* 0x000fe200000012ff */
[----:B------:R-:W-:Y:S01]  /*e510*/  IMAD R9, R4, UR5, R5 ;  /* 0x0000000504097c24 */ /* 0x000fe2000f8e0205 */
[----:B------:R-:W-:Y:S01]  /*e520*/  SHF.R.U64 R72, R72, 0x3, RZ ;  /* 0x0000000348487819 */ /* 0x000fe200000012ff */
[----:B------:R-:W-:Y:S01]  /*e530*/  IMAD.WIDE.U32 R4, R4, UR4, RZ ;  /* 0x0000000404047c25 */ /* 0x000fe2000f8e00ff */
[----:B------:R-:W-:Y:S01]  /*e540*/  SHF.R.U64 R76, R76, 0x3, RZ ;  /* 0x000000034c4c7819 */ /* 0x000fe200000012ff */
[----:B------:R-:W-:Y:S01]  /*e550*/  ULDC.64 UR4, c[0x0][0xae8] ;  /* 0x0002ba0000047ab9 */ /* 0x000fe20000000a00 */
[----:B------:R-:W-:Y:S01]  /*e560*/  SHF.R.U64 R80, R80, 0x3, RZ ;  /* 0x0000000350507819 */ /* 0x000fe200000012ff */
[----:B------:R-:W-:Y:S01]  /*e570*/  IMAD R3, R3, 0x20, R6 ;  /* 0x0000002003037824 */ /* 0x000fe200078e0206 */
[----:B------:R-:W-:Y:S01]  /*e580*/  LOP3.LUT R68, R68, R69, RZ, 0x3c, !PT ;  /* 0x0000004544447212 */ /* 0x000fe200078e3cff */
[----:B------:R-:W-:Y:S01]  /*e590*/  IMAD.IADD R5, R5, 0x1, R9 ;  /* 0x0000000105057824 */ /* 0x000fe200078e0209 */
[----:B------:R-:W-:Y:S01]  /*e5a0*/  LOP3.LUT R72, R72, R73, RZ, 0x3c, !PT ;  /* 0x0000004948487212 */ /* 0x000fe200078e3cff */
[----:B------:R-:W-:Y:S01]  /*e5b0*/  IMAD R11, R222, 0x80, R3 ;  /* 0x00000080de0b7824 */ /* 0x000fe200078e0203 */
[----:B------:R-:W-:Y:S01]  /*e5c0*/  LOP3.LUT R76, R76, R77, RZ, 0x3c, !PT ;  /* 0x0000004d4c4c7212 */ /* 0x000fe200078e3cff */
[----:B------:R-:W-:Y:S01]  /*e5d0*/  IMAD.WIDE.U32 R4, R215, UR4, R4 ;  /* 0x00000004d7047c25 */ /* 0x000fe2000f8e0004 */
[----:B------:R-:W-:Y:S01]  /*e5e0*/  LOP3.LUT R80, R80, R81, RZ, 0x3c, !PT ;  /* 0x0000005150507212 */ /* 0x000fe200078e3cff */
[----:B------:R-:W5:Y:S01]  /*e5f0*/  LD.E.128 R84, desc[UR40][R84.64] ;  /* 0x0000002854547980 */ /* 0x000f62000c101d00 */
[----:B------:R-:W-:Y:S01]  /*e600*/  SHF.R.S32.HI R8, RZ, 0x1f, R217 ;  /* 0x0000001fff087819 */ /* 0x000fe200000114d9 */
[----:B-1----:R-:W-:-:S04]  /*e610*/  @P1 IMAD.HI.U32 R3, R11, R10, RZ ;  /* 0x0000000a0b031227 */ /* 0x002fc800078e00ff */
[--C-:B------:R-:W-:Y:S02]  /*e620*/  IMAD.X R69, RZ, RZ, R13.reuse, P0 ;  /* 0x000000ffff457224 */ /* 0x100fe400000e060d */
[--C-:B------:R-:W-:Y:S02]  /*e630*/  IMAD.X R73, RZ, RZ, R13.reuse, P2 ;  /* 0x000000ffff497224 */ /* 0x100fe400010e060d */
[--C-:B------:R-:W-:Y:S02]  /*e640*/  IMAD.X R77, RZ, RZ, R13.reuse, P3 ;  /* 0x000000ffff4d7224 */ /* 0x100fe400018e060d */
[----:B------:R-:W-:Y:S01]  /*e650*/  IMAD.X R81, RZ, RZ, R13, P4 ;  /* 0x000000ffff517224 */ /* 0x000fe200020e060d */
[----:B------:R-:W5:Y:S01]  /*e660*/  LD.E.128 R68, desc[UR40][R68.64] ;  /* 0x0000002844447980 */ /* 0x000f62000c101d00 */
[----:B------:R-:W-:Y:S01]  /*e670*/  IMAD R5, R215, UR5, R5 ;  /* 0x00000005d7057c24 */ /* 0x000fe2000f8e0205 */
[----:B------:R-:W-:Y:S01]  /*e680*/  ULDC.64 UR4, c[0x0][0xaf0] ;  /* 0x0002bc0000047ab9 */ /* 0x000fe20000000a00 */
[----:B------:R-:W-:Y:S01]  /*e690*/  IMAD.MOV.U32 R7, RZ, RZ, R11 ;  /* 0x000000ffff077224 */ /* 0x000fe200078e000b */
[----:B0-----:R-:W-:Y:S01]  /*e6a0*/  @P1 SHF.R.U32.HI R7, RZ, R12, R3 ;  /* 0x0000000cff071219 */ /* 0x001fe20000011603 */
[----:B------:R-:W-:Y:S01]  /*e6b0*/  IMAD R8, R8, UR4, RZ ;  /* 0x0000000408087c24 */ /* 0x000fe2000f8e02ff */
[----:B------:R-:W5:Y:S01]  /*e6c0*/  LD.E.128 R72, desc[UR40][R72.64] ;  /* 0x0000002848487980 */ /* 0x000f62000c101d00 */
[----:B------:R-:W-:Y:S01]  /*e6d0*/  IMAD.WIDE.U32 R4, R217, UR4, R4 ;  /* 0x00000004d9047c25 */ /* 0x000fe2000f8e0004 */
[----:B------:R-:W-:-:S02]  /*e6e0*/  SHF.R.S32.HI R3, RZ, 0x1f, R7 ;  /* 0x0000001fff037819 */ /* 0x000fc40000011407 */
[----:B------:R-:W5:Y:S01]  /*e6f0*/  LD.E.128 R76, desc[UR40][R76.64] ;  /* 0x000000284c4c7980 */ /* 0x000f62000c101d00 */
[----:B------:R-:W-:Y:S01]  /*e700*/  IMAD R9, R217, UR5, R8 ;  /* 0x00000005d9097c24 */ /* 0x000fe2000f8e0208 */
[----:B------:R-:W-:Y:S02]  /*e710*/  ULDC.64 UR4, c[0x0][0xae0] ;  /* 0x0002b80000047ab9 */ /* 0x000fe40000000a00 */
[----:B------:R-:W5:Y:S01]  /*e720*/  LD.E.128 R80, desc[UR40][R80.64] ;  /* 0x0000002850507980 */ /* 0x000f62000c101d00 */
[----:B------:R-:W-:Y:S01]  /*e730*/  IMAD.MOV R10, RZ, RZ, -R7 ;  /* 0x000000ffff0a7224 */ /* 0x000fe200078e0a07 */
[----:B------:R-:W-:Y:S01]  /*e740*/  @!PT LDS RZ, [RZ] ;  /* 0x00000000fffff984 */ /* 0x000fe20000000800 */
[----:B------:R-:W-:Y:S01]  /*e750*/  @!PT LDS RZ, [RZ] ;  /* 0x00000000fffff984 */ /* 0x000fe20000000800 */
[----:B------:R-:W-:Y:S01]  /*e760*/  @!PT LDS RZ, [RZ] ;  /* 0x00000000fffff984 */ /* 0x000fe20000000800 */
[----:B------:R-:W-:Y:S01]  /*e770*/  @!PT LDS RZ, [RZ] ;  /* 0x00000000fffff984 */ /* 0x000fe20000000800 */
[----:B------:R0:W-:Y:S06]  /*e780*/  MEMBAR.ALL.CTA ;  /* 0x0000000000007992 */ /* 0x0001ec0000008000 */
[----:B0-----:R-:W0:Y:S01]  /*e790*/  FENCE.VIEW.ASYNC.S ;  /* 0x00000000000073c6 */ /* 0x001e220000000000 */
[----:B------:R-:W-:-:S02]  /*e7a0*/  IMAD.IADD R5, R5, 0x1, R9 ;  /* 0x0000000105057824 */ /* 0x000fc400078e0209 */
[----:B------:R-:W-:Y:S02]  /*e7b0*/  IMAD R8, R3, UR4, RZ ;  /* 0x0000000403087c24 */ /* 0x000fe4000f8e02ff */
[----:B------:R-:W-:Y:S02]  /*e7c0*/  IMAD R157, R157, R10, R11 ;  /* 0x0000000a9d9d7224 */ /* 0x000fe400078e020b */
[----:B------:R-:W-:-:S04]  /*e7d0*/  IMAD.WIDE.U32 R4, R7, UR4, R4 ;  /* 0x0000000407047c25 */ /* 0x000fc8000f8e0004 */
[----:B------:R-:W-:Y:S01]  /*e7e0*/  IMAD R9, R7, UR5, R8 ;  /* 0x0000000507097c24 */ /* 0x000fe2000f8e0208 */
[----:B------:R-:W-:Y:S01]  /*e7f0*/  SHF.R.S32.HI R7, RZ, 0x1f, R157 ;  /* 0x0000001fff077819 */ /* 0x000fe2000001149d */
[----:B------:R-:W-:Y:S01]  /*e800*/  ULDC.64 UR4, c[0x0][0xad8] ;  /* 0x0002b60000047ab9 */ /* 0x000fe20000000a00 */
[----:B------:R-:W-:Y:S02]  /*e810*/  VIADD R3, R19, 0x22820 ;  /* 0x0002282013037836 */ /* 0x000fe40000000000 */
[----:B------:R-:W-:Y:S02]  /*e820*/  IMAD.IADD R5, R5, 0x1, R9 ;  /* 0x0000000105057824 */ /* 0x000fe400078e0209 */
[----:B------:R-:W-:Y:S01]  /*e830*/  IMAD R8, R7, UR4, RZ ;  /* 0x0000000407087c24 */ /* 0x000fe2000f8e02ff */
[----:B------:R-:W-:Y:S01]  /*e840*/  PRMT R3, RZ, 0x654, R3 ;  /* 0x00000654ff037816 */ /* 0x000fe20000000003 */
[----:B------:R-:W-:-:S04]  /*e850*/  IMAD.WIDE.U32 R4, R157, UR4, R4 ;  /* 0x000000049d047c25 */ /* 0x000fc8000f8e0004 */
[----:B------:R-:W-:Y:S01]  /*e860*/  IMAD R21, R157, UR5, R8 ;  /* 0x000000059d157c24 */ /* 0x000fe2000f8e0208 */
[----:B------:R-:W-:Y:S01]  /*e870*/  ULDC.64 UR4, c[0x0][0xa80] ;  /* 0x0002a00000047ab9 */ /* 0x000fe20000000a00 */
[----:B0-----:R0:W-:Y:S02]  /*e880*/  SYNCS.ARRIVE.TRANS64.RED.A1T0 RZ, [R3+URZ], RZ ;  /* 0x000000ff03ff79a7 */ /* 0x0011e4000810043f */
[----:B------:R-:W-:Y:S01]  /*e890*/  IMAD.IADD R21, R5, 0x1, R21 ;  /* 0x0000000105157824 */ /* 0x000fe200078e0215 */
[----:B0-----:R-:W-:Y:S01]  /*e8a0*/  LEA R3, P0, R4, UR4, 0x1 ;  /* 0x0000000404037c11 */ /* 0x001fe2000f8008ff */
[----:B------:R-:W-:-:S03]  /*e8b0*/  UMOV UR4, 0xffffffff ;  /* 0xffffffff00047882 */ /* 0x000fc60000000000 */
[----:B------:R-:W-:Y:S01]  /*e8c0*/  LEA.HI.X R21, R4, UR5, R21, 0x1, P0 ;  /* 0x0000000504157c11 */ /* 0x000fe200080f0c15 */
[----:B------:R-:W-:Y:S08]  /*e8d0*/  BRA.DIV UR4, `(.L_x_724) ;  /* 0x000000b604c47947 */ /* 0x000ff0000b800000 */
[----:B------:R0:W1:Y:S04]  /*e8e0*/  SHFL.IDX PT, R20, R21, RZ, 0x181f ;  /* 0x00181fff15147589 */ /* 0x00006800000e0000 */
[----:B------:R0:W2:Y:S02]  /*e8f0*/  SHFL.IDX PT, R14, R3, RZ, 0x181f ;  /* 0x00181fff030e7589 */ /* 0x0000a400000e0000 */
.L_x_936:
[----:B------:R-:W-:Y:S01]  /*e900*/  IMAD R89, R222, 0x80, R6 ;  /* 0x00000080de597824 */ /* 0x000fe200078e0206 */
[----:B------:R-:W-:Y:S01]  /*e910*/  BSSY B1, `(.L_x_725) ;  /* 0x000001a000017945 */ /* 0x000fe20003800000 */
[----:B------:R-:W-:-:S03]  /*e920*/  VIADD R91, R203, 0xc0 ;  /* 0x000000c0cb5b7836 */ /* 0x000fc60000000000 */
[----:B------:R-:W-:-:S13]  /*e930*/  ISETP.GE.AND P0, PT, R89, R0, PT ;  /* 0x000000005900720c */ /* 0x000fda0003f06270 */
[----:B------:R-:W-:Y:S05]  /*e940*/  @P0 BRA `(.L_x_726) ;  /* 0x0000000000580947 */ /* 0x000fea0003800000 */
[----:B------:R-:W-:Y:S01]  /*e950*/  ULDC UR4, c[0x0][0xac8] ;  /* 0x0002b20000047ab9 */ /* 0x000fe20000000800 */
[C---:B------:R-:W-:Y:S01]  /*e960*/  VIADD R11, R203.reuse, 0xc0 ;  /* 0x000000c0cb0b7836 */ /* 0x040fe20000000000 */
[----:B------:R-:W-:Y:S02]  /*e970*/  ISETP.GE.AND P3, PT, R203, UR4, PT ;  /* 0x00000004cb007c0c */ /* 0x000fe4000bf66270 */
[----:B------:R-:W-:Y:S02]  /*e980*/  ISETP.GE.AND P2, PT, R214, UR4, PT ;  /* 0x00000004d6007c0c */ /* 0x000fe4000bf46270 */
[----:B------:R-:W-:Y:S02]  /*e990*/  ISETP.GE.AND P1, PT, R213, UR4, PT ;  /* 0x00000004d5007c0c */ /* 0x000fe4000bf26270 */
[----:B------:R-:W-:Y:S02]  /*e9a0*/  ISETP.GE.AND P0, PT, R11, UR4, PT ;  /* 0x000000040b007c0c */ /* 0x000fe4000bf06270 */
[----:B------:R-:W-:-:S02]  /*e9b0*/  SHF.R.S32.HI R8, RZ, 0x1f, R203 ;  /* 0x0000001fff087819 */ /* 0x000fc400000114cb */
[----:B------:R-:W-:Y:S02]  /*e9c0*/  SHF.R.S32.HI R10, RZ, 0x1f, R214 ;  /* 0x0000001fff0a7819 */ /* 0x000fe400000114d6 */
[----:B------:R-:W-:Y:S02]  /*e9d0*/  SHF.R.S32.HI R13, RZ, 0x1f, R213 ;  /* 0x0000001fff0d7819 */ /* 0x000fe400000114d5 */
[CC--:B--2---:R-:W-:Y:S02]  /*e9e0*/  @!P3 LEA R4, P5, R203.reuse, R14.reuse, 0x1 ;  /* 0x0000000ecb04b211 */ /* 0x0c4fe400078a08ff */
[----:B------:R-:W-:Y:S02]  /*e9f0*/  @!P2 LEA R6, P4, R214, R14, 0x1 ;  /* 0x0000000ed606a211 */ /* 0x000fe400078808ff */
[----:B-1----:R-:W-:Y:S02]  /*ea00*/  @!P3 LEA.HI.X R5, R203, R20, R8, 0x1, P5 ;  /* 0x00000014cb05b211 */ /* 0x002fe400028f0c08 */
[----:B------:R-:W-:-:S02]  /*ea10*/  @!P1 LEA R8, P5, R213, R14, 0x1 ;  /* 0x0000000ed5089211 */ /* 0x000fc400078a08ff */
[----:B------:R-:W-:Y:S01]  /*ea20*/  @!P2 LEA.HI.X R7, R214, R20, R10, 0x1, P4 ;  /* 0x00000014d607a211 */ /* 0x000fe200020f0c0a */
[----:B-----5:R3:W-:Y:S01]  /*ea30*/  @!P3 ST.E.128 desc[UR40][R4.64], R24 ;  /* 0x000000180400b985 */ /* 0x0207e2000c101d28 */
[----:B------:R-:W-:Y:S02]  /*ea40*/  SHF.R.S32.HI R12, RZ, 0x1f, R11 ;  /* 0x0000001fff0c7819 */ /* 0x000fe4000001140b */
[----:B------:R-:W-:Y:S01]  /*ea50*/  @!P0 LEA R10, P4, R11, R14, 0x1 ;  /* 0x0000000e0b0a8211 */ /* 0x000fe200078808ff */
[----:B------:R3:W-:Y:S01]  /*ea60*/  @!P2 ST.E.128 desc[UR40][R6.64], R40 ;  /* 0x000000280600a985 */ /* 0x0007e2000c101d28 */
[-C--:B------:R-:W-:Y:S02]  /*ea70*/  @!P1 LEA.HI.X R9, R213, R20.reuse, R13, 0x1, P5 ;  /* 0x00000014d5099211 */ /* 0x080fe400028f0c0d */
[----:B------:R-:W-:-:S03]  /*ea80*/  @!P0 LEA.HI.X R11, R11, R20, R12, 0x1, P4 ;  /* 0x000000140b0b8211 */ /* 0x000fc600020f0c0c */
[----:B------:R3:W-:Y:S04]  /*ea90*/  @!P1 ST.E.128 desc[UR40][R8.64], R56 ;  /* 0x0000003808009985 */ /* 0x0007e8000c101d28 */
[----:B------:R3:W-:Y:S02]  /*eaa0*/  @!P0 ST.E.128 desc[UR40][R10.64], R72 ;  /* 0x000000480a008985 */ /* 0x0007e4000c101d28 */
.L_x_726:
[----:B------:R-:W-:Y:S05]  /*eab0*/  BSYNC B1 ;  /* 0x0000000000017941 */ /* 0x000fea0003800000 */
.L_x_725:
[----:B------:R-:W-:Y:S01]  /*eac0*/  UMOV UR4, 0xffffffff ;  /* 0xffffffff00047882 */ /* 0x000fe20000000000 */
[----:B---3-5:R-:W-:Y:S02]  /*ead0*/  SHF.R.S32.HI R24, RZ, 0x1f, R91 ;  /* 0x0000001fff187819 */ /* 0x028fe4000001145b */
[----:B------:R-:W-:Y:S05]  /*eae0*/  BRA.DIV UR4, `(.L_x_727) ;  /* 0x000000b604747947 */ /* 0x000fea000b800000 */
[----:B-1----:R1:W3:Y:S04]  /*eaf0*/  SHFL.IDX PT, R20, R21, 0x1, 0x181f ;  /* 0x00381f0015147f89 */ /* 0x0022e800000e0000 */
[----:B--2---:R1:W2:Y:S02]  /*eb00*/  SHFL.IDX PT, R14, R3, 0x1, 0x181f ;  /* 0x00381f00030e7f89 */ /* 0x0042a400000e0000 */
.L_x_940:
[----:B------:R-:W-:Y:S01]  /*eb10*/  VIADD R5, R89, 0x20 ;  /* 0x0000002059057836 */ /* 0x000fe20000000000 */
[----:B------:R-:W-:Y:S04]  /*eb20*/  BSSY B1, `(.L_x_728) ;  /* 0x0000017000017945 */ /* 0x000fe80003800000 */
[----:B------:R-:W-:-:S13]  /*eb30*/  ISETP.GE.AND P0, PT, R5, R0, PT ;  /* 0x000000000500720c */ /* 0x000fda0003f06270 */
[----:B------:R-:W-:Y:S05]  /*eb40*/  @P0 BRA `(.L_x_729) ;  /* 0x0000000000500947 */ /* 0x000fea0003800000 */
[----:B------:R-:W-:Y:S01]  /*eb50*/  ULDC UR4, c[0x0][0xac8] ;  /* 0x0002b20000047ab9 */ /* 0x000fe20000000800 */
[----:B------:R-:W-:Y:S02]  /*eb60*/  SHF.R.S32.HI R8, RZ, 0x1f, R203 ;  /* 0x0000001fff087819 */ /* 0x000fe400000114cb */
[----:B------:R-:W-:Y:S02]  /*eb70*/  ISETP.GE.AND P3, PT, R203, UR4, PT ;  /* 0x00000004cb007c0c */ /* 0x000fe4000bf66270 */
[----:B------:R-:W-:Y:S02]  /*eb80*/  ISETP.GE.AND P2, PT, R214, UR4, PT ;  /* 0x00000004d6007c0c */ /* 0x000fe4000bf46270 */
[----:B------:R-:W-:Y:S02]  /*eb90*/  ISETP.GE.AND P1, PT, R213, UR4, PT ;  /* 0x00000004d5007c0c */ /* 0x000fe4000bf26270 */
[----:B------:R-:W-:Y:S02]  /*eba0*/  ISETP.GE.AND P0, PT, R91, UR4, PT ;  /* 0x000000045b007c0c */ /* 0x000fe4000bf06270 */
[----:B------:R-:W-:-:S02]  /*ebb0*/  SHF.R.S32.HI R10, RZ, 0x1f, R214 ;  /* 0x0000001fff0a7819 */ /* 0x000fc400000114d6 */
[----:B------:R-:W-:-:S03]  /*ebc0*/  SHF.R.S32.HI R12, RZ, 0x1f, R213 ;  /* 0x0000001fff0c7819 */ /* 0x000fc600000114d5 */
[CC--:B--2---:R-:W-:Y:S02]  /*ebd0*/  @!P3 LEA R4, P5, R203.reuse, R14.reuse, 0x1 ;  /* 0x0000000ecb04b211 */ /* 0x0c4fe400078a08ff */
[C---:B------:R-:W-:Y:S02]  /*ebe0*/  @!P2 LEA R6, P4, R214.reuse, R14, 0x1 ;  /* 0x0000000ed606a211 */ /* 0x040fe400078808ff */
        /* <DEDUP_REMOVED lines=10> */
.L_x_729:
[----:B------:R-:W-:Y:S05]  /*ec90*/  BSYNC B1 ;  /* 0x0000000000017941 */ /* 0x000fea0003800000 */
.L_x_728:
[----:B------:R-:W-:-:S03]  /*eca0*/  UMOV UR4, 0xffffffff ;  /* 0xffffffff00047882 */ /* 0x000fc60000000000 */
[----:B------:R-:W-:Y:S05]  /*ecb0*/  BRA.DIV UR4, `(.L_x_730) ;  /* 0x000000b604487947 */ /* 0x000fea000b800000 */
[----:B----4-:R4:W0:Y:S04]  /*ecc0*/  SHFL.IDX PT, R4, R21, 0x2, 0x181f ;  /* 0x00581f0015047f89 */ /* 0x01082800000e0000 */
[----:B--2---:R4:W2:Y:S02]  /*ecd0*/  SHFL.IDX PT, R14, R3, 0x2, 0x181f ;  /* 0x00581f00030e7f89 */ /* 0x0048a400000e0000 */
.L_x_944:
        /* <DEDUP_REMOVED lines=14> */
[----:B0-----:R-:W-:Y:S02]  /*edc0*/  @!P3 LEA.HI.X R11, R203, R4, R6, 0x1, P5 ;  /* 0x00000004cb0bb211 */ /* 0x001fe400028f0c06 */
        /* <DEDUP_REMOVED lines=9> */
.L_x_732:
[----:B------:R-:W-:Y:S05]  /*ee60*/  BSYNC B1 ;  /* 0x0000000000017941 */ /* 0x000fea0003800000 */
.L_x_731:
[----:B------:R-:W-:-:S03]  /*ee70*/  UMOV UR4, 0xffffffff ;  /* 0xffffffff00047882 */ /* 0x000fc60000000000 */
[----:B------:R-:W-:Y:S05]  /*ee80*/  BRA.DIV UR4, `(.L_x_733) ;  /* 0x000000b6041c7947 */ /* 0x000fea000b800000 */
[----:B0-----:R0:W0:Y:S04]  /*ee90*/  SHFL.IDX PT, R4, R21, 0x3, 0x181f ;  /* 0x00781f0015047f89 */ /* 0x00102800000e0000 */
[----:B--2---:R2:W0:Y:S02]  /*eea0*/  SHFL.IDX PT, R14, R3, 0x3, 0x181f ;  /* 0x00781f00030e7f89 */ /* 0x00442400000e0000 */
.L_x_948:
[----:B-12-4-:R-:W-:-:S05]  /*eeb0*/  VIADD R3, R89, 0x60 ;  /* 0x0000006059037836 */ /* 0x016fca0000000000 */
[----:B------:R-:W-:-:S13]  /*eec0*/  ISETP.GE.AND P0, PT, R3, R0, PT ;  /* 0x000000000300720c */ /* 0x000fda0003f06270 */
[----:B------:R-:W-:Y:S05]  /*eed0*/  @P0 BRA `(.L_x_734) ;  /* 0x0000002c004c0947 */ /* 0x000fea0003800000 */
[----:B------:R-:W-:Y:S01]  /*eee0*/  ULDC UR4, c[0x0][0xac8] ;  /* 0x0002b20000047ab9 */ /* 0x000fe20000000800 */
[----:B------:R-:W-:Y:S02]  /*eef0*/  SHF.R.S32.HI R13, RZ, 0x1f, R203 ;  /* 0x0000001fff0d7819 */ /* 0x000fe400000114cb */
[----:B------:R-:W-:Y:S02]  /*ef00*/  ISETP.GE.AND P3, PT, R203, UR4, PT ;  /* 0x00000004cb007c0c */ /* 0x000fe4000bf66270 */
[----:B------:R-:W-:Y:S02]  /*ef10*/  ISETP.GE.AND P4, PT, R214, UR4, PT ;  /* 0x00000004d6007c0c */ /* 0x000fe4000bf86270 */
[----:B------:R-:W-:Y:S02]  /*ef20*/  ISETP.GE.AND P5, PT, R213, UR4, PT ;  /* 0x00000004d5007c0c */ /* 0x000fe4000bfa6270 */
[----:B------:R-:W-:Y:S02]  /*ef30*/  SHF.R.S32.HI R12, RZ, 0x1f, R214 ;  /* 0x0000001fff0c7819 */ /* 0x000fe400000114d6 */
[----:B------:R-:W-:-:S05]  /*ef40*/  SHF.R.S32.HI R5, RZ, 0x1f, R213 ;  /* 0x0000001fff057819 */ /* 0x000fca00000114d5 */
[-C--:B0-----:R-:W-:Y:S02]  /*ef50*/  @!P3 LEA R6, P0, R203, R14.reuse, 0x1 ;  /* 0x0000000ecb06b211 */ /* 0x081fe400078008ff */
[CC--:B------:R-:W-:Y:S02]  /*ef60*/  @!P4 LEA R8, P1, R214.reuse, R14.reuse, 0x1 ;  /* 0x0000000ed608c211 */ /* 0x0c0fe400078208ff */
[----:B------:R-:W-:Y:S02]  /*ef70*/  @!P5 LEA R10, P2, R213, R14, 0x1 ;  /* 0x0000000ed50ad211 */ /* 0x000fe400078408ff */
[-C--:B------:R-:W-:Y:S02]  /*ef80*/  @!P3 LEA.HI.X R7, R203, R4.reuse, R13, 0x1, P0 ;  /* 0x00000004cb07b211 */ /* 0x080fe400000f0c0d */
[-C--:B------:R-:W-:Y:S02]  /*ef90*/  @!P4 LEA.HI.X R9, R214, R4.reuse, R12, 0x1, P1 ;  /* 0x00000004d609c211 */ /* 0x080fe400008f0c0c */
[----:B------:R-:W-:Y:S01]  /*efa0*/  @!P5 LEA.HI.X R11, R213, R4, R5, 0x1, P2 ;  /* 0x00000004d50bd211 */ /* 0x000fe200010f0c05 */
[----:B------:R4:W-:Y:S01]  /*efb0*/  @!P3 ST.E.128 desc[UR40][R6.64], R36 ;  /* 0x000000240600b985 */ /* 0x0009e2000c101d28 */
[----:B------:R-:W-:-:S03]  /*efc0*/  ISETP.GE.AND P0, PT, R91, UR4, PT ;  /* 0x000000045b007c0c */ /* 0x000fc6000bf06270 */
[----:B------:R4:W-:Y:S04]  /*efd0*/  @!P4 ST.E.128 desc[UR40][R8.64], R52 ;  /* 0x000000340800c985 */ /* 0x0009e8000c101d28 */
[----:B------:R4:W-:Y:S06]  /*efe0*/  @!P5 ST.E.128 desc[UR40][R10.64], R68 ;  /* 0x000000440a00d985 */ /* 0x0009ec000c101d28 */
[----:B------:R-:W-:Y:S05]  /*eff0*/  @P0 BRA `(.L_x_734) ;  /* 0x0000002c00040947 */ /* 0x000fea0003800000 */
[----:B------:R-:W-:-:S04]  /*f000*/  LEA R14, P0, R91, R14, 0x1 ;  /* 0x0000000e5b0e7211 */ /* 0x000fc800078008ff */
[----:B------:R-:W-:-:S05]  /*f010*/  LEA.HI.X R15, R91, R4, R24, 0x1, P0 ;  /* 0x000000045b0f7211 */ /* 0x000fca00000f0c18 */
[----:B------:R0:W-:Y:S01]  /*f020*/  ST.E.128 desc[UR40][R14.64], R84 ;  /* 0x000000540e007985 */ /* 0x0001e2000c101d28 */
[----:B------:R-:W-:Y:S05]  /*f030*/  BRA `(.L_x_734) ;  /* 0x0000002800f47947 */ /* 0x000fea0003800000 */
.L_x_723:
[----:B0-----:R-:W0:Y:S01]  /*f040*/  @P1 LDC R7, c[0x0][0xbec] ;  /* 0x0002fb00ff071b82 */ /* 0x001e220000000800 */
[----:B------:R-:W-:Y:S01]  /*f050*/  ULDC.64 UR4, c[0x0][0xb08] ;  /* 0x0002c20000047ab9 */ /* 0x000fe20000000a00 */
[----:B------:R-:W-:Y:S02]  /*f060*/  IMAD.MOV.U32 R3, RZ, RZ, R14 ;  /* 0x000000ffff037224 */ /* 0x000fe400078e000e */
[----:B------:R-:W-:-:S04]  /*f070*/  IMAD R5, R5, UR4, RZ ;  /* 0x0000000405057c24 */ /* 0x000fc8000f8e02ff */
[----:B------:R-:W1:Y:S01]  /*f080*/  @P1 LDC R6, c[0x0][0xbf0] ;  /* 0x0002fc00ff061b82 */ /* 0x000e620000000800 */
[----:B0-----:R-:W-:-:S05]  /*f090*/  @P1 IMAD.HI.U32 R7, R14, R7, RZ ;  /* 0x000000070e071227 */ /* 0x001fca00078e00ff */
[----:B-1----:R-:W-:Y:S01]  /*f0a0*/  @P1 SHF.R.U32.HI R3, RZ, R6, R7 ;  /* 0x00000006ff031219 */ /* 0x002fe20000011607 */
[C---:B------:R-:W-:Y:S02]  /*f0b0*/  IMAD R6, R4.reuse, UR5, R5 ;  /* 0x0000000504067c24 */ /* 0x040fe4000f8e0205 */
[----:B------:R-:W-:Y:S01]  /*f0c0*/  IMAD.WIDE.U32 R4, R4, UR4, RZ ;  /* 0x0000000404047c25 */ /* 0x000fe2000f8e00ff */
[----:B------:R-:W-:-:S03]  /*f0d0*/  ULDC.64 UR4, c[0x0][0xb38] ;  /* 0x0002ce0000047ab9 */ /* 0x000fc60000000a00 */
[----:B------:R-:W-:Y:S01]  /*f0e0*/  IMAD.IADD R5, R5, 0x1, R6 ;  /* 0x0000000105057824 */ /* 0x000fe200078e0206 */
[----:B------:R-:W-:Y:S01]  /*f0f0*/  SHF.R.S32.HI R6, RZ, 0x1f, R217 ;  /* 0x0000001fff067819 */ /* 0x000fe200000114d9 */
[----:B------:R-:W-:-:S04]  /*f100*/  IMAD.WIDE.U32 R4, R215, UR4, R4 ;  /* 0x00000004d7047c25 */ /* 0x000fc8000f8e0004 */
[----:B------:R-:W-:Y:S01]  /*f110*/  IMAD R5, R215, UR5, R5 ;  /* 0x00000005d7057c24 */ /* 0x000fe2000f8e0205 */
[----:B------:R-:W-:Y:S02]  /*f120*/  ULDC.64 UR4, c[0x0][0xb40] ;  /* 0x0002d00000047ab9 */ /* 0x000fe40000000a00 */
[----:B------:R-:W-:Y:S02]  /*f130*/  IMAD R6, R6, UR4, RZ ;  /* 0x0000000406067c24 */ /* 0x000fe4000f8e02ff */
[----:B------:R-:W-:-:S04]  /*f140*/  IMAD.WIDE.U32 R4, R217, UR4, R4 ;  /* 0x00000004d9047c25 */ /* 0x000fc8000f8e0004 */
[----:B------:R-:W-:Y:S01]  /*f150*/  IMAD R7, R217, UR5, R6 ;  /* 0x00000005d9077c24 */ /* 0x000fe2000f8e0206 */
[----:B------:R-:W-:Y:S01]  /*f160*/  ULDC.64 UR4, c[0x0][0xb48] ;  /* 0x0002d20000047ab9 */ /* 0x000fe20000000a00 */
[----:B------:R-:W-:Y:S02]  /*f170*/  IMAD.MOV R6, RZ, RZ, -R3 ;  /* 0x000000ffff067224 */ /* 0x000fe400078e0a03 */
[----:B------:R-:W-:Y:S01]  /*f180*/  IMAD.IADD R5, R5, 0x1, R7 ;  /* 0x0000000105057824 */ /* 0x000fe200078e0207 */
[----:B------:R-:W-:Y:S01]  /*f190*/  SHF.R.S32.HI R7, RZ, 0x1f, R3 ;  /* 0x0000001fff077819 */ /* 0x000fe20000011403 */
[----:B------:R-:W-:Y:S02]  /*f1a0*/  IMAD R6, R157, R6, R14 ;  /* 0x000000069d067224 */ /* 0x000fe400078e020e */
[----:B------:R-:W-:-:S04]  /*f1b0*/  IMAD.WIDE.U32 R4, R223, UR4, R4 ;  /* 0x00000004df047c25 */ /* 0x000fc8000f8e0004 */
[----:B------:R-:W-:Y:S01]  /*f1c0*/  IMAD R5, R223, UR5, R5 ;  /* 0x00000005df057c24 */ /* 0x000fe2000f8e0205 */
[----:B------:R-:W-:Y:S02]  /*f1d0*/  ULDC.64 UR4, c[0x0][0xb30] ;  /* 0x0002cc0000047ab9 */ /* 0x000fe40000000a00 */
[----:B------:R-:W-:Y:S02]  /*f1e0*/  IMAD R8, R7, UR4, RZ ;  /* 0x0000000407087c24 */ /* 0x000fe4000f8e02ff */
[----:B------:R-:W-:-:S04]  /*f1f0*/  IMAD.WIDE.U32 R4, R3, UR4, R4 ;  /* 0x0000000403047c25 */ /* 0x000fc8000f8e0004 */
[----:B------:R-:W-:Y:S01]  /*f200*/  IMAD R7, R3, UR5, R8 ;  /* 0x0000000503077c24 */ /* 0x000fe2000f8e0208 */
[----:B------:R-:W-:Y:S01]  /*f210*/  ULDC.64 UR4, c[0x0][0xb28] ;  /* 0x0002ca0000047ab9 */ /* 0x000fe20000000a00 */
[----:B------:R-:W-:Y:S02]  /*f220*/  VIADD R3, R19, 0x22820 ;  /* 0x0002282013037836 */ /* 0x000fe40000000000 */
[----:B------:R-:W-:-:S03]  /*f230*/  IMAD.IADD R5, R5, 0x1, R7 ;  /* 0x0000000105057824 */ /* 0x000fc600078e0207 */
[----:B------:R-:W-:Y:S01]  /*f240*/  PRMT R3, RZ, 0x654, R3 ;  /* 0x00000654ff037816 */ /* 0x000fe20000000003 */
[----:B------:R-:W-:-:S03]  /*f250*/  IMAD.WIDE.U32 R4, R6, UR4, R4 ;  /* 0x0000000406047c25 */ /* 0x000fc6000f8e0004 */
[----:B------:R0:W-:Y:S02]  /*f260*/  SYNCS.ARRIVE.TRANS64.RED.A1T0 RZ, [R3+URZ], RZ ;  /* 0x000000ff03ff79a7 */ /* 0x0001e4000810043f */
[----:B0-----:R-:W-:-:S05]  /*f270*/  SHF.R.S32.HI R3, RZ, 0x1f, R6 ;  /* 0x0000001fff037819 */ /* 0x001fca0000011406 */
[----:B------:R-:W-:-:S04]  /*f280*/  IMAD R3, R3, UR4, RZ ;  /* 0x0000000403037c24 */ /* 0x000fc8000f8e02ff */
[----:B------:R-:W-:Y:S01]  /*f290*/  IMAD R7, R6, UR5, R3 ;  /* 0x0000000506077c24 */ /* 0x000fe2000f8e0203 */
[----:B------:R-:W-:Y:S02]  /*f2a0*/  ULDC.64 UR4, c[0x0][0xb00] ;  /* 0x0002c00000047ab9 */ /* 0x000fe40000000a00 */
[----:B------:R-:W-:Y:S01]  /*f2b0*/  LEA R3, P0, R4, UR4, 0x2 ;  /* 0x0000000404037c11 */ /* 0x000fe2000f8010ff */
[----:B------:R-:W-:Y:S01]  /*f2c0*/  IMAD.IADD R5, R5, 0x1, R7 ;  /* 0x0000000105057824 */ /* 0x000fe200078e0207 */
[----:B------:R-:W-:-:S04]  /*f2d0*/  UMOV UR4, 0xffffffff ;  /* 0xffffffff00047882 */ /* 0x000fc80000000000 */
[----:B------:R-:W-:Y:S01]  /*f2e0*/  LEA.HI.X R8, R4, UR5, R5, 0x2, P0 ;  /* 0x0000000504087c11 */ /* 0x000fe200080f1405 */
[----:B------:R-:W-:Y:S06]  /*f2f0*/  BRA.DIV UR4, `(.L_x_735) ;  /* 0x000000b204487947 */ /* 0x000fec000b800000 */
[----:B------:R0:W1:Y:S04]  /*f300*/  SHFL.IDX PT, R9, R8, RZ, 0x1c1f ;  /* 0x001c1fff08097589 */ /* 0x00006800000e0000 */
[----:B------:R0:W2:Y:S02]  /*f310*/  SHFL.IDX PT, R11, R3, RZ, 0x1c1f ;  /* 0x001c1fff030b7589 */ /* 0x0000a400000e0000 */
.L_x_951:
[----:B------:R-:W-:Y:S01]  /*f320*/  ISETP.GE.AND P0, PT, R21, R0, PT ;  /* 0x000000001500720c */ /* 0x000fe20003f06270 */
[----:B------:R-:W-:-:S12]  /*f330*/  BSSY B1, `(.L_x_736) ;  /* 0x00000c9000017945 */ /* 0x000fd80003800000 */
[----:B------:R-:W-:Y:S05]  /*f340*/  @P0 BRA `(.L_x_737) ;  /* 0x0000000c001c0947 */ /* 0x000fea0003800000 */
[----:B------:R-:W-:Y:S01]  /*f350*/  ULDC UR4, c[0x0][0xac8] ;  /* 0x0002b20000047ab9 */ /* 0x000fe20000000800 */
[C---:B------:R-:W-:Y:S01]  /*f360*/  VIADD R12, R225.reuse, 0x8 ;  /* 0x00000008e10c7836 */ /* 0x040fe20000000000 */
[C---:B------:R-:W-:Y:S01]  /*f370*/  ISETP.GE.AND P0, PT, R225.reuse, UR4, PT ;  /* 0x00000004e1007c0c */ /* 0x040fe2000bf06270 */
[C---:B------:R-:W-:Y:S02]  /*f380*/  VIADD R7, R225.reuse, 0x10 ;  /* 0x00000010e1077836 */ /* 0x040fe40000000000 */
[C---:B------:R-:W-:Y:S01]  /*f390*/  VIADD R13, R225.reuse, 0x8 ;  /* 0x00000008e10d7836 */ /* 0x040fe20000000000 */
[----:B------:R-:W-:Y:S01]  /*f3a0*/  ISETP.GE.AND P1, PT, R12, UR4, PT ;  /* 0x000000040c007c0c */ /* 0x000fe2000bf26270 */
[C---:B------:R-:W-:Y:S02]  /*f3b0*/  VIADD R6, R225.reuse, 0x18 ;  /* 0x00000018e1067836 */ /* 0x040fe40000000000 */
[C---:B------:R-:W-:Y:S01]  /*f3c0*/  VIADD R20, R225.reuse, 0x40 ;  /* 0x00000040e1147836 */ /* 0x040fe20000000000 */
[----:B------:R-:W-:Y:S01]  /*f3d0*/  SHF.R.S32.HI R13, RZ, 0x1f, R13 ;  /* 0x0000001fff0d7819 */ /* 0x000fe2000001140d */
[----:B------:R-:W-:-:S02]  /*f3e0*/  VIADD R15, R225, 0x38 ;  /* 0x00000038e10f7836 */ /* 0x000fc40000000000 */
[C---:B------:R-:W-:Y:S02]  /*f3f0*/  VIADD R14, R225.reuse, 0x50 ;  /* 0x00000050e10e7836 */ /* 0x040fe40000000000 */
[----:B--2---:R-:W-:Y:S01]  /*f400*/  @!P0 IMAD.MOV.U32 R4, RZ, RZ, R11 ;  /* 0x000000ffff048224 */ /* 0x004fe200078e000b */
[----:B------:R-:W-:Y:S01]  /*f410*/  SHF.R.S32.HI R15, RZ, 0x1f, R15 ;  /* 0x0000001fff0f7819 */ /* 0x000fe2000001140f */
[----:B-1----:R-:W-:Y:S02]  /*f420*/  @!P0 IMAD.MOV.U32 R5, RZ, RZ, R9 ;  /* 0x000000ffff058224 */ /* 0x002fe400078e0009 */
[C---:B------:R-:W-:Y:S02]  /*f430*/  VIADD R21, R225.reuse, 0x40 ;  /* 0x00000040e1157836 */ /* 0x040fe40000000000 */
[----:B------:R-:W-:-:S03]  /*f440*/  @!P0 IMAD.WIDE R4, R225, 0x4, R4 ;  /* 0x00000004e1048825 */ /* 0x000fc600078e0204 */
[----:B------:R-:W-:Y:S02]  /*f450*/  SHF.R.S32.HI R21, RZ, 0x1f, R21 ;  /* 0x0000001fff157819 */ /* 0x000fe40000011415 */
[----:B------:R1:W-:Y:S01]  /*f460*/  @!P0 ST.E.64 desc[UR40][R4.64], R24 ;  /* 0x0000001804008985 */ /* 0x0003e2000c101b28 */
[----:B------:R-:W-:Y:S02]  /*f470*/  ISETP.GE.AND P0, PT, R7, UR4, PT ;  /* 0x0000000407007c0c */ /* 0x000fe4000bf06270 */
[----:B-1----:R-:W-:-:S04]  /*f480*/  @!P1 LEA R4, P2, R12, R11, 0x2 ;  /* 0x0000000b0c049211 */ /* 0x002fc800078410ff */
[----:B------:R-:W-:Y:S01]  /*f490*/  @!P1 LEA.HI.X R5, R12, R9, R13, 0x2, P2 ;  /* 0x000000090c059211 */ /* 0x000fe200010f140d */
[C---:B------:R-:W-:Y:S02]  /*f4a0*/  VIADD R13, R225.reuse, 0x10 ;  /* 0x00000010e10d7836 */ /* 0x040fe40000000000 */
[----:B------:R-:W-:Y:S02]  /*f4b0*/  VIADD R12, R225, 0x20 ;  /* 0x00000020e10c7836 */ /* 0x000fe40000000000 */
[----:B------:R1:W-:Y:S01]  /*f4c0*/  @!P1 ST.E.64 desc[UR40][R4.64], R28 ;  /* 0x0000001c04009985 */ /* 0x0003e2000c101b28 */
[----:B------:R-:W-:Y:S02]  /*f4d0*/  SHF.R.S32.HI R13, RZ, 0x1f, R13 ;  /* 0x0000001fff0d7819 */ /* 0x000fe4000001140d */
[----:B------:R-:W-:Y:S02]  /*f4e0*/  ISETP.GE.AND P1, PT, R6, UR4, PT ;  /* 0x0000000406007c0c */ /* 0x000fe4000bf26270 */
[----:B-1----:R-:W-:-:S04]  /*f4f0*/  @!P0 LEA R4, P2, R7, R11, 0x2 ;  /* 0x0000000b07048211 */ /* 0x002fc800078410ff */
[----:B------:R-:W-:Y:S01]  /*f500*/  @!P0 LEA.HI.X R5, R7, R9, R13, 0x2, P2 ;  /* 0x0000000907058211 */ /* 0x000fe200010f140d */
[C---:B------:R-:W-:Y:S02]  /*f510*/  VIADD R13, R225.reuse, 0x18 ;  /* 0x00000018e10d7836 */ /* 0x040fe40000000000 */
[----:B------:R-:W-:Y:S02]  /*f520*/  VIADD R7, R225, 0x28 ;  /* 0x00000028e1077836 */ /* 0x000fe40000000000 */
[----:B------:R1:W-:Y:S01]  /*f530*/  @!P0 ST.E.64 desc[UR40][R4.64], R32 ;  /* 0x0000002004008985 */ /* 0x0003e2000c101b28 */
[----:B------:R-:W-:Y:S02]  /*f540*/  ISETP.GE.AND P0, PT, R12, UR4, PT ;  /* 0x000000040c007c0c */ /* 0x000fe4000bf06270 */
[----:B------:R-:W-:Y:S02]  /*f550*/  SHF.R.S32.HI R13, RZ, 0x1f, R13 ;  /* 0x0000001fff0d7819 */ /* 0x000fe4000001140d */
[----:B-1----:R-:W-:-:S04]  /*f560*/  @!P1 LEA R4, P2, R6, R11, 0x2 ;  /* 0x0000000b06049211 */ /* 0x002fc800078410ff */
[----:B------:R-:W-:Y:S01]  /*f570*/  @!P1 LEA.HI.X R5, R6, R9, R13, 0x2, P2 ;  /* 0x0000000906059211 */ /* 0x000fe200010f140d */
[----:B------:R-:W-:Y:S01]  /*f580*/  VIADD R13, R225, 0x20 ;  /* 0x00000020e10d7836 */ /* 0x000fe20000000000 */
[----:B------:R-:W-:Y:S01]  /*f590*/  ISETP.GE.AND P2, PT, R7, UR4, PT ;  /* 0x0000000407007c0c */ /* 0x000fe2000bf46270 */
        /* <DEDUP_REMOVED lines=13> */
[C---:B------:R-:W-:Y:S01]  /*f670*/  VIADD R7, R225.reuse, 0x30 ;  /* 0x00000030e1077836 */ /* 0x040fe20000000000 */
[----:B------:R-:W-:Y:S01]  /*f680*/  ISETP.GE.AND P0, PT, R20, UR4, PT ;  /* 0x0000000414007c0c */ /* 0x000fe2000bf06270 */
[----:B------:R-:W-:Y:S02]  /*f690*/  VIADD R13, R225, 0x48 ;  /* 0x00000048e10d7836 */ /* 0x000fe40000000000 */
[----:B------:R1:W-:Y:S01]  /*f6a0*/  @!P2 ST.E.64 desc[UR40][R4.64], R44 ;  /* 0x0000002c0400a985 */ /* 0x0003e2000c101b28 */
[----:B------:R-:W-:Y:S02]  /*f6b0*/  SHF.R.S32.HI R7, RZ, 0x1f, R7 ;  /* 0x0000001fff077819 */ /* 0x000fe40000011407 */
[----:B-1----:R-:W-:-:S04]  /*f6c0*/  @!P3 LEA R4, P2, R6, R11, 0x2 ;  /* 0x0000000b0604b211 */ /* 0x002fc800078410ff */
[----:B------:R-:W-:Y:S02]  /*f6d0*/  @!P3 LEA.HI.X R5, R6, R9, R7, 0x2, P2 ;  /* 0x000000090605b211 */ /* 0x000fe400010f1407 */
[----:B------:R-:W-:Y:S02]  /*f6e0*/  ISETP.GE.AND P2, PT, R13, UR4, PT ;  /* 0x000000040d007c0c */ /* 0x000fe4000bf46270 */
[----:B------:R-:W-:Y:S01]  /*f6f0*/  @!P1 LEA R6, P4, R12, R11, 0x2 ;  /* 0x0000000b0c069211 */ /* 0x000fe200078810ff */
[----:B------:R1:W-:Y:S01]  /*f700*/  @!P3 ST.E.64 desc[UR40][R4.64], R48 ;  /* 0x000000300400b985 */ /* 0x0003e2000c101b28 */
[----:B------:R-:W-:Y:S02]  /*f710*/  ISETP.GE.AND P3, PT, R14, UR4, PT ;  /* 0x000000040e007c0c */ /* 0x000fe4000bf66270 */
[----:B------:R-:W-:Y:S01]  /*f720*/  @!P1 LEA.HI.X R7, R12, R9, R15, 0x2, P4 ;  /* 0x000000090c079211 */ /* 0x000fe200020f140f */
[C---:B------:R-:W-:Y:S02]  /*f730*/  VIADD R12, R225.reuse, 0x58 ;  /* 0x00000058e10c7836 */ /* 0x040fe40000000000 */
[----:B------:R-:W-:-:S02]  /*f740*/  VIADD R15, R225, 0x48 ;  /* 0x00000048e10f7836 */ /* 0x000fc40000000000 */
[----:B------:R2:W-:Y:S01]  /*f750*/  @!P1 ST.E.64 desc[UR40][R6.64], R52 ;  /* 0x0000003406009985 */ /* 0x0005e2000c101b28 */
[----:B------:R-:W-:Y:S02]  /*f760*/  ISETP.GE.AND P1, PT, R12, UR4, PT ;  /* 0x000000040c007c0c */ /* 0x000fe4000bf26270 */
[----:B------:R-:W-:Y:S02]  /*f770*/  SHF.R.S32.HI R15, RZ, 0x1f, R15 ;  /* 0x0000001fff0f7819 */ /* 0x000fe4000001140f */
[----:B-1----:R-:W-:-:S04]  /*f780*/  @!P0 LEA R4, P4, R20, R11, 0x2 ;  /* 0x0000000b14048211 */ /* 0x002fc800078810ff */
[----:B------:R-:W-:Y:S01]  /*f790*/  @!P0 LEA.HI.X R5, R20, R9, R21, 0x2, P4 ;  /* 0x0000000914058211 */ /* 0x000fe200020f1415 */
[C---:B------:R-:W-:Y:S02]  /*f7a0*/  VIADD R20, R225.reuse, 0x60 ;  /* 0x00000060e1147836 */ /* 0x040fe40000000000 */
[----:B------:R-:W-:Y:S01]  /*f7b0*/  VIADD R21, R225, 0x50 ;  /* 0x00000050e1157836 */ /* 0x000fe20000000000 */
[C---:B--2---:R-:W-:Y:S01]  /*f7c0*/  @!P2 LEA R6, P5, R13.reuse, R11, 0x2 ;  /* 0x0000000b0d06a211 */ /* 0x044fe200078a10ff */
[----:B------:R1:W-:Y:S01]  /*f7d0*/  @!P0 ST.E.64 desc[UR40][R4.64], R56 ;  /* 0x0000003804008985 */ /* 0x0003e2000c101b28 */
[----:B------:R-:W-:Y:S02]  /*f7e0*/  ISETP.GE.AND P0, PT, R20, UR4, PT ;  /* 0x0000000414007c0c */ /* 0x000fe4000bf06270 */
[----:B------:R-:W-:Y:S01]  /*f7f0*/  @!P2 LEA.HI.X R7, R13, R9, R15, 0x2, P5 ;  /* 0x000000090d07a211 */ /* 0x000fe200028f140f */
[C---:B------:R-:W-:Y:S01]  /*f800*/  VIADD R13, R225.reuse, 0x68 ;  /* 0x00000068e10d7836 */ /* 0x040fe20000000000 */
[----:B------:R-:W-:Y:S01]  /*f810*/  SHF.R.S32.HI R21, RZ, 0x1f, R21 ;  /* 0x0000001fff157819 */ /* 0x000fe20000011415 */
[----:B------:R-:W-:-:S02]  /*f820*/  VIADD R15, R225, 0x58 ;  /* 0x00000058e10f7836 */ /* 0x000fc40000000000 */
[----:B------:R2:W-:Y:S01]  /*f830*/  @!P2 ST.E.64 desc[UR40][R6.64], R60 ;  /* 0x0000003c0600a985 */ /* 0x0005e2000c101b28 */
[----:B------:R-:W-:Y:S02]  /*f840*/  ISETP.GE.AND P2, PT, R13, UR4, PT ;  /* 0x000000040d007c0c */ /* 0x000fe4000bf46270 */
[----:B------:R-:W-:Y:S02]  /*f850*/  SHF.R.S32.HI R15, RZ, 0x1f, R15 ;  /* 0x0000001fff0f7819 */ /* 0x000fe4000001140f */
[----:B-1----:R-:W-:-:S04]  /*f860*/  @!P3 LEA R4, P4, R14, R11, 0x2 ;  /* 0x0000000b0e04b211 */ /* 0x002fc800078810ff */
[----:B------:R-:W-:Y:S01]  /*f870*/  @!P3 LEA.HI.X R5, R14, R9, R21, 0x2, P4 ;  /* 0x000000090e05b211 */ /* 0x000fe200020f1415 */
[C---:B------:R-:W-:Y:S02]  /*f880*/  VIADD R14, R225.reuse, 0x70 ;  /* 0x00000070e10e7836 */ /* 0x040fe40000000000 */
[C---:B------:R-:W-:Y:S01]  /*f890*/  VIADD R21, R225.reuse, 0x60 ;  /* 0x00000060e1157836 */ /* 0x040fe20000000000 */
[----:B--2---:R-:W-:Y:S01]  /*f8a0*/  @!P1 LEA R6, P5, R12, R11, 0x2 ;  /* 0x0000000b0c069211 */ /* 0x004fe200078a10ff */
        /* <DEDUP_REMOVED lines=35> */
[----:B------:R-:W-:Y:S02]  /*fae0*/  SHF.R.S32.HI R15, RZ, 0x1f, R15 ;  /* 0x0000001fff0f7819 */ /* 0x000fe4000001140f */
[----:B------:R-:W-:Y:S02]  /*faf0*/  ISETP.GE.AND P1, PT, R12, UR4, PT ;  /* 0x000000040c007c0c */ /* 0x000fe4000bf26270 */
[----:B-1----:R-:W-:-:S04]  /*fb00*/  @!P0 LEA R4, P4, R20, R11, 0x2 ;  /* 0x0000000b14048211 */ /* 0x002fc800078810ff */
[----:B------:R-:W-:Y:S02]  /*fb10*/  @!P0 LEA.HI.X R5, R20, R9, R21, 0x2, P4 ;  /* 0x0000000914058211 */ /* 0x000fe400020f1415 */
[----:B------:R-:W-:Y:S02]  /*fb20*/  SHF.R.S32.HI R21, RZ, 0x1f, R227 ;  /* 0x0000001fff157819 */ /* 0x000fe400000114e3 */
        /* <DEDUP_REMOVED lines=9> */
[----:B------:R-:W-:Y:S02]  /*fbc0*/  SHF.R.S32.HI R13, RZ, 0x1f, R13 ;  /* 0x0000001fff0d7819 */ /* 0x000fe4000001140d */
[----:B------:R-:W-:Y:S02]  /*fbd0*/  ISETP.GE.AND P2, PT, R236, UR4, PT ;  /* 0x00000004ec007c0c */ /* 0x000fe4000bf46270 */
[----:B-1----:R-:W-:-:S04]  /*fbe0*/  @!P3 LEA R4, P4, R14, R11, 0x2 ;  /* 0x0000000b0e04b211 */ /* 0x002fc800078810ff */
[----:B------:R-:W-:Y:S02]  /*fbf0*/  @!P3 LEA.HI.X R5, R14, R9, R15, 0x2, P4 ;  /* 0x000000090e05b211 */ /* 0x000fe400020f140f */
[----:B------:R-:W-:Y:S02]  /*fc00*/  ISETP.GE.AND P4, PT, R235, UR4, PT ;  /* 0x00000004eb007c0c */ /* 0x000fe4000bf86270 */
[C---:B--2---:R-:W-:Y:S01]  /*fc10*/  @!P1 LEA R6, P5, R12.reuse, R11, 0x2 ;  /* 0x0000000b0c069211 */ /* 0x044fe200078a10ff */
[----:B------:R1:W-:Y:S01]  /*fc20*/  @!P3 ST.E.64 desc[UR40][R4.64], R96 ;  /* 0x000000600400b985 */ /* 0x0003e2000c101b28 */
[----:B------:R-:W-:Y:S02]  /*fc30*/  SHF.R.S32.HI R15, RZ, 0x1f, R232 ;  /* 0x0000001fff0f7819 */ /* 0x000fe400000114e8 */
[----:B------:R-:W-:Y:S02]  /*fc40*/  @!P1 LEA.HI.X R7, R12, R9, R13, 0x2, P5 ;  /* 0x000000090c079211 */ /* 0x000fe400028f140d */
[----:B------:R-:W-:-:S02]  /*fc50*/  SHF.R.S32.HI R13, RZ, 0x1f, R237 ;  /* 0x0000001fff0d7819 */ /* 0x000fc400000114ed */
[----:B------:R-:W-:Y:S01]  /*fc60*/  SHF.R.S32.HI R12, RZ, 0x1f, R236 ;  /* 0x0000001fff0c7819 */ /* 0x000fe200000114ec */
[----:B------:R2:W-:Y:S01]  /*fc70*/  @!P1 ST.E.64 desc[UR40][R6.64], R100 ;  /* 0x0000006406009985 */ /* 0x0005e2000c101b28 */
[----:B------:R-:W-:Y:S02]  /*fc80*/  ISETP.GE.AND P1, PT, R234, UR4, PT ;  /* 0x00000004ea007c0c */ /* 0x000fe4000bf26270 */
[----:B------:R-:W-:Y:S02]  /*fc90*/  SHF.R.S32.HI R14, RZ, 0x1f, R231 ;  /* 0x0000001fff0e7819 */ /* 0x000fe400000114e7 */
[----:B-1----:R-:W-:-:S04]  /*fca0*/  @!P0 LEA R4, P3, R237, R11, 0x2 ;  /* 0x0000000bed048211 */ /* 0x002fc800078610ff */
[----:B------:R-:W-:Y:S02]  /*fcb0*/  @!P0 LEA.HI.X R5, R237, R9, R13, 0x2, P3 ;  /* 0x00000009ed058211 */ /* 0x000fe400018f140d */
[----:B------:R-:W-:Y:S02]  /*fcc0*/  SHF.R.S32.HI R13, RZ, 0x1f, R235 ;  /* 0x0000001fff0d7819 */ /* 0x000fe400000114eb */
[C---:B--2---:R-:W-:Y:S01]  /*fcd0*/  @!P2 LEA R6, P5, R236.reuse, R11, 0x2 ;  /* 0x0000000bec06a211 */ /* 0x044fe200078a10ff */
[----:B------:R1:W-:Y:S01]  /*fce0*/  @!P0 ST.E.64 desc[UR40][R4.64], R104 ;  /* 0x0000006804008985 */ /* 0x0003e2000c101b28 */
[----:B------:R-:W-:Y:S02]  /*fcf0*/  ISETP.GE.AND P0, PT, R233, UR4, PT ;  /* 0x00000004e9007c0c */ /* 0x000fe4000bf06270 */
[----:B------:R-:W-:Y:S02]  /*fd00*/  @!P2 LEA.HI.X R7, R236, R9, R12, 0x2, P5 ;  /* 0x00000009ec07a211 */ /* 0x000fe400028f140c */
[----:B------:R-:W-:-:S03]  /*fd10*/  SHF.R.S32.HI R12, RZ, 0x1f, R234 ;  /* 0x0000001fff0c7819 */ /* 0x000fc600000114ea */
[----:B------:R2:W-:Y:S01]  /*fd20*/  @!P2 ST.E.64 desc[UR40][R6.64], R108 ;  /* 0x0000006c0600a985 */ /* 0x0005e2000c101b28 */
[----:B------:R-:W-:Y:S02]  /*fd30*/  ISETP.GE.AND P2, PT, R232, UR4, PT ;  /* 0x00000004e8007c0c */ /* 0x000fe4000bf46270 */
[----:B-1----:R-:W-:-:S04]  /*fd40*/  @!P4 LEA R4, P3, R235, R11, 0x2 ;  /* 0x0000000beb04c211 */ /* 0x002fc800078610ff */
[----:B------:R-:W-:Y:S02]  /*fd50*/  @!P4 LEA.HI.X R5, R235, R9, R13, 0x2, P3 ;  /* 0x00000009eb05c211 */ /* 0x000fe400018f140d */
[----:B------:R-:W-:Y:S02]  /*fd60*/  ISETP.GE.AND P3, PT, R231, UR4, PT ;  /* 0x00000004e7007c0c */ /* 0x000fe4000bf66270 */
[C---:B--2---:R-:W-:Y:S01]  /*fd70*/  @!P1 LEA R6, P5, R234.reuse, R11, 0x2 ;  /* 0x0000000bea069211 */ /* 0x044fe200078a10ff */
[----:B------:R1:W-:Y:S03]  /*fd80*/  @!P4 ST.E.64 desc[UR40][R4.64], R112 ;  /* 0x000000700400c985 */ /* 0x0003e6000c101b28 */
[----:B------:R-:W-:Y:S02]  /*fd90*/  @!P1 LEA.HI.X R7, R234, R9, R12, 0x2, P5 ;  /* 0x00000009ea079211 */ /* 0x000fe400028f140c */
[----:B------:R-:W-:-:S03]  /*fda0*/  SHF.R.S32.HI R12, RZ, 0x1f, R233 ;  /* 0x0000001fff0c7819 */ /* 0x000fc600000114e9 */
[----:B------:R2:W-:Y:S01]  /*fdb0*/  @!P1 ST.E.64 desc[UR40][R6.64], R116 ;  /* 0x0000007406009985 */ /* 0x0005e2000c101b28 */
[----:B------:R-:W-:Y:S02]  /*fdc0*/  ISETP.GE.AND P1, PT, R230, UR4, PT ;  /* 0x00000004e6007c0c */ /* 0x000fe4000bf26270 */
[----:B-1----:R-:W-:-:S04]  /*fdd0*/  @!P0 LEA R4, P4, R233, R11, 0x2 ;  /* 0x0000000be9048211 */ /* 0x002fc800078810ff */
[----:B------:R-:W-:Y:S02]  /*fde0*/  @!P0 LEA.HI.X R5, R233, R9, R12, 0x2, P4 ;  /* 0x00000009e9058211 */ /* 0x000fe400020f140c */
[-C--:B------:R-:W-:Y:S02]  /*fdf0*/  @!P3 LEA R12, P4, R231, R11.reuse, 0x2 ;  /* 0x0000000be70cb211 */ /* 0x080fe400078810ff */
[C---:B--2---:R-:W-:Y:S01]  /*fe00*/  @!P2 LEA R6, P5, R232.reuse, R11, 0x2 ;  /* 0x0000000be806a211 */ /* 0x044fe200078a10ff */
[----:B------:R1:W-:Y:S01]  /*fe10*/  @!P0 ST.E.64 desc[UR40][R4.64], R120 ;  /* 0x0000007804008985 */ /* 0x0003e2000c101b28 */
[----:B------:R-:W-:Y:S02]  /*fe20*/  ISETP.GE.AND P0, PT, R229, UR4, PT ;  /* 0x00000004e5007c0c */ /* 0x000fe4000bf06270 */
[-C--:B------:R-:W-:Y:S02]  /*fe30*/  @!P2 LEA.HI.X R7, R232, R9.reuse, R15, 0x2, P5 ;  /* 0x00000009e807a211 */ /* 0x080fe400028f140f */
[----:B------:R-:W-:-:S02]  /*fe40*/  @!P3 LEA.HI.X R13, R231, R9, R14, 0x2, P4 ;  /* 0x00000009e70db211 */ /* 0x000fc400020f140e */
[----:B------:R-:W-:Y:S01]  /*fe50*/  ISETP.GE.AND P4, PT, R228, UR4, PT ;  /* 0x00000004e4007c0c */ /* 0x000fe2000bf86270 */
[----:B------:R2:W-:Y:S01]  /*fe60*/  @!P2 ST.E.64 desc[UR40][R6.64], R124 ;  /* 0x0000007c0600a985 */ /* 0x0005e2000c101b28 */
[----:B------:R-:W-:Y:S02]  /*fe70*/  SHF.R.S32.HI R14, RZ, 0x1f, R230 ;  /* 0x0000001fff0e7819 */ /* 0x000fe400000114e6 */
[----:B------:R-:W-:Y:S01]  /*fe80*/  ISETP.GE.AND P2, PT, R227, UR4, PT ;  /* 0x00000004e3007c0c */ /* 0x000fe2000bf46270 */
[----:B------:R3:W-:Y:S01]  /*fe90*/  @!P3 ST.E.64 desc[UR40][R12.64], R128 ;  /* 0x000000800c00b985 */ /* 0x0007e2000c101b28 */
[----:B------:R-:W-:Y:S02]  /*fea0*/  ISETP.GE.AND P3, PT, R226, UR4, PT ;  /* 0x00000004e2007c0c */ /* 0x000fe4000bf66270 */
[----:B-1----:R-:W-:-:S04]  /*feb0*/  @!P1 LEA R4, P5, R230, R11, 0x2 ;  /* 0x0000000be6049211 */ /* 0x002fc800078a10ff */
[----:B------:R-:W-:Y:S02]  /*fec0*/  @!P1 LEA.HI.X R5, R230, R9, R14, 0x2, P5 ;  /* 0x00000009e6059211 */ /* 0x000fe400028f140e */
[----:B------:R-:W-:Y:S02]  /*fed0*/  SHF.R.S32.HI R14, RZ, 0x1f, R229 ;  /* 0x0000001fff0e7819 */ /* 0x000fe400000114e5 */
[CC--:B--2---:R-:W-:Y:S01]  /*fee0*/  @!P0 LEA R6, P5, R229.reuse, R11.reuse, 0x2 ;  /* 0x0000000be5068211 */ /* 0x0c4fe200078a10ff */
[----:B------:R1:W-:Y:S01]  /*fef0*/  @!P1 ST.E.64 desc[UR40][R4.64], R132 ;  /* 0x0000008404009985 */ /* 0x0003e2000c101b28 */
[----:B---3--:R-:W-:Y:S02]  /*ff00*/  @!P4 LEA R12, P1, R228, R11, 0x2 ;  /* 0x0000000be40cc211 */ /* 0x008fe400078210ff */
[----:B------:R-:W-:Y:S02]  /*ff10*/  @!P0 LEA.HI.X R7, R229, R9, R14, 0x2, P5 ;  /* 0x00000009e5078211 */ /* 0x000fe400028f140e */
[----:B------:R-:W-:-:S03]  /*ff20*/  SHF.R.S32.HI R14, RZ, 0x1f, R228 ;  /* 0x0000001fff0e7819 */ /* 0x000fc600000114e4 */
[----:B------:R3:W-:Y:S01]  /*ff30*/  @!P0 ST.E.64 desc[UR40][R6.64], R136 ;  /* 0x0000008806008985 */ /* 0x0007e2000c101b28 */
[----:B------:R-:W-:Y:S02]  /*ff40*/  @!P4 LEA.HI.X R13, R228, R9, R14, 0x2, P1 ;  /* 0x00000009e40dc211 */ /* 0x000fe400008f140e */
[CC--:B------:R-:W-:Y:S02]  /*ff50*/  @!P3 LEA R14, P1, R226.reuse, R11.reuse, 0x2 ;  /* 0x0000000be20eb211 */ /* 0x0c0fe400078210ff */
[C---:B-1----:R-:W-:Y:S01]  /*ff60*/  @!P2 LEA R4, P5, R227.reuse, R11, 0x2 ;  /* 0x0000000be304a211 */ /* 0x042fe200078a10ff */
[----:B------:R3:W-:Y:S01]  /*ff70*/  @!P4 ST.E.64 desc[UR40][R12.64], R140 ;  /* 0x0000008c0c00c985 */ /* 0x0007e2000c101b28 */
[-C--:B------:R-:W-:Y:S02]  /*ff80*/  @!P3 LEA.HI.X R15, R226, R9.reuse, R20, 0x2, P1 ;  /* 0x00000009e20fb211 */ /* 0x080fe400008f1414 */
[----:B------:R-:W-:-:S05]  /*ff90*/  @!P2 LEA.HI.X R5, R227, R9, R21, 0x2, P5 ;  /* 0x00000009e305a211 */ /* 0x000fca00028f1415 */
[----:B------:R3:W-:Y:S04]  /*ffa0*/  @!P2 ST.E.64 desc[UR40][R4.64], R144 ;  /* 0x000000900400a985 */ /* 0x0007e8000c101b28 */
[----:B------:R3:W-:Y:S02]  /*ffb0*/  @!P3 ST.E.64 desc[UR40][R14.64], R148 ;  /* 0x000000940e00b985 */ /* 0x0007e4000c101b28 */
.L_x_737:
[----:B------:R-:W-:Y:S05]  /*ffc0*/  BSYNC B1 ;  /* 0x0000000000017941 */ /* 0x000fea0003800000 */
.L_x_736:
[----:B------:R-:W-:-:S03]  /*ffd0*/  UMOV UR4, 0xffffffff ;  /* 0xffffffff00047882 */ /* 0x000fc60000000000 */
[----:B------:R-:W-:Y:S05]  /*ffe0*/  BRA.DIV UR4, `(.L_x_738) ;  /* 0x000000a604447947 */ /* 0x000fea000b800000 */
[----:B------:R4:W0:Y:S04]  /*fff0*/  SHFL.IDX PT, R20, R8, 0x1, 0x1c1f ;  /* 0x003c1f0008147f89 */ /* 0x00082800000e0000 */
[----:B---3--:R4:W3:Y:S02]  /*10000*/  SHFL.IDX PT, R14, R3, 0x1, 0x1c1f ;  /* 0x003c1f00030e7f89 */ /* 0x0088e400000e0000 */
.L_x_955:
[----:B------:R-:W-:-:S13]  /*10010*/  ISETP.GE.AND P0, PT, R10, R0, PT ;  /* 0x000000000a00720c */ /* 0x000fda0003f06270 */
[----:B------:R-:W-:Y:S05]  /*10020*/  @P0 BRA `(.L_x_734) ;  /* 0x0000001800f80947 */ /* 0x000fea0003800000 */
[----:B------:R-:W-:Y:S01]  /*10030*/  ULDC UR4, c[0x0][0xac8] ;  /* 0x0002b20000047ab9 */ /* 0x000fe20000000800 */
[C---:B-1----:R-:W-:Y:S01]  /*10040*/  VIADD R9, R225.reuse, 0x8 ;  /* 0x00000008e1097836 */ /* 0x042fe20000000000 */
[C---:B------:R-:W-:Y:S01]  /*10050*/  ISETP.GE.AND P2, PT, R225.reuse, UR4, PT ;  /* 0x00000004e1007c0c */ /* 0x040fe2000bf46270 */
[C---:B0---4-:R-:W-:Y:S02]  /*10060*/  VIADD R3, R225.reuse, 0x10 ;  /* 0x00000010e1037836 */ /* 0x051fe40000000000 */
[----:B------:R-:W-:Y:S01]  /*10070*/  VIADD R12, R225, 0x18 ;  /* 0x00000018e10c7836 */ /* 0x000fe20000000000 */
[----:B------:R-:W-:Y:S01]  /*10080*/  ISETP.GE.AND P3, PT, R9, UR4, PT ;  /* 0x0000000409007c0c */ /* 0x000fe2000bf66270 */
[----:B------:R-:W-:Y:S01]  /*10090*/  VIADD R8, R225, 0x20 ;  /* 0x00000020e1087836 */ /* 0x000fe20000000000 */
[----:B------:R-:W-:Y:S01]  /*100a0*/  ISETP.GE.AND P1, PT, R3, UR4, PT ;  /* 0x0000000403007c0c */ /* 0x000fe2000bf26270 */
[C---:B------:R-:W-:Y:S01]  /*100b0*/  VIADD R13, R225.reuse, 0x8 ;  /* 0x00000008e10d7836 */ /* 0x040fe20000000000 */
[----:B------:R-:W-:Y:S01]  /*100c0*/  ISETP.GE.AND P0, PT, R12, UR4, PT ;  /* 0x000000040c007c0c */ /* 0x000fe2000bf06270 */
[----:B--2---:R-:W-:-:S02]  /*100d0*/  VIADD R11, R225, 0x10 ;  /* 0x00000010e10b7836 */ /* 0x004fc40000000000 */
[----:B------:R-:W-:Y:S01]  /*100e0*/  VIADD R15, R225, 0x58 ;  /* 0x00000058e10f7836 */ /* 0x000fe20000000000 */
[----:B------:R-:W-:Y:S01]  /*100f0*/  SHF.R.S32.HI R13, RZ, 0x1f, R13 ;  /* 0x0000001fff0d7819 */ /* 0x000fe2000001140d */
[----:B---3--:R-:W-:Y:S01]  /*10100*/  @!P2 IMAD.MOV.U32 R4, RZ, RZ, R14 ;  /* 0x000000ffff04a224 */ /* 0x008fe200078e000e */
[----:B------:R-:W-:Y:S01]  /*10110*/  SHF.R.S32.HI R11, RZ, 0x1f, R11 ;  /* 0x0000001fff0b7819 */ /* 0x000fe2000001140b */
[----:B------:R-:W-:Y:S02]  /*10120*/  @!P2 IMAD.MOV.U32 R5, RZ, RZ, R20 ;  /* 0x000000ffff05a224 */ /* 0x000fe400078e0014 */
[----:B------:R-:W-:Y:S01]  /*10130*/  @!P3 LEA R6, P4, R9, R14, 0x2 ;  /* 0x0000000e0906b211 */ /* 0x000fe200078810ff */
[C---:B------:R-:W-:Y:S02]  /*10140*/  VIADD R24, R225.reuse, 0x68 ;  /* 0x00000068e1187836 */ /* 0x040fe40000000000 */
[----:B------:R-:W-:Y:S01]  /*10150*/  @!P2 IMAD.WIDE R4, R225, 0x4, R4 ;  /* 0x00000004e104a825 */ /* 0x000fe200078e0204 */
[----:B------:R-:W-:-:S03]  /*10160*/  @!P3 LEA.HI.X R7, R9, R20, R13, 0x2, P4 ;  /* 0x000000140907b211 */ /* 0x000fc600020f140d */
[C---:B------:R-:W-:Y:S01]  /*10170*/  VIADD R9, R225.reuse, 0x28 ;  /* 0x00000028e1097836 */ /* 0x040fe20000000000 */
[----:B------:R0:W-:Y:S01]  /*10180*/  @!P2 ST.E.64 desc[UR40][R4.64], R26 ;  /* 0x0000001a0400a985 */ /* 0x0001e2000c101b28 */
[----:B------:R-:W-:Y:S01]  /*10190*/  ISETP.GE.AND P2, PT, R8, UR4, PT ;  /* 0x0000000408007c0c */ /* 0x000fe2000bf46270 */
[----:B------:R-:W-:Y:S02]  /*101a0*/  VIADD R13, R225, 0x18 ;  /* 0x00000018e10d7836 */ /* 0x000fe40000000000 */
[----:B------:R1:W-:Y:S01]  /*101b0*/  @!P3 ST.E.64 desc[UR40][R6.64], R30 ;  /* 0x0000001e0600b985 */ /* 0x0003e2000c101b28 */
[----:B------:R-:W-:Y:S01]  /*101c0*/  ISETP.GE.AND P3, PT, R9, UR4, PT ;  /* 0x0000000409007c0c */ /* 0x000fe2000bf66270 */
[C---:B------:R-:W-:Y:S01]  /*101d0*/  VIADD R21, R225.reuse, 0x58 ;  /* 0x00000058e1157836 */ /* 0x040fe20000000000 */
[----:B------:R-:W-:Y:S01]  /*101e0*/  SHF.R.S32.HI R13, RZ, 0x1f, R13 ;  /* 0x0000001fff0d7819 */ /* 0x000fe2000001140d */
[C---:B------:R-:W-:Y:S02]  /*101f0*/  VIADD R28, R225.reuse, 0x78 ;  /* 0x00000078e11c7836 */ /* 0x040fe40000000000 */
[C---:B------:R-:W-:Y:S01]  /*10200*/  VIADD R25, R225.reuse, 0x68 ;  /* 0x00000068e1197836 */ /* 0x040fe20000000000 */
[----:B------:R-:W-:Y:S01]  /*10210*/  SHF.R.S32.HI R21, RZ, 0x1f, R21 ;  /* 0x0000001fff157819 */ /* 0x000fe20000011415 */
[----:B------:R-:W-:Y:S01]  /*10220*/  VIADD R29, R225, 0x78 ;  /* 0x00000078e11d7836 */ /* 0x000fe20000000000 */
[----:B0-----:R-:W-:-:S02]  /*10230*/  @!P1 LEA R4, P5, R3, R14, 0x2 ;  /* 0x0000000e03049211 */ /* 0x001fc400078a10ff */
[----:B------:R-:W-:Y:S02]  /*10240*/  SHF.R.S32.HI R25, RZ, 0x1f, R25 ;  /* 0x0000001fff197819 */ /* 0x000fe40000011419 */
[----:B------:R-:W-:Y:S01]  /*10250*/  @!P1 LEA.HI.X R5, R3, R20, R11, 0x2, P5 ;  /* 0x0000001403059211 */ /* 0x000fe200028f140b */
[C---:B------:R-:W-:Y:S01]  /*10260*/  VIADD R3, R225.reuse, 0x30 ;  /* 0x00000030e1037836 */ /* 0x040fe20000000000 */
[----:B-1----:R-:W-:Y:S01]  /*10270*/  @!P0 LEA R6, P4, R12, R14, 0x2 ;  /* 0x0000000e0c068211 */ /* 0x002fe200078810ff */
[----:B------:R-:W-:Y:S01]  /*10280*/  VIADD R11, R225, 0x20 ;  /* 0x00000020e10b7836 */ /* 0x000fe20000000000 */
[----:B------:R-:W-:Y:S01]  /*10290*/  SHF.R.S32.HI R29, RZ, 0x1f, R29 ;  /* 0x0000001fff1d7819 */ /* 0x000fe2000001141d */
[----:B------:R0:W-:Y:S01]  /*102a0*/  @!P1 ST.E.64 desc[UR40][R4.64], R34 ;  /* 0x0000002204009985 */ /* 0x0001e2000c101b28 */
[----:B------:R-:W-:Y:S02]  /*102b0*/  ISETP.GE.AND P1, PT, R3, UR4, PT ;  /* 0x0000000403007c0c */ /* 0x000fe4000bf26270 */
[----:B------:R-:W-:-:S02]  /*102c0*/  SHF.R.S32.HI R11, RZ, 0x1f, R11 ;  /* 0x0000001fff0b7819 */ /* 0x000fc4000001140b */
[----:B------:R-:W-:Y:S01]  /*102d0*/  @!P0 LEA.HI.X R7, R12, R20, R13, 0x2, P4 ;  /* 0x000000140c078211 */ /* 0x000fe200020f140d */
[C---:B------:R-:W-:Y:S02]  /*102e0*/  VIADD R12, R225.reuse, 0x38 ;  /* 0x00000038e10c7836 */ /* 0x040fe40000000000 */
[----:B------:R-:W-:Y:S02]  /*102f0*/  VIADD R13, R225, 0x28 ;  /* 0x00000028e10d7836 */ /* 0x000fe40000000000 */
[----:B------:R1:W-:Y:S01]  /*10300*/  @!P0 ST.E.64 desc[UR40][R6.64], R38 ;  /* 0x0000002606008985 */ /* 0x0003e2000c101b28 */
[----:B------:R-:W-:Y:S02]  /*10310*/  ISETP.GE.AND P0, PT, R12, UR4, PT ;  /* 0x000000040c007c0c */ /* 0x000fe4000bf06270 */
[----:B------:R-:W-:Y:S02]  /*10320*/  SHF.R.S32.HI R13, RZ, 0x1f, R13 ;  /* 0x0000001fff0d7819 */ /* 0x000fe4000001140d */
[----:B0-----:R-:W-:-:S04]  /*10330*/  @!P2 LEA R4, P5, R8, R14, 0x2 ;  /* 0x0000000e0804a211 */ /* 0x001fc800078a10ff */
[----:B------:R-:W-:Y:S01]  /*10340*/  @!P2 LEA.HI.X R5, R8, R20, R11, 0x2, P5 ;  /* 0x000000140805a211 */ /* 0x000fe200028f140b */
[C---:B------:R-:W-:Y:S02]  /*10350*/  VIADD R8, R225.reuse, 0x40 ;  /* 0x00000040e1087836 */ /* 0x040fe40000000000 */
[----:B------:R-:W-:Y:S02]  /*10360*/  VIADD R11, R225, 0x30 ;  /* 0x00000030e10b7836 */ /* 0x000fe40000000000 */
[----:B------:R0:W-:Y:S01]  /*10370*/  @!P2 ST.E.64 desc[UR40][R4.64], R42 ;  /* 0x0000002a0400a985 */ /* 0x0001e2000c101b28 */
[----:B-1----:R-:W-:Y:S02]  /*10380*/  @!P3 LEA R6, P4, R9, R14, 0x2 ;  /* 0x0000000e0906b211 */ /* 0x002fe400078810ff */
[----:B------:R-:W-:Y:S02]  /*10390*/  ISETP.GE.AND P2, PT, R8, UR4, PT ;  /* 0x0000000408007c0c */ /* 0x000fe4000bf46270 */
[----:B------:R-:W-:-:S02]  /*103a0*/  SHF.R.S32.HI R11, RZ, 0x1f, R11 ;  /* 0x0000001fff0b7819 */ /* 0x000fc4000001140b */
[----:B------:R-:W-:Y:S01]  /*103b0*/  @!P3 LEA.HI.X R7, R9, R20, R13, 0x2, P4 ;  /* 0x000000140907b211 */ /* 0x000fe200020f140d */
[C---:B------:R-:W-:Y:S02]  /*103c0*/  VIADD R9, R225.reuse, 0x48 ;  /* 0x00000048e1097836 */ /* 0x040fe40000000000 */
[----:B------:R-:W-:Y:S02]  /*103d0*/  VIADD R13, R225, 0x38 ;  /* 0x00000038e10d7836 */ /* 0x000fe40000000000 */
[----:B------:R1:W-:Y:S01]  /*103e0*/  @!P3 ST.E.64 desc[UR40][R6.64], R46 ;  /* 0x0000002e0600b985 */ /* 0x0003e2000c101b28 */
[----:B------:R-:W-:Y:S02]  /*103f0*/  ISETP.GE.AND P3, PT, R9, UR4, PT ;  /* 0x0000000409007c0c */ /* 0x000fe4000bf66270 */
[----:B0-----:R-:W-:Y:S02]  /*10400*/  @!P1 LEA R4, P5, R3, R14, 0x2 ;  /* 0x0000000e03049211 */ /* 0x001fe400078a10ff */
[----:B------:R-:W-:-:S02]  /*10410*/  SHF.R.S32.HI R13, RZ, 0x1f, R13 ;  /* 0x0000001fff0d7819 */ /* 0x000fc4000001140d */
[----:B------:R-:W-:Y:S01]  /*10420*/  @!P1 LEA.HI.X R5, R3, R20, R11, 0x2, P5 ;  /* 0x0000001403059211 */ /* 0x000fe200028f140b */
[C---:B------:R-:W-:Y:S02]  /*10430*/  VIADD R3, R225.reuse, 0x50 ;  /* 0x00000050e1037836 */ /* 0x040fe40000000000 */
[----:B------:R-:W-:Y:S02]  /*10440*/  VIADD R11, R225, 0x40 ;  /* 0x00000040e10b7836 */ /* 0x000fe40000000000 */
[----:B------:R0:W-:Y:S01]  /*10450*/  @!P1 ST.E.64 desc[UR40][R4.64], R50 ;  /* 0x0000003204009985 */ /* 0x0001e2000c101b28 */
[----:B------:R-:W-:Y:S02]  /*10460*/  ISETP.GE.AND P1, PT, R3, UR4, PT ;  /* 0x0000000403007c0c */ /* 0x000fe4000bf26270 */
[----:B-1----:R-:W-:Y:S02]  /*10470*/  @!P0 LEA R6, P4, R12, R14, 0x2 ;  /* 0x0000000e0c068211 */ /* 0x002fe400078810ff */
        /* <DEDUP_REMOVED lines=12> */
[----:B------:R-:W-:Y:S02]  /*10540*/  SHF.R.S32.HI R11, RZ, 0x1f, R11 ;  /* 0x0000001fff0b7819 */ /* 0x000fe4000001140b */
[----:B-1----:R-:W-:Y:S02]  /*10550*/  @!P3 LEA R6, P4, R9, R14, 0x2 ;  /* 0x0000000e0906b211 */ /* 0x002fe400078810ff */
[----:B------:R-:W-:-:S02]  /*10560*/  ISETP.GE.AND P2, PT, R12, UR4, PT ;  /* 0x000000040c007c0c */ /* 0x000fc4000bf46270 */
[----:B------:R-:W-:Y:S02]  /*10570*/  SHF.R.S32.HI R8, RZ, 0x1f, R8 ;  /* 0x0000001fff087819 */ /* 0x000fe40000011408 */
[----:B------:R-:W-:Y:S02]  /*10580*/  @!P3 LEA.HI.X R7, R9, R20, R11, 0x2, P4 ;  /* 0x000000140907b211 */ /* 0x000fe400020f140b */
[----:B0-----:R-:W-:-:S03]  /*10590*/  @!P1 LEA R4, P5, R3, R14, 0x2 ;  /* 0x0000000e03049211 */ /* 0x001fc600078a10ff */
[----:B------:R0:W-:Y:S01]  /*105a0*/  @!P3 ST.E.64 desc[UR40][R6.64], R62 ;  /* 0x0000003e0600b985 */ /* 0x0001e2000c101b28 */
[----:B------:R-:W-:Y:S02]  /*105b0*/  ISETP.GE.AND P3, PT, R24, UR4, PT ;  /* 0x0000000418007c0c */ /* 0x000fe4000bf66270 */
[----:B------:R-:W-:Y:S01]  /*105c0*/  @!P1 LEA.HI.X R5, R3, R20, R8, 0x2, P5 ;  /* 0x0000001403059211 */ /* 0x000fe200028f1408 */
[----:B------:R-:W-:Y:S01]  /*105d0*/  VIADD R3, R225, 0x70 ;  /* 0x00000070e1037836 */ /* 0x000fe20000000000 */
[-C--:B------:R-:W-:Y:S02]  /*105e0*/  @!P0 LEA R8, P4, R15, R14.reuse, 0x2 ;  /* 0x0000000e0f088211 */ /* 0x080fe400078810ff */
[C---:B------:R-:W-:Y:S01]  /*105f0*/  @!P2 LEA R10, P5, R12.reuse, R14, 0x2 ;  /* 0x0000000e0c0aa211 */ /* 0x040fe200078a10ff */
[----:B------:R1:W-:Y:S01]  /*10600*/  @!P1 ST.E.64 desc[UR40][R4.64], R66 ;  /* 0x0000004204009985 */ /* 0x0003e2000c101b28 */
[----:B------:R-:W-:Y:S02]  /*10610*/  ISETP.GE.AND P1, PT, R3, UR4, PT ;  /* 0x0000000403007c0c */ /* 0x000fe4000bf26270 */
[-C--:B------:R-:W-:Y:S01]  /*10620*/  @!P0 LEA.HI.X R9, R15, R20.reuse, R21, 0x2, P4 ;  /* 0x000000140f098211 */ /* 0x080fe200020f1415 */
[C---:B------:R-:W-:Y:S01]  /*10630*/  VIADD R21, R225.reuse, 0x80 ;  /* 0x00000080e1157836 */ /* 0x040fe20000000000 */
[----:B------:R-:W-:Y:S01]  /*10640*/  @!P2 LEA.HI.X R11, R12, R20, R13, 0x2, P5 ;  /* 0x000000140c0ba211 */ /* 0x000fe200028f140d */
[----:B------:R-:W-:Y:S01]  /*10650*/  VIADD R15, R225, 0x70 ;  /* 0x00000070e10f7836 */ /* 0x000fe20000000000 */
[----:B------:R-:W-:Y:S01]  /*10660*/  @!P3 LEA R12, P4, R24, R14, 0x2 ;  /* 0x0000000e180cb211 */ /* 0x000fe200078810ff */
[----:B------:R2:W-:Y:S01]  /*10670*/  @!P0 ST.E.64 desc[UR40][R8.64], R70 ;  /* 0x0000004608008985 */ /* 0x0005e2000c101b28 */
[----:B------:R-:W-:-:S02]  /*10680*/  ISETP.GE.AND P0, PT, R28, UR4, PT ;  /* 0x000000041c007c0c */ /* 0x000fc4000bf06270 */
[----:B------:R-:W-:Y:S01]  /*10690*/  SHF.R.S32.HI R15, RZ, 0x1f, R15 ;  /* 0x0000001fff0f7819 */ /* 0x000fe2000001140f */
[----:B------:R3:W-:Y:S01]  /*106a0*/  @!P2 ST.E.64 desc[UR40][R10.64], R74 ;  /* 0x0000004a0a00a985 */ /* 0x0007e2000c101b28 */
[----:B------:R-:W-:Y:S02]  /*106b0*/  ISETP.GE.AND P2, PT, R21, UR4, PT ;  /* 0x0000000415007c0c */ /* 0x000fe4000bf46270 */
[----:B0-----:R-:W-:Y:S02]  /*106c0*/  @!P1 LEA R6, P5, R3, R14, 0x2 ;  /* 0x0000000e03069211 */ /* 0x001fe400078a10ff */
[-C--:B------:R-:W-:Y:S01]  /*106d0*/  @!P3 LEA.HI.X R13, R24, R20.reuse, R25, 0x2, P4 ;  /* 0x00000014180db211 */ /* 0x080fe200020f1419 */
[----:B------:R-:W-:Y:S01]  /*106e0*/  VIADD R24, R225, 0x88 ;  /* 0x00000088e1187836 */ /* 0x000fe20000000000 */
[----:B------:R-:W-:Y:S01]  /*106f0*/  @!P1 LEA.HI.X R7, R3, R20, R15, 0x2, P5 ;  /* 0x0000001403079211 */ /* 0x000fe200028f140f */
[C---:B------:R-:W-:Y:S02]  /*10700*/  VIADD R3, R225.reuse, 0x90 ;  /* 0x00000090e1037836 */ /* 0x040fe40000000000 */
[----:B------:R0:W-:Y:S01]  /*10710*/  @!P3 ST.E.64 desc[UR40][R12.64], R78 ;  /* 0x0000004e0c00b985 */ /* 0x0001e2000c101b28 */
[C---:B------:R-:W-:Y:S01]  /*10720*/  VIADD R25, R225.reuse, 0x80 ;  /* 0x00000080e1197836 */ /* 0x040fe20000000000 */
[----:B------:R-:W-:Y:S01]  /*10730*/  ISETP.GE.AND P3, PT, R24, UR4, PT ;  /* 0x0000000418007c0c */ /* 0x000fe2000bf66270 */
[----:B------:R-:W-:Y:S01]  /*10740*/  VIADD R15, R225, 0x98 ;  /* 0x00000098e10f7836 */ /* 0x000fe20000000000 */
[----:B------:R4:W-:Y:S01]  /*10750*/  @!P1 ST.E.64 desc[UR40][R6.64], R82 ;  /* 0x0000005206009985 */ /* 0x0009e2000c101b28 */
[----:B-1----:R-:W-:-:S02]  /*10760*/  @!P0 LEA R4, P4, R28, R14, 0x2 ;  /* 0x0000000e1c048211 */ /* 0x002fc400078810ff */
[----:B------:R-:W-:Y:S02]  /*10770*/  ISETP.GE.AND P1, PT, R3, UR4, PT ;  /* 0x0000000403007c0c */ /* 0x000fe4000bf26270 */
[----:B------:R-:W-:Y:S02]  /*10780*/  SHF.R.S32.HI R25, RZ, 0x1f, R25 ;  /* 0x0000001fff197819 */ /* 0x000fe40000011419 */
[C---:B--2---:R-:W-:Y:S02]  /*10790*/  @!P2 LEA R8, P5, R21.reuse, R14, 0x2 ;  /* 0x0000000e1508a211 */ /* 0x044fe400078a10ff */
[-C--:B------:R-:W-:Y:S02]  /*107a0*/  @!P0 LEA.HI.X R5, R28, R20.reuse, R29, 0x2, P4 ;  /* 0x000000141c058211 */ /* 0x080fe400020f141d */
[----:B------:R-:W-:Y:S01]  /*107b0*/  @!P2 LEA.HI.X R9, R21, R20, R25, 0x2, P5 ;  /* 0x000000141509a211 */ /* 0x000fe200028f1419 */
[C---:B------:R-:W-:Y:S01]  /*107c0*/  VIADD R21, R225.reuse, 0x90 ;  /* 0x00000090e1157836 */ /* 0x040fe20000000000 */
[----:B---3--:R-:W-:Y:S01]  /*107d0*/  @!P3 LEA R10, P4, R24, R14, 0x2 ;  /* 0x0000000e180ab211 */ /* 0x008fe200078810ff */
[----:B------:R-:W-:Y:S01]  /*107e0*/  VIADD R25, R225, 0x88 ;  /* 0x00000088e1197836 */ /* 0x000fe20000000000 */
[----:B------:R1:W-:Y:S01]  /*107f0*/  @!P0 ST.E.64 desc[UR40][R4.64], R86 ;  /* 0x0000005604008985 */ /* 0x0003e2000c101b28 */
[----:B------:R-:W-:-:S02]  /*10800*/  ISETP.GE.AND P0, PT, R15, UR4, PT ;  /* 0x000000040f007c0c */ /* 0x000fc4000bf06270 */
[----:B------:R-:W-:Y:S01]  /*10810*/  SHF.R.S32.HI R21, RZ, 0x1f, R21 ;  /* 0x0000001fff157819 */ /* 0x000fe20000011415 */
[----:B------:R2:W-:Y:S01]  /*10820*/  @!P2 ST.E.64 desc[UR40][R8.64], R90 ;  /* 0x0000005a0800a985 */ /* 0x0005e2000c101b28 */
[----:B------:R-:W-:Y:S02]  /*10830*/  SHF.R.S32.HI R25, RZ, 0x1f, R25 ;  /* 0x0000001fff197819 */ /* 0x000fe40000011419 */
[----:B0-----:R-:W-:Y:S02]  /*10840*/  @!P1 LEA R12, P5, R3, R14, 0x2 ;  /* 0x0000000e030c9211 */ /* 0x001fe400078a10ff */
[----:B------:R-:W-:Y:S02]  /*10850*/  ISETP.GE.AND P2, PT, R237, UR4, PT ;  /* 0x00000004ed007c0c */ /* 0x000fe4000bf46270 */
[-C--:B------:R-:W-:Y:S02]  /*10860*/  @!P3 LEA.HI.X R11, R24, R20.reuse, R25, 0x2, P4 ;  /* 0x00000014180bb211 */ /* 0x080fe400020f1419 */
[----:B------:R-:W-:Y:S01]  /*10870*/  @!P1 LEA.HI.X R13, R3, R20, R21, 0x2, P5 ;  /* 0x00000014030d9211 */ /* 0x000fe200028f1415 */
[----:B------:R-:W-:Y:S01]  /*10880*/  VIADD R21, R225, 0x98 ;  /* 0x00000098e1157836 */ /* 0x000fe20000000000 */
[----:B------:R-:W-:Y:S01]  /*10890*/  ISETP.GE.AND P4, PT, R236, UR4, PT ;  /* 0x00000004ec007c0c */ /* 0x000fe2000bf86270 */
[----:B------:R0:W-:Y:S01]  /*108a0*/  @!P3 ST.E.64 desc[UR40][R10.64], R94 ;  /* 0x0000005e0a00b985 */ /* 0x0001e2000c101b28 */
[----:B----4-:R-:W-:-:S02]  /*108b0*/  @!P0 LEA R6, P5, R15, R14, 0x2 ;  /* 0x0000000e0f068211 */ /* 0x010fc400078a10ff */
[----:B------:R-:W-:Y:S01]  /*108c0*/  SHF.R.S32.HI R21, RZ, 0x1f, R21 ;  /* 0x0000001fff157819 */ /* 0x000fe20000011415 */
[----:B------:R3:W-:Y:S01]  /*108d0*/  @!P1 ST.E.64 desc[UR40][R12.64], R98 ;  /* 0x000000620c009985 */ /* 0x0007e2000c101b28 */
[----:B------:R-:W-:Y:S02]  /*108e0*/  ISETP.GE.AND P3, PT, R235, UR4, PT ;  /* 0x00000004eb007c0c */ /* 0x000fe4000bf66270 */
[----:B------:R-:W-:Y:S02]  /*108f0*/  SHF.R.S32.HI R3, RZ, 0x1f, R237 ;  /* 0x0000001fff037819 */ /* 0x000fe400000114ed */
[----:B-1----:R-:W-:Y:S02]  /*10900*/  @!P2 LEA R4, P1, R237, R14, 0x2 ;  /* 0x0000000eed04a211 */ /* 0x002fe400078210ff */
[-C--:B------:R-:W-:Y:S02]  /*10910*/  @!P0 LEA.HI.X R7, R15, R20.reuse, R21, 0x2, P5 ;  /* 0x000000140f078211 */ /* 0x080fe400028f1415 */
[----:B------:R-:W-:-:S02]  /*10920*/  @!P2 LEA.HI.X R5, R237, R20, R3, 0x2, P1 ;  /* 0x00000014ed05a211 */ /* 0x000fc400008f1403 */
[----:B------:R-:W-:Y:S01]  /*10930*/  ISETP.GE.AND P1, PT, R234, UR4, PT ;  /* 0x00000004ea007c0c */ /* 0x000fe2000bf26270 */
[----:B------:R1:W-:Y:S01]  /*10940*/  @!P0 ST.E.64 desc[UR40][R6.64], R102 ;  /* 0x0000006606008985 */ /* 0x0003e2000c101b28 */
[-C--:B--2---:R-:W-:Y:S02]  /*10950*/  @!P4 LEA R8, P0, R236, R14.reuse, 0x2 ;  /* 0x0000000eec08c211 */ /* 0x084fe400078010ff */
[----:B------:R-:W-:Y:S01]  /*10960*/  SHF.R.S32.HI R15, RZ, 0x1f, R236 ;  /* 0x0000001fff0f7819 */ /* 0x000fe200000114ec */
[----:B------:R2:W-:Y:S01]  /*10970*/  @!P2 ST.E.64 desc[UR40][R4.64], R106 ;  /* 0x0000006a0400a985 */ /* 0x0005e2000c101b28 */
[----:B------:R-:W-:Y:S02]  /*10980*/  SHF.R.S32.HI R3, RZ, 0x1f, R235 ;  /* 0x0000001fff037819 */ /* 0x000fe400000114eb */
[----:B0-----:R-:W-:Y:S02]  /*10990*/  @!P3 LEA R10, P5, R235, R14, 0x2 ;  /* 0x0000000eeb0ab211 */ /* 0x001fe400078a10ff */
[----:B------:R-:W-:-:S02]  /*109a0*/  ISETP.GE.AND P2, PT, R233, UR4, PT ;  /* 0x00000004e9007c0c */ /* 0x000fc4000bf46270 */
[-C--:B------:R-:W-:Y:S02]  /*109b0*/  @!P4 LEA.HI.X R9, R236, R20.reuse, R15, 0x2, P0 ;  /* 0x00000014ec09c211 */ /* 0x080fe400000f140f */
[----:B------:R-:W-:Y:S02]  /*109c0*/  ISETP.GE.AND P0, PT, R232, UR4, PT ;  /* 0x00000004e8007c0c */ /* 0x000fe4000bf06270 */
[----:B------:R-:W-:Y:S01]  /*109d0*/  @!P3 LEA.HI.X R11, R235, R20, R3, 0x2, P5 ;  /* 0x00000014eb0bb211 */ /* 0x000fe200028f1403 */
[----:B------:R0:W-:Y:S01]  /*109e0*/  @!P4 ST.E.64 desc[UR40][R8.64], R110 ;  /* 0x0000006e0800c985 */ /* 0x0001e2000c101b28 */
[----:B---3--:R-:W-:Y:S02]  /*109f0*/  @!P1 LEA R12, P4, R234, R14, 0x2 ;  /* 0x0000000eea0c9211 */ /* 0x008fe400078810ff */
[----:B------:R-:W-:Y:S01]  /*10a00*/  SHF.R.S32.HI R3, RZ, 0x1f, R234 ;  /* 0x0000001fff037819 */ /* 0x000fe200000114ea */
[----:B------:R3:W-:Y:S01]  /*10a10*/  @!P3 ST.E.64 desc[UR40][R10.64], R114 ;  /* 0x000000720a00b985 */ /* 0x0007e2000c101b28 */
[----:B------:R-:W-:-:S02]  /*10a20*/  ISETP.GE.AND P3, PT, R231, UR4, PT ;  /* 0x00000004e7007c0c */ /* 0x000fc4000bf66270 */
[----:B------:R-:W-:Y:S02]  /*10a30*/  @!P1 LEA.HI.X R13, R234, R20, R3, 0x2, P4 ;  /* 0x00000014ea0d9211 */ /* 0x000fe400020f1403 */
[CC--:B-1----:R-:W-:Y:S02]  /*10a40*/  @!P2 LEA R6, P5, R233.reuse, R14.reuse, 0x2 ;  /* 0x0000000ee906a211 */ /* 0x0c2fe400078a10ff */
[----:B------:R-:W-:Y:S01]  /*10a50*/  SHF.R.S32.HI R15, RZ, 0x1f, R233 ;  /* 0x0000001fff0f7819 */ /* 0x000fe200000114e9 */
[----:B------:R1:W-:Y:S01]  /*10a60*/  @!P1 ST.E.64 desc[UR40][R12.64], R118 ;  /* 0x000000760c009985 */ /* 0x0003e2000c101b28 */
[----:B--2---:R-:W-:Y:S02]  /*10a70*/  @!P0 LEA R4, P4, R232, R14, 0x2 ;  /* 0x0000000ee8048211 */ /* 0x004fe400078810ff */
[----:B------:R-:W-:Y:S02]  /*10a80*/  SHF.R.S32.HI R3, RZ, 0x1f, R232 ;  /* 0x0000001fff037819 */ /* 0x000fe400000114e8 */
[----:B------:R-:W-:-:S02]  /*10a90*/  @!P2 LEA.HI.X R7, R233, R20, R15, 0x2, P5 ;  /* 0x00000014e907a211 */ /* 0x000fc400028f140f */
[----:B------:R-:W-:Y:S02]  /*10aa0*/  ISETP.GE.AND P1, PT, R230, UR4, PT ;  /* 0x00000004e6007c0c */ /* 0x000fe4000bf26270 */
[----:B------:R-:W-:Y:S01]  /*10ab0*/  @!P0 LEA.HI.X R5, R232, R20, R3, 0x2, P4 ;  /* 0x00000014e8058211 */ /* 0x000fe200020f1403 */
[----:B------:R2:W-:Y:S01]  /*10ac0*/  @!P2 ST.E.64 desc[UR40][R6.64], R122 ;  /* 0x0000007a0600a985 */ /* 0x0005e2000c101b28 */
[----:B------:R-:W-:Y:S02]  /*10ad0*/  ISETP.GE.AND P4, PT, R229, UR4, PT ;  /* 0x00000004e5007c0c */ /* 0x000fe4000bf86270 */
[----:B------:R-:W-:Y:S01]  /*10ae0*/  SHF.R.S32.HI R3, RZ, 0x1f, R231 ;  /* 0x0000001fff037819 */ /* 0x000fe200000114e7 */
[----:B------:R4:W-:Y:S01]  /*10af0*/  @!P0 ST.E.64 desc[UR40][R4.64], R126 ;  /* 0x0000007e04008985 */ /* 0x0009e2000c101b28 */
[----:B0-----:R-:W-:Y:S02]  /*10b00*/  @!P3 LEA R8, P5, R231, R14, 0x2 ;  /* 0x0000000ee708b211 */ /* 0x001fe400078a10ff */
[----:B------:R-:W-:-:S02]  /*10b10*/  ISETP.GE.AND P2, PT, R228, UR4, PT ;  /* 0x00000004e4007c0c */ /* 0x000fc4000bf46270 */
[----:B------:R-:W-:Y:S02]  /*10b20*/  ISETP.GE.AND P0, PT, R227, UR4, PT ;  /* 0x00000004e3007c0c */ /* 0x000fe4000bf06270 */
[----:B------:R-:W-:Y:S02]  /*10b30*/  @!P3 LEA.HI.X R9, R231, R20, R3, 0x2, P5 ;  /* 0x00000014e709b211 */ /* 0x000fe400028f1403 */
[----:B------:R-:W-:Y:S02]  /*10b40*/  SHF.R.S32.HI R3, RZ, 0x1f, R230 ;  /* 0x0000001fff037819 */ /* 0x000fe400000114e6 */
[-C--:B---3--:R-:W-:Y:S01]  /*10b50*/  @!P1 LEA R10, P5, R230, R14.reuse, 0x2 ;  /* 0x0000000ee60a9211 */ /* 0x088fe200078a10ff */
[----:B------:R4:W-:Y:S01]  /*10b60*/  @!P3 ST.E.64 desc[UR40][R8.64], R130 ;  /* 0x000000820800b985 */ /* 0x0009e2000c101b28 */
[----:B-1----:R-:W-:Y:S02]  /*10b70*/  @!P4 LEA R12, P3, R229, R14, 0x2 ;  /* 0x0000000ee50cc211 */ /* 0x002fe400078610ff */
[----:B------:R-:W-:-:S02]  /*10b80*/  SHF.R.S32.HI R21, RZ, 0x1f, R229 ;  /* 0x0000001fff157819 */ /* 0x000fc400000114e5 */
[----:B------:R-:W-:Y:S02]  /*10b90*/  @!P1 LEA.HI.X R11, R230, R20, R3, 0x2, P5 ;  /* 0x00000014e60b9211 */ /* 0x000fe400028f1403 */
[C---:B--2---:R-:W-:Y:S02]  /*10ba0*/  @!P2 LEA R6, P5, R228.reuse, R14, 0x2 ;  /* 0x0000000ee406a211 */ /* 0x044fe400078a10ff */
[----:B------:R-:W-:Y:S01]  /*10bb0*/  SHF.R.S32.HI R15, RZ, 0x1f, R228 ;  /* 0x0000001fff0f7819 */ /* 0x000fe200000114e4 */
[----:B------:R4:W-:Y:S01]  /*10bc0*/  @!P1 ST.E.64 desc[UR40][R10.64], R134 ;  /* 0x000000860a009985 */ /* 0x0009e2000c101b28 */
[----:B------:R-:W-:Y:S02]  /*10bd0*/  @!P4 LEA.HI.X R13, R229, R20, R21, 0x2, P3 ;  /* 0x00000014e50dc211 */ /* 0x000fe400018f1415 */
[----:B------:R-:W-:Y:S02]  /*10be0*/  SHF.R.S32.HI R3, RZ, 0x1f, R227 ;  /* 0x0000001fff037819 */ /* 0x000fe400000114e3 */
[----:B------:R-:W-:Y:S01]  /*10bf0*/  @!P0 LEA R24, P3, R227, R14, 0x2 ;  /* 0x0000000ee3188211 */ /* 0x000fe200078610ff */
[----:B------:R4:W-:Y:S01]  /*10c00*/  @!P4 ST.E.64 desc[UR40][R12.64], R138 ;  /* 0x0000008a0c00c985 */ /* 0x0009e2000c101b28 */
[----:B------:R-:W-:-:S02]  /*10c10*/  @!P2 LEA.HI.X R7, R228, R20, R15, 0x2, P5 ;  /* 0x00000014e407a211 */ /* 0x000fc400028f140f */
[----:B------:R-:W-:-:S03]  /*10c20*/  @!P0 LEA.HI.X R25, R227, R20, R3, 0x2, P3 ;  /* 0x00000014e3198211 */ /* 0x000fc600018f1403 */
[----:B------:R4:W-:Y:S04]  /*10c30*/  @!P2 ST.E.64 desc[UR40][R6.64], R142 ;  /* 0x0000008e0600a985 */ /* 0x0009e8000c101b28 */
[----:B------:R4:W-:Y:S01]  /*10c40*/  @!P0 ST.E.64 desc[UR40][R24.64], R146 ;  /* 0x0000009218008985 */ /* 0x0009e2000c101b28 */
[----:B------:R-:W-:-:S13]  /*10c50*/  ISETP.GE.AND P0, PT, R226, UR4, PT ;  /* 0x00000004e2007c0c */ /* 0x000fda000bf06270 */
[----:B----4-:R-:W-:Y:S05]  /*10c60*/  @P0 BRA `(.L_x_734) ;  /* 0x0000000c00e80947 */ /* 0x010fea0003800000 */
[----:B------:R-:W-:Y:S02]  /*10c70*/  SHF.R.S32.HI R3, RZ, 0x1f, R226 ;  /* 0x0000001fff037819 */ /* 0x000fe400000114e2 */
[----:B------:R-:W-:-:S04]  /*10c80*/  LEA R14, P0, R226, R14, 0x2 ;  /* 0x0000000ee20e7211 */ /* 0x000fc800078010ff */
[----:B------:R-:W-:-:S05]  /*10c90*/  LEA.HI.X R15, R226, R20, R3, 0x2, P0 ;  /* 0x00000014e20f7211 */ /* 0x000fca00000f1403 */
[----:B------:R0:W-:Y:S01]  /*10ca0*/  ST.E.64 desc[UR40][R14.64], R150 ;  /* 0x000000960e007985 */ /* 0x0001e2000c101b28 */
[----:B------:R-:W-:Y:S05]  /*10cb0*/  BRA `(.L_x_734) ;  /* 0x0000000c00d47947 */ /* 0x000fea0003800000 */
.L_x_721:
[----:B------:R-:W-:Y:S01]  /*10cc0*/  ULDC.64 UR6, c[0x0][0xc08] ;  /* 0x0003020000067ab9 */ /* 0x000fe20000000a00 */
[----:B------:R-:W-:Y:S01]  /*10cd0*/  ULDC.64 UR4, c[0x0][0xc00] ;  /* 0x0003000000047ab9 */ /* 0x000fe20000000a00 */
[----:B------:R-:W-:Y:S01]  /*10ce0*/  ISETP.NE.U32.AND P1, PT, RZ, UR6, PT ;  /* 0x00000006ff007c0c */ /* 0x000fe2000bf25070 */
[----:B------:R-:W-:Y:S01]  /*10cf0*/  IMAD.MOV.U32 R3, RZ, RZ, RZ ;  /* 0x000000ffff037224 */ /* 0x000fe200078e00ff */
[----:B------:R-:W-:Y:S02]  /*10d00*/  ISETP.NE.U32.AND P0, PT, RZ, UR4, PT ;  /* 0x00000004ff007c0c */ /* 0x000fe4000bf05070 */
[----:B------:R-:W-:Y:S02]  /*10d10*/  ISETP.NE.AND.EX P1, PT, RZ, UR7, PT, P1 ;  /* 0x00000007ff007c0c */ /* 0x000fe4000bf25310 */
[----:B------:R-:W-:Y:S02]  /*10d20*/  IADD3 R4, P2, R218, UR4, RZ ;  /* 0x00000004da047c10 */ /* 0x000fe4000ff5e0ff */
[----:B------:R-:W-:-:S02]  /*10d30*/  ISETP.NE.AND.EX P0, PT, RZ, UR5, PT, P0 ;  /* 0x00000005ff007c0c */ /* 0x000fc4000bf05300 */
[----:B------:R-:W-:Y:S01]  /*10d40*/  IADD3.X R5, R219, UR5, RZ, P2, !PT ;  /* 0x00000005db057c10 */ /* 0x000fe200097fe4ff */
[----:B------:R-:W-:Y:S02]  /*10d50*/  ULDC UR4, c[0x0][0xa88] ;  /* 0x0002a20000047ab9 */ /* 0x000fe40000000800 */
[----:B------:R-:W-:-:S04]  /*10d60*/  IMAD.U32 R20, RZ, RZ, UR4 ;  /* 0x00000004ff147e24 */ /* 0x000fc8000f8e00ff */
[----:B------:R-:W-:-:S04]  /*10d70*/  @P1 IADD3 R218, P2, R218, UR6, RZ ;  /* 0x00000006dada1c10 */ /* 0x000fc8000ff5e0ff */
[----:B------:R-:W-:Y:S01]  /*10d80*/  @P1 IADD3.X R219, R219, UR7, RZ, P2, !PT ;  /* 0x00000007dbdb1c10 */ /* 0x000fe200097fe4ff */
[----:B------:R2:W5:Y:S04]  /*10d90*/  @P0 LDG.E R3, desc[UR40][R4.64] ;  /* 0x0000002804030981 */ /* 0x000568000c1e1900 */
[----:B------:R2:W5:Y:S01]  /*10da0*/  @P1 LDG.E R20, desc[UR40][R218.64] ;  /* 0x00000028da141981 */ /* 0x000562000c1e1900 */
[----:B------:R-:W-:Y:S01]  /*10db0*/  ISETP.NE.AND P2, PT, R216, RZ, PT ;  /* 0x000000ffd800720c */ /* 0x000fe20003f45270 */
[----:B------:R-:W3:-:S12]  /*10dc0*/  S2R R0, SR_TID.X ;  /* 0x0000000000007919 */ /* 0x000ed80000002100 */
[----:B------:R-:W4:Y:S01]  /*10dd0*/  @!P2 LDC R216, c[0x0][0xad4] ;  /* 0x0002b500ffd8ab82 */ /* 0x000f220000000800 */
[----:B---3--:R-:W-:Y:S01]  /*10de0*/  VIADD R28, R0, 0xffffff80 ;  /* 0xffffff80001c7836 */ /* 0x008fe20000000000 */
[----:B----4-:R-:W-:-:S04]  /*10df0*/  ISETP.GT.AND P2, PT, R216, 0x1, PT ;  /* 0x00000001d800780c */ /* 0x010fc80003f44270 */
[----:B------:R-:W-:Y:S01]  /*10e00*/  ISETP.GT.AND P3, PT, R28, 0x7f, PT ;  /* 0x0000007f1c00780c */ /* 0x000fe20003f64270 */
[----:B--2---:R-:W-:-:S12]  /*10e10*/  @P1 BRA `(.L_x_739) ;  /* 0x0000000000101947 */ /* 0x004fd80003800000 */
[----:B------:R-:W-:Y:S05]  /*10e20*/  @!P0 BRA `(.L_x_739) ;  /* 0x00000000000c8947 */ /* 0x000fea0003800000 */
[----:B------:R-:W2:Y:S04]  /*10e30*/  LDG.E R7, desc[UR40][R4.64] ;  /* 0x0000002804077981 */ /* 0x000ea8000c1e1900 */
[----:B-----5:R-:W2:Y:S02]  /*10e40*/  LDG.E R20, desc[UR40][R4.64+0x4] ;  /* 0x0000042804147981 */ /* 0x020ea4000c1e1900 */
[----:B--2---:R-:W-:-:S07]  /*10e50*/  IMAD.IADD R20, R20, 0x1, -R7 ;  /* 0x0000000114147824 */ /* 0x004fce00078e0a07 */
.L_x_739:
[----:B------:R-:W2:Y:S01]  /*10e60*/  LDL.LU R0, [R1+0x4c] ;  /* 0x00004c0001007983 */ /* 0x000ea20000300800 */
[----:B------:R-:W-:Y:S01]  /*10e70*/  BSSY B1, `(.L_x_740) ;  /* 0x0000037000017945 */ /* 0x000fe20003800000 */
[----:B------:R-:W-:Y:S02]  /*10e80*/  SEL R217, R217, RZ, !P0 ;  /* 0x000000ffd9d97207 */ /* 0x000fe40004000000 */
[----:B-----5:R-:W-:Y:S02]  /*10e90*/  SHF.R.S32.HI R26, RZ, 0x1f, R3 ;  /* 0x0000001fff1a7819 */ /* 0x020fe40000011403 */
[----:B--2---:R-:W-:Y:S01]  /*10ea0*/  SEL R27, R0, RZ, !P0 ;  /* 0x000000ff001b7207 */ /* 0x004fe20004000000 */
[----:B------:R-:W-:Y:S06]  /*10eb0*/  @P3 BRA `(.L_x_741) ;  /* 0x0000000000c83947 */ /* 0x000fec0003800000 */
[----:B------:R-:W2:Y:S01]  /*10ec0*/  S2R R5, SR_TID.X ;  /* 0x0000000000057919 */ /* 0x000ea20000002100 */
[----:B------:R-:W3:Y:S02]  /*10ed0*/  LDC R31, c[0x0][0xbe8] ;  /* 0x0002fa00ff1f7b82 */ /* 0x000ee40000000800 */
[----:B---3--:R-:W-:Y:S02]  /*10ee0*/  IMAD R4, R20, R31, RZ ;  /* 0x0000001f14047224 */ /* 0x008fe400078e02ff */
[----:B--2---:R-:W-:-:S04]  /*10ef0*/  IMAD R0, R222, 0x80, R5 ;  /* 0x00000080de007824 */ /* 0x004fc800078e0205 */
[----:B------:R-:W-:-:S05]  /*10f00*/  VIADD R29, R0, 0xffffff80 ;  /* 0xffffff80001d7836 */ /* 0x000fca0000000000 */
[----:B------:R-:W-:-:S13]  /*10f10*/  ISETP.GE.AND P0, PT, R29, R4, PT ;  /* 0x000000041d00720c */ /* 0x000fda0003f06270 */
[----:B------:R-:W-:Y:S05]  /*10f20*/  @P0 BRA `(.L_x_741) ;  /* 0x0000000000ac0947 */ /* 0x000fea0003800000 */
[----:B------:R-:W-:Y:S01]  /*10f30*/  IMAD.MOV.U32 R24, RZ, RZ, 0x9b8 ;  /* 0x000009b8ff187424 */ /* 0x000fe200078e00ff */
[----:B------:R-:W-:Y:S01]  /*10f40*/  ISETP.GT.AND P0, PT, R216, 0x1, PT ;  /* 0x00000001d800780c */ /* 0x000fe20003f04270 */
[----:B------:R-:W2:Y:S01]  /*10f50*/  LDC.64 R4, c[0x0][0xba8] ;  /* 0x0002ea00ff047b82 */ /* 0x000ea20000000a00 */
[----:B------:R-:W-:Y:S01]  /*10f60*/  ISETP.NE.AND P1, PT, R31, 0x1, PT ;  /* 0x000000011f00780c */ /* 0x000fe20003f25270 */
[----:B------:R-:W-:Y:S01]  /*10f70*/  IMAD.MOV.U32 R21, RZ, RZ, R29 ;  /* 0x000000ffff157224 */ /* 0x000fe200078e001d */
[----:B------:R-:W-:Y:S02]  /*10f80*/  SEL R24, R24, 0x978, P0 ;  /* 0x0000097818187807 */ /* 0x000fe40000000000 */
[----:B------:R-:W-:-:S03]  /*10f90*/  SEL R223, R223, RZ, P0 ;  /* 0x000000ffdfdf7207 */ /* 0x000fc60000000000 */
[----:B------:R-:W3:Y:S08]  /*10fa0*/  LDC.64 R12, c[0x0][R24+0x220] ;  /* 0x00008800180c7b82 */ /* 0x000ef00000000a00 */
[----:B------:R-:W4:Y:S08]  /*10fb0*/  LDC.64 R14, c[0x0][R24+0x218] ;  /* 0x00008600180e7b82 */ /* 0x000f300000000a00 */
[----:B------:R-:W5:Y:S08]  /*10fc0*/  LDC.64 R8, c[0x0][R24+0x228] ;  /* 0x00008a0018087b82 */ /* 0x000f700000000a00 */
[----:B------:R-:W0:Y:S08]  /*10fd0*/  LDC.64 R6, c[0x0][R24+0x210] ;  /* 0x0000840018067b82 */ /* 0x000e300000000a00 */
[----:B------:R-:W1:Y:S08]  /*10fe0*/  @P1 LDC R0, c[0x0][0xbec] ;  /* 0x0002fb00ff001b82 */ /* 0x000e700000000800 */
[----:B------:R-:W5:Y:S01]  /*10ff0*/  @P1 LDC R33, c[0x0][0xbf0] ;  /* 0x0002fc00ff211b82 */ /* 0x000f620000000800 */
[----:B---3--:R-:W-:-:S07]  /*11000*/  IMAD R13, R13, R217, RZ ;  /* 0x000000d90d0d7224 */ /* 0x008fce00078e02ff */
[----:B--2---:R-:W2:Y:S01]  /*11010*/  @!P0 LDC R4, c[0x0][0xb50] ;  /* 0x0002d400ff048b82 */ /* 0x004ea20000000800 */
[----:B------:R-:W-:-:S04]  /*11020*/  IMAD.WIDE.U32 R10, R12, R217, RZ ;  /* 0x000000d90c0a7225 */ /* 0x000fc800078e00ff */
[----:B------:R-:W-:Y:S02]  /*11030*/  IMAD R13, R12, R27, R13 ;  /* 0x0000001b0c0d7224 */ /* 0x000fe400078e020d */
[----:B-1----:R-:W-:Y:S01]  /*11040*/  @P1 IMAD.HI.U32 R0, R29, R0, RZ ;  /* 0x000000001d001227 */ /* 0x002fe200078e00ff */
[----:B------:R-:W1:Y:S03]  /*11050*/  @!P0 LDC R5, c[0x0][0xb54] ;  /* 0x0002d500ff058b82 */ /* 0x000e660000000800 */
[-C--:B----4-:R-:W-:Y:S02]  /*11060*/  IMAD R25, R15, R215.reuse, RZ ;  /* 0x000000d70f197224 */ /* 0x090fe400078e02ff */
[----:B------:R-:W-:Y:S01]  /*11070*/  IMAD.WIDE.U32 R14, R14, R215, RZ ;  /* 0x000000d70e0e7225 */ /* 0x000fe200078e00ff */
[----:B-----5:R-:W-:-:S03]  /*11080*/  @P1 SHF.R.U32.HI R21, RZ, R33, R0 ;  /* 0x00000021ff151219 */ /* 0x020fc60000011600 */
[----:B------:R-:W-:Y:S01]  /*11090*/  IMAD.IADD R25, R15, 0x1, R25 ;  /* 0x000000010f197824 */ /* 0x000fe200078e0219 */
[----:B------:R-:W-:Y:S01]  /*110a0*/  IADD3 R14, P1, P3, R10, R14, R3 ;  /* 0x0000000e0a0e7210 */ /* 0x000fe20007b3e003 */
[----:B------:R-:W-:Y:S02]  /*110b0*/  IMAD.IADD R10, R11, 0x1, R13 ;  /* 0x000000010b0a7824 */ /* 0x000fe400078e020d */
[----:B------:R-:W-:Y:S02]  /*110c0*/  IMAD.MOV R0, RZ, RZ, -R21 ;  /* 0x000000ffff007224 */ /* 0x000fe400078e0a15 */
[-C--:B------:R-:W-:Y:S02]  /*110d0*/  IMAD R13, R9, R223.reuse, RZ ;  /* 0x000000df090d7224 */ /* 0x080fe400078e02ff */
[----:B------:R-:W-:-:S04]  /*110e0*/  IMAD.WIDE.U32 R8, R8, R223, RZ ;  /* 0x000000df08087225 */ /* 0x000fc800078e00ff */
[----:B------:R-:W-:Y:S01]  /*110f0*/  IMAD R11, R31, R0, R29 ;  /* 0x000000001f0b7224 */ /* 0x000fe200078e021d */
[----:B------:R-:W-:Y:S01]  /*11100*/  IADD3.X R0, R10, R25, R26, P1, P3 ;  /* 0x000000190a007210 */ /* 0x000fe20000fe641a */
[----:B------:R-:W-:Y:S01]  /*11110*/  IMAD.IADD R13, R9, 0x1, R13 ;  /* 0x00000001090d7824 */ /* 0x000fe200078e020d */
[----:B------:R-:W-:Y:S02]  /*11120*/  IADD3 R8, P0, P1, R21, R14, R8 ;  /* 0x0000000e15087210 */ /* 0x000fe4000791e008 */
[----:B------:R-:W-:-:S04]  /*11130*/  SHF.R.S32.HI R21, RZ, 0x1f, R21 ;  /* 0x0000001fff157819 */ /* 0x000fc80000011415 */
[----:B------:R-:W-:Y:S01]  /*11140*/  IADD3.X R9, R21, R0, R13, P0, P1 ;  /* 0x0000000015097210 */ /* 0x000fe200007e240d */
[----:B0-----:R-:W-:Y:S01]  /*11150*/  IMAD R0, R7, R11, RZ ;  /* 0x0000000b07007224 */ /* 0x001fe200078e02ff */
[----:B------:R-:W-:-:S05]  /*11160*/  SHF.R.S32.HI R13, RZ, 0x1f, R11 ;  /* 0x0000001fff0d7819 */ /* 0x000fca000001140b */
[C---:B------:R-:W-:Y:S02]  /*11170*/  IMAD R13, R6.reuse, R13, R0 ;  /* 0x0000000d060d7224 */ /* 0x040fe400078e0200 */
[----:B------:R-:W-:-:S04]  /*11180*/  IMAD.WIDE.U32 R6, R6, R11, R8 ;  /* 0x0000000b06067225 */ /* 0x000fc800078e0008 */
[----:B------:R-:W-:Y:S01]  /*11190*/  IMAD.IADD R0, R7, 0x1, R13 ;  /* 0x0000000107007824 */ /* 0x000fe200078e020d */
[----:B--2---:R-:W-:Y:S01]  /*111a0*/  LEA R4, P0, R6, R4, 0x2 ;  /* 0x0000000406047211 */ /* 0x004fe200078010ff */
[----:B------:R-:W-:-:S03]  /*111b0*/  IMAD.MOV.U32 R7, RZ, RZ, -0x800000 ;  /* 0xff800000ff077424 */ /* 0x000fc600078e00ff */
[----:B-1----:R-:W-:-:S05]  /*111c0*/  LEA.HI.X R5, R6, R5, R0, 0x2, P0 ;  /* 0x0000000506057211 */ /* 0x002fca00000f1400 */
[----:B------:R2:W-:Y:S04]  /*111d0*/  STG.E desc[UR40][R4.64], R7 ;  /* 0x0000000704007986 */ /* 0x0005e8000c101928 */
.L_x_741:
[----:B------:R-:W-:Y:S05]  /*111e0*/  BSYNC B1 ;  /* 0x0000000000017941 */ /* 0x000fea0003800000 */
.L_x_740:
[----:B------:R-:W-:Y:S05]  /*111f0*/  @P2 BRA `(.L_x_734) ;  /* 0x0000000800842947 */ /* 0x000fea0003800000 */
[----:B------:R-:W3:Y:S01]  /*11200*/  LDC R21, c[0x0][0xbe8] ;  /* 0x0002fa00ff157b82 */ /* 0x000ee20000000800 */
[----:B--2---:R-:W-:Y:S01]  /*11210*/  SHF.R.S32.HI R5, RZ, 0x1f, R28 ;  /* 0x0000001fff057819 */ /* 0x004fe2000001141c */
[----:B------:R-:W-:Y:S02]  /*11220*/  ULDC.64 UR4, c[0x0][0xaa0] ;  /* 0x0002a80000047ab9 */ /* 0x000fe40000000a00 */
[----:B------:R-:W-:Y:S01]  /*11230*/  IMAD R0, R26, UR4, RZ ;  /* 0x000000041a007c24 */ /* 0x000fe2000f8e02ff */
[----:B------:R-:W-:Y:S01]  /*11240*/  LEA.HI R8, R5, R28, RZ, 0x3 ;  /* 0x0000001c05087211 */ /* 0x000fe200078f18ff */
[----:B------:R-:W-:-:S03]  /*11250*/  IMAD.WIDE.U32 R4, R3, UR4, RZ ;  /* 0x0000000403047c25 */ /* 0x000fc6000f8e00ff */
[----:B------:R-:W-:Y:S01]  /*11260*/  LOP3.LUT R9, R8, 0xfffffff8, RZ, 0xc0, !PT ;  /* 0xfffffff808097812 */ /* 0x000fe200078ec0ff */
[----:B------:R-:W-:Y:S01]  /*11270*/  IMAD R7, R3, UR5, R0 ;  /* 0x0000000503077c24 */ /* 0x000fe2000f8e0200 */
[----:B------:R-:W-:Y:S01]  /*11280*/  SHF.R.S32.HI R8, RZ, 0x3, R8 ;  /* 0x00000003ff087819 */ /* 0x000fe20000011408 */
[----:B------:R-:W-:Y:S02]  /*11290*/  ULDC.64 UR4, c[0x0][0xae8] ;  /* 0x0002ba0000047ab9 */ /* 0x000fe40000000a00 */
[----:B------:R-:W-:Y:S02]  /*112a0*/  IMAD.IADD R3, R28, 0x1, -R9 ;  /* 0x000000011c037824 */ /* 0x000fe400078e0a09 */
[----:B------:R-:W-:Y:S02]  /*112b0*/  IMAD.IADD R5, R5, 0x1, R7 ;  /* 0x0000000105057824 */ /* 0x000fe400078e0207 */
[----:B------:R-:W-:Y:S02]  /*112c0*/  IMAD R3, R3, 0x20, R8 ;  /* 0x0000002003037824 */ /* 0x000fe400078e0208 */
[----:B------:R-:W-:Y:S01]  /*112d0*/  IMAD.WIDE.U32 R4, R215, UR4, R4 ;  /* 0x00000004d7047c25 */ /* 0x000fe2000f8e0004 */
[----:B---3--:R-:W-:-:S03]  /*112e0*/  ISETP.NE.AND P0, PT, R21, 0x1, PT ;  /* 0x000000011500780c */ /* 0x008fc60003f05270 */
[----:B------:R-:W-:Y:S02]  /*112f0*/  IMAD R9, R222, 0x80, R3 ;  /* 0x00000080de097824 */ /* 0x000fe400078e0203 */
[----:B------:R-:W-:Y:S01]  /*11300*/  IMAD R5, R215, UR5, R5 ;  /* 0x00000005d7057c24 */ /* 0x000fe2000f8e0205 */
[----:B------:R-:W-:Y:S01]  /*11310*/  ULDC.64 UR4, c[0x0][0xaf0] ;  /* 0x0002bc0000047ab9 */ /* 0x000fe20000000a00 */
[----:B------:R-:W-:Y:S02]  /*11320*/  IMAD.MOV.U32 R3, RZ, RZ, R9 ;  /* 0x000000ffff037224 */ /* 0x000fe400078e0009 */
[----:B------:R-:W-:-:S04]  /*11330*/  IMAD.WIDE.U32 R4, R217, UR4, R4 ;  /* 0x00000004d9047c25 */ /* 0x000fc8000f8e0004 */
[----:B------:R-:W2:Y:S08]  /*11340*/  @P0 LDC R6, c[0x0][0xbec] ;  /* 0x0002fb00ff060b82 */ /* 0x000eb00000000800 */
[----:B------:R-:W3:Y:S01]  /*11350*/  @P0 LDC R11, c[0x0][0xbf0] ;  /* 0x0002fc00ff0b0b82 */ /* 0x000ee20000000800 */
[----:B--2---:R-:W-:-:S04]  /*11360*/  @P0 IMAD.HI.U32 R0, R9, R6, RZ ;  /* 0x0000000609000227 */ /* 0x004fc800078e00ff */
[----:B------:R-:W-:Y:S01]  /*11370*/  IMAD R6, R27, UR4, RZ ;  /* 0x000000041b067c24 */ /* 0x000fe2000f8e02ff */
[----:B---3--:R-:W-:-:S03]  /*11380*/  @P0 SHF.R.U32.HI R3, RZ, R11, R0 ;  /* 0x0000000bff030219 */ /* 0x008fc60000011600 */
[----:B------:R-:W-:Y:S01]  /*11390*/  IMAD R7, R217, UR5, R6 ;  /* 0x00000005d9077c24 */ /* 0x000fe2000f8e0206 */
[----:B------:R-:W-:Y:S01]  /*113a0*/  ULDC.64 UR4, c[0x0][0xae0] ;  /* 0x0002b80000047ab9 */ /* 0x000fe20000000a00 */
[--C-:B------:R-:W-:Y:S01]  /*113b0*/  SHF.R.S32.HI R0, RZ, 0x1f, R3.reuse ;  /* 0x0000001fff007819 */ /* 0x100fe20000011403 */
[----:B------:R-:W-:Y:S02]  /*113c0*/  IMAD.MOV R6, RZ, RZ, -R3 ;  /* 0x000000ffff067224 */ /* 0x000fe400078e0a03 */
[----:B------:R-:W-:Y:S02]  /*113d0*/  IMAD.IADD R5, R5, 0x1, R7 ;  /* 0x0000000105057824 */ /* 0x000fe400078e0207 */
[----:B------:R-:W-:Y:S02]  /*113e0*/  IMAD R7, R21, R6, R9 ;  /* 0x0000000615077224 */ /* 0x000fe400078e0209 */
[----:B------:R-:W-:Y:S02]  /*113f0*/  IMAD R0, R0, UR4, RZ ;  /* 0x0000000400007c24 */ /* 0x000fe4000f8e02ff */
[----:B------:R-:W-:-:S04]  /*11400*/  IMAD.WIDE.U32 R4, R3, UR4, R4 ;  /* 0x0000000403047c25 */ /* 0x000fc8000f8e0004 */
[----:B------:R-:W-:Y:S01]  /*11410*/  IMAD R9, R3, UR5, R0 ;  /* 0x0000000503097c24 */ /* 0x000fe2000f8e0200 */
[----:B------:R-:W-:Y:S01]  /*11420*/  SHF.R.S32.HI R0, RZ, 0x1f, R7 ;  /* 0x0000001fff007819 */ /* 0x000fe20000011407 */
[----:B------:R-:W-:Y:S02]  /*11430*/  ULDC.64 UR4, c[0x0][0xad8] ;  /* 0x0002b60000047ab9 */ /* 0x000fe40000000a00 */
[----:B------:R-:W-:Y:S02]  /*11440*/  IMAD.IADD R5, R5, 0x1, R9 ;  /* 0x0000000105057824 */ /* 0x000fe400078e0209 */
[----:B------:R-:W-:Y:S02]  /*11450*/  IMAD R0, R0, UR4, RZ ;  /* 0x0000000400007c24 */ /* 0x000fe4000f8e02ff */
[----:B------:R-:W-:-:S04]  /*11460*/  IMAD.WIDE.U32 R4, R7, UR4, R4 ;  /* 0x0000000407047c25 */ /* 0x000fc8000f8e0004 */
[----:B------:R-:W-:Y:S01]  /*11470*/  IMAD R3, R7, UR5, R0 ;  /* 0x0000000507037c24 */ /* 0x000fe2000f8e0200 */
[----:B------:R-:W-:Y:S01]  /*11480*/  ULDC.64 UR4, c[0x0][0xa80] ;  /* 0x0002a00000047ab9 */ /* 0x000fe20000000a00 */
[----:B------:R-:W-:Y:S02]  /*11490*/  VIADD R9, R203, 0xc0 ;  /* 0x000000c0cb097836 */ /* 0x000fe40000000000 */
[----:B------:R-:W-:Y:S01]  /*114a0*/  IMAD.IADD R5, R5, 0x1, R3 ;  /* 0x0000000105057824 */ /* 0x000fe200078e0203 */
[C---:B------:R-:W-:Y:S01]  /*114b0*/  LEA R3, P0, R4.reuse, UR4, 0x1 ;  /* 0x0000000404037c11 */ /* 0x040fe2000f8008ff */
[----:B------:R-:W-:Y:S01]  /*114c0*/  UMOV UR4, 0xffffffff ;  /* 0xffffffff00047882 */ /* 0x000fe20000000000 */
[----:B------:R-:W-:Y:S02]  /*114d0*/  SHF.R.S32.HI R6, RZ, 0x1f, R9 ;  /* 0x0000001fff067819 */ /* 0x000fe40000011409 */
[----:B------:R-:W-:Y:S01]  /*114e0*/  LEA.HI.X R4, R4, UR5, R5, 0x1, P0 ;  /* 0x0000000504047c11 */ /* 0x000fe200080f0c05 */
[----:B------:R-:W-:Y:S08]  /*114f0*/  BRA.DIV UR4, `(.L_x_742) ;  /* 0x0000009204487947 */ /* 0x000ff0000b800000 */
[----:B------:R2:W3:Y:S04]  /*11500*/  SHFL.IDX PT, R0, R4, RZ, 0x181f ;  /* 0x00181fff04007589 */ /* 0x0004e800000e0000 */
[----:B------:R2:W4:Y:S02]  /*11510*/  SHFL.IDX PT, R14, R3, RZ, 0x181f ;  /* 0x00181fff030e7589 */ /* 0x00052400000e0000 */
.L_x_958:
[----:B------:R-:W-:Y:S01]  /*11520*/  IMAD R20, R20, R21, RZ ;  /* 0x0000001514147224 */ /* 0x000fe200078e02ff */
[----:B------:R-:W-:Y:S01]  /*11530*/  BSSY B1, `(.L_x_743) ;  /* 0x0000018000017945 */ /* 0x000fe20003800000 */
[----:B------:R-:W-:-:S05]  /*11540*/  IMAD R7, R222, 0x80, R8 ;  /* 0x00000080de077824 */ /* 0x000fca00078e0208 */
        /* <DEDUP_REMOVED lines=8> */
[----:B------:R-:W-:-:S05]  /*115d0*/  SHF.R.S32.HI R15, RZ, 0x1f, R214 ;  /* 0x0000001fff0f7819 */ /* 0x000fca00000114d6 */
[CC--:B----4-:R-:W-:Y:S02]  /*115e0*/  @!P3 LEA R10, P5, R203.reuse, R14.reuse, 0x1 ;  /* 0x0000000ecb0ab211 */ /* 0x0d0fe400078a08ff */
[C---:B------:R-:W-:Y:S02]  /*115f0*/  @!P2 LEA R12, P4, R214.reuse, R14, 0x1 ;  /* 0x0000000ed60ca211 */ /* 0x040fe400078808ff */
[----:B---3--:R-:W-:Y:S02]  /*11600*/  @!P3 LEA.HI.X R11, R203, R0, R5, 0x1, P5 ;  /* 0x00000000cb0bb211 */ /* 0x008fe400028f0c05 */
[----:B------:R-:W-:Y:S02]  /*11610*/  SHF.R.S32.HI R5, RZ, 0x1f, R213 ;  /* 0x0000001fff057819 */ /* 0x000fe400000114d5 */
[----:B------:R-:W-:Y:S01]  /*11620*/  @!P1 LEA R24, P5, R213, R14, 0x1 ;  /* 0x0000000ed5189211 */ /* 0x000fe200078a08ff */
[----:B------:R3:W-:Y:S01]  /*11630*/  @!P3 ST.E.128 desc[UR40][R10.64], RZ ;  /* 0x000000ff0a00b985 */ /* 0x0007e2000c101d28 */
[----:B------:R-:W-:-:S02]  /*11640*/  @!P2 LEA.HI.X R13, R214, R0, R15, 0x1, P4 ;  /* 0x00000000d60da211 */ /* 0x000fc400020f0c0f */
[----:B------:R-:W-:Y:S02]  /*11650*/  @!P0 LEA R14, P4, R9, R14, 0x1 ;  /* 0x0000000e090e8211 */ /* 0x000fe400078808ff */
[-C--:B------:R-:W-:Y:S01]  /*11660*/  @!P1 LEA.HI.X R25, R213, R0.reuse, R5, 0x1, P5 ;  /* 0x00000000d5199211 */ /* 0x080fe200028f0c05 */
[----:B------:R3:W-:Y:S01]  /*11670*/  @!P2 ST.E.128 desc[UR40][R12.64], RZ ;  /* 0x000000ff0c00a985 */ /* 0x0007e2000c101d28 */
[----:B------:R-:W-:-:S03]  /*11680*/  @!P0 LEA.HI.X R15, R9, R0, R6, 0x1, P4 ;  /* 0x00000000090f8211 */ /* 0x000fc600020f0c06 */
[----:B------:R3:W-:Y:S04]  /*11690*/  @!P1 ST.E.128 desc[UR40][R24.64], RZ ;  /* 0x000000ff18009985 */ /* 0x0007e8000c101d28 */
[----:B------:R3:W-:Y:S02]  /*116a0*/  @!P0 ST.E.128 desc[UR40][R14.64], RZ ;  /* 0x000000ff0e008985 */ /* 0x0007e4000c101d28 */
.L_x_744:
[----:B------:R-:W-:Y:S05]  /*116b0*/  BSYNC B1 ;  /* 0x0000000000017941 */ /* 0x000fea0003800000 */
.L_x_743:
[----:B------:R-:W-:-:S03]  /*116c0*/  UMOV UR4, 0xffffffff ;  /* 0xffffffff00047882 */ /* 0x000fc60000000000 */
[----:B------:R-:W-:Y:S05]  /*116d0*/  BRA.DIV UR4, `(.L_x_745) ;  /* 0x0000009204047947 */ /* 0x000fea000b800000 */
[----:B---3--:R3:W0:Y:S04]  /*116e0*/  SHFL.IDX PT, R0, R4, 0x1, 0x181f ;  /* 0x00381f0004007f89 */ /* 0x00862800000e0000 */
[----:B----4-:R3:W4:Y:S02]  /*116f0*/  SHFL.IDX PT, R14, R3, 0x1, 0x181f ;  /* 0x00381f00030e7f89 */ /* 0x01072400000e0000 */
.L_x_962:
        /* <DEDUP_REMOVED lines=13> */
[----:B0-----:R-:W-:Y:S02]  /*117d0*/  @!P3 LEA.HI.X R11, R203, R0, R8, 0x1, P5 ;  /* 0x00000000cb0bb211 */ /* 0x001fe400028f0c08 */
        /* <DEDUP_REMOVED lines=10> */
.L_x_747:
[----:B------:R-:W-:Y:S05]  /*11880*/  BSYNC B1 ;  /* 0x0000000000017941 */ /* 0x000fea0003800000 */
.L_x_746:
[----:B------:R-:W-:-:S03]  /*11890*/  UMOV UR4, 0xffffffff ;  /* 0xffffffff00047882 */ /* 0x000fc60000000000 */
[----:B------:R-:W-:Y:S05]  /*118a0*/  BRA.DIV UR4, `(.L_x_748) ;  /* 0x0000008e04d87947 */ /* 0x000fea000b800000 */
[----:B0-----:R0:W0:Y:S04]  /*118b0*/  SHFL.IDX PT, R0, R4, 0x2, 0x181f ;  /* 0x00581f0004007f89 */ /* 0x00102800000e0000 */
[----:B----4-:R4:W0:Y:S02]  /*118c0*/  SHFL.IDX PT, R14, R3, 0x2, 0x181f ;  /* 0x00581f00030e7f89 */ /* 0x01082400000e0000 */
.L_x_966:
        /* <DEDUP_REMOVED lines=11> */
[CC--:B0-----:R-:W-:Y:S02]  /*11980*/  @!P3 LEA R10, P5, R203.reuse, R14.reuse, 0x1 ;  /* 0x0000000ecb0ab211 */ /* 0x0c1fe400078a08ff */
[C---:B------:R-:W-:Y:S02]  /*11990*/  @!P2 LEA R12, P4, R214.reuse, R14, 0x1 ;  /* 0x0000000ed60ca211 */ /* 0x040fe400078808ff */
[----:B------:R-:W-:Y:S02]  /*119a0*/  @!P3 LEA.HI.X R11, R203, R0, R8, 0x1, P5 ;  /* 0x00000000cb0bb211 */ /* 0x000fe400028f0c08 */
        /* <DEDUP_REMOVED lines=10> */
.L_x_750:
[----:B------:R-:W-:Y:S05]  /*11a50*/  BSYNC B1 ;  /* 0x0000000000017941 */ /* 0x000fea0003800000 */
.L_x_749:
[----:B------:R-:W-:-:S03]  /*11a60*/  UMOV UR4, 0xffffffff ;  /* 0xffffffff00047882 */ /* 0x000fc60000000000 */
[----:B------:R-:W-:Y:S05]  /*11a70*/  BRA.DIV UR4, `(.L_x_751) ;  /* 0x0000008e04ac7947 */ /* 0x000fea000b800000 */
[----:B0-----:R0:W0:Y:S04]  /*11a80*/  SHFL.IDX PT, R0, R4, 0x3, 0x181f ;  /* 0x00781f0004007f89 */ /* 0x00102800000e0000 */
[----:B------:R0:W0:Y:S02]  /*11a90*/  SHFL.IDX PT, R14, R3, 0x3, 0x181f ;  /* 0x00781f00030e7f89 */ /* 0x00002400000e0000 */
.L_x_970:
[----:B0-234-:R-:W-:-:S05]  /*11aa0*/  VIADD R3, R7, 0x60 ;  /* 0x0000006007037836 */ /* 0x01dfca0000000000 */
        /* <DEDUP_REMOVED lines=9> */
[CC--:B------:R-:W-:Y:S02]  /*11b40*/  @!P3 LEA R4, P5, R203.reuse, R14.reuse, 0x1 ;  /* 0x0000000ecb04b211 */ /* 0x0c0fe400078a08ff */
        /* <DEDUP_REMOVED lines=12> */
.L_x_734:
[----:B------:R-:W-:Y:S05]  /*11c10*/  BSYNC B0 ;  /* 0x0000000000007941 */ /* 0x000fea0003800000 */
.L_x_720:
[----:B------:R-:W-:Y:S02]  /*11c20*/  ULDC UR4, c[0x0][0xc3c] ;  /* 0x00030f0000047ab9 */ /* 0x000fe40000000800 */
[----:B-1----:R-:W-:-:S13]  /*11c30*/  ISETP.GE.AND P0, PT, R155, UR4, PT ;  /* 0x000000049b007c0c */ /* 0x002fda000bf06270 */
[----:B------:R-:W-:Y:S05]  /*11c40*/  @!P0 BRA `(.L_x_752) ;  /* 0xfffffef400d88947 */ /* 0x000fea000383ffff */
[----:B------:R-:W-:Y:S05]  /*11c50*/  BRA `(.L_x_606) ;  /* 0x0000007c00107947 */ /* 0x000fea0003800000 */
.L_x_604:
[----:B------:R-:W-:-:S08]  /*11c60*/  NOP ;  /* 0x0000000000007918 */ /* 0x000fd00000000000 */
[----:B------:R-:W0:-:S00]  /*11c70*/  USETMAXREG.DEALLOC.CTAPOOL 0x18 ;  /* 0x00000018000079c8 */ /* 0x000e0000080e0500 */
[----:B0-----:R-:W2:Y:S01]  /*11c80*/  LDL.LU R2, [R1+0x1c] ;  /* 0x00001c0001027983 */ /* 0x001ea20000300800 */
[----:B------:R-:W-:Y:S01]  /*11c90*/  LOP3.LUT R0, R0, 0x3, RZ, 0xc0, !PT ;  /* 0x0000000300007812 */ /* 0x000fe200078ec0ff */
[----:B------:R-:W-:-:S05]  /*11ca0*/  IMAD.MOV.U32 R7, RZ, RZ, RZ ;  /* 0x000000ffff077224 */ /* 0x000fca00078e00ff */
[----:B------:R-:W0:Y:S02]  /*11cb0*/  SHFL.IDX PT, R0, R0, RZ, 0x1f ;  /* 0x00001fff00007589 */ /* 0x000e2400000e0000 */
[----:B0-----:R-:W-:Y:S02]  /*11cc0*/  ISETP.NE.AND P0, PT, R0, RZ, PT ;  /* 0x000000ff0000720c */ /* 0x001fe40003f05270 */
[----:B--2---:R-:W-:-:S11]  /*11cd0*/  LOP3.LUT R2, R2, 0xfffffffd, RZ, 0xc0, !PT ;  /* 0xfffffffd02027812 */ /* 0x004fd600078ec0ff */
[----:B------:R-:W-:-:S05]  /*11ce0*/  @P0 LOP3.LUT R2, R2, 0x2, RZ, 0xfc, !PT ;  /* 0x0000000202020812 */ /* 0x000fca00078efcff */
[----:B------:R0:W-:Y:S01]  /*11cf0*/  STL [R1+0x1c], R2 ;  /* 0x00001c0201007387 */ /* 0x0001e20000100800 */
        /* <DEDUP_REMOVED lines=10> */
.L_x_753:
[----:B------:R-:W-:Y:S01]  /*11da0*/  LOP3.LUT R0, R6, 0x1f, RZ, 0xc0, !PT ;  /* 0x0000001f06007812 */ /* 0x000fe200078ec0ff */
[----:B------:R-:W-:Y:S01]  /*11db0*/  ULDC UR4, c[0x0][0xc3c] ;  /* 0x00030f0000047ab9 */ /* 0x000fe20000000800 */
[----:B------:R-:W-:Y:S01]  /*11dc0*/  IMAD.MOV.U32 R10, RZ, RZ, RZ ;  /* 0x000000ffff0a7224 */ /* 0x000fe200078e00ff */
[----:B------:R-:W1:Y:S01]  /*11dd0*/  S2UR UR6, SR_CTAID.X ;  /* 0x00000000000679c3 */ /* 0x000e620000002500 */
[----:B------:R-:W-:Y:S01]  /*11de0*/  ISETP.NE.AND P0, PT, R0, 0x1f, PT ;  /* 0x0000001f0000780c */ /* 0x000fe20003f05270 */
[----:B------:R-:W-:-:S03]  /*11df0*/  ULDC UR5, c[0x0][0xc38] ;  /* 0x00030e0000057ab9 */ /* 0x000fc60000000800 */
[----:B------:R-:W-:-:S13]  /*11e00*/  ISETP.GE.OR P1, PT, R0, UR4, !P0 ;  /* 0x0000000400007c0c */ /* 0x000fda000c726670 */
[----:B0-----:R-:W0:Y:S08]  /*11e10*/  @!P1 LDC.64 R2, c[0x0][0xc80] ;  /* 0x00032000ff029b82 */ /* 0x001e300000000a00 */
[----:B------:R-:W2:Y:S01]  /*11e20*/  @!P1 LDC.64 R4, c[0x0][0xc78] ;  /* 0x00031e00ff049b82 */ /* 0x000ea20000000a00 */
[----:B0-----:R-:W-:-:S05]  /*11e30*/  @!P1 IMAD.WIDE.U32 R2, R0, 0x4, R2 ;  /* 0x0000000400029825 */ /* 0x001fca00078e0002 */
        /* <DEDUP_REMOVED lines=27> */
[----:B------:R-:W-:Y:S01]  /*11ff0*/  IMAD.MOV.U32 R11, RZ, RZ, R8 ;  /* 0x000000ffff0b7224 */ /* 0x000fe200078e0008 */
[----:B-1----:R-:W-:-:S13]  /*12000*/  ISETP.GT.AND P6, PT, R8, UR6, PT ;  /* 0x0000000608007c0c */ /* 0x002fda000bfc4270 */
[----:B------:R-:W-:Y:S05]  /*12010*/  @P6 BRA `(.L_x_755) ;  /* 0x0000000000a46947 */ /* 0x000fea0003800000 */
[----:B------:R-:W-:Y:S01]  /*12020*/  IMAD.MOV.U32 R8, RZ, RZ, R11 ;  /* 0x000000ffff087224 */ /* 0x000fe200078e000b */
[----:B------:R-:W-:Y:S01]  /*12030*/  UMOV UR4, URZ ;  /* 0x0000003f00047c82 */ /* 0x000fe20008000000 */
[----:B------:R-:W-:-:S05]  /*12040*/  ULDC UR5, c[0x0][0xc38] ;  /* 0x00030e0000057ab9 */ /* 0x000fca0000000800 */
.L_x_757:
        /* <DEDUP_REMOVED lines=38> */
.L_x_755:
        /* <DEDUP_REMOVED lines=20> */
.L_x_758:
        /* <DEDUP_REMOVED lines=54> */
.L_x_756:
[----:B------:R-:W-:Y:S01]  /*12750*/  IMAD.U32 R2, RZ, RZ, UR6 ;  /* 0x00000006ff027e24 */ /* 0x000fe2000f8e00ff */
[----:B------:R0:W-:Y:S04]  /*12760*/  STL [R1+0x4], RZ ;  /* 0x000004ff01007387 */ /* 0x0001e80000100800 */
[----:B------:R0:W-:Y:S04]  /*12770*/  STL [R1+0x8], RZ ;  /* 0x000008ff01007387 */ /* 0x0001e80000100800 */
[----:B------:R0:W-:Y:S02]  /*12780*/  STL [R1], R2 ;  /* 0x0000000201007387 */ /* 0x0001e40000100800 */
.L_x_759:
[----:B------:R-:W2:Y:S04]  /*12790*/  LDL R8, [R1] ;  /* 0x0000000001087983 */ /* 0x000ea80000100800 */
[----:B------:R-:W2:Y:S04]  /*127a0*/  LDL R9, [R1+0x4] ;  /* 0x0000040001097983 */ /* 0x000ea80000100800 */
[----:B------:R-:W2:Y:S04]  /*127b0*/  LDL R10, [R1+0x8] ;  /* 0x00000800010a7983 */ /* 0x000ea80000100800 */
[----:B------:R-:W2:Y:S01]  /*127c0*/  LDL R11, [R1+0xc] ;  /* 0x00000c00010b7983 */ /* 0x000ea20000100800 */
[----:B------:R-:W-:-:S13]  /*127d0*/  ISETP.NE.AND P0, PT, R0, RZ, PT ;  /* 0x000000ff0000720c */ /* 0x000fda0003f05270 */
[----:B-1----:R-:W1:Y:S01]  /*127e0*/  @!P0 S2R R3, SR_CgaCtaId ;  /* 0x0000000000038919 */ /* 0x002e620000008800 */
[----:B------:R-:W-:-:S04]  /*127f0*/  @!P0 MOV R0, 0x400 ;  /* 0x0000040000008802 */ /* 0x000fc80000000f00 */
[----:B-1----:R-:W-:-:S05]  /*12800*/  @!P0 LEA R0, R3, R0, 0x18 ;  /* 0x0000000003008211 */ /* 0x002fca00078ec0ff */
[----:B--2---:R1:W-:Y:S01]  /*12810*/  @!P0 STS.128 [R0+0x228d0], R8 ;  /* 0x0228d00800008388 */ /* 0x0043e20000000c00 */
[----:B------:R-:W-:Y:S06]  /*12820*/  BAR.ARV 0x5, 0x180 ;  /* 0x0146000000007b1d */ /* 0x000fec0000002000 */
.L_x_754:
[----:B-1----:R-:W3:Y:S01]  /*12830*/  LDL R0, [R1+0xc] ;  /* 0x00000c0001007983 */ /* 0x002ee20000100800 */
[----:B------:R-:W-:Y:S01]  /*12840*/  ULDC UR4, c[0x0][0xc3c] ;  /* 0x00030f0000047ab9 */ /* 0x000fe20000000800 */
[----:B------:R-:W-:Y:S01]  /*12850*/  IMAD.MOV.U32 R19, RZ, RZ, RZ ;  /* 0x000000ffff137224 */ /* 0x000fe200078e00ff */
[----:B---3--:R-:W-:Y:S01]  /*12860*/  ISETP.GE.AND P0, PT, R0, UR4, PT ;  /* 0x0000000400007c0c */ /* 0x008fe2000bf06270 */
[----:B------:R-:W-:-:S05]  /*12870*/  IMAD.MOV.U32 R0, RZ, RZ, 0x1 ;  /* 0x00000001ff007424 */ /* 0x000fca00078e00ff */
[----:B------:R1:W-:Y:S04]  /*12880*/  STL [R1+0x14], R0 ;  /* 0x0000140001007387 */ /* 0x0003e80000100800 */
[----:B------:R1:W-:Y:S03]  /*12890*/  STL [R1+0x54], RZ ;  /* 0x000054ff01007387 */ /* 0x0003e60000100800 */
[----:B------:R-:W-:Y:S05]  /*128a0*/  @P0 BRA `(.L_x_760) ;  /* 0x0000006c001c0947 */ /* 0x000fea0003800000 */
[----:B------:R-:W3:Y:S01]  /*128b0*/  S2UR UR5, SR_CgaCtaId ;  /* 0x00000000000579c3 */ /* 0x000ee20000008800 */
[C---:B-1----:R-:W-:Y:S01]  /*128c0*/  IMAD.SHL.U32 R0, R6.reuse, 0x8, RZ ;  /* 0x0000000806007824 */ /* 0x042fe200078e00ff */
[----:B------:R-:W-:Y:S01]  /*128d0*/  LOP3.LUT R4, R6, 0x7f, RZ, 0xc0, !PT ;  /* 0x0000007f06047812 */ /* 0x000fe200078ec0ff */
[----:B------:R-:W-:Y:S01]  /*128e0*/  UMOV UR4, 0x400 ;  /* 0x0000040000047882 */ /* 0x000fe20000000000 */
[----:B------:R-:W-:Y:S01]  /*128f0*/  BSSY B8, `(.L_x_760) ;  /* 0x00006c2000087945 */ /* 0x000fe20003800000 */
[----:B------:R-:W-:Y:S01]  /*12900*/  IMAD.MOV.U32 R19, RZ, RZ, RZ ;  /* 0x000000ffff137224 */ /* 0x000fe200078e00ff */
[----:B------:R-:W-:Y:S01]  /*12910*/  LOP3.LUT R3, R0, 0x1f8, RZ, 0xc0, !PT ;  /* 0x000001f800037812 */ /* 0x000fe200078ec0ff */
[----:B0-----:R-:W-:Y:S01]  /*12920*/  IMAD.SHL.U32 R2, R4, 0x8, RZ ;  /* 0x0000000804027824 */ /* 0x001fe200078e00ff */
[----:B------:R-:W-:Y:S01]  /*12930*/  ULDC.64 UR38, c[0x0][0x198] ;  /* 0x0000660000267ab9 */ /* 0x000fe20000000a00 */
[----:B------:R-:W-:Y:S01]  /*12940*/  IMAD.MOV.U32 R0, RZ, RZ, 0x1 ;  /* 0x00000001ff007424 */ /* 0x000fe200078e00ff */
[----:B------:R-:W-:Y:S01]  /*12950*/  LOP3.LUT R3, R3, 0x38, R6, 0x78, !PT ;  /* 0x0000003803037812 */ /* 0x000fe200078e7806 */
[----:B------:R-:W-:Y:S01]  /*12960*/  IMAD.SHL.U32 R6, R6, 0x10, RZ ;  /* 0x0000001006067824 */ /* 0x000fe200078e00ff */
[----:B------:R-:W-:-:S02]  /*12970*/  ULDC UR37, c[0x0][0xc] ;  /* 0x0000030000257ab9 */ /* 0x000fc40000000800 */
[----:B------:R-:W-:Y:S02]  /*12980*/  LOP3.LUT R3, R3, 0x200, R2, 0xf8, !PT ;  /* 0x0000020003037812 */ /* 0x000fe400078ef802 */
[----:B------:R-:W-:-:S04]  /*12990*/  SHF.R.U32.HI R2, RZ, 0x3, R4 ;  /* 0x00000003ff027819 */ /* 0x000fc80000011604 */
[----:B------:R-:W-:Y:S01]  /*129a0*/  LOP3.LUT R4, R2, 0x70, R6, 0xf8, !PT ;  /* 0x0000007002047812 */ /* 0x000fe200078ef806 */
[----:B---3--:R-:W-:-:S06]  /*129b0*/  ULEA UR4, UR5, UR4, 0x18 ;  /* 0x0000000405047291 */ /* 0x008fcc000f8ec03f */
[----:B------:R-:W-:-:S04]  /*129c0*/  IMAD.U32 R18, RZ, RZ, UR4 ;  /* 0x00000004ff127e24 */ /* 0x000fc8000f8e00ff */
[----:B------:R-:W-:-:S05]  /*129d0*/  IMAD R2, R3, 0x2, R18 ;  /* 0x0000000203027824 */ /* 0x000fca00078e0212 */
[----:B------:R0:W-:Y:S04]  /*129e0*/  STL [R1+0x34], R2 ;  /* 0x0000340201007387 */ /* 0x0001e80000100800 */
[----:B------:R0:W-:Y:S04]  /*129f0*/  STL [R1+0x54], RZ ;  /* 0x000054ff01007387 */ /* 0x0001e80000100800 */
[----:B------:R0:W-:Y:S04]  /*12a00*/  STL [R1+0x18], R0 ;  /* 0x0000180001007387 */ /* 0x0001e80000100800 */
[----:B------:R0:W-:Y:S04]  /*12a10*/  STL [R1+0x10], RZ ;  /* 0x000010ff01007387 */ /* 0x0001e80000100800 */
[----:B------:R0:W-:Y:S02]  /*12a20*/  STL [R1+0x14], R0 ;  /* 0x0000140001007387 */ /* 0x0001e40000100800 */
.L_x_902:
[----:B0--3--:R-:W3:Y:S01]  /*12a30*/  LDL R0, [R1+0xc] ;  /* 0x00000c0001007983 */ /* 0x009ee20000100800 */
[----:B-1----:R-:W3:Y:S01]  /*12a40*/  LDC.64 R2, c[0x0][0xc88] ;  /* 0x00032200ff027b82 */ /* 0x002ee20000000a00 */
[----:B------:R-:W-:Y:S05]  /*12a50*/  YIELD ;  /* 0x0000000000007946 */ /* 0x000fea0003800000 */
[----:B------:R-:W-:Y:S01]  /*12a60*/  ULDC.64 UR4, c[0x0][0xa28] ;  /* 0x00028a0000047ab9 */ /* 0x000fe20000000a00 */
[----:B--2---:R-:W-:Y:S02]  /*12a70*/  CS2R R8, SRZ ;  /* 0x0000000000087805 */ /* 0x004fe4000001ff00 */
[----:B------:R-:W-:Y:S01]  /*12a80*/  ISETP.NE.U32.AND P0, PT, RZ, UR4, PT ;  /* 0x00000004ff007c0c */ /* 0x000fe2000bf05070 */
[----:B------:R-:W-:Y:S01]  /*12a90*/  ULDC.64 UR10, c[0x0][0xa18] ;  /* 0x00028600000a7ab9 */ /* 0x000fe20000000a00 */
[----:B------:R-:W-:Y:S01]  /*12aa0*/  ULDC.64 UR8, c[0x0][0xa10] ;  /* 0x0002840000087ab9 */ /* 0x000fe20000000a00 */
[----:B------:R-:W-:Y:S01]  /*12ab0*/  ULDC.64 UR6, c[0x0][0xa08] ;  /* 0x0002820000067ab9 */ /* 0x000fe20000000a00 */
[----:B---3--:R-:W-:-:S05]  /*12ac0*/  IMAD.WIDE R2, R0, 0x4, R2 ;  /* 0x0000000400027825 */ /* 0x008fca00078e0202 */
[----:B------:R-:W2:Y:S01]  /*12ad0*/  LDG.E R13, desc[UR40][R2.64] ;  /* 0x00000028020d7981 */ /* 0x000ea2000c1e1900 */
[----:B------:R-:W-:Y:S02]  /*12ae0*/  ISETP.NE.AND.EX P0, PT, RZ, UR5, PT, P0 ;  /* 0x00000005ff007c0c */ /* 0x000fe4000bf05300 */
        /* <DEDUP_REMOVED lines=14> */
[----:B------:R-:W-:Y:S01]  /*12bd0*/  ISETP.NE.U32.AND P0, PT, RZ, UR6, PT ;  /* 0x00000006ff007c0c */ /* 0x000fe2000bf05070 */
[----:B0-----:R-:W-:Y:S01]  /*12be0*/  IMAD.MOV.U32 R0, RZ, RZ, RZ ;  /* 0x000000ffff007224 */ /* 0x001fe200078e00ff */
[----:B------:R-:W-:Y:S02]  /*12bf0*/  ISETP.NE.U32.AND P2, PT, RZ, UR8, PT ;  /* 0x00000008ff007c0c */ /* 0x000fe4000bf45070 */
[C---:B------:R-:W-:Y:S02]  /*12c00*/  IADD3 R6, P5, R17.reuse, UR6, RZ ;  /* 0x0000000611067c10 */ /* 0x040fe4000ffbe0ff */
[----:B-1----:R-:W-:-:S02]  /*12c10*/  IADD3 R2, P4, R17, UR4, RZ ;  /* 0x0000000411027c10 */ /* 0x002fc4000ff9e0ff */
[----:B------:R-:W-:Y:S02]  /*12c20*/  ISETP.NE.AND.EX P3, PT, RZ, UR11, PT, P3 ;  /* 0x0000000bff007c0c */ /* 0x000fe4000bf65330 */
[C---:B------:R-:W-:Y:S02]  /*12c30*/  IADD3.X R3, R14.reuse, UR5, RZ, P4, !PT ;  /* 0x000000050e037c10 */ /* 0x040fe4000a7fe4ff */
[----:B------:R-:W-:Y:S02]  /*12c40*/  IADD3 R4, P4, R17, UR8, RZ ;  /* 0x0000000811047c10 */ /* 0x000fe4000ff9e0ff */
[----:B------:R-:W-:Y:S01]  /*12c50*/  ISETP.NE.AND.EX P0, PT, RZ, UR7, PT, P0 ;  /* 0x00000007ff007c0c */ /* 0x000fe2000bf05300 */
[----:B------:R-:W2:Y:S01]  /*12c60*/  @P1 LDG.E R9, desc[UR40][R2.64] ;  /* 0x0000002802091981 */ /* 0x000ea2000c1e1900 */
[----:B------:R-:W-:Y:S01]  /*12c70*/  IADD3.X R5, R14, UR9, RZ, P4, !PT ;  /* 0x000000090e057c10 */ /* 0x000fe2000a7fe4ff */
[----:B------:R-:W-:Y:S01]  /*12c80*/  ULDC UR4, c[0x0][0x288] ;  /* 0x0000a20000047ab9 */ /* 0x000fe20000000800 */
[----:B------:R-:W-:-:S02]  /*12c90*/  ISETP.NE.AND.EX P2, PT, RZ, UR9, PT, P2 ;  /* 0x00000009ff007c0c */ /* 0x000fc4000bf45320 */
[----:B------:R-:W-:Y:S02]  /*12ca0*/  IADD3.X R7, R14, UR7, RZ, P5, !PT ;  /* 0x000000070e077c10 */ /* 0x000fe4000affe4ff */
[----:B------:R-:W-:-:S04]  /*12cb0*/  @P3 IADD3 R10, P4, R17, UR10, RZ ;  /* 0x0000000a110a3c10 */ /* 0x000fc8000ff9e0ff */
[----:B------:R-:W-:Y:S01]  /*12cc0*/  @P3 IADD3.X R11, R14, UR11, RZ, P4, !PT ;  /* 0x0000000b0e0b3c10 */ /* 0x000fe2000a7fe4ff */
[----:B------:R-:W5:Y:S04]  /*12cd0*/  @P0 LDG.E R12, desc[UR40][R6.64] ;  /* 0x00000028060c0981 */ /* 0x000f68000c1e1900 */
[----:B------:R-:W5:Y:S04]  /*12ce0*/  @P2 LDG.E R0, desc[UR40][R4.64] ;  /* 0x0000002804002981 */ /* 0x000f68000c1e1900 */
[----:B--2---:R0:W-:Y:S02]  /*12cf0*/  STL [R1+0x48], R9 ;  /* 0x0000480901007387 */ /* 0x0041e40000100800 */
[----:B0-----:R-:W-:Y:S01]  /*12d00*/  IMAD.U32 R9, RZ, RZ, UR4 ;  /* 0x00000004ff097e24 */ /* 0x001fe2000f8e00ff */
[----:B------:R-:W-:-:S05]  /*12d10*/  ULDC.64 UR4, c[0x0][0x418] ;  /* 0x0001060000047ab9 */ /* 0x000fca0000000a00 */
[----:B------:R0:W2:Y:S01]  /*12d20*/  @P3 LDG.E R9, desc[UR40][R10.64] ;  /* 0x000000280a093981 */ /* 0x0000a2000c1e1900 */
[----:B------:R-:W-:-:S03]  /*12d30*/  UISETP.NE.U32.AND UP0, UPT, UR4, URZ, UPT ;  /* 0x0000003f0400728c */ /* 0x000fc6000bf05070 */
[----:B------:R-:W-:Y:S01]  /*12d40*/  ULDC UR4, c[0x0][0x424] ;  /* 0x0001090000047ab9 */ /* 0x000fe20000000800 */
[----:B------:R-:W-:-:S03]  /*12d50*/  UISETP.NE.AND.EX UP0, UPT, UR5, URZ, UPT, UP0 ;  /* 0x0000003f0500728c */ /* 0x000fc6000bf05300 */
[----:B------:R-:W-:Y:S01]  /*12d60*/  ULDC UR5, c[0x0][0x2f0] ;  /* 0x0000bc0000057ab9 */ /* 0x000fe20000000800 */
[----:B------:R-:W-:-:S04]  /*12d70*/  USEL UR4, UR4, 0x1, UP0 ;  /* 0x0000000104047887 */ /* 0x000fc80008000000 */
[----:B------:R-:W-:-:S03]  /*12d80*/  UIMAD UR4, UR4, UR5, URZ ;  /* 0x00000005040472a4 */ /* 0x000fc6000f8e023f */
[----:B------:R-:W-:Y:S02]  /*12d90*/  ULDC UR5, c[0x0][0x348] ;  /* 0x0000d20000057ab9 */ /* 0x000fe40000000800 */
[----:B0-----:R-:W-:Y:S01]  /*12da0*/  IMAD.U32 R11, RZ, RZ, UR5 ;  /* 0x00000005ff0b7e24 */ /* 0x001fe2000f8e00ff */
[----:B--2---:R0:W-:Y:S02]  /*12db0*/  STL [R1+0x58], R9 ;  /* 0x0000580901007387 */ /* 0x0041e40000100800 */
[----:B0-----:R-:W-:Y:S01]  /*12dc0*/  IMAD.U32 R9, RZ, RZ, UR4 ;  /* 0x00000004ff097e24 */ /* 0x001fe2000f8e00ff */
[----:B------:R-:W-:Y:S06]  /*12dd0*/  @P3 BRA `(.L_x_761) ;  /* 0x0000000000143947 */ /* 0x000fec0003800000 */
[----:B------:R-:W-:Y:S05]  /*12de0*/  @!P1 BRA `(.L_x_761) ;  /* 0x0000000000109947 */ /* 0x000fea0003800000 */
[----:B------:R-:W2:Y:S04]  /*12df0*/  LDG.E R10, desc[UR40][R2.64] ;  /* 0x00000028020a7981 */ /* 0x000ea8000c1e1900 */
[----:B------:R-:W2:Y:S02]  /*12e00*/  LDG.E R2, desc[UR40][R2.64+0x4] ;  /* 0x0000042802027981 */ /* 0x000ea4000c1e1900 */
[----:B--2---:R-:W-:-:S05]  /*12e10*/  IMAD.IADD R2, R2, 0x1, -R10 ;  /* 0x0000000102027824 */ /* 0x004fca00078e0a0a */
[----:B------:R0:W-:Y:S02]  /*12e20*/  STL [R1+0x58], R2 ;  /* 0x0000580201007387 */ /* 0x0001e40000100800 */
.L_x_761:
[----:B------:R-:W2:Y:S01]  /*12e30*/  LDL.LU R3, [R1+0x8] ;  /* 0x0000080001037983 */ /* 0x000ea20000300800 */
[----:B------:R-:W-:Y:S02]  /*12e40*/  ULDC.64 UR4, c[0x0][0xa20] ;  /* 0x0002880000047ab9 */ /* 0x000fe40000000a00 */
[----:B------:R-:W-:Y:S01]  /*12e50*/  ISETP.NE.U32.AND P1, PT, RZ, UR4, PT ;  /* 0x00000004ff007c0c */ /* 0x000fe2000bf25070 */
[----:B------:R1:W-:Y:S03]  /*12e60*/  STL [R1+0x8], R13 ;  /* 0x0000080d01007387 */ /* 0x0003e60000100800 */
[----:B------:R-:W-:Y:S02]  /*12e70*/  ISETP.NE.AND.EX P1, PT, RZ, UR5, PT, P1 ;  /* 0x00000005ff007c0c */ /* 0x000fe4000bf25310 */
[C---:B--2---:R-:W-:Y:S02]  /*12e80*/  LOP3.LUT R10, R3.reuse, 0xff000000, RZ, 0xc0, !PT ;  /* 0xff000000030a7812 */ /* 0x044fe400078ec0ff */
[----:B0-----:R-:W-:-:S02]  /*12e90*/  LOP3.LUT R2, R3, 0xff0000, RZ, 0xc0, !PT ;  /* 0x00ff000003027812 */ /* 0x001fc400078ec0ff */
[----:B------:R-:W-:Y:S02]  /*12ea0*/  SHF.R.U32.HI R10, RZ, 0x8, R10 ;  /* 0x00000008ff0a7819 */ /* 0x000fe4000001160a */
[----:B------:R-:W-:Y:S02]  /*12eb0*/  LOP3.LUT R16, R3, 0xffff, RZ, 0xc0, !PT ;  /* 0x0000ffff03107812 */ /* 0x000fe400078ec0ff */
[----:B------:R-:W-:Y:S01]  /*12ec0*/  LEA.HI R10, R2, R10, RZ, 0x10 ;  /* 0x0000000a020a7211 */ /* 0x000fe200078f80ff */
[----:B-----5:R-:W-:-:S05]  /*12ed0*/  IMAD.IADD R2, R12, 0x1, R8 ;  /* 0x000000010c027824 */ /* 0x020fca00078e0208 */
[----:B------:R1:W-:Y:S01]  /*12ee0*/  STL [R1+0x24], R2 ;  /* 0x0000240201007387 */ /* 0x0003e20000100800 */
[----:B------:R-:W-:Y:S05]  /*12ef0*/  @!P1 BRA `(.L_x_762) ;  /* 0x0000000000109947 */ /* 0x000fea0003800000 */
[----:B-1----:R-:W-:-:S04]  /*12f00*/  IADD3 R2, P0, R17, UR4, RZ ;  /* 0x0000000411027c10 */ /* 0x002fc8000ff1e0ff */
[----:B------:R-:W-:-:S05]  /*12f10*/  IADD3.X R3, R14, UR5, RZ, P0, !PT ;  /* 0x000000050e037c10 */ /* 0x000fca00087fe4ff */
[----:B------:R0:W5:Y:S01]  /*12f20*/  LDG.E R9, desc[UR40][R2.64] ;  /* 0x0000002802097981 */ /* 0x000162000c1e1900 */
[----:B------:R-:W-:Y:S05]  /*12f30*/  BRA `(.L_x_763) ;  /* 0x0000000000107947 */ /* 0x000fea0003800000 */
.L_x_762:
[----:B------:R-:W-:Y:S05]  /*12f40*/  @!P0 BRA `(.L_x_763) ;  /* 0x00000000000c8947 */ /* 0x000fea0003800000 */
[----:B------:R-:W2:Y:S04]  /*12f50*/  LDG.E R9, desc[UR40][R6.64] ;  /* 0x0000002806097981 */ /* 0x000ea8000c1e1900 */
[----:B------:R-:W2:Y:S02]  /*12f60*/  LDG.E R6, desc[UR40][R6.64+0x4] ;  /* 0x0000042806067981 */ /* 0x000ea4000c1e1900 */
[----:B--2---:R-:W-:-:S07]  /*12f70*/  IMAD.IADD R9, R6, 0x1, -R9 ;  /* 0x0000000106097824 */ /* 0x004fce00078e0a09 */
.L_x_763:
[----:B01----:R-:W2:Y:S01]  /*12f80*/  @P2 LDG.E R2, desc[UR40][R4.64] ;  /* 0x0000002804022981 */ /* 0x003ea2000c1e1900 */
[----:B-----5:R-:W-:-:S03]  /*12f90*/  IMAD.IADD R6, R9, 0x1, -R8 ;  /* 0x0000000109067824 */ /* 0x020fc600078e0a08 */
[----:B------:R-:W2:Y:S01]  /*12fa0*/  @P2 LDG.E R4, desc[UR40][R4.64+0x4] ;  /* 0x0000042804042981 */ /* 0x000ea2000c1e1900 */
[----:B------:R-:W-:Y:S01]  /*12fb0*/  LOP3.LUT R14, R10, 0xff, RZ, 0xc0, !PT ;  /* 0x000000ff0a0e7812 */ /* 0x000fe200078ec0ff */
[----:B------:R-:W-:Y:S01]  /*12fc0*/  BSSY B0, `(.L_x_764) ;  /* 0x000002a000007945 */ /* 0x000fe20003800000 */
[----:B------:R-:W-:Y:S01]  /*12fd0*/  SHF.R.U32.HI R10, RZ, 0x10, R10 ;  /* 0x00000010ff0a7819 */ /* 0x000fe2000001160a */
[----:B--2---:R-:W-:-:S04]  /*12fe0*/  @P2 IMAD.IADD R11, R4, 0x1, -R2 ;  /* 0x00000001040b2824 */ /* 0x004fc800078e0a02 */
[----:B------:R-:W-:-:S04]  /*12ff0*/  IMAD.IADD R3, R6, 0x1, R11 ;  /* 0x0000000106037824 */ /* 0x000fc800078e020b */
[----:B------:R-:W-:-:S04]  /*13000*/  VIADD R2, R3, 0x5f ;  /* 0x0000005f03027836 */ /* 0x000fc80000000000 */
[----:B------:R-:W-:Y:S01]  /*13010*/  IMAD.HI R2, R2, 0x2aaaaaab, RZ ;  /* 0x2aaaaaab02027827 */ /* 0x000fe200078e02ff */
[----:B------:R-:W-:-:S04]  /*13020*/  ISETP.GE.AND P1, PT, R3, 0x1, PT ;  /* 0x000000010300780c */ /* 0x000fc80003f26270 */
[----:B------:R-:W-:-:S04]  /*13030*/  SHF.R.U32.HI R3, RZ, 0x1f, R2 ;  /* 0x0000001fff037819 */ /* 0x000fc80000011602 */
[----:B------:R-:W-:-:S05]  /*13040*/  LEA.HI.SX32 R12, R2, R3, 0x1c ;  /* 0x00000003020c7211 */ /* 0x000fca00078fe2ff */
[----:B------:R0:W-:Y:S04]  /*13050*/  STL [R1+0x38], R12 ;  /* 0x0000380c01007387 */ /* 0x0001e80000100800 */
[----:B------:R0:W-:Y:S01]  /*13060*/  STL [R1+0x5c], R14 ;  /* 0x00005c0e01007387 */ /* 0x0001e20000100800 */
[----:B------:R-:W-:Y:S01]  /*13070*/  IMAD.MOV.U32 R4, RZ, RZ, RZ ;  /* 0x000000ffff047224 */ /* 0x000fe200078e00ff */
[----:B------:R-:W-:Y:S06]  /*13080*/  @!P1 BRA `(.L_x_765) ;  /* 0x0000000000749947 */ /* 0x000fec0003800000 */
[----:B------:R-:W-:Y:S01]  /*13090*/  ISETP.NE.AND P0, PT, R10, RZ, PT ;  /* 0x000000ff0a00720c */ /* 0x000fe20003f05270 */
[----:B------:R-:W-:-:S03]  /*130a0*/  ULDC UR4, c[0x0][0x9f0] ;  /* 0x00027c0000047ab9 */ /* 0x000fc60000000800 */
[----:B------:R-:W-:-:S04]  /*130b0*/  SEL R2, R10, UR4, P0 ;  /* 0x000000040a027c07 */ /* 0x000fc80008000000 */
[----:B------:R-:W-:Y:S02]  /*130c0*/  IABS R3, R2 ;  /* 0x0000000200037213 */ /* 0x000fe40000000000 */
[----:B------:R-:W-:Y:S02]  /*130d0*/  IADD3 R7, R2, -0x1, R12 ;  /* 0xffffffff02077810 */ /* 0x000fe40007ffe00c */
[----:B------:R-:W1:Y:S08]  /*130e0*/  I2F.RP R4, R3 ;  /* 0x0000000300047306 */ /* 0x000e700000209400 */
[----:B-1----:R-:W1:Y:S02]  /*130f0*/  MUFU.RCP R4, R4 ;  /* 0x0000000400047308 */ /* 0x002e640000001000 */
[----:B-1----:R-:W-:-:S06]  /*13100*/  VIADD R4, R4, 0xffffffe ;  /* 0x0ffffffe04047836 */ /* 0x002fcc0000000000 */
[----:B------:R1:W2:Y:S02]  /*13110*/  F2I.FTZ.U32.TRUNC.NTZ R5, R4 ;  /* 0x0000000400057305 */ /* 0x0002a4000021f000 */
[----:B-1----:R-:W-:-:S04]  /*13120*/  LOP3.LUT R4, R7, R2, RZ, 0x3c, !PT ;  /* 0x0000000207047212 */ /* 0x002fc800078e3cff */
[----:B------:R-:W-:Y:S01]  /*13130*/  ISETP.GE.AND P4, PT, R4, RZ, PT ;  /* 0x000000ff0400720c */ /* 0x000fe20003f86270 */
[----:B--2---:R-:W-:-:S04]  /*13140*/  IMAD.MOV R4, RZ, RZ, -R5 ;  /* 0x000000ffff047224 */ /* 0x004fc800078e0a05 */
[----:B------:R-:W-:Y:S02]  /*13150*/  IMAD R8, R4, R3, RZ ;  /* 0x0000000304087224 */ /* 0x000fe400078e02ff */
[----:B------:R-:W-:-:S04]  /*13160*/  IMAD.MOV.U32 R4, RZ, RZ, RZ ;  /* 0x000000ffff047224 */ /* 0x000fc800078e00ff */
[----:B------:R-:W-:Y:S01]  /*13170*/  IMAD.HI.U32 R8, R5, R8, R4 ;  /* 0x0000000805087227 */ /* 0x000fe200078e0004 */
[----:B------:R-:W-:Y:S02]  /*13180*/  IABS R4, R2 ;  /* 0x0000000200047213 */ /* 0x000fe40000000000 */
[----:B------:R-:W-:-:S03]  /*13190*/  IABS R5, R7 ;  /* 0x0000000700057213 */ /* 0x000fc60000000000 */
[----:B------:R-:W-:-:S04]  /*131a0*/  IMAD.MOV R4, RZ, RZ, -R4 ;  /* 0x000000ffff047224 */ /* 0x000fc800078e0a04 */
[----:B------:R-:W-:Y:S02]  /*131b0*/  IMAD.MOV.U32 R7, RZ, RZ, R4 ;  /* 0x000000ffff077224 */ /* 0x000fe400078e0004 */
        /* <DEDUP_REMOVED lines=9> */
[----:B------:R-:W-:-:S07]  /*13250*/  @!P3 LOP3.LUT R4, RZ, R2, RZ, 0x33, !PT ;  /* 0x00000002ff04b212 */ /* 0x000fce00078e33ff */
.L_x_765:
[----:B------:R-:W-:Y:S05]  /*13260*/  BSYNC B0 ;  /* 0x0000000000007941 */ /* 0x000fea0003800000 */
.L_x_764:
[-C--:B------:R-:W-:Y:S01]  /*13270*/  IMAD R2, R14, R4.reuse, RZ ;  /* 0x000000040e027224 */ /* 0x080fe200078e02ff */
[----:B------:R-:W-:Y:S04]  /*13280*/  BSSY B0, `(.L_x_766) ;  /* 0x0000141000007945 */ /* 0x000fe80003800000 */
[C---:B------:R-:W-:Y:S01]  /*13290*/  VIADDMNMX R4, R2.reuse, R4, R12, PT ;  /* 0x0000000402047246 */ /* 0x040fe2000380010c */
[----:B------:R-:W-:-:S04]  /*132a0*/  IMAD R2, R2, 0x60, -R6 ;  /* 0x0000006002027824 */ /* 0x000fc800078e0a06 */
[----:B------:R-:W-:Y:S01]  /*132b0*/  IMAD R6, R4, 0x60, -R6 ;  /* 0x0000006004067824 */ /* 0x000fe200078e0a06 */
[----:B------:R-:W-:-:S04]  /*132c0*/  VIMNMX R2, RZ, R2, !PT ;  /* 0x00000002ff027248 */ /* 0x000fc80007fe0100 */
[----:B------:R-:W-:-:S04]  /*132d0*/  VIMNMX R11, R6, R11, PT ;  /* 0x0000000b060b7248 */ /* 0x000fc80003fe0100 */
[----:B------:R-:W-:Y:S01]  /*132e0*/  ISETP.GT.AND P0, PT, R11, R2, PT ;  /* 0x000000020b00720c */ /* 0x000fe20003f04270 */
[----:B------:R-:W-:-:S05]  /*132f0*/  IMAD.WIDE.U32 R2, R2, -0x55555555, RZ ;  /* 0xaaaaaaab02027825 */ /* 0x000fca00078e00ff */
[----:B------:R-:W-:-:S05]  /*13300*/  SHF.R.U32.HI R3, RZ, 0x6, R3 ;  /* 0x00000006ff037819 */ /* 0x000fca0000011603 */
[----:B------:R-:W-:Y:S02]  /*13310*/  IMAD.MOV.U32 R8, RZ, RZ, R3 ;  /* 0x000000ffff087224 */ /* 0x000fe400078e0003 */
[----:B------:R-:W-:-:S04]  /*13320*/  @P0 VIADD R11, R11, 0x5f ;  /* 0x0000005f0b0b0836 */ /* 0x000fc80000000000 */
[----:B------:R-:W-:-:S05]  /*13330*/  @P0 IMAD.HI R2, R11, 0x2aaaaaab, RZ ;  /* 0x2aaaaaab0b020827 */ /* 0x000fca00078e02ff */
[----:B------:R-:W-:-:S04]  /*13340*/  @P0 SHF.R.U32.HI R4, RZ, 0x1f, R2 ;  /* 0x0000001fff040819 */ /* 0x000fc80000011602 */
[----:B------:R-:W-:Y:S02]  /*13350*/  @P0 LEA.HI.SX32 R8, R2, R4, 0x1c ;  /* 0x0000000402080211 */ /* 0x000fe400078fe2ff */
[----:B------:R-:W-:Y:S02]  /*13360*/  PLOP3.LUT P0, PT, PT, PT, PT, 0x80, 0x0 ;  /* 0x000000000000781c */ /* 0x000fe40003f0f070 */
[----:B------:R-:W-:-:S13]  /*13370*/  ISETP.GT.AND P3, PT, R8, R3, PT ;  /* 0x000000030800720c */ /* 0x000fda0003f64270 */
[----:B------:R-:W-:Y:S05]  /*13380*/  @!P3 BRA `(.L_x_767) ;  /* 0x0000001000c0b947 */ /* 0x000fea0003800000 */
[----:B------:R-:W-:Y:S01]  /*13390*/  UMOV UR4, 0xffffffff ;  /* 0xffffffff00047882 */ /* 0x000fe20000000000 */
[----:B------:R-:W-:Y:S02]  /*133a0*/  SEL R2, R13, RZ, !P2 ;  /* 0x000000ff0d027207 */ /* 0x000fe40005000000 */
[----:B------:R-:W-:Y:S05]  /*133b0*/  BRA.DIV UR4, `(.L_x_768) ;  /* 0x0000007604a47947 */ /* 0x000fea000b800000 */
[----:B------:R-:W1:Y:S02]  /*133c0*/  S2R R4, SR_TID.X ;  /* 0x0000000000047919 */ /* 0x000e640000002100 */
[----:B-1----:R-:W-:-:S04]  /*133d0*/  SHF.R.U32.HI R4, RZ, 0x5, R4 ;  /* 0x00000005ff047819 */ /* 0x002fc80000011604 */
[----:B------:R-:W-:-:S05]  /*133e0*/  LOP3.LUT R4, R4, 0x3, RZ, 0xc0, !PT ;  /* 0x0000000304047812 */ /* 0x000fca00078ec0ff */
[----:B0-----:R0:W1:Y:S02]  /*133f0*/  SHFL.IDX PT, R14, R4, RZ, 0x1f ;  /* 0x00001fff040e7589 */ /* 0x00106400000e0000 */
.L_x_973:
[----:B-1----:R-:W-:Y:S02]  /*13400*/  ISETP.NE.AND P0, PT, R14, RZ, PT ;  /* 0x000000ff0e00720c */ /* 0x002fe40003f05270 */
[----:B------:R-:W-:-:S11]  /*13410*/  PLOP3.LUT P6, PT, PT, PT, PT, 0x8, 0x0 ;  /* 0x000000000000781c */ /* 0x000fd60003fce170 */
[----:B------:R-:W-:Y:S05]  /*13420*/  @P0 BRA `(.L_x_769) ;  /* 0x00000000000c0947 */ /* 0x000fea0003800000 */
[----:B------:R-:W-:-:S03]  /*13430*/  UMOV UR4, 0xffffffff ;  /* 0xffffffff00047882 */ /* 0x000fc60000000000 */
[----:B------:R-:W-:Y:S05]  /*13440*/  BRA.DIV UR4, `(.L_x_770) ;  /* 0x0000007604b47947 */ /* 0x000fea000b800000 */
[----:B------:R-:W-:-:S13]  /*13450*/  ELECT P6, URZ, PT ;  /* 0x00000000003f782f */ /* 0x000fda00038c0000 */
.L_x_769:
[----:B0-----:R-:W2:Y:S01]  /*13460*/  LDL R4, [R1+0x54] ;  /* 0x0000540001047983 */ /* 0x001ea20000100800 */
[----:B------:R-:W-:Y:S01]  /*13470*/  BSSY B1, `(.L_x_771) ;  /* 0x0000008000017945 */ /* 0x000fe20003800000 */
[----:B--2---:R-:W-:-:S05]  /*13480*/  VIADD R4, R4, 0x1 ;  /* 0x0000000104047836 */ /* 0x004fca0000000000 */
[----:B------:R-:W-:-:S04]  /*13490*/  LEA.HI R5, R4, R4, RZ, 0x1 ;  /* 0x0000000404057211 */ /* 0x000fc800078f08ff */
[----:B------:R-:W-:-:S05]  /*134a0*/  LOP3.LUT R5, R5, 0xfffffffe, RZ, 0xc0, !PT ;  /* 0xfffffffe05057812 */ /* 0x000fca00078ec0ff */
[----:B------:R-:W-:-:S05]  /*134b0*/  IMAD.IADD R4, R4, 0x1, -R5 ;  /* 0x0000000104047824 */ /* 0x000fca00078e0a05 */
[----:B------:R-:W-:-:S04]  /*134c0*/  SHF.L.U32 R4, R4, 0x1f, RZ ;  /* 0x0000001f04047819 */ /* 0x000fc800000006ff */
[----:B------:R-:W0:Y:S02]  /*134d0*/  SYNCS.PHASECHK.TRANS64.TRYWAIT P0, [R18+URZ+0x22820], R4 ;  /* 0x02282004120075a7 */ /* 0x000e24000800017f */
[----:B0-----:R-:W-:Y:S05]  /*134e0*/  @!P0 BRA `(.L_x_772) ;  /* 0x0000007400ac8947 */ /* 0x001fea0003800000 */
.L_x_976:
[----:B------:R-:W-:Y:S05]  /*134f0*/  BSYNC B1 ;  /* 0x0000000000017941 */ /* 0x000fea0003800000 */
.L_x_771:
[----:B------:R-:W-:Y:S04]  /*13500*/  BSSY B1, `(.L_x_773) ;  /* 0x000007f000017945 */ /* 0x000fe80003800000 */
[----:B------:R-:W-:Y:S05]  /*13510*/  @!P6 BRA `(.L_x_774) ;  /* 0x0000000400f4e947 */ /* 0x000fea0003800000 */
[----:B------:R-:W0:Y:S04]  /*13520*/  LDL R7, [R1+0x10] ;  /* 0x0000100001077983 */ /* 0x000e280000100800 */
[----:B------:R-:W2:Y:S01]  /*13530*/  LDL R6, [R1+0x18] ;  /* 0x0000180001067983 */ /* 0x000ea20000100800 */
[----:B------:R-:W-:Y:S01]  /*13540*/  BSSY B2, `(.L_x_775) ;  /* 0x0000008000027945 */ /* 0x000fe20003800000 */
[----:B------:R-:W1:Y:S02]  /*13550*/  S2R R5, SR_TID.X ;  /* 0x0000000000057919 */ /* 0x000e640000002100 */
[----:B-1----:R-:W-:-:S04]  /*13560*/  LOP3.LUT R5, R5, 0x7f, RZ, 0xc0, !PT ;  /* 0x0000007f05057812 */ /* 0x002fc800078ec0ff */
[----:B------:R-:W-:Y:S01]  /*13570*/  ISETP.NE.AND P2, PT, R5, RZ, PT ;  /* 0x000000ff0500720c */ /* 0x000fe20003f45270 */
[----:B0-----:R-:W-:Y:S01]  /*13580*/  IMAD R4, R7, 0x8, R18 ;  /* 0x0000000807047824 */ /* 0x001fe200078e0212 */
[----:B--2---:R-:W-:-:S04]  /*13590*/  SHF.L.U32 R9, R6, 0x1f, RZ ;  /* 0x0000001f06097819 */ /* 0x004fc800000006ff */
[----:B------:R-:W0:Y:S02]  /*135a0*/  SYNCS.PHASECHK.TRANS64.TRYWAIT P0, [R4+URZ+0x228a0], R9 ;  /* 0x0228a009040075a7 */ /* 0x000e24000800017f */
[----:B0-----:R-:W-:Y:S05]  /*135b0*/  @!P0 BRA `(.L_x_776) ;  /* 0x00000074008c8947 */ /* 0x001fea0003800000 */
.L_x_977:
[----:B------:R-:W-:Y:S05]  /*135c0*/  BSYNC B2 ;  /* 0x0000000000027941 */ /* 0x000fea0003800000 */
.L_x_775:
[----:B------:R-:W-:Y:S04]  /*135d0*/  BSSY B2, `(.L_x_777) ;  /* 0x0000009000027945 */ /* 0x000fe80003800000 */
[----:B------:R-:W-:Y:S05]  /*135e0*/  @P2 BRA `(.L_x_778) ;  /* 0x00000000001c2947 */ /* 0x000fea0003800000 */
[----:B------:R-:W1:Y:S01]  /*135f0*/  S2R R6, SR_TID.X ;  /* 0x0000000000067919 */ /* 0x000e620000002100 */
[----:B------:R-:W-:-:S04]  /*13600*/  IMAD.MOV.U32 R5, RZ, RZ, 0x3000 ;  /* 0x00003000ff057424 */ /* 0x000fc800078e00ff */
[----:B------:R2:W-:Y:S01]  /*13610*/  SYNCS.ARRIVE.TRANS64 RZ, [R4+URZ+0x22890], R5 ;  /* 0x0228900504ff79a7 */ /* 0x0005e2000800003f */
[----:B-1----:R-:W-:-:S04]  /*13620*/  LOP3.LUT R6, R6, 0x1f, RZ, 0xc0, !PT ;  /* 0x0000001f06067812 */ /* 0x002fc800078ec0ff */
[----:B------:R-:W-:-:S13]  /*13630*/  ISETP.NE.AND P0, PT, R6, RZ, PT ;  /* 0x000000ff0600720c */ /* 0x000fda0003f05270 */
[----:B--2---:R-:W-:Y:S05]  /*13640*/  @!P0 BRA `(.L_x_778) ;  /* 0x0000000000048947 */ /* 0x004fea0003800000 */
[----:B------:R-:W-:Y:S01]  /*13650*/  BPT.TRAP 0x1 ;  /* 0x000000040000795c */ /* 0x000fe20000300000 */
.L_x_778:
[----:B------:R-:W-:Y:S05]  /*13660*/  BSYNC B2 ;  /* 0x0000000000027941 */ /* 0x000fea0003800000 */
.L_x_777:
[----:B------:R-:W2:Y:S01]  /*13670*/  LDL R6, [R1+0x10] ;  /* 0x0000100001067983 */ /* 0x000ea20000100800 */
[----:B------:R-:W-:Y:S01]  /*13680*/  IMAD.MOV.U32 R11, RZ, RZ, RZ ;  /* 0x000000ffff0b7224 */ /* 0x000fe200078e00ff */
[----:B------:R-:W-:Y:S01]  /*13690*/  UIADD3 UR4, UP0, UR38, 0x570, URZ ;  /* 0x0000057026047890 */ /* 0x000fe2000ff1e03f */
[----:B------:R-:W-:Y:S01]  /*136a0*/  IMAD R5, R8, 0x60, R0 ;  /* 0x0000006008057824 */ /* 0x000fe200078e0200 */
[----:B------:R-:W-:Y:S01]  /*136b0*/  PLOP3.LUT P0, PT, PT, PT, PT, 0x80, 0x0 ;  /* 0x000000000000781c */ /* 0x000fe20003f0f070 */
[----:B------:R-:W-:Y:S01]  /*136c0*/  VIADD R7, R4, 0x22890 ;  /* 0x0002289004077836 */ /* 0x000fe20000000000 */
[----:B------:R-:W-:Y:S01]  /*136d0*/  R2UR UR10, R11 ;  /* 0x000000000b0a72ca */ /* 0x000fe200000e0000 */
[----:B------:R-:W-:Y:S01]  /*136e0*/  VIADD R5, R5, 0xffffffa0 ;  /* 0xffffffa005057836 */ /* 0x000fe20000000000 */
[----:B------:R-:W-:Y:S01]  /*136f0*/  UIADD3.X UR5, URZ, UR39, URZ, UP0, !UPT ;  /* 0x000000273f057290 */ /* 0x000fe200087fe43f */
[----:B------:R-:W-:Y:S01]  /*13700*/  UMOV UR6, 0x0 ;  /* 0x0000000000067882 */ /* 0x000fe20000000000 */
[----:B------:R-:W-:Y:S01]  /*13710*/  UMOV UR7, 0x12f00000 ;  /* 0x12f0000000077882 */ /* 0x000fe20000000000 */
[----:B--2---:R-:W-:-:S04]  /*13720*/  IMAD R6, R6, 0x3000, R18 ;  /* 0x0000300006067824 */ /* 0x004fc800078e0212 */
[----:B------:R-:W-:-:S07]  /*13730*/  VIADD R6, R6, 0x1c400 ;  /* 0x0001c40006067836 */ /* 0x000fce0000000000 */
.L_x_779:
        /* <DEDUP_REMOVED lines=10> */
[----:B------:R-:W1:Y:S01]  /*137e0*/  SYNCS.PHASECHK.TRANS64.TRYWAIT P0, [R4+URZ+0x228c0], R9 ;  /* 0x0228c009040075a7 */ /* 0x000e62000800017f */
[----:B------:R-:W-:Y:S04]  /*137f0*/  BSSY B2, `(.L_x_780) ;  /* 0x0000002000027945 */ /* 0x000fe80003800000 */
[----:B-1----:R-:W-:Y:S05]  /*13800*/  @!P0 BRA `(.L_x_781) ;  /* 0x00000074000c8947 */ /* 0x002fea0003800000 */
.L_x_978:
[----:B------:R-:W-:Y:S05]  /*13810*/  BSYNC B2 ;  /* 0x0000000000027941 */ /* 0x000fea0003800000 */
.L_x_780:
[----:B------:R-:W-:Y:S01]  /*13820*/  BSSY B2, `(.L_x_782) ;  /* 0x000000b000027945 */ /* 0x000fe20003800000 */
[----:B------:R-:W-:Y:S02]  /*13830*/  IMAD.MOV.U32 R12, RZ, RZ, 0x0 ;  /* 0x00000000ff0c7424 */ /* 0x000fe400078e00ff */
[----:B------:R-:W-:Y:S01]  /*13840*/  IMAD.MOV.U32 R13, RZ, RZ, 0x12f00000 ;  /* 0x12f00000ff0d7424 */ /* 0x000fe200078e00ff */
[----:B------:R-:W-:Y:S06]  /*13850*/  @P2 BRA `(.L_x_783) ;  /* 0x00000000001c2947 */ /* 0x000fec0003800000 */
[----:B------:R-:W2:Y:S01]  /*13860*/  S2R R7, SR_TID.X ;  /* 0x0000000000077919 */ /* 0x000ea20000002100 */
[----:B------:R-:W-:-:S04]  /*13870*/  IMAD.MOV.U32 R6, RZ, RZ, 0xc000 ;  /* 0x0000c000ff067424 */ /* 0x000fc800078e00ff */
[----:B------:R3:W-:Y:S01]  /*13880*/  SYNCS.ARRIVE.TRANS64 RZ, [R4+URZ+0x228b0], R6 ;  /* 0x0228b00604ff79a7 */ /* 0x0007e2000800003f */
[----:B--2---:R-:W-:-:S04]  /*13890*/  LOP3.LUT R7, R7, 0x1f, RZ, 0xc0, !PT ;  /* 0x0000001f07077812 */ /* 0x004fc800078ec0ff */
[----:B------:R-:W-:-:S13]  /*138a0*/  ISETP.NE.AND P0, PT, R7, RZ, PT ;  /* 0x000000ff0700720c */ /* 0x000fda0003f05270 */
[----:B---3--:R-:W-:Y:S05]  /*138b0*/  @!P0 BRA `(.L_x_783) ;  /* 0x0000000000048947 */ /* 0x008fea0003800000 */
[----:B------:R-:W-:Y:S01]  /*138c0*/  BPT.TRAP 0x1 ;  /* 0x000000040000795c */ /* 0x000fe20000300000 */
.L_x_783:
[----:B------:R-:W-:Y:S05]  /*138d0*/  BSYNC B2 ;  /* 0x0000000000027941 */ /* 0x000fea0003800000 */
.L_x_782:
[----:B------:R-:W2:Y:S01]  /*138e0*/  LDL R6, [R1+0x10] ;  /* 0x0000100001067983 */ /* 0x000ea20000100800 */
[----:B------:R-:W-:Y:S01]  /*138f0*/  R2UR UR10, R11 ;  /* 0x000000000b0a72ca */ /* 0x000fe200000e0000 */
[----:B------:R-:W-:Y:S01]  /*13900*/  UIADD3 UR4, UP0, UR38, 0x670, URZ ;  /* 0x0000067026047890 */ /* 0x000fe2000ff1e03f */
[----:B------:R-:W-:Y:S01]  /*13910*/  R2UR UR6, R12 ;  /* 0x000000000c0672ca */ /* 0x000fe200000e0000 */
[----:B01----:R-:W-:Y:S01]  /*13920*/  VIADD R4, R4, 0x228b0 ;  /* 0x000228b004047836 */ /* 0x003fe20000000000 */
[----:B------:R-:W-:Y:S01]  /*13930*/  R2UR UR7, R13 ;  /* 0x000000000d0772ca */ /* 0x000fe200000e0000 */
[----:B------:R-:W-:Y:S01]  /*13940*/  UIADD3.X UR5, URZ, UR39, URZ, UP0, !UPT ;  /* 0x000000273f057290 */ /* 0x000fe200087fe43f */
[----:B------:R-:W-:Y:S01]  /*13950*/  PLOP3.LUT P0, PT, PT, PT, PT, 0x80, 0x0 ;  /* 0x000000000000781c */ /* 0x000fe20003f0f070 */
[----:B--2---:R-:W-:-:S04]  /*13960*/  IMAD R7, R6, 0xc000, R18 ;  /* 0x0000c00006077824 */ /* 0x004fc800078e0212 */
[----:B------:R-:W-:-:S08]  /*13970*/  VIADD R6, R7, 0x400 ;  /* 0x0000040007067836 */ /* 0x000fd00000000000 */
.L_x_784:
        /* <DEDUP_REMOVED lines=15> */
.L_x_785:
        /* <DEDUP_REMOVED lines=15> */
.L_x_786:
        /* <DEDUP_REMOVED lines=15> */
.L_x_787:
        /* <DEDUP_REMOVED lines=10> */
.L_x_774:
[----:B------:R-:W-:Y:S05]  /*13cf0*/  BSYNC B1 ;  /* 0x0000000000017941 */ /* 0x000fea0003800000 */
.L_x_773:
[----:B------:R-:W2:Y:S04]  /*13d00*/  LDL.LU R9, [R1+0x10] ;  /* 0x0000100001097983 */ /* 0x000ea80000300800 */
[----:B------:R-:W3:Y:S01]  /*13d10*/  LDL.LU R7, [R1+0x18] ;  /* 0x0000180001077983 */ /* 0x000ee20000300800 */
[----:B0-----:R-:W-:Y:S01]  /*13d20*/  VIADD R4, R8, 0xfffffffe ;  /* 0xfffffffe08047836 */ /* 0x001fe20000000000 */
[----:B------:R-:W-:-:S04]  /*13d30*/  PLOP3.LUT P0, PT, PT, PT, PT, 0x8, 0x0 ;  /* 0x000000000000781c */ /* 0x000fc80003f0e170 */
[----:B------:R-:W-:Y:S01]  /*13d40*/  ISETP.GE.AND P3, PT, R4, R3, PT ;  /* 0x000000030400720c */ /* 0x000fe20003f66270 */
[----:B--2---:R-:W-:-:S05]  /*13d50*/  VIADD R5, R9, 0x1 ;  /* 0x0000000109057836 */ /* 0x004fca0000000000 */
[----:B------:R-:W-:-:S04]  /*13d60*/  ISETP.NE.AND P2, PT, R5, 0x2, PT ;  /* 0x000000020500780c */ /* 0x000fc80003f45270 */
[----:B------:R-:W-:Y:S02]  /*13d70*/  SEL R6, RZ, 0x1, P2 ;  /* 0x00000001ff067807 */ /* 0x000fe40001000000 */
[----:B------:R-:W-:Y:S02]  /*13d80*/  SEL R5, R5, RZ, P2 ;  /* 0x000000ff05057207 */ /* 0x000fe40001000000 */
[----:B---3--:R-:W-:-:S03]  /*13d90*/  LOP3.LUT R7, R7, R6, RZ, 0x3c, !PT ;  /* 0x0000000607077212 */ /* 0x008fc600078e3cff */
[----:B------:R1:W-:Y:S04]  /*13da0*/  STL [R1+0x10], R5 ;  /* 0x0000100501007387 */ /* 0x0003e80000100800 */
[----:B------:R1:W-:Y:S01]  /*13db0*/  STL [R1+0x18], R7 ;  /* 0x0000180701007387 */ /* 0x0003e20000100800 */
[----:B------:R-:W-:Y:S05]  /*13dc0*/  @!P3 BRA `(.L_x_767) ;  /* 0x000000080030b947 */ /* 0x000fea0003800000 */
.L_x_803:
[----:B------:R-:W-:Y:S05]  /*13dd0*/  YIELD ;  /* 0x0000000000007946 */ /* 0x000fea0003800000 */
[----:B------:R-:W-:Y:S04]  /*13de0*/  BSSY B1, `(.L_x_788) ;  /* 0x000007e000017945 */ /* 0x000fe80003800000 */
[----:B--2---:R-:W-:Y:S05]  /*13df0*/  @!P6 BRA `(.L_x_789) ;  /* 0x0000000400f0e947 */ /* 0x004fea0003800000 */
[----:B-1----:R-:W2:Y:S04]  /*13e00*/  LDL R5, [R1+0x10] ;  /* 0x0000100001057983 */ /* 0x002ea80000100800 */
[----:B------:R-:W3:Y:S01]  /*13e10*/  LDL R6, [R1+0x18] ;  /* 0x0000180001067983 */ /* 0x000ee20000100800 */
[----:B------:R-:W-:Y:S01]  /*13e20*/  BSSY B2, `(.L_x_790) ;  /* 0x0000008000027945 */ /* 0x000fe20003800000 */
[----:B------:R-:W0:Y:S02]  /*13e30*/  S2R R7, SR_TID.X ;  /* 0x0000000000077919 */ /* 0x000e240000002100 */
[----:B0-----:R-:W-:-:S04]  /*13e40*/  LOP3.LUT R7, R7, 0x7f, RZ, 0xc0, !PT ;  /* 0x0000007f07077812 */ /* 0x001fc800078ec0ff */
[----:B------:R-:W-:Y:S01]  /*13e50*/  ISETP.NE.AND P3, PT, R7, RZ, PT ;  /* 0x000000ff0700720c */ /* 0x000fe20003f65270 */
[----:B--2---:R-:W-:Y:S01]  /*13e60*/  IMAD R5, R5, 0x8, R18 ;  /* 0x0000000805057824 */ /* 0x004fe200078e0212 */
[----:B---3--:R-:W-:-:S04]  /*13e70*/  SHF.L.U32 R6, R6, 0x1f, RZ ;  /* 0x0000001f06067819 */ /* 0x008fc800000006ff */
[----:B------:R-:W0:Y:S02]  /*13e80*/  SYNCS.PHASECHK.TRANS64.TRYWAIT P2, [R5+URZ+0x228a0], R6 ;  /* 0x0228a006050075a7 */ /* 0x000e24000804017f */
[----:B0-----:R-:W-:Y:S05]  /*13e90*/  @!P2 BRA `(.L_x_791) ;  /* 0x0000006c007ca947 */ /* 0x001fea0003800000 */
.L_x_979:
[----:B------:R-:W-:Y:S05]  /*13ea0*/  BSYNC B2 ;  /* 0x0000000000027941 */ /* 0x000fea0003800000 */
.L_x_790:
        /* <DEDUP_REMOVED lines=9> */
.L_x_793:
[----:B------:R-:W-:Y:S05]  /*13f40*/  BSYNC B2 ;  /* 0x0000000000027941 */ /* 0x000fea0003800000 */
.L_x_792:
[----:B------:R-:W2:Y:S01]  /*13f50*/  LDL R7, [R1+0x10] ;  /* 0x0000100001077983 */ /* 0x000ea20000100800 */
[----:B------:R-:W-:Y:S01]  /*13f60*/  IMAD.MOV.U32 R11, RZ, RZ, RZ ;  /* 0x000000ffff0b7224 */ /* 0x000fe200078e00ff */
[----:B------:R-:W-:Y:S01]  /*13f70*/  UIADD3 UR4, UP0, UR38, 0x570, URZ ;  /* 0x0000057026047890 */ /* 0x000fe2000ff1e03f */
[----:B------:R-:W-:Y:S01]  /*13f80*/  PLOP3.LUT P2, PT, PT, PT, PT, 0x80, 0x0 ;  /* 0x000000000000781c */ /* 0x000fe20003f4f070 */
[----:B------:R-:W-:Y:S01]  /*13f90*/  IMAD R8, R4, 0x60, R0 ;  /* 0x0000006004087824 */ /* 0x000fe200078e0200 */
[----:B------:R-:W-:Y:S01]  /*13fa0*/  UMOV UR6, 0x0 ;  /* 0x0000000000067882 */ /* 0x000fe20000000000 */
[----:B------:R-:W-:Y:S01]  /*13fb0*/  R2UR UR10, R11 ;  /* 0x000000000b0a72ca */ /* 0x000fe200000e0000 */
[----:B------:R-:W-:Y:S01]  /*13fc0*/  VIADD R9, R5, 0x22890 ;  /* 0x0002289005097836 */ /* 0x000fe20000000000 */
[----:B------:R-:W-:Y:S01]  /*13fd0*/  UIADD3.X UR5, URZ, UR39, URZ, UP0, !UPT ;  /* 0x000000273f057290 */ /* 0x000fe200087fe43f */
[----:B------:R-:W-:Y:S01]  /*13fe0*/  UMOV UR7, 0x12f00000 ;  /* 0x12f0000000077882 */ /* 0x000fe20000000000 */
[----:B--2---:R-:W-:-:S04]  /*13ff0*/  IMAD R7, R7, 0x3000, R18 ;  /* 0x0000300007077824 */ /* 0x004fc800078e0212 */
[----:B------:R-:W-:-:S07]  /*14000*/  VIADD R7, R7, 0x1c400 ;  /* 0x0001c40007077836 */ /* 0x000fce0000000000 */
.L_x_794:
        /* <DEDUP_REMOVED lines=13> */
.L_x_980:
[----:B------:R-:W-:Y:S05]  /*140e0*/  BSYNC B2 ;  /* 0x0000000000027941 */ /* 0x000fea0003800000 */
.L_x_795:
[----:B------:R-:W-:Y:S01]  /*140f0*/  BSSY B2, `(.L_x_797) ;  /* 0x000000b000027945 */ /* 0x000fe20003800000 */
[----:B------:R-:W-:Y:S02]  /*14100*/  IMAD.MOV.U32 R12, RZ, RZ, 0x0 ;  /* 0x00000000ff0c7424 */ /* 0x000fe400078e00ff */
[----:B------:R-:W-:Y:S01]  /*14110*/  IMAD.MOV.U32 R13, RZ, RZ, 0x12f00000 ;  /* 0x12f00000ff0d7424 */ /* 0x000fe200078e00ff */
[----:B------:R-:W-:Y:S06]  /*14120*/  @P3 BRA `(.L_x_798) ;  /* 0x00000000001c3947 */ /* 0x000fec0003800000 */
[----:B------:R-:W2:Y:S01]  /*14130*/  S2R R7, SR_TID.X ;  /* 0x0000000000077919 */ /* 0x000ea20000002100 */
[----:B01----:R-:W-:-:S04]  /*14140*/  IMAD.MOV.U32 R6, RZ, RZ, 0xc000 ;  /* 0x0000c000ff067424 */ /* 0x003fc800078e00ff */
[----:B------:R3:W-:Y:S01]  /*14150*/  SYNCS.ARRIVE.TRANS64 RZ, [R5+URZ+0x228b0], R6 ;  /* 0x0228b00605ff79a7 */ /* 0x0007e2000800003f */
[----:B--2---:R-:W-:-:S04]  /*14160*/  LOP3.LUT R7, R7, 0x1f, RZ, 0xc0, !PT ;  /* 0x0000001f07077812 */ /* 0x004fc800078ec0ff */
[----:B------:R-:W-:-:S13]  /*14170*/  ISETP.NE.AND P2, PT, R7, RZ, PT ;  /* 0x000000ff0700720c */ /* 0x000fda0003f45270 */
[----:B---3--:R-:W-:Y:S05]  /*14180*/  @!P2 BRA `(.L_x_798) ;  /* 0x000000000004a947 */ /* 0x008fea0003800000 */
[----:B------:R-:W-:Y:S01]  /*14190*/  BPT.TRAP 0x1 ;  /* 0x000000040000795c */ /* 0x000fe20000300000 */
.L_x_798:
[----:B------:R-:W-:Y:S05]  /*141a0*/  BSYNC B2 ;  /* 0x0000000000027941 */ /* 0x000fea0003800000 */
.L_x_797:
[----:B01----:R-:W2:Y:S01]  /*141b0*/  LDL R6, [R1+0x10] ;  /* 0x0000100001067983 */ /* 0x003ea20000100800 */
[----:B------:R-:W-:Y:S01]  /*141c0*/  R2UR UR10, R11 ;  /* 0x000000000b0a72ca */ /* 0x000fe200000e0000 */
[----:B------:R-:W-:Y:S01]  /*141d0*/  UIADD3 UR4, UP0, UR38, 0x670, URZ ;  /* 0x0000067026047890 */ /* 0x000fe2000ff1e03f */
[----:B------:R-:W-:Y:S01]  /*141e0*/  R2UR UR6, R12 ;  /* 0x000000000c0672ca */ /* 0x000fe200000e0000 */
[----:B------:R-:W-:Y:S01]  /*141f0*/  VIADD R5, R5, 0x228b0 ;  /* 0x000228b005057836 */ /* 0x000fe20000000000 */
[----:B------:R-:W-:Y:S01]  /*14200*/  R2UR UR7, R13 ;  /* 0x000000000d0772ca */ /* 0x000fe200000e0000 */
[----:B------:R-:W-:Y:S01]  /*14210*/  UIADD3.X UR5, URZ, UR39, URZ, UP0, !UPT ;  /* 0x000000273f057290 */ /* 0x000fe200087fe43f */
[----:B------:R-:W-:Y:S01]  /*14220*/  PLOP3.LUT P2, PT, PT, PT, PT, 0x80, 0x0 ;  /* 0x000000000000781c */ /* 0x000fe20003f4f070 */
[----:B--2---:R-:W-:-:S04]  /*14230*/  IMAD R6, R6, 0xc000, R18 ;  /* 0x0000c00006067824 */ /* 0x004fc800078e0212 */
[----:B------:R-:W-:-:S08]  /*14240*/  VIADD R7, R6, 0x400 ;  /* 0x0000040006077836 */ /* 0x000fd00000000000 */
.L_x_799:
        /* <DEDUP_REMOVED lines=15> */
.L_x_800:
        /* <DEDUP_REMOVED lines=15> */
.L_x_801:
        /* <DEDUP_REMOVED lines=15> */
.L_x_802:
        /* <DEDUP_REMOVED lines=10> */
.L_x_789:
[----:B------:R-:W-:Y:S05]  /*145c0*/  BSYNC B1 ;  /* 0x0000000000017941 */ /* 0x000fea0003800000 */
.L_x_788:
[----:B------:R-:W2:Y:S04]  /*145d0*/  LDL.LU R9, [R1+0x10] ;  /* 0x0000100001097983 */ /* 0x000ea80000300800 */
[----:B-1----:R-:W3:Y:S01]  /*145e0*/  LDL.LU R7, [R1+0x18] ;  /* 0x0000180001077983 */ /* 0x002ee20000300800 */
[C---:B------:R-:W-:Y:S01]  /*145f0*/  ISETP.GT.AND P3, PT, R4.reuse, R3, PT ;  /* 0x000000030400720c */ /* 0x040fe20003f64270 */
[----:B------:R-:W-:Y:S02]  /*14600*/  VIADD R4, R4, 0xffffffff ;  /* 0xffffffff04047836 */ /* 0x000fe40000000000 */
[----:B--2---:R-:W-:-:S05]  /*14610*/  VIADD R5, R9, 0x1 ;  /* 0x0000000109057836 */ /* 0x004fca0000000000 */
[----:B------:R-:W-:-:S04]  /*14620*/  ISETP.NE.AND P2, PT, R5, 0x2, PT ;  /* 0x000000020500780c */ /* 0x000fc80003f45270 */
[----:B------:R-:W-:Y:S02]  /*14630*/  SEL R6, RZ, 0x1, P2 ;  /* 0x00000001ff067807 */ /* 0x000fe40001000000 */
[----:B------:R-:W-:Y:S02]  /*14640*/  SEL R5, R5, RZ, P2 ;  /* 0x000000ff05057207 */ /* 0x000fe40001000000 */
[----:B---3--:R-:W-:-:S05]  /*14650*/  LOP3.LUT R7, R7, R6, RZ, 0x3c, !PT ;  /* 0x0000000607077212 */ /* 0x008fca00078e3cff */
[----:B------:R2:W-:Y:S04]  /*14660*/  STL [R1+0x18], R7 ;  /* 0x0000180701007387 */ /* 0x0005e80000100800 */
[----:B------:R2:W-:Y:S01]  /*14670*/  STL [R1+0x10], R5 ;  /* 0x0000100501007387 */ /* 0x0005e20000100800 */
[----:B------:R-:W-:Y:S05]  /*14680*/  @P3 BRA `(.L_x_803) ;  /* 0xfffffff400d03947 */ /* 0x000fea000383ffff */
.L_x_767:
[----:B------:R-:W-:Y:S05]  /*14690*/  BSYNC B0 ;  /* 0x0000000000007941 */ /* 0x000fea0003800000 */
.L_x_766:
[----:B-12---:R1:W5:Y:S01]  /*146a0*/  LDL R7, [R1+0x38] ;  /* 0x0000380001077983 */ /* 0x0063620000100800 */
[----:B------:R-:W-:Y:S05]  /*146b0*/  @!P0 WARPSYNC.ALL ;  /* 0x0000000000008948 */ /* 0x000fea0003800000 */
[----:B------:R1:W-:Y:S01]  /*146c0*/  STL [R1+0x3c], RZ ;  /* 0x00003cff01007387 */ /* 0x0003e20000100800 */
[----:B------:R-:W-:Y:S01]  /*146d0*/  BSSY B0, `(.L_x_804) ;  /* 0x0000020000007945 */ /* 0x000fe20003800000 */
[----:B------:R-:W-:Y:S06]  /*146e0*/  @!P0 BAR.SYNC.DEFER_BLOCKING 0xc, 0x180 ;  /* 0x0306000000008b1d */ /* 0x000fec0000010000 */
[----:B-1----:R-:W-:Y:S05]  /*146f0*/  @!P1 BRA `(.L_x_805) ;  /* 0x0000000000749947 */ /* 0x002fea0003800000 */
[----:B------:R-:W-:-:S13]  /*14700*/  ISETP.NE.AND P0, PT, R10, RZ, PT ;  /* 0x000000ff0a00720c */ /* 0x000fda0003f05270 */
[----:B------:R-:W1:Y:S02]  /*14710*/  @!P0 LDC R10, c[0x0][0x9f0] ;  /* 0x00027c00ff0a8b82 */ /* 0x000e640000000800 */
[----:B-1----:R-:W-:-:S04]  /*14720*/  IABS R0, R10 ;  /* 0x0000000a00007213 */ /* 0x002fc80000000000 */
        /* <DEDUP_REMOVED lines=9> */
[----:B-----5:R-:W-:-:S03]  /*147c0*/  IADD3 R4, R7, -0x1, R10 ;  /* 0xffffffff07047810 */ /* 0x020fc60007ffe00a */
        /* <DEDUP_REMOVED lines=15> */
[----:B------:R1:W-:Y:S02]  /*148c0*/  STL [R1+0x3c], R2 ;  /* 0x00003c0201007387 */ /* 0x0003e40000100800 */
.L_x_805:
[----:B------:R-:W-:Y:S05]  /*148d0*/  BSYNC B0 ;  /* 0x0000000000007941 */ /* 0x000fea0003800000 */
.L_x_804:
[----:B------:R-:W2:Y:S04]  /*148e0*/  LDL R0, [R1+0x3c] ;  /* 0x00003c0001007983 */ /* 0x000ea80000100800 */
[----:B-1----:R-:W2:Y:S01]  /*148f0*/  LDL R2, [R1+0x5c] ;  /* 0x00005c0001027983 */ /* 0x002ea20000100800 */
[----:B------:R-:W-:Y:S01]  /*14900*/  BSSY B7, `(.L_x_806) ;  /* 0x00003e6000077945 */ /* 0x000fe20003800000 */
[----:B--2---:R-:W-:-:S05]  /*14910*/  IMAD R2, R2, R0, RZ ;  /* 0x0000000002027224 */ /* 0x004fca00078e02ff */
[----:B-----5:R-:W-:Y:S01]  /*14920*/  VIADDMNMX R0, R2, R0, R7, PT ;  /* 0x0000000002007246 */ /* 0x020fe20003800107 */
[----:B------:R1:W-:Y:S03]  /*14930*/  STL [R1+0x28], R2 ;  /* 0x0000280201007387 */ /* 0x0003e60000100800 */
[----:B------:R-:W-:Y:S01]  /*14940*/  ISETP.GT.AND P0, PT, R0, R2, PT ;  /* 0x000000020000720c */ /* 0x000fe20003f04270 */
[----:B------:R1:W-:-:S12]  /*14950*/  STL [R1+0x40], R0 ;  /* 0x0000400001007387 */ /* 0x0003d80000100800 */
[----:B-1----:R-:W-:Y:S05]  /*14960*/  @P0 BRA `(.L_x_807) ;  /* 0x0000000000480947 */ /* 0x002fea0003800000 */
[----:B------:R-:W1:Y:S02]  /*14970*/  S2R R0, SR_TID.X ;  /* 0x0000000000007919 */ /* 0x000e640000002100 */
[----:B-1----:R-:W-:-:S04]  /*14980*/  LOP3.LUT R0, R0, 0x7f, RZ, 0xc0, !PT ;  /* 0x0000007f00007812 */ /* 0x002fc800078ec0ff */
[----:B------:R-:W-:-:S13]  /*14990*/  ISETP.NE.AND P0, PT, R0, RZ, PT ;  /* 0x000000ff0000720c */ /* 0x000fda0003f05270 */
[----:B------:R-:W-:Y:S05]  /*149a0*/  @P0 BRA `(.L_x_808) ;  /* 0x0000003c006c0947 */ /* 0x000fea0003800000 */
[----:B------:R-:W1:Y:S01]  /*149b0*/  S2R R5, SR_LANEID ;  /* 0x0000000000057919 */ /* 0x000e620000000000 */
[----:B------:R-:W-:Y:S01]  /*149c0*/  VOTEU.ANY UR4, UPT, PT ;  /* 0x0000000000047886 */ /* 0x000fe200038e0100 */
[----:B------:R-:W2:Y:S01]  /*149d0*/  LDC.64 R2, c[0x0][0xc60] ;  /* 0x00031800ff027b82 */ /* 0x000ea20000000a00 */
[----:B------:R-:W1:Y:S02]  /*149e0*/  FLO.U32 R0, UR4 ;  /* 0x0000000400007d00 */ /* 0x000e6400080e0000 */
[----:B-1----:R-:W-:-:S06]  /*149f0*/  ISETP.EQ.U32.AND P0, PT, R0, R5, PT ;  /* 0x000000050000720c */ /* 0x002fcc0003f02070 */
[----:B------:R-:W2:Y:S07]  /*14a00*/  POPC R5, UR4 ;  /* 0x0000000400057d09 */ /* 0x000eae0008000000 */
[----:B--2---:R-:W2:Y:S01]  /*14a10*/  @P0 ATOMG.E.ADD.STRONG.GPU PT, R3, desc[UR40][R2.64], R5 ;  /* 0x00000005020309a8 */ /* 0x004ea200081ee1e8 */
[----:B------:R-:W1:Y:S02]  /*14a20*/  S2R R4, SR_LTMASK ;  /* 0x0000000000047919 */ /* 0x000e640000003900 */
[----:B-1----:R-:W-:-:S04]  /*14a30*/  LOP3.LUT R4, R4, UR4, RZ, 0xc0, !PT ;  /* 0x0000000404047c12 */ /* 0x002fc8000f8ec0ff */
[----:B------:R-:W1:Y:S01]  /*14a40*/  POPC R7, R4 ;  /* 0x0000000400077309 */ /* 0x000e620000000000 */
[----:B--2---:R-:W1:Y:S02]  /*14a50*/  SHFL.IDX PT, R0, R3, R0, 0x1f ;  /* 0x00001f0003007589 */ /* 0x004e6400000e0000 */
[----:B-1----:R-:W-:-:S05]  /*14a60*/  IADD3 R0, R0, UR37, R7 ;  /* 0x0000002500007c10 */ /* 0x002fca000fffe007 */
[----:B------:R3:W-:Y:S01]  /*14a70*/  STL [R1], R0 ;  /* 0x0000000001007387 */ /* 0x0007e20000100800 */
[----:B------:R-:W-:Y:S05]  /*14a80*/  BRA `(.L_x_808) ;  /* 0x0000003c00347947 */ /* 0x000fea0003800000 */
.L_x_807:
        /* <DEDUP_REMOVED lines=11> */
[----:B------:R-:W-:Y:S02]  /*14b40*/  IMAD.U32 R6, RZ, RZ, UR8 ;  /* 0x00000008ff067e24 */ /* 0x000fe4000f8e00ff */
[----:B------:R-:W-:-:S02]  /*14b50*/  IMAD.U32 R7, RZ, RZ, UR9 ;  /* 0x00000009ff077e24 */ /* 0x000fc4000f8e00ff */
[----:B------:R-:W-:Y:S02]  /*14b60*/  IMAD.U32 R10, RZ, RZ, UR4 ;  /* 0x00000004ff0a7e24 */ /* 0x000fe4000f8e00ff */
[----:B------:R-:W-:Y:S02]  /*14b70*/  IMAD.U32 R11, RZ, RZ, UR5 ;  /* 0x00000005ff0b7e24 */ /* 0x000fe4000f8e00ff */
[----:B------:R-:W-:Y:S02]  /*14b80*/  IMAD.MOV.U32 R8, RZ, RZ, 0x70 ;  /* 0x00000070ff087424 */ /* 0x000fe400078e00ff */
[----:B0-----:R-:W-:Y:S02]  /*14b90*/  IMAD.MOV.U32 R12, RZ, RZ, 0x1 ;  /* 0x00000001ff0c7424 */ /* 0x001fe400078e00ff */
[----:B------:R-:W-:-:S07]  /*14ba0*/  IMAD.MOV.U32 R13, RZ, RZ, RZ ;  /* 0x000000ffff0d7224 */ /* 0x000fce00078e00ff */
[----:B------:R-:W-:-:S07]  /*14bb0*/  LEPC R20, `(.L_x_810) ;  /* 0x000000001014794e */ /* 0x000fce0000000000 */
[----:B-1----:R-:W-:Y:S05]  /*14bc0*/  CALL.ABS.NOINC R2 ;  /* 0x0000000002007343 */ /* 0x002fea0003c00000 */
.L_x_810:
[----:B------:R-:W-:Y:S05]  /*14bd0*/  BSYNC B6 ;  /* 0x0000000000067941 */ /* 0x000fea0003800000 */
.L_x_809:
        /* <DEDUP_REMOVED lines=8> */
[----:B------:R1:W2:Y:S01]  /*14c60*/  LDC.64 R2, c[0x4][R0] ;  /* 0x0100000000027b82 */ /* 0x0002a20000000a00 */
[----:B------:R-:W-:Y:S02]  /*14c70*/  IMAD.U32 R4, RZ, RZ, UR6 ;  /* 0x00000006ff047e24 */ /* 0x000fe4000f8e00ff */
[----:B------:R-:W-:Y:S02]  /*14c80*/  IMAD.U32 R5, RZ, RZ, UR7 ;  /* 0x00000007ff057e24 */ /* 0x000fe4000f8e00ff */
[----:B------:R-:W-:Y:S02]  /*14c90*/  IMAD.U32 R6, RZ, RZ, UR8 ;  /* 0x00000008ff067e24 */ /* 0x000fe4000f8e00ff */
[----:B------:R-:W-:-:S02]  /*14ca0*/  IMAD.U32 R7, RZ, RZ, UR9 ;  /* 0x00000009ff077e24 */ /* 0x000fc4000f8e00ff */
[----:B------:R-:W-:Y:S02]  /*14cb0*/  IMAD.U32 R10, RZ, RZ, UR4 ;  /* 0x00000004ff0a7e24 */ /* 0x000fe4000f8e00ff */
[----:B------:R-:W-:Y:S02]  /*14cc0*/  IMAD.U32 R11, RZ, RZ, UR5 ;  /* 0x00000005ff0b7e24 */ /* 0x000fe4000f8e00ff */
[----:B------:R-:W-:Y:S02]  /*14cd0*/  IMAD.MOV.U32 R8, RZ, RZ, 0x70 ;  /* 0x00000070ff087424 */ /* 0x000fe400078e00ff */
[----:B0-----:R-:W-:Y:S02]  /*14ce0*/  IMAD.MOV.U32 R12, RZ, RZ, 0x1 ;  /* 0x00000001ff0c7424 */ /* 0x001fe400078e00ff */
[----:B-1----:R-:W-:-:S07]  /*14cf0*/  IMAD.MOV.U32 R13, RZ, RZ, RZ ;  /* 0x000000ffff0d7224 */ /* 0x002fce00078e00ff */
[----:B------:R-:W-:-:S07]  /*14d00*/  LEPC R20, `(.L_x_813) ;  /* 0x000000001014794e */ /* 0x000fce0000000000 */
[----:B--2---:R-:W-:Y:S05]  /*14d10*/  CALL.ABS.NOINC R2 ;  /* 0x0000000002007343 */ /* 0x004fea0003c00000 */
.L_x_813:
        /* <DEDUP_REMOVED lines=16> */
.L_x_812:
[----:B------:R-:W-:Y:S05]  /*14e20*/  BSYNC B6 ;  /* 0x0000000000067941 */ /* 0x000fea0003800000 */
.L_x_811:
[----:B------:R-:W2:Y:S01]  /*14e30*/  LDL.LU R4, [R1+0x20] ;  /* 0x0000200001047983 */ /* 0x000ea20000300800 */
        /* <DEDUP_REMOVED lines=8> */
[----:B---3--:R1:W2:Y:S02]  /*14ec0*/  @P0 LDG.E R7, desc[UR40][R2.64] ;  /* 0x0000002802070981 */ /* 0x0082a4000c1e1900 */
[----:B-1----:R-:W1:Y:S01]  /*14ed0*/  LDC.64 R2, c[0x0][0x418] ;  /* 0x00010600ff027b82 */ /* 0x002e620000000a00 */
[----:B----4-:R-:W-:Y:S01]  /*14ee0*/  VIADD R0, R0, 0xffffffff ;  /* 0xffffffff00007836 */ /* 0x010fe20000000000 */
[----:B--2---:R-:W-:Y:S01]  /*14ef0*/  SHF.R.S32.HI R8, RZ, 0x1f, R7 ;  /* 0x0000001fff087819 */ /* 0x004fe20000011407 */
[----:B------:R2:W-:Y:S04]  /*14f00*/  @P0 STL [R1+0x8], R7 ;  /* 0x0000080701000387 */ /* 0x0005e80000100800 */
[----:B------:R2:W-:Y:S01]  /*14f10*/  STL [R1+0x20], R8 ;  /* 0x0000200801007387 */ /* 0x0005e20000100800 */
[----:B-1----:R-:W-:Y:S01]  /*14f20*/  LOP3.LUT P0, RZ, R2, UR4, RZ, 0xfc, !PT ;  /* 0x0000000402ff7c12 */ /* 0x002fe2000f80fcff */
[----:B------:R-:W-:-:S03]  /*14f30*/  UMOV UR4, 0xffffffff ;  /* 0xffffffff00047882 */ /* 0x000fc60000000000 */
[----:B------:R-:W-:-:S04]  /*14f40*/  LOP3.LUT P0, RZ, R3, UR5, RZ, 0xfc, P0 ;  /* 0x0000000503ff7c12 */ /* 0x000fc8000800fcff */
[----:B------:R-:W-:Y:S01]  /*14f50*/  SEL R17, R7, RZ, !P0 ;  /* 0x000000ff07117207 */ /* 0x000fe20004000000 */
[----:B--2---:R-:W-:Y:S08]  /*14f60*/  BRA.DIV UR4, `(.L_x_814) ;  /* 0x0000005e04707947 */ /* 0x004ff0000b800000 */
[----:B------:R-:W1:Y:S02]  /*14f70*/  S2R R4, SR_TID.X ;  /* 0x0000000000047919 */ /* 0x000e640000002100 */
[----:B-1----:R-:W-:-:S04]  /*14f80*/  SHF.R.U32.HI R4, RZ, 0x5, R4 ;  /* 0x00000005ff047819 */ /* 0x002fc80000011604 */
[----:B------:R-:W-:-:S05]  /*14f90*/  LOP3.LUT R4, R4, 0x3, RZ, 0xc0, !PT ;  /* 0x0000000304047812 */ /* 0x000fca00078ec0ff */
[----:B0-----:R0:W1:Y:S02]  /*14fa0*/  SHFL.IDX PT, R14, R4, RZ, 0x1f ;  /* 0x00001fff040e7589 */ /* 0x00106400000e0000 */
.L_x_983:
[----:B0-----:R-:W2:Y:S01]  /*14fb0*/  LDL.LU R4, [R1+0x1c] ;  /* 0x00001c0001047983 */ /* 0x001ea20000300800 */
[----:B------:R-:W-:Y:S02]  /*14fc0*/  PLOP3.LUT P1, PT, PT, PT, PT, 0x8, 0x0 ;  /* 0x000000000000781c */ /* 0x000fe40003f2e170 */
[----:B-1----:R-:W-:Y:S01]  /*14fd0*/  ISETP.NE.AND P0, PT, R14, RZ, PT ;  /* 0x000000ff0e00720c */ /* 0x002fe20003f05270 */
[----:B------:R0:W-:Y:S01]  /*14fe0*/  STL [R1+0x30], R0 ;  /* 0x0000300001007387 */ /* 0x0001e20000100800 */
[----:B--2---:R-:W-:-:S09]  /*14ff0*/  LOP3.LUT R4, R4, 0xfffffffe, RZ, 0xc0, !PT ;  /* 0xfffffffe04047812 */ /* 0x004fd200078ec0ff */
[----:B------:R-:W-:-:S05]  /*15000*/  @P1 LOP3.LUT R4, R4, 0x1, RZ, 0xfc, !PT ;  /* 0x0000000104041812 */ /* 0x000fca00078efcff */
[----:B------:R0:W-:Y:S01]  /*15010*/  STL [R1+0x1c], R4 ;  /* 0x00001c0401007387 */ /* 0x0001e20000100800 */
[----:B------:R-:W-:Y:S05]  /*15020*/  @P0 BRA `(.L_x_815) ;  /* 0x00000004000c0947 */ /* 0x000fea0003800000 */
[----:B------:R-:W-:-:S03]  /*15030*/  UMOV UR4, 0xffffffff ;  /* 0xffffffff00047882 */ /* 0x000fc60000000000 */
[----:B------:R-:W-:Y:S05]  /*15040*/  BRA.DIV UR4, `(.L_x_816) ;  /* 0x0000005e046c7947 */ /* 0x000fea000b800000 */
[----:B------:R-:W-:-:S13]  /*15050*/  ELECT P6, URZ, PT ;  /* 0x00000000003f782f */ /* 0x000fda00038c0000 */
.L_x_986:
[----:B------:R-:W-:Y:S05]  /*15060*/  @!P6 BRA `(.L_x_815) ;  /* 0x0000000000fce947 */ /* 0x000fea0003800000 */
[----:B------:R-:W-:-:S04]  /*15070*/  ISETP.NE.U32.AND P0, PT, R2, RZ, PT ;  /* 0x000000ff0200720c */ /* 0x000fc80003f05070 */
[----:B------:R-:W-:-:S13]  /*15080*/  ISETP.NE.AND.EX P0, PT, R3, RZ, PT, P0 ;  /* 0x000000ff0300720c */ /* 0x000fda0003f05300 */
[----:B------:R-:W-:Y:S05]  /*15090*/  @!P0 BRA `(.L_x_817) ;  /* 0x0000000000508947 */ /* 0x000fea0003800000 */
[----:B------:R-:W1:Y:S01]  /*150a0*/  LDC R6, c[0x0][0x43c] ;  /* 0x00010f00ff067b82 */ /* 0x000e620000000800 */
[----:B------:R-:W-:Y:S01]  /*150b0*/  IMAD.MOV.U32 R9, RZ, RZ, R0 ;  /* 0x000000ffff097224 */ /* 0x000fe200078e0000 */
[----:B------:R-:W-:-:S03]  /*150c0*/  ULDC.64 UR4, c[0x0][0x428] ;  /* 0x00010a0000047ab9 */ /* 0x000fc60000000a00 */
[----:B0-----:R-:W-:Y:S01]  /*150d0*/  IMAD.MOV.U32 R0, RZ, RZ, R9 ;  /* 0x000000ffff007224 */ /* 0x001fe200078e0009 */
[----:B-1----:R-:W-:-:S13]  /*150e0*/  ISETP.NE.AND P0, PT, R6, 0x1, PT ;  /* 0x000000010600780c */ /* 0x002fda0003f05270 */
[----:B------:R-:W0:Y:S02]  /*150f0*/  @P0 LDC.64 R4, c[0x0][0x440] ;  /* 0x00011000ff040b82 */ /* 0x000e240000000a00 */
[----:B0-----:R-:W-:-:S05]  /*15100*/  @P0 IMAD.HI.U32 R4, R9, R4, RZ ;  /* 0x0000000409040227 */ /* 0x001fca00078e00ff */
        /* <DEDUP_REMOVED lines=13> */
.L_x_817:
[----:B-1----:R-:W2:Y:S01]  /*151e0*/  LDL R2, [R1+0x14] ;  /* 0x0000140001027983 */ /* 0x002ea20000100800 */
[----:B0-----:R-:W-:Y:S01]  /*151f0*/  IMAD R0, R19, 0x8, R18 ;  /* 0x0000000813007824 */ /* 0x001fe200078e0212 */
[----:B--2---:R-:W-:-:S04]  /*15200*/  SHF.L.U32 R2, R2, 0x1f, RZ ;  /* 0x0000001f02027819 */ /* 0x004fc800000006ff */
[----:B------:R-:W0:Y:S02]  /*15210*/  SYNCS.PHASECHK.TRANS64.TRYWAIT P0, [R0+URZ+0x22840], R2 ;  /* 0x02284002000075a7 */ /* 0x000e24000800017f */
[----:B0-----:R-:W-:Y:S05]  /*15220*/  @!P0 BRA `(.L_x_818) ;  /* 0x0000005c00148947 */ /* 0x001fea0003800000 */
.L_x_987:
[----:B------:R-:W1:Y:S02]  /*15230*/  S2R R3, SR_TID.X ;  /* 0x0000000000037919 */ /* 0x000e640000002100 */
[----:B-1----:R-:W-:-:S04]  /*15240*/  LOP3.LUT R3, R3, 0x7f, RZ, 0xc0, !PT ;  /* 0x0000007f03037812 */ /* 0x002fc800078ec0ff */
[----:B------:R-:W-:-:S13]  /*15250*/  ISETP.NE.AND P0, PT, R3, RZ, PT ;  /* 0x000000ff0300720c */ /* 0x000fda0003f05270 */
        /* <DEDUP_REMOVED lines=8> */
.L_x_819:
[----:B------:R-:W2:Y:S04]  /*152e0*/  LDL R4, [R1+0x30] ;  /* 0x0000300001047983 */ /* 0x000ea80000100800 */
[----:B------:R-:W3:Y:S04]  /*152f0*/  LDL R3, [R1+0x24] ;  /* 0x0000240001037983 */ /* 0x000ee80000100800 */
[----:B0-----:R-:W4:Y:S01]  /*15300*/  LDL.LU R2, [R1+0x1c] ;  /* 0x00001c0001027983 */ /* 0x001f220000300800 */
[----:B------:R-:W-:Y:S01]  /*15310*/  R2UR UR9, R0 ;  /* 0x00000000000972ca */ /* 0x000fe200000e0000 */
[----:B------:R-:W-:Y:S01]  /*15320*/  IMAD R0, R19, 0x3000, R18 ;  /* 0x0000300013007824 */ /* 0x000fe200078e0212 */
[----:B------:R-:W-:Y:S01]  /*15330*/  PLOP3.LUT P0, PT, PT, PT, PT, 0x80, 0x0 ;  /* 0x000000000000781c */ /* 0x000fe20003f0f070 */
[----:B------:R-:W-:Y:S01]  /*15340*/  UIADD3 UR6, UP0, UR38, 0x370, URZ ;  /* 0x0000037026067890 */ /* 0x000fe2000ff1e03f */
[----:B------:R-:W-:Y:S01]  /*15350*/  R2UR UR12, R16 ;  /* 0x00000000100c72ca */ /* 0x000fe200000e0000 */
[----:B------:R-:W-:Y:S01]  /*15360*/  UMOV UR5, 0x14f00000 ;  /* 0x14f0000000057882 */ /* 0x000fe20000000000 */
[----:B------:R-:W-:Y:S01]  /*15370*/  R2UR UR8, R0 ;  /* 0x00000000000872ca */ /* 0x000fe200000e0000 */
[----:B------:R-:W-:Y:S01]  /*15380*/  UIADD3.X UR7, URZ, UR39, URZ, UP0, !UPT ;  /* 0x000000273f077290 */ /* 0x000fe200087fe43f */
[----:B-----5:R-:W-:Y:S01]  /*15390*/  R2UR UR13, R17 ;  /* 0x00000000110d72ca */ /* 0x020fe200000e0000 */
[----:B------:R-:W-:-:S04]  /*153a0*/  UMOV UR10, URZ ;  /* 0x0000003f000a7c82 */ /* 0x000fc80008000000 */
[----:B------:R-:W-:-:S06]  /*153b0*/  UIADD3 UR9, UR9, 0x22830, URZ ;  /* 0x0002283009097890 */ /* 0x000fcc000fffe03f */
[----:B------:R-:W-:Y:S01]  /*153c0*/  UIADD3 UR8, UR8, 0x1c400, URZ ;  /* 0x0001c40008087890 */ /* 0x000fe2000fffe03f */
[----:B--2---:R-:W-:Y:S02]  /*153d0*/  R2UR UR11, R4 ;  /* 0x00000000040b72ca */ /* 0x004fe400000e0000 */
[----:B---3--:R-:W-:Y:S02]  /*153e0*/  R2UR UR4, R3 ;  /* 0x00000000030472ca */ /* 0x008fe400000e0000 */
[----:B----4-:R-:W-:-:S04]  /*153f0*/  LOP3.LUT R2, R2, 0xfffffffe, RZ, 0xc0, !PT ;  /* 0xfffffffe02027812 */ /* 0x010fc800078ec0ff */
[----:B------:R-:W-:-:S07]  /*15400*/  @P0 LOP3.LUT R2, R2, 0x1, RZ, 0xfc, !PT ;  /* 0x0000000102020812 */ /* 0x000fce00078efcff */
[----:B------:R-:W-:Y:S01]  /*15410*/  UIMAD UR11, UR11, 0x60, UR4 ;  /* 0x000000600b0b78a4 */ /* 0x000fe2000f8e0204 */
[----:B------:R1:W-:Y:S02]  /*15420*/  STL [R1+0x1c], R2 ;  /* 0x00001c0201007387 */ /* 0x0003e40000100800 */
[----:B------:R-:W-:-:S06]  /*15430*/  UMOV UR4, 0x0 ;  /* 0x0000000000047882 */ /* 0x000fcc0000000000 */
[----:B------:R1:W-:Y:S01]  /*15440*/  UTMALDG.4D [UR8], [UR6], desc[UR4] ;  /* 0x00000408060075b4 */ /* 0x0003e20008019000 */
[----:B------:R-:W-:Y:S02]  /*15450*/  NOP ;  /* 0x0000000000007918 */ /* 0x000fe40000000000 */
.L_x_815:
[----:B------:R-:W2:Y:S04]  /*15460*/  LDL.LU R3, [R1+0x48] ;  /* 0x0000480001037983 */ /* 0x000ea80000300800 */
[----:B------:R-:W3:Y:S04]  /*15470*/  LDL.LU R5, [R1+0x2c] ;  /* 0x00002c0001057983 */ /* 0x000ee80000300800 */
[----:B0-----:R-:W4:Y:S01]  /*15480*/  LDL.LU R4, [R1+0x50] ;  /* 0x0000500001047983 */ /* 0x001f220000300800 */
[----:B------:R-:W-:Y:S05]  /*15490*/  WARPSYNC.ALL ;  /* 0x0000000000007948 */ /* 0x000fea0003800000 */
[----:B-1----:R-:W-:Y:S01]  /*154a0*/  ULDC.64 UR6, c[0x0][0xa00] ;  /* 0x0002800000067ab9 */ /* 0x002fe20000000a00 */
        /* <DEDUP_REMOVED lines=19> */
[----:B0-----:R-:W-:Y:S01]  /*155e0*/  MOV R2, 0x0 ;  /* 0x0000000000027802 */ /* 0x001fe20000000f00 */
        /* <DEDUP_REMOVED lines=15> */
.L_x_821:
[----:B------:R-:W-:Y:S05]  /*156e0*/  BSYNC B6 ;  /* 0x0000000000067941 */ /* 0x000fea0003800000 */
.L_x_820:
[----:B0-----:R-:W2:Y:S01]  /*156f0*/  LDL.LU R0, [R1+0x60] ;  /* 0x0000600001007983 */ /* 0x001ea20000300800 */
[----:B------:R-:W-:Y:S01]  /*15700*/  ULDC.64 UR4, c[0x0][0x2d8] ;  /* 0x0000b60000047ab9 */ /* 0x000fe20000000a00 */
[----:B------:R-:W0:Y:S01]  /*15710*/  LDC R8, c[0x0][0x448] ;  /* 0x00011200ff087b82 */ /* 0x000e220000000800 */
[----:B------:R-:W-:Y:S01]  /*15720*/  ULDC UR6, c[0x0][0x2b8] ;  /* 0x0000ae0000067ab9 */ /* 0x000fe20000000800 */
[----:B------:R-:W3:Y:S04]  /*15730*/  LDL.LU R5, [R1+0x50] ;  /* 0x0000500001057983 */ /* 0x000ee80000300800 */
[----:B------:R-:W3:Y:S04]  /*15740*/  LDL.LU.64 R2, [R1+0x48] ;  /* 0x0000480001027983 */ /* 0x000ee80000300a00 */
[----:B------:R-:W4:Y:S01]  /*15750*/  LDL.LU R4, [R1+0x2c] ;  /* 0x00002c0001047983 */ /* 0x000f220000300800 */
[----:B0-----:R-:W-:-:S13]  /*15760*/  ISETP.NE.AND P0, PT, R8, 0x1, PT ;  /* 0x000000010800780c */ /* 0x001fda0003f05270 */
[----:B------:R-:W0:Y:S01]  /*15770*/  @P0 LDC R7, c[0x0][0x450] ;  /* 0x00011400ff070b82 */ /* 0x000e220000000800 */
[----:B---3--:R-:W-:Y:S02]  /*15780*/  IMAD.MOV.U32 R3, RZ, RZ, R5 ;  /* 0x000000ffff037224 */ /* 0x008fe400078e0005 */
[----:B------:R-:W3:Y:S01]  /*15790*/  LDL.LU R5, [R1+0x4] ;  /* 0x0000040001057983 */ /* 0x000ee20000300800 */
[----:B------:R-:W-:-:S03]  /*157a0*/  IMAD.WIDE.U32 R2, R16, UR4, R2 ;  /* 0x0000000410027c25 */ /* 0x000fc6000f8e0002 */
[----:B------:R1:W5:Y:S01]  /*157b0*/  LDL R9, [R1+0x34] ;  /* 0x0000340001097983 */ /* 0x0003620000100800 */
[----:B------:R-:W-:Y:S01]  /*157c0*/  IMAD R3, R16, UR5, R3 ;  /* 0x0000000510037c24 */ /* 0x000fe2000f8e0203 */
[----:B------:R-:W-:Y:S02]  /*157d0*/  ULDC.64 UR4, c[0x0][0x2e0] ;  /* 0x0000b80000047ab9 */ /* 0x000fe40000000a00 */
[----:B--2---:R-:W-:Y:S02]  /*157e0*/  IMAD R0, R0, UR4, RZ ;  /* 0x0000000400007c24 */ /* 0x004fe4000f8e02ff */
[----:B----4-:R-:W-:-:S04]  /*157f0*/  IMAD.WIDE.U32 R2, R4, UR4, R2 ;  /* 0x0000000404027c25 */ /* 0x010fc8000f8e0002 */
[----:B------:R-:W-:Y:S01]  /*15800*/  IMAD R0, R4, UR5, R0 ;  /* 0x0000000504007c24 */ /* 0x000fe2000f8e0200 */
[----:B------:R-:W2:Y:S01]  /*15810*/  S2R R10, SR_TID.X ;  /* 0x00000000000a7919 */ /* 0x000ea20000002100 */
[----:B------:R-:W-:Y:S02]  /*15820*/  ULDC.64 UR4, c[0x0][0x2d0] ;  /* 0x0000b40000047ab9 */ /* 0x000fe40000000a00 */
[----:B------:R-:W-:Y:S01]  /*15830*/  IMAD.IADD R3, R3, 0x1, R0 ;  /* 0x0000000103037824 */ /* 0x000fe200078e0200 */
[----:B------:R-:W4:Y:S02]  /*15840*/  S2R R4, SR_TID.X ;  /* 0x0000000000047919 */ /* 0x000f240000002100 */
[----:B----4-:R-:W-:-:S04]  /*15850*/  LOP3.LUT R4, R4, 0x7f, RZ, 0xc0, !PT ;  /* 0x0000007f04047812 */ /* 0x010fc800078ec0ff */
[----:B------:R-:W-:Y:S02]  /*15860*/  SHF.R.U32.HI R6, RZ, 0x3, R4 ;  /* 0x00000003ff067819 */ /* 0x000fe40000011604 */
[----:B------:R-:W4:Y:S02]  /*15870*/  S2R R4, SR_TID.X ;  /* 0x0000000000047919 */ /* 0x000f240000002100 */
[----:B----4-:R-:W-:-:S05]  /*15880*/  IMAD.SHL.U32 R4, R4, 0x10, RZ ;  /* 0x0000001004047824 */ /* 0x010fca00078e00ff */
[----:B------:R-:W-:Y:S02]  /*15890*/  LOP3.LUT R4, R6, 0x70, R4, 0xf8, !PT ;  /* 0x0000007006047812 */ /* 0x000fe400078ef804 */
[----:B------:R-:W4:Y:S01]  /*158a0*/  @P0 LDC R6, c[0x0][0x44c] ;  /* 0x00011300ff060b82 */ /* 0x000f220000000800 */
[----:B--2---:R-:W-:-:S05]  /*158b0*/  IMAD.SHL.U32 R10, R10, 0x8, RZ ;  /* 0x000000080a0a7824 */ /* 0x004fca00078e00ff */
[----:B------:R-:W-:Y:S01]  /*158c0*/  LOP3.LUT R10, R10, 0x38, RZ, 0xc0, !PT ;  /* 0x000000380a0a7812 */ /* 0x000fe200078ec0ff */
[----:B---3--:R-:W-:-:S05]  /*158d0*/  IMAD.SHL.U32 R5, R5, 0x80, RZ ;  /* 0x0000008005057824 */ /* 0x008fca00078e00ff */
[----:B------:R-:W-:-:S05]  /*158e0*/  LOP3.LUT R4, R4, R5, RZ, 0xfc, !PT ;  /* 0x0000000504047212 */ /* 0x000fca00078efcff */
[----:B----4-:R-:W-:-:S04]  /*158f0*/  @P0 IMAD.HI.U32 R6, R4, R6, RZ ;  /* 0x0000000604060227 */ /* 0x010fc800078e00ff */
[----:B------:R-:W-:Y:S01]  /*15900*/  IMAD.MOV.U32 R0, RZ, RZ, R4 ;  /* 0x000000ffff007224 */ /* 0x000fe200078e0004 */
[----:B0-----:R-:W-:-:S05]  /*15910*/  @P0 SHF.R.U32.HI R0, RZ, R7, R6 ;  /* 0x00000007ff000219 */ /* 0x001fca0000011606 */
        /* <DEDUP_REMOVED lines=18> */
[----:B-1----:R-:W-:Y:S09]  /*15a40*/  BRA.DIV UR4, `(.L_x_822) ;  /* 0x0000005604207947 */ /* 0x002ff2000b800000 */
[----:B------:R-:W2:Y:S01]  /*15a50*/  LDL.LU R6, [R1+0x58] ;  /* 0x0000580001067983 */ /* 0x000ea20000300800 */
[----:B------:R-:W0:Y:S02]  /*15a60*/  S2R R7, SR_TID.X ;  /* 0x0000000000077919 */ /* 0x000e240000002100 */
[----:B0-----:R-:W-:-:S04]  /*15a70*/  LOP3.LUT R7, R7, 0x7f, RZ, 0xc0, !PT ;  /* 0x0000007f07077812 */ /* 0x001fc800078ec0ff */
[----:B------:R-:W-:Y:S02]  /*15a80*/  SHF.R.U32.HI R11, RZ, 0x3, R7 ;  /* 0x00000003ff0b7819 */ /* 0x000fe40000011607 */
[----:B------:R-:W0:Y:S03]  /*15a90*/  SHFL.IDX PT, R7, R4, RZ, 0x181f ;  /* 0x00181fff04077589 */ /* 0x000e2600000e0000 */
[----:B------:R-:W-:-:S04]  /*15aa0*/  IMAD.IADD R0, R11, 0x1, R5 ;  /* 0x000000010b007824 */ /* 0x000fc800078e0205 */
[----:B------:R-:W-:Y:S02]  /*15ab0*/  VIADD R5, R0, 0x10 ;  /* 0x0000001000057836 */ /* 0x000fe40000000000 */
        /* <DEDUP_REMOVED lines=62> */
[----:B------:R0:W1:Y:S04]  /*15ea0*/  SHFL.IDX PT, R5, R3, 0x7, 0x181f ;  /* 0x00f81f0003057f89 */ /* 0x00006800000e0000 */
[----:B------:R0:W-:Y:S04]  /*15eb0*/  @!P1 LDGSTS.E.BYPASS.LTC128B.128 [R9+0x1b400], desc[UR40][R6.64], !P0 ;  /* 0x1b40000006099fae */ /* 0x0001e8000c101d68 */
[----:B------:R0:W2:Y:S02]  /*15ec0*/  SHFL.IDX PT, R3, R4, 0x7, 0x181f ;  /* 0x00f81f0004037f89 */ /* 0x0000a400000e0000 */
.L_x_1004:
[----:B------:R-:W-:-:S05]  /*15ed0*/  VIADD R0, R0, 0x70 ;  /* 0x0000007000007836 */ /* 0x000fca0000000000 */
[----:B------:R-:W-:-:S13]  /*15ee0*/  ISETP.GE.AND P1, PT, R0, R2, PT ;  /* 0x000000020000720c */ /* 0x000fda0003f26270 */
[----:B--2---:R-:W-:-:S05]  /*15ef0*/  @!P1 LEA R2, P2, R10, R3, 0x1 ;  /* 0x000000030a029211 */ /* 0x004fca00078408ff */
[----:B01----:R-:W-:-:S05]  /*15f00*/  @!P1 IMAD.X R3, RZ, RZ, R5, P2 ;  /* 0x000000ffff039224 */ /* 0x003fca00010e0605 */
[----:B------:R-:W-:Y:S01]  /*15f10*/  @!PT LDS RZ, [RZ] ;  /* 0x00000000fffff984 */ /* 0x000fe20000000800 */
[----:B------:R-:W-:Y:S01]  /*15f20*/  @!PT LDS RZ, [RZ] ;  /* 0x00000000fffff984 */ /* 0x000fe20000000800 */
[----:B------:R-:W-:Y:S01]  /*15f30*/  @!PT LDS RZ, [RZ] ;  /* 0x00000000fffff984 */ /* 0x000fe20000000800 */
[----:B------:R0:W-:Y:S01]  /*15f40*/  @!P1 LDGSTS.E.BYPASS.LTC128B.128 [R9+0x1bc00], desc[UR40][R2.64], !P0 ;  /* 0x1bc0000002099fae */ /* 0x0001e2000c101d68 */
[----:B------:R-:W-:Y:S01]  /*15f50*/  PLOP3.LUT P0, PT, PT, PT, PT, 0x80, 0x0 ;  /* 0x000000000000781c */ /* 0x000fe20003f0f070 */
[----:B------:R-:W-:-:S12]  /*15f60*/  NOP ;  /* 0x0000000000007918 */ /* 0x000fd80000000000 */
.L_x_823:
        /* <DEDUP_REMOVED lines=18> */
.L_x_1005:
[----:B------:R-:W-:Y:S05]  /*16090*/  BSYNC B0 ;  /* 0x0000000000007941 */ /* 0x000fea0003800000 */
.L_x_824:
[----:B------:R-:W2:Y:S01]  /*160a0*/  LDL R2, [R1+0x1c] ;  /* 0x00001c0001027983 */ /* 0x000ea20000100800 */
[----:B------:R-:W-:Y:S01]  /*160b0*/  BSSY B0, `(.L_x_826) ;  /* 0x000005a000007945 */ /* 0x000fe20003800000 */
[----:B--2---:R-:W-:-:S13]  /*160c0*/  LOP3.LUT P0, RZ, R2, 0x1, RZ, 0xc0, !PT ;  /* 0x0000000102ff7812 */ /* 0x004fda000780c0ff */
        /* <DEDUP_REMOVED lines=10> */
.L_x_1006:
[----:B------:R-:W-:Y:S05]  /*16170*/  BSYNC B1 ;  /* 0x0000000000017941 */ /* 0x000fea0003800000 */
.L_x_828:
        /* <DEDUP_REMOVED lines=9> */
.L_x_831:
[----:B------:R-:W-:Y:S05]  /*16210*/  BSYNC B1 ;  /* 0x0000000000017941 */ /* 0x000fea0003800000 */
.L_x_830:
        /* <DEDUP_REMOVED lines=12> */
.L_x_832:
        /* <DEDUP_REMOVED lines=15> */
.L_x_833:
        /* <DEDUP_REMOVED lines=15> */
.L_x_834:
        /* <DEDUP_REMOVED lines=15> */
.L_x_835:
        /* <DEDUP_REMOVED lines=10> */
.L_x_827:
[----:B------:R-:W-:Y:S05]  /*16650*/  BSYNC B0 ;  /* 0x0000000000007941 */ /* 0x000fea0003800000 */
.L_x_826:
        /* <DEDUP_REMOVED lines=9> */
[----:B------:R-:W-:Y:S01]  /*166f0*/  BSSY B2, `(.L_x_838) ;  /* 0x00000a9000027945 */ /* 0x000fe20003800000 */
[----:B--2---:R-:W-:-:S04]  /*16700*/  VIADD R2, R7, 0x1 ;  /* 0x0000000107027836 */ /* 0x004fc80000000000 */
[----:B---3--:R-:W-:-:S05]  /*16710*/  IMAD R2, R2, R6, RZ ;  /* 0x0000000602027224 */ /* 0x008fca00078e02ff */
[----:B----4-:R-:W-:Y:S02]  /*16720*/  VIMNMX R4, R4, R2, PT ;  /* 0x0000000204047248 */ /* 0x010fe40003fe0100 */
[----:B------:R-:W-:-:S03]  /*16730*/  LOP3.LUT R2, RZ, R5, RZ, 0x33, !PT ;  /* 0x00000005ff027212 */ /* 0x000fc600078e33ff */
        /* <DEDUP_REMOVED lines=13> */
[----:B--2---:R-:W-:Y:S02]  /*16810*/  LOP3.LUT P2, RZ, R5, 0x1, RZ, 0xc0, !PT ;  /* 0x0000000105ff7812 */ /* 0x004fe4000784c0ff */
        /* <DEDUP_REMOVED lines=26> */
.L_x_842:
[----:B------:R-:W-:Y:S01]  /*169c0*/  IMAD R2, R19, 0x8, R18 ;  /* 0x0000000813027824 */ /* 0x000fe200078e0212 */
[----:B-1----:R-:W-:Y:S01]  /*169d0*/  SHF.L.U32 R6, R9, 0x1f, RZ ;  /* 0x0000001f09067819 */ /* 0x002fe200000006ff */
[----:B------:R-:W1:Y:S01]  /*169e0*/  S2R R3, SR_TID.X ;  /* 0x0000000000037919 */ /* 0x000e620000002100 */
[----:B------:R-:W-:Y:S02]  /*169f0*/  BSSY B3, `(.L_x_843) ;  /* 0x0000005000037945 */ /* 0x000fe40003800000 */
[----:B------:R-:W2:Y:S01]  /*16a00*/  SYNCS.PHASECHK.TRANS64.TRYWAIT P0, [R2+URZ+0x22840], R6 ;  /* 0x02284006020075a7 */ /* 0x000ea2000800017f */
[----:B-1----:R-:W-:-:S04]  /*16a10*/  LOP3.LUT R3, R3, 0x7f, RZ, 0xc0, !PT ;  /* 0x0000007f03037812 */ /* 0x002fc800078ec0ff */
[----:B------:R-:W-:Y:S01]  /*16a20*/  ISETP.NE.AND P1, PT, R3, RZ, PT ;  /* 0x000000ff0300720c */ /* 0x000fe20003f25270 */
[----:B--2---:R-:W-:-:S12]  /*16a30*/  @!P0 BRA `(.L_x_844) ;  /* 0x0000004c00e88947 */ /* 0x004fd80003800000 */
.L_x_1007:
[----:B------:R-:W-:Y:S05]  /*16a40*/  BSYNC B3 ;  /* 0x0000000000037941 */ /* 0x000fea0003800000 */
.L_x_843:
        /* <DEDUP_REMOVED lines=9> */
.L_x_846:
[----:B------:R-:W-:Y:S05]  /*16ae0*/  BSYNC B3 ;  /* 0x0000000000037941 */ /* 0x000fea0003800000 */
.L_x_845:
        /* <DEDUP_REMOVED lines=12> */
.L_x_847:
        /* <DEDUP_REMOVED lines=13> */
.L_x_1008:
[----:B------:R-:W-:Y:S05]  /*16c80*/  BSYNC B3 ;  /* 0x0000000000037941 */ /* 0x000fea0003800000 */
.L_x_848:
        /* <DEDUP_REMOVED lines=11> */
.L_x_851:
[----:B------:R-:W-:Y:S05]  /*16d40*/  BSYNC B3 ;  /* 0x0000000000037941 */ /* 0x000fea0003800000 */
.L_x_850:
        /* <DEDUP_REMOVED lines=9> */
.L_x_852:
        /* <DEDUP_REMOVED lines=15> */
.L_x_853:
        /* <DEDUP_REMOVED lines=15> */
.L_x_854:
        /* <DEDUP_REMOVED lines=15> */
.L_x_855:
        /* <DEDUP_REMOVED lines=10> */
.L_x_841:
[----:B------:R-:W-:Y:S05]  /*17150*/  BSYNC B1 ;  /* 0x0000000000017941 */ /* 0x000fea0003800000 */
.L_x_840:
[----:B------:R-:W2:Y:S02]  /*17160*/  LDL.LU R5, [R1+0x40] ;  /* 0x0000400001057983 */ /* 0x000ea40000300800 */
[----:B--2---:R-:W-:-:S07]  /*17170*/  VIADD R0, R5, 0xfffffffd ;  /* 0xfffffffd05007836 */ /* 0x004fce0000000000 */
.L_x_839:
[----:B------:R-:W-:Y:S05]  /*17180*/  BSYNC B2 ;  /* 0x0000000000027941 */ /* 0x000fea0003800000 */
.L_x_838:
[----:B------:R-:W-:Y:S01]  /*17190*/  VIADD R8, R8, 0xfffffffe ;  /* 0xfffffffe08087836 */ /* 0x000fe20000000000 */
[----:B------:R-:W-:-:S04]  /*171a0*/  LOP3.LUT R4, RZ, R4, RZ, 0x33, !PT ;  /* 0x00000004ff047212 */ /* 0x000fc800078e33ff */
[----:B------:R-:W-:-:S13]  /*171b0*/  ISETP.NE.AND P0, PT, R8, R4, PT ;  /* 0x000000040800720c */ /* 0x000fda0003f05270 */
[----:B------:R-:W-:Y:S05]  /*171c0*/  @!P0 BRA `(.L_x_837) ;  /* 0x0000001000f88947 */ /* 0x000fea0003800000 */
.L_x_888:
        /* <DEDUP_REMOVED lines=8> */
[----:B--2---:R-:W-:Y:S02]  /*17250*/  LOP3.LUT P1, RZ, R3, 0x1, RZ, 0xc0, !PT ;  /* 0x0000000103ff7812 */ /* 0x004fe4000782c0ff */
[----:B---3--:R-:W-:-:S11]  /*17260*/  LOP3.LUT R6, R2, R6, RZ, 0x3c, !PT ;  /* 0x0000000602067212 */ /* 0x008fd600078e3cff */
[----:B------:R-:W-:Y:S05]  /*17270*/  @!P1 BRA `(.L_x_857) ;  /* 0x0000000800449947 */ /* 0x000fea0003800000 */
        /* <DEDUP_REMOVED lines=24> */
.L_x_858:
[----:B------:R-:W-:Y:S01]  /*17400*/  IMAD R3, R7, 0x8, R18 ;  /* 0x0000000807037824 */ /* 0x000fe200078e0212 */
[----:B------:R-:W-:Y:S01]  /*17410*/  SHF.L.U32 R2, R6, 0x1f, RZ ;  /* 0x0000001f06027819 */ /* 0x000fe200000006ff */
[----:B-1----:R-:W1:Y:S01]  /*17420*/  S2R R4, SR_TID.X ;  /* 0x0000000000047919 */ /* 0x002e620000002100 */
[----:B------:R-:W-:Y:S02]  /*17430*/  BSSY B2, `(.L_x_859) ;  /* 0x0000005000027945 */ /* 0x000fe40003800000 */
[----:B------:R-:W2:Y:S01]  /*17440*/  SYNCS.PHASECHK.TRANS64.TRYWAIT P0, [R3+URZ+0x22840], R2 ;  /* 0x02284002030075a7 */ /* 0x000ea2000800017f */
[----:B-1----:R-:W-:-:S04]  /*17450*/  LOP3.LUT R4, R4, 0x7f, RZ, 0xc0, !PT ;  /* 0x0000007f04047812 */ /* 0x002fc800078ec0ff */
[----:B------:R-:W-:Y:S01]  /*17460*/  ISETP.NE.AND P1, PT, R4, RZ, PT ;  /* 0x000000ff0400720c */ /* 0x000fe20003f25270 */
[----:B--2---:R-:W-:-:S12]  /*17470*/  @!P0 BRA `(.L_x_860) ;  /* 0x0000004400808947 */ /* 0x004fd80003800000 */
.L_x_1009:
[----:B------:R-:W-:Y:S05]  /*17480*/  BSYNC B2 ;  /* 0x0000000000027941 */ /* 0x000fea0003800000 */
.L_x_859:
        /* <DEDUP_REMOVED lines=9> */
.L_x_862:
[----:B------:R-:W-:Y:S05]  /*17520*/  BSYNC B2 ;  /* 0x0000000000027941 */ /* 0x000fea0003800000 */
.L_x_861:
[----:B------:R-:W2:Y:S01]  /*17530*/  LDL R4, [R1+0x24] ;  /* 0x0000240001047983 */ /* 0x000ea20000100800 */
        /* <DEDUP_REMOVED lines=11> */
.L_x_863:
        /* <DEDUP_REMOVED lines=10> */
[----:B------:R-:W2:Y:S01]  /*17690*/  SYNCS.PHASECHK.TRANS64.TRYWAIT P0, [R3+URZ+0x22860], R2 ;  /* 0x02286002030075a7 */ /* 0x000ea2000800017f */
[----:B------:R-:W-:Y:S04]  /*176a0*/  BSSY B2, `(.L_x_864) ;  /* 0x0000002000027945 */ /* 0x000fe80003800000 */
[----:B--2---:R-:W-:Y:S05]  /*176b0*/  @!P0 BRA `(.L_x_865) ;  /* 0x0000004400048947 */ /* 0x004fea0003800000 */
.L_x_1010:
[----:B------:R-:W-:Y:S05]  /*176c0*/  BSYNC B2 ;  /* 0x0000000000027941 */ /* 0x000fea0003800000 */
.L_x_864:
[----:B------:R-:W-:Y:S01]  /*176d0*/  BSSY B2, `(.L_x_866) ;  /* 0x000000b000027945 */ /* 0x000fe20003800000 */
[----:B------:R-:W-:Y:S02]  /*176e0*/  IMAD.MOV.U32 R8, RZ, RZ, 0x0 ;  /* 0x00000000ff087424 */ /* 0x000fe400078e00ff */
[----:B0-----:R-:W-:Y:S01]  /*176f0*/  IMAD.MOV.U32 R9, RZ, RZ, 0x14f00000 ;  /* 0x14f00000ff097424 */ /* 0x001fe200078e00ff */
[----:B------:R-:W-:Y:S06]  /*17700*/  @P1 BRA `(.L_x_867) ;  /* 0x00000000001c1947 */ /* 0x000fec0003800000 */
[----:B------:R-:W0:Y:S01]  /*17710*/  S2R R5, SR_TID.X ;  /* 0x0000000000057919 */ /* 0x000e220000002100 */
[----:B-12---:R-:W-:-:S04]  /*17720*/  IMAD.MOV.U32 R2, RZ, RZ, 0xc000 ;  /* 0x0000c000ff027424 */ /* 0x006fc800078e00ff */
[----:B------:R3:W-:Y:S01]  /*17730*/  SYNCS.ARRIVE.TRANS64 RZ, [R3+URZ+0x22850], R2 ;  /* 0x0228500203ff79a7 */ /* 0x0007e2000800003f */
[----:B0-----:R-:W-:-:S04]  /*17740*/  LOP3.LUT R5, R5, 0x1f, RZ, 0xc0, !PT ;  /* 0x0000001f05057812 */ /* 0x001fc800078ec0ff */
[----:B------:R-:W-:-:S13]  /*17750*/  ISETP.NE.AND P0, PT, R5, RZ, PT ;  /* 0x000000ff0500720c */ /* 0x000fda0003f05270 */
[----:B---3--:R-:W-:Y:S05]  /*17760*/  @!P0 BRA `(.L_x_867) ;  /* 0x0000000000048947 */ /* 0x008fea0003800000 */
[----:B------:R-:W-:Y:S01]  /*17770*/  BPT.TRAP 0x1 ;  /* 0x000000040000795c */ /* 0x000fe20000300000 */
.L_x_867:
[----:B------:R-:W-:Y:S05]  /*17780*/  BSYNC B2 ;  /* 0x0000000000027941 */ /* 0x000fea0003800000 */
.L_x_866:
[----:B------:R-:W-:Y:S01]  /*17790*/  R2UR UR10, R10 ;  /* 0x000000000a0a72ca */ /* 0x000fe200000e0000 */
[----:B-12---:R-:W-:Y:S01]  /*177a0*/  IMAD R2, R7, 0xc000, R18 ;  /* 0x0000c00007027824 */ /* 0x006fe200078e0212 */
[----:B------:R-:W-:Y:S01]  /*177b0*/  R2UR UR6, R8 ;  /* 0x00000000080672ca */ /* 0x000fe200000e0000 */
[----:B------:R-:W-:Y:S01]  /*177c0*/  UIADD3 UR4, UP0, UR38, 0x470, URZ ;  /* 0x0000047026047890 */ /* 0x000fe2000ff1e03f */
[----:B------:R-:W-:Y:S01]  /*177d0*/  R2UR UR7, R9 ;  /* 0x00000000090772ca */ /* 0x000fe200000e0000 */
[----:B------:R-:W-:Y:S01]  /*177e0*/  VIADD R3, R3, 0x22850 ;  /* 0x0002285003037836 */ /* 0x000fe20000000000 */
[----:B------:R-:W-:Y:S01]  /*177f0*/  PLOP3.LUT P0, PT, PT, PT, PT, 0x80, 0x0 ;  /* 0x000000000000781c */ /* 0x000fe20003f0f070 */
[----:B------:R-:W-:Y:S01]  /*17800*/  VIADD R5, R2, 0x400 ;  /* 0x0000040002057836 */ /* 0x000fe20000000000 */
[----:B------:R-:W-:-:S12]  /*17810*/  UIADD3.X UR5, URZ, UR39, URZ, UP0, !UPT ;  /* 0x000000273f057290 */ /* 0x000fd800087fe43f */
.L_x_868:
        /* <DEDUP_REMOVED lines=15> */
.L_x_869:
        /* <DEDUP_REMOVED lines=15> */
.L_x_870:
        /* <DEDUP_REMOVED lines=15> */
.L_x_871:
        /* <DEDUP_REMOVED lines=10> */
.L_x_857:
[----:B------:R-:W-:Y:S05]  /*17b90*/  BSYNC B1 ;  /* 0x0000000000017941 */ /* 0x000fea0003800000 */
.L_x_856:
[----:B------:R-:W2:Y:S01]  /*17ba0*/  LDL R5, [R1+0x1c] ;  /* 0x00001c0001057983 */ /* 0x000ea20000100800 */
[----:B------:R-:W-:Y:S01]  /*17bb0*/  VIADD R7, R7, 0x1 ;  /* 0x0000000107077836 */ /* 0x000fe20000000000 */
[----:B------:R-:W-:Y:S04]  /*17bc0*/  BSSY B1, `(.L_x_872) ;  /* 0x000009a000017945 */ /* 0x000fe80003800000 */
[----:B------:R-:W-:-:S04]  /*17bd0*/  ISETP.NE.AND P0, PT, R7, 0x2, PT ;  /* 0x000000020700780c */ /* 0x000fc80003f05270 */
[----:B------:R-:W-:Y:S02]  /*17be0*/  SEL R2, RZ, 0x1, P0 ;  /* 0x00000001ff027807 */ /* 0x000fe40000000000 */
[----:B------:R-:W-:Y:S02]  /*17bf0*/  SEL R19, R7, RZ, P0 ;  /* 0x000000ff07137207 */ /* 0x000fe40000000000 */
[----:B------:R-:W-:Y:S01]  /*17c00*/  LOP3.LUT R8, R6, R2, RZ, 0x3c, !PT ;  /* 0x0000000206087212 */ /* 0x000fe200078e3cff */
[----:B------:R-:W-:-:S04]  /*17c10*/  VIADD R6, R0, 0xffffffff ;  /* 0xffffffff00067836 */ /* 0x000fc80000000000 */
[----:B------:R1:W-:Y:S01]  /*17c20*/  STL [R1+0x14], R8 ;  /* 0x0000140801007387 */ /* 0x0003e20000100800 */
[----:B--2---:R-:W-:-:S13]  /*17c30*/  LOP3.LUT P2, RZ, R5, 0x1, RZ, 0xc0, !PT ;  /* 0x0000000105ff7812 */ /* 0x004fda000784c0ff */
        /* <DEDUP_REMOVED lines=25> */
.L_x_874:
        /* <DEDUP_REMOVED lines=8> */
.L_x_1011:
[----:B------:R-:W-:Y:S05]  /*17e50*/  BSYNC B2 ;  /* 0x0000000000027941 */ /* 0x000fea0003800000 */
.L_x_875:
        /* <DEDUP_REMOVED lines=9> */
.L_x_878:
[----:B------:R-:W-:Y:S05]  /*17ef0*/  BSYNC B2 ;  /* 0x0000000000027941 */ /* 0x000fea0003800000 */
.L_x_877:
        /* <DEDUP_REMOVED lines=12> */
.L_x_879:
        /* <DEDUP_REMOVED lines=13> */
.L_x_1012:
[----:B------:R-:W-:Y:S05]  /*18090*/  BSYNC B2 ;  /* 0x0000000000027941 */ /* 0x000fea0003800000 */
.L_x_880:
        /* <DEDUP_REMOVED lines=11> */
.L_x_883:
[----:B------:R-:W-:Y:S05]  /*18150*/  BSYNC B2 ;  /* 0x0000000000027941 */ /* 0x000fea0003800000 */
.L_x_882:
        /* <DEDUP_REMOVED lines=9> */
.L_x_884:
        /* <DEDUP_REMOVED lines=15> */
.L_x_885:
        /* <DEDUP_REMOVED lines=15> */
.L_x_886:
        /* <DEDUP_REMOVED lines=15> */
.L_x_887:
        /* <DEDUP_REMOVED lines=10> */
.L_x_873:
[----:B------:R-:W-:Y:S05]  /*18560*/  BSYNC B1 ;  /* 0x0000000000017941 */ /* 0x000fea0003800000 */
.L_x_872:
[----:B------:R-:W2:Y:S01]  /*18570*/  LDL R5, [R1+0x28] ;  /* 0x0000280001057983 */ /* 0x000ea20000100800 */
[----:B------:R-:W-:Y:S01]  /*18580*/  VIADD R0, R0, 0xfffffffe ;  /* 0xfffffffe00007836 */ /* 0x000fe20000000000 */
[----:B--2---:R-:W-:-:S13]  /*18590*/  ISETP.GT.AND P0, PT, R6, R5, PT ;  /* 0x000000050600720c */ /* 0x004fda0003f04270 */
[----:B------:R-:W-:Y:S05]  /*185a0*/  @P0 BRA `(.L_x_888) ;  /* 0xffffffec00080947 */ /* 0x000fea000383ffff */
.L_x_837:
[----:B------:R-:W-:Y:S05]  /*185b0*/  BSYNC B0 ;  /* 0x0000000000007941 */ /* 0x000fea0003800000 */
.L_x_836:
[----:B------:R-:W2:Y:S01]  /*185c0*/  LDL.LU R2, [R1+0x14] ;  /* 0x0000140001027983 */ /* 0x000ea20000300800 */
[----:B------:R-:W1:Y:S01]  /*185d0*/  S2R R3, SR_TID.X ;  /* 0x0000000000037919 */ /* 0x000e620000002100 */
[----:B------:R-:W-:-:S05]  /*185e0*/  VIADD R19, R19, 0x1 ;  /* 0x0000000113137836 */ /* 0x000fca0000000000 */
[----:B------:R-:W-:-:S04]  /*185f0*/  ISETP.NE.AND P0, PT, R19, 0x2, PT ;  /* 0x000000021300780c */ /* 0x000fc80003f05270 */
[----:B------:R-:W-:Y:S01]  /*18600*/  SEL R0, RZ, 0x1, P0 ;  /* 0x00000001ff007807 */ /* 0x000fe20000000000 */
[----:B------:R-:W-:Y:S01]  /*18610*/  BSSY B0, `(.L_x_889) ;  /* 0x0000013000007945 */ /* 0x000fe20003800000 */
[----:B-1----:R-:W-:-:S04]  /*18620*/  LOP3.LUT R3, R3, 0x7f, RZ, 0xc0, !PT ;  /* 0x0000007f03037812 */ /* 0x002fc800078ec0ff */
[----:B------:R-:W-:Y:S02]  /*18630*/  ISETP.NE.AND P1, PT, R3, RZ, PT ;  /* 0x000000ff0300720c */ /* 0x000fe40003f25270 */
[----:B--2---:R-:W-:-:S05]  /*18640*/  LOP3.LUT R2, R2, R0, RZ, 0x3c, !PT ;  /* 0x0000000002027212 */ /* 0x004fca00078e3cff */
[----:B------:R1:W-:Y:S06]  /*18650*/  STL [R1+0x14], R2 ;  /* 0x0000140201007387 */ /* 0x0003ec0000100800 */
[----:B------:R-:W-:Y:S05]  /*18660*/  @P1 BRA `(.L_x_890) ;  /* 0x0000000000341947 */ /* 0x000fea0003800000 */
[----:B------:R-:W2:Y:S01]  /*18670*/  S2R R5, SR_LANEID ;  /* 0x0000000000057919 */ /* 0x000ea20000000000 */
[----:B------:R-:W-:Y:S01]  /*18680*/  VOTEU.ANY UR4, UPT, PT ;  /* 0x0000000000047886 */ /* 0x000fe200038e0100 */
[----:B-1----:R-:W1:Y:S01]  /*18690*/  LDC.64 R2, c[0x0][0xc60] ;  /* 0x00031800ff027b82 */ /* 0x002e620000000a00 */
[----:B------:R-:W2:Y:S02]  /*186a0*/  FLO.U32 R0, UR4 ;  /* 0x0000000400007d00 */ /* 0x000ea400080e0000 */
[----:B--2---:R-:W-:-:S06]  /*186b0*/  ISETP.EQ.U32.AND P1, PT, R0, R5, PT ;  /* 0x000000050000720c */ /* 0x004fcc0003f22070 */
[----:B------:R-:W1:Y:S07]  /*186c0*/  POPC R5, UR4 ;  /* 0x0000000400057d09 */ /* 0x000e6e0008000000 */
[----:B-1----:R-:W2:Y:S01]  /*186d0*/  @P1 ATOMG.E.ADD.STRONG.GPU PT, R3, desc[UR40][R2.64], R5 ;  /* 0x00000005020319a8 */ /* 0x002ea200081ee1e8 */
[----:B------:R-:W1:Y:S02]  /*186e0*/  S2R R4, SR_LTMASK ;  /* 0x0000000000047919 */ /* 0x000e640000003900 */
[----:B-1----:R-:W-:-:S04]  /*186f0*/  LOP3.LUT R4, R4, UR4, RZ, 0xc0, !PT ;  /* 0x0000000404047c12 */ /* 0x002fc8000f8ec0ff */
[----:B------:R-:W1:Y:S01]  /*18700*/  POPC R7, R4 ;  /* 0x0000000400077309 */ /* 0x000e620000000000 */
[----:B--2---:R-:W1:Y:S02]  /*18710*/  SHFL.IDX PT, R0, R3, R0, 0x1f ;  /* 0x00001f0003007589 */ /* 0x004e6400000e0000 */
[----:B-1----:R-:W-:-:S05]  /*18720*/  IADD3 R0, R0, UR37, R7 ;  /* 0x0000002500007c10 */ /* 0x002fca000fffe007 */
[----:B------:R2:W-:Y:S02]  /*18730*/  STL [R1], R0 ;  /* 0x0000000001007387 */ /* 0x0005e40000100800 */
.L_x_890:
[----:B------:R-:W-:Y:S05]  /*18740*/  BSYNC B0 ;  /* 0x0000000000007941 */ /* 0x000fea0003800000 */
.L_x_889:
[----:B------:R-:W-:-:S07]  /*18750*/  SEL R19, R19, RZ, P0 ;  /* 0x000000ff13137207 */ /* 0x000fce0000000000 */
.L_x_808:
[----:B------:R-:W-:Y:S05]  /*18760*/  BSYNC B7 ;  /* 0x0000000000077941 */ /* 0x000fea0003800000 */
.L_x_806:
[----:B--23--:R-:W2:Y:S02]  /*18770*/  LDL R0, [R1+0x1c] ;  /* 0x00001c0001007983 */ /* 0x00cea40000100800 */
[----:B--2---:R-:W-:-:S13]  /*18780*/  LOP3.LUT P0, RZ, R0, 0x2, RZ, 0xc0, !PT ;  /* 0x0000000200ff7812 */ /* 0x004fda000780c0ff */
[----:B------:R-:W-:Y:S05]  /*18790*/  @!P0 BRA `(.L_x_891) ;  /* 0x00000000002c8947 */ /* 0x000fea0003800000 */
[----:B------:R-:W-:Y:S05]  /*187a0*/  WARPSYNC.ALL ;  /* 0x0000000000007948 */ /* 0x000fea0003800000 */
[----:B------:R-:W2:Y:S08]  /*187b0*/  S2UR UR5, SR_CgaCtaId ;  /* 0x00000000000579c3 */ /* 0x000eb00000008800 */
[----:B------:R-:W-:Y:S06]  /*187c0*/  BAR.SYNC.DEFER_BLOCKING 0x5, 0x180 ;  /* 0x0146000000007b1d */ /* 0x000fec0000010000 */
[----:B------:R-:W-:-:S02]  /*187d0*/  UMOV UR4, 0x400 ;  /* 0x0000040000047882 */ /* 0x000fc40000000000 */
[----:B--2---:R-:W-:-:S06]  /*187e0*/  ULEA UR4, UR5, UR4, 0x18 ;  /* 0x0000000405047291 */ /* 0x004fcc000f8ec03f */
[----:B------:R-:W-:-:S05]  /*187f0*/  IMAD.U32 R18, RZ, RZ, UR4 ;  /* 0x00000004ff127e24 */ /* 0x000fca000f8e00ff */
[----:B------:R-:W2:Y:S04]  /*18800*/  LDS.128 R4, [R18+0x228d0] ;  /* 0x0228d00012047984 */ /* 0x000ea80000000c00 */
[----:B--2---:R2:W-:Y:S04]  /*18810*/  STL.64 [R1], R4 ;  /* 0x0000000401007387 */ /* 0x0045e80000100a00 */
[----:B------:R2:W-:Y:S01]  /*18820*/  STL.64 [R1+0x8], R6 ;  /* 0x0000080601007387 */ /* 0x0005e20000100a00 */
[----:B------:R-:W-:Y:S06]  /*18830*/  BAR.ARV 0x4, 0x180 ;  /* 0x0106000000007b1d */ /* 0x000fec0000002000 */
[----:B------:R-:W-:Y:S05]  /*18840*/  BRA `(.L_x_892) ;  /* 0x0000000c00207947 */ /* 0x000fea0003800000 */
.L_x_891:
[----:B------:R-:W2:Y:S01]  /*18850*/  S2R R16, SR_TID.X ;  /* 0x0000000000107919 */ /* 0x000ea20000002100 */
[----:B------:R-:W-:Y:S01]  /*18860*/  UMOV UR4, 0xffffffff ;  /* 0xffffffff00047882 */ /* 0x000fe20000000000 */
[----:B--2---:R-:W-:-:S04]  /*18870*/  LOP3.LUT R16, R16, 0x1f, RZ, 0xc0, !PT ;  /* 0x0000001f10107812 */ /* 0x004fc800078ec0ff */
[----:B------:R-:W-:Y:S01]  /*18880*/  ISETP.NE.AND P0, PT, R16, 0x1f, PT ;  /* 0x0000001f1000780c */ /* 0x000fe20003f05270 */
[----:B------:R-:W-:-:S12]  /*18890*/  BRA.DIV UR4, `(.L_x_893) ;  /* 0x0000003204c87947 */ /* 0x000fd8000b800000 */
[----:B-1----:R-:W2:Y:S01]  /*188a0*/  LDL.LU R2, [R1] ;  /* 0x0000000001027983 */ /* 0x002ea20000300800 */
[----:B------:R-:W-:-:S03]  /*188b0*/  ULDC UR4, c[0x0][0xc3c] ;  /* 0x00030f0000047ab9 */ /* 0x000fc60000000800 */
[----:B------:R-:W3:Y:S01]  /*188c0*/  LDL R3, [R1+0xc] ;  /* 0x00000c0001037983 */ /* 0x000ee20000100800 */
[----:B--2---:R-:W-:Y:S02]  /*188d0*/  IMAD.MOV.U32 R10, RZ, RZ, R2 ;  /* 0x000000ffff0a7224 */ /* 0x004fe400078e0002 */
[----:B---3--:R-:W-:-:S05]  /*188e0*/  IMAD.IADD R0, R3, 0x1, R16 ;  /* 0x0000000103007824 */ /* 0x008fca00078e0210 */
[----:B------:R-:W-:-:S13]  /*188f0*/  ISETP.GE.OR P1, PT, R0, UR4, !P0 ;  /* 0x0000000400007c0c */ /* 0x000fda000c726670 */
[----:B------:R-:W1:Y:S08]  /*18900*/  @!P1 LDC.64 R2, c[0x0][0xc80] ;  /* 0x00032000ff029b82 */ /* 0x000e700000000a00 */
[----:B------:R-:W2:Y:S01]  /*18910*/  @!P1 LDC.64 R6, c[0x0][0xc78] ;  /* 0x00031e00ff069b82 */ /* 0x000ea20000000a00 */
[----:B-1----:R-:W-:-:S05]  /*18920*/  @!P1 IMAD.WIDE R2, R0, 0x4, R2 ;  /* 0x0000000400029825 */ /* 0x002fca00078e0202 */
[----:B------:R2:W3:Y:S02]  /*18930*/  @!P1 LDG.E R8, desc[UR40][R2.64] ;  /* 0x0000002802089981 */ /* 0x0004e4000c1e1900 */
[----:B--2---:R-:W-:-:S06]  /*18940*/  @!P1 IMAD.WIDE R2, R0, 0x4, R6 ;  /* 0x0000000400029825 */ /* 0x004fcc00078e0206 */
[----:B------:R-:W2:Y:S01]  /*18950*/  @!P1 LDG.E R2, desc[UR40][R2.64] ;  /* 0x0000002802029981 */ /* 0x000ea2000c1e1900 */
[----:B------:R-:W-:Y:S01]  /*18960*/  IMAD.MOV.U32 R4, RZ, RZ, RZ ;  /* 0x000000ffff047224 */ /* 0x000fe200078e00ff */
[C---:B------:R-:W-:Y:S01]  /*18970*/  ISETP.GE.U32.AND P2, PT, R16.reuse, 0x2, PT ;  /* 0x000000021000780c */ /* 0x040fe20003f46070 */
[----:B------:R-:W-:Y:S01]  /*18980*/  IMAD.MOV.U32 R6, RZ, RZ, RZ ;  /* 0x000000ffff067224 */ /* 0x000fe200078e00ff */
[C---:B------:R-:W-:Y:S01]  /*18990*/  ISETP.GE.U32.AND P3, PT, R16.reuse, 0x4, PT ;  /* 0x000000041000780c */ /* 0x040fe20003f66070 */
[----:B------:R-:W-:Y:S01]  /*189a0*/  SHFL.IDX PT, R0, R10, 0x1, 0x1f ;  /* 0x00201f000a007f89 */ /* 0x000fe200000e0000 */
[C---:B------:R-:W-:Y:S02]  /*189b0*/  ISETP.GE.U32.AND P4, PT, R16.reuse, 0x8, PT ;  /* 0x000000081000780c */ /* 0x040fe40003f86070 */
[----:B------:R-:W-:Y:S01]  /*189c0*/  ISETP.GE.U32.AND P5, PT, R16, 0x10, PT ;  /* 0x000000101000780c */ /* 0x000fe20003fa6070 */
[----:B---3--:R-:W-:Y:S02]  /*189d0*/  @!P1 IMAD.MOV.U32 R4, RZ, RZ, R8 ;  /* 0x000000ffff049224 */ /* 0x008fe400078e0008 */
[----:B------:R-:W-:-:S02]  /*189e0*/  IMAD.MOV.U32 R8, RZ, RZ, RZ ;  /* 0x000000ffff087224 */ /* 0x000fc400078e00ff */
[----:B--2---:R-:W-:Y:S01]  /*189f0*/  @!P1 IMAD.MOV.U32 R6, RZ, RZ, R2 ;  /* 0x000000ffff069224 */ /* 0x004fe200078e0002 */
[----:B------:R-:W-:-:S03]  /*18a00*/  ISETP.NE.AND P1, PT, R16, RZ, PT ;  /* 0x000000ff1000720c */ /* 0x000fc60003f25270 */
[----:B------:R-:W-:-:S05]  /*18a10*/  IMAD R2, R6, R4, RZ ;  /* 0x0000000406027224 */ /* 0x000fca00078e02ff */
[----:B------:R-:W1:Y:S02]  /*18a20*/  SHFL.UP PT, R3, R2, 0x1, RZ ;  /* 0x0420000002037989 */ /* 0x000e6400000e00ff */
[----:B-1----:R-:W-:-:S05]  /*18a30*/  SEL R5, R3, RZ, P1 ;  /* 0x000000ff03057207 */ /* 0x002fca0000800000 */
[----:B------:R-:W-:Y:S02]  /*18a40*/  IMAD.IADD R2, R2, 0x1, R5 ;  /* 0x0000000102027824 */ /* 0x000fe400078e0205 */
[----:B------:R-:W-:Y:S04]  /*18a50*/  SHFL.IDX PT, R5, R10, RZ, 0x1f ;  /* 0x00001fff0a057589 */ /* 0x000fe800000e0000 */
        /* <DEDUP_REMOVED lines=12> */
[----:B0-----:R0:W1:Y:S02]  /*18b20*/  SHFL.IDX PT, R9, R7, 0x1f, 0x1f ;  /* 0x03e01f0007097f89 */ /* 0x00106400000e0000 */
.L_x_1022:
[----:B------:R-:W-:Y:S02]  /*18b30*/  ULDC UR4, c[0x0][0xc38] ;  /* 0x00030e0000047ab9 */ /* 0x000fe40000000800 */
[----:B------:R-:W-:-:S04]  /*18b40*/  IMAD.U32 R2, RZ, RZ, UR4 ;  /* 0x00000004ff027e24 */ /* 0x000fc8000f8e00ff */
[----:B-1----:R-:W-:-:S04]  /*18b50*/  IMAD R9, R9, R2, RZ ;  /* 0x0000000209097224 */ /* 0x002fc800078e02ff */
[----:B------:R-:W-:-:S05]  /*18b60*/  IMAD.IADD R0, R0, 0x1, R9 ;  /* 0x0000000100007824 */ /* 0x000fca00078e0209 */
[----:B------:R-:W-:-:S13]  /*18b70*/  ISETP.GT.AND P6, PT, R0, R5, PT ;  /* 0x000000050000720c */ /* 0x000fda0003fc4270 */
[----:B------:R-:W-:Y:S05]  /*18b80*/  @P6 BRA `(.L_x_894) ;  /* 0x0000000000ac6947 */ /* 0x000fea0003800000 */
.L_x_897:
[----:B------:R-:W2:Y:S01]  /*18b90*/  LDL.LU R2, [R1+0xc] ;  /* 0x00000c0001027983 */ /* 0x000ea20000300800 */
[----:B------:R-:W1:Y:S01]  /*18ba0*/  LDC R3, c[0x0][0xc3c] ;  /* 0x00030f00ff037b82 */ /* 0x000e620000000800 */
[----:B--2---:R-:W-:-:S05]  /*18bb0*/  VIADD R2, R2, 0x1f ;  /* 0x0000001f02027836 */ /* 0x004fca0000000000 */
[----:B-1----:R-:W-:-:S13]  /*18bc0*/  ISETP.GE.AND P6, PT, R2, R3, PT ;  /* 0x000000030200720c */ /* 0x002fda0003fc6270 */
[----:B------:R-:W-:Y:S05]  /*18bd0*/  @P6 BRA `(.L_x_895) ;  /* 0x0000000400d46947 */ /* 0x000fea0003800000 */
[----:B------:R-:W1:Y:S01]  /*18be0*/  S2R R4, SR_TID.X ;  /* 0x0000000000047919 */ /* 0x000e620000002100 */
[----:B------:R2:W-:Y:S01]  /*18bf0*/  STL [R1+0xc], R2 ;  /* 0x00000c0201007387 */ /* 0x0005e20000100800 */
[----:B-1----:R-:W-:-:S05]  /*18c00*/  LOP3.LUT R4, R4, 0x1f, RZ, 0xc0, !PT ;  /* 0x0000001f04047812 */ /* 0x002fca00078ec0ff */
[----:B------:R-:W-:Y:S02]  /*18c10*/  IMAD.IADD R6, R2, 0x1, R4 ;  /* 0x0000000102067824 */ /* 0x000fe400078e0204 */
[----:B------:R-:W-:-:S03]  /*18c20*/  IMAD.MOV.U32 R4, RZ, RZ, RZ ;  /* 0x000000ffff047224 */ /* 0x000fc600078e00ff */
[----:B------:R-:W-:-:S13]  /*18c30*/  ISETP.GE.OR P6, PT, R6, R3, !P0 ;  /* 0x000000030600720c */ /* 0x000fda00047c6670 */
[----:B--2---:R-:W1:Y:S02]  /*18c40*/  @!P6 LDC.64 R2, c[0x0][0xc80] ;  /* 0x00032000ff02eb82 */ /* 0x004e640000000a00 */
[----:B-1----:R-:W-:-:S05]  /*18c50*/  @!P6 IMAD.WIDE R2, R6, 0x4, R2 ;  /* 0x000000040602e825 */ /* 0x002fca00078e0202 */
[----:B------:R1:W2:Y:S02]  /*18c60*/  @!P6 LDG.E R4, desc[UR40][R2.64] ;  /* 0x000000280204e981 */ /* 0x0002a4000c1e1900 */
[----:B-1----:R-:W1:Y:S02]  /*18c70*/  @!P6 LDC.64 R2, c[0x0][0xc78] ;  /* 0x00031e00ff02eb82 */ /* 0x002e640000000a00 */
[----:B-1----:R-:W-:-:S04]  /*18c80*/  @!P6 IMAD.WIDE R2, R6, 0x4, R2 ;  /* 0x000000040602e825 */ /* 0x002fc800078e0202 */
[----:B------:R-:W-:-:S06]  /*18c90*/  IMAD.MOV.U32 R6, RZ, RZ, RZ ;  /* 0x000000ffff067224 */ /* 0x000fcc00078e00ff */
[----:B------:R-:W2:Y:S01]  /*18ca0*/  @!P6 LDG.E R6, desc[UR40][R2.64] ;  /* 0x000000280206e981 */ /* 0x000ea2000c1e1900 */
[----:B------:R-:W-:Y:S01]  /*18cb0*/  UMOV UR4, 0xffffffff ;  /* 0xffffffff00047882 */ /* 0x000fe20000000000 */
[----:B--2---:R-:W-:Y:S02]  /*18cc0*/  IMAD R2, R6, R4, RZ ;  /* 0x0000000406027224 */ /* 0x004fe400078e02ff */
[----:B------:R-:W-:Y:S05]  /*18cd0*/  BRA.DIV UR4, `(.L_x_896) ;  /* 0x0000003604187947 */ /* 0x000fea000b800000 */
        /* <DEDUP_REMOVED lines=14> */
[----:B0-----:R-:W-:-:S05]  /*18dc0*/  IMAD.IADD R7, R2, 0x1, R3 ;  /* 0x0000000102077824 */ /* 0x001fca00078e0203 */
[----:B------:R0:W1:Y:S02]  /*18dd0*/  SHFL.IDX PT, R9, R7, 0x1f, 0x1f ;  /* 0x03e01f0007097f89 */ /* 0x00006400000e0000 */
.L_x_1030:
[----:B------:R-:W-:Y:S02]  /*18de0*/  ULDC UR4, c[0x0][0xc38] ;  /* 0x00030e0000047ab9 */ /* 0x000fe40000000800 */
[----:B------:R-:W-:-:S04]  /*18df0*/  IMAD.U32 R2, RZ, RZ, UR4 ;  /* 0x00000004ff027e24 */ /* 0x000fc8000f8e00ff */
[----:B-1----:R-:W-:-:S04]  /*18e00*/  IMAD R9, R9, R2, RZ ;  /* 0x0000000209097224 */ /* 0x002fc800078e02ff */
[----:B------:R-:W-:-:S05]  /*18e10*/  IMAD.IADD R0, R9, 0x1, R0 ;  /* 0x0000000109007824 */ /* 0x000fca00078e0200 */
[----:B------:R-:W-:-:S13]  /*18e20*/  ISETP.GT.AND P6, PT, R0, R5, PT ;  /* 0x000000050000720c */ /* 0x000fda0003fc4270 */
[----:B------:R-:W-:Y:S05]  /*18e30*/  @!P6 BRA `(.L_x_897) ;  /* 0xfffffffc0054e947 */ /* 0x000fea000383ffff */
.L_x_894:
        /* <DEDUP_REMOVED lines=9> */
.L_x_1035:
[----:B------:R-:W-:-:S13]  /*18ed0*/  ISETP.NE.AND P0, PT, R3, RZ, PT ;  /* 0x000000ff0300720c */ /* 0x000fda0003f05270 */
[----:B------:R-:W-:Y:S05]  /*18ee0*/  @!P0 BRA `(.L_x_899) ;  /* 0x0000000000148947 */ /* 0x000fea0003800000 */
[----:B------:R-:W-:Y:S01]  /*18ef0*/  UMOV UR4, 0xffffffff ;  /* 0xffffffff00047882 */ /* 0x000fe20000000000 */
[----:B------:R-:W-:Y:S02]  /*18f00*/  VIADD R12, R0, 0xffffffff ;  /* 0xffffffff000c7836 */ /* 0x000fe40000000000 */
[----:B------:R-:W-:Y:S05]  /*18f10*/  BRA.DIV UR4, `(.L_x_900) ;  /* 0x0000003604bc7947 */ /* 0x000fea000b800000 */
[----:B0-----:R0:W4:Y:S02]  /*18f20*/  SHFL.IDX PT, R7, R7, R12, 0x1f ;  /* 0x00001f0c07077589 */ /* 0x00112400000e0000 */
.L_x_1038:
[----:B----4-:R-:W-:-:S07]  /*18f30*/  IMAD.MOV.U32 R8, RZ, RZ, R7 ;  /* 0x000000ffff087224 */ /* 0x010fce00078e0007 */
.L_x_899:
[----:B------:R-:W4:Y:S01]  /*18f40*/  LDL.LU R10, [R1+0xc] ;  /* 0x00000c00010a7983 */ /* 0x000f220000300800 */
[----:B0-2---:R-:W-:Y:S01]  /*18f50*/  IABS R7, R4 ;  /* 0x0000000400077213 */ /* 0x005fe20000000000 */
[----:B------:R-:W-:-:S03]  /*18f60*/  IMAD R9, R8, R2, R9 ;  /* 0x0000000208097224 */ /* 0x000fc600078e0209 */
[----:B------:R-:W0:Y:S01]  /*18f70*/  I2F.RP R2, R7 ;  /* 0x0000000700027306 */ /* 0x000e220000209400 */
[----:B------:R-:W-:Y:S01]  /*18f80*/  IMAD.IADD R5, R5, 0x1, -R9 ;  /* 0x0000000105057824 */ /* 0x000fe200078e0a09 */
[----:B------:R2:W-:Y:S02]  /*18f90*/  STL [R1], R9 ;  /* 0x0000000901007387 */ /* 0x0005e40000100800 */
[----:B--2---:R-:W-:-:S04]  /*18fa0*/  IABS R9, R4 ;  /* 0x0000000400097213 */ /* 0x004fc80000000000 */
        /* <DEDUP_REMOVED lines=35> */
[----:B------:R-:W-:Y:S02]  /*191e0*/  IMAD R3, R2, R9, R3 ;  /* 0x0000000902037224 */ /* 0x000fe400078e0203 */
[----:B------:R-:W-:-:S03]  /*191f0*/  IMAD.IADD R4, R5, 0x1, -R4 ;  /* 0x0000000105047824 */ /* 0x000fc600078e0a04 */
        /* <DEDUP_REMOVED lines=14> */
[----:B-1----:R-:W-:-:S05]  /*192e0*/  IMAD R0, R3, 0x10000, R2 ;  /* 0x0001000003007824 */ /* 0x002fca00078e0202 */
[----:B------:R0:W-:Y:S04]  /*192f0*/  STL [R1+0x8], R0 ;  /* 0x0000080001007387 */ /* 0x0001e80000100800 */
[----:B------:R0:W-:Y:S04]  /*19300*/  STL [R1+0xc], R10 ;  /* 0x00000c0a01007387 */ /* 0x0001e80000100800 */
[----:B------:R0:W-:Y:S01]  /*19310*/  STL [R1+0x4], R4 ;  /* 0x0000040401007387 */ /* 0x0001e20000100800 */
[----:B------:R-:W-:Y:S05]  /*19320*/  BRA `(.L_x_901) ;  /* 0x0000000000287947 */ /* 0x000fea0003800000 */
.L_x_895:
[----:B------:R-:W-:Y:S01]  /*19330*/  UMOV UR4, URZ ;  /* 0x0000003f00047c82 */ /* 0x000fe20008000000 */
[----:B------:R-:W-:Y:S01]  /*19340*/  ULDC UR6, c[0x0][0xc3c] ;  /* 0x00030f0000067ab9 */ /* 0x000fe20000000800 */
[----:B------:R-:W-:Y:S01]  /*19350*/  UMOV UR5, URZ ;  /* 0x0000003f00057c82 */ /* 0x000fe20008000000 */
[----:B------:R-:W-:Y:S01]  /*19360*/  IMAD.U32 R3, RZ, RZ, UR4 ;  /* 0x00000004ff037e24 */ /* 0x000fe2000f8e00ff */
[----:B------:R1:W-:Y:S01]  /*19370*/  STL [R1], R5 ;  /* 0x0000000501007387 */ /* 0x0003e20000100800 */
[----:B------:R-:W-:Y:S02]  /*19380*/  IMAD.U32 R0, RZ, RZ, UR6 ;  /* 0x00000006ff007e24 */ /* 0x000fe4000f8e00ff */
[----:B------:R-:W-:Y:S01]  /*19390*/  IMAD.U32 R2, RZ, RZ, UR5 ;  /* 0x00000005ff027e24 */ /* 0x000fe2000f8e00ff */
[----:B------:R1:W-:Y:S04]  /*193a0*/  STL [R1+0x4], R3 ;  /* 0x0000040301007387 */ /* 0x0003e80000100800 */
[----:B------:R1:W-:Y:S04]  /*193b0*/  STL [R1+0xc], R0 ;  /* 0x00000c0001007387 */ /* 0x0003e80000100800 */
[----:B------:R1:W-:Y:S02]  /*193c0*/  STL [R1+0x8], R2 ;  /* 0x0000080201007387 */ /* 0x0003e40000100800 */
.L_x_901:
        /* <DEDUP_REMOVED lines=16> */
.L_x_892:
[----:B------:R-:W4:Y:S01]  /*194d0*/  LDL R0, [R1+0xc] ;  /* 0x00000c0001007983 */ /* 0x000f220000100800 */
[----:B------:R-:W-:Y:S02]  /*194e0*/  ULDC UR4, c[0x0][0xc3c] ;  /* 0x00030f0000047ab9 */ /* 0x000fe40000000800 */
[----:B----4-:R-:W-:-:S13]  /*194f0*/  ISETP.GE.AND P0, PT, R0, UR4, PT ;  /* 0x0000000400007c0c */ /* 0x010fda000bf06270 */
[----:B------:R-:W-:Y:S05]  /*19500*/  @!P0 BRA `(.L_x_902) ;  /* 0xffffff9400488947 */ /* 0x000fea000383ffff */
[----:B------:R-:W-:Y:S05]  /*19510*/  BSYNC B8 ;  /* 0x0000000000087941 */ /* 0x000fea0003800000 */
.L_x_760:
[----:B-1----:R-:W4:Y:S01]  /*19520*/  LDL.LU R0, [R1+0x54] ;  /* 0x0000540001007983 */ /* 0x002f220000300800 */
[----:B------:R-:W-:Y:S01]  /*19530*/  BSSY B0, `(.L_x_903) ;  /* 0x000000b000007945 */ /* 0x000fe20003800000 */
[----:B--23--:R-:W1:Y:S01]  /*19540*/  S2R R5, SR_CgaCtaId ;  /* 0x0000000000057919 */ /* 0x00ce620000008800 */
[----:B----4-:R-:W-:-:S05]  /*19550*/  VIADD R0, R0, 0x1 ;  /* 0x0000000100007836 */ /* 0x010fca0000000000 */
[----:B0-----:R-:W-:-:S04]  /*19560*/  LEA.HI R2, R0, R0, RZ, 0x1 ;  /* 0x0000000000027211 */ /* 0x001fc800078f08ff */
[----:B------:R-:W-:-:S05]  /*19570*/  LOP3.LUT R3, R2, 0xfffffffe, RZ, 0xc0, !PT ;  /* 0xfffffffe02037812 */ /* 0x000fca00078ec0ff */
[----:B------:R-:W-:Y:S01]  /*19580*/  IMAD.IADD R3, R0, 0x1, -R3 ;  /* 0x0000000100037824 */ /* 0x000fe200078e0a03 */
[----:B------:R-:W-:-:S04]  /*19590*/  MOV R0, 0x400 ;  /* 0x0000040000007802 */ /* 0x000fc80000000f00 */
[----:B-1----:R-:W-:Y:S02]  /*195a0*/  LEA R0, R5, R0, 0x18 ;  /* 0x0000000005007211 */ /* 0x002fe400078ec0ff */
[----:B------:R-:W-:-:S04]  /*195b0*/  SHF.L.U32 R3, R3, 0x1f, RZ ;  /* 0x0000001f03037819 */ /* 0x000fc800000006ff */
[----:B------:R-:W0:Y:S02]  /*195c0*/  SYNCS.PHASECHK.TRANS64.TRYWAIT P0, [R0+URZ+0x22820], R3 ;  /* 0x02282003000075a7 */ /* 0x000e24000800017f */
[----:B0-----:R-:W-:Y:S05]  /*195d0*/  @!P0 BRA `(.L_x_904) ;  /* 0x0000003000348947 */ /* 0x001fea0003800000 */
.L_x_1039:
[----:B------:R-:W-:Y:S05]  /*195e0*/  BSYNC B0 ;  /* 0x0000000000007941 */ /* 0x000fea0003800000 */
.L_x_903:
[----:B------:R-:W-:-:S03]  /*195f0*/  UMOV UR4, 0xffffffff ;  /* 0xffffffff00047882 */ /* 0x000fc60000000000 */
[----:B------:R-:W-:Y:S05]  /*19600*/  BRA.DIV UR4, `(.L_x_905) ;  /* 0x00000032043c7947 */ /* 0x000fea000b800000 */
[----:B------:R-:W1:Y:S02]  /*19610*/  S2R R2, SR_TID.X ;  /* 0x0000000000027919 */ /* 0x000e640000002100 */
[----:B-1----:R-:W-:-:S04]  /*19620*/  SHF.R.U32.HI R2, RZ, 0x5, R2 ;  /* 0x00000005ff027819 */ /* 0x002fc80000011602 */
[----:B------:R-:W-:-:S05]  /*19630*/  LOP3.LUT R2, R2, 0x3, RZ, 0xc0, !PT ;  /* 0x0000000302027812 */ /* 0x000fca00078ec0ff */
[----:B------:R1:W2:Y:S02]  /*19640*/  SHFL.IDX PT, R14, R2, RZ, 0x1f ;  /* 0x00001fff020e7589 */ /* 0x0002a400000e0000 */
.L_x_1042:
[----:B--2---:R-:W-:-:S13]  /*19650*/  ISETP.NE.AND P0, PT, R14, RZ, PT ;  /* 0x000000ff0e00720c */ /* 0x004fda0003f05270 */
[----:B------:R-:W-:Y:S05]  /*19660*/  @P0 BRA `(.L_x_606) ;  /* 0x00000000008c0947 */ /* 0x000fea0003800000 */
[----:B------:R-:W-:-:S03]  /*19670*/  UMOV UR4, 0xffffffff ;  /* 0xffffffff00047882 */ /* 0x000fc60000000000 */
[----:B------:R-:W-:Y:S05]  /*19680*/  BRA.DIV UR4, `(.L_x_906) ;  /* 0x0000003204507947 */ /* 0x000fea000b800000 */
[----:B------:R-:W-:-:S13]  /*19690*/  ELECT P6, URZ, PT ;  /* 0x00000000003f782f */ /* 0x000fda00038c0000 */
.L_x_1045:
[----:B------:R-:W-:Y:S05]  /*196a0*/  @!P6 BRA `(.L_x_606) ;  /* 0x00000000007ce947 */ /* 0x000fea0003800000 */
[----:B------:R-:W-:-:S06]  /*196b0*/  ULOP3.LUT UR4, UR36, 0x2, URZ, 0xfc, !UPT ;  /* 0x0000000224047892 */ /* 0x000fcc000f8efc3f */
[----:B-1----:R-:W-:-:S05]  /*196c0*/  IMAD.U32 R2, RZ, RZ, UR4 ;  /* 0x00000004ff027e24 */ /* 0x002fca000f8e00ff */
[----:B------:R-:W-:-:S13]  /*196d0*/  ISETP.NE.AND P2, PT, R2, 0x3, PT ;  /* 0x000000030200780c */ /* 0x000fda0003f45270 */
[----:B------:R-:W-:Y:S05]  /*196e0*/  @!P2 BRA `(.L_x_907) ;  /* 0x000000000004a947 */ /* 0x000fea0003800000 */
[----:B------:R-:W-:Y:S01]  /*196f0*/  BPT.TRAP 0x1 ;  /* 0x000000040000795c */ /* 0x000fe20000300000 */
.L_x_907:
        /* <DEDUP_REMOVED lines=13> */
.L_x_1046:
[----:B------:R-:W1:Y:S02]  /*197d0*/  SYNCS.PHASECHK.TRANS64.TRYWAIT P0, [R7+URZ], R2 ;  /* 0x00000002070075a7 */ /* 0x000e64000800017f */
[----:B-1----:R-:W-:Y:S05]  /*197e0*/  @!P0 BRA `(.L_x_909) ;  /* 0x00000030002c8947 */ /* 0x002fea0003800000 */
.L_x_1047:
[----:B------:R-:W-:Y:S05]  /*197f0*/  @!P2 BRA `(.L_x_910) ;  /* 0x000000000004a947 */ /* 0x000fea0003800000 */
[----:B------:R-:W-:Y:S01]  /*19800*/  BPT.TRAP 0x1 ;  /* 0x000000040000795c */ /* 0x000fe20000300000 */
.L_x_910:
[----:B------:R-:W-:-:S04]  /*19810*/  VIADD R0, R0, 0x22860 ;  /* 0x0002286000007836 */ /* 0x000fc80000000000 */
[----:B------:R-:W-:-:S04]  /*19820*/  IMAD R4, R19, 0x8, R0 ;  /* 0x0000000813047824 */ /* 0x000fc800078e0200 */
[----:B------:R-:W2:Y:S02]  /*19830*/  SYNCS.PHASECHK.TRANS64.TRYWAIT P0, [R4+URZ], R5 ;  /* 0x00000005040075a7 */ /* 0x000ea4000800017f */
[----:B--2---:R-:W-:Y:S05]  /*19840*/  @!P0 BRA `(.L_x_911) ;  /* 0x0000003000288947 */ /* 0x004fea0003800000 */
.L_x_1048:
[----:B------:R-:W-:-:S07]  /*19850*/  IMAD R3, R3, 0x8, R0 ;  /* 0x0000000803037824 */ /* 0x000fce00078e0200 */
.L_x_912:
[----:B---3--:R3:W4:Y:S02]  /*19860*/  SYNCS.PHASECHK.TRANS64.TRYWAIT P0, [R3+URZ], R2 ;  /* 0x00000002030075a7 */ /* 0x008724000800017f */
[----:B----4-:R-:W-:Y:S05]  /*19870*/  @!P0 NANOSLEEP.SYNCS 0x989680 ;  /* 0x009896800000895d */ /* 0x010fea0003900000 */
[----:B------:R-:W4:Y:S02]  /*19880*/  @!P0 SYNCS.PHASECHK.TRANS64 P0, [R3+URZ], R2 ;  /* 0x00000002030085a7 */ /* 0x000f24000800007f */
[----:B----4-:R-:W-:Y:S05]  /*19890*/  @!P0 BRA `(.L_x_912) ;  /* 0xfffffffc00f08947 */ /* 0x010fea000383ffff */
.L_x_606:
[----:B------:R-:W-:Y:S05]  /*198a0*/  BSYNC B9 ;  /* 0x0000000000097941 */ /* 0x000fea0003800000 */
.L_x_603:
[----:B------:R-:W-:Y:S05]  /*198b0*/  EXIT ;  /* 0x000000000000794d */ /* 0x000fea0003800000 */
.L_x_626:
[----:B0-----:R0:W1:Y:S02]  /*198c0*/  SYNCS.PHASECHK.TRANS64.TRYWAIT P6, [R95+URZ+0x22890], R106 ;  /* 0x0228906a5f0075a7 */ /* 0x00106400080c017f */
[----:B-1----:R-:W-:Y:S05]  /*198d0*/  @!P6 NANOSLEEP.SYNCS 0x989680 ;  /* 0x009896800000e95d */ /* 0x002fea0003900000 */
[----:B------:R-:W1:Y:S02]  /*198e0*/  @!P6 SYNCS.PHASECHK.TRANS64 P6, [R95+URZ+0x22890], R106 ;  /* 0x0228906a5f00e5a7 */ /* 0x000e6400080c007f */
[----:B-1----:R-:W-:Y:S05]  /*198f0*/  @!P6 BRA `(.L_x_626) ;  /* 0xfffffffc00f0e947 */ /* 0x002fea000383ffff */
[----:B------:R-:W-:Y:S05]  /*19900*/  BRA `(.L_x_913) ;  /* 0xfffffe98001c7947 */ /* 0x000fea000383ffff */
.L_x_644:
[----:B0-----:R0:W1:Y:S02]  /*19910*/  SYNCS.PHASECHK.TRANS64.TRYWAIT P5, [R95+URZ+0x22890], R106 ;  /* 0x0228906a5f0075a7 */ /* 0x00106400080a017f */
[----:B-1----:R-:W-:Y:S05]  /*19920*/  @!P5 NANOSLEEP.SYNCS 0x989680 ;  /* 0x009896800000d95d */ /* 0x002fea0003900000 */
[----:B------:R-:W1:Y:S02]  /*19930*/  @!P5 SYNCS.PHASECHK.TRANS64 P5, [R95+URZ+0x22890], R106 ;  /* 0x0228906a5f00d5a7 */ /* 0x000e6400080a007f */
[----:B-1----:R-:W-:Y:S05]  /*19940*/  @!P5 BRA `(.L_x_644) ;  /* 0xfffffffc00f0d947 */ /* 0x002fea000383ffff */
[----:B------:R-:W-:Y:S05]  /*19950*/  BRA `(.L_x_914) ;  /* 0xfffffea800707947 */ /* 0x000fea000383ffff */
.L_x_653:
[----:B0-----:R0:W1:Y:S02]  /*19960*/  SYNCS.PHASECHK.TRANS64.TRYWAIT P4, [R95+URZ+0x22890], R106 ;  /* 0x0228906a5f0075a7 */ /* 0x001064000808017f */
[----:B-1----:R-:W-:Y:S05]  /*19970*/  @!P4 NANOSLEEP.SYNCS 0x989680 ;  /* 0x009896800000c95d */ /* 0x002fea0003900000 */
[----:B------:R-:W1:Y:S02]  /*19980*/  @!P4 SYNCS.PHASECHK.TRANS64 P4, [R95+URZ+0x22890], R106 ;  /* 0x0228906a5f00c5a7 */ /* 0x000e64000808007f */
[----:B-1----:R-:W-:Y:S05]  /*19990*/  @!P4 BRA `(.L_x_653) ;  /* 0xfffffffc00f0c947 */ /* 0x002fea000383ffff */
[----:B------:R-:W-:Y:S05]  /*199a0*/  BRA `(.L_x_915) ;  /* 0xfffffeb800647947 */ /* 0x000fea000383ffff */
.L_x_659:
[----:B--2---:R2:W3:Y:S02]  /*199b0*/  SYNCS.PHASECHK.TRANS64.TRYWAIT P3, [R95+URZ+0x228b0], R106 ;  /* 0x0228b06a5f0075a7 */ /* 0x0044e4000806017f */
[----:B---3--:R-:W-:Y:S05]  /*199c0*/  @!P3 NANOSLEEP.SYNCS 0x989680 ;  /* 0x009896800000b95d */ /* 0x008fea0003900000 */
[----:B------:R-:W3:Y:S02]  /*199d0*/  @!P3 SYNCS.PHASECHK.TRANS64 P3, [R95+URZ+0x228b0], R106 ;  /* 0x0228b06a5f00b5a7 */ /* 0x000ee4000806007f */
[----:B---3--:R-:W-:Y:S05]  /*199e0*/  @!P3 BRA `(.L_x_659) ;  /* 0xfffffffc00f0b947 */ /* 0x008fea000383ffff */
[----:B------:R-:W-:Y:S05]  /*199f0*/  BRA `(.L_x_916) ;  /* 0xfffffeb800f87947 */ /* 0x000fea000383ffff */
.L_x_669:
[----:B------:R-:W-:Y:S01]  /*19a00*/  BSSY B0, `(.L_x_917) ;  /* 0x0000007000007945 */ /* 0x000fe20003800000 */
[----:B------:R-:W-:Y:S02]  /*19a10*/  IMAD.MOV.U32 R12, RZ, RZ, RZ ;  /* 0x000000ffff0c7224 */ /* 0x000fe400078e00ff */
[----:B------:R-:W-:Y:S02]  /*19a20*/  IMAD.MOV.U32 R11, RZ, RZ, 0x1f ;  /* 0x0000001fff0b7424 */ /* 0x000fe400078e00ff */
[----:B------:R-:W-:-:S07]  /*19a30*/  IMAD.MOV.U32 R15, RZ, RZ, -0x1 ;  /* 0xffffffffff0f7424 */ /* 0x000fce00078e00ff */
[----:B-----5:R-:W-:Y:S05]  /*19a40*/  WARPSYNC.COLLECTIVE R15, `(.L_x_918) ;  /* 0x000000000f087348 */ /* 0x020fea0003c00000 */
[----:B------:R0:W1:Y:S02]  /*19a50*/  SHFL.IDX P6, R14, R13, R12, R11 ;  /* 0x0000000c0d0e7389 */ /* 0x00006400000c000b */
[----:B01---5:R-:W-:Y:S01]  /*19a60*/  ENDCOLLECTIVE ;  /* 0x000000000000791b */ /* 0x023fe20003800000 */
.L_x_918:
[----:B------:R-:W-:Y:S05]  /*19a70*/  BSYNC B0 ;  /* 0x0000000000007941 */ /* 0x000fea0003800000 */
.L_x_917:
[----:B------:R-:W-:Y:S05]  /*19a80*/  BRA `(.L_x_919) ;  /* 0xfffffec800387947 */ /* 0x000fea000383ffff */
.L_x_681:
[----:B------:R-:W-:Y:S01]  /*19a90*/  BSSY B1, `(.L_x_920) ;  /* 0x0000008000017945 */ /* 0x000fe20003800000 */
[----:B0-----:R-:W-:Y:S02]  /*19aa0*/  IMAD.MOV.U32 R13, RZ, RZ, R25 ;  /* 0x000000ffff0d7224 */ /* 0x001fe400078e0019 */
[----:B------:R-:W-:Y:S02]  /*19ab0*/  IMAD.MOV.U32 R12, RZ, RZ, RZ ;  /* 0x000000ffff0c7224 */ /* 0x000fe400078e00ff */
[----:B------:R-:W-:Y:S02]  /*19ac0*/  IMAD.MOV.U32 R11, RZ, RZ, 0x1c1f ;  /* 0x00001c1fff0b7424 */ /* 0x000fe400078e00ff */
[----:B------:R-:W-:-:S07]  /*19ad0*/  IMAD.MOV.U32 R15, RZ, RZ, -0x1 ;  /* 0xffffffffff0f7424 */ /* 0x000fce00078e00ff */
[----:B------:R-:W-:Y:S05]  /*19ae0*/  WARPSYNC.COLLECTIVE R15, `(.L_x_921) ;  /* 0x000000000f087348 */ /* 0x000fea0003c00000 */
[----:B------:R0:W1:Y:S02]  /*19af0*/  SHFL.IDX P6, R14, R13, R12, R11 ;  /* 0x0000000c0d0e7389 */ /* 0x00006400000c000b */
[----:B01----:R-:W-:Y:S01]  /*19b00*/  ENDCOLLECTIVE ;  /* 0x000000000000791b */ /* 0x003fe20003800000 */
.L_x_921:
[----:B------:R-:W-:Y:S05]  /*19b10*/  BSYNC B1 ;  /* 0x0000000000017941 */ /* 0x000fea0003800000 */
.L_x_920:
[----:B------:R-:W-:Y:S02]  /*19b20*/  IMAD.MOV.U32 R13, RZ, RZ, R24 ;  /* 0x000000ffff0d7224 */ /* 0x000fe400078e0018 */
[----:B------:R-:W-:Y:S02]  /*19b30*/  IMAD.MOV.U32 R12, RZ, RZ, RZ ;  /* 0x000000ffff0c7224 */ /* 0x000fe400078e00ff */
[----:B------:R-:W-:Y:S02]  /*19b40*/  IMAD.MOV.U32 R11, RZ, RZ, 0x1c1f ;  /* 0x00001c1fff0b7424 */ /* 0x000fe400078e00ff */
[----:B------:R-:W-:Y:S02]  /*19b50*/  IMAD.MOV.U32 R15, RZ, RZ, -0x1 ;  /* 0xffffffffff0f7424 */ /* 0x000fe400078e00ff */
[----:B------:R-:W-:-:S07]  /*19b60*/  IMAD.MOV.U32 R3, RZ, RZ, R14 ;  /* 0x000000ffff037224 */ /* 0x000fce00078e000e */
[----:B------:R-:W-:Y:S05]  /*19b70*/  WARPSYNC.COLLECTIVE R15, `(.L_x_922) ;  /* 0x000000000f087348 */ /* 0x000fea0003c00000 */
[----:B------:R0:W1:Y:S02]  /*19b80*/  SHFL.IDX P6, R14, R13, R12, R11 ;  /* 0x0000000c0d0e7389 */ /* 0x00006400000c000b */
[----:B01----:R-:W-:Y:S01]  /*19b90*/  ENDCOLLECTIVE ;  /* 0x000000000000791b */ /* 0x003fe20003800000 */
.L_x_922:
[----:B------:R-:W-:Y:S02]  /*19ba0*/  IMAD.MOV.U32 R13, RZ, RZ, R27 ;  /* 0x000000ffff0d7224 */ /* 0x000fe400078e001b */
[----:B------:R-:W-:-:S07]  /*19bb0*/  IMAD.MOV.U32 R0, RZ, RZ, R14 ;  /* 0x000000ffff007224 */ /* 0x000fce00078e000e */
[----:B------:R-:W-:Y:S05]  /*19bc0*/  WARPSYNC.COLLECTIVE R15, `(.L_x_923) ;  /* 0x000000000f087348 */ /* 0x000fea0003c00000 */
[----:B------:R0:W1:Y:S02]  /*19bd0*/  SHFL.IDX P6, R14, R13, R12, R11 ;  /* 0x0000000c0d0e7389 */ /* 0x00006400000c000b */
[----:B01----:R-:W-:Y:S01]  /*19be0*/  ENDCOLLECTIVE ;  /* 0x000000000000791b */ /* 0x003fe20003800000 */
.L_x_923:
[----:B------:R-:W-:Y:S02]  /*19bf0*/  IMAD.MOV.U32 R13, RZ, RZ, R26 ;  /* 0x000000ffff0d7224 */ /* 0x000fe400078e001a */
[----:B------:R-:W-:-:S07]  /*19c00*/  IMAD.MOV.U32 R5, RZ, RZ, R14 ;  /* 0x000000ffff057224 */ /* 0x000fce00078e000e */
[----:B------:R-:W-:Y:S05]  /*19c10*/  WARPSYNC.COLLECTIVE R15, `(.L_x_924) ;  /* 0x000000000f087348 */ /* 0x000fea0003c00000 */
[----:B------:R0:W1:Y:S02]  /*19c20*/  SHFL.IDX P6, R14, R13, R12, R11 ;  /* 0x0000000c0d0e7389 */ /* 0x00006400000c000b */
[----:B01----:R-:W-:Y:S01]  /*19c30*/  ENDCOLLECTIVE ;  /* 0x000000000000791b */ /* 0x003fe20003800000 */
.L_x_924:
[----:B------:R-:W-:Y:S05]  /*19c40*/  BRA `(.L_x_925) ;  /* 0xfffffecc00507947 */ /* 0x000fea000383ffff */
.L_x_685:
[----:B0-----:R0:W1:Y:S02]  /*19c50*/  SYNCS.PHASECHK.TRANS64.TRYWAIT P0, [R19+URZ+0x22800], R30 ;  /* 0x0228001e130075a7 */ /* 0x001064000800017f */
[----:B-1----:R-:W-:Y:S05]  /*19c60*/  @!P0 NANOSLEEP.SYNCS 0x989680 ;  /* 0x009896800000895d */ /* 0x002fea0003900000 */
[----:B------:R-:W1:Y:S02]  /*19c70*/  @!P0 SYNCS.PHASECHK.TRANS64 P0, [R19+URZ+0x22800], R30 ;  /* 0x0228001e130085a7 */ /* 0x000e64000800007f */
[----:B-1----:R-:W-:Y:S05]  /*19c80*/  @!P0 BRA `(.L_x_685) ;  /* 0xfffffffc00f08947 */ /* 0x002fea000383ffff */
[----:B------:R-:W-:Y:S05]  /*19c90*/  BRA `(.L_x_926) ;  /* 0xfffffed000707947 */ /* 0x000fea000383ffff */
.L_x_693:
        /* <DEDUP_REMOVED lines=8> */
.L_x_928:
[----:B------:R-:W-:Y:S05]  /*19d20*/  BSYNC B1 ;  /* 0x0000000000017941 */ /* 0x000fea0003800000 */
.L_x_927:
        /* <DEDUP_REMOVED lines=8> */
.L_x_929:
[----:B------:R-:W-:Y:S02]  /*19db0*/  IMAD.MOV.U32 R13, RZ, RZ, R27 ;  /* 0x000000ffff0d7224 */ /* 0x000fe400078e001b */
[----:B------:R-:W-:-:S07]  /*19dc0*/  IMAD.MOV.U32 R3, RZ, RZ, R14 ;  /* 0x000000ffff037224 */ /* 0x000fce00078e000e */
[----:B------:R-:W-:Y:S05]  /*19dd0*/  WARPSYNC.COLLECTIVE R15, `(.L_x_930) ;  /* 0x000000000f087348 */ /* 0x000fea0003c00000 */
[----:B------:R0:W1:Y:S02]  /*19de0*/  SHFL.IDX P6, R14, R13, R12, R11 ;  /* 0x0000000c0d0e7389 */ /* 0x00006400000c000b */
[----:B01----:R-:W-:Y:S01]  /*19df0*/  ENDCOLLECTIVE ;  /* 0x000000000000791b */ /* 0x003fe20003800000 */
.L_x_930:
[----:B------:R-:W-:Y:S02]  /*19e00*/  IMAD.MOV.U32 R13, RZ, RZ, R26 ;  /* 0x000000ffff0d7224 */ /* 0x000fe400078e001a */
[----:B------:R-:W-:-:S07]  /*19e10*/  IMAD.MOV.U32 R20, RZ, RZ, R14 ;  /* 0x000000ffff147224 */ /* 0x000fce00078e000e */
[----:B------:R-:W-:Y:S05]  /*19e20*/  WARPSYNC.COLLECTIVE R15, `(.L_x_931) ;  /* 0x000000000f087348 */ /* 0x000fea0003c00000 */
[----:B------:R0:W1:Y:S02]  /*19e30*/  SHFL.IDX P6, R14, R13, R12, R11 ;  /* 0x0000000c0d0e7389 */ /* 0x00006400000c000b */
[----:B01----:R-:W-:Y:S01]  /*19e40*/  ENDCOLLECTIVE ;  /* 0x000000000000791b */ /* 0x003fe20003800000 */
.L_x_931:
[----:B------:R-:W-:Y:S05]  /*19e50*/  BRA `(.L_x_932) ;  /* 0xfffffed800d07947 */ /* 0x000fea000383ffff */
.L_x_697:
[----:B0-----:R0:W1:Y:S02]  /*19e60*/  SYNCS.PHASECHK.TRANS64.TRYWAIT P1, [R19+URZ+0x22800], R24 ;  /* 0x02280018130075a7 */ /* 0x001064000802017f */
[----:B-1----:R-:W-:Y:S05]  /*19e70*/  @!P1 NANOSLEEP.SYNCS 0x989680 ;  /* 0x009896800000995d */ /* 0x002fea0003900000 */
[----:B------:R-:W1:Y:S02]  /*19e80*/  @!P1 SYNCS.PHASECHK.TRANS64 P1, [R19+URZ+0x22800], R24 ;  /* 0x02280018130095a7 */ /* 0x000e64000802007f */
[----:B-1----:R-:W-:Y:S05]  /*19e90*/  @!P1 BRA `(.L_x_697) ;  /* 0xfffffffc00f09947 */ /* 0x002fea000383ffff */
[----:B------:R-:W-:Y:S05]  /*19ea0*/  BRA `(.L_x_933) ;  /* 0xfffffedc00b07947 */ /* 0x000fea000383ffff */
.L_x_703:
[----:B0-----:R0:W2:Y:S02]  /*19eb0*/  SYNCS.PHASECHK.TRANS64.TRYWAIT P1, [R15+URZ+0x22830], R20 ;  /* 0x022830140f0075a7 */ /* 0x0010a4000802017f */
[----:B--2---:R-:W-:Y:S05]  /*19ec0*/  @!P1 NANOSLEEP.SYNCS 0x989680 ;  /* 0x009896800000995d */ /* 0x004fea0003900000 */
[----:B------:R-:W2:Y:S02]  /*19ed0*/  @!P1 SYNCS.PHASECHK.TRANS64 P1, [R15+URZ+0x22830], R20 ;  /* 0x022830140f0095a7 */ /* 0x000ea4000802007f */
[----:B--2---:R-:W-:Y:S05]  /*19ee0*/  @!P1 BRA `(.L_x_703) ;  /* 0xfffffffc00f09947 */ /* 0x004fea000383ffff */
[----:B------:R-:W-:Y:S05]  /*19ef0*/  BRA `(.L_x_702) ;  /* 0xfffffee800d07947 */ /* 0x000fea000383ffff */
.L_x_708:
[----:B-1----:R1:W2:Y:S02]  /*19f00*/  SYNCS.PHASECHK.TRANS64.TRYWAIT P2, [R15+URZ+0x22850], R20 ;  /* 0x022850140f0075a7 */ /* 0x0022a4000804017f */
[----:B--2---:R-:W-:Y:S05]  /*19f10*/  @!P2 NANOSLEEP.SYNCS 0x989680 ;  /* 0x009896800000a95d */ /* 0x004fea0003900000 */
[----:B------:R-:W2:Y:S02]  /*19f20*/  @!P2 SYNCS.PHASECHK.TRANS64 P2, [R15+URZ+0x22850], R20 ;  /* 0x022850140f00a5a7 */ /* 0x000ea4000804007f */
[----:B--2---:R-:W-:Y:S05]  /*19f30*/  @!P2 BRA `(.L_x_708) ;  /* 0xfffffffc00f0a947 */ /* 0x004fea000383ffff */
[----:B------:R-:W-:Y:S05]  /*19f40*/  BRA `(.L_x_707) ;  /* 0xffffff00006c7947 */ /* 0x000fea000383ffff */
.L_x_713:
[----:B-1----:R1:W2:Y:S02]  /*19f50*/  SYNCS.PHASECHK.TRANS64.TRYWAIT P3, [R20+URZ+0x22830], R21 ;  /* 0x02283015140075a7 */ /* 0x0022a4000806017f */
[----:B--2---:R-:W-:Y:S05]  /*19f60*/  @!P3 NANOSLEEP.SYNCS 0x989680 ;  /* 0x009896800000b95d */ /* 0x004fea0003900000 */
[----:B------:R-:W2:Y:S02]  /*19f70*/  @!P3 SYNCS.PHASECHK.TRANS64 P3, [R20+URZ+0x22830], R21 ;  /* 0x022830151400b5a7 */ /* 0x000ea4000806007f */
[----:B--2---:R-:W-:Y:S05]  /*19f80*/  @!P3 BRA `(.L_x_713) ;  /* 0xfffffffc00f0b947 */ /* 0x004fea000383ffff */
[----:B------:R-:W-:Y:S05]  /*19f90*/  BRA `(.L_x_712) ;  /* 0xffffff0400a87947 */ /* 0x000fea000383ffff */
.L_x_718:
[----:B--2---:R2:W3:Y:S02]  /*19fa0*/  SYNCS.PHASECHK.TRANS64.TRYWAIT P3, [R20+URZ+0x22850], R21 ;  /* 0x02285015140075a7 */ /* 0x0044e4000806017f */
[----:B---3--:R-:W-:Y:S05]  /*19fb0*/  @!P3 NANOSLEEP.SYNCS 0x989680 ;  /* 0x009896800000b95d */ /* 0x008fea0003900000 */
[----:B------:R-:W3:Y:S02]  /*19fc0*/  @!P3 SYNCS.PHASECHK.TRANS64 P3, [R20+URZ+0x22850], R21 ;  /* 0x022850151400b5a7 */ /* 0x000ee4000806007f */
[----:B---3--:R-:W-:Y:S05]  /*19fd0*/  @!P3 BRA `(.L_x_718) ;  /* 0xfffffffc00f0b947 */ /* 0x008fea000383ffff */
[----:B------:R-:W-:Y:S05]  /*19fe0*/  BRA `(.L_x_717) ;  /* 0xffffff2000047947 */ /* 0x000fea000383ffff */
.L_x_724:
[----:B------:R-:W-:Y:S02]  /*19ff0*/  IMAD.MOV.U32 R13, RZ, RZ, R21 ;  /* 0x000000ffff0d7224 */ /* 0x000fe400078e0015 */
[----:B------:R-:W-:Y:S02]  /*1a000*/  IMAD.MOV.U32 R12, RZ, RZ, RZ ;  /* 0x000000ffff0c7224 */ /* 0x000fe400078e00ff */
[----:B------:R-:W-:Y:S02]  /*1a010*/  IMAD.MOV.U32 R11, RZ, RZ, 0x181f ;  /* 0x0000181fff0b7424 */ /* 0x000fe400078e00ff */
[----:B------:R-:W-:-:S07]  /*1a020*/  IMAD.MOV.U32 R15, RZ, RZ, -0x1 ;  /* 0xffffffffff0f7424 */ /* 0x000fce00078e00ff */
[----:B-----5:R-:W-:Y:S05]  /*1a030*/  WARPSYNC.COLLECTIVE R15, `(.L_x_934) ;  /* 0x000000000f087348 */ /* 0x020fea0003c00000 */
[----:B------:R0:W1:Y:S02]  /*1a040*/  SHFL.IDX P6, R14, R13, R12, R11 ;  /* 0x0000000c0d0e7389 */ /* 0x00006400000c000b */
[----:B01---5:R-:W-:Y:S01]  /*1a050*/  ENDCOLLECTIVE ;  /* 0x000000000000791b */ /* 0x023fe20003800000 */
.L_x_934:
[----:B------:R-:W-:Y:S02]  /*1a060*/  IMAD.MOV.U32 R13, RZ, RZ, R3 ;  /* 0x000000ffff0d7224 */ /* 0x000fe400078e0003 */
[----:B------:R-:W-:-:S07]  /*1a070*/  IMAD.MOV.U32 R20, RZ, RZ, R14 ;  /* 0x000000ffff147224 */ /* 0x000fce00078e000e */
[----:B------:R-:W-:Y:S05]  /*1a080*/  WARPSYNC.COLLECTIVE R15, `(.L_x_935) ;  /* 0x000000000f087348 */ /* 0x000fea0003c00000 */
[----:B------:R0:W1:Y:S02]  /*1a090*/  SHFL.IDX P6, R14, R13, R12, R11 ;  /* 0x0000000c0d0e7389 */ /* 0x00006400000c000b */
[----:B01----:R-:W-:Y:S01]  /*1a0a0*/  ENDCOLLECTIVE ;  /* 0x000000000000791b */ /* 0x003fe20003800000 */
.L_x_935:
[----:B------:R-:W-:Y:S05]  /*1a0b0*/  BRA `(.L_x_936) ;  /* 0xffffff4800107947 */ /* 0x000fea000383ffff */
.L_x_727:
[----:B------:R-:W-:Y:S01]  /*1a0c0*/  BSSY B1, `(.L_x_937) ;  /* 0x0000008000017945 */ /* 0x000fe20003800000 */
[----:B------:R-:W-:Y:S02]  /*1a0d0*/  IMAD.MOV.U32 R13, RZ, RZ, R21 ;  /* 0x000000ffff0d7224 */ /* 0x000fe400078e0015 */
[----:B------:R-:W-:Y:S02]  /*1a0e0*/  IMAD.MOV.U32 R12, RZ, RZ, 0x1 ;  /* 0x00000001ff0c7424 */ /* 0x000fe400078e00ff */
[----:B------:R-:W-:Y:S02]  /*1a0f0*/  IMAD.MOV.U32 R11, RZ, RZ, 0x181f ;  /* 0x0000181fff0b7424 */ /* 0x000fe400078e00ff */
[----:B------:R-:W-:-:S07]  /*1a100*/  IMAD.MOV.U32 R15, RZ, RZ, -0x1 ;  /* 0xffffffffff0f7424 */ /* 0x000fce00078e00ff */
[----:B012---:R-:W-:Y:S05]  /*1a110*/  WARPSYNC.COLLECTIVE R15, `(.L_x_938) ;  /* 0x000000000f087348 */ /* 0x007fea0003c00000 */
[----:B--2---:R2:W3:Y:S02]  /*1a120*/  SHFL.IDX P6, R14, R13, R12, R11 ;  /* 0x0000000c0d0e7389 */ /* 0x0044e400000c000b */
[----:B0123--:R-:W-:Y:S01]  /*1a130*/  ENDCOLLECTIVE ;  /* 0x000000000000791b */ /* 0x00ffe20003800000 */
.L_x_938:
[----:B------:R-:W-:Y:S05]  /*1a140*/  BSYNC B1 ;  /* 0x0000000000017941 */ /* 0x000fea0003800000 */
.L_x_937:
[----:B------:R-:W-:Y:S02]  /*1a150*/  IMAD.MOV.U32 R13, RZ, RZ, R3 ;  /* 0x000000ffff0d7224 */ /* 0x000fe400078e0003 */
[----:B------:R-:W-:Y:S02]  /*1a160*/  IMAD.MOV.U32 R12, RZ, RZ, 0x1 ;  /* 0x00000001ff0c7424 */ /* 0x000fe400078e00ff */
[----:B------:R-:W-:Y:S02]  /*1a170*/  IMAD.MOV.U32 R11, RZ, RZ, 0x181f ;  /* 0x0000181fff0b7424 */ /* 0x000fe400078e00ff */
[----:B------:R-:W-:Y:S02]  /*1a180*/  IMAD.MOV.U32 R15, RZ, RZ, -0x1 ;  /* 0xffffffffff0f7424 */ /* 0x000fe400078e00ff */
[----:B------:R-:W-:-:S07]  /*1a190*/  IMAD.MOV.U32 R20, RZ, RZ, R14 ;  /* 0x000000ffff147224 */ /* 0x000fce00078e000e */
[----:B------:R-:W-:Y:S05]  /*1a1a0*/  WARPSYNC.COLLECTIVE R15, `(.L_x_939) ;  /* 0x000000000f087348 */ /* 0x000fea0003c00000 */
[----:B------:R0:W1:Y:S02]  /*1a1b0*/  SHFL.IDX P6, R14, R13, R12, R11 ;  /* 0x0000000c0d0e7389 */ /* 0x00006400000c000b */
[----:B01----:R-:W-:Y:S01]  /*1a1c0*/  ENDCOLLECTIVE ;  /* 0x000000000000791b */ /* 0x003fe20003800000 */
.L_x_939:
[----:B------:R-:W-:Y:S05]  /*1a1d0*/  BRA `(.L_x_940) ;  /* 0xffffff48004c7947 */ /* 0x000fea000383ffff */
.L_x_730:
[----:B------:R-:W-:Y:S01]  /*1a1e0*/  BSSY B1, `(.L_x_941) ;  /* 0x0000008000017945 */ /* 0x000fe20003800000 */
[----:B------:R-:W-:Y:S02]  /*1a1f0*/  IMAD.MOV.U32 R13, RZ, RZ, R21 ;  /* 0x000000ffff0d7224 */ /* 0x000fe400078e0015 */
[----:B------:R-:W-:Y:S02]  /*1a200*/  IMAD.MOV.U32 R12, RZ, RZ, 0x2 ;  /* 0x00000002ff0c7424 */ /* 0x000fe400078e00ff */
[----:B----4-:R-:W-:Y:S02]  /*1a210*/  IMAD.MOV.U32 R11, RZ, RZ, 0x181f ;  /* 0x0000181fff0b7424 */ /* 0x010fe400078e00ff */
[----:B------:R-:W-:-:S07]  /*1a220*/  IMAD.MOV.U32 R15, RZ, RZ, -0x1 ;  /* 0xffffffffff0f7424 */ /* 0x000fce00078e00ff */
[----:B0123--:R-:W-:Y:S05]  /*1a230*/  WARPSYNC.COLLECTIVE R15, `(.L_x_942) ;  /* 0x000000000f087348 */ /* 0x00ffea0003c00000 */
[----:B--2---:R2:W4:Y:S02]  /*1a240*/  SHFL.IDX P6, R14, R13, R12, R11 ;  /* 0x0000000c0d0e7389 */ /* 0x00452400000c000b */
[----:B01234-:R-:W-:Y:S01]  /*1a250*/  ENDCOLLECTIVE ;  /* 0x000000000000791b */ /* 0x01ffe20003800000 */
.L_x_942:
[----:B------:R-:W-:Y:S05]  /*1a260*/  BSYNC B1 ;  /* 0x0000000000017941 */ /* 0x000fea0003800000 */
.L_x_941:
        /* <DEDUP_REMOVED lines=8> */
.L_x_943:
[----:B------:R-:W-:Y:S05]  /*1a2f0*/  BRA `(.L_x_944) ;  /* 0xffffff4800787947 */ /* 0x000fea000383ffff */
.L_x_733:
[----:B------:R-:W-:Y:S01]  /*1a300*/  BSSY B1, `(.L_x_945) ;  /* 0x0000008000017945 */ /* 0x000fe20003800000 */
[----:B------:R-:W-:Y:S02]  /*1a310*/  IMAD.MOV.U32 R13, RZ, RZ, R21 ;  /* 0x000000ffff0d7224 */ /* 0x000fe400078e0015 */
[----:B------:R-:W-:Y:S02]  /*1a320*/  IMAD.MOV.U32 R12, RZ, RZ, 0x3 ;  /* 0x00000003ff0c7424 */ /* 0x000fe400078e00ff */
[----:B0-----:R-:W-:Y:S02]  /*1a330*/  IMAD.MOV.U32 R11, RZ, RZ, 0x181f ;  /* 0x0000181fff0b7424 */ /* 0x001fe400078e00ff */
[----:B------:R-:W-:-:S07]  /*1a340*/  IMAD.MOV.U32 R15, RZ, RZ, -0x1 ;  /* 0xffffffffff0f7424 */ /* 0x000fce00078e00ff */
[----:B-1234-:R-:W-:Y:S05]  /*1a350*/  WARPSYNC.COLLECTIVE R15, `(.L_x_946) ;  /* 0x000000000f087348 */ /* 0x01efea0003c00000 */
[----:B--2---:R0:W2:Y:S02]  /*1a360*/  SHFL.IDX P6, R14, R13, R12, R11 ;  /* 0x0000000c0d0e7389 */ /* 0x0040a400000c000b */
[----:B01234-:R-:W-:Y:S01]  /*1a370*/  ENDCOLLECTIVE ;  /* 0x000000000000791b */ /* 0x01ffe20003800000 */
.L_x_946:
[----:B------:R-:W-:Y:S05]  /*1a380*/  BSYNC B1 ;  /* 0x0000000000017941 */ /* 0x000fea0003800000 */
.L_x_945:
        /* <DEDUP_REMOVED lines=8> */
.L_x_947:
[----:B------:R-:W-:Y:S05]  /*1a410*/  BRA `(.L_x_948) ;  /* 0xffffff4800a47947 */ /* 0x000fea000383ffff */
.L_x_735:
[----:B------:R-:W-:Y:S02]  /*1a420*/  IMAD.MOV.U32 R13, RZ, RZ, R8 ;  /* 0x000000ffff0d7224 */ /* 0x000fe400078e0008 */
[----:B------:R-:W-:Y:S02]  /*1a430*/  IMAD.MOV.U32 R12, RZ, RZ, RZ ;  /* 0x000000ffff0c7224 */ /* 0x000fe400078e00ff */
[----:B------:R-:W-:Y:S02]  /*1a440*/  IMAD.MOV.U32 R11, RZ, RZ, 0x1c1f ;  /* 0x00001c1fff0b7424 */ /* 0x000fe400078e00ff */
[----:B------:R-:W-:-:S07]  /*1a450*/  IMAD.MOV.U32 R15, RZ, RZ, -0x1 ;  /* 0xffffffffff0f7424 */ /* 0x000fce00078e00ff */
[----:B------:R-:W-:Y:S05]  /*1a460*/  WARPSYNC.COLLECTIVE R15, `(.L_x_949) ;  /* 0x000000000f087348 */ /* 0x000fea0003c00000 */
[----:B------:R0:W1:Y:S02]  /*1a470*/  SHFL.IDX P6, R14, R13, R12, R11 ;  /* 0x0000000c0d0e7389 */ /* 0x00006400000c000b */
[----:B01----:R-:W-:Y:S01]  /*1a480*/  ENDCOLLECTIVE ;  /* 0x000000000000791b */ /* 0x003fe20003800000 */
.L_x_949:
[----:B------:R-:W-:Y:S02]  /*1a490*/  IMAD.MOV.U32 R13, RZ, RZ, R3 ;  /* 0x000000ffff0d7224 */ /* 0x000fe400078e0003 */
[----:B------:R-:W-:-:S07]  /*1a4a0*/  IMAD.MOV.U32 R9, RZ, RZ, R14 ;  /* 0x000000ffff097224 */ /* 0x000fce00078e000e */
[----:B------:R-:W-:Y:S05]  /*1a4b0*/  WARPSYNC.COLLECTIVE R15, `(.L_x_950) ;  /* 0x000000000f087348 */ /* 0x000fea0003c00000 */
[----:B------:R0:W1:Y:S02]  /*1a4c0*/  SHFL.IDX P6, R14, R13, R12, R11 ;  /* 0x0000000c0d0e7389 */ /* 0x00006400000c000b */
[----:B01----:R-:W-:Y:S01]  /*1a4d0*/  ENDCOLLECTIVE ;  /* 0x000000000000791b */ /* 0x003fe20003800000 */
.L_x_950:
[----:B------:R-:W-:Y:S01]  /*1a4e0*/  IMAD.MOV.U32 R11, RZ, RZ, R14 ;  /* 0x000000ffff0b7224 */ /* 0x000fe200078e000e */
[----:B------:R-:W-:Y:S06]  /*1a4f0*/  BRA `(.L_x_951) ;  /* 0xffffff4c00887947 */ /* 0x000fec000383ffff */
.L_x_738:
[----:B------:R-:W-:Y:S01]  /*1a500*/  BSSY B1, `(.L_x_952) ;  /* 0x0000008000017945 */ /* 0x000fe20003800000 */
[----:B---3--:R-:W-:Y:S02]  /*1a510*/  IMAD.MOV.U32 R13, RZ, RZ, R8 ;  /* 0x000000ffff0d7224 */ /* 0x008fe400078e0008 */
[----:B------:R-:W-:Y:S02]  /*1a520*/  IMAD.MOV.U32 R12, RZ, RZ, 0x1 ;  /* 0x00000001ff0c7424 */ /* 0x000fe400078e00ff */
[----:B--2---:R-:W-:Y:S02]  /*1a530*/  IMAD.MOV.U32 R11, RZ, RZ, 0x1c1f ;  /* 0x00001c1fff0b7424 */ /* 0x004fe400078e00ff */
[----:B------:R-:W-:-:S07]  /*1a540*/  IMAD.MOV.U32 R15, RZ, RZ, -0x1 ;  /* 0xffffffffff0f7424 */ /* 0x000fce00078e00ff */
[----:B01----:R-:W-:Y:S05]  /*1a550*/  WARPSYNC.COLLECTIVE R15, `(.L_x_953) ;  /* 0x000000000f087348 */ /* 0x003fea0003c00000 */
[----:B------:R2:W3:Y:S02]  /*1a560*/  SHFL.IDX P6, R14, R13, R12, R11 ;  /* 0x0000000c0d0e7389 */ /* 0x0004e400000c000b */
[----:B0123--:R-:W-:Y:S01]  /*1a570*/  ENDCOLLECTIVE ;  /* 0x000000000000791b */ /* 0x00ffe20003800000 */
.L_x_953:
[----:B------:R-:W-:Y:S05]  /*1a580*/  BSYNC B1 ;  /* 0x0000000000017941 */ /* 0x000fea0003800000 */
.L_x_952:
        /* <DEDUP_REMOVED lines=8> */
.L_x_954:
[----:B------:R-:W-:Y:S05]  /*1a610*/  BRA `(.L_x_955) ;  /* 0xffffff58007c7947 */ /* 0x000fea000383ffff */
.L_x_742:
[----:B------:R-:W-:Y:S02]  /*1a620*/  IMAD.MOV.U32 R13, RZ, RZ, R4 ;  /* 0x000000ffff0d7224 */ /* 0x000fe400078e0004 */
[----:B------:R-:W-:Y:S02]  /*1a630*/  IMAD.MOV.U32 R12, RZ, RZ, RZ ;  /* 0x000000ffff0c7224 */ /* 0x000fe400078e00ff */
[----:B------:R-:W-:Y:S02]  /*1a640*/  IMAD.MOV.U32 R11, RZ, RZ, 0x181f ;  /* 0x0000181fff0b7424 */ /* 0x000fe400078e00ff */
[----:B------:R-:W-:-:S07]  /*1a650*/  IMAD.MOV.U32 R15, RZ, RZ, -0x1 ;  /* 0xffffffffff0f7424 */ /* 0x000fce00078e00ff */
[----:B01----:R-:W-:Y:S05]  /*1a660*/  WARPSYNC.COLLECTIVE R15, `(.L_x_956) ;  /* 0x000000000f087348 */ /* 0x003fea0003c00000 */
[----:B------:R2:W3:Y:S02]  /*1a670*/  SHFL.IDX P6, R14, R13, R12, R11 ;  /* 0x0000000c0d0e7389 */ /* 0x0004e400000c000b */
[----:B0123--:R-:W-:Y:S01]  /*1a680*/  ENDCOLLECTIVE ;  /* 0x000000000000791b */ /* 0x00ffe20003800000 */
.L_x_956:
[----:B------:R-:W-:Y:S02]  /*1a690*/  IMAD.MOV.U32 R13, RZ, RZ, R3 ;  /* 0x000000ffff0d7224 */ /* 0x000fe400078e0003 */
[----:B------:R-:W-:-:S07]  /*1a6a0*/  IMAD.MOV.U32 R0, RZ, RZ, R14 ;  /* 0x000000ffff007224 */ /* 0x000fce00078e000e */
[----:B------:R-:W-:Y:S05]  /*1a6b0*/  WARPSYNC.COLLECTIVE R15, `(.L_x_957) ;  /* 0x000000000f087348 */ /* 0x000fea0003c00000 */
[----:B------:R0:W1:Y:S02]  /*1a6c0*/  SHFL.IDX P6, R14, R13, R12, R11 ;  /* 0x0000000c0d0e7389 */ /* 0x00006400000c000b */
[----:B01----:R-:W-:Y:S01]  /*1a6d0*/  ENDCOLLECTIVE ;  /* 0x000000000000791b */ /* 0x003fe20003800000 */
.L_x_957:
[----:B------:R-:W-:Y:S05]  /*1a6e0*/  BRA `(.L_x_958) ;  /* 0xffffff6c008c7947 */ /* 0x000fea000383ffff */
.L_x_745:
[----:B------:R-:W-:Y:S01]  /*1a6f0*/  BSSY B1, `(.L_x_959) ;  /* 0x0000008000017945 */ /* 0x000fe20003800000 */
[----:B---3--:R-:W-:Y:S02]  /*1a700*/  IMAD.MOV.U32 R13, RZ, RZ, R4 ;  /* 0x000000ffff0d7224 */ /* 0x008fe400078e0004 */
[----:B------:R-:W-:Y:S02]  /*1a710*/  IMAD.MOV.U32 R12, RZ, RZ, 0x1 ;  /* 0x00000001ff0c7424 */ /* 0x000fe400078e00ff */
[----:B------:R-:W-:Y:S02]  /*1a720*/  IMAD.MOV.U32 R11, RZ, RZ, 0x181f ;  /* 0x0000181fff0b7424 */ /* 0x000fe400078e00ff */
[----:B------:R-:W-:-:S07]  /*1a730*/  IMAD.MOV.U32 R15, RZ, RZ, -0x1 ;  /* 0xffffffffff0f7424 */ /* 0x000fce00078e00ff */
[----:B012-4-:R-:W-:Y:S05]  /*1a740*/  WARPSYNC.COLLECTIVE R15, `(.L_x_960) ;  /* 0x000000000f087348 */ /* 0x017fea0003c00000 */
[----:B----4-:R3:W4:Y:S02]  /*1a750*/  SHFL.IDX P6, R14, R13, R12, R11 ;  /* 0x0000000c0d0e7389 */ /* 0x01072400000c000b */
[----:B01234-:R-:W-:Y:S01]  /*1a760*/  ENDCOLLECTIVE ;  /* 0x000000000000791b */ /* 0x01ffe20003800000 */
.L_x_960:
[----:B------:R-:W-:Y:S05]  /*1a770*/  BSYNC B1 ;  /* 0x0000000000017941 */ /* 0x000fea0003800000 */
.L_x_959:
        /* <DEDUP_REMOVED lines=8> */
.L_x_961:
[----:B------:R-:W-:Y:S05]  /*1a800*/  BRA `(.L_x_962) ;  /* 0xffffff6c00bc7947 */ /* 0x000fea000383ffff */
.L_x_748:
[----:B------:R-:W-:Y:S01]  /*1a810*/  BSSY B1, `(.L_x_963) ;  /* 0x0000008000017945 */ /* 0x000fe20003800000 */
[----:B0-----:R-:W-:Y:S02]  /*1a820*/  IMAD.MOV.U32 R13, RZ, RZ, R4 ;  /* 0x000000ffff0d7224 */ /* 0x001fe400078e0004 */
[----:B------:R-:W-:Y:S02]  /*1a830*/  IMAD.MOV.U32 R12, RZ, RZ, 0x2 ;  /* 0x00000002ff0c7424 */ /* 0x000fe400078e00ff */
[----:B------:R-:W-:Y:S02]  /*1a840*/  IMAD.MOV.U32 R11, RZ, RZ, 0x181f ;  /* 0x0000181fff0b7424 */ /* 0x000fe400078e00ff */
[----:B------:R-:W-:-:S07]  /*1a850*/  IMAD.MOV.U32 R15, RZ, RZ, -0x1 ;  /* 0xffffffffff0f7424 */ /* 0x000fce00078e00ff */
[----:B-1234-:R-:W-:Y:S05]  /*1a860*/  WARPSYNC.COLLECTIVE R15, `(.L_x_964) ;  /* 0x000000000f087348 */ /* 0x01efea0003c00000 */
[----:B----4-:R0:W4:Y:S02]  /*1a870*/  SHFL.IDX P6, R14, R13, R12, R11 ;  /* 0x0000000c0d0e7389 */ /* 0x01012400000c000b */
[----:B01234-:R-:W-:Y:S01]  /*1a880*/  ENDCOLLECTIVE ;  /* 0x000000000000791b */ /* 0x01ffe20003800000 */
.L_x_964:
[----:B------:R-:W-:Y:S05]  /*1a890*/  BSYNC B1 ;  /* 0x0000000000017941 */ /* 0x000fea0003800000 */
.L_x_963:
        /* <DEDUP_REMOVED lines=8> */
.L_x_965:
[----:B------:R-:W-:Y:S05]  /*1a920*/  BRA `(.L_x_966) ;  /* 0xffffff6c00e87947 */ /* 0x000fea000383ffff */
.L_x_751:
[----:B------:R-:W-:Y:S01]  /*1a930*/  BSSY B1, `(.L_x_967) ;  /* 0x0000008000017945 */ /* 0x000fe20003800000 */
[----:B0-----:R-:W-:Y:S02]  /*1a940*/  IMAD.MOV.U32 R13, RZ, RZ, R4 ;  /* 0x000000ffff0d7224 */ /* 0x001fe400078e0004 */
[----:B------:R-:W-:Y:S02]  /*1a950*/  IMAD.MOV.U32 R12, RZ, RZ, 0x3 ;  /* 0x00000003ff0c7424 */ /* 0x000fe400078e00ff */
[----:B------:R-:W-:Y:S02]  /*1a960*/  IMAD.MOV.U32 R11, RZ, RZ, 0x181f ;  /* 0x0000181fff0b7424 */ /* 0x000fe400078e00ff */
[----:B------:R-:W-:-:S07]  /*1a970*/  IMAD.MOV.U32 R15, RZ, RZ, -0x1 ;  /* 0xffffffffff0f7424 */ /* 0x000fce00078e00ff */
[----:B-1234-:R-:W-:Y:S05]  /*1a980*/  WARPSYNC.COLLECTIVE R15, `(.L_x_968) ;  /* 0x000000000f087348 */ /* 0x01efea0003c00000 */
[----:B------:R0:W0:Y:S02]  /*1a990*/  SHFL.IDX P6, R14, R13, R12, R11 ;  /* 0x0000000c0d0e7389 */ /* 0x00002400000c000b */
[----:B01234-:R-:W-:Y:S01]  /*1a9a0*/  ENDCOLLECTIVE ;  /* 0x000000000000791b */ /* 0x01ffe20003800000 */
.L_x_968:
[----:B------:R-:W-:Y:S05]  /*1a9b0*/  BSYNC B1 ;  /* 0x0000000000017941 */ /* 0x000fea0003800000 */
.L_x_967:
        /* <DEDUP_REMOVED lines=8> */
.L_x_969:
[----:B------:R-:W-:Y:S05]  /*1aa40*/  BRA `(.L_x_970) ;  /* 0xffffff7000147947 */ /* 0x000fea000383ffff */
.L_x_768:
[----:B------:R-:W1:Y:S01]  /*1aa50*/  S2R R5, SR_TID.X ;  /* 0x0000000000057919 */ /* 0x000e620000002100 */
[----:B------:R-:W-:Y:S01]  /*1aa60*/  BSSY B1, `(.L_x_971) ;  /* 0x000000a000017945 */ /* 0x000fe20003800000 */
[----:B0-----:R-:W-:Y:S02]  /*1aa70*/  IMAD.MOV.U32 R12, RZ, RZ, RZ ;  /* 0x000000ffff0c7224 */ /* 0x001fe400078e00ff */
[----:B------:R-:W-:Y:S02]  /*1aa80*/  IMAD.MOV.U32 R11, RZ, RZ, 0x1f ;  /* 0x0000001fff0b7424 */ /* 0x000fe400078e00ff */
[----:B------:R-:W-:Y:S01]  /*1aa90*/  IMAD.MOV.U32 R15, RZ, RZ, -0x1 ;  /* 0xffffffffff0f7424 */ /* 0x000fe200078e00ff */
[----:B-1----:R-:W-:-:S04]  /*1aaa0*/  SHF.R.U32.HI R5, RZ, 0x5, R5 ;  /* 0x00000005ff057819 */ /* 0x002fc80000011605 */
[----:B------:R-:W-:-:S05]  /*1aab0*/  LOP3.LUT R5, R5, 0x3, RZ, 0xc0, !PT ;  /* 0x0000000305057812 */ /* 0x000fca00078ec0ff */
[----:B------:R-:W-:-:S07]  /*1aac0*/  IMAD.MOV.U32 R13, RZ, RZ, R5 ;  /* 0x000000ffff0d7224 */ /* 0x000fce00078e0005 */
[----:B------:R-:W-:Y:S05]  /*1aad0*/  WARPSYNC.COLLECTIVE R15, `(.L_x_972) ;  /* 0x000000000f087348 */ /* 0x000fea0003c00000 */
[----:B------:R0:W1:Y:S02]  /*1aae0*/  SHFL.IDX P6, R14, R13, R12, R11 ;  /* 0x0000000c0d0e7389 */ /* 0x00006400000c000b */
[----:B01----:R-:W-:Y:S01]  /*1aaf0*/  ENDCOLLECTIVE ;  /* 0x000000000000791b */ /* 0x003fe20003800000 */
.L_x_972:
[----:B------:R-:W-:Y:S05]  /*1ab00*/  BSYNC B1 ;  /* 0x0000000000017941 */ /* 0x000fea0003800000 */
.L_x_971:
[----:B------:R-:W-:Y:S05]  /*1ab10*/  BRA `(.L_x_973) ;  /* 0xffffff8800387947 */ /* 0x000fea000383ffff */
.L_x_770:
[----:B------:R-:W-:Y:S01]  /*1ab20*/  BSSY B1, `(.L_x_974) ;  /* 0x0000006000017945 */ /* 0x000fe20003800000 */
[----:B------:R-:W-:-:S07]  /*1ab30*/  IMAD.MOV.U32 R15, RZ, RZ, -0x1 ;  /* 0xffffffffff0f7424 */ /* 0x000fce00078e00ff */
[----:B0-----:R-:W-:Y:S05]  /*1ab40*/  WARPSYNC.COLLECTIVE R15, `(.L_x_975) ;  /* 0x000000000f0c7348 */ /* 0x001fea0003c00000 */
[----:B------:R-:W-:Y:S02]  /*1ab50*/  ELECT P6, UR62, PT ;  /* 0x00000000003e782f */ /* 0x000fe400038c0000 */
[----:B------:R-:W-:Y:S01]  /*1ab60*/  MOV R14, UR62 ;  /* 0x0000003e000e7c02 */ /* 0x000fe20008000f00 */
[----:B0-----:R-:W-:Y:S10]  /*1ab70*/  ENDCOLLECTIVE ;  /* 0x000000000000791b */ /* 0x001ff40003800000 */
.L_x_975:
[----:B------:R-:W-:Y:S05]  /*1ab80*/  BSYNC B1 ;  /* 0x0000000000017941 */ /* 0x000fea0003800000 */
.L_x_974:
[----:B------:R-:W-:Y:S05]  /*1ab90*/  BRA `(.L_x_769) ;  /* 0xffffff8800307947 */ /* 0x000fea000383ffff */
.L_x_772:
[----:B0-----:R0:W1:Y:S02]  /*1aba0*/  SYNCS.PHASECHK.TRANS64.TRYWAIT P0, [R18+URZ+0x22820], R4 ;  /* 0x02282004120075a7 */ /* 0x001064000800017f */
[----:B-1----:R-:W-:Y:S05]  /*1abb0*/  @!P0 NANOSLEEP.SYNCS 0x989680 ;  /* 0x009896800000895d */ /* 0x002fea0003900000 */
[----:B------:R-:W1:Y:S02]  /*1abc0*/  @!P0 SYNCS.PHASECHK.TRANS64 P0, [R18+URZ+0x22820], R4 ;  /* 0x02282004120085a7 */ /* 0x000e64000800007f */
[----:B-1----:R-:W-:Y:S05]  /*1abd0*/  @!P0 BRA `(.L_x_772) ;  /* 0xfffffffc00f08947 */ /* 0x002fea000383ffff */
[----:B------:R-:W-:Y:S05]  /*1abe0*/  BRA `(.L_x_976) ;  /* 0xffffff8800407947 */ /* 0x000fea000383ffff */
.L_x_776:
[----:B0-----:R0:W1:Y:S02]  /*1abf0*/  SYNCS.PHASECHK.TRANS64.TRYWAIT P0, [R4+URZ+0x228a0], R9 ;  /* 0x0228a009040075a7 */ /* 0x001064000800017f */
[----:B-1----:R-:W-:Y:S05]  /*1ac00*/  @!P0 NANOSLEEP.SYNCS 0x989680 ;  /* 0x009896800000895d */ /* 0x002fea0003900000 */
[----:B------:R-:W1:Y:S02]  /*1ac10*/  @!P0 SYNCS.PHASECHK.TRANS64 P0, [R4+URZ+0x228a0], R9 ;  /* 0x0228a009040085a7 */ /* 0x000e64000800007f */
[----:B-1----:R-:W-:Y:S05]  /*1ac20*/  @!P0 BRA `(.L_x_776) ;  /* 0xfffffffc00f08947 */ /* 0x002fea000383ffff */
[----:B------:R-:W-:Y:S05]  /*1ac30*/  BRA `(.L_x_977) ;  /* 0xffffff8800607947 */ /* 0x000fea000383ffff */
.L_x_781:
[----:B-1----:R1:W2:Y:S02]  /*1ac40*/  SYNCS.PHASECHK.TRANS64.TRYWAIT P0, [R4+URZ+0x228c0], R9 ;  /* 0x0228c009040075a7 */ /* 0x0022a4000800017f */
[----:B--2---:R-:W-:Y:S05]  /*1ac50*/  @!P0 NANOSLEEP.SYNCS 0x989680 ;  /* 0x009896800000895d */ /* 0x004fea0003900000 */
[----:B------:R-:W2:Y:S02]  /*1ac60*/  @!P0 SYNCS.PHASECHK.TRANS64 P0, [R4+URZ+0x228c0], R9 ;  /* 0x0228c009040085a7 */ /* 0x000ea4000800007f */
[----:B--2---:R-:W-:Y:S05]  /*1ac70*/  @!P0 BRA `(.L_x_781) ;  /* 0xfffffffc00f08947 */ /* 0x004fea000383ffff */
[----:B------:R-:W-:Y:S05]  /*1ac80*/  BRA `(.L_x_978) ;  /* 0xffffff8800e07947 */ /* 0x000fea000383ffff */
.L_x_791:
[----:B0-----:R0:W1:Y:S02]  /*1ac90*/  SYNCS.PHASECHK.TRANS64.TRYWAIT P2, [R5+URZ+0x228a0], R6 ;  /* 0x0228a006050075a7 */ /* 0x001064000804017f */
[----:B-1----:R-:W-:Y:S05]  /*1aca0*/  @!P2 NANOSLEEP.SYNCS 0x989680 ;  /* 0x009896800000a95d */ /* 0x002fea0003900000 */
[----:B------:R-:W1:Y:S02]  /*1acb0*/  @!P2 SYNCS.PHASECHK.TRANS64 P2, [R5+URZ+0x228a0], R6 ;  /* 0x0228a0060500a5a7 */ /* 0x000e64000804007f */
[----:B-1----:R-:W-:Y:S05]  /*1acc0*/  @!P2 BRA `(.L_x_791) ;  /* 0xfffffffc00f0a947 */ /* 0x002fea000383ffff */
[----:B------:R-:W-:Y:S05]  /*1acd0*/  BRA `(.L_x_979) ;  /* 0xffffff9000707947 */ /* 0x000fea000383ffff */
.L_x_796:
[----:B-1----:R1:W2:Y:S02]  /*1ace0*/  SYNCS.PHASECHK.TRANS64.TRYWAIT P2, [R5+URZ+0x228c0], R6 ;  /* 0x0228c006050075a7 */ /* 0x0022a4000804017f */
[----:B--2---:R-:W-:Y:S05]  /*1acf0*/  @!P2 NANOSLEEP.SYNCS 0x989680 ;  /* 0x009896800000a95d */ /* 0x004fea0003900000 */
[----:B------:R-:W2:Y:S02]  /*1ad00*/  @!P2 SYNCS.PHASECHK.TRANS64 P2, [R5+URZ+0x228c0], R6 ;  /* 0x0228c0060500a5a7 */ /* 0x000ea4000804007f */
[----:B--2---:R-:W-:Y:S05]  /*1ad10*/  @!P2 BRA `(.L_x_796) ;  /* 0xfffffffc00f0a947 */ /* 0x004fea000383ffff */
[----:B------:R-:W-:Y:S05]  /*1ad20*/  BRA `(.L_x_980) ;  /* 0xffffff9000ec7947 */ /* 0x000fea000383ffff */
.L_x_814:
        /* <DEDUP_REMOVED lines=11> */
.L_x_982:
[----:B------:R-:W-:Y:S05]  /*1ade0*/  BSYNC B0 ;  /* 0x0000000000007941 */ /* 0x000fea0003800000 */
.L_x_981:
[----:B------:R-:W-:Y:S05]  /*1adf0*/  BRA `(.L_x_983) ;  /* 0xffffffa0006c7947 */ /* 0x000fea000383ffff */
.L_x_816:
[----:B------:R-:W-:Y:S01]  /*1ae00*/  BSSY B0, `(.L_x_984) ;  /* 0x0000006000007945 */ /* 0x000fe20003800000 */
[----:B------:R-:W-:-:S07]  /*1ae10*/  IMAD.MOV.U32 R15, RZ, RZ, -0x1 ;  /* 0xffffffffff0f7424 */ /* 0x000fce00078e00ff */
[----:B0-----:R-:W-:Y:S05]  /*1ae20*/  WARPSYNC.COLLECTIVE R15, `(.L_x_985) ;  /* 0x000000000f0c7348 */ /* 0x001fea0003c00000 */
[----:B------:R-:W-:Y:S02]  /*1ae30*/  ELECT P6, UR62, PT ;  /* 0x00000000003e782f */ /* 0x000fe400038c0000 */
[----:B------:R-:W-:Y:S01]  /*1ae40*/  MOV R14, UR62 ;  /* 0x0000003e000e7c02 */ /* 0x000fe20008000f00 */
[----:B0-----:R-:W-:Y:S10]  /*1ae50*/  ENDCOLLECTIVE ;  /* 0x000000000000791b */ /* 0x001ff40003800000 */
.L_x_985:
[----:B------:R-:W-:Y:S05]  /*1ae60*/  BSYNC B0 ;  /* 0x0000000000007941 */ /* 0x000fea0003800000 */
.L_x_984:
[----:B------:R-:W-:Y:S05]  /*1ae70*/  BRA `(.L_x_986) ;  /* 0xffffffa000787947 */ /* 0x000fea000383ffff */
.L_x_818:
[----:B0-----:R0:W1:Y:S02]  /*1ae80*/  SYNCS.PHASECHK.TRANS64.TRYWAIT P0, [R0+URZ+0x22840], R2 ;  /* 0x02284002000075a7 */ /* 0x001064000800017f */
[----:B-1----:R-:W-:Y:S05]  /*1ae90*/  @!P0 NANOSLEEP.SYNCS 0x989680 ;  /* 0x009896800000895d */ /* 0x002fea0003900000 */
[----:B------:R-:W1:Y:S02]  /*1aea0*/  @!P0 SYNCS.PHASECHK.TRANS64 P0, [R0+URZ+0x22840], R2 ;  /* 0x02284002000085a7 */ /* 0x000e64000800007f */
[----:B-1----:R-:W-:Y:S05]  /*1aeb0*/  @!P0 BRA `(.L_x_818) ;  /* 0xfffffffc00f08947 */ /* 0x002fea000383ffff */
[----:B------:R-:W-:Y:S05]  /*1aec0*/  BRA `(.L_x_987) ;  /* 0xffffffa000d87947 */ /* 0x000fea000383ffff */
.L_x_822:
        /* <DEDUP_REMOVED lines=15> */
.L_x_988:
[----:B------:R-:W-:Y:S02]  /*1afc0*/  IMAD.MOV.U32 R13, RZ, RZ, R4 ;  /* 0x000000ffff0d7224 */ /* 0x000fe400078e0004 */
[----:B------:R-:W-:-:S07]  /*1afd0*/  IMAD.MOV.U32 R6, RZ, RZ, R14 ;  /* 0x000000ffff067224 */ /* 0x000fce00078e000e */
[----:B------:R-:W-:Y:S05]  /*1afe0*/  WARPSYNC.COLLECTIVE R15, `(.L_x_989) ;  /* 0x000000000f087348 */ /* 0x000fea0003c00000 */
[----:B------:R0:W1:Y:S02]  /*1aff0*/  SHFL.IDX P6, R14, R13, R12, R11 ;  /* 0x0000000c0d0e7389 */ /* 0x00006400000c000b */
[----:B01----:R-:W-:Y:S01]  /*1b000*/  ENDCOLLECTIVE ;  /* 0x000000000000791b */ /* 0x003fe20003800000 */
.L_x_989:
[----:B------:R-:W-:Y:S02]  /*1b010*/  IMAD.MOV.U32 R13, RZ, RZ, R3 ;  /* 0x000000ffff0d7224 */ /* 0x000fe400078e0003 */
[----:B------:R-:W-:Y:S02]  /*1b020*/  IMAD.MOV.U32 R12, RZ, RZ, 0x1 ;  /* 0x00000001ff0c7424 */ /* 0x000fe400078e00ff */
[----:B------:R-:W-:-:S07]  /*1b030*/  IMAD.MOV.U32 R7, RZ, RZ, R14 ;  /* 0x000000ffff077224 */ /* 0x000fce00078e000e */
[----:B------:R-:W-:Y:S05]  /*1b040*/  WARPSYNC.COLLECTIVE R15, `(.L_x_990) ;  /* 0x000000000f087348 */ /* 0x000fea0003c00000 */
[----:B------:R0:W1:Y:S02]  /*1b050*/  SHFL.IDX P6, R14, R13, R12, R11 ;  /* 0x0000000c0d0e7389 */ /* 0x00006400000c000b */
[----:B01----:R-:W-:Y:S01]  /*1b060*/  ENDCOLLECTIVE ;  /* 0x000000000000791b */ /* 0x003fe20003800000 */
.L_x_990:
        /* <DEDUP_REMOVED lines=15> */
.L_x_991:
[----:B------:R-:W-:Y:S02]  /*1b160*/  IMAD.MOV.U32 R13, RZ, RZ, R3 ;  /* 0x000000ffff0d7224 */ /* 0x000fe400078e0003 */
[----:B------:R-:W-:Y:S02]  /*1b170*/  IMAD.MOV.U32 R12, RZ, RZ, 0x2 ;  /* 0x00000002ff0c7424 */ /* 0x000fe400078e00ff */
[----:B------:R-:W-:-:S07]  /*1b180*/  IMAD.MOV.U32 R5, RZ, RZ, R14 ;  /* 0x000000ffff057224 */ /* 0x000fce00078e000e */
[----:B------:R-:W-:Y:S05]  /*1b190*/  WARPSYNC.COLLECTIVE R15, `(.L_x_992) ;  /* 0x000000000f087348 */ /* 0x000fea0003c00000 */
[----:B------:R0:W1:Y:S02]  /*1b1a0*/  SHFL.IDX P6, R14, R13, R12, R11 ;  /* 0x0000000c0d0e7389 */ /* 0x00006400000c000b */
[----:B01----:R-:W-:Y:S01]  /*1b1b0*/  ENDCOLLECTIVE ;  /* 0x000000000000791b */ /* 0x003fe20003800000 */
.L_x_992:
        /* <DEDUP_REMOVED lines=15> */
.L_x_993:
[----:B------:R-:W-:Y:S02]  /*1b2b0*/  IMAD.MOV.U32 R13, RZ, RZ, R3 ;  /* 0x000000ffff0d7224 */ /* 0x000fe400078e0003 */
[----:B------:R-:W-:Y:S02]  /*1b2c0*/  IMAD.MOV.U32 R12, RZ, RZ, 0x3 ;  /* 0x00000003ff0c7424 */ /* 0x000fe400078e00ff */
[----:B------:R-:W-:-:S07]  /*1b2d0*/  IMAD.MOV.U32 R5, RZ, RZ, R14 ;  /* 0x000000ffff057224 */ /* 0x000fce00078e000e */
[----:B------:R-:W-:Y:S05]  /*1b2e0*/  WARPSYNC.COLLECTIVE R15, `(.L_x_994) ;  /* 0x000000000f087348 */ /* 0x000fea0003c00000 */
[----:B------:R0:W1:Y:S02]  /*1b2f0*/  SHFL.IDX P6, R14, R13, R12, R11 ;  /* 0x0000000c0d0e7389 */ /* 0x00006400000c000b */
[----:B01----:R-:W-:Y:S01]  /*1b300*/  ENDCOLLECTIVE ;  /* 0x000000000000791b */ /* 0x003fe20003800000 */
.L_x_994:
        /* <DEDUP_REMOVED lines=15> */
.L_x_995:
[----:B------:R-:W-:Y:S02]  /*1b400*/  IMAD.MOV.U32 R13, RZ, RZ, R3 ;  /* 0x000000ffff0d7224 */ /* 0x000fe400078e0003 */
[----:B------:R-:W-:Y:S02]  /*1b410*/  IMAD.MOV.U32 R12, RZ, RZ, 0x4 ;  /* 0x00000004ff0c7424 */ /* 0x000fe400078e00ff */
[----:B------:R-:W-:-:S07]  /*1b420*/  IMAD.MOV.U32 R5, RZ, RZ, R14 ;  /* 0x000000ffff057224 */ /* 0x000fce00078e000e */
[----:B------:R-:W-:Y:S05]  /*1b430*/  WARPSYNC.COLLECTIVE R15, `(.L_x_996) ;  /* 0x000000000f087348 */ /* 0x000fea0003c00000 */
[----:B------:R0:W1:Y:S02]  /*1b440*/  SHFL.IDX P6, R14, R13, R12, R11 ;  /* 0x0000000c0d0e7389 */ /* 0x00006400000c000b */
[----:B01----:R-:W-:Y:S01]  /*1b450*/  ENDCOLLECTIVE ;  /* 0x000000000000791b */ /* 0x003fe20003800000 */
.L_x_996:
        /* <DEDUP_REMOVED lines=15> */
.L_x_997:
[----:B------:R-:W-:Y:S02]  /*1b550*/  IMAD.MOV.U32 R13, RZ, RZ, R3 ;  /* 0x000000ffff0d7224 */ /* 0x000fe400078e0003 */
[----:B------:R-:W-:Y:S02]  /*1b560*/  IMAD.MOV.U32 R12, RZ, RZ, 0x5 ;  /* 0x00000005ff0c7424 */ /* 0x000fe400078e00ff */
[----:B------:R-:W-:-:S07]  /*1b570*/  IMAD.MOV.U32 R5, RZ, RZ, R14 ;  /* 0x000000ffff057224 */ /* 0x000fce00078e000e */
[----:B------:R-:W-:Y:S05]  /*1b580*/  WARPSYNC.COLLECTIVE R15, `(.L_x_998) ;  /* 0x000000000f087348 */ /* 0x000fea0003c00000 */
[----:B------:R0:W1:Y:S02]  /*1b590*/  SHFL.IDX P6, R14, R13, R12, R11 ;  /* 0x0000000c0d0e7389 */ /* 0x00006400000c000b */
[----:B01----:R-:W-:Y:S01]  /*1b5a0*/  ENDCOLLECTIVE ;  /* 0x000000000000791b */ /* 0x003fe20003800000 */
.L_x_998:
        /* <DEDUP_REMOVED lines=15> */
.L_x_999:
[----:B------:R-:W-:Y:S02]  /*1b6a0*/  IMAD.MOV.U32 R13, RZ, RZ, R3 ;  /* 0x000000ffff0d7224 */ /* 0x000fe400078e0003 */
[----:B------:R-:W-:Y:S02]  /*1b6b0*/  IMAD.MOV.U32 R12, RZ, RZ, 0x6 ;  /* 0x00000006ff0c7424 */ /* 0x000fe400078e00ff */
[----:B------:R-:W-:-:S07]  /*1b6c0*/  IMAD.MOV.U32 R5, RZ, RZ, R14 ;  /* 0x000000ffff057224 */ /* 0x000fce00078e000e */
[----:B------:R-:W-:Y:S05]  /*1b6d0*/  WARPSYNC.COLLECTIVE R15, `(.L_x_1000) ;  /* 0x000000000f087348 */ /* 0x000fea0003c00000 */
[----:B------:R0:W1:Y:S02]  /*1b6e0*/  SHFL.IDX P6, R14, R13, R12, R11 ;  /* 0x0000000c0d0e7389 */ /* 0x00006400000c000b */
[----:B01----:R-:W-:Y:S01]  /*1b6f0*/  ENDCOLLECTIVE ;  /* 0x000000000000791b */ /* 0x003fe20003800000 */
.L_x_1000:
        /* <DEDUP_REMOVED lines=13> */
.L_x_1001:
        /* <DEDUP_REMOVED lines=8> */
.L_x_1002:
        /* <DEDUP_REMOVED lines=13> */
.L_x_1003:
[----:B------:R-:W-:Y:S01]  /*1b920*/  IMAD.MOV.U32 R3, RZ, RZ, R14 ;  /* 0x000000ffff037224 */ /* 0x000fe200078e000e */
[----:B------:R-:W-:Y:S06]  /*1b930*/  BRA `(.L_x_1004) ;  /* 0xffffffa400647947 */ /* 0x000fec000383ffff */
.L_x_825:
[----:B0-----:R0:W1:Y:S02]  /*1b940*/  SYNCS.PHASECHK.TRANS64.TRYWAIT P0, [R18+URZ+0x22820], R0 ;  /* 0x02282000120075a7 */ /* 0x001064000800017f */
[----:B-1----:R-:W-:Y:S05]  /*1b950*/  @!P0 NANOSLEEP.SYNCS 0x989680 ;  /* 0x009896800000895d */ /* 0x002fea0003900000 */
[----:B------:R-:W1:Y:S02]  /*1b960*/  @!P0 SYNCS.PHASECHK.TRANS64 P0, [R18+URZ+0x22820], R0 ;  /* 0x02282000120085a7 */ /* 0x000e64000800007f */
[----:B-1----:R-:W-:Y:S05]  /*1b970*/  @!P0 BRA `(.L_x_825) ;  /* 0xfffffffc00f08947 */ /* 0x002fea000383ffff */
[----:B------:R-:W-:Y:S05]  /*1b980*/  BRA `(.L_x_1005) ;  /* 0xffffffa400c07947 */ /* 0x000fea000383ffff */
.L_x_829:
[----:B0-----:R0:W1:Y:S02]  /*1b990*/  SYNCS.PHASECHK.TRANS64.TRYWAIT P0, [R2+URZ+0x22860], R0 ;  /* 0x02286000020075a7 */ /* 0x001064000800017f */
[----:B-1----:R-:W-:Y:S05]  /*1b9a0*/  @!P0 NANOSLEEP.SYNCS 0x989680 ;  /* 0x009896800000895d */ /* 0x002fea0003900000 */
[----:B------:R-:W1:Y:S02]  /*1b9b0*/  @!P0 SYNCS.PHASECHK.TRANS64 P0, [R2+URZ+0x22860], R0 ;  /* 0x02286000020085a7 */ /* 0x000e64000800007f */
[----:B-1----:R-:W-:Y:S05]  /*1b9c0*/  @!P0 BRA `(.L_x_829) ;  /* 0xfffffffc00f08947 */ /* 0x002fea000383ffff */
[----:B------:R-:W-:Y:S05]  /*1b9d0*/  BRA `(.L_x_1006) ;  /* 0xffffffa400e47947 */ /* 0x000fea000383ffff */
.L_x_844:
[----:B-1----:R1:W2:Y:S02]  /*1b9e0*/  SYNCS.PHASECHK.TRANS64.TRYWAIT P0, [R2+URZ+0x22840], R6 ;  /* 0x02284006020075a7 */ /* 0x0022a4000800017f */
[----:B--2---:R-:W-:Y:S05]  /*1b9f0*/  @!P0 NANOSLEEP.SYNCS 0x989680 ;  /* 0x009896800000895d */ /* 0x004fea0003900000 */
[----:B------:R-:W2:Y:S02]  /*1ba00*/  @!P0 SYNCS.PHASECHK.TRANS64 P0, [R2+URZ+0x22840], R6 ;  /* 0x02284006020085a7 */ /* 0x000ea4000800007f */
[----:B--2---:R-:W-:Y:S05]  /*1ba10*/  @!P0 BRA `(.L_x_844) ;  /* 0xfffffffc00f08947 */ /* 0x004fea000383ffff */
[----:B------:R-:W-:Y:S05]  /*1ba20*/  BRA `(.L_x_1007) ;  /* 0xffffffb000047947 */ /* 0x000fea000383ffff */
.L_x_849:
[----:B0-----:R0:W2:Y:S02]  /*1ba30*/  SYNCS.PHASECHK.TRANS64.TRYWAIT P0, [R2+URZ+0x22860], R6 ;  /* 0x02286006020075a7 */ /* 0x0010a4000800017f */
[----:B--2---:R-:W-:Y:S05]  /*1ba40*/  @!P0 NANOSLEEP.SYNCS 0x989680 ;  /* 0x009896800000895d */ /* 0x004fea0003900000 */
[----:B------:R-:W2:Y:S02]  /*1ba50*/  @!P0 SYNCS.PHASECHK.TRANS64 P0, [R2+URZ+0x22860], R6 ;  /* 0x02286006020085a7 */ /* 0x000ea4000800007f */
[----:B--2---:R-:W-:Y:S05]  /*1ba60*/  @!P0 BRA `(.L_x_849) ;  /* 0xfffffffc00f08947 */ /* 0x004fea000383ffff */
[----:B------:R-:W-:Y:S05]  /*1ba70*/  BRA `(.L_x_1008) ;  /* 0xffffffb000807947 */ /* 0x000fea000383ffff */
.L_x_860:
[----:B-1----:R1:W2:Y:S02]  /*1ba80*/  SYNCS.PHASECHK.TRANS64.TRYWAIT P0, [R3+URZ+0x22840], R2 ;  /* 0x02284002030075a7 */ /* 0x0022a4000800017f */
[----:B--2---:R-:W-:Y:S05]  /*1ba90*/  @!P0 NANOSLEEP.SYNCS 0x989680 ;  /* 0x009896800000895d */ /* 0x004fea0003900000 */
[----:B------:R-:W2:Y:S02]  /*1baa0*/  @!P0 SYNCS.PHASECHK.TRANS64 P0, [R3+URZ+0x22840], R2 ;  /* 0x02284002030085a7 */ /* 0x000ea4000800007f */
[----:B--2---:R-:W-:Y:S05]  /*1bab0*/  @!P0 BRA `(.L_x_860) ;  /* 0xfffffffc00f08947 */ /* 0x004fea000383ffff */
[----:B------:R-:W-:Y:S05]  /*1bac0*/  BRA `(.L_x_1009) ;  /* 0xffffffb8006c7947 */ /* 0x000fea000383ffff */
.L_x_865:
[----:B--2---:R2:W3:Y:S02]  /*1bad0*/  SYNCS.PHASECHK.TRANS64.TRYWAIT P0, [R3+URZ+0x22860], R2 ;  /* 0x02286002030075a7 */ /* 0x0044e4000800017f */
[----:B---3--:R-:W-:Y:S05]  /*1bae0*/  @!P0 NANOSLEEP.SYNCS 0x989680 ;  /* 0x009896800000895d */ /* 0x008fea0003900000 */
[----:B------:R-:W3:Y:S02]  /*1baf0*/  @!P0 SYNCS.PHASECHK.TRANS64 P0, [R3+URZ+0x22860], R2 ;  /* 0x02286002030085a7 */ /* 0x000ee4000800007f */
[----:B---3--:R-:W-:Y:S05]  /*1bb00*/  @!P0 BRA `(.L_x_865) ;  /* 0xfffffffc00f08947 */ /* 0x008fea000383ffff */
[----:B------:R-:W-:Y:S05]  /*1bb10*/  BRA `(.L_x_1010) ;  /* 0xffffffb800e87947 */ /* 0x000fea000383ffff */
.L_x_876:
[----:B-1----:R1:W2:Y:S02]  /*1bb20*/  SYNCS.PHASECHK.TRANS64.TRYWAIT P0, [R3+URZ+0x22840], R2 ;  /* 0x02284002030075a7 */ /* 0x0022a4000800017f */
[----:B--2---:R-:W-:Y:S05]  /*1bb30*/  @!P0 NANOSLEEP.SYNCS 0x989680 ;  /* 0x009896800000895d */ /* 0x004fea0003900000 */
[----:B------:R-:W2:Y:S02]  /*1bb40*/  @!P0 SYNCS.PHASECHK.TRANS64 P0, [R3+URZ+0x22840], R2 ;  /* 0x02284002030085a7 */ /* 0x000ea4000800007f */
[----:B--2---:R-:W-:Y:S05]  /*1bb50*/  @!P0 BRA `(.L_x_876) ;  /* 0xfffffffc00f08947 */ /* 0x004fea000383ffff */
[----:B------:R-:W-:Y:S05]  /*1bb60*/  BRA `(.L_x_1011) ;  /* 0xffffffc000b87947 */ /* 0x000fea000383ffff */
.L_x_881:
[----:B--2---:R2:W3:Y:S02]  /*1bb70*/  SYNCS.PHASECHK.TRANS64.TRYWAIT P0, [R3+URZ+0x22860], R2 ;  /* 0x02286002030075a7 */ /* 0x0044e4000800017f */
[----:B---3--:R-:W-:Y:S05]  /*1bb80*/  @!P0 NANOSLEEP.SYNCS 0x989680 ;  /* 0x009896800000895d */ /* 0x008fea0003900000 */
[----:B------:R-:W3:Y:S02]  /*1bb90*/  @!P0 SYNCS.PHASECHK.TRANS64 P0, [R3+URZ+0x22860], R2 ;  /* 0x02286002030085a7 */ /* 0x000ee4000800007f */
[----:B---3--:R-:W-:Y:S05]  /*1bba0*/  @!P0 BRA `(.L_x_881) ;  /* 0xfffffffc00f08947 */ /* 0x008fea000383ffff */
[----:B------:R-:W-:Y:S05]  /*1bbb0*/  BRA `(.L_x_1012) ;  /* 0xffffffc400347947 */ /* 0x000fea000383ffff */
.L_x_893:
[----:B------:R-:W2:Y:S01]  /*1bbc0*/  LDL R0, [R1] ;  /* 0x0000000001007983 */ /* 0x000ea20000100800 */
[----:B------:R-:W-:Y:S01]  /*1bbd0*/  BSSY B0, `(.L_x_1013) ;  /* 0x0000008000007945 */ /* 0x000fe20003800000 */
[----:B0-----:R-:W-:Y:S02]  /*1bbe0*/  IMAD.MOV.U32 R12, RZ, RZ, RZ ;  /* 0x000000ffff0c7224 */ /* 0x001fe400078e00ff */
[----:B------:R-:W-:Y:S02]  /*1bbf0*/  IMAD.MOV.U32 R11, RZ, RZ, 0x1f ;  /* 0x0000001fff0b7424 */ /* 0x000fe400078e00ff */
[----:B------:R-:W-:Y:S02]  /*1bc00*/  IMAD.MOV.U32 R15, RZ, RZ, -0x1 ;  /* 0xffffffffff0f7424 */ /* 0x000fe400078e00ff */
[----:B--2---:R-:W-:-:S07]  /*1bc10*/  IMAD.MOV.U32 R13, RZ, RZ, R0 ;  /* 0x000000ffff0d7224 */ /* 0x004fce00078e0000 */
[----:B-1----:R-:W-:Y:S05]  /*1bc20*/  WARPSYNC.COLLECTIVE R15, `(.L_x_1014) ;  /* 0x000000000f087348 */ /* 0x002fea0003c00000 */
[----:B------:R0:W2:Y:S02]  /*1bc30*/  SHFL.IDX P6, R14, R13, R12, R11 ;  /* 0x0000000c0d0e7389 */ /* 0x0000a400000c000b */
[----:B012---:R-:W-:Y:S01]  /*1bc40*/  ENDCOLLECTIVE ;  /* 0x000000000000791b */ /* 0x007fe20003800000 */
.L_x_1014:
[----:B------:R-:W-:Y:S05]  /*1bc50*/  BSYNC B0 ;  /* 0x0000000000007941 */ /* 0x000fea0003800000 */
.L_x_1013:
        /* <DEDUP_REMOVED lines=9> */
.L_x_1015:
        /* <DEDUP_REMOVED lines=9> */
[----:B-1----:R-:W-:-:S06]  /*1bd80*/  @!P1 IMAD.WIDE R2, R4, 0x4, R6 ;  /* 0x0000000404029825 */ /* 0x002fcc00078e0206 */
[----:B------:R-:W3:Y:S01]  /*1bd90*/  @!P1 LDG.E R2, desc[UR40][R2.64] ;  /* 0x0000002802029981 */ /* 0x000ee2000c1e1900 */
[----:B------:R-:W-:Y:S01]  /*1bda0*/  IMAD.MOV.U32 R4, RZ, RZ, RZ ;  /* 0x000000ffff047224 */ /* 0x000fe200078e00ff */
[C---:B------:R-:W-:Y:S01]  /*1bdb0*/  ISETP.GE.U32.AND P2, PT, R16.reuse, 0x2, PT ;  /* 0x000000021000780c */ /* 0x040fe20003f46070 */
[----:B------:R-:W-:Y:S01]  /*1bdc0*/  IMAD.MOV.U32 R6, RZ, RZ, RZ ;  /* 0x000000ffff067224 */ /* 0x000fe200078e00ff */
[C---:B------:R-:W-:Y:S02]  /*1bdd0*/  ISETP.GE.U32.AND P3, PT, R16.reuse, 0x4, PT ;  /* 0x000000041000780c */ /* 0x040fe40003f66070 */
[C---:B------:R-:W-:Y:S02]  /*1bde0*/  ISETP.GE.U32.AND P4, PT, R16.reuse, 0x8, PT ;  /* 0x000000081000780c */ /* 0x040fe40003f86070 */
[----:B------:R-:W-:Y:S01]  /*1bdf0*/  ISETP.GE.U32.AND P5, PT, R16, 0x10, PT ;  /* 0x000000101000780c */ /* 0x000fe20003fa6070 */
[----:B--2---:R-:W-:Y:S02]  /*1be00*/  @!P1 IMAD.MOV.U32 R4, RZ, RZ, R8 ;  /* 0x000000ffff049224 */ /* 0x004fe400078e0008 */
[----:B------:R-:W-:-:S02]  /*1be10*/  IMAD.MOV.U32 R8, RZ, RZ, RZ ;  /* 0x000000ffff087224 */ /* 0x000fc400078e00ff */
[----:B---3--:R-:W-:Y:S01]  /*1be20*/  @!P1 IMAD.MOV.U32 R6, RZ, RZ, R2 ;  /* 0x000000ffff069224 */ /* 0x008fe200078e0002 */
[----:B------:R-:W-:-:S03]  /*1be30*/  ISETP.NE.AND P1, PT, R16, RZ, PT ;  /* 0x000000ff1000720c */ /* 0x000fc60003f25270 */
[----:B------:R-:W-:-:S04]  /*1be40*/  IMAD R2, R6, R4, RZ ;  /* 0x0000000406027224 */ /* 0x000fc800078e02ff */
[----:B------:R-:W-:-:S07]  /*1be50*/  IMAD.MOV.U32 R13, RZ, RZ, R2 ;  /* 0x000000ffff0d7224 */ /* 0x000fce00078e0002 */
[----:B------:R-:W-:Y:S05]  /*1be60*/  WARPSYNC.COLLECTIVE R15, `(.L_x_1016) ;  /* 0x000000000f087348 */ /* 0x000fea0003c00000 */
[----:B------:R0:W1:Y:S02]  /*1be70*/  SHFL.UP P6, R14, R13, R12, R11 ;  /* 0x0400000c0d0e7389 */ /* 0x00006400000c000b */
[----:B01----:R-:W-:Y:S01]  /*1be80*/  ENDCOLLECTIVE ;  /* 0x000000000000791b */ /* 0x003fe20003800000 */
.L_x_1016:
[----:B------:R-:W-:Y:S02]  /*1be90*/  IMAD.MOV.U32 R12, RZ, RZ, 0x2 ;  /* 0x00000002ff0c7424 */ /* 0x000fe400078e00ff */
[----:B------:R-:W-:-:S05]  /*1bea0*/  IMAD.MOV.U32 R3, RZ, RZ, R14 ;  /* 0x000000ffff037224 */ /* 0x000fca00078e000e */
[----:B------:R-:W-:-:S05]  /*1beb0*/  SEL R3, R3, RZ, P1 ;  /* 0x000000ff03037207 */ /* 0x000fca0000800000 */
[----:B------:R-:W-:-:S04]  /*1bec0*/  IMAD.IADD R2, R2, 0x1, R3 ;  /* 0x0000000102027824 */ /* 0x000fc800078e0203 */
[----:B------:R-:W-:-:S07]  /*1bed0*/  IMAD.MOV.U32 R13, RZ, RZ, R2 ;  /* 0x000000ffff0d7224 */ /* 0x000fce00078e0002 */
[----:B------:R-:W-:Y:S05]  /*1bee0*/  WARPSYNC.COLLECTIVE R15, `(.L_x_1017) ;  /* 0x000000000f087348 */ /* 0x000fea0003c00000 */
[----:B------:R0:W1:Y:S02]  /*1bef0*/  SHFL.UP P6, R14, R13, R12, R11 ;  /* 0x0400000c0d0e7389 */ /* 0x00006400000c000b */
[----:B01----:R-:W-:Y:S01]  /*1bf00*/  ENDCOLLECTIVE ;  /* 0x000000000000791b */ /* 0x003fe20003800000 */
.L_x_1017:
        /* <DEDUP_REMOVED lines=8> */
.L_x_1018:
        /* <DEDUP_REMOVED lines=8> */
.L_x_1019:
        /* <DEDUP_REMOVED lines=8> */
.L_x_1020:
[----:B------:R-:W-:Y:S02]  /*1c090*/  IMAD.MOV.U32 R12, RZ, RZ, 0x1f ;  /* 0x0000001fff0c7424 */ /* 0x000fe400078e00ff */
[----:B------:R-:W-:Y:S02]  /*1c0a0*/  IMAD.MOV.U32 R11, RZ, RZ, 0x1f ;  /* 0x0000001fff0b7424 */ /* 0x000fe400078e00ff */
[----:B------:R-:W-:-:S05]  /*1c0b0*/  IMAD.MOV.U32 R3, RZ, RZ, R14 ;  /* 0x000000ffff037224 */ /* 0x000fca00078e000e */
[----:B------:R-:W-:-:S05]  /*1c0c0*/  SEL R3, R3, RZ, P5 ;  /* 0x000000ff03037207 */ /* 0x000fca0002800000 */
[----:B------:R-:W-:-:S04]  /*1c0d0*/  IMAD.IADD R7, R2, 0x1, R3 ;  /* 0x0000000102077824 */ /* 0x000fc800078e0203 */
[----:B------:R-:W-:-:S07]  /*1c0e0*/  IMAD.MOV.U32 R13, RZ, RZ, R7 ;  /* 0x000000ffff0d7224 */ /* 0x000fce00078e0007 */
[----:B------:R-:W-:Y:S05]  /*1c0f0*/  WARPSYNC.COLLECTIVE R15, `(.L_x_1021) ;  /* 0x000000000f087348 */ /* 0x000fea0003c00000 */
[----:B------:R0:W1:Y:S02]  /*1c100*/  SHFL.IDX P6, R14, R13, R12, R11 ;  /* 0x0000000c0d0e7389 */ /* 0x00006400000c000b */
[----:B01----:R-:W-:Y:S01]  /*1c110*/  ENDCOLLECTIVE ;  /* 0x000000000000791b */ /* 0x003fe20003800000 */
.L_x_1021:
[----:B------:R-:W-:Y:S01]  /*1c120*/  IMAD.MOV.U32 R9, RZ, RZ, R14 ;  /* 0x000000ffff097224 */ /* 0x000fe200078e000e */
[----:B------:R-:W-:Y:S06]  /*1c130*/  BRA `(.L_x_1022) ;  /* 0xffffffc8007c7947 */ /* 0x000fec000383ffff */
.L_x_896:
[----:B------:R-:W-:Y:S01]  /*1c140*/  BSSY B0, `(.L_x_1023) ;  /* 0x0000008000007945 */ /* 0x000fe20003800000 */
[----:B------:R-:W-:Y:S02]  /*1c150*/  IMAD.MOV.U32 R13, RZ, RZ, R2 ;  /* 0x000000ffff0d7224 */ /* 0x000fe400078e0002 */
[----:B------:R-:W-:Y:S02]  /*1c160*/  IMAD.MOV.U32 R12, RZ, RZ, 0x1 ;  /* 0x00000001ff0c7424 */ /* 0x000fe400078e00ff */
[----:B------:R-:W-:Y:S02]  /*1c170*/  IMAD.MOV.U32 R11, RZ, RZ, RZ ;  /* 0x000000ffff0b7224 */ /* 0x000fe400078e00ff */
[----:B------:R-:W-:-:S07]  /*1c180*/  IMAD.MOV.U32 R15, RZ, RZ, -0x1 ;  /* 0xffffffffff0f7424 */ /* 0x000fce00078e00ff */
[----:B0-----:R-:W-:Y:S05]  /*1c190*/  WARPSYNC.COLLECTIVE R15, `(.L_x_1024) ;  /* 0x000000000f087348 */ /* 0x001fea0003c00000 */
[----:B------:R1:W2:Y:S02]  /*1c1a0*/  SHFL.UP P6, R14, R13, R12, R11 ;  /* 0x0400000c0d0e7389 */ /* 0x0002a400000c000b */
[----:B012---:R-:W-:Y:S01]  /*1c1b0*/  ENDCOLLECTIVE ;  /* 0x000000000000791b */ /* 0x007fe20003800000 */
.L_x_1024:
[----:B------:R-:W-:Y:S05]  /*1c1c0*/  BSYNC B0 ;  /* 0x0000000000007941 */ /* 0x000fea0003800000 */
.L_x_1023:
[----:B------:R-:W-:Y:S02]  /*1c1d0*/  IMAD.MOV.U32 R3, RZ, RZ, R14 ;  /* 0x000000ffff037224 */ /* 0x000fe400078e000e */
[----:B------:R-:W-:Y:S02]  /*1c1e0*/  IMAD.MOV.U32 R12, RZ, RZ, 0x2 ;  /* 0x00000002ff0c7424 */ /* 0x000fe400078e00ff */
[----:B------:R-:W-:Y:S01]  /*1c1f0*/  IMAD.MOV.U32 R11, RZ, RZ, RZ ;  /* 0x000000ffff0b7224 */ /* 0x000fe200078e00ff */
[----:B------:R-:W-:Y:S01]  /*1c200*/  SEL R3, R3, RZ, P1 ;  /* 0x000000ff03037207 */ /* 0x000fe20000800000 */
[----:B------:R-:W-:-:S04]  /*1c210*/  IMAD.MOV.U32 R15, RZ, RZ, -0x1 ;  /* 0xffffffffff0f7424 */ /* 0x000fc800078e00ff */
[----:B------:R-:W-:-:S04]  /*1c220*/  IMAD.IADD R2, R2, 0x1, R3 ;  /* 0x0000000102027824 */ /* 0x000fc800078e0203 */
[----:B------:R-:W-:-:S07]  /*1c230*/  IMAD.MOV.U32 R13, RZ, RZ, R2 ;  /* 0x000000ffff0d7224 */ /* 0x000fce00078e0002 */
[----:B------:R-:W-:Y:S05]  /*1c240*/  WARPSYNC.COLLECTIVE R15, `(.L_x_1025) ;  /* 0x000000000f087348 */ /* 0x000fea0003c00000 */
[----:B------:R0:W1:Y:S02]  /*1c250*/  SHFL.UP P6, R14, R13, R12, R11 ;  /* 0x0400000c0d0e7389 */ /* 0x00006400000c000b */
[----:B01----:R-:W-:Y:S01]  /*1c260*/  ENDCOLLECTIVE ;  /* 0x000000000000791b */ /* 0x003fe20003800000 */
.L_x_1025:
        /* <DEDUP_REMOVED lines=8> */
.L_x_1026:
        /* <DEDUP_REMOVED lines=8> */
.L_x_1027:
        /* <DEDUP_REMOVED lines=8> */
.L_x_1028:
        /* <DEDUP_REMOVED lines=9> */
.L_x_1029:
[----:B------:R-:W-:Y:S01]  /*1c480*/  IMAD.MOV.U32 R9, RZ, RZ, R14 ;  /* 0x000000ffff097224 */ /* 0x000fe200078e000e */
[----:B------:R-:W-:Y:S06]  /*1c490*/  BRA `(.L_x_1030) ;  /* 0xffffffc800507947 */ /* 0x000fec000383ffff */
.L_x_898:
[----:B------:R-:W-:Y:S01]  /*1c4a0*/  BSSY B0, `(.L_x_1031) ;  /* 0x0000006000007945 */ /* 0x000fe20003800000 */
[----:B------:R-:W-:Y:S01]  /*1c4b0*/  PLOP3.LUT P6, PT, P6, PT, PT, 0x8, 0x0 ;  /* 0x000000000000781c */ /* 0x000fe200037ce170 */
[----:B------:R-:W-:-:S12]  /*1c4c0*/  IMAD.MOV.U32 R15, RZ, RZ, -0x1 ;  /* 0xffffffffff0f7424 */ /* 0x000fd800078e00ff */
[----:B0-----:R-:W-:Y:S05]  /*1c4d0*/  WARPSYNC.COLLECTIVE R15, `(.L_x_1032) ;  /* 0x000000000f087348 */ /* 0x001fea0003c00000 */
[----:B------:R-:W-:Y:S01]  /*1c4e0*/  VOTE.ANY R14, PT, P6 ;  /* 0x00000000000e7806 */ /* 0x000fe200030e0100 */
[----:B0-----:R-:W-:Y:S06]  /*1c4f0*/  ENDCOLLECTIVE ;  /* 0x000000000000791b */ /* 0x001fec0003800000 */
.L_x_1032:
[----:B------:R-:W-:Y:S05]  /*1c500*/  BSYNC B0 ;  /* 0x0000000000007941 */ /* 0x000fea0003800000 */
.L_x_1031:
        /* <DEDUP_REMOVED lines=9> */
.L_x_1033:
[----:B------:R-:W-:Y:S02]  /*1c5a0*/  IMAD.MOV.U32 R13, RZ, RZ, R6 ;  /* 0x000000ffff0d7224 */ /* 0x000fe400078e0006 */
[----:B------:R-:W-:-:S07]  /*1c5b0*/  IMAD.MOV.U32 R4, RZ, RZ, R14 ;  /* 0x000000ffff047224 */ /* 0x000fce00078e000e */
[----:B------:R-:W-:Y:S05]  /*1c5c0*/  WARPSYNC.COLLECTIVE R15, `(.L_x_1034) ;  /* 0x000000000f087348 */ /* 0x000fea0003c00000 */
[----:B------:R0:W1:Y:S02]  /*1c5d0*/  SHFL.IDX P6, R14, R13, R12, R11 ;  /* 0x0000000c0d0e7389 */ /* 0x00006400000c000b */
[----:B01----:R-:W-:Y:S01]  /*1c5e0*/  ENDCOLLECTIVE ;  /* 0x000000000000791b */ /* 0x003fe20003800000 */
.L_x_1034:
[----:B------:R-:W-:Y:S01]  /*1c5f0*/  IMAD.MOV.U32 R6, RZ, RZ, R14 ;  /* 0x000000ffff067224 */ /* 0x000fe200078e000e */
[----:B------:R-:W-:Y:S06]  /*1c600*/  BRA `(.L_x_1035) ;  /* 0xffffffc800307947 */ /* 0x000fec000383ffff */
.L_x_900:
[----:B------:R-:W-:Y:S01]  /*1c610*/  BSSY B0, `(.L_x_1036) ;  /* 0x0000007000007945 */ /* 0x000fe20003800000 */
[----:B------:R-:W-:Y:S02]  /*1c620*/  IMAD.MOV.U32 R13, RZ, RZ, R7 ;  /* 0x000000ffff0d7224 */ /* 0x000fe400078e0007 */
[----:B------:R-:W-:Y:S02]  /*1c630*/  IMAD.MOV.U32 R11, RZ, RZ, 0x1f ;  /* 0x0000001fff0b7424 */ /* 0x000fe400078e00ff */
[----:B------:R-:W-:-:S07]  /*1c640*/  IMAD.MOV.U32 R15, RZ, RZ, -0x1 ;  /* 0xffffffffff0f7424 */ /* 0x000fce00078e00ff */
[----:B0123--:R-:W-:Y:S05]  /*1c650*/  WARPSYNC.COLLECTIVE R15, `(.L_x_1037) ;  /* 0x000000000f087348 */ /* 0x00ffea0003c00000 */
[----:B------:R4:W0:Y:S02]  /*1c660*/  SHFL.IDX P6, R14, R13, R12, R11 ;  /* 0x0000000c0d0e7389 */ /* 0x00082400000c000b */
[----:B01234-:R-:W-:Y:S01]  /*1c670*/  ENDCOLLECTIVE ;  /* 0x000000000000791b */ /* 0x01ffe20003800000 */
.L_x_1037:
[----:B------:R-:W-:Y:S05]  /*1c680*/  BSYNC B0 ;  /* 0x0000000000007941 */ /* 0x000fea0003800000 */
.L_x_1036:
[----:B------:R-:W-:Y:S01]  /*1c690*/  IMAD.MOV.U32 R7, RZ, RZ, R14 ;  /* 0x000000ffff077224 */ /* 0x000fe200078e000e */
[----:B------:R-:W-:Y:S06]  /*1c6a0*/  BRA `(.L_x_1038) ;  /* 0xffffffc800207947 */ /* 0x000fec000383ffff */
.L_x_904:
[----:B0-----:R0:W1:Y:S02]  /*1c6b0*/  SYNCS.PHASECHK.TRANS64.TRYWAIT P0, [R0+URZ+0x22820], R3 ;  /* 0x02282003000075a7 */ /* 0x001064000800017f */
[----:B-1----:R-:W-:Y:S05]  /*1c6c0*/  @!P0 NANOSLEEP.SYNCS 0x989680 ;  /* 0x009896800000895d */ /* 0x002fea0003900000 */
[----:B------:R-:W1:Y:S02]  /*1c6d0*/  @!P0 SYNCS.PHASECHK.TRANS64 P0, [R0+URZ+0x22820], R3 ;  /* 0x02282003000085a7 */ /* 0x000e64000800007f */
[----:B-1----:R-:W-:Y:S05]  /*1c6e0*/  @!P0 BRA `(.L_x_904) ;  /* 0xfffffffc00f08947 */ /* 0x002fea000383ffff */
[----:B------:R-:W-:Y:S05]  /*1c6f0*/  BRA `(.L_x_1039) ;  /* 0xffffffcc00b87947 */ /* 0x000fea000383ffff */
.L_x_905:
        /* <DEDUP_REMOVED lines=11> */
.L_x_1041:
[----:B------:R-:W-:Y:S05]  /*1c7b0*/  BSYNC B0 ;  /* 0x0000000000007941 */ /* 0x000fea0003800000 */
.L_x_1040:
[----:B------:R-:W-:Y:S05]  /*1c7c0*/  BRA `(.L_x_1042) ;  /* 0xffffffcc00a07947 */ /* 0x000fea000383ffff */
.L_x_906:
[----:B------:R-:W-:Y:S01]  /*1c7d0*/  BSSY B0, `(.L_x_1043) ;  /* 0x0000006000007945 */ /* 0x000fe20003800000 */
[----:B------:R-:W-:-:S07]  /*1c7e0*/  IMAD.MOV.U32 R15, RZ, RZ, -0x1 ;  /* 0xffffffffff0f7424 */ /* 0x000fce00078e00ff */
[----:B01----:R-:W-:Y:S05]  /*1c7f0*/  WARPSYNC.COLLECTIVE R15, `(.L_x_1044) ;  /* 0x000000000f0c7348 */ /* 0x003fea0003c00000 */
[----:B------:R-:W-:Y:S02]  /*1c800*/  ELECT P6, UR62, PT ;  /* 0x00000000003e782f */ /* 0x000fe400038c0000 */
[----:B------:R-:W-:Y:S01]  /*1c810*/  MOV R14, UR62 ;  /* 0x0000003e000e7c02 */ /* 0x000fe20008000f00 */
[----:B01----:R-:W-:Y:S10]  /*1c820*/  ENDCOLLECTIVE ;  /* 0x000000000000791b */ /* 0x003ff40003800000 */
.L_x_1044:
[----:B------:R-:W-:Y:S05]  /*1c830*/  BSYNC B0 ;  /* 0x0000000000007941 */ /* 0x000fea0003800000 */
.L_x_1043:
[----:B------:R-:W-:Y:S05]  /*1c840*/  BRA `(.L_x_1045) ;  /* 0xffffffcc00947947 */ /* 0x000fea000383ffff */
.L_x_908:
[----:B0-----:R0:W1:Y:S02]  /*1c850*/  SYNCS.PHASECHK.TRANS64.TRYWAIT P0, [R6+URZ], R5 ;  /* 0x00000005060075a7 */ /* 0x001064000800017f */
[----:B-1----:R-:W-:Y:S05]  /*1c860*/  @!P0 NANOSLEEP.SYNCS 0x989680 ;  /* 0x009896800000895d */ /* 0x002fea0003900000 */
[----:B------:R-:W1:Y:S02]  /*1c870*/  @!P0 SYNCS.PHASECHK.TRANS64 P0, [R6+URZ], R5 ;  /* 0x00000005060085a7 */ /* 0x000e64000800007f */
[----:B-1----:R-:W-:Y:S05]  /*1c880*/  @!P0 BRA `(.L_x_908) ;  /* 0xfffffffc00f08947 */ /* 0x002fea000383ffff */
[----:B------:R-:W-:Y:S05]  /*1c890*/  BRA `(.L_x_1046) ;  /* 0xffffffcc00cc7947 */ /* 0x000fea000383ffff */
.L_x_909:
[----:B-1----:R1:W2:Y:S02]  /*1c8a0*/  SYNCS.PHASECHK.TRANS64.TRYWAIT P0, [R7+URZ], R2 ;  /* 0x00000002070075a7 */ /* 0x0022a4000800017f */
[----:B--2---:R-:W-:Y:S05]  /*1c8b0*/  @!P0 NANOSLEEP.SYNCS 0x989680 ;  /* 0x009896800000895d */ /* 0x004fea0003900000 */
[----:B------:R-:W2:Y:S02]  /*1c8c0*/  @!P0 SYNCS.PHASECHK.TRANS64 P0, [R7+URZ], R2 ;  /* 0x00000002070085a7 */ /* 0x000ea4000800007f */
[----:B--2---:R-:W-:Y:S05]  /*1c8d0*/  @!P0 BRA `(.L_x_909) ;  /* 0xfffffffc00f08947 */ /* 0x004fea000383ffff */
[----:B------:R-:W-:Y:S05]  /*1c8e0*/  BRA `(.L_x_1047) ;  /* 0xffffffcc00c07947 */ /* 0x000fea000383ffff */
.L_x_911:
[----:B--2---:R2:W3:Y:S02]  /*1c8f0*/  SYNCS.PHASECHK.TRANS64.TRYWAIT P0, [R4+URZ], R5 ;  /* 0x00000005040075a7 */ /* 0x0044e4000800017f */
[----:B---3--:R-:W-:Y:S05]  /*1c900*/  @!P0 NANOSLEEP.SYNCS 0x989680 ;  /* 0x009896800000895d */ /* 0x008fea0003900000 */
[----:B------:R-:W3:Y:S02]  /*1c910*/  @!P0 SYNCS.PHASECHK.TRANS64 P0, [R4+URZ], R5 ;  /* 0x00000005040085a7 */ /* 0x000ee4000800007f */
[----:B---3--:R-:W-:Y:S05]  /*1c920*/  @!P0 BRA `(.L_x_911) ;  /* 0xfffffffc00f08947 */ /* 0x008fea000383ffff */
[----:B------:R-:W-:Y:S05]  /*1c930*/  BRA `(.L_x_1048) ;  /* 0xffffffcc00c47947 */ /* 0x000fea000383ffff */
.L_x_1049:
        /* <DEDUP_REMOVED lines=12> */
.L_x_6131:


//--------------------- .text._ZN7cutlass13device_kernelIN5flash11enable_sm90INS1_16FlashAttnFwdSm90INS1_25CollectiveMainloopFwdSm90ILi2EN4cute5tupleIJNS5_1CILi1EEES8_S8_EEENS6_IJNS7_ILi128EEENS7_ILi96EEENS7_ILi64EEEEEELi256ENS_6half_tEfNS_4arch4Sm90ELb0ELb0ELb0ELb1ELb0ELb0ELb1ELb1ELb0ELb1ELb1ELb0EEENS1_21CollectiveEpilogueFwdINS6_IJSA_NS7_ILi256EEESB_EEES9_SE_SG_Li256ELb1ELb1ELb1ELb0EEENS1_36VarlenDynamicPersistentTileSchedulerILi128ELi96ELi256ELi128ELb1ELb1ELb1ELb0ELb1ELb1EEEEEEEEEvNT_6ParamsE --------------------------
	.section	.text._ZN7cutlass13device_kernelIN5flash11enable_sm90INS1_16FlashAttnFwdSm90INS1_25CollectiveMainloopFwdSm90ILi2EN4cute5tupleIJNS5_1CILi1EEES8_S8_EEENS6_IJNS7_ILi128EEENS7_ILi96EEENS7_ILi64EEEEEELi256ENS_6half_tEfNS_4arch4Sm90ELb0ELb0ELb0ELb1ELb0ELb0ELb1ELb1ELb0ELb1ELb1ELb0EEENS1_21CollectiveEpilogueFwdINS6_IJSA_NS7_ILi256EEESB_EEES9_SE_SG_Li256ELb1ELb1ELb1ELb0EEENS1_36VarlenDynamicPersistentTileSchedulerILi128ELi96ELi256ELi128ELb1ELb1ELb1ELb0ELb1ELb1EEEEEEEEEvNT_6ParamsE,"ax",@progbits
	.align	128
.text._ZN7cutlass13device_kernelIN5flash11enable_sm90INS1_16FlashAttnFwdSm90INS1_25CollectiveMainloopFwdSm90ILi2EN4cute5tupleIJNS5_1CILi1EEES8_S8_EEENS6_IJNS7_ILi128EEENS7_ILi96EEENS7_ILi64EEEEEELi256ENS_6half_tEfNS_4arch4Sm90ELb0ELb0ELb0ELb1ELb0ELb0ELb1ELb1ELb0ELb1ELb1ELb0EEENS1_21CollectiveEpilogueFwdINS6_IJSA_NS7_ILi256EEESB_EEES9_SE_SG_Li256ELb1ELb1ELb1ELb0EEENS1_36VarlenDynamicPersistentTileSchedulerILi128ELi96ELi256ELi128ELb1ELb1ELb1ELb0ELb1ELb1EEEEEEEEEvNT_6ParamsE:
        .type           _ZN7cutlass13device_kernelIN5flash11enable_sm90INS1_16FlashAttnFwdSm90INS1_25CollectiveMainloopFwdSm90ILi2EN4cute5tupleIJNS5_1CILi1EEES8_S8_EEENS6_IJNS7_ILi128EEENS7_ILi96EEENS7_ILi64EEEEEELi256ENS_6half_tEfNS_4arch4Sm90ELb0ELb0ELb0ELb1ELb0ELb0ELb1ELb1ELb0ELb1ELb1ELb0EEENS1_21CollectiveEpilogueFwdINS6_IJSA_NS7_ILi256EEESB_EEES9_SE_SG_Li256ELb1ELb1ELb1ELb0EEENS1_36VarlenDynamicPersistentTileSchedulerILi128ELi96ELi256ELi128ELb1ELb1ELb1ELb0ELb1ELb1EEEEEEEEEvNT_6ParamsE,@function
        .size           _ZN7cutlass13device_kernelIN5flash11enable_sm90INS1_16FlashAttnFwdSm90INS1_25CollectiveMainloopFwdSm90ILi2EN4cute5tupleIJNS5_1CILi1EEES8_S8_EEENS6_IJNS7_ILi128EEENS7_ILi96EEENS7_ILi64EEEEEELi256ENS_6half_tEfNS_4arch4Sm90ELb0ELb0ELb0ELb1ELb0ELb0ELb1ELb1ELb0ELb1ELb1ELb0EEENS1_21CollectiveEpilogueFwdINS6_IJSA_NS7_ILi256EEESB_EEES9_SE_SG_Li256ELb1ELb1ELb1ELb0EEENS1_36VarlenDynamicPersistentTileSchedulerILi128ELi96ELi256ELi128ELb1ELb1ELb1ELb0ELb1ELb1EEEEEEEEEvNT_6ParamsE,(.L_x_6132 - _ZN7cutlass13device_kernelIN5flash11enable_sm90INS1_16FlashAttnFwdSm90INS1_25CollectiveMainloopFwdSm90ILi2EN4cute5tupleIJNS5_1CILi1EEES8_S8_EEENS6_IJNS7_ILi128EEENS7_ILi96EEENS7_ILi64EEEEEELi256ENS_6half_tEfNS_4arch4Sm90ELb0ELb0ELb0ELb1ELb0ELb0ELb1ELb1ELb0ELb1ELb1ELb0EEENS1_21CollectiveEpilogueFwdINS6_IJSA_NS7_ILi256EEESB_EEES9_SE_SG_Li256ELb1ELb1ELb1ELb0EEENS1_36VarlenDynamicPersistentTileSchedulerILi128ELi96ELi256ELi128ELb1ELb1ELb1ELb0ELb1ELb1EEEEEEEEEvNT_6ParamsE)
        .other          _ZN7cutlass13device_kernelIN5flash11enable_sm90INS1_16FlashAttnFwdSm90INS1_25CollectiveMainloopFwdSm90ILi2EN4cute5tupleIJNS5_1CILi1EEES8_S8_EEENS6_IJNS7_ILi128EEENS7_ILi96EEENS7_ILi64EEEEEELi256ENS_6half_tEfNS_4arch4Sm90ELb0ELb0ELb0ELb1ELb0ELb0ELb1ELb1ELb0ELb1ELb1ELb0EEENS1_21CollectiveEpilogueFwdINS6_IJSA_NS7_ILi256EEESB_EEES9_SE_SG_Li256ELb1ELb1ELb1ELb0EEENS1_36VarlenDynamicPersistentTileSchedulerILi128ELi96ELi256ELi128ELb1ELb1ELb1ELb0ELb1ELb1EEEEEEEEEvNT_6ParamsE,@"STO_CUDA_ENTRY STV_DEFAULT"
_ZN7cutlass13device_kernelIN5flash11enable_sm90INS1_16FlashAttnFwdSm90INS1_25CollectiveMainloopFwdSm90ILi2EN4cute5tupleIJNS5_1CILi1EEES8_S8_EEENS6_IJNS7_ILi128EEENS7_ILi96EEENS7_ILi64EEEEEELi256ENS_6half_tEfNS_4arch4Sm90ELb0ELb0ELb0ELb1ELb0ELb0ELb1ELb1ELb0ELb1ELb1ELb0EEENS1_21CollectiveEpilogueFwdINS6_IJSA_NS7_ILi256EEESB_EEES9_SE_SG_Li256ELb1ELb1ELb1ELb0EEENS1_36VarlenDynamicPersistentTileSchedulerILi128ELi96ELi256ELi128ELb1ELb1ELb1ELb0ELb1ELb1EEEEEEEEEvNT_6ParamsE:
[----:B------:R-:W0:Y:S02]  /*0000*/  LDC R1, c[0x0][0x28] ;  /* 0x00000a00ff017b82 */ /* 0x000e240000000800 */
[----:B0-----:R-:W-:Y:S01]  /*0010*/  VIADD R1, R1, 0xffffff78 ;  /* 0xffffff7801017836 */ /* 0x001fe20000000000 */
[----:B------:R-:W0:Y:S01]  /*0020*/  S2R R3, SR_TID.X ;  /* 0x0000000000037919 */ /* 0x000e220000002100 */
[----:B------:R-:W-:Y:S01]  /*0030*/  ELECT P0, URZ, PT ;  /* 0x00000000003f782f */ /* 0x000fe20003800000 */
[----:B------:R-:W-:Y:S01]  /*0040*/  BSSY B0, `(.L_x_1050) ;  /* 0x000000d000007945 */ /* 0x000fe20003800000 */
[----:B0-----:R-:W-:-:S05]  /*0050*/  SHF.R.U32.HI R0, RZ, 0x5, R3 ;  /* 0x00000005ff007819 */ /* 0x001fca0000011603 */
        /* <DEDUP_REMOVED lines=11> */
.L_x_1051:
[----:B------:R-:W-:Y:S05]  /*0110*/  BSYNC B0 ;  /* 0x0000000000007941 */ /* 0x000fea0003800000 */
.L_x_1050:
[----:B------:R-:W-:Y:S01]  /*0120*/  VOTEU.ANY UP0, P0 ;  /* 0x00000000003f7886 */ /* 0x000fe20000000100 */
[----:B------:R-:W0:Y:S01]  /*0130*/  SHFL.IDX PT, R2, R0, RZ, 0x1f ;  /* 0x00001fff00027589 */ /* 0x000e2200000e0000 */
[----:B------:R-:W-:Y:S01]  /*0140*/  UMOV UR4, 0x80 ;  /* 0x0000008000047882 */ /* 0x000fe20000000000 */
[----:B------:R-:W-:Y:S01]  /*0150*/  UMOV UR7, 0x100 ;  /* 0x0000010000077882 */ /* 0x000fe20000000000 */
[----:B------:R-:W-:Y:S01]  /*0160*/  VOTEU.ANY UP1, P0 ;  /* 0x00000000003f7886 */ /* 0x000fe20000020100 */
[----:B------:R-:W1:Y:S01]  /*0170*/  @UP0 S2UR UR8, SR_CgaCtaId ;  /* 0x00000000000809c3 */ /* 0x000e620000008800 */
[----:B------:R-:W-:Y:S01]  /*0180*/  @UP0 UMOV UR6, 0x400 ;  /* 0x0000040000060882 */ /* 0x000fe20000000000 */
[----:B------:R-:W-:-:S04]  /*0190*/  @UP0 UIADD3 UR4, -UR4, 0x100000, URZ ;  /* 0x0010000004040890 */ /* 0x000fc8000fffe13f */
[----:B------:R-:W-:Y:S02]  /*01a0*/  @UP0 USHF.L.U32 UR5, UR4, 0xb, URZ ;  /* 0x0000000b04050899 */ /* 0x000fe4000800063f */
[----:B------:R-:W-:Y:S01]  /*01b0*/  @UP0 USHF.L.U32 UR4, UR4, 0x1, URZ ;  /* 0x0000000104040899 */ /* 0x000fe2000800063f */
[----:B------:R-:W-:Y:S01]  /*01c0*/  SHF.R.U32.HI R3, RZ, 0x7, R3 ;  /* 0x00000007ff037819 */ /* 0x000fe20000011603 */
[----:B------:R-:W-:Y:S01]  /*01d0*/  VOTEU.ANY UP2, P0 ;  /* 0x00000000003f7886 */ /* 0x000fe20000040100 */
[----:B0-----:R-:W-:-:S03]  /*01e0*/  ISETP.NE.AND P1, PT, R2, RZ, PT ;  /* 0x000000ff0200720c */ /* 0x001fc60003f25270 */
[----:B------:R0:W2:Y:S01]  /*01f0*/  SHFL.IDX PT, R2, R3, RZ, 0x1f ;  /* 0x00001fff03027589 */ /* 0x0000a200000e0000 */
[----:B-1----:R-:W-:Y:S02]  /*0200*/  @UP0 ULEA UR8, UR8, UR6, 0x18 ;  /* 0x0000000608080291 */ /* 0x002fe4000f8ec03f */
[----:B------:R-:W-:-:S04]  /*0210*/  @UP0 UIADD3 UR6, -UR7, 0x100000, URZ ;  /* 0x0010000007060890 */ /* 0x000fc8000fffe13f */
[----:B------:R-:W-:Y:S02]  /*0220*/  @UP0 USHF.L.U32 UR7, UR6, 0xb, URZ ;  /* 0x0000000b06070899 */ /* 0x000fe4000800063f */
[----:B------:R-:W-:Y:S01]  /*0230*/  @UP0 USHF.L.U32 UR6, UR6, 0x1, URZ ;  /* 0x0000000106060899 */ /* 0x000fe2000800063f */
[----:B------:R-:W-:Y:S01]  /*0240*/  VOTEU.ANY UP0, P0 ;  /* 0x00000000003f7886 */ /* 0x000fe20000000100 */
[----:B------:R-:W1:Y:S04]  /*0250*/  FENCE.VIEW.ASYNC.S ;  /* 0x00000000000073c6 */ /* 0x000e680000000000 */
[----:B-1----:R0:W1:Y:S01]  /*0260*/  @UP0 SYNCS.EXCH.64 URZ, [UR8+0x32400], UR4 ;  /* 0x03240004083f05b2 */ /* 0x0020620008000100 */
[----:B------:R0:W3:Y:S05]  /*0270*/  @UP1 SYNCS.EXCH.64 URZ, [UR8+0x32410], UR4 ;  /* 0x03241004083f15b2 */ /* 0x0000ea0008000100 */
[----:B------:R0:W4:Y:S02]  /*0280*/  @UP2 SYNCS.EXCH.64 URZ, [UR8+0x32420], UR6 ;  /* 0x03242006083f25b2 */ /* 0x0001240008000100 */
[----:B0-----:R-:W-:Y:S05]  /*0290*/  @P1 BRA `(.L_x_1052) ;  /* 0x0000000000481947 */ /* 0x001fea0003800000 */
[----:B------:R-:W0:Y:S01]  /*02a0*/  S2UR UR5, SR_CgaCtaId ;  /* 0x00000000000579c3 */ /* 0x000e220000008800 */
        /* <DEDUP_REMOVED lines=15> */
[----:B------:R0:W0:Y:S01]  /*03a0*/  SYNCS.EXCH.64 URZ, [UR8+0x32448], UR6 ;  /* 0x03244806083f75b2 */ /* 0x0000220008000100 */
[----:B------:R-:W-:Y:S01]  /*03b0*/  NOP ;  /* 0x0000000000007918 */ /* 0x000fe20000000000 */
.L_x_1052:
[----:B------:R-:W5:Y:S01]  /*03c0*/  SHFL.IDX PT, R3, R0, RZ, 0x1f ;  /* 0x00001fff00037589 */ /* 0x000f6200000e0000 */
[----:B------:R-:W-:Y:S01]  /*03d0*/  NOP ;  /* 0x0000000000007918 */ /* 0x000fe20000000000 */
[----:B-----5:R-:W-:-:S13]  /*03e0*/  ISETP.NE.AND P0, PT, R3, RZ, PT ;  /* 0x000000ff0300720c */ /* 0x020fda0003f05270 */
        /* <DEDUP_REMOVED lines=19> */
.L_x_1053:
[----:B------:R-:W5:Y:S01]  /*0520*/  SHFL.IDX PT, R3, R0, RZ, 0x1f ;  /* 0x00001fff00037589 */ /* 0x000f6200000e0000 */
[----:B------:R-:W-:Y:S01]  /*0530*/  NOP ;  /* 0x0000000000007918 */ /* 0x000fe20000000000 */
[----:B-----5:R-:W-:-:S13]  /*0540*/  ISETP.NE.AND P0, PT, R3, RZ, PT ;  /* 0x000000ff0300720c */ /* 0x020fda0003f05270 */
        /* <DEDUP_REMOVED lines=13> */
[----:B------:R0:W0:Y:S01]  /*0620*/  SYNCS.EXCH.64 URZ, [UR6+0x32488], UR4 ;  /* 0x03248804063f75b2 */ /* 0x0000220008000100 */
[----:B------:R-:W-:Y:S01]  /*0630*/  NOP ;  /* 0x0000000000007918 */ /* 0x000fe20000000000 */
.L_x_1054:
        /* <DEDUP_REMOVED lines=22> */
.L_x_1055:
        /* <DEDUP_REMOVED lines=22> */
.L_x_1056:
[----:B--2---:R-:W-:Y:S01]  /*0900*/  ISETP.NE.AND P0, PT, R2, RZ, PT ;  /* 0x000000ff0200720c */ /* 0x004fe20003f05270 */
[----:B------:R-:W-:Y:S01]  /*0910*/  IMAD.MOV.U32 R2, RZ, RZ, 0x1 ;  /* 0x00000001ff027424 */ /* 0x000fe200078e00ff */
[----:B------:R-:W-:Y:S01]  /*0920*/  NOP ;  /* 0x0000000000007918 */ /* 0x000fe20000000000 */
[----:B------:R-:W-:-:S03]  /*0930*/  ULDC.64 UR38, c[0x0][0x208] ;  /* 0x0000820000267ab9 */ /* 0x000fc60000000a00 */
[----:B------:R-:W-:-:S05]  /*0940*/  SEL R2, R2, 0x2, !P0 ;  /* 0x0000000202027807 */ /* 0x000fca0004000000 */
[----:B------:R2:W-:Y:S01]  /*0950*/  STL [R1+0x84], R2 ;  /* 0x0000840201007387 */ /* 0x0005e20000100800 */
[----:B01-34-:R-:W-:Y:S06]  /*0960*/  BAR.SYNC.DEFER_BLOCKING 0x0 ;  /* 0x0000000000007b1d */ /* 0x01bfec0000010000 */
[----:B------:R-:W-:Y:S05]  /*0970*/  @!P0 BRA `(.L_x_1057) ;  /* 0x000000a800f48947 */ /* 0x000fea0003800000 */
.L_x_1058:
[----:B------:R-:W-:-:S08]  /*0980*/  NOP ;  /* 0x0000000000007918 */ /* 0x000fd00000000000 */
[----:B------:R-:W0:Y:S02]  /*0990*/  USETMAXREG.TRY_ALLOC.CTAPOOL UP0, 0xf0 ;  /* 0x000000f0000079c8 */ /* 0x000e240008000600 */
[----:B0-----:R-:W-:-:S13]  /*09a0*/  PLOP3.LUT P0, PT, PT, PT, UP0, 0x80, 0x0 ;  /* 0x000000000000781c */ /* 0x001fda0003f0f008 */
[----:B------:R-:W-:Y:S05]  /*09b0*/  @!P0 BRA `(.L_x_1058) ;  /* 0xfffffffc00f08947 */ /* 0x000fea000383ffff */
[----:B------:R-:W0:Y:S01]  /*09c0*/  S2R R0, SR_TID.X ;  /* 0x0000000000007919 */ /* 0x000e220000002100 */
[----:B------:R-:W1:Y:S01]  /*09d0*/  S2UR UR5, SR_CgaCtaId ;  /* 0x00000000000579c3 */ /* 0x000e620000008800 */
[----:B------:R-:W-:-:S07]  /*09e0*/  UMOV UR4, 0x400 ;  /* 0x0000040000047882 */ /* 0x000fce0000000000 */
[----:B------:R-:W-:Y:S06]  /*09f0*/  BAR.ARV 0x8, 0x180 ;  /* 0x0206000000007b1d */ /* 0x000fec0000002000 */
[----:B-1----:R-:W-:Y:S01]  /*0a00*/  ULEA UR4, UR5, UR4, 0x18 ;  /* 0x0000000405047291 */ /* 0x002fe2000f8ec03f */
[----:B0-----:R-:W-:-:S04]  /*0a10*/  SHF.R.U32.HI R0, RZ, 0x7, R0 ;  /* 0x00000007ff007819 */ /* 0x001fc80000011600 */
[----:B------:R-:W-:-:S13]  /*0a20*/  ISETP.NE.AND P0, PT, R0, 0x1, PT ;  /* 0x000000010000780c */ /* 0x000fda0003f05270 */
[----:B------:R-:W-:Y:S08]  /*0a30*/  @!P0 BAR.ARV 0x9, 0x100 ;  /* 0x0244000000008b1d */ /* 0x000ff00000002000 */
[----:B------:R-:W-:Y:S06]  /*0a40*/  BAR.SYNC.DEFER_BLOCKING 0x5, 0x180 ;  /* 0x0146000000007b1d */ /* 0x000fec0000010000 */
[----:B------:R-:W0:Y:S01]  /*0a50*/  LDS.128 R12, [UR4+0x324d0] ;  /* 0x0324d004ff0c7984 */ /* 0x000e220008000c00 */
[----:B------:R-:W-:Y:S01]  /*0a60*/  ULDC UR4, c[0x0][0xd3c] ;  /* 0x00034f0000047ab9 */ /* 0x000fe20000000800 */
[----:B------:R-:W-:Y:S06]  /*0a70*/  BAR.ARV 0x4, 0x180 ;  /* 0x0106000000007b1d */ /* 0x000fec0000002000 */
[----:B0-----:R-:W-:-:S13]  /*0a80*/  ISETP.GE.AND P0, PT, R15, UR4, PT ;  /* 0x000000040f007c0c */ /* 0x001fda000bf06270 */
[----:B------:R-:W-:Y:S05]  /*0a90*/  @P0 EXIT ;  /* 0x000000000000094d */ /* 0x000fea0003800000 */
[----:B------:R-:W3:Y:S01]  /*0aa0*/  LDL.LU R12, [R1+0x84] ;  /* 0x00008400010c7983 */ /* 0x000ee20000300800 */
[----:B------:R-:W0:Y:S02]  /*0ab0*/  S2R R0, SR_TID.X ;  /* 0x0000000000007919 */ /* 0x000e240000002100 */
[----:B0-----:R-:W-:-:S05]  /*0ac0*/  VIADD R16, R0, 0xffffff80 ;  /* 0xffffff8000107836 */ /* 0x001fca0000000000 */
[----:B------:R-:W-:-:S04]  /*0ad0*/  SHF.R.S32.HI R0, RZ, 0x1f, R16 ;  /* 0x0000001fff007819 */ /* 0x000fc80000011410 */
[----:B--2---:R-:W-:-:S04]  /*0ae0*/  LEA.HI R2, R0, R16, RZ, 0x7 ;  /* 0x0000001000027211 */ /* 0x004fc800078f38ff */
[----:B------:R-:W-:Y:S02]  /*0af0*/  LOP3.LUT R5, R2, 0xffffff80, RZ, 0xc0, !PT ;  /* 0xffffff8002057812 */ /* 0x000fe400078ec0ff */
[----:B------:R-:W-:-:S03]  /*0b00*/  LEA.HI R4, R0, R16, RZ, 0x5 ;  /* 0x0000001000047211 */ /* 0x000fc600078f28ff */
[----:B------:R-:W-:Y:S01]  /*0b10*/  IMAD.IADD R11, R16, 0x1, -R5 ;  /* 0x00000001100b7824 */ /* 0x000fe200078e0a05 */
[----:B------:R-:W-:Y:S01]  /*0b20*/  LEA.HI R3, R0, R16, RZ, 0x4 ;  /* 0x0000001000037211 */ /* 0x000fe200078f20ff */
[----:B------:R-:W-:-:S03]  /*0b30*/  IMAD.SHL.U32 R5, R4, 0x20, RZ ;  /* 0x0000002004057824 */ /* 0x000fc600078e00ff */
[----:B------:R-:W-:Y:S02]  /*0b40*/  SHF.R.S32.HI R7, RZ, 0x1f, R11 ;  /* 0x0000001fff077819 */ /* 0x000fe4000001140b */
[----:B------:R-:W-:Y:S02]  /*0b50*/  LOP3.LUT R4, R3, 0x3fffff0, RZ, 0xc0, !PT ;  /* 0x03fffff003047812 */ /* 0x000fe400078ec0ff */
[----:B------:R-:W-:Y:S02]  /*0b60*/  LEA.HI R8, R7, R11, RZ, 0x2 ;  /* 0x0000000b07087211 */ /* 0x000fe400078f10ff */
[----:B------:R-:W-:Y:S02]  /*0b70*/  SHF.R.S32.HI R6, RZ, 0x4, R3 ;  /* 0x00000004ff067819 */ /* 0x000fe40000011403 */
[----:B------:R-:W-:Y:S01]  /*0b80*/  LEA.HI R10, R0, R16, RZ, 0x2 ;  /* 0x00000010000a7211 */ /* 0x000fe200078f10ff */
[----:B------:R-:W-:Y:S01]  /*0b90*/  IMAD.IADD R4, R16, 0x1, -R4 ;  /* 0x0000000110047824 */ /* 0x000fe200078e0a04 */
[----:B------:R-:W-:-:S02]  /*0ba0*/  LOP3.LUT R5, R5, 0xfffffc00, RZ, 0xc0, !PT ;  /* 0xfffffc0005057812 */ /* 0x000fc400078ec0ff */
[--C-:B------:R-:W-:Y:S02]  /*0bb0*/  SHF.R.S32.HI R0, RZ, 0x2, R8.reuse ;  /* 0x00000002ff007819 */ /* 0x100fe40000011408 */
[----:B------:R-:W-:Y:S02]  /*0bc0*/  SHF.R.S32.HI R9, RZ, 0x1f, R8 ;  /* 0x0000001fff097819 */ /* 0x000fe40000011408 */
[----:B------:R-:W-:Y:S01]  /*0bd0*/  LEA.HI R3, R3, R6, RZ, 0x1 ;  /* 0x0000000603037211 */ /* 0x000fe200078f08ff */
[----:B------:R-:W-:Y:S01]  /*0be0*/  IMAD R4, R4, 0x40, R5 ;  /* 0x0000004004047824 */ /* 0x000fe200078e0205 */
[----:B------:R-:W-:Y:S02]  /*0bf0*/  LEA.HI R9, R9, R0, RZ, 0x3 ;  /* 0x0000000009097211 */ /* 0x000fe400078f18ff */
[----:B------:R-:W-:Y:S02]  /*0c00*/  LOP3.LUT R5, R3, 0x1ffffffe, RZ, 0xc0, !PT ;  /* 0x1ffffffe03057812 */ /* 0x000fe400078ec0ff */
[----:B------:R-:W-:-:S02]  /*0c10*/  SHF.R.S32.HI R3, RZ, 0x7, R2 ;  /* 0x00000007ff037819 */ /* 0x000fc40000011402 */
[----:B------:R-:W-:Y:S02]  /*0c20*/  LOP3.LUT R10, R10, 0xfffffffc, RZ, 0xc0, !PT ;  /* 0xfffffffc0a0a7812 */ /* 0x000fe400078ec0ff */
[----:B------:R-:W-:Y:S02]  /*0c30*/  LOP3.LUT R9, R9, 0xfffffff8, RZ, 0xc0, !PT ;  /* 0xfffffff809097812 */ /* 0x000fe400078ec0ff */
[----:B------:R-:W-:Y:S01]  /*0c40*/  LEA.HI R7, R7, R11, RZ, 0x5 ;  /* 0x0000000b07077211 */ /* 0x000fe200078f28ff */
[----:B------:R-:W-:Y:S01]  /*0c50*/  IMAD.IADD R10, R16, 0x1, -R10 ;  /* 0x00000001100a7824 */ /* 0x000fe200078e0a0a */
[----:B------:R-:W-:Y:S01]  /*0c60*/  LEA.HI R2, R2, R3, RZ, 0x1 ;  /* 0x0000000302027211 */ /* 0x000fe200078f08ff */
[----:B------:R-:W-:Y:S01]  /*0c70*/  IMAD.IADD R0, R0, 0x1, -R9 ;  /* 0x0000000100007824 */ /* 0x000fe200078e0a09 */
[----:B------:R-:W-:Y:S01]  /*0c80*/  SHF.R.S32.HI R7, RZ, 0x5, R7 ;  /* 0x00000005ff077819 */ /* 0x000fe20000011407 */
[----:B------:R-:W-:Y:S01]  /*0c90*/  IMAD.IADD R5, R6, 0x1, -R5 ;  /* 0x0000000106057824 */ /* 0x000fe200078e0a05 */
[----:B------:R-:W-:-:S02]  /*0ca0*/  LOP3.LUT R2, R2, 0x3fffffe, RZ, 0xc0, !PT ;  /* 0x03fffffe02027812 */ /* 0x000fc400078ec0ff */
[----:B------:R-:W-:Y:S01]  /*0cb0*/  LEA.HI R6, R10, R10, RZ, 0x1 ;  /* 0x0000000a0a067211 */ /* 0x000fe200078f08ff */
[----:B------:R-:W-:Y:S02]  /*0cc0*/  IMAD R7, R7, 0x10, R0 ;  /* 0x0000001007077824 */ /* 0x000fe400078e0200 */
[----:B------:R-:W-:Y:S02]  /*0cd0*/  IMAD R0, R5, 0x8, R4 ;  /* 0x0000000805007824 */ /* 0x000fe400078e0204 */
[----:B------:R-:W-:Y:S01]  /*0ce0*/  IMAD.IADD R2, R3, 0x1, -R2 ;  /* 0x0000000103027824 */ /* 0x000fe200078e0a02 */
[----:B------:R-:W-:Y:S02]  /*0cf0*/  LOP3.LUT R3, R6, 0x1ffffffe, RZ, 0xc0, !PT ;  /* 0x1ffffffe06037812 */ /* 0x000fe400078ec0ff */
[----:B------:R0:W-:Y:S03]  /*0d00*/  STL [R1+0x80], R0 ;  /* 0x0000800001007387 */ /* 0x0001e60000100800 */
[----:B------:R-:W-:Y:S01]  /*0d10*/  IMAD.IADD R3, R10, 0x1, -R3 ;  /* 0x000000010a037824 */ /* 0x000fe200078e0a03 */
[----:B------:R-:W-:Y:S01]  /*0d20*/  LOP3.LUT R8, R8, 0x7ffffffc, RZ, 0xc0, !PT ;  /* 0x7ffffffc08087812 */ /* 0x000fe200078ec0ff */
[----:B0-----:R-:W-:-:S05]  /*0d30*/  IMAD R0, R2, 0x40, R7 ;  /* 0x0000004002007824 */ /* 0x001fca00078e0207 */
[----:B------:R0:W-:Y:S01]  /*0d40*/  STL [R1+0x78], R0 ;  /* 0x0000780001007387 */ /* 0x0001e20000100800 */
[----:B------:R-:W-:-:S03]  /*0d50*/  IMAD.IADD R8, R11, 0x1, -R8 ;  /* 0x000000010b087824 */ /* 0x000fc600078e0a08 */
[----:B------:R1:W-:Y:S01]  /*0d60*/  STL [R1+0x14], RZ ;  /* 0x000014ff01007387 */ /* 0x0003e20000100800 */
[----:B0-----:R-:W-:Y:S02]  /*0d70*/  IMAD R0, R3, 0x8, R0 ;  /* 0x0000000803007824 */ /* 0x001fe400078e0200 */
[----:B------:R-:W-:-:S03]  /*0d80*/  IMAD.SHL.U32 R205, R8, 0x2, RZ ;  /* 0x0000000208cd7824 */ /* 0x000fc600078e00ff */
[----:B------:R1:W-:Y:S01]  /*0d90*/  STL [R1+0x7c], R0 ;  /* 0x00007c0001007387 */ /* 0x0003e20000100800 */
[C---:B------:R-:W-:Y:S02]  /*0da0*/  VIADD R5, R205.reuse, 0x8 ;  /* 0x00000008cd057836 */ /* 0x040fe40000000000 */
[C---:B------:R-:W-:Y:S02]  /*0db0*/  VIADD R4, R205.reuse, 0x10 ;  /* 0x00000010cd047836 */ /* 0x040fe40000000000 */
[C---:B------:R-:W-:Y:S02]  /*0dc0*/  VIADD R2, R205.reuse, 0x18 ;  /* 0x00000018cd027836 */ /* 0x040fe40000000000 */
[C---:B------:R-:W-:Y:S02]  /*0dd0*/  VIADD R237, R205.reuse, 0x20 ;  /* 0x00000020cded7836 */ /* 0x040fe40000000000 */
[C---:B------:R-:W-:Y:S02]  /*0de0*/  VIADD R236, R205.reuse, 0x28 ;  /* 0x00000028cdec7836 */ /* 0x040fe40000000000 */
[----:B------:R-:W-:-:S02]  /*0df0*/  VIADD R235, R205, 0x30 ;  /* 0x00000030cdeb7836 */ /* 0x000fc40000000000 */
[C---:B------:R-:W-:Y:S02]  /*0e00*/  VIADD R234, R205.reuse, 0x38 ;  /* 0x00000038cdea7836 */ /* 0x040fe40000000000 */
[C---:B------:R-:W-:Y:S02]  /*0e10*/  VIADD R233, R205.reuse, 0x40 ;  /* 0x00000040cde97836 */ /* 0x040fe40000000000 */
[C---:B------:R-:W-:Y:S02]  /*0e20*/  VIADD R232, R205.reuse, 0x48 ;  /* 0x00000048cde87836 */ /* 0x040fe40000000000 */
[C---:B------:R-:W-:Y:S02]  /*0e30*/  VIADD R231, R205.reuse, 0x50 ;  /* 0x00000050cde77836 */ /* 0x040fe40000000000 */
[C---:B------:R-:W-:Y:S02]  /*0e40*/  VIADD R230, R205.reuse, 0x58 ;  /* 0x00000058cde67836 */ /* 0x040fe40000000000 */
        /* <DEDUP_REMOVED lines=34> */
[----:B------:R-:W-:Y:S02]  /*1070*/  SHF.R.S32.HI R5, RZ, 0x1f, R221 ;  /* 0x0000001fff057819 */ /* 0x000fe400000114dd */
[----:B------:R-:W-:Y:S02]  /*1080*/  SHF.R.S32.HI R4, RZ, 0x1f, R219 ;  /* 0x0000001fff047819 */ /* 0x000fe400000114db */
[----:B------:R-:W-:Y:S01]  /*1090*/  SHF.R.S32.HI R2, RZ, 0x1f, R216 ;  /* 0x0000001fff027819 */ /* 0x000fe200000114d8 */
[----:B------:R-:W-:Y:S01]  /*10a0*/  IMAD.MOV.U32 R9, RZ, RZ, R13 ;  /* 0x000000ffff097224 */ /* 0x000fe200078e000d */
[----:B------:R-:W-:Y:S01]  /*10b0*/  SHF.R.S32.HI R5, RZ, 0x1f, R215 ;  /* 0x0000001fff057819 */ /* 0x000fe200000114d7 */
[----:B------:R-:W-:Y:S01]  /*10c0*/  IMAD.MOV.U32 R10, RZ, RZ, R14 ;  /* 0x000000ffff0a7224 */ /* 0x000fe200078e000e */
[----:B------:R-:W-:Y:S01]  /*10d0*/  SHF.R.S32.HI R4, RZ, 0x1f, R214 ;  /* 0x0000001fff047819 */ /* 0x000fe200000114d6 */
[----:B------:R-:W-:Y:S01]  /*10e0*/  IMAD.MOV.U32 R11, RZ, RZ, R15 ;  /* 0x000000ffff0b7224 */ /* 0x000fe200078e000f */
[----:B------:R-:W-:Y:S01]  /*10f0*/  SHF.R.S32.HI R2, RZ, 0x1f, R213 ;  /* 0x0000001fff027819 */ /* 0x000fe200000114d5 */
[----:B------:R-:W-:Y:S01]  /*1100*/  VIADD R209, R205, 0xe0 ;  /* 0x000000e0cdd17836 */ /* 0x000fe20000000000 */
[----:B------:R-:W-:-:S02]  /*1110*/  SHF.R.S32.HI R5, RZ, 0x1f, R212 ;  /* 0x0000001fff057819 */ /* 0x000fc400000114d4 */
[----:B------:R-:W-:Y:S02]  /*1120*/  SHF.R.S32.HI R4, RZ, 0x1f, R211 ;  /* 0x0000001fff047819 */ /* 0x000fe400000114d3 */
[----:B------:R-:W-:Y:S01]  /*1130*/  SHF.R.S32.HI R2, RZ, 0x1f, R210 ;  /* 0x0000001fff027819 */ /* 0x000fe200000114d2 */
[----:B------:R-:W-:Y:S01]  /*1140*/  UMOV UR37, URZ ;  /* 0x0000003f00257c82 */ /* 0x000fe20008000000 */
[----:B------:R-:W-:Y:S01]  /*1150*/  UMOV UR36, URZ ;  /* 0x0000003f00247c82 */ /* 0x000fe20008000000 */
[----:B-1-3--:R-:W-:-:S07]  /*1160*/  LOP3.LUT R23, R12, 0x1, RZ, 0xfc, !PT ;  /* 0x000000010c177812 */ /* 0x00afce00078efcff */
.L_x_1105:
[----:B0--34-:R-:W0:Y:S01]  /*1170*/  LDC.64 R2, c[0x0][0xd88] ;  /* 0x00036200ff027b82 */ /* 0x019e220000000a00 */
[----:B------:R-:W-:-:S07]  /*1180*/  ULDC.64 UR4, c[0x0][0xb20] ;  /* 0x0002c80000047ab9 */ /* 0x000fce0000000a00 */
[----:B-12---:R-:W1:Y:S08]  /*1190*/  LDC.64 R12, c[0x0][0x418] ;  /* 0x00010600ff0c7b82 */ /* 0x006e700000000a00 */
[----:B------:R-:W2:Y:S01]  /*11a0*/  LDC R0, c[0x0][0x424] ;  /* 0x00010900ff007b82 */ /* 0x000ea20000000800 */
[----:B0-----:R-:W-:Y:S01]  /*11b0*/  IMAD.WIDE R2, R11, 0x4, R2 ;  /* 0x000000040b027825 */ /* 0x001fe200078e0202 */
[----:B------:R-:W-:-:S06]  /*11c0*/  ISETP.NE.U32.AND P0, PT, RZ, UR4, PT ;  /* 0x00000004ff007c0c */ /* 0x000fcc000bf05070 */
[----:B------:R-:W0:Y:S01]  /*11d0*/  LDC R11, c[0x0][0x2f0] ;  /* 0x0000bc00ff0b7b82 */ /* 0x000e220000000800 */
[----:B------:R-:W3:Y:S01]  /*11e0*/  LDG.E R204, desc[UR38][R2.64] ;  /* 0x0000002602cc7981 */ /* 0x000ee2000c1e1900 */
[----:B------:R-:W-:Y:S01]  /*11f0*/  ISETP.NE.AND.EX P0, PT, RZ, UR5, PT, P0 ;  /* 0x00000005ff007c0c */ /* 0x000fe2000bf05300 */
[----:B------:R-:W-:Y:S01]  /*1200*/  IMAD.MOV.U32 R7, RZ, RZ, RZ ;  /* 0x000000ffff077224 */ /* 0x000fe200078e00ff */
[----:B---3--:R-:W-:-:S11]  /*1210*/  SHF.R.S32.HI R6, RZ, 0x1f, R204 ;  /* 0x0000001fff067819 */ /* 0x008fd600000114cc */
[C---:B------:R-:W-:Y:S01]  /*1220*/  @P0 LEA R4, P1, R204.reuse, UR4, 0x2 ;  /* 0x00000004cc040c11 */ /* 0x040fe2000f8210ff */
[----:B------:R3:W-:Y:S03]  /*1230*/  STL [R1+0x10], R6 ;  /* 0x0000100601007387 */ /* 0x0007e60000100800 */
[----:B------:R-:W-:Y:S01]  /*1240*/  @P0 LEA.HI.X R5, R204, UR5, R6, 0x2, P1 ;  /* 0x00000005cc050c11 */ /* 0x000fe200088f1406 */
[----:B------:R-:W-:Y:S02]  /*1250*/  ULDC.64 UR4, c[0x0][0xb18] ;  /* 0x0002c60000047ab9 */ /* 0x000fe40000000a00 */
[----:B------:R-:W-:Y:S02]  /*1260*/  ISETP.NE.U32.AND P1, PT, RZ, UR4, PT ;  /* 0x00000004ff007c0c */ /* 0x000fe4000bf25070 */
[----:B------:R3:W5:Y:S01]  /*1270*/  @P0 LDG.E R7, desc[UR38][R4.64] ;  /* 0x0000002604070981 */ /* 0x000762000c1e1900 */
[----:B-1----:R-:W-:-:S02]  /*1280*/  ISETP.NE.U32.AND P0, PT, R12, RZ, PT ;  /* 0x000000ff0c00720c */ /* 0x002fc40003f05070 */
[----:B------:R-:W-:Y:S02]  /*1290*/  ISETP.NE.AND.EX P1, PT, RZ, UR5, PT, P1 ;  /* 0x00000005ff007c0c */ /* 0x000fe4000bf25310 */
[----:B------:R-:W-:-:S04]  /*12a0*/  ISETP.NE.AND.EX P0, PT, R13, RZ, PT, P0 ;  /* 0x000000ff0d00720c */ /* 0x000fc80003f05300 */
[----:B--2---:R-:W-:-:S05]  /*12b0*/  SEL R0, R0, 0x1, P0 ;  /* 0x0000000100007807 */ /* 0x004fca0000000000 */
[----:B0-----:R-:W-:Y:S02]  /*12c0*/  IMAD R152, R0, R11, RZ ;  /* 0x0000000b00987224 */ /* 0x001fe400078e02ff */
[----:B------:R-:W-:-:S04]  /*12d0*/  @P1 LEA R2, P2, R204, UR4, 0x2 ;  /* 0x00000004cc021c11 */ /* 0x000fc8000f8410ff */
[----:B------:R-:W-:-:S05]  /*12e0*/  @P1 LEA.HI.X R3, R204, UR5, R6, 0x2, P2 ;  /* 0x00000005cc031c11 */ /* 0x000fca00090f1406 */
[----:B------:R3:W5:Y:S01]  /*12f0*/  @P1 LDG.E R152, desc[UR38][R2.64] ;  /* 0x0000002602981981 */ /* 0x000762000c1e1900 */
[----:B------:R-:W-:Y:S05]  /*1300*/  @P1 BRA `(.L_x_1059) ;  /* 0x0000000000241947 */ /* 0x000fea0003800000 */
[----:B------:R-:W-:Y:S02]  /*1310*/  ULDC.64 UR4, c[0x0][0xb00] ;  /* 0x0002c00000047ab9 */ /* 0x000fe40000000a00 */
[----:B------:R-:W-:-:S04]  /*1320*/  ISETP.NE.U32.AND P0, PT, RZ, UR4, PT ;  /* 0x00000004ff007c0c */ /* 0x000fc8000bf05070 */
[----:B------:R-:W-:-:S13]  /*1330*/  ISETP.NE.AND.EX P0, PT, RZ, UR5, PT, P0 ;  /* 0x00000005ff007c0c */ /* 0x000fda000bf05300 */
[----:B------:R-:W-:Y:S05]  /*1340*/  @!P0 BRA `(.L_x_1059) ;  /* 0x0000000000148947 */ /* 0x000fea0003800000 */
[----:B---3--:R-:W0:Y:S02]  /*1350*/  LDC.64 R2, c[0x0][0xb00] ;  /* 0x0002c000ff027b82 */ /* 0x008e240000000a00 */
[----:B0-----:R-:W-:-:S05]  /*1360*/  IMAD.WIDE R2, R204, 0x4, R2 ;  /* 0x00000004cc027825 */ /* 0x001fca00078e0202 */
[----:B-----5:R-:W2:Y:S04]  /*1370*/  LDG.E R152, desc[UR38][R2.64] ;  /* 0x0000002602987981 */ /* 0x020ea8000c1e1900 */
[----:B------:R-:W2:Y:S02]  /*1380*/  LDG.E R5, desc[UR38][R2.64+0x4] ;  /* 0x0000042602057981 */ /* 0x000ea4000c1e1900 */
[----:B--2---:R-:W-:-:S07]  /*1390*/  IMAD.IADD R152, R5, 0x1, -R152 ;  /* 0x0000000105987824 */ /* 0x004fce00078e0a98 */
.L_x_1059:
[----:B-----5:R-:W-:Y:S01]  /*13a0*/  IMAD.IADD R152, R152, 0x1, -R7 ;  /* 0x0000000198987824 */ /* 0x020fe200078e0a07 */
[----:B---3--:R-:W-:-:S03]  /*13b0*/  LOP3.LUT R2, R10, 0xff000000, RZ, 0xc0, !PT ;  /* 0xff0000000a027812 */ /* 0x008fc600078ec0ff */
[C---:B------:R-:W-:Y:S01]  /*13c0*/  VIADD R0, R152.reuse, 0x5f ;  /* 0x0000005f98007836 */ /* 0x040fe20000000000 */
[----:B------:R-:W-:Y:S02]  /*13d0*/  SHF.R.U32.HI R3, RZ, 0x8, R2 ;  /* 0x00000008ff037819 */ /* 0x000fe40000011602 */
[----:B------:R-:W-:Y:S01]  /*13e0*/  ISETP.GE.AND P0, PT, R152, 0x1, PT ;  /* 0x000000019800780c */ /* 0x000fe20003f06270 */
[----:B------:R-:W-:Y:S01]  /*13f0*/  IMAD.HI R4, R0, 0x2aaaaaab, RZ ;  /* 0x2aaaaaab00047827 */ /* 0x000fe200078e02ff */
[----:B------:R-:W-:-:S04]  /*1400*/  LOP3.LUT R0, R10, 0xff0000, RZ, 0xc0, !PT ;  /* 0x00ff00000a007812 */ /* 0x000fc800078ec0ff */
[----:B------:R-:W-:Y:S01]  /*1410*/  LEA.HI R0, R0, R3, RZ, 0x10 ;  /* 0x0000000300007211 */ /* 0x000fe200078f80ff */
[----:B------:R-:W-:Y:S01]  /*1420*/  IMAD.MOV.U32 R3, RZ, RZ, RZ ;  /* 0x000000ffff037224 */ /* 0x000fe200078e00ff */
[----:B------:R-:W-:Y:S02]  /*1430*/  SHF.R.U32.HI R5, RZ, 0x1f, R4 ;  /* 0x0000001fff057819 */ /* 0x000fe40000011604 */
[----:B------:R-:W-:Y:S02]  /*1440*/  LOP3.LUT R12, R0, 0xff, RZ, 0xc0, !PT ;  /* 0x000000ff000c7812 */ /* 0x000fe400078ec0ff */
[----:B------:R-:W-:Y:S02]  /*1450*/  LEA.HI.SX32 R160, R4, R5, 0x1c ;  /* 0x0000000504a07211 */ /* 0x000fe400078fe2ff */
[----:B------:R-:W-:Y:S01]  /*1460*/  SHF.R.U32.HI R207, RZ, 0x10, R0 ;  /* 0x00000010ffcf7819 */ /* 0x000fe20000011600 */
[----:B------:R0:W-:Y:S01]  /*1470*/  STL [R1+0xc], R12 ;  /* 0x00000c0c01007387 */ /* 0x0001e20000100800 */
[----:B------:R-:W-:Y:S05]  /*1480*/  @!P0 BRA `(.L_x_1060) ;  /* 0x0000000000748947 */ /* 0x000fea0003800000 */
[----:B------:R-:W1:Y:S01]  /*1490*/  LDC R0, c[0x0][0xae8] ;  /* 0x0002ba00ff007b82 */ /* 0x000e620000000800 */
[----:B------:R-:W-:-:S04]  /*14a0*/  ISETP.NE.AND P0, PT, R207, RZ, PT ;  /* 0x000000ffcf00720c */ /* 0x000fc80003f05270 */
[----:B-1----:R-:W-:-:S04]  /*14b0*/  SEL R11, R207, R0, P0 ;  /* 0x00000000cf0b7207 */ /* 0x002fc80000000000 */
[-C--:B------:R-:W-:Y:S02]  /*14c0*/  IABS R5, R11.reuse ;  /* 0x0000000b00057213 */ /* 0x080fe40000000000 */
[----:B------:R-:W-:Y:S02]  /*14d0*/  IADD3 R0, R160, -0x1, R11 ;  /* 0xffffffffa0007810 */ /* 0x000fe40007ffe00b */
[----:B------:R-:W1:Y:S01]  /*14e0*/  I2F.RP R4, R5 ;  /* 0x0000000500047306 */ /* 0x000e620000209400 */
[----:B------:R-:W-:-:S05]  /*14f0*/  IABS R8, R11 ;  /* 0x0000000b00087213 */ /* 0x000fca0000000000 */
[----:B------:R-:W-:Y:S02]  /*1500*/  IMAD.MOV R8, RZ, RZ, -R8 ;  /* 0x000000ffff087224 */ /* 0x000fe400078e0a08 */
[----:B-1----:R-:W1:Y:S02]  /*1510*/  MUFU.RCP R4, R4 ;  /* 0x0000000400047308 */ /* 0x002e640000001000 */
[----:B-1----:R-:W-:Y:S01]  /*1520*/  VIADD R2, R4, 0xffffffe ;  /* 0x0ffffffe04027836 */ /* 0x002fe20000000000 */
[----:B------:R-:W-:Y:S02]  /*1530*/  IABS R4, R0 ;  /* 0x0000000000047213 */ /* 0x000fe40000000000 */
[----:B------:R-:W-:-:S03]  /*1540*/  LOP3.LUT R0, R0, R11, RZ, 0x3c, !PT ;  /* 0x0000000b00007212 */ /* 0x000fc600078e3cff */
[----:B------:R1:W2:Y:S01]  /*1550*/  F2I.FTZ.U32.TRUNC.NTZ R3, R2 ;  /* 0x0000000200037305 */ /* 0x0002a2000021f000 */
[----:B------:R-:W-:Y:S01]  /*1560*/  ISETP.GE.AND P2, PT, R0, RZ, PT ;  /* 0x000000ff0000720c */ /* 0x000fe20003f46270 */
[----:B-1----:R-:W-:Y:S02]  /*1570*/  IMAD.MOV.U32 R2, RZ, RZ, RZ ;  /* 0x000000ffff027224 */ /* 0x002fe400078e00ff */
[----:B--2---:R-:W-:-:S04]  /*1580*/  IMAD.MOV R6, RZ, RZ, -R3 ;  /* 0x000000ffff067224 */ /* 0x004fc800078e0a03 */
[----:B------:R-:W-:-:S04]  /*1590*/  IMAD R7, R6, R5, RZ ;  /* 0x0000000506077224 */ /* 0x000fc800078e02ff */
[----:B------:R-:W-:-:S04]  /*15a0*/  IMAD.HI.U32 R3, R3, R7, R2 ;  /* 0x0000000703037227 */ /* 0x000fc800078e0002 */
        /* <DEDUP_REMOVED lines=11> */
.L_x_1060:
[-C--:B------:R-:W-:Y:S01]  /*1660*/  IMAD R22, R12, R3.reuse, RZ ;  /* 0x000000030c167224 */ /* 0x080fe200078e02ff */
[----:B------:R-:W-:Y:S01]  /*1670*/  LOP3.LUT R206, R10, 0xffff, RZ, 0xc0, !PT ;  /* 0x0000ffff0ace7812 */ /* 0x000fe200078ec0ff */
[----:B------:R-:W-:Y:S01]  /*1680*/  IMAD.MOV.U32 R208, RZ, RZ, R9 ;  /* 0x000000ffffd07224 */ /* 0x000fe200078e0009 */
[----:B------:R-:W-:Y:S01]  /*1690*/  PLOP3.LUT P0, PT, PT, PT, PT, 0x80, 0x0 ;  /* 0x000000000000781c */ /* 0x000fe20003f0f070 */
[----:B------:R-:W-:Y:S01]  /*16a0*/  IMAD.MOV.U32 R4, RZ, RZ, RZ ;  /* 0x000000ffff047224 */ /* 0x000fe200078e00ff */
[----:B------:R-:W-:Y:S01]  /*16b0*/  VIADDMNMX R160, R22, R3, R160, PT ;  /* 0x0000000316a07246 */ /* 0x000fe200038001a0 */
[----:B------:R-:W-:Y:S01]  /*16c0*/  IMAD.MOV.U32 R3, RZ, RZ, RZ ;  /* 0x000000ffff037224 */ /* 0x000fe200078e00ff */
[----:B------:R-:W-:Y:S02]  /*16d0*/  CS2R R150, SRZ ;  /* 0x0000000000967805 */ /* 0x000fe4000001ff00 */
[----:B------:R-:W-:Y:S02]  /*16e0*/  CS2R R148, SRZ ;  /* 0x0000000000947805 */ /* 0x000fe4000001ff00 */
[----:B------:R-:W-:-:S02]  /*16f0*/  ISETP.GT.AND P1, PT, R160, R22, PT ;  /* 0x00000016a000720c */ /* 0x000fc40003f24270 */
        /* <DEDUP_REMOVED lines=61> */
[----:B------:R-:W-:Y:S01]  /*1ad0*/  CS2R R24, SRZ ;  /* 0x0000000000187805 */ /* 0x000fe2000001ff00 */
[----:B------:R-:W-:Y:S06]  /*1ae0*/  @!P1 BRA `(.L_x_1061) ;  /* 0x0000005000e49947 */ /* 0x000fec0003800000 */
[----:B------:R-:W1:Y:S01]  /*1af0*/  S2R R0, SR_TID.X ;  /* 0x0000000000007919 */ /* 0x000e620000002100 */
[----:B------:R-:W2:Y:S01]  /*1b00*/  S2UR UR6, SR_CgaCtaId ;  /* 0x00000000000679c3 */ /* 0x000ea20000008800 */
[----:B------:R-:W-:Y:S02]  /*1b10*/  UMOV UR5, 0x400 ;  /* 0x0000040000057882 */ /* 0x000fe40000000000 */
[----:B--2---:R-:W-:-:S04]  /*1b20*/  ULEA UR5, UR6, UR5, 0x18 ;  /* 0x0000000506057291 */ /* 0x004fc8000f8ec03f */
[----:B------:R-:W-:Y:S01]  /*1b30*/  UIADD3 UR5, UR5, 0x18400, URZ ;  /* 0x0001840005057890 */ /* 0x000fe2000fffe03f */
[----:B-1----:R-:W-:-:S03]  /*1b40*/  VIADD R2, R0, 0xffffff80 ;  /* 0xffffff8000027836 */ /* 0x002fc60000000000 */
[----:B------:R-:W-:Y:S02]  /*1b50*/  ULOP3.LUT UP0, URZ, UR5, 0x1bf, URZ, 0xc0, !UPT ;  /* 0x000001bf053f7892 */ /* 0x000fe4000f80c03f */
[----:B------:R-:W-:-:S04]  /*1b60*/  SHF.R.S32.HI R0, RZ, 0x1f, R2 ;  /* 0x0000001fff007819 */ /* 0x000fc80000011402 */
[----:B------:R-:W-:Y:S02]  /*1b70*/  PLOP3.LUT P0, PT, PT, PT, UP0, 0x80, 0x0 ;  /* 0x000000000000781c */ /* 0x000fe40003f0f008 */
[----:B------:R-:W-:-:S04]  /*1b80*/  LEA.HI R0, R0, R2, RZ, 0x7 ;  /* 0x0000000200007211 */ /* 0x000fc800078f38ff */
[----:B------:R-:W-:-:S06]  /*1b90*/  SHF.R.S32.HI R0, RZ, 0x7, R0 ;  /* 0x00000007ff007819 */ /* 0x000fcc0000011400 */
[----:B------:R-:W1:Y:S02]  /*1ba0*/  SHFL.IDX PT, R0, R0, RZ, 0x1f ;  /* 0x00001fff00007589 */ /* 0x000e6400000e0000 */
[----:B-1----:R-:W-:-:S13]  /*1bb0*/  R2UR UR40, R0 ;  /* 0x00000000002872ca */ /* 0x002fda00000e0000 */
        /* <DEDUP_REMOVED lines=11> */
[----:B------:R1:W2:Y:S01]  /*1c70*/  LDC.64 R2, c[0x4][R0] ;  /* 0x0100000000027b82 */ /* 0x0002a20000000a00 */
[----:B------:R-:W-:Y:S01]  /*1c80*/  IMAD.U32 R5, RZ, RZ, UR5 ;  /* 0x00000005ff057e24 */ /* 0x000fe2000f8e00ff */
[----:B------:R-:W-:Y:S01]  /*1c90*/  ULDC.64 UR4, c[0x4][0xa0] ;  /* 0x0100280000047ab9 */ /* 0x000fe20000000a00 */
[----:B------:R-:W-:Y:S02]  /*1ca0*/  IMAD.U32 R10, RZ, RZ, UR6 ;  /* 0x00000006ff0a7e24 */ /* 0x000fe4000f8e00ff */
[----:B------:R-:W-:Y:S02]  /*1cb0*/  IMAD.U32 R6, RZ, RZ, UR4 ;  /* 0x00000004ff067e24 */ /* 0x000fe4000f8e00ff */
[----:B------:R-:W-:-:S02]  /*1cc0*/  IMAD.U32 R7, RZ, RZ, UR5 ;  /* 0x00000005ff077e24 */ /* 0x000fc4000f8e00ff */
[----:B------:R-:W-:Y:S02]  /*1cd0*/  IMAD.U32 R11, RZ, RZ, UR7 ;  /* 0x00000007ff0b7e24 */ /* 0x000fe4000f8e00ff */
[----:B------:R-:W-:Y:S02]  /*1ce0*/  IMAD.MOV.U32 R8, RZ, RZ, 0x70 ;  /* 0x00000070ff087424 */ /* 0x000fe400078e00ff */
[----:B0-----:R-:W-:Y:S02]  /*1cf0*/  IMAD.MOV.U32 R12, RZ, RZ, 0x1 ;  /* 0x00000001ff0c7424 */ /* 0x001fe400078e00ff */
[----:B-1----:R-:W-:-:S07]  /*1d00*/  IMAD.MOV.U32 R13, RZ, RZ, RZ ;  /* 0x000000ffff0d7224 */ /* 0x002fce00078e00ff */
[----:B------:R-:W-:-:S07]  /*1d10*/  LEPC R20, `(.L_x_1062) ;  /* 0x000000001014794e */ /* 0x000fce0000000000 */
[----:B--2---:R-:W-:Y:S05]  /*1d20*/  CALL.ABS.NOINC R2 ;  /* 0x0000000002007343 */ /* 0x004fea0003c00000 */
.L_x_1062:
[----:B------:R-:W2:Y:S01]  /*1d30*/  LDL R17, [R1+0x14] ;  /* 0x0000140001117983 */ /* 0x000ea20000100800 */
[----:B------:R-:W-:Y:S01]  /*1d40*/  MOV R2, 0x400 ;  /* 0x0000040000027802 */ /* 0x000fe20000000f00 */
[----:B------:R-:W1:Y:S01]  /*1d50*/  S2R R3, SR_CgaCtaId ;  /* 0x0000000000037919 */ /* 0x000e620000008800 */
[----:B------:R-:W3:Y:S02]  /*1d60*/  S2R R16, SR_TID.X ;  /* 0x0000000000107919 */ /* 0x000ee40000002100 */
[----:B-1----:R-:W-:Y:S02]  /*1d70*/  LEA R5, R3, R2, 0x18 ;  /* 0x0000000203057211 */ /* 0x002fe400078ec0ff */
[----:B---3--:R-:W-:-:S05]  /*1d80*/  SHF.R.U32.HI R16, RZ, 0x7, R16 ;  /* 0x00000007ff107819 */ /* 0x008fca0000011610 */
[----:B------:R-:W-:Y:S01]  /*1d90*/  VIADD R72, R16, 0x8 ;  /* 0x0000000810487836 */ /* 0x000fe20000000000 */
[----:B--2---:R-:W-:-:S04]  /*1da0*/  LEA.HI R0, R17, R17, RZ, 0x1 ;  /* 0x0000001111007211 */ /* 0x004fc800078f08ff */
[----:B------:R-:W-:-:S05]  /*1db0*/  LOP3.LUT R0, R0, 0xfffffffe, RZ, 0xc0, !PT ;  /* 0xfffffffe00007812 */ /* 0x000fca00078ec0ff */
[----:B------:R-:W-:-:S05]  /*1dc0*/  IMAD.IADD R0, R17, 0x1, -R0 ;  /* 0x0000000111007824 */ /* 0x000fca00078e0a00 */
[----:B------:R-:W-:-:S04]  /*1dd0*/  SHF.L.U32 R0, R0, 0x1f, RZ ;  /* 0x0000001f00007819 */ /* 0x000fc800000006ff */
[----:B------:R-:W1:Y:S02]  /*1de0*/  SYNCS.PHASECHK.TRANS64.TRYWAIT P0, [R5+URZ+0x32400], R0 ;  /* 0x03240000050075a7 */ /* 0x000e64000800017f */
[----:B-1----:R-:W-:Y:S05]  /*1df0*/  @!P0 BRA `(.L_x_1063) ;  /* 0x00000108005c8947 */ /* 0x002fea0003800000 */
.L_x_1234:
[----:B------:R-:W-:Y:S01]  /*1e00*/  ISETP.NE.AND P0, PT, R23, 0x3, PT ;  /* 0x000000031700780c */ /* 0x000fe20003f05270 */
[----:B------:R-:W-:Y:S05]  /*1e10*/  WARPSYNC.ALL ;  /* 0x0000000000007948 */ /* 0x000fea0003800000 */
[----:B------:R2:W-:Y:S07]  /*1e20*/  BAR.SYNC.DEFER_BLOCKING R72, 0x100 ;  /* 0x000400480000751d */ /* 0x0005ee0000010000 */
[----:B------:R-:W-:Y:S05]  /*1e30*/  @!P0 BRA `(.L_x_1064) ;  /* 0x0000000000048947 */ /* 0x000fea0003800000 */
[----:B------:R-:W-:Y:S01]  /*1e40*/  BPT.TRAP 0x1 ;  /* 0x000000040000795c */ /* 0x000fe20000300000 */
.L_x_1064:
[----:B------:R-:W-:Y:S02]  /*1e50*/  IMAD.U32 R4, RZ, RZ, UR37 ;  /* 0x00000025ff047e24 */ /* 0x000fe4000f8e00ff */
[----:B------:R-:W-:-:S03]  /*1e60*/  IMAD.U32 R2, RZ, RZ, UR36 ;  /* 0x00000024ff027e24 */ /* 0x000fc6000f8e00ff */
[----:B------:R-:W-:Y:S01]  /*1e70*/  SHF.L.U32 R4, R4, 0x1f, RZ ;  /* 0x0000001f04047819 */ /* 0x000fe200000006ff */
[----:B------:R-:W-:-:S04]  /*1e80*/  IMAD R21, R2, 0x8, R5 ;  /* 0x0000000802157824 */ /* 0x000fc800078e0205 */
[----:B------:R3:W4:Y:S01]  /*1e90*/  SYNCS.PHASECHK.TRANS64.TRYWAIT P1, [R21+URZ+0x32430], R4 ;  /* 0x03243004150075a7 */ /* 0x000722000802017f */
[----:B------:R-:W-:Y:S05]  /*1ea0*/  @!P0 BRA `(.L_x_1065) ;  /* 0x0000000000048947 */ /* 0x000fea0003800000 */
[----:B------:R-:W-:Y:S01]  /*1eb0*/  BPT.TRAP 0x1 ;  /* 0x000000040000795c */ /* 0x000fe20000300000 */
.L_x_1065:
[----:B----4-:R-:W-:Y:S05]  /*1ec0*/  @P1 BRA `(.L_x_1066) ;  /* 0x0000000000081947 */ /* 0x010fea0003800000 */
[----:B------:R-:W4:Y:S02]  /*1ed0*/  SYNCS.PHASECHK.TRANS64.TRYWAIT P1, [R21+URZ+0x32430], R4 ;  /* 0x03243004150075a7 */ /* 0x000f24000802017f */
[----:B----4-:R-:W-:Y:S05]  /*1ee0*/  @!P1 BRA `(.L_x_1067) ;  /* 0x0000010800349947 */ /* 0x010fea0003800000 */
.L_x_1066:
[----:B------:R-:W-:Y:S01]  /*1ef0*/  R2UR UR4, R5 ;  /* 0x00000000050472ca */ /* 0x000fe200000e0000 */
[----:B------:R-:W-:Y:S01]  /*1f00*/  ULOP3.LUT UR41, UR41, 0x10000, URZ, 0xfc, !UPT ;  /* 0x0001000029297892 */ /* 0x000fe2000f8efc3f */
[----:B------:R-:W-:Y:S01]  /*1f10*/  WARPGROUP.ARRIVE ;  /* 0x00000000000079c5 */ /* 0x000fe20000000000 */
[----:B------:R-:W-:Y:S01]  /*1f20*/  UMOV UR9, 0x40000040 ;  /* 0x4000004000097882 */ /* 0x000fe20000000000 */
[----:B------:R-:W-:Y:S01]  /*1f30*/  UMOV UR11, 0x40000040 ;  /* 0x40000040000b7882 */ /* 0x000fe20000000000 */
[----:B------:R-:W-:Y:S01]  /*1f40*/  UIADD3 UR5, UR41, 0x2, URZ ;  /* 0x0000000229057890 */ /* 0x000fe2000fffe03f */
[----:B------:R-:W-:Y:S02]  /*1f50*/  IMAD.U32 R19, RZ, RZ, UR9 ;  /* 0x00000009ff137e24 */ /* 0x000fe4000f8e00ff */
[----:B------:R-:W-:Y:S02]  /*1f60*/  UMOV UR8, UR41 ;  /* 0x0000002900087c82 */ /* 0x000fe40008000000 */
[----:B------:R-:W-:-:S03]  /*1f70*/  IMAD.U32 R18, RZ, RZ, UR8 ;  /* 0x00000008ff127e24 */ /* 0x000fc6000f8e00ff */
[----:B------:R-:W-:-:S04]  /*1f80*/  UIADD3 UR4, UR4, 0x1c400, URZ ;  /* 0x0001c40004047890 */ /* 0x000fc8000fffe03f */
[----:B------:R-:W-:-:S04]  /*1f90*/  USHF.R.U32.HI UR4, URZ, 0x4, UR4 ;  /* 0x000000043f047899 */ /* 0x000fc80008011604 */
[----:B------:R-:W-:-:S04]  /*1fa0*/  ULOP3.LUT UR4, UR4, 0x3fff, URZ, 0xc0, !UPT ;  /* 0x00003fff04047892 */ /* 0x000fc8000f8ec03f */
[----:B------:R-:W-:-:S04]  /*1fb0*/  ULOP3.LUT UR60, UR4, 0x10000, URZ, 0xfc, !UPT ;  /* 0x00010000043c7892 */ /* 0x000fc8000f8efc3f */
[----:B------:R-:W-:-:S04]  /*1fc0*/  UIMAD UR4, UR36, 0x300, UR60 ;  /* 0x00000300240478a4 */ /* 0x000fc8000f8e023c */
[----:B------:R-:W-:-:S03]  /*1fd0*/  UIADD3 UR6, UR4, 0x2, URZ ;  /* 0x0000000204067890 */ /* 0x000fc6000fffe03f */
[----:B------:R-:W-:Y:S02]  /*1fe0*/  UMOV UR10, UR4 ;  /* 0x00000004000a7c82 */ /* 0x000fe40008000000 */
[----:B------:R-:W-:Y:S01]  /*1ff0*/  HGMMA.64x96x16.F32 R24, gdesc[UR8], RZ, !UPT, gsb0 ;  /* 0x01600000081879f0 */ /* 0x000fe2000c0008ff */
[----:B------:R-:W-:Y:S01]  /*2000*/  UMOV UR8, UR5 ;  /* 0x0000000500087c82 */ /* 0x000fe20008000000 */
[----:B------:R-:W-:Y:S01]  /*2010*/  UMOV UR9, 0x40000040 ;  /* 0x4000004000097882 */ /* 0x000fe20000000000 */
[----:B------:R-:W-:Y:S01]  /*2020*/  UMOV UR10, UR6 ;  /* 0x00000006000a7c82 */ /* 0x000fe20008000000 */
[----:B------:R-:W-:Y:S01]  /*2030*/  UMOV UR11, 0x40000040 ;  /* 0x40000040000b7882 */ /* 0x000fe20000000000 */
[----:B------:R-:W-:Y:S01]  /*2040*/  UIADD3 UR5, UR41, 0x4, URZ ;  /* 0x0000000429057890 */ /* 0x000fe2000fffe03f */
[----:B------:R-:W-:Y:S01]  /*2050*/  IMAD.U32 R16, RZ, RZ, UR8 ;  /* 0x00000008ff107e24 */ /* 0x000fe2000f8e00ff */
[----:B------:R-:W-:Y:S01]  /*2060*/  UIADD3 UR6, UR4, 0x4, URZ ;  /* 0x0000000404067890 */ /* 0x000fe2000fffe03f */
[----:B------:R-:W-:Y:S01]  /*2070*/  IMAD.U32 R17, RZ, RZ, UR9 ;  /* 0x00000009ff117e24 */ /* 0x000fe2000f8e00ff */
[----:B------:R-:W-:Y:S01]  /*2080*/  UIADD3 UR4, UR4, 0x6, URZ ;  /* 0x0000000604047890 */ /* 0x000fe2000fffe03f */
[----:B------:R-:W-:-:S02]  /*2090*/  WARPGROUP.DEPBAR.LE gsb0, 0x0 ;  /* 0x00008000000079c5 */ /* 0x000fc40000010000 */
[----:B------:R-:W-:-:S06]  /*20a0*/  WARPGROUP.ARRIVE ;  /* 0x00000000000079c5 */ /* 0x000fcc0000000000 */
[----:B------:R-:W-:Y:S01]  /*20b0*/  HGMMA.64x96x16.F32 R24, gdesc[UR8], R24, gsb0 ;  /* 0x01600000081879f0 */ /* 0x000fe20008000818 */
[----:B------:R-:W-:Y:S01]  /*20c0*/  UMOV UR8, UR5 ;  /* 0x0000000500087c82 */ /* 0x000fe20008000000 */
[----:B------:R-:W-:Y:S01]  /*20d0*/  UMOV UR9, 0x40000040 ;  /* 0x4000004000097882 */ /* 0x000fe20000000000 */
[----:B------:R-:W-:Y:S01]  /*20e0*/  UMOV UR10, UR6 ;  /* 0x00000006000a7c82 */ /* 0x000fe20008000000 */
[----:B------:R-:W-:Y:S01]  /*20f0*/  UMOV UR11, 0x40000040 ;  /* 0x40000040000b7882 */ /* 0x000fe20000000000 */
[----:B------:R-:W-:Y:S01]  /*2100*/  UIADD3 UR5, UR41, 0x6, URZ ;  /* 0x0000000629057890 */ /* 0x000fe2000fffe03f */
[----:B------:R-:W-:Y:S02]  /*2110*/  IMAD.U32 R14, RZ, RZ, UR8 ;  /* 0x00000008ff0e7e24 */ /* 0x000fe4000f8e00ff */
[----:B------:R-:W-:Y:S01]  /*2120*/  IMAD.U32 R15, RZ, RZ, UR9 ;  /* 0x00000009ff0f7e24 */ /* 0x000fe2000f8e00ff */
[----:B------:R-:W-:Y:S02]  /*2130*/  WARPGROUP.DEPBAR.LE gsb0, 0x0 ;  /* 0x00008000000079c5 */ /* 0x000fe40000010000 */
[----:B------:R-:W-:-:S06]  /*2140*/  WARPGROUP.ARRIVE ;  /* 0x00000000000079c5 */ /* 0x000fcc0000000000 */
[----:B------:R-:W-:Y:S01]  /*2150*/  HGMMA.64x96x16.F32 R24, gdesc[UR8], R24, gsb0 ;  /* 0x01600000081879f0 */ /* 0x000fe20008000818 */
[----:B------:R-:W-:Y:S01]  /*2160*/  UMOV UR8, UR5 ;  /* 0x0000000500087c82 */ /* 0x000fe20008000000 */
[----:B------:R-:W-:Y:S01]  /*2170*/  UMOV UR9, 0x40000040 ;  /* 0x4000004000097882 */ /* 0x000fe20000000000 */
[----:B------:R-:W-:Y:S01]  /*2180*/  UMOV UR10, UR4 ;  /* 0x00000004000a7c82 */ /* 0x000fe20008000000 */
[----:B------:R-:W-:Y:S01]  /*2190*/  UMOV UR11, 0x40000040 ;  /* 0x40000040000b7882 */ /* 0x000fe20000000000 */
[----:B------:R-:W-:Y:S02]  /*21a0*/  IMAD.U32 R2, RZ, RZ, UR8 ;  /* 0x00000008ff027e24 */ /* 0x000fe4000f8e00ff */
[----:B------:R-:W-:Y:S01]  /*21b0*/  IMAD.U32 R3, RZ, RZ, UR9 ;  /* 0x00000009ff037e24 */ /* 0x000fe2000f8e00ff */
[----:B------:R-:W-:Y:S02]  /*21c0*/  WARPGROUP.DEPBAR.LE gsb0, 0x0 ;  /* 0x00008000000079c5 */ /* 0x000fe40000010000 */
[----:B------:R-:W-:-:S06]  /*21d0*/  WARPGROUP.ARRIVE ;  /* 0x00000000000079c5 */ /* 0x000fcc0000000000 */
[----:B------:R-:W-:Y:S03]  /*21e0*/  HGMMA.64x96x16.F32 R24, gdesc[UR8], R24, gsb0 ;  /* 0x01600000081879f0 */ /* 0x000fe60008000818 */
[----:B------:R-:W-:Y:S02]  /*21f0*/  WARPGROUP.DEPBAR.LE gsb0, 0x0 ;  /* 0x00008000000079c5 */ /* 0x000fe40000010000 */
[----:B------:R-:W5:Y:S02]  /*2200*/  SYNCS.PHASECHK.TRANS64.TRYWAIT P1, [R5+URZ+0x32410], R0 ;  /* 0x03241000050075a7 */ /* 0x000f64000802017f */
[----:B-----5:R-:W-:Y:S05]  /*2210*/  @!P1 BRA `(.L_x_1068) ;  /* 0x00000104007c9947 */ /* 0x020fea0003800000 */
.L_x_1235:
[----:B------:R-:W-:Y:S05]  /*2220*/  @!P0 BRA `(.L_x_1069) ;  /* 0x0000000000048947 */ /* 0x000fea0003800000 */
[----:B------:R-:W-:Y:S01]  /*2230*/  BPT.TRAP 0x1 ;  /* 0x000000040000795c */ /* 0x000fe20000300000 */
.L_x_1069:
[----:B------:R0:W0:Y:S01]  /*2240*/  SYNCS.PHASECHK.TRANS64.TRYWAIT P1, [R21+URZ+0x32450], R4 ;  /* 0x03245004150075a7 */ /* 0x000022000802017f */
[----:B------:R-:W-:Y:S05]  /*2250*/  @!P0 BRA `(.L_x_1070) ;  /* 0x0000000000048947 */ /* 0x000fea0003800000 */
[----:B------:R-:W-:Y:S01]  /*2260*/  BPT.TRAP 0x1 ;  /* 0x000000040000795c */ /* 0x000fe20000300000 */
.L_x_1070:
[----:B0-----:R-:W-:Y:S05]  /*2270*/  @P1 BRA `(.L_x_1071) ;  /* 0x0000000000081947 */ /* 0x001fea0003800000 */
[----:B------:R-:W0:Y:S02]  /*2280*/  SYNCS.PHASECHK.TRANS64.TRYWAIT P1, [R21+URZ+0x32450], R4 ;  /* 0x03245004150075a7 */ /* 0x000e24000802017f */
[----:B0-----:R-:W-:Y:S05]  /*2290*/  @!P1 BRA `(.L_x_1072) ;  /* 0x0000010400709947 */ /* 0x001fea0003800000 */
.L_x_1071:
[----:B------:R-:W-:Y:S01]  /*22a0*/  R2UR UR5, R5 ;  /* 0x00000000050572ca */ /* 0x000fe200000e0000 */
[----:B------:R-:W-:Y:S01]  /*22b0*/  WARPGROUP.ARRIVE ;  /* 0x00000000000079c5 */ /* 0x000fe20000000000 */
[----:B------:R-:W-:Y:S01]  /*22c0*/  UMOV UR11, 0x40000040 ;  /* 0x40000040000b7882 */ /* 0x000fe20000000000 */
[----:B------:R-:W-:Y:S01]  /*22d0*/  UMOV UR9, 0x40000040 ;  /* 0x4000004000097882 */ /* 0x000fe20000000000 */
[----:B------:R-:W-:Y:S01]  /*22e0*/  UMOV UR13, 0x40000040 ;  /* 0x40000040000d7882 */ /* 0x000fe20000000000 */
[----:B-1----:R-:W-:Y:S01]  /*22f0*/  IMAD.U32 R5, RZ, RZ, UR9 ;  /* 0x00000009ff057e24 */ /* 0x002fe2000f8e00ff */
[----:B------:R-:W-:Y:S01]  /*2300*/  UMOV UR15, 0x40000040 ;  /* 0x40000040000f7882 */ /* 0x000fe20000000000 */
[----:B------:R-:W-:Y:S01]  /*2310*/  IMAD.U32 R7, RZ, RZ, UR13 ;  /* 0x0000000dff077e24 */ /* 0x000fe2000f8e00ff */
[----:B------:R-:W-:Y:S01]  /*2320*/  UMOV UR17, 0x40000040 ;  /* 0x4000004000117882 */ /* 0x000fe20000000000 */
[----:B------:R-:W-:Y:S01]  /*2330*/  UMOV UR19, 0x40000040 ;  /* 0x4000004000137882 */ /* 0x000fe20000000000 */
[----:B------:R-:W-:Y:S01]  /*2340*/  UMOV UR21, 0x40000040 ;  /* 0x4000004000157882 */ /* 0x000fe20000000000 */
[----:B------:R-:W-:Y:S01]  /*2350*/  UMOV UR23, 0x40000040 ;  /* 0x4000004000177882 */ /* 0x000fe20000000000 */
[----:B------:R-:W-:Y:S01]  /*2360*/  UMOV UR25, 0x40000040 ;  /* 0x4000004000197882 */ /* 0x000fe20000000000 */
[----:B------:R-:W-:Y:S01]  /*2370*/  UIADD3 UR4, UR5, 0x400, URZ ;  /* 0x0000040005047890 */ /* 0x000fe2000fffe03f */
[----:B------:R-:W-:Y:S01]  /*2380*/  IMAD R152, R160, -0x60, R152 ;  /* 0xffffffa0a0987824 */ /* 0x000fe200078e0298 */
[----:B------:R-:W-:Y:S01]  /*2390*/  ULEA UR40, UR40, UR5, 0xd ;  /* 0x0000000528287291 */ /* 0x000fe2000f8e683f */
[----:B------:R-:W0:Y:S01]  /*23a0*/  S2R R74, SR_TID.X ;  /* 0x00000000004a7919 */ /* 0x000e220000002100 */
[----:B------:R-:W-:-:S02]  /*23b0*/  USHF.R.U32.HI UR4, URZ, 0x4, UR4 ;  /* 0x000000043f047899 */ /* 0x000fc40008011604 */
[----:B------:R-:W-:Y:S01]  /*23c0*/  UIADD3 UR40, UR40, 0x22400, URZ ;  /* 0x0002240028287890 */ /* 0x000fe2000fffe03f */
[----:B------:R-:W-:Y:S01]  /*23d0*/  IADD3 R152, -R205, 0x60, R152 ;  /* 0x00000060cd987810 */ /* 0x000fe20007ffe198 */
[----:B------:R-:W-:Y:S02]  /*23e0*/  ULOP3.LUT UR6, UR4, 0x3fff, URZ, 0xc0, !UPT ;  /* 0x00003fff04067892 */ /* 0x000fe4000f8ec03f */
[----:B------:R-:W-:Y:S01]  /*23f0*/  USHF.R.U32.HI UR40, URZ, 0x4, UR40 ;  /* 0x000000043f287899 */ /* 0x000fe20008011628 */
[C---:B------:R-:W-:Y:S01]  /*2400*/  ISETP.GT.AND P3, PT, R152.reuse, RZ, PT ;  /* 0x000000ff9800720c */ /* 0x040fe20003f64270 */
[----:B------:R-:W-:Y:S01]  /*2410*/  ULOP3.LUT UR7, UR6, 0x10000, URZ, 0xfc, !UPT ;  /* 0x0001000006077892 */ /* 0x000fe2000f8efc3f */
[C---:B------:R-:W-:Y:S01]  /*2420*/  ISETP.GT.AND P5, PT, R152.reuse, 0x1, PT ;  /* 0x000000019800780c */ /* 0x040fe20003fa4270 */
[----:B------:R-:W-:Y:S01]  /*2430*/  ULOP3.LUT UR4, UR40, 0x3fff, URZ, 0xc0, !UPT ;  /* 0x00003fff28047892 */ /* 0x000fe2000f8ec03f */
[C---:B------:R-:W-:Y:S01]  /*2440*/  ISETP.GT.AND P6, PT, R152.reuse, 0x8, PT ;  /* 0x000000089800780c */ /* 0x040fe20003fc4270 */
[----:B------:R-:W-:Y:S01]  /*2450*/  UIMAD UR5, UR36, 0xc00, UR7 ;  /* 0x00000c00240578a4 */ /* 0x000fe2000f8e0207 */
[C---:B------:R-:W-:Y:S01]  /*2460*/  ISETP.GT.AND P1, PT, R152.reuse, 0x9, PT ;  /* 0x000000099800780c */ /* 0x040fe20003f24270 */
[----:B------:R-:W-:Y:S01]  /*2470*/  ULOP3.LUT UR4, UR4, 0x10000, URZ, 0xfc, !UPT ;  /* 0x0001000004047892 */ /* 0x000fe2000f8efc3f */
[C---:B------:R-:W-:Y:S01]  /*2480*/  ISETP.GT.AND P2, PT, R152.reuse, 0x10, PT ;  /* 0x000000109800780c */ /* 0x040fe20003f44270 */
[----:B------:R-:W-:Y:S01]  /*2490*/  UIADD3 UR18, UR5, 0x304, URZ ;  /* 0x0000030405127890 */ /* 0x000fe2000fffe03f */
[----:B------:R-:W-:Y:S01]  /*24a0*/  ISETP.GT.AND P4, PT, R152, 0x18, PT ;  /* 0x000000189800780c */ /* 0x000fe20003f84270 */
[----:B------:R-:W-:Y:S01]  /*24b0*/  UIADD3 UR16, UR4, 0x404, URZ ;  /* 0x0000040404107890 */ /* 0x000fe2000fffe03f */
[----:B------:R-:W-:-:S02]  /*24c0*/  UMOV UR10, UR5 ;  /* 0x00000005000a7c82 */ /* 0x000fc40008000000 */
[----:B------:R-:W-:Y:S01]  /*24d0*/  UMOV UR8, UR4 ;  /* 0x0000000400087c82 */ /* 0x000fe20008000000 */
[----:B------:R-:W-:Y:S01]  /*24e0*/  UIADD3 UR20, UR4, 0x406, URZ ;  /* 0x0000040604147890 */ /* 0x000fe2000fffe03f */
[----:B------:R-:W-:Y:S01]  /*24f0*/  HGMMA.64x96x16.F32 R24, gdesc[UR8], R24, gsb0 ;  /* 0x01600000081879f0 */ /* 0x000fe20008000818 */
[----:B---34-:R-:W-:Y:S01]  /*2500*/  IMAD.U32 R4, RZ, RZ, UR8 ;  /* 0x00000008ff047e24 */ /* 0x018fe2000f8e00ff */
[----:B------:R-:W-:Y:S02]  /*2510*/  UIADD3 UR8, UR4, 0x2, URZ ;  /* 0x0000000204087890 */ /* 0x000fe4000fffe03f */
[----:B------:R-:W-:Y:S02]  /*2520*/  UIADD3 UR9, UR5, 0x2, URZ ;  /* 0x0000000205097890 */ /* 0x000fe4000fffe03f */
[----:B------:R-:W-:Y:S01]  /*2530*/  UIADD3 UR10, UR5, 0x300, URZ ;  /* 0x00000300050a7890 */ /* 0x000fe2000fffe03f */
[----:B------:R-:W-:Y:S02]  /*2540*/  UMOV UR11, 0x40000040 ;  /* 0x40000040000b7882 */ /* 0x000fe40000000000 */
[----:B------:R-:W-:Y:S01]  /*2550*/  UMOV UR12, UR8 ;  /* 0x00000008000c7c82 */ /* 0x000fe20008000000 */
[----:B------:R-:W-:Y:S01]  /*2560*/  UIADD3 UR8, UR4, 0x4, URZ ;  /* 0x0000000404087890 */ /* 0x000fe2000fffe03f */
[----:B------:R-:W-:Y:S01]  /*2570*/  IMAD.U32 R6, RZ, RZ, UR12 ;  /* 0x0000000cff067e24 */ /* 0x000fe2000f8e00ff */
[----:B------:R-:W-:Y:S01]  /*2580*/  UMOV UR14, UR9 ;  /* 0x00000009000e7c82 */ /* 0x000fe20008000000 */
[----:B------:R-:W-:-:S02]  /*2590*/  UIADD3 UR9, UR5, 0x4, URZ ;  /* 0x0000000405097890 */ /* 0x000fc4000fffe03f */
[----:B------:R-:W-:Y:S02]  /*25a0*/  UIADD3 UR22, UR5, 0x306, URZ ;  /* 0x0000030605167890 */ /* 0x000fe4000fffe03f */
[----:B------:R-:W-:Y:S02]  /*25b0*/  UIADD3 UR24, UR4, 0x800, URZ ;  /* 0x0000080004187890 */ /* 0x000fe4000fffe03f */
[----:B------:R-:W-:Y:S01]  /*25c0*/  UIADD3 UR26, UR5, 0x600, URZ ;  /* 0x00000600051a7890 */ /* 0x000fe2000fffe03f */
        /* <DEDUP_REMOVED lines=25> */
[----:B------:R-:W-:Y:S01]  /*2760*/  UMOV UR57, 0x40000040 ;  /* 0x4000004000397882 */ /* 0x000fe20000000000 */
[----:B------:R-:W-:Y:S01]  /*2770*/  UMOV UR59, 0x40000040 ;  /* 0x40000040003b7882 */ /* 0x000fe20000000000 */
[----:B------:R-:W-:Y:S01]  /*2780*/  ULOP3.LUT UR6, UR6, 0x3000000, URZ, 0xfc, !UPT ;  /* 0x0300000006067892 */ /* 0x000fe2000f8efc3f */
[----:B------:R-:W-:Y:S01]  /*2790*/  IMAD.U32 R13, RZ, RZ, UR57 ;  /* 0x00000039ff0d7e24 */ /* 0x000fe2000f8e00ff */
        /* <DEDUP_REMOVED lines=20> */
[----:B------:R-:W-:Y:S01]  /*28e0*/  UMOV UR9, 0x40000040 ;  /* 0x4000004000097882 */ /* 0x000fe20000000000 */
[----:B------:R-:W-:Y:S01]  /*28f0*/  IMAD.U32 R11, RZ, RZ, UR13 ;  /* 0x0000000dff0b7e24 */ /* 0x000fe2000f8e00ff */
[----:B------:R-:W-:Y:S02]  /*2900*/  WARPGROUP.DEPBAR.LE gsb0, 0x0 ;  /* 0x00008000000079c5 */ /* 0x000fe40000010000 */
[----:B------:R-:W-:-:S06]  /*2910*/  WARPGROUP.ARRIVE ;  /* 0x00000000000079c5 */ /* 0x000fcc0000000000 */
[----:B------:R-:W-:Y:S01]  /*2920*/  HGMMA.64x96x16.F32 R24, gdesc[UR12], R24, gsb0 ;  /* 0x016000000c1879f0 */ /* 0x000fe20008000818 */
[----:B------:R-:W-:Y:S02]  /*2930*/  UIADD3 UR12, UR4, 0x402, URZ ;  /* 0x00000402040c7890 */ /* 0x000fe4000fffe03f */
[----:B------:R-:W-:Y:S01]  /*2940*/  UIADD3 UR14, UR5, 0x302, URZ ;  /* 0x00000302050e7890 */ /* 0x000fe2000fffe03f */
[----:B------:R-:W-:Y:S01]  /*2950*/  UMOV UR13, 0x40000040 ;  /* 0x40000040000d7882 */ /* 0x000fe20000000000 */
[----:B------:R-:W-:Y:S01]  /*2960*/  UMOV UR15, 0x40000040 ;  /* 0x40000040000f7882 */ /* 0x000fe20000000000 */
[----:B------:R-:W-:Y:S02]  /*2970*/  UIADD3 UR4, UR4, 0xc06, URZ ;  /* 0x00000c0604047890 */ /* 0x000fe4000fffe03f */
[----:B------:R-:W-:-:S05]  /*2980*/  UIADD3 UR5, UR5, 0x906, URZ ;  /* 0x0000090605057890 */ /* 0x000fca000fffe03f */
[----:B------:R-:W-:Y:S01]  /*2990*/  UMOV UR56, UR4 ;  /* 0x0000000400387c82 */ /* 0x000fe20008000000 */
[----:B------:R-:W-:Y:S01]  /*29a0*/  ULDC UR4, c[0x0][0xa80] ;  /* 0x0002a00000047ab9 */ /* 0x000fe20000000800 */
[----:B------:R-:W-:Y:S01]  /*29b0*/  UMOV UR58, UR5 ;  /* 0x00000005003a7c82 */ /* 0x000fe20008000000 */
[----:B------:R-:W-:Y:S01]  /*29c0*/  IMAD.U32 R12, RZ, RZ, UR56 ;  /* 0x00000038ff0c7e24 */ /* 0x000fe2000f8e00ff */
[----:B------:R-:W-:Y:S02]  /*29d0*/  WARPGROUP.DEPBAR.LE gsb0, 0x0 ;  /* 0x00008000000079c5 */ /* 0x000fe40000010000 */
[----:B------:R-:W-:-:S06]  /*29e0*/  WARPGROUP.ARRIVE ;  /* 0x00000000000079c5 */ /* 0x000fcc0000000000 */
[----:B------:R-:W-:Y:S01]  /*29f0*/  HGMMA.64x96x16.F32 R24, gdesc[UR8], R24, gsb0 ;  /* 0x01600000081879f0 */ /* 0x000fe20008000818 */
[----:B------:R-:W-:Y:S02]  /*2a00*/  UMOV UR11, 0x40000040 ;  /* 0x40000040000b7882 */ /* 0x000fe40000000000 */
[----:B------:R-:W-:Y:S02]  /*2a10*/  WARPGROUP.DEPBAR.LE gsb0, 0x0 ;  /* 0x00008000000079c5 */ /* 0x000fe40000010000 */
[----:B------:R-:W-:-:S06]  /*2a20*/  WARPGROUP.ARRIVE ;  /* 0x00000000000079c5 */ /* 0x000fcc0000000000 */
[----:B------:R-:W-:Y:S01]  /*2a30*/  HGMMA.64x96x16.F32 R24, gdesc[UR12], R24, gsb0 ;  /* 0x016000000c1879f0 */ /* 0x000fe20008000818 */
[----:B------:R-:W-:Y:S02]  /*2a40*/  UMOV UR15, 0x40000040 ;  /* 0x40000040000f7882 */ /* 0x000fe40000000000 */
        /* <DEDUP_REMOVED lines=48> */
[C---:B------:R-:W-:Y:S02]  /*2d50*/  ISETP.GT.AND P6, PT, R152.reuse, 0x20, PT ;  /* 0x000000209800780c */ /* 0x040fe40003fc4270 */
        /* <DEDUP_REMOVED lines=27> */
[----:B------:R-:W-:-:S02]  /*2f10*/  FSEL R161, R47, -INF , P3 ;  /* 0xff8000002fa17808 */ /* 0x000fc40001800000 */
[----:B------:R-:W-:Y:S02]  /*2f20*/  ISETP.GT.AND P1, PT, R152, 0x39, PT ;  /* 0x000000399800780c */ /* 0x000fe40003f24270 */
[----:B------:R-:W-:Y:S02]  /*2f30*/  FSEL R47, R52, -INF , P6 ;  /* 0xff800000342f7808 */ /* 0x000fe40003000000 */
[----:B------:R-:W-:Y:S02]  /*2f40*/  FMNMX.FTZ R0, R49, R0, !PT ;  /* 0x0000000031007209 */ /* 0x000fe40007810000 */
[----:B------:R-:W-:Y:S02]  /*2f50*/  FSEL R159, R46, -INF , P2 ;  /* 0xff8000002e9f7808 */ /* 0x000fe40001000000 */
[----:B------:R-:W-:Y:S02]  /*2f60*/  ISETP.GT.AND P2, PT, R152, 0x40, PT ;  /* 0x000000409800780c */ /* 0x000fe40003f44270 */
[----:B------:R-:W-:-:S02]  /*2f70*/  FSEL R53, R53, -INF , P1 ;  /* 0xff80000035357808 */ /* 0x000fc40000800000 */
[----:B------:R-:W-:Y:S02]  /*2f80*/  FMNMX.FTZ R0, R47, R0, !PT ;  /* 0x000000002f007209 */ /* 0x000fe40007810000 */
[----:B------:R-:W-:Y:S02]  /*2f90*/  FSEL R183, R56, -INF , P2 ;  /* 0xff80000038b77808 */ /* 0x000fe40001000000 */
[----:B------:R-:W-:Y:S02]  /*2fa0*/  FMNMX.FTZ R0, R53, R0, !PT ;  /* 0x0000000035007209 */ /* 0x000fe40007810000 */
[----:B------:R-:W-:Y:S02]  /*2fb0*/  ISETP.GT.AND P3, PT, R152, 0x41, PT ;  /* 0x000000419800780c */ /* 0x000fe40003f64270 */
[----:B------:R-:W-:Y:S02]  /*2fc0*/  FMNMX.FTZ R20, R183, R0, !PT ;  /* 0x00000000b7147209 */ /* 0x000fe40007810000 */
[----:B------:R-:W-:-:S02]  /*2fd0*/  FMNMX.FTZ R0, R25, R27, !PT ;  /* 0x0000001b19007209 */ /* 0x000fc40007810000 */
[----:B------:R-:W-:Y:S02]  /*2fe0*/  FSEL R162, R50, -INF , P4 ;  /* 0xff80000032a27808 */ /* 0x000fe40002000000 */
[----:B------:R-:W-:Y:S02]  /*2ff0*/  FMNMX.FTZ R0, R29, R0, !PT ;  /* 0x000000001d007209 */ /* 0x000fe40007810000 */
[----:B------:R-:W-:Y:S02]  /*3000*/  ISETP.GT.AND P4, PT, R152, 0x48, PT ;  /* 0x000000489800780c */ /* 0x000fe40003f84270 */
[----:B------:R-:W-:Y:S02]  /*3010*/  FSEL R57, R57, -INF , P3 ;  /* 0xff80000039397808 */ /* 0x000fe40001800000 */
[----:B------:R-:W-:Y:S02]  /*3020*/  FMNMX.FTZ R0, R31, R0, !PT ;  /* 0x000000001f007209 */ /* 0x000fe40007810000 */
[----:B------:R-:W-:-:S02]  /*3030*/  FSEL R163, R51, -INF , P5 ;  /* 0xff80000033a37808 */ /* 0x000fc40002800000 */
[----:B------:R-:W-:Y:S02]  /*3040*/  ISETP.GT.AND P5, PT, R152, 0x49, PT ;  /* 0x000000499800780c */ /* 0x000fe40003fa4270 */
[----:B------:R-:W-:Y:S02]  /*3050*/  FSEL R51, R60, -INF , P4 ;  /* 0xff8000003c337808 */ /* 0x000fe40002000000 */
[----:B------:R-:W-:Y:S02]  /*3060*/  FMNMX.FTZ R20, R57, R20, !PT ;  /* 0x0000001439147209 */ /* 0x000fe40007810000 */
[----:B------:R-:W-:Y:S02]  /*3070*/  FMNMX.FTZ R0, R79, R0, !PT ;  /* 0x000000004f007209 */ /* 0x000fe40007810000 */
[----:B------:R-:W-:Y:S02]  /*3080*/  FSEL R164, R54, -INF , P6 ;  /* 0xff80000036a47808 */ /* 0x000fe40003000000 */
[----:B------:R-:W-:-:S02]  /*3090*/  ISETP.GT.AND P6, PT, R152, 0x50, PT ;  /* 0x000000509800780c */ /* 0x000fc40003fc4270 */
[----:B------:R-:W-:Y:S02]  /*30a0*/  FSEL R61, R61, -INF , P5 ;  /* 0xff8000003d3d7808 */ /* 0x000fe40002800000 */
[----:B------:R-:W-:Y:S02]  /*30b0*/  FMNMX.FTZ R20, R51, R20, !PT ;  /* 0x0000001433147209 */ /* 0x000fe40007810000 */
[----:B------:R-:W-:Y:S02]  /*30c0*/  FMNMX.FTZ R0, R83, R0, !PT ;  /* 0x0000000053007209 */ /* 0x000fe40007810000 */
[----:B------:R-:W-:Y:S02]  /*30d0*/  FSEL R167, R55, -INF , P1 ;  /* 0xff80000037a77808 */ /* 0x000fe40000800000 */
[----:B------:R-:W-:Y:S02]  /*30e0*/  ISETP.GT.AND P1, PT, R152, 0x51, PT ;  /* 0x000000519800780c */ /* 0x000fe40003f24270 */
[----:B------:R-:W-:-:S02]  /*30f0*/  FSEL R171, R64, -INF , P6 ;  /* 0xff80000040ab7808 */ /* 0x000fc40003000000 */
[----:B------:R-:W-:Y:S02]  /*3100*/  FMNMX.FTZ R20, R61, R20, !PT ;  /* 0x000000143d147209 */ /* 0x000fe40007810000 */
[----:B------:R-:W-:Y:S02]  /*3110*/  FMNMX.FTZ R0, R35, R0, !PT ;  /* 0x0000000023007209 */ /* 0x000fe40007810000 */
[----:B------:R-:W-:Y:S02]  /*3120*/  FSEL R166, R58, -INF , P2 ;  /* 0xff8000003aa67808 */ /* 0x000fe40001000000 */
[----:B------:R-:W-:Y:S02]  /*3130*/  ISETP.GT.AND P2, PT, R152, 0x58, PT ;  /* 0x000000589800780c */ /* 0x000fe40003f44270 */
[----:B------:R-:W-:Y:S02]  /*3140*/  FSEL R65, R65, -INF , P1 ;  /* 0xff80000041417808 */ /* 0x000fe40000800000 */
[----:B------:R-:W-:-:S02]  /*3150*/  FMNMX.FTZ R20, R171, R20, !PT ;  /* 0x00000014ab147209 */ /* 0x000fc40007810000 */
[----:B------:R-:W-:Y:S02]  /*3160*/  FMNMX.FTZ R0, R39, R0, !PT ;  /* 0x0000000027007209 */ /* 0x000fe40007810000 */
[----:B------:R-:W-:Y:S02]  /*3170*/  FSEL R168, R59, -INF , P3 ;  /* 0xff8000003ba87808 */ /* 0x000fe40001800000 */
[----:B------:R-:W-:Y:S02]  /*3180*/  ISETP.GT.AND P3, PT, R152, 0x59, PT ;  /* 0x000000599800780c */ /* 0x000fe40003f64270 */
[----:B------:R-:W-:Y:S02]  /*3190*/  FSEL R173, R68, -INF , P2 ;  /* 0xff80000044ad7808 */ /* 0x000fe40001000000 */
[----:B------:R-:W-:Y:S02]  /*31a0*/  FMNMX.FTZ R20, R65, R20, !PT ;  /* 0x0000001441147209 */ /* 0x000fe40007810000 */
[----:B------:R-:W-:-:S02]  /*31b0*/  FMNMX.FTZ R0, R33, R0, !PT ;  /* 0x0000000021007209 */ /* 0x000fc40007810000 */
[----:B------:R-:W-:Y:S02]  /*31c0*/  FSEL R69, R69, -INF , P3 ;  /* 0xff80000045457808 */ /* 0x000fe40001800000 */
[----:B------:R-:W-:Y:S02]  /*31d0*/  FMNMX.FTZ R20, R173, R20, !PT ;  /* 0x00000014ad147209 */ /* 0x000fe40007810000 */
[----:B------:R-:W-:Y:S02]  /*31e0*/  FMNMX.FTZ R0, R43, R0, !PT ;  /* 0x000000002b007209 */ /* 0x000fe40007810000 */
[----:B------:R-:W-:Y:S02]  /*31f0*/  FMNMX.FTZ R20, R69, R20, !PT ;  /* 0x0000001445147209 */ /* 0x000fe40007810000 */
[----:B------:R-:W-:Y:S02]  /*3200*/  FMNMX.FTZ R0, R159, R0, !PT ;  /* 0x000000009f007209 */ /* 0x000fe40007810000 */
[----:B------:R-:W-:Y:S01]  /*3210*/  FSEL R169, R62, -INF , P4 ;  /* 0xff8000003ea97808 */ /* 0x000fe20002000000 */
[----:B------:R-:W1:Y:S01]  /*3220*/  SHFL.BFLY PT, R59, R20, 0x2, 0x1f ;  /* 0x0c401f00143b7f89 */ /* 0x000e6200000e0000 */
[----:B------:R-:W-:-:S02]  /*3230*/  FMNMX.FTZ R55, R161, R0, !PT ;  /* 0x00000000a1377209 */ /* 0x000fc40007810000 */
[----:B------:R-:W-:Y:S02]  /*3240*/  FSEL R170, R63, -INF , P5 ;  /* 0xff8000003faa7808 */ /* 0x000fe40002800000 */
[----:B------:R-:W-:Y:S02]  /*3250*/  FMNMX.FTZ R0, R162, R55, !PT ;  /* 0x00000037a2007209 */ /* 0x000fe40007810000 */
[----:B------:R-:W-:Y:S02]  /*3260*/  FSEL R175, R66, -INF , P6 ;  /* 0xff80000042af7808 */ /* 0x000fe40003000000 */
[----:B------:R-:W-:Y:S02]  /*3270*/  FMNMX.FTZ R55, R163, R0, !PT ;  /* 0x00000000a3377209 */ /* 0x000fe40007810000 */
[----:B------:R-:W-:Y:S02]  /*3280*/  FSEL R176, R67, -INF , P1 ;  /* 0xff80000043b07808 */ /* 0x000fe40000800000 */
[----:B------:R-:W-:-:S02]  /*3290*/  FMNMX.FTZ R0, R164, R55, !PT ;  /* 0x00000037a4007209 */ /* 0x000fc40007810000 */
[----:B------:R-:W-:Y:S02]  /*32a0*/  FSEL R177, R70, -INF , P2 ;  /* 0xff80000046b17808 */ /* 0x000fe40001000000 */
[----:B------:R-:W-:Y:S02]  /*32b0*/  FMNMX.FTZ R55, R167, R0, !PT ;  /* 0x00000000a7377209 */ /* 0x000fe40007810000 */
[----:B------:R-:W-:Y:S02]  /*32c0*/  FSEL R182, R71, -INF , P3 ;  /* 0xff80000047b67808 */ /* 0x000fe40001800000 */
[----:B------:R-:W-:Y:S02]  /*32d0*/  FMNMX.FTZ R55, R166, R55, !PT ;  /* 0x00000037a6377209 */ /* 0x000fe40007810000 */
[----:B-1----:R-:W-:Y:S02]  /*32e0*/  FMNMX.FTZ R59, R20, R59, !PT ;  /* 0x0000003b143b7209 */ /* 0x002fe40007810000 */
[----:B------:R-:W-:-:S03]  /*32f0*/  FMNMX.FTZ R0, R168, R55, !PT ;  /* 0x00000037a8007209 */ /* 0x000fc60007810000 */
[----:B------:R-:W1:Y:S01]  /*3300*/  SHFL.BFLY PT, R26, R59, 0x1, 0x1f ;  /* 0x0c201f003b1a7f89 */ /* 0x000e6200000e0000 */
[----:B------:R-:W-:-:S04]  /*3310*/  FMNMX.FTZ R55, R169, R0, !PT ;  /* 0x00000000a9377209 */ /* 0x000fc80007810000 */
[----:B------:R-:W-:-:S04]  /*3320*/  FMNMX.FTZ R0, R170, R55, !PT ;  /* 0x00000037aa007209 */ /* 0x000fc80007810000 */
[----:B------:R-:W-:-:S04]  /*3330*/  FMNMX.FTZ R55, R175, R0, !PT ;  /* 0x00000000af377209 */ /* 0x000fc80007810000 */
[----:B------:R-:W-:-:S04]  /*3340*/  FMNMX.FTZ R0, R176, R55, !PT ;  /* 0x00000037b0007209 */ /* 0x000fc80007810000 */
[----:B------:R-:W-:Y:S01]  /*3350*/  FMNMX.FTZ R55, R177, R0, !PT ;  /* 0x00000000b1377209 */ /* 0x000fe20007810000 */
[----:B------:R-:W-:Y:S01]  /*3360*/  IMAD.U32 R0, RZ, RZ, UR4 ;  /* 0x00000004ff007e24 */ /* 0x000fe2000f8e00ff */
[----:B------:R-:W-:Y:S02]  /*3370*/  UIMAD UR4, UR36, 0xc00, UR6 ;  /* 0x00000c00240478a4 */ /* 0x000fe4000f8e0206 */
[----:B------:R-:W-:Y:S02]  /*3380*/  FMNMX.FTZ R55, R182, R55, !PT ;  /* 0x00000037b6377209 */ /* 0x000fe40007810000 */
[----:B------:R-:W-:Y:S01]  /*3390*/  UIADD3 UR10, UR4, 0x80, URZ ;  /* 0x00000080040a7890 */ /* 0x000fe2000fffe03f */
[----:B-1----:R-:W-:Y:S02]  /*33a0*/  FMNMX.FTZ R20, R59, R26, !PT ;  /* 0x0000001a3b147209 */ /* 0x002fe40007810000 */
[----:B------:R-:W1:Y:S01]  /*33b0*/  SHFL.BFLY PT, R26, R55, 0x2, 0x1f ;  /* 0x0c401f00371a7f89 */ /* 0x000e6200000e0000 */
[----:B------:R-:W-:Y:S01]  /*33c0*/  UMOV UR14, UR4 ;  /* 0x00000004000e7c82 */ /* 0x000fe20008000000 */
[C---:B------:R-:W-:Y:S01]  /*33d0*/  FSETP.NEU.FTZ.AND P1, PT, R20.reuse, -INF , PT ;  /* 0xff8000001400780b */ /* 0x040fe20003f3d000 */
[----:B------:R-:W-:-:S05]  /*33e0*/  FMUL.FTZ R28, R20, R0 ;  /* 0x00000000141c7220 */ /* 0x000fca0000410000 */
[----:B------:R-:W-:-:S05]  /*33f0*/  FSEL R28, R28, RZ, P1 ;  /* 0x000000ff1c1c7208 */ /* 0x000fca0000800000 */
[-CC-:B------:R-:W-:Y:S01]  /*3400*/  FFMA.FTZ R73, R73, R0.reuse, -R28.reuse ;  /* 0x0000000049497223 */ /* 0x180fe2000001081c */
        /* <DEDUP_REMOVED lines=9> */
[--C-:B------:R-:W-:Y:S01]  /*34a0*/  FFMA.FTZ R41, R41, R0, -R28.reuse ;  /* 0x0000000029297223 */ /* 0x100fe2000001081c */
[----:B-1----:R-:W-:Y:S01]  /*34b0*/  FMNMX.FTZ R26, R55, R26, !PT ;  /* 0x0000001a371a7209 */ /* 0x002fe20007810000 */
[-CC-:B------:R-:W-:Y:S01]  /*34c0*/  FFMA.FTZ R91, R91, R0.reuse, -R28.reuse ;  /* 0x000000005b5b7223 */ /* 0x180fe2000001081c */
[----:B------:R-:W1:Y:S01]  /*34d0*/  MUFU.EX2 R73, R73 ;  /* 0x0000004900497308 */ /* 0x000e620000000800 */
[-CC-:B------:R-:W-:Y:S01]  /*34e0*/  FFMA.FTZ R45, R45, R0.reuse, -R28.reuse ;  /* 0x000000002d2d7223 */ /* 0x180fe2000001081c */
[-CC-:B------:R-:W-:Y:S01]  /*34f0*/  FFMA.FTZ R188, R93, R0.reuse, -R28.reuse ;  /* 0x000000005dbc7223 */ /* 0x180fe2000001081c */
[----:B------:R-:W3:Y:S01]  /*3500*/  SHFL.BFLY PT, R165, R26, 0x1, 0x1f ;  /* 0x0c201f001aa57f89 */ /* 0x000ee200000e0000 */
[-CC-:B------:R-:W-:Y:S01]  /*3510*/  FFMA.FTZ R187, R49, R0.reuse, -R28.reuse ;  /* 0x0000000031bb7223 */ /* 0x180fe2000001081c */
[-CC-:B------:R-:W-:Y:S01]  /*3520*/  FFMA.FTZ R184, R47, R0.reuse, -R28.reuse ;  /* 0x000000002fb87223 */ /* 0x180fe2000001081c */
[-CC-:B------:R-:W-:Y:S01]  /*3530*/  FFMA.FTZ R186, R53, R0.reuse, -R28.reuse ;  /* 0x0000000035ba7223 */ /* 0x180fe2000001081c */
[-CC-:B------:R-:W-:Y:S01]  /*3540*/  FFMA.FTZ R183, R183, R0.reuse, -R28.reuse ;  /* 0x00000000b7b77223 */ /* 0x180fe2000001081c */
[----:B------:R-:W4:Y:S01]  /*3550*/  MUFU.EX2 R75, R75 ;  /* 0x0000004b004b7308 */ /* 0x000f220000000800 */
[-CC-:B------:R-:W-:Y:S01]  /*3560*/  FFMA.FTZ R179, R57, R0.reuse, -R28.reuse ;  /* 0x0000000039b37223 */ /* 0x180fe2000001081c */
[-CC-:B------:R-:W-:Y:S01]  /*3570*/  FFMA.FTZ R180, R51, R0.reuse, -R28.reuse ;  /* 0x0000000033b47223 */ /* 0x180fe2000001081c */
[-CC-:B------:R-:W-:Y:S01]  /*3580*/  FFMA.FTZ R181, R61, R0.reuse, -R28.reuse ;  /* 0x000000003db57223 */ /* 0x180fe2000001081c */
[-CC-:B------:R-:W-:Y:S01]  /*3590*/  FFMA.FTZ R171, R171, R0.reuse, -R28.reuse ;  /* 0x00000000abab7223 */ /* 0x180fe2000001081c */
[-CC-:B------:R-:W-:Y:S01]  /*35a0*/  FFMA.FTZ R172, R65, R0.reuse, -R28.reuse ;  /* 0x0000000041ac7223 */ /* 0x180fe2000001081c */
[-CC-:B------:R-:W-:Y:S01]  /*35b0*/  FFMA.FTZ R173, R173, R0.reuse, -R28.reuse ;  /* 0x00000000adad7223 */ /* 0x180fe2000001081c */
[----:B------:R-:W-:Y:S01]  /*35c0*/  FFMA.FTZ R174, R69, R0, -R28 ;  /* 0x0000000045ae7223 */ /* 0x000fe2000001081c */
[----:B------:R-:W5:Y:S01]  /*35d0*/  MUFU.EX2 R202, R77 ;  /* 0x0000004d00ca7308 */ /* 0x000f620000000800 */
[----:B-1----:R-:W-:Y:S01]  /*35e0*/  FADD.FTZ R32, R73, R200 ;  /* 0x000000c849207221 */ /* 0x002fe20000010000 */
[----:B------:R-:W-:-:S06]  /*35f0*/  F2FP.F16.F32.PACK_AB R200, R200, R73 ;  /* 0x00000049c8c8723e */ /* 0x000fcc00000000ff */
[----:B------:R-:W1:Y:S01]  /*3600*/  MUFU.EX2 R81, R81 ;  /* 0x0000005100517308 */ /* 0x000e620000000800 */
[----:B---3--:R-:W-:-:S04]  /*3610*/  FMNMX.FTZ R165, R26, R165, !PT ;  /* 0x000000a51aa57209 */ /* 0x008fc80007810000 */
[C---:B------:R-:W-:Y:S01]  /*3620*/  FSETP.NEU.FTZ.AND P1, PT, R165.reuse, -INF , PT ;  /* 0xff800000a500780b */ /* 0x040fe20003f3d000 */
[-C--:B------:R-:W-:Y:S02]  /*3630*/  FMUL.FTZ R178, R165, R0.reuse ;  /* 0x00000000a5b27220 */ /* 0x080fe40000410000 */
[----:B------:R-:W-:Y:S03]  /*3640*/  MUFU.EX2 R152, R85 ;  /* 0x0000005500987308 */ /* 0x000fe60000000800 */
[----:B------:R-:W-:Y:S02]  /*3650*/  FSEL R178, R178, RZ, P1 ;  /* 0x000000ffb2b27208 */ /* 0x000fe40000800000 */
[----:B0-----:R-:W-:Y:S02]  /*3660*/  LOP3.LUT P1, RZ, R74, 0x7f, RZ, 0xc0, !PT ;  /* 0x0000007f4aff7812 */ /* 0x001fe4000782c0ff */
[----:B------:R-:W-:Y:S01]  /*3670*/  SHF.R.U32.HI R74, RZ, 0x7, R74 ;  /* 0x00000007ff4a7819 */ /* 0x000fe2000001164a */
[-CC-:B------:R-:W-:Y:S01]  /*3680*/  FFMA.FTZ R25, R25, R0.reuse, -R178.reuse ;  /* 0x0000000019197223 */ /* 0x180fe200000108b2 */
[-CC-:B------:R-:W-:Y:S01]  /*3690*/  FFMA.FTZ R27, R27, R0.reuse, -R178.reuse ;  /* 0x000000001b1b7223 */ /* 0x180fe200000108b2 */
[-CC-:B------:R-:W-:Y:S01]  /*36a0*/  FFMA.FTZ R29, R29, R0.reuse, -R178.reuse ;  /* 0x000000001d1d7223 */ /* 0x180fe200000108b2 */
[-CC-:B------:R-:W-:Y:S01]  /*36b0*/  FFMA.FTZ R31, R31, R0.reuse, -R178.reuse ;  /* 0x000000001f1f7223 */ /* 0x180fe200000108b2 */
[-CC-:B------:R-:W-:Y:S01]  /*36c0*/  FFMA.FTZ R79, R79, R0.reuse, -R178.reuse ;  /* 0x000000004f4f7223 */ /* 0x180fe200000108b2 */
[----:B------:R4:W-:Y:S01]  /*36d0*/  MUFU.EX2 R26, R27 ;  /* 0x0000001b001a7308 */ /* 0x0009e20000000800 */
[----:B------:R-:W-:Y:S01]  /*36e0*/  IADD3 R218, -R74, 0xb, RZ ;  /* 0x0000000b4ada7810 */ /* 0x000fe20007ffe1ff */
[-CC-:B------:R-:W-:Y:S01]  /*36f0*/  FFMA.FTZ R83, R83, R0.reuse, -R178.reuse ;  /* 0x0000000053537223 */ /* 0x180fe200000108b2 */
[-CC-:B------:R-:W-:Y:S01]  /*3700*/  FFMA.FTZ R35, R35, R0.reuse, -R178.reuse ;  /* 0x0000000023237223 */ /* 0x180fe200000108b2 */
[----:B------:R-:W-:Y:S01]  /*3710*/  FFMA.FTZ R39, R39, R0, -R178 ;  /* 0x0000000027277223 */ /* 0x000fe200000108b2 */
[----:B------:R-:W-:-:S02]  /*3720*/  @!P1 VIADD R24, R21, 0x32440 ;  /* 0x0003244015189836 */ /* 0x000fc40000000000 */
[-CC-:B------:R-:W-:Y:S01]  /*3730*/  FFMA.FTZ R33, R33, R0.reuse, -R178.reuse ;  /* 0x0000000021217223 */ /* 0x180fe200000108b2 */
[-C--:B------:R-:W-:Y:S01]  /*3740*/  FFMA.FTZ R43, R43, R0.reuse, -R178 ;  /* 0x000000002b2b7223 */ /* 0x080fe200000108b2 */
[----:B------:R-:W0:Y:S01]  /*3750*/  MUFU.EX2 R25, R25 ;  /* 0x0000001900197308 */ /* 0x000e220000000800 */
[----:B----4-:R-:W-:Y:S01]  /*3760*/  FADD.FTZ R27, R75, R32 ;  /* 0x000000204b1b7221 */ /* 0x010fe20000010000 */
[----:B------:R-:W-:Y:S01]  /*3770*/  @!P1 PRMT R24, RZ, 0x654, R24 ;  /* 0x00000654ff189816 */ /* 0x000fe20000000018 */
[----:B------:R3:W-:Y:S06]  /*3780*/  BAR.ARV R218, 0x100 ;  /* 0x000400da0000751d */ /* 0x0007ec0000002000 */
[----:B------:R-:W4:Y:S01]  /*3790*/  MUFU.EX2 R29, R29 ;  /* 0x0000001d001d7308 */ /* 0x000f220000000800 */
[C---:B-----5:R-:W-:Y:S01]  /*37a0*/  FADD.FTZ R32, R202.reuse, R27 ;  /* 0x0000001bca207221 */ /* 0x060fe20000010000 */
[----:B------:R5:W-:Y:S01]  /*37b0*/  @!P1 SYNCS.ARRIVE.TRANS64.RED.A1T0 RZ, [R24+URZ], RZ ;  /* 0x000000ff18ff99a7 */ /* 0x000be2000810043f */
[----:B------:R-:W-:Y:S01]  /*37c0*/  F2FP.F16.F32.PACK_AB R202, R202, R75 ;  /* 0x0000004bcaca723e */ /* 0x000fe200000000ff */
[-C--:B------:R-:W-:Y:S01]  /*37d0*/  FFMA.FTZ R159, R159, R0.reuse, -R178 ;  /* 0x000000009f9f7223 */ /* 0x080fe200000108b2 */
[----:B-1----:R-:W-:Y:S01]  /*37e0*/  FADD.FTZ R27, R81, R32 ;  /* 0x00000020511b7221 */ /* 0x002fe20000010000 */
[-CC-:B------:R-:W-:Y:S01]  /*37f0*/  FFMA.FTZ R175, R175, R0.reuse, -R178.reuse ;  /* 0x00000000afaf7223 */ /* 0x180fe200000108b2 */
[-C--:B------:R-:W-:Y:S01]  /*3800*/  FFMA.FTZ R176, R176, R0.reuse, -R178 ;  /* 0x00000000b0b07223 */ /* 0x080fe200000108b2 */
[----:B------:R-:W1:Y:S01]  /*3810*/  MUFU.EX2 R87, R87 ;  /* 0x0000005700577308 */ /* 0x000e620000000800 */
[----:B0-----:R-:W-:Y:S01]  /*3820*/  FADD.FTZ R34, R25, R26 ;  /* 0x0000001a19227221 */ /* 0x001fe20000010000 */
[----:B------:R-:W-:Y:S01]  /*3830*/  FADD.FTZ R36, R152, R27 ;  /* 0x0000001b98247221 */ /* 0x000fe20000010000 */
[----:B------:R-:W-:Y:S01]  /*3840*/  F2FP.F16.F32.PACK_AB R201, R26, R25 ;  /* 0x000000191ac9723e */ /* 0x000fe200000000ff */
[----:B------:R-:W-:Y:S01]  /*3850*/  FFMA.FTZ R177, R177, R0, -R178 ;  /* 0x00000000b1b17223 */ /* 0x000fe200000108b2 */
[----:B------:R-:W-:Y:S01]  /*3860*/  F2FP.F16.F32.PACK_AB R152, R152, R81 ;  /* 0x000000519898723e */ /* 0x000fe200000000ff */
[----:B------:R-:W-:-:S02]  /*3870*/  @!P1 VIADD R21, R21, 0x32460 ;  /* 0x0003246015159836 */ /* 0x000fc40000000000 */
[----:B------:R1:W0:Y:S01]  /*3880*/  MUFU.EX2 R30, R31 ;  /* 0x0000001f001e7308 */ /* 0x0002220000000800 */
[----:B----4-:R-:W-:Y:S02]  /*3890*/  FADD.FTZ R27, R29, R34 ;  /* 0x000000221d1b7221 */ /* 0x010fe40000010000 */
[----:B------:R-:W-:-:S05]  /*38a0*/  @!P1 PRMT R21, RZ, 0x654, R21 ;  /* 0x00000654ff159816 */ /* 0x000fca0000000015 */
[----:B------:R-:W4:Y:S01]  /*38b0*/  MUFU.EX2 R154, R37 ;  /* 0x00000025009a7308 */ /* 0x000f220000000800 */
[----:B-1----:R-:W-:-:S07]  /*38c0*/  FADD.FTZ R31, R87, R36 ;  /* 0x00000024571f7221 */ /* 0x002fce0000010000 */
[----:B------:R-:W1:Y:S01]  /*38d0*/  MUFU.EX2 R79, R79 ;  /* 0x0000004f004f7308 */ /* 0x000e620000000800 */
[C---:B0-----:R-:W-:Y:S01]  /*38e0*/  FADD.FTZ R28, R30.reuse, R27 ;  /* 0x0000001b1e1c7221 */ /* 0x041fe20000010000 */
[----:B------:R-:W-:-:S06]  /*38f0*/  F2FP.F16.F32.PACK_AB R203, R30, R29 ;  /* 0x0000001d1ecb723e */ /* 0x000fcc00000000ff */
[----:B------:R-:W0:Y:S01]  /*3900*/  MUFU.EX2 R89, R89 ;  /* 0x0000005900597308 */ /* 0x000e220000000800 */
[C---:B----4-:R-:W-:Y:S01]  /*3910*/  FADD.FTZ R34, R154.reuse, R31 ;  /* 0x0000001f9a227221 */ /* 0x050fe20000010000 */
[----:B------:R-:W-:-:S06]  /*3920*/  F2FP.F16.F32.PACK_AB R154, R154, R87 ;  /* 0x000000579a9a723e */ /* 0x000fcc00000000ff */
[----:B-----5:R-:W4:Y:S01]  /*3930*/  MUFU.EX2 R24, R83 ;  /* 0x0000005300187308 */ /* 0x020f220000000800 */
[----:B-1----:R-:W-:-:S07]  /*3940*/  FADD.FTZ R27, R79, R28 ;  /* 0x0000001c4f1b7221 */ /* 0x002fce0000010000 */
[----:B------:R-:W1:Y:S01]  /*3950*/  MUFU.EX2 R35, R35 ;  /* 0x0000002300237308 */ /* 0x000e620000000800 */
[----:B0-----:R-:W-:-:S07]  /*3960*/  FADD.FTZ R31, R89, R34 ;  /* 0x00000022591f7221 */ /* 0x001fce0000010000 */
[----:B------:R-:W0:Y:S01]  /*3970*/  MUFU.EX2 R156, R41 ;  /* 0x00000029009c7308 */ /* 0x000e220000000800 */
[C---:B----4-:R-:W-:Y:S01]  /*3980*/  FADD.FTZ R34, R24.reuse, R27 ;  /* 0x0000001b18227221 */ /* 0x050fe20000010000 */
[----:B------:R-:W-:-:S06]  /*3990*/  F2FP.F16.F32.PACK_AB R153, R24, R79 ;  /* 0x0000004f1899723e */ /* 0x000fcc00000000ff */
        /* <DEDUP_REMOVED lines=8> */
[----:B------:R-:W4:Y:S01]  /*3a20*/  MUFU.EX2 R158, R45 ;  /* 0x0000002d009e7308 */ /* 0x000f220000000800 */
[----:B-1----:R-:W-:-:S07]  /*3a30*/  FADD.FTZ R185, R91, R36 ;  /* 0x000000245bb97221 */ /* 0x002fce0000010000 */
[----:B------:R-:W1:Y:S01]  /*3a40*/  MUFU.EX2 R28, R43 ;  /* 0x0000002b001c7308 */ /* 0x000e620000000800 */
[----:B0-----:R-:W-:-:S07]  /*3a50*/  FADD.FTZ R189, R33, R34 ;  /* 0x0000002221bd7221 */ /* 0x001fce0000010000 */
[----:B------:R-:W0:Y:S01]  /*3a60*/  MUFU.EX2 R159, R159 ;  /* 0x0000009f009f7308 */ /* 0x000e220000000800 */
[C---:B----4-:R-:W-:Y:S01]  /*3a70*/  FADD.FTZ R185, R158.reuse, R185 ;  /* 0x000000b99eb97221 */ /* 0x050fe20000010000 */
[----:B------:R-:W-:-:S06]  /*3a80*/  F2FP.F16.F32.PACK_AB R158, R158, R91 ;  /* 0x0000005b9e9e723e */ /* 0x000fcc00000000ff */
[----:B------:R-:W-:Y:S01]  /*3a90*/  MUFU.EX2 R188, R188 ;  /* 0x000000bc00bc7308 */ /* 0x000fe20000000800 */
[C---:B-1----:R-:W-:Y:S01]  /*3aa0*/  FADD.FTZ R189, R28.reuse, R189 ;  /* 0x000000bd1cbd7221 */ /* 0x042fe20000010000 */
[----:B------:R-:W-:-:S06]  /*3ab0*/  F2FP.F16.F32.PACK_AB R157, R28, R33 ;  /* 0x000000211c9d723e */ /* 0x000fcc00000000ff */
[----:B------:R-:W-:Y:S01]  /*3ac0*/  MUFU.EX2 R187, R187 ;  /* 0x000000bb00bb7308 */ /* 0x000fe20000000800 */
[----:B0-----:R-:W-:-:S07]  /*3ad0*/  FADD.FTZ R189, R159, R189 ;  /* 0x000000bd9fbd7221 */ /* 0x001fce0000010000 */
[----:B------:R-:W-:Y:S08]  /*3ae0*/  MUFU.EX2 R184, R184 ;  /* 0x000000b800b87308 */ /* 0x000ff00000000800 */
[----:B------:R-:W0:Y:S08]  /*3af0*/  MUFU.EX2 R186, R186 ;  /* 0x000000ba00ba7308 */ /* 0x000e300000000800 */
[----:B------:R-:W-:Y:S08]  /*3b00*/  MUFU.EX2 R179, R179 ;  /* 0x000000b300b37308 */ /* 0x000ff00000000800 */
[----:B------:R-:W-:Y:S08]  /*3b10*/  MUFU.EX2 R180, R180 ;  /* 0x000000b400b47308 */ /* 0x000ff00000000800 */
[----:B------:R-:W-:Y:S08]  /*3b20*/  MUFU.EX2 R181, R181 ;  /* 0x000000b500b57308 */ /* 0x000ff00000000800 */
[----:B------:R-:W-:Y:S08]  /*3b30*/  MUFU.EX2 R172, R172 ;  /* 0x000000ac00ac7308 */ /* 0x000ff00000000800 */
[----:B------:R-:W-:Y:S08]  /*3b40*/  MUFU.EX2 R173, R173 ;  /* 0x000000ad00ad7308 */ /* 0x000ff00000000800 */
[----:B------:R-:W-:Y:S08]  /*3b50*/  MUFU.EX2 R174, R174 ;  /* 0x000000ae00ae7308 */ /* 0x000ff00000000800 */
[----:B------:R-:W-:Y:S08]  /*3b60*/  MUFU.EX2 R176, R176 ;  /* 0x000000b000b07308 */ /* 0x000ff00000000800 */
[----:B------:R-:W-:Y:S01]  /*3b70*/  MUFU.EX2 R177, R177 ;  /* 0x000000b100b17308 */ /* 0x000fe20000000800 */
[----:B------:R2:W-:Y:S06]  /*3b80*/  BAR.SYNC.DEFER_BLOCKING R72, 0x100 ;  /* 0x000400480000751d */ /* 0x0005ec0000010000 */
[----:B--2---:R-:W-:-:S06]  /*3b90*/  WARPGROUP.ARRIVE ;  /* 0x00000000000079c5 */ /* 0x004fcc0000000000 */
[----:B------:R-:W-:Y:S03]  /*3ba0*/  HGMMA.64x256x16.F32 R24, R200, gdesc[UR12].tnspB, RZ, !UPT, gsb0 ;  /* 0x43e0000cc8187df0 */ /* 0x000fe6000c0008ff */
[----:B------:R-:W-:Y:S02]  /*3bb0*/  WARPGROUP.DEPBAR.LE gsb0, 0x0 ;  /* 0x00008000000079c5 */ /* 0x000fe40000010000 */
[----:B------:R-:W-:-:S15]  /*3bc0*/  WARPGROUP.ARRIVE ;  /* 0x00000000000079c5 */ /* 0x000fde0000000000 */
[----:B------:R-:W-:-:S08]  /*3bd0*/  NOP ;  /* 0x0000000000007918 */ /* 0x000fd00000000000 */
[----:B------:R-:W-:Y:S01]  /*3be0*/  HGMMA.64x256x16.F32 R24, R152, gdesc[UR8].tnspB, R24, gsb0 ;  /* 0x43e0000898187df0 */ /* 0x000fe20008000818 */
[----:B------:R-:W-:Y:S01]  /*3bf0*/  UIADD3 UR10, UR4, 0x100, URZ ;  /* 0x00000100040a7890 */ /* 0x000fe2000fffe03f */
[----:B------:R-:W-:Y:S01]  /*3c00*/  UMOV UR11, 0x40000040 ;  /* 0x40000040000b7882 */ /* 0x000fe20000000000 */
[----:B------:R-:W-:Y:S02]  /*3c10*/  WARPGROUP.DEPBAR.LE gsb0, 0x0 ;  /* 0x00008000000079c5 */ /* 0x000fe40000010000 */
[-CC-:B------:R-:W-:Y:S01]  /*3c20*/  FFMA.FTZ R152, R161, R0.reuse, -R178.reuse ;  /* 0x00000000a1987223 */ /* 0x180fe200000108b2 */
[--C-:B------:R-:W-:Y:S01]  /*3c30*/  FFMA.FTZ R153, R162, R0, -R178.reuse ;  /* 0x00000000a2997223 */ /* 0x100fe200000108b2 */
[----:B0-----:R-:W-:Y:S01]  /*3c40*/  F2FP.F16.F32.PACK_AB R154, R186, R184 ;  /* 0x000000b8ba9a723e */ /* 0x001fe200000000ff */
[-CC-:B------:R-:W-:Y:S01]  /*3c50*/  FFMA.FTZ R161, R168, R0.reuse, -R178.reuse ;  /* 0x00000000a8a17223 */ /* 0x180fe200000108b2 */
[----:B------:R-:W-:Y:S02]  /*3c60*/  FFMA.FTZ R162, R169, R0, -R178 ;  /* 0x00000000a9a27223 */ /* 0x000fe400000108b2 */
[----:B------:R-:W0:Y:S08]  /*3c70*/  MUFU.EX2 R152, R152 ;  /* 0x0000009800987308 */ /* 0x000e300000000800 */
[----:B------:R-:W1:Y:S08]  /*3c80*/  MUFU.EX2 R153, R153 ;  /* 0x0000009900997308 */ /* 0x000e700000000800 */
[----:B------:R-:W-:Y:S01]  /*3c90*/  MUFU.EX2 R161, R161 ;  /* 0x000000a100a17308 */ /* 0x000fe20000000800 */
[C---:B0-----:R-:W-:Y:S01]  /*3ca0*/  F2FP.F16.F32.PACK_AB R159, R152.reuse, R159 ;  /* 0x0000009f989f723e */ /* 0x041fe200000000ff */
[----:B------:R-:W-:Y:S01]  /*3cb0*/  FADD.FTZ R189, R152, R189 ;  /* 0x000000bd98bd7221 */ /* 0x000fe20000010000 */
[----:B------:R-:W-:-:S02]  /*3cc0*/  F2FP.F16.F32.PACK_AB R152, R187, R188 ;  /* 0x000000bcbb98723e */ /* 0x000fc400000000ff */
[----:B------:R-:W-:-:S03]  /*3cd0*/  WARPGROUP.ARRIVE ;  /* 0x00000000000079c5 */ /* 0x000fc60000000000 */
[----:B------:R-:W-:Y:S01]  /*3ce0*/  MUFU.EX2 R162, R162 ;  /* 0x000000a200a27308 */ /* 0x000fe20000000800 */
[----:B-1----:R-:W-:Y:S02]  /*3cf0*/  FADD.FTZ R189, R153, R189 ;  /* 0x000000bd99bd7221 */ /* 0x002fe40000010000 */
[----:B------:R-:W-:Y:S01]  /*3d00*/  HGMMA.64x256x16.F32 R24, R156, gdesc[UR8].tnspB, R24, gsb0 ;  /* 0x43e000089c187df0 */ /* 0x000fe20008000818 */
[----:B------:R-:W-:Y:S01]  /*3d10*/  UIADD3 UR10, UR4, 0x180, URZ ;  /* 0x00000180040a7890 */ /* 0x000fe2000fffe03f */
[----:B------:R-:W-:Y:S01]  /*3d20*/  UMOV UR11, 0x40000040 ;  /* 0x40000040000b7882 */ /* 0x000fe20000000000 */
[----:B------:R-:W-:Y:S02]  /*3d30*/  WARPGROUP.DEPBAR.LE gsb0, 0x0 ;  /* 0x00008000000079c5 */ /* 0x000fe40000010000 */
[-CC-:B------:R-:W-:Y:S01]  /*3d40*/  FFMA.FTZ R156, R163, R0.reuse, -R178.reuse ;  /* 0x00000000a39c7223 */ /* 0x180fe200000108b2 */
[-CC-:B------:R-:W-:Y:S01]  /*3d50*/  FFMA.FTZ R157, R164, R0.reuse, -R178.reuse ;  /* 0x00000000a49d7223 */ /* 0x180fe200000108b2 */
[----:B------:R-:W-:Y:S01]  /*3d60*/  FFMA.FTZ R158, R167, R0, -R178 ;  /* 0x00000000a79e7223 */ /* 0x000fe200000108b2 */
[----:B------:R-:W-:-:S03]  /*3d70*/  FADD.FTZ R159, R188, R185 ;  /* 0x000000b9bc9f7221 */ /* 0x000fc60000010000 */
[----:B------:R-:W0:Y:S01]  /*3d80*/  MUFU.EX2 R156, R156 ;  /* 0x0000009c009c7308 */ /* 0x000e220000000800 */
[----:B------:R-:W-:-:S04]  /*3d90*/  FADD.FTZ R159, R187, R159 ;  /* 0x0000009fbb9f7221 */ /* 0x000fc80000010000 */
[----:B------:R-:W-:-:S03]  /*3da0*/  FADD.FTZ R159, R184, R159 ;  /* 0x0000009fb89f7221 */ /* 0x000fc60000010000 */
[----:B------:R-:W1:Y:S01]  /*3db0*/  MUFU.EX2 R157, R157 ;  /* 0x0000009d009d7308 */ /* 0x000e620000000800 */
[----:B------:R-:W-:-:S07]  /*3dc0*/  FADD.FTZ R159, R186, R159 ;  /* 0x0000009fba9f7221 */ /* 0x000fce0000010000 */
[----:B------:R-:W2:Y:S01]  /*3dd0*/  MUFU.EX2 R158, R158 ;  /* 0x0000009e009e7308 */ /* 0x000ea20000000800 */
[C---:B0-----:R-:W-:Y:S01]  /*3de0*/  F2FP.F16.F32.PACK_AB R153, R156.reuse, R153 ;  /* 0x000000999c99723e */ /* 0x041fe200000000ff */
[----:B------:R-:W-:Y:S01]  /*3df0*/  FADD.FTZ R189, R156, R189 ;  /* 0x000000bd9cbd7221 */ /* 0x000fe20000010000 */
[----:B------:R-:W-:-:S06]  /*3e00*/  FFMA.FTZ R156, R170, R0, -R178 ;  /* 0x00000000aa9c7223 */ /* 0x000fcc00000108b2 */
[----:B------:R-:W0:Y:S01]  /*3e10*/  MUFU.EX2 R156, R156 ;  /* 0x0000009c009c7308 */ /* 0x000e220000000800 */
[----:B-1----:R-:W-:Y:S01]  /*3e20*/  FADD.FTZ R189, R157, R189 ;  /* 0x000000bd9dbd7221 */ /* 0x002fe20000010000 */
[----:B--2---:R-:W-:-:S03]  /*3e30*/  F2FP.F16.F32.PACK_AB R155, R158, R157 ;  /* 0x0000009d9e9b723e */ /* 0x004fc600000000ff */
[----:B------:R-:W-:Y:S01]  /*3e40*/  FADD.FTZ R157, R158, R189 ;  /* 0x000000bd9e9d7221 */ /* 0x000fe20000010000 */
[----:B------:R-:W-:-:S06]  /*3e50*/  WARPGROUP.ARRIVE ;  /* 0x00000000000079c5 */ /* 0x000fcc0000000000 */
[----:B------:R-:W-:Y:S01]  /*3e60*/  HGMMA.64x256x16.F32 R24, R152, gdesc[UR8].tnspB, R24, gsb0 ;  /* 0x43e0000898187df0 */ /* 0x000fe20008000818 */
[----:B------:R-:W-:Y:S01]  /*3e70*/  UIADD3 UR10, UR4, 0x200, URZ ;  /* 0x00000200040a7890 */ /* 0x000fe2000fffe03f */
[----:B------:R-:W-:Y:S01]  /*3e80*/  UMOV UR11, 0x40000040 ;  /* 0x40000040000b7882 */ /* 0x000fe20000000000 */
[----:B------:R-:W-:Y:S01]  /*3e90*/  UIADD3 UR4, UR4, 0x280, URZ ;  /* 0x0000028004047890 */ /* 0x000fe2000fffe03f */
[----:B------:R-:W-:Y:S02]  /*3ea0*/  WARPGROUP.DEPBAR.LE gsb0, 0x0 ;  /* 0x00008000000079c5 */ /* 0x000fe40000010000 */
[--C-:B------:R-:W-:Y:S01]  /*3eb0*/  FFMA.FTZ R153, R166, R0, -R178.reuse ;  /* 0x00000000a6997223 */ /* 0x100fe200000108b2 */
[----:B------:R-:W1:Y:S01]  /*3ec0*/  MUFU.EX2 R152, R183 ;  /* 0x000000b700987308 */ /* 0x000e620000000800 */
[----:B------:R-:W-:Y:S01]  /*3ed0*/  F2FP.F16.F32.PACK_AB R154, R181, R180 ;  /* 0x000000b4b59a723e */ /* 0x000fe200000000ff */
[----:B------:R-:W-:Y:S01]  /*3ee0*/  FFMA.FTZ R178, R182, R0, -R178 ;  /* 0x00000000b6b27223 */ /* 0x000fe200000108b2 */
[----:B0-----:R-:W-:-:S05]  /*3ef0*/  F2FP.F16.F32.PACK_AB R155, R156, R162 ;  /* 0x000000a29c9b723e */ /* 0x001fca00000000ff */
[----:B------:R-:W0:Y:S08]  /*3f00*/  MUFU.EX2 R153, R153 ;  /* 0x0000009900997308 */ /* 0x000e300000000800 */
[----:B------:R-:W2:Y:S01]  /*3f10*/  MUFU.EX2 R178, R178 ;  /* 0x000000b200b27308 */ /* 0x000ea20000000800 */
[----:B-1----:R-:W-:Y:S01]  /*3f20*/  FADD.FTZ R159, R152, R159 ;  /* 0x0000009f989f7221 */ /* 0x002fe20000010000 */
[----:B------:R-:W-:-:S03]  /*3f30*/  F2FP.F16.F32.PACK_AB R152, R179, R152 ;  /* 0x00000098b398723e */ /* 0x000fc600000000ff */
[----:B------:R-:W-:Y:S01]  /*3f40*/  FADD.FTZ R159, R179, R159 ;  /* 0x0000009fb39f7221 */ /* 0x000fe20000010000 */
[----:B0-----:R-:W-:Y:S01]  /*3f50*/  FADD.FTZ R157, R153, R157 ;  /* 0x0000009d999d7221 */ /* 0x001fe20000010000 */
[C---:B------:R-:W-:Y:S02]  /*3f60*/  F2FP.F16.F32.PACK_AB R153, R161.reuse, R153 ;  /* 0x00000099a199723e */ /* 0x040fe400000000ff */
[----:B------:R-:W-:Y:S01]  /*3f70*/  FADD.FTZ R180, R180, R159 ;  /* 0x0000009fb4b47221 */ /* 0x000fe20000010000 */
[----:B------:R-:W-:Y:S01]  /*3f80*/  FADD.FTZ R157, R161, R157 ;  /* 0x0000009da19d7221 */ /* 0x000fe20000010000 */
[----:B------:R-:W-:Y:S02]  /*3f90*/  WARPGROUP.ARRIVE ;  /* 0x00000000000079c5 */ /* 0x000fe40000000000 */
[----:B------:R-:W-:Y:S01]  /*3fa0*/  FADD.FTZ R181, R181, R180 ;  /* 0x000000b4b5b57221 */ /* 0x000fe20000010000 */
[----:B------:R-:W-:-:S03]  /*3fb0*/  FADD.FTZ R157, R162, R157 ;  /* 0x0000009da29d7221 */ /* 0x000fc60000010000 */
[----:B------:R-:W-:Y:S01]  /*3fc0*/  HGMMA.64x256x16.F32 R24, R152, gdesc[UR8].tnspB, R24, gsb0 ;  /* 0x43e0000898187df0 */ /* 0x000fe20008000818 */
[----:B------:R-:W-:Y:S01]  /*3fd0*/  FADD.FTZ R156, R156, R157 ;  /* 0x0000009d9c9c7221 */ /* 0x000fe20000010000 */
[----:B------:R-:W-:Y:S01]  /*3fe0*/  UMOV UR10, UR4 ;  /* 0x00000004000a7c82 */ /* 0x000fe20008000000 */
[----:B------:R-:W-:Y:S01]  /*3ff0*/  UMOV UR11, 0x40000040 ;  /* 0x40000040000b7882 */ /* 0x000fe20000000000 */
[----:B------:R-:W-:Y:S02]  /*4000*/  WARPGROUP.DEPBAR.LE gsb0, 0x0 ;  /* 0x00008000000079c5 */ /* 0x000fe40000010000 */
[----:B------:R-:W0:Y:S01]  /*4010*/  MUFU.EX2 R152, R171 ;  /* 0x000000ab00987308 */ /* 0x000e220000000800 */
[----:B------:R-:W-:Y:S02]  /*4020*/  F2FP.F16.F32.PACK_AB R154, R174, R173 ;  /* 0x000000adae9a723e */ /* 0x000fe400000000ff */
[----:B--2---:R-:W-:-:S05]  /*4030*/  F2FP.F16.F32.PACK_AB R155, R178, R177 ;  /* 0x000000b1b29b723e */ /* 0x004fca00000000ff */
[----:B------:R-:W1:Y:S01]  /*4040*/  MUFU.EX2 R153, R175 ;  /* 0x000000af00997308 */ /* 0x000e620000000800 */
[----:B0-----:R-:W-:Y:S01]  /*4050*/  FADD.FTZ R157, R152, R181 ;  /* 0x000000b5989d7221 */ /* 0x001fe20000010000 */
[----:B------:R-:W-:-:S03]  /*4060*/  F2FP.F16.F32.PACK_AB R152, R172, R152 ;  /* 0x00000098ac98723e */ /* 0x000fc600000000ff */
[----:B------:R-:W-:Y:S01]  /*4070*/  FADD.FTZ R172, R172, R157 ;  /* 0x0000009dacac7221 */ /* 0x000fe20000010000 */
[----:B-1----:R-:W-:Y:S01]  /*4080*/  FADD.FTZ R159, R153, R156 ;  /* 0x0000009c999f7221 */ /* 0x002fe20000010000 */
[C---:B------:R-:W-:Y:S02]  /*4090*/  F2FP.F16.F32.PACK_AB R153, R176.reuse, R153 ;  /* 0x00000099b099723e */ /* 0x040fe400000000ff */
[----:B------:R-:W-:Y:S01]  /*40a0*/  FADD.FTZ R173, R173, R172 ;  /* 0x000000acadad7221 */ /* 0x000fe20000010000 */
[----:B------:R-:W-:Y:S01]  /*40b0*/  FADD.FTZ R176, R176, R159 ;  /* 0x0000009fb0b07221 */ /* 0x000fe20000010000 */
[----:B------:R-:W-:Y:S02]  /*40c0*/  WARPGROUP.ARRIVE ;  /* 0x00000000000079c5 */ /* 0x000fe40000000000 */
[----:B------:R-:W-:Y:S01]  /*40d0*/  FADD.FTZ R200, R174, R173 ;  /* 0x000000adaec87221 */ /* 0x000fe20000010000 */
[----:B------:R-:W-:-:S03]  /*40e0*/  FADD.FTZ R177, R177, R176 ;  /* 0x000000b0b1b17221 */ /* 0x000fc60000010000 */
[----:B------:R-:W-:Y:S01]  /*40f0*/  HGMMA.64x256x16.F32 R24, R152, gdesc[UR8].tnspB, R24, gsb0 ;  /* 0x43e0000898187df0 */ /* 0x000fe20008000818 */
[----:B------:R-:W-:Y:S02]  /*4100*/  FADD.FTZ R217, R178, R177 ;  /* 0x000000b1b2d97221 */ /* 0x000fe40000010000 */
[----:B------:R-:W-:Y:S02]  /*4110*/  WARPGROUP.DEPBAR.LE gsb0, 0x0 ;  /* 0x00008000000079c5 */ /* 0x000fe40000010000 */
[----:B------:R0:W-:Y:S02]  /*4120*/  @!P1 SYNCS.ARRIVE.TRANS64.RED.A1T0 RZ, [R21+URZ], RZ ;  /* 0x000000ff15ff99a7 */ /* 0x0001e4000810043f */
[----:B0-----:R-:W-:-:S05]  /*4130*/  VIADD R21, R160, 0xfffffffe ;  /* 0xfffffffea0157836 */ /* 0x001fca0000000000 */
[----:B------:R-:W-:-:S13]  /*4140*/  ISETP.GE.AND P2, PT, R21, R22, PT ;  /* 0x000000161500720c */ /* 0x000fda0003f46270 */
[----:B---3--:R-:W-:Y:S05]  /*4150*/  @!P2 BRA `(.L_x_1073) ;  /* 0x0000002000c0a947 */ /* 0x008fea0003800000 */
[----:B------:R-:W-:Y:S02]  /*4160*/  IMAD.MOV.U32 R201, RZ, RZ, R165 ;  /* 0x000000ffffc97224 */ /* 0x000fe400078e00a5 */
[----:B------:R-:W-:-:S07]  /*4170*/  IMAD.MOV.U32 R202, RZ, RZ, R20 ;  /* 0x000000ffffca7224 */ /* 0x000fce00078e0014 */
.L_x_1082:
[----:B------:R-:W-:Y:S01]  /*4180*/  UIADD3 UR36, UR36, 0x1, URZ ;  /* 0x0000000124247890 */ /* 0x000fe2000fffe03f */
[C---:B------:R-:W-:Y:S01]  /*4190*/  ISETP.GT.AND P2, PT, R21.reuse, R22, PT ;  /* 0x000000161500720c */ /* 0x040fe20003f44270 */
[----:B------:R-:W-:Y:S02]  /*41a0*/  VIADD R21, R21, 0xffffffff ;  /* 0xffffffff15157836 */ /* 0x000fe40000000000 */
[----:B------:R-:W-:-:S04]  /*41b0*/  UISETP.NE.AND UP0, UPT, UR36, 0x2, UPT ;  /* 0x000000022400788c */ /* 0x000fc8000bf05270 */
[----:B------:R-:W-:Y:S02]  /*41c0*/  USEL UR4, URZ, 0x1, UP0 ;  /* 0x000000013f047887 */ /* 0x000fe40008000000 */
[----:B------:R-:W-:Y:S02]  /*41d0*/  USEL UR36, UR36, URZ, UP0 ;  /* 0x0000003f24247287 */ /* 0x000fe40008000000 */
[----:B------:R-:W-:Y:S01]  /*41e0*/  ULOP3.LUT UR37, UR37, UR4, URZ, 0x3c, !UPT ;  /* 0x0000000425257292 */ /* 0x000fe2000f8e3c3f */
[----:B0-----:R-:W-:Y:S11]  /*41f0*/  @!P0 BRA `(.L_x_1074) ;  /* 0x0000000000048947 */ /* 0x001ff60003800000 */
[----:B------:R-:W-:Y:S01]  /*4200*/  BPT.TRAP 0x1 ;  /* 0x000000040000795c */ /* 0x000fe20000300000 */
.L_x_1074:
        /* <DEDUP_REMOVED lines=9> */
.L_x_1075:
[----:B-1----:R-:W-:Y:S05]  /*42a0*/  @P3 BRA `(.L_x_1076) ;  /* 0x0000000000083947 */ /* 0x002fea0003800000 */
[----:B------:R-:W1:Y:S02]  /*42b0*/  SYNCS.PHASECHK.TRANS64.TRYWAIT P3, [UR4+0x32430], R0 ;  /* 0x03243000ff0075a7 */ /* 0x000e640008060144 */
[----:B-1----:R-:W-:Y:S05]  /*42c0*/  @!P3 BRA `(.L_x_1077) ;  /* 0x000000e40078b947 */ /* 0x002fea0003800000 */
.L_x_1076:
[----:B------:R-:W-:Y:S01]  /*42d0*/  R2UR UR56, R18 ;  /* 0x00000000123872ca */ /* 0x000fe200000e0000 */
[----:B------:R-:W-:Y:S01]  /*42e0*/  UIMAD UR5, UR36, 0x300, UR60 ;  /* 0x00000300240578a4 */ /* 0x000fe2000f8e023c */
[----:B------:R-:W-:Y:S01]  /*42f0*/  R2UR UR57, R19 ;  /* 0x00000000133972ca */ /* 0x000fe200000e0000 */
[----:B-1----:R-:W-:Y:S01]  /*4300*/  WARPGROUP.ARRIVE ;  /* 0x00000000000079c5 */ /* 0x002fe20000000000 */
[----:B------:R-:W-:-:S04]  /*4310*/  UMOV UR59, 0x40000040 ;  /* 0x40000040003b7882 */ /* 0x000fc80000000000 */
[----:B------:R-:W-:-:S07]  /*4320*/  UMOV UR58, UR5 ;  /* 0x00000005003a7c82 */ /* 0x000fce0008000000 */
[----:B------:R-:W-:Y:S01]  /*4330*/  HGMMA.64x96x16.F32 R152, gdesc[UR56], RZ, !UPT, gsb0 ;  /* 0x01600000389879f0 */ /* 0x000fe2000c0008ff */
[----:B------:R-:W-:Y:S01]  /*4340*/  R2UR UR56, R16 ;  /* 0x00000000103872ca */ /* 0x000fe200000e0000 */
[----:B------:R-:W-:Y:S01]  /*4350*/  UIADD3 UR58, UR5, 0x2, URZ ;  /* 0x00000002053a7890 */ /* 0x000fe2000fffe03f */
[----:B------:R-:W-:Y:S01]  /*4360*/  R2UR UR57, R17 ;  /* 0x00000000113972ca */ /* 0x000fe200000e0000 */
[----:B------:R-:W-:Y:S01]  /*4370*/  UMOV UR59, 0x40000040 ;  /* 0x40000040003b7882 */ /* 0x000fe20000000000 */
[----:B------:R-:W-:Y:S02]  /*4380*/  WARPGROUP.DEPBAR.LE gsb0, 0x0 ;  /* 0x00008000000079c5 */ /* 0x000fe40000010000 */
[----:B------:R-:W-:-:S09]  /*4390*/  WARPGROUP.ARRIVE ;  /* 0x00000000000079c5 */ /* 0x000fd20000000000 */
[----:B------:R-:W-:Y:S01]  /*43a0*/  HGMMA.64x96x16.F32 R152, gdesc[UR56], R152, gsb0 ;  /* 0x01600000389879f0 */ /* 0x000fe20008000898 */
        /* <DEDUP_REMOVED lines=13> */
[----:B------:R-:W-:Y:S03]  /*4480*/  HGMMA.64x96x16.F32 R152, gdesc[UR56], R152, gsb0 ;  /* 0x01600000389879f0 */ /* 0x000fe60008000898 */
[----:B------:R-:W-:Y:S02]  /*4490*/  WARPGROUP.DEPBAR.LE gsb0, 0x0 ;  /* 0x00008000000079c5 */ /* 0x000fe40000010000 */
[----:B------:R-:W-:Y:S05]  /*44a0*/  @!P0 BRA `(.L_x_1078) ;  /* 0x0000000000048947 */ /* 0x000fea0003800000 */
[----:B------:R-:W-:Y:S01]  /*44b0*/  BPT.TRAP 0x1 ;  /* 0x000000040000795c */ /* 0x000fe20000300000 */
.L_x_1078:
[----:B------:R1:W2:Y:S01]  /*44c0*/  SYNCS.PHASECHK.TRANS64.TRYWAIT P3, [UR4+0x32450], R0 ;  /* 0x03245000ff0075a7 */ /* 0x0002a20008060144 */
[----:B------:R-:W-:Y:S05]  /*44d0*/  @!P0 BRA `(.L_x_1079) ;  /* 0x0000000000048947 */ /* 0x000fea0003800000 */
[----:B------:R-:W-:Y:S01]  /*44e0*/  BPT.TRAP 0x1 ;  /* 0x000000040000795c */ /* 0x000fe20000300000 */
.L_x_1079:
[----:B--2---:R-:W-:Y:S05]  /*44f0*/  @P3 BRA `(.L_x_1080) ;  /* 0x0000000000083947 */ /* 0x004fea0003800000 */
[----:B------:R-:W2:Y:S02]  /*4500*/  SYNCS.PHASECHK.TRANS64.TRYWAIT P3, [UR4+0x32450], R0 ;  /* 0x03245000ff0075a7 */ /* 0x000ea40008060144 */
[----:B--2---:R-:W-:Y:S05]  /*4510*/  @!P3 BRA `(.L_x_1081) ;  /* 0x000000e000fcb947 */ /* 0x004fea0003800000 */
.L_x_1080:
[----:B------:R-:W-:Y:S01]  /*4520*/  R2UR UR56, R4 ;  /* 0x00000000043872ca */ /* 0x000fe200000e0000 */
[----:B------:R-:W-:Y:S01]  /*4530*/  UIMAD UR5, UR36, 0xc00, UR7 ;  /* 0x00000c00240578a4 */ /* 0x000fe2000f8e0207 */
[----:B------:R-:W-:Y:S01]  /*4540*/  R2UR UR57, R5 ;  /* 0x00000000053972ca */ /* 0x000fe200000e0000 */
[----:B------:R-:W-:Y:S01]  /*4550*/  WARPGROUP.ARRIVE ;  /* 0x00000000000079c5 */ /* 0x000fe20000000000 */
[----:B------:R-:W-:Y:S01]  /*4560*/  UMOV UR59, 0x40000040 ;  /* 0x40000040003b7882 */ /* 0x000fe20000000000 */
[----:B------:R-:W-:Y:S01]  /*4570*/  UIADD3 UR10, UR5, 0x300, URZ ;  /* 0x00000300050a7890 */ /* 0x000fe2000fffe03f */
[----:B------:R-:W-:Y:S01]  /*4580*/  IMAD.U32 R220, RZ, RZ, UR4 ;  /* 0x00000004ffdc7e24 */ /* 0x000fe2000f8e00ff */
[----:B------:R-:W-:Y:S01]  /*4590*/  UMOV UR11, 0x40000040 ;  /* 0x40000040000b7882 */ /* 0x000fe20000000000 */
[----:B------:R-:W-:Y:S01]  /*45a0*/  UMOV UR58, UR5 ;  /* 0x00000005003a7c82 */ /* 0x000fe20008000000 */
[----:B------:R-:W-:Y:S01]  /*45b0*/  UIADD3 UR14, UR5, 0x302, URZ ;  /* 0x00000302050e7890 */ /* 0x000fe2000fffe03f */
[----:B------:R-:W-:Y:S01]  /*45c0*/  UMOV UR15, 0x40000040 ;  /* 0x40000040000f7882 */ /* 0x000fe20000000000 */
[----:B------:R-:W-:Y:S01]  /*45d0*/  UIADD3 UR18, UR5, 0x304, URZ ;  /* 0x0000030405127890 */ /* 0x000fe2000fffe03f */
[----:B------:R-:W-:-:S03]  /*45e0*/  UMOV UR19, 0x40000040 ;  /* 0x4000004000137882 */ /* 0x000fc60000000000 */
[----:B------:R-:W-:Y:S01]  /*45f0*/  HGMMA.64x96x16.F32 R152, gdesc[UR56], R152, gsb0 ;  /* 0x01600000389879f0 */ /* 0x000fe20008000898 */
[----:B------:R-:W-:Y:S01]  /*4600*/  R2UR UR56, R6 ;  /* 0x00000000063872ca */ /* 0x000fe200000e0000 */
[----:B------:R-:W-:Y:S01]  /*4610*/  UIADD3 UR58, UR5, 0x2, URZ ;  /* 0x00000002053a7890 */ /* 0x000fe2000fffe03f */
[----:B------:R-:W-:Y:S01]  /*4620*/  R2UR UR57, R7 ;  /* 0x00000000073972ca */ /* 0x000fe200000e0000 */
        /* <DEDUP_REMOVED lines=17> */
[----:B------:R-:W-:Y:S01]  /*4740*/  UIMAD UR4, UR36, 0xc00, UR6 ;  /* 0x00000c00240478a4 */ /* 0x000fe2000f8e0206 */
[----:B------:R-:W-:-:S02]  /*4750*/  WARPGROUP.DEPBAR.LE gsb0, 0x0 ;  /* 0x00008000000079c5 */ /* 0x000fc40000010000 */
[----:B------:R-:W-:-:S06]  /*4760*/  WARPGROUP.ARRIVE ;  /* 0x00000000000079c5 */ /* 0x000fcc0000000000 */
        /* <DEDUP_REMOVED lines=58> */
[----:B012---:R-:W-:-:S04]  /*4b10*/  FMNMX.FTZ R0, R152, R202, !PT ;  /* 0x000000ca98007209 */ /* 0x007fc80007810000 */
        /* <DEDUP_REMOVED lines=23> */
[----:B------:R-:W0:Y:S02]  /*4c90*/  SHFL.BFLY PT, R20, R0, 0x2, 0x1f ;  /* 0x0c401f0000147f89 */ /* 0x000e2400000e0000 */
[----:B0-----:R-:W-:-:S05]  /*4ca0*/  FMNMX.FTZ R20, R0, R20, !PT ;  /* 0x0000001400147209 */ /* 0x001fca0007810000 */
[----:B------:R-:W0:Y:S02]  /*4cb0*/  SHFL.BFLY PT, R0, R20, 0x1, 0x1f ;  /* 0x0c201f0014007f89 */ /* 0x000e2400000e0000 */
[----:B0-----:R-:W-:Y:S02]  /*4cc0*/  FMNMX.FTZ R20, R20, R0, !PT ;  /* 0x0000000014147209 */ /* 0x001fe40007810000 */
[----:B------:R-:W0:Y:S03]  /*4cd0*/  LDC R0, c[0x0][0xa80] ;  /* 0x0002a000ff007b82 */ /* 0x000e260000000800 */
[C---:B------:R-:W-:Y:S01]  /*4ce0*/  FADD.FTZ R218, -R20.reuse, R202 ;  /* 0x000000ca14da7221 */ /* 0x040fe20000010100 */
[----:B0-----:R-:W-:-:S03]  /*4cf0*/  FMUL.FTZ R203, R20, R0 ;  /* 0x0000000014cb7220 */ /* 0x001fc60000410000 */
[-C--:B------:R-:W-:Y:S01]  /*4d00*/  FMUL.FTZ R218, R218, R0.reuse ;  /* 0x00000000dada7220 */ /* 0x080fe20000410000 */
[-CC-:B------:R-:W-:Y:S01]  /*4d10*/  FFMA.FTZ R152, R152, R0.reuse, -R203.reuse ;  /* 0x0000000098987223 */ /* 0x180fe200000108cb */
[-CC-:B------:R-:W-:Y:S01]  /*4d20*/  FFMA.FTZ R153, R153, R0.reuse, -R203.reuse ;  /* 0x0000000099997223 */ /* 0x180fe200000108cb */
[----:B------:R-:W-:-:S03]  /*4d30*/  FFMA.FTZ R202, R157, R0, -R203 ;  /* 0x000000009dca7223 */ /* 0x000fc600000108cb */
        /* <DEDUP_REMOVED lines=8> */
[----:B------:R-:W0:Y:S01]  /*4dc0*/  MUFU.EX2 R152, R152 ;  /* 0x0000009800987308 */ /* 0x000e220000000800 */
[-CC-:B------:R-:W-:Y:S01]  /*4dd0*/  FFMA.FTZ R172, R172, R0.reuse, -R203.reuse ;  /* 0x00000000acac7223 */ /* 0x180fe200000108cb */
[-CC-:B------:R-:W-:Y:S01]  /*4de0*/  FFMA.FTZ R173, R173, R0.reuse, -R203.reuse ;  /* 0x00000000adad7223 */ /* 0x180fe200000108cb */
[-CC-:B------:R-:W-:Y:S01]  /*4df0*/  FFMA.FTZ R176, R176, R0.reuse, -R203.reuse ;  /* 0x00000000b0b07223 */ /* 0x180fe200000108cb */
[-CC-:B------:R-:W-:Y:S01]  /*4e00*/  FFMA.FTZ R177, R177, R0.reuse, -R203.reuse ;  /* 0x00000000b1b17223 */ /* 0x180fe200000108cb */
[-CC-:B------:R-:W-:Y:S01]  /*4e10*/  FFMA.FTZ R180, R180, R0.reuse, -R203.reuse ;  /* 0x00000000b4b47223 */ /* 0x180fe200000108cb */
[-CC-:B------:R-:W-:Y:S01]  /*4e20*/  FFMA.FTZ R181, R181, R0.reuse, -R203.reuse ;  /* 0x00000000b5b57223 */ /* 0x180fe200000108cb */
[-CC-:B------:R-:W-:Y:S01]  /*4e30*/  FFMA.FTZ R184, R184, R0.reuse, -R203.reuse ;  /* 0x00000000b8b87223 */ /* 0x180fe200000108cb */
[----:B------:R-:W1:Y:S01]  /*4e40*/  MUFU.EX2 R153, R153 ;  /* 0x0000009900997308 */ /* 0x000e620000000800 */
[-CC-:B------:R-:W-:Y:S01]  /*4e50*/  FFMA.FTZ R185, R185, R0.reuse, -R203.reuse ;  /* 0x00000000b9b97223 */ /* 0x180fe200000108cb */
[-CC-:B------:R-:W-:Y:S01]  /*4e60*/  FFMA.FTZ R188, R188, R0.reuse, -R203.reuse ;  /* 0x00000000bcbc7223 */ /* 0x180fe200000108cb */
[-CC-:B------:R-:W-:Y:S01]  /*4e70*/  FFMA.FTZ R189, R189, R0.reuse, -R203.reuse ;  /* 0x00000000bdbd7223 */ /* 0x180fe200000108cb */
[-CC-:B------:R-:W-:Y:S01]  /*4e80*/  FFMA.FTZ R192, R192, R0.reuse, -R203.reuse ;  /* 0x00000000c0c07223 */ /* 0x180fe200000108cb */
[-CC-:B------:R-:W-:Y:S01]  /*4e90*/  FFMA.FTZ R193, R193, R0.reuse, -R203.reuse ;  /* 0x00000000c1c17223 */ /* 0x180fe200000108cb */
[-CC-:B------:R-:W-:Y:S01]  /*4ea0*/  FFMA.FTZ R196, R196, R0.reuse, -R203.reuse ;  /* 0x00000000c4c47223 */ /* 0x180fe200000108cb */
[----:B------:R-:W-:Y:S01]  /*4eb0*/  FFMA.FTZ R197, R197, R0, -R203 ;  /* 0x00000000c5c57223 */ /* 0x000fe200000108cb */
[----:B------:R-:W2:Y:S01]  /*4ec0*/  MUFU.EX2 R156, R156 ;  /* 0x0000009c009c7308 */ /* 0x000ea20000000800 */
[----:B0-----:R-:W-:Y:S01]  /*4ed0*/  FFMA.FTZ R165, R218, R200, R152 ;  /* 0x000000c8daa57223 */ /* 0x001fe20000010098 */
[----:B------:R-:W0:Y:S01]  /*4ee0*/  S2R R203, SR_TID.X ;  /* 0x0000000000cb7919 */ /* 0x000e220000002100 */
[-C--:B------:R-:W-:Y:S01]  /*4ef0*/  FMUL.FTZ R24, R24, R218.reuse ;  /* 0x000000da18187220 */ /* 0x080fe20000410000 */
[-C--:B------:R-:W-:Y:S01]  /*4f00*/  FMUL.FTZ R25, R25, R218.reuse ;  /* 0x000000da19197220 */ /* 0x080fe20000410000 */
[-C--:B------:R-:W-:Y:S01]  /*4f10*/  FMUL.FTZ R28, R28, R218.reuse ;  /* 0x000000da1c1c7220 */ /* 0x080fe20000410000 */
[-C--:B------:R-:W-:Y:S01]  /*4f20*/  FMUL.FTZ R29, R29, R218.reuse ;  /* 0x000000da1d1d7220 */ /* 0x080fe20000410000 */
[----:B------:R-:W-:Y:S01]  /*4f30*/  FMUL.FTZ R32, R32, R218 ;  /* 0x000000da20207220 */ /* 0x000fe20000410000 */
[----:B------:R-:W3:Y:S01]  /*4f40*/  MUFU.EX2 R202, R202 ;  /* 0x000000ca00ca7308 */ /* 0x000ee20000000800 */
[C---:B-1----:R-:W-:Y:S01]  /*4f50*/  FADD.FTZ R165, R153.reuse, R165 ;  /* 0x000000a599a57221 */ /* 0x042fe20000010000 */
[----:B------:R-:W-:Y:S01]  /*4f60*/  F2FP.F16.F32.PACK_AB R200, R153, R152 ;  /* 0x0000009899c8723e */ /* 0x000fe200000000ff */
[-C--:B------:R-:W-:Y:S01]  /*4f70*/  FMUL.FTZ R33, R33, R218.reuse ;  /* 0x000000da21217220 */ /* 0x080fe20000410000 */
[----:B------:R-:W-:Y:S01]  /*4f80*/  FMNMX.FTZ R153, R154, R201, !PT ;  /* 0x000000c99a997209 */ /* 0x000fe20007810000 */
[-C--:B------:R-:W-:Y:S01]  /*4f90*/  FMUL.FTZ R36, R36, R218.reuse ;  /* 0x000000da24247220 */ /* 0x080fe20000410000 */
[-C--:B------:R-:W-:Y:S01]  /*4fa0*/  FMUL.FTZ R37, R37, R218.reuse ;  /* 0x000000da25257220 */ /* 0x080fe20000410000 */
[-C--:B------:R-:W-:Y:S01]  /*4fb0*/  FMUL.FTZ R40, R40, R218.reuse ;  /* 0x000000da28287220 */ /* 0x080fe20000410000 */
[----:B------:R-:W-:Y:S01]  /*4fc0*/  FMNMX.FTZ R153, R155, R153, !PT ;  /* 0x000000999b997209 */ /* 0x000fe20007810000 */
[----:B--2---:R-:W-:Y:S01]  /*4fd0*/  FADD.FTZ R152, R156, R165 ;  /* 0x000000a59c987221 */ /* 0x004fe20000010000 */
[-C--:B------:R-:W-:Y:S01]  /*4fe0*/  FMUL.FTZ R41, R41, R218.reuse ;  /* 0x000000da29297220 */ /* 0x080fe20000410000 */
[-C--:B------:R-:W-:Y:S01]  /*4ff0*/  FMUL.FTZ R44, R44, R218.reuse ;  /* 0x000000da2c2c7220 */ /* 0x080fe20000410000 */
[----:B------:R-:W-:Y:S01]  /*5000*/  FMNMX.FTZ R153, R158, R153, !PT ;  /* 0x000000999e997209 */ /* 0x000fe20007810000 */
[-C--:B------:R-:W-:Y:S01]  /*5010*/  FMUL.FTZ R45, R45, R218.reuse ;  /* 0x000000da2d2d7220 */ /* 0x080fe20000410000 */
[-C--:B------:R-:W-:Y:S01]  /*5020*/  FMUL.FTZ R48, R48, R218.reuse ;  /* 0x000000da30307220 */ /* 0x080fe20000410000 */
[----:B------:R-:W-:Y:S01]  /*5030*/  FMUL.FTZ R49, R49, R218 ;  /* 0x000000da31317220 */ /* 0x000fe20000410000 */
[----:B------:R-:W-:Y:S01]  /*5040*/  FMNMX.FTZ R153, R159, R153, !PT ;  /* 0x000000999f997209 */ /* 0x000fe20007810000 */
[C---:B---3--:R-:W-:Y:S01]  /*5050*/  FADD.FTZ R152, R202.reuse, R152 ;  /* 0x00000098ca987221 */ /* 0x048fe20000010000 */
[----:B------:R-:W-:Y:S01]  /*5060*/  F2FP.F16.F32.PACK_AB R202, R202, R156 ;  /* 0x0000009ccaca723e */ /* 0x000fe200000000ff */
[-C--:B------:R-:W-:Y:S01]  /*5070*/  FMUL.FTZ R52, R52, R218.reuse ;  /* 0x000000da34347220 */ /* 0x080fe20000410000 */
[----:B------:R-:W-:Y:S01]  /*5080*/  FMNMX.FTZ R153, R162, R153, !PT ;  /* 0x00000099a2997209 */ /* 0x000fe20007810000 */
[-C--:B------:R-:W-:Y:S01]  /*5090*/  FMUL.FTZ R53, R53, R218.reuse ;  /* 0x000000da35357220 */ /* 0x080fe20000410000 */
[-C--:B------:R-:W-:Y:S01]  /*50a0*/  FMUL.FTZ R56, R56, R218.reuse ;  /* 0x000000da38387220 */ /* 0x080fe20000410000 */
[-C--:B------:R-:W-:Y:S01]  /*50b0*/  FMUL.FTZ R57, R57, R218.reuse ;  /* 0x000000da39397220 */ /* 0x080fe20000410000 */
[----:B------:R-:W-:Y:S01]  /*50c0*/  FMNMX.FTZ R153, R163, R153, !PT ;  /* 0x00000099a3997209 */ /* 0x000fe20007810000 */
[-C--:B------:R-:W-:Y:S01]  /*50d0*/  FMUL.FTZ R60, R60, R218.reuse ;  /* 0x000000da3c3c7220 */ /* 0x080fe20000410000 */
[----:B0-----:R-:W-:Y:S01]  /*50e0*/  SHF.R.U32.HI R203, RZ, 0x7, R203 ;  /* 0x00000007ffcb7819 */ /* 0x001fe200000116cb */
        /* <DEDUP_REMOVED lines=59> */
[----:B------:R-:W-:Y:S01]  /*54a0*/  FMUL.FTZ R149, R149, R218 ;  /* 0x000000da95957220 */ /* 0x000fe20000410000 */
[----:B------:R-:W-:Y:S01]  /*54b0*/  IADD3 R218, -R203, 0xb, RZ ;  /* 0x0000000bcbda7810 */ /* 0x000fe20007ffe1ff */
[----:B------:R-:W-:Y:S01]  /*54c0*/  MUFU.EX2 R164, R164 ;  /* 0x000000a400a47308 */ /* 0x000fe20000000800 */
[----:B------:R-:W-:-:S04]  /*54d0*/  FMNMX.FTZ R153, R195, R153, !PT ;  /* 0x00000099c3997209 */ /* 0x000fc80007810000 */
[----:B------:R-:W-:-:S03]  /*54e0*/  FMNMX.FTZ R153, R198, R153, !PT ;  /* 0x00000099c6997209 */ /* 0x000fc60007810000 */
[----:B------:R-:W-:Y:S01]  /*54f0*/  MUFU.EX2 R157, R157 ;  /* 0x0000009d009d7308 */ /* 0x000fe20000000800 */
[----:B------:R-:W-:-:S05]  /*5500*/  FMNMX.FTZ R153, R199, R153, !PT ;  /* 0x00000099c7997209 */ /* 0x000fca0007810000 */
[----:B------:R-:W0:Y:S02]  /*5510*/  SHFL.BFLY PT, R156, R153, 0x2, 0x1f ;  /* 0x0c401f00999c7f89 */ /* 0x000e2400000e0000 */
[----:B------:R-:W-:Y:S08]  /*5520*/  MUFU.EX2 R168, R168 ;  /* 0x000000a800a87308 */ /* 0x000ff00000000800 */
[----:B------:R-:W-:Y:S08]  /*5530*/  MUFU.EX2 R172, R172 ;  /* 0x000000ac00ac7308 */ /* 0x000ff00000000800 */
[----:B------:R-:W-:Y:S01]  /*5540*/  MUFU.EX2 R173, R173 ;  /* 0x000000ad00ad7308 */ /* 0x000fe20000000800 */
[----:B0-----:R-:W-:-:S07]  /*5550*/  FMNMX.FTZ R156, R153, R156, !PT ;  /* 0x0000009c999c7209 */ /* 0x001fce0007810000 */
[----:B------:R-:W-:Y:S01]  /*5560*/  MUFU.EX2 R176, R176 ;  /* 0x000000b000b07308 */ /* 0x000fe20000000800 */
[----:B------:R-:W0:Y:S07]  /*5570*/  SHFL.BFLY PT, R165, R156, 0x1, 0x1f ;  /* 0x0c201f009ca57f89 */ /* 0x000e2e00000e0000 */
[----:B------:R-:W-:Y:S08]  /*5580*/  MUFU.EX2 R177, R177 ;  /* 0x000000b100b17308 */ /* 0x000ff00000000800 */
[----:B------:R-:W-:Y:S08]  /*5590*/  MUFU.EX2 R180, R180 ;  /* 0x000000b400b47308 */ /* 0x000ff00000000800 */
[----:B------:R-:W-:Y:S01]  /*55a0*/  MUFU.EX2 R181, R181 ;  /* 0x000000b500b57308 */ /* 0x000fe20000000800 */
[----:B0-----:R-:W-:Y:S01]  /*55b0*/  FMNMX.FTZ R165, R156, R165, !PT ;  /* 0x000000a59ca57209 */ /* 0x001fe20007810000 */
[----:B------:R-:W-:-:S02]  /*55c0*/  @!P1 VIADD R156, R220, 0x32440 ;  /* 0x00032440dc9c9836 */ /* 0x000fc40000000000 */
[----:B------:R-:W-:Y:S02]  /*55d0*/  @!P1 VIADD R220, R220, 0x32460 ;  /* 0x00032460dcdc9836 */ /* 0x000fe40000000000 */
[CC--:B------:R-:W-:Y:S01]  /*55e0*/  FMUL.FTZ R229, R165.reuse, R0.reuse ;  /* 0x00000000a5e57220 */ /* 0x0c0fe20000410000 */
[----:B------:R-:W-:Y:S01]  /*55f0*/  @!P1 PRMT R156, RZ, 0x654, R156 ;  /* 0x00000654ff9c9816 */ /* 0x000fe2000000009c */
[----:B------:R-:W-:Y:S01]  /*5600*/  FADD.FTZ R153, -R165, R201 ;  /* 0x000000c9a5997221 */ /* 0x000fe20000010100 */
[----:B------:R0:W-:Y:S06]  /*5610*/  BAR.ARV R218, 0x100 ;  /* 0x000400da0000751d */ /* 0x0001ec0000002000 */
[-CC-:B------:R-:W-:Y:S01]  /*5620*/  FFMA.FTZ R155, R155, R0.reuse, -R229.reuse ;  /* 0x000000009b9b7223 */ /* 0x180fe200000108e5 */
[----:B------:R1:W-:Y:S01]  /*5630*/  @!P1 SYNCS.ARRIVE.TRANS64.RED.A1T0 RZ, [R156+URZ], RZ ;  /* 0x000000ff9cff99a7 */ /* 0x0003e2000810043f */
        /* <DEDUP_REMOVED lines=8> */
[----:B------:R-:W-:Y:S01]  /*56c0*/  FFMA.FTZ R199, R199, R0, -R229 ;  /* 0x00000000c7c77223 */ /* 0x000fe200000108e5 */
[----:B------:R-:W-:-:S03]  /*56d0*/  @!P1 PRMT R220, RZ, 0x654, R220 ;  /* 0x00000654ffdc9816 */ /* 0x000fc600000000dc */
[----:B-1----:R1:W-:Y:S08]  /*56e0*/  MUFU.EX2 R156, R155 ;  /* 0x0000009b009c7308 */ /* 0x0023f00000000800 */
[----:B------:R-:W2:Y:S01]  /*56f0*/  MUFU.EX2 R153, R153 ;  /* 0x0000009900997308 */ /* 0x000ea20000000800 */
[----:B-1----:R-:W-:-:S05]  /*5700*/  VIADD R155, R203, 0x8 ;  /* 0x00000008cb9b7836 */ /* 0x002fca0000000000 */
[----:B------:R1:W-:Y:S06]  /*5710*/  BAR.SYNC.DEFER_BLOCKING R155, 0x100 ;  /* 0x0004009b0000751d */ /* 0x0003ec0000010000 */
[----:B------:R-:W3:Y:S01]  /*5720*/  MUFU.EX2 R154, R154 ;  /* 0x0000009a009a7308 */ /* 0x000ee20000000800 */
[-C--:B--2---:R-:W-:Y:S01]  /*5730*/  FMUL.FTZ R26, R26, R153.reuse ;  /* 0x000000991a1a7220 */ /* 0x084fe20000410000 */
[-C--:B------:R-:W-:Y:S01]  /*5740*/  FMUL.FTZ R27, R27, R153.reuse ;  /* 0x000000991b1b7220 */ /* 0x080fe20000410000 */
[----:B------:R-:W-:-:S05]  /*5750*/  FMUL.FTZ R30, R30, R153 ;  /* 0x000000991e1e7220 */ /* 0x000fca0000410000 */
        /* <DEDUP_REMOVED lines=63> */
[----:B---3--:R-:W-:Y:S01]  /*5b50*/  F2FP.F16.F32.PACK_AB R201, R156, R154 ;  /* 0x0000009a9cc9723e */ /* 0x008fe200000000ff */
[----:B-1----:R1:W3:Y:S01]  /*5b60*/  MUFU.EX2 R155, R160 ;  /* 0x000000a0009b7308 */ /* 0x0022e20000000800 */
[----:B--2---:R-:W-:Y:S01]  /*5b70*/  F2FP.F16.F32.PACK_AB R203, R159, R158 ;  /* 0x0000009e9fcb723e */ /* 0x004fe200000000ff */
[----:B------:R-:W-:Y:S01]  /*5b80*/  FFMA.FTZ R217, R153, R217, R154 ;  /* 0x000000d999d97223 */ /* 0x000fe2000001009a */
[----:B------:R-:W-:-:S02]  /*5b90*/  F2FP.F16.F32.PACK_AB R154, R157, R164 ;  /* 0x000000a49d9a723e */ /* 0x000fc400000000ff */
[----:B------:R-:W-:Y:S01]  /*5ba0*/  WARPGROUP.ARRIVE ;  /* 0x00000000000079c5 */ /* 0x000fe20000000000 */
[----:B------:R-:W-:Y:S02]  /*5bb0*/  FADD.FTZ R217, R156, R217 ;  /* 0x000000d99cd97221 */ /* 0x000fe40000010000 */
[----:B------:R-:W-:Y:S01]  /*5bc0*/  MUFU.EX2 R185, R185 ;  /* 0x000000b900b97308 */ /* 0x000fe20000000800 */
[----:B-1----:R-:W-:Y:S01]  /*5bd0*/  FFMA.FTZ R160, R163, R0, -R229 ;  /* 0x00000000a3a07223 */ /* 0x002fe200000108e5 */
[----:B------:R-:W-:Y:S01]  /*5be0*/  FADD.FTZ R217, R158, R217 ;  /* 0x000000d99ed97221 */ /* 0x000fe20000010000 */
[----:B------:R-:W-:Y:S01]  /*5bf0*/  HGMMA.64x256x16.F32 R24, R200, gdesc[UR8].tnspB, R24, gsb0 ;  /* 0x43e00008c8187df0 */ /* 0x000fe20008000818 */
[----:B------:R-:W-:Y:S01]  /*5c00*/  UIADD3 UR10, UR4, 0x80, URZ ;  /* 0x00000080040a7890 */ /* 0x000fe2000fffe03f */
[----:B------:R-:W-:Y:S01]  /*5c10*/  F2FP.F16.F32.PACK_AB R158, R173, R172 ;  /* 0x000000acad9e723e */ /* 0x000fe200000000ff */
[----:B------:R-:W-:Y:S01]  /*5c20*/  UMOV UR11, 0x40000040 ;  /* 0x40000040000b7882 */ /* 0x000fe20000000000 */
[----:B------:R-:W-:Y:S01]  /*5c30*/  FADD.FTZ R217, R159, R217 ;  /* 0x000000d99fd97221 */ /* 0x000fe20000010000 */
[----:B------:R-:W-:Y:S01]  /*5c40*/  MUFU.EX2 R160, R160 ;  /* 0x000000a000a07308 */ /* 0x000fe20000000800 */
[----:B---3--:R-:W-:-:S07]  /*5c50*/  FADD.FTZ R152, R155, R152 ;  /* 0x000000989b987221 */ /* 0x008fce0000010000 */
[----:B------:R-:W-:Y:S08]  /*5c60*/  MUFU.EX2 R188, R188 ;  /* 0x000000bc00bc7308 */ /* 0x000ff00000000800 */
        /* <DEDUP_REMOVED lines=9> */
[----:B------:R-:W-:-:S07]  /*5d00*/  WARPGROUP.DEPBAR.LE gsb0, 0x0 ;  /* 0x00008000000079c5 */ /* 0x000fce0000010000 */
[----:B------:R1:W2:Y:S01]  /*5d10*/  MUFU.EX2 R201, R161 ;  /* 0x000000a100c97308 */ /* 0x0002a20000000800 */
[-CC-:B------:R-:W-:Y:S01]  /*5d20*/  FFMA.FTZ R200, R162, R0.reuse, -R229.reuse ;  /* 0x00000000a2c87223 */ /* 0x180fe200000108e5 */
[-CC-:B------:R-:W-:Y:S01]  /*5d30*/  FFMA.FTZ R162, R167, R0.reuse, -R229.reuse ;  /* 0x00000000a7a27223 */ /* 0x180fe200000108e5 */
[-CC-:B------:R-:W-:Y:S01]  /*5d40*/  FFMA.FTZ R167, R170, R0.reuse, -R229.reuse ;  /* 0x00000000aaa77223 */ /* 0x180fe200000108e5 */
[----:B------:R-:W-:Y:S01]  /*5d50*/  FFMA.FTZ R170, R175, R0, -R229 ;  /* 0x00000000afaa7223 */ /* 0x000fe200000108e5 */
[----:B------:R-:W-:-:S03]  /*5d60*/  IMAD.MOV.U32 R202, RZ, RZ, R20 ;  /* 0x000000ffffca7224 */ /* 0x000fc600078e0014 */
[----:B------:R-:W3:Y:S01]  /*5d70*/  MUFU.EX2 R200, R200 ;  /* 0x000000c800c87308 */ /* 0x000ee20000000800 */
[-CC-:B-1----:R-:W-:Y:S01]  /*5d80*/  FFMA.FTZ R161, R166, R0.reuse, -R229.reuse ;  /* 0x00000000a6a17223 */ /* 0x182fe200000108e5 */
[----:B------:R-:W-:-:S06]  /*5d90*/  FFMA.FTZ R166, R174, R0, -R229 ;  /* 0x00000000aea67223 */ /* 0x000fcc00000108e5 */
[----:B------:R-:W1:Y:S01]  /*5da0*/  MUFU.EX2 R161, R161 ;  /* 0x000000a100a17308 */ /* 0x000e620000000800 */
[C---:B--2---:R-:W-:Y:S01]  /*5db0*/  FADD.FTZ R163, R201.reuse, R152 ;  /* 0x00000098c9a37221 */ /* 0x044fe20000010000 */
[----:B------:R-:W-:Y:S01]  /*5dc0*/  F2FP.F16.F32.PACK_AB R152, R201, R155 ;  /* 0x0000009bc998723e */ /* 0x000fe200000000ff */
[----:B------:R-:W-:-:S05]  /*5dd0*/  IMAD.MOV.U32 R201, RZ, RZ, R165 ;  /* 0x000000ffffc97224 */ /* 0x000fca00078e00a5 */
[----:B------:R-:W2:Y:S01]  /*5de0*/  MUFU.EX2 R162, R162 ;  /* 0x000000a200a27308 */ /* 0x000ea20000000800 */
[----:B---3--:R-:W-:Y:S01]  /*5df0*/  F2FP.F16.F32.PACK_AB R153, R160, R200 ;  /* 0x000000c8a099723e */ /* 0x008fe200000000ff */
[----:B------:R-:W-:-:S04]  /*5e00*/  FADD.FTZ R200, R200, R217 ;  /* 0x000000d9c8c87221 */ /* 0x000fc80000010000 */
[----:B------:R-:W-:Y:S01]  /*5e10*/  FADD.FTZ R200, R160, R200 ;  /* 0x000000c8a0c87221 */ /* 0x000fe20000010000 */
[----:B------:R-:W-:Y:S01]  /*5e20*/  FFMA.FTZ R160, R186, R0, -R229 ;  /* 0x00000000baa07223 */ /* 0x000fe200000108e5 */
[----:B------:R-:W3:Y:S02]  /*5e30*/  MUFU.EX2 R167, R167 ;  /* 0x000000a700a77308 */ /* 0x000ee40000000800 */
[----:B-1----:R-:W-:-:S06]  /*5e40*/  FADD.FTZ R200, R161, R200 ;  /* 0x000000c8a1c87221 */ /* 0x002fcc0000010000 */
[----:B------:R-:W-:Y:S01]  /*5e50*/  MUFU.EX2 R166, R166 ;  /* 0x000000a600a67308 */ /* 0x000fe20000000800 */
[C---:B--2---:R-:W-:Y:S01]  /*5e60*/  F2FP.F16.F32.PACK_AB R155, R162.reuse, R161 ;  /* 0x000000a1a29b723e */ /* 0x044fe200000000ff */
[----:B------:R-:W-:Y:S01]  /*5e70*/  FFMA.FTZ R161, R187, R0, -R229 ;  /* 0x00000000bba17223 */ /* 0x000fe200000108e5 */
[----:B------:R-:W-:Y:S02]  /*5e80*/  FADD.FTZ R162, R162, R200 ;  /* 0x000000c8a2a27221 */ /* 0x000fe40000010000 */
[----:B------:R-:W-:-:S03]  /*5e90*/  WARPGROUP.ARRIVE ;  /* 0x00000000000079c5 */ /* 0x000fc60000000000 */
[----:B------:R-:W1:Y:S01]  /*5ea0*/  MUFU.EX2 R170, R170 ;  /* 0x000000aa00aa7308 */ /* 0x000e620000000800 */
[----:B---3--:R-:W-:Y:S02]  /*5eb0*/  FADD.FTZ R162, R167, R162 ;  /* 0x000000a2a7a27221 */ /* 0x008fe40000010000 */
[----:B------:R-:W-:Y:S01]  /*5ec0*/  HGMMA.64x256x16.F32 R24, R152, gdesc[UR8].tnspB, R24, gsb0 ;  /* 0x43e0000898187df0 */ /* 0x000fe20008000818 */
[----:B------:R-:W-:Y:S01]  /*5ed0*/  UIADD3 UR10, UR4, 0x100, URZ ;  /* 0x00000100040a7890 */ /* 0x000fe2000fffe03f */
[----:B------:R-:W-:-:S03]  /*5ee0*/  UMOV UR11, 0x40000040 ;  /* 0x40000040000b7882 */ /* 0x000fc60000000000 */
[----:B------:R-:W-:Y:S08]  /*5ef0*/  MUFU.EX2 R160, R160 ;  /* 0x000000a000a07308 */ /* 0x000ff00000000800 */
[----:B------:R-:W-:Y:S01]  /*5f00*/  MUFU.EX2 R161, R161 ;  /* 0x000000a100a17308 */ /* 0x000fe20000000800 */
[----:B-1----:R-:W-:Y:S01]  /*5f10*/  F2FP.F16.F32.PACK_AB R159, R170, R166 ;  /* 0x000000a6aa9f723e */ /* 0x002fe200000000ff */
[----:B------:R-:W-:-:S06]  /*5f20*/  WARPGROUP.DEPBAR.LE gsb0, 0x0 ;  /* 0x00008000000079c5 */ /* 0x000fcc0000010000 */
[----:B------:R1:W2:Y:S01]  /*5f30*/  MUFU.EX2 R152, R169 ;  /* 0x000000a900987308 */ /* 0x0002a20000000800 */
[----:B------:R-:W-:Y:S01]  /*5f40*/  FADD.FTZ R153, R164, R163 ;  /* 0x000000a3a4997221 */ /* 0x000fe20000010000 */
[----:B------:R-:W-:Y:S01]  /*5f50*/  F2FP.F16.F32.PACK_AB R154, R181, R180 ;  /* 0x000000b4b59a723e */ /* 0x000fe200000000ff */
[-CC-:B------:R-:W-:Y:S01]  /*5f60*/  FFMA.FTZ R163, R190, R0.reuse, -R229.reuse ;  /* 0x00000000bea37223 */ /* 0x180fe200000108e5 */
[-C--:B------:R-:W-:Y:S01]  /*5f70*/  FFMA.FTZ R164, R191, R0.reuse, -R229 ;  /* 0x00000000bfa47223 */ /* 0x080fe200000108e5 */
[----:B------:R-:W-:Y:S01]  /*5f80*/  FADD.FTZ R153, R157, R153 ;  /* 0x000000999d997221 */ /* 0x000fe20000010000 */
[----:B-1----:R-:W-:-:S03]  /*5f90*/  FFMA.FTZ R169, R171, R0, -R229 ;  /* 0x00000000aba97223 */ /* 0x002fc600000108e5 */
[----:B------:R-:W-:Y:S01]  /*5fa0*/  FADD.FTZ R153, R168, R153 ;  /* 0x00000099a8997221 */ /* 0x000fe20000010000 */
[----:B------:R-:W-:Y:S01]  /*5fb0*/  MUFU.EX2 R163, R163 ;  /* 0x000000a300a37308 */ /* 0x000fe20000000800 */
[C---:B--2---:R-:W-:Y:S02]  /*5fc0*/  F2FP.F16.F32.PACK_AB R156, R152.reuse, R168 ;  /* 0x000000a8989c723e */ /* 0x044fe400000000ff */
[----:B------:R-:W-:-:S05]  /*5fd0*/  FADD.FTZ R153, R152, R153 ;  /* 0x0000009998997221 */ /* 0x000fca0000010000 */
[----:B------:R-:W1:Y:S01]  /*5fe0*/  MUFU.EX2 R169, R169 ;  /* 0x000000a900a97308 */ /* 0x000e620000000800 */
[----:B------:R-:W-:Y:S01]  /*5ff0*/  F2FP.F16.F32.PACK_AB R152, R177, R176 ;  /* 0x000000b0b198723e */ /* 0x000fe200000000ff */
[----:B------:R-:W-:-:S04]  /*6000*/  FADD.FTZ R172, R172, R153 ;  /* 0x00000099acac7221 */ /* 0x000fc80000010000 */
[----:B------:R-:W-:Y:S02]  /*6010*/  FADD.FTZ R172, R173, R172 ;  /* 0x000000acadac7221 */ /* 0x000fe40000010000 */
[----:B------:R-:W-:Y:S02]  /*6020*/  MUFU.EX2 R164, R164 ;  /* 0x000000a400a47308 */ /* 0x000fe40000000800 */
[----:B------:R-:W-:-:S04]  /*6030*/  FADD.FTZ R172, R176, R172 ;  /* 0x000000acb0ac7221 */ /* 0x000fc80000010000 */
[----:B------:R-:W-:Y:S01]  /*6040*/  FADD.FTZ R172, R177, R172 ;  /* 0x000000acb1ac7221 */ /* 0x000fe20000010000 */
[C---:B-1----:R-:W-:Y:S01]  /*6050*/  F2FP.F16.F32.PACK_AB R157, R169.reuse, R167 ;  /* 0x000000a7a99d723e */ /* 0x042fe200000000ff */
[----:B------:R-:W-:Y:S02]  /*6060*/  FADD.FTZ R162, R169, R162 ;  /* 0x000000a2a9a27221 */ /* 0x000fe40000010000 */
[----:B------:R-:W-:Y:S01]  /*6070*/  FADD.FTZ R172, R180, R172 ;  /* 0x000000acb4ac7221 */ /* 0x000fe20000010000 */
[----:B------:R-:W-:Y:S01]  /*6080*/  WARPGROUP.ARRIVE ;  /* 0x00000000000079c5 */ /* 0x000fe20000000000 */
[----:B------:R-:W-:Y:S02]  /*6090*/  FADD.FTZ R162, R166, R162 ;  /* 0x000000a2a6a27221 */ /* 0x000fe40000010000 */
[----:B------:R-:W-:Y:S02]  /*60a0*/  FADD.FTZ R172, R181, R172 ;  /* 0x000000acb5ac7221 */ /* 0x000fe40000010000 */
[----:B------:R-:W-:Y:S01]  /*60b0*/  FADD.FTZ R162, R170, R162 ;  /* 0x000000a2aaa27221 */ /* 0x000fe20000010000 */
[----:B------:R-:W-:Y:S01]  /*60c0*/  HGMMA.64x256x16.F32 R24, R156, gdesc[UR8].tnspB, R24, gsb0 ;  /* 0x43e000089c187df0 */ /* 0x000fe20008000818 */
[----:B------:R-:W-:Y:S01]  /*60d0*/  UIADD3 UR10, UR4, 0x180, URZ ;  /* 0x00000180040a7890 */ /* 0x000fe2000fffe03f */
[----:B------:R-:W-:Y:S01]  /*60e0*/  FADD.FTZ R172, R184, R172 ;  /* 0x000000acb8ac7221 */ /* 0x000fe20000010000 */
[----:B------:R-:W-:-:S03]  /*60f0*/  UMOV UR11, 0x40000040 ;  /* 0x40000040000b7882 */ /* 0x000fc60000000000 */
[----:B------:R-:W-:-:S04]  /*6100*/  FADD.FTZ R172, R185, R172 ;  /* 0x000000acb9ac7221 */ /* 0x000fc80000010000 */
[----:B------:R-:W-:Y:S01]  /*6110*/  FADD.FTZ R172, R188, R172 ;  /* 0x000000acbcac7221 */ /* 0x000fe20000010000 */
[----:B------:R-:W-:Y:S02]  /*6120*/  WARPGROUP.DEPBAR.LE gsb0, 0x0 ;  /* 0x00008000000079c5 */ /* 0x000fe40000010000 */
[-CC-:B------:R-:W-:Y:S01]  /*6130*/  FFMA.FTZ R158, R178, R0.reuse, -R229.reuse ;  /* 0x00000000b29e7223 */ /* 0x180fe200000108e5 */
[-CC-:B------:R-:W-:Y:S01]  /*6140*/  FFMA.FTZ R156, R179, R0.reuse, -R229.reuse ;  /* 0x00000000b39c7223 */ /* 0x180fe200000108e5 */
[-CC-:B------:R-:W-:Y:S01]  /*6150*/  FFMA.FTZ R157, R182, R0.reuse, -R229.reuse ;  /* 0x00000000b69d7223 */ /* 0x180fe200000108e5 */
[----:B------:R-:W-:-:S03]  /*6160*/  FFMA.FTZ R159, R183, R0, -R229 ;  /* 0x00000000b79f7223 */ /* 0x000fc600000108e5 */
[----:B------:R-:W-:Y:S08]  /*6170*/  MUFU.EX2 R158, R158 ;  /* 0x0000009e009e7308 */ /* 0x000ff00000000800 */
[----:B------:R-:W1:Y:S08]  /*6180*/  MUFU.EX2 R156, R156 ;  /* 0x0000009c009c7308 */ /* 0x000e700000000800 */
[----:B------:R-:W2:Y:S08]  /*6190*/  MUFU.EX2 R157, R157 ;  /* 0x0000009d009d7308 */ /* 0x000eb00000000800 */
[----:B------:R-:W3:Y:S01]  /*61a0*/  MUFU.EX2 R159, R159 ;  /* 0x0000009f009f7308 */ /* 0x000ee20000000800 */
[----:B-1----:R-:W-:Y:S01]  /*61b0*/  F2FP.F16.F32.PACK_AB R153, R156, R158 ;  /* 0x0000009e9c99723e */ /* 0x002fe200000000ff */
[----:B------:R-:W-:-:S04]  /*61c0*/  FADD.FTZ R158, R158, R162 ;  /* 0x000000a29e9e7221 */ /* 0x000fc80000010000 */
[----:B------:R-:W-:-:S04]  /*61d0*/  FADD.FTZ R158, R156, R158 ;  /* 0x0000009e9c9e7221 */ /* 0x000fc80000010000 */
[----:B--2---:R-:W-:Y:S01]  /*61e0*/  FADD.FTZ R158, R157, R158 ;  /* 0x0000009e9d9e7221 */ /* 0x004fe20000010000 */
[----:B---3--:R-:W-:-:S03]  /*61f0*/  F2FP.F16.F32.PACK_AB R155, R159, R157 ;  /* 0x0000009d9f9b723e */ /* 0x008fc600000000ff */
[----:B------:R-:W-:Y:S01]  /*6200*/  FADD.FTZ R158, R159, R158 ;  /* 0x0000009e9f9e7221 */ /* 0x000fe20000010000 */
[----:B------:R-:W-:-:S03]  /*6210*/  WARPGROUP.ARRIVE ;  /* 0x00000000000079c5 */ /* 0x000fc60000000000 */
[----:B------:R-:W-:-:S04]  /*6220*/  FADD.FTZ R158, R160, R158 ;  /* 0x0000009ea09e7221 */ /* 0x000fc80000010000 */
[----:B------:R-:W-:Y:S01]  /*6230*/  FADD.FTZ R158, R161, R158 ;  /* 0x0000009ea19e7221 */ /* 0x000fe20000010000 */
[----:B------:R-:W-:Y:S01]  /*6240*/  HGMMA.64x256x16.F32 R24, R152, gdesc[UR8].tnspB, R24, gsb0 ;  /* 0x43e0000898187df0 */ /* 0x000fe20008000818 */
[----:B------:R-:W-:Y:S01]  /*6250*/  UIADD3 UR10, UR4, 0x200, URZ ;  /* 0x00000200040a7890 */ /* 0x000fe2000fffe03f */
[----:B------:R-:W-:Y:S01]  /*6260*/  UMOV UR11, 0x40000040 ;  /* 0x40000040000b7882 */ /* 0x000fe20000000000 */
[----:B------:R-:W-:Y:S01]  /*6270*/  UIADD3 UR4, UR4, 0x280, URZ ;  /* 0x0000028004047890 */ /* 0x000fe2000fffe03f */
[----:B------:R-:W-:Y:S02]  /*6280*/  WARPGROUP.DEPBAR.LE gsb0, 0x0 ;  /* 0x00008000000079c5 */ /* 0x000fe40000010000 */
[----:B------:R-:W-:Y:S02]  /*6290*/  F2FP.F16.F32.PACK_AB R152, R185, R184 ;  /* 0x000000b8b998723e */ /* 0x000fe400000000ff */
[----:B------:R-:W-:Y:S02]  /*62a0*/  F2FP.F16.F32.PACK_AB R153, R161, R160 ;  /* 0x000000a0a199723e */ /* 0x000fe400000000ff */
[C---:B------:R-:W-:Y:S01]  /*62b0*/  F2FP.F16.F32.PACK_AB R154, R189.reuse, R188 ;  /* 0x000000bcbd9a723e */ /* 0x040fe200000000ff */
[----:B------:R-:W-:Y:S01]  /*62c0*/  FADD.FTZ R189, R189, R172 ;  /* 0x000000acbdbd7221 */ /* 0x000fe20000010000 */
[----:B------:R-:W-:Y:S01]  /*62d0*/  F2FP.F16.F32.PACK_AB R155, R164, R163 ;  /* 0x000000a3a49b723e */ /* 0x000fe200000000ff */
[----:B------:R-:W-:-:S03]  /*62e0*/  FADD.FTZ R163, R163, R158 ;  /* 0x0000009ea3a37221 */ /* 0x000fc60000010000 */
[----:B------:R-:W-:Y:S01]  /*62f0*/  WARPGROUP.ARRIVE ;  /* 0x00000000000079c5 */ /* 0x000fe20000000000 */
[----:B------:R-:W-:-:S11]  /*6300*/  FADD.FTZ R163, R164, R163 ;  /* 0x000000a3a4a37221 */ /* 0x000fd60000010000 */
[----:B------:R-:W-:Y:S01]  /*6310*/  HGMMA.64x256x16.F32 R24, R152, gdesc[UR8].tnspB, R24, gsb0 ;  /* 0x43e0000898187df0 */ /* 0x000fe20008000818 */
[----:B------:R-:W-:Y:S01]  /*6320*/  UMOV UR10, UR4 ;  /* 0x00000004000a7c82 */ /* 0x000fe20008000000 */
        /* <DEDUP_REMOVED lines=19> */
.L_x_1073:
[----:B------:R-:W2:Y:S01]  /*6460*/  LDL.LU R152, [R1+0x14] ;  /* 0x0000140001987983 */ /* 0x000ea20000300800 */
[----:B------:R-:W-:Y:S01]  /*6470*/  UIADD3 UR36, UR36, 0x1, URZ ;  /* 0x0000000124247890 */ /* 0x000fe2000fffe03f */
[----:B------:R1:W-:Y:S06]  /*6480*/  BAR.ARV R218, 0x100 ;  /* 0x000400da0000751d */ /* 0x0003ec0000002000 */
[----:B------:R-:W-:Y:S02]  /*6490*/  UISETP.NE.AND UP0, UPT, UR36, 0x2, UPT ;  /* 0x000000022400788c */ /* 0x000fe4000bf05270 */
[----:B------:R-:W-:Y:S06]  /*64a0*/  BAR.ARV 0x8, 0x180 ;  /* 0x0206000000007b1d */ /* 0x000fec0000002000 */
[----:B------:R-:W-:Y:S01]  /*64b0*/  USEL UR4, URZ, 0x1, UP0 ;  /* 0x000000013f047887 */ /* 0x000fe20008000000 */
[----:B------:R-:W-:Y:S01]  /*64c0*/  PLOP3.LUT P0, PT, PT, PT, PT, 0x8, 0x0 ;  /* 0x000000000000781c */ /* 0x000fe20003f0e170 */
[----:B------:R-:W3:Y:S01]  /*64d0*/  SHFL.BFLY PT, R3, R200, 0x2, 0x1f ;  /* 0x0c401f00c8037f89 */ /* 0x000ee200000e0000 */
[----:B------:R-:W-:-:S02]  /*64e0*/  USEL UR36, UR36, URZ, UP0 ;  /* 0x0000003f24247287 */ /* 0x000fc40008000000 */
[----:B------:R-:W-:Y:S01]  /*64f0*/  ULOP3.LUT UR37, UR37, UR4, URZ, 0x3c, !UPT ;  /* 0x0000000425257292 */ /* 0x000fe2000f8e3c3f */
[----:B------:R-:W4:Y:S01]  /*6500*/  SHFL.BFLY PT, R2, R217, 0x2, 0x1f ;  /* 0x0c401f00d9027f89 */ /* 0x000f2200000e0000 */
[----:B---3--:R-:W-:Y:S01]  /*6510*/  FADD.FTZ R4, R3, R200 ;  /* 0x000000c803047221 */ /* 0x008fe20000010000 */
[----:B----4-:R-:W-:-:S04]  /*6520*/  FADD.FTZ R6, R2, R217 ;  /* 0x000000d902067221 */ /* 0x010fc80000010000 */
[----:B------:R-:W3:Y:S04]  /*6530*/  SHFL.BFLY PT, R3, R4, 0x1, 0x1f ;  /* 0x0c201f0004037f89 */ /* 0x000ee800000e0000 */
[----:B------:R-:W4:Y:S01]  /*6540*/  SHFL.BFLY PT, R5, R6, 0x1, 0x1f ;  /* 0x0c201f0006057f89 */ /* 0x000f2200000e0000 */
[----:B---3--:R-:W-:Y:S01]  /*6550*/  FADD.FTZ R7, R4, R3 ;  /* 0x0000000304077221 */ /* 0x008fe20000010000 */
[----:B------:R-:W-:Y:S01]  /*6560*/  CS2R R2, SRZ ;  /* 0x0000000000027805 */ /* 0x000fe2000001ff00 */
[----:B------:R-:W-:Y:S02]  /*6570*/  IMAD.MOV.U32 R4, RZ, RZ, -0x800000 ;  /* 0xff800000ff047424 */ /* 0x000fe400078e00ff */
[----:B----4-:R-:W-:Y:S01]  /*6580*/  FADD.FTZ R8, R6, R5 ;  /* 0x0000000506087221 */ /* 0x010fe20000010000 */
[----:B------:R-:W-:-:S04]  /*6590*/  FSETP.NE.FTZ.AND P1, PT, R7, RZ, PT ;  /* 0x000000ff0700720b */ /* 0x000fc80003f35000 */
[----:B------:R-:W-:-:S09]  /*65a0*/  FSETP.NE.FTZ.AND P2, PT, R8, RZ, PT ;  /* 0x000000ff0800720b */ /* 0x000fd20003f55000 */
[----:B------:R-:W3:Y:S08]  /*65b0*/  @P1 MUFU.LG2 R5, R7 ;  /* 0x0000000700051308 */ /* 0x000ef00000000c00 */
[----:B------:R-:W4:Y:S08]  /*65c0*/  @P2 MUFU.LG2 R6, R8 ;  /* 0x0000000800062308 */ /* 0x000f300000000c00 */
[----:B------:R5:W0:Y:S01]  /*65d0*/  @P1 MUFU.RCP R3, R7 ;  /* 0x0000000700031308 */ /* 0x000a220000001000 */
[----:B---3--:R-:W-:-:S07]  /*65e0*/  @P1 FMUL.FTZ R5, R5, 0.69314718246459960938 ;  /* 0x3f31721805051820 */ /* 0x008fce0000410000 */
[----:B------:R-:W3:Y:S01]  /*65f0*/  @P2 MUFU.RCP R2, R8 ;  /* 0x0000000800022308 */ /* 0x000ee20000001000 */
[C---:B-----5:R-:W-:Y:S01]  /*6600*/  @P1 FMUL.FTZ R7, R0.reuse, 0.69314718246459960938 ;  /* 0x3f31721800071820 */ /* 0x060fe20000410000 */
[----:B------:R-:W-:Y:S01]  /*6610*/  @P2 FMUL.FTZ R0, R0, 0.69314718246459960938 ;  /* 0x3f31721800002820 */ /* 0x000fe20000410000 */
[----:B----4-:R-:W-:-:S04]  /*6620*/  @P2 FMUL.FTZ R6, R6, 0.69314718246459960938 ;  /* 0x3f31721806062820 */ /* 0x010fc80000410000 */
[----:B------:R-:W-:Y:S01]  /*6630*/  @P2 FFMA.FTZ R4, R0, R165, R6 ;  /* 0x000000a500042223 */ /* 0x000fe20000010006 */
[-C--:B0-----:R-:W-:Y:S01]  /*6640*/  FMUL.FTZ R24, R24, R3.reuse ;  /* 0x0000000318187220 */ /* 0x081fe20000410000 */
        /* <DEDUP_REMOVED lines=129> */
[----:B--2---:R-:W-:-:S05]  /*6e60*/  VIADD R152, R152, 0x1 ;  /* 0x0000000198987836 */ /* 0x004fca0000000000 */
[----:B------:R1:W-:Y:S02]  /*6e70*/  STL [R1+0x14], R152 ;  /* 0x0000149801007387 */ /* 0x0003e40000100800 */
.L_x_1061:
[----:B------:R-:W2:Y:S01]  /*6e80*/  S2R R5, SR_CgaCtaId ;  /* 0x0000000000057919 */ /* 0x000ea20000008800 */
[----:B------:R-:W-:Y:S01]  /*6e90*/  MOV R0, 0x400 ;  /* 0x0000040000007802 */ /* 0x000fe20000000f00 */
[----:B------:R-:W-:Y:S01]  /*6ea0*/  BSSY B0, `(.L_x_1083) ;  /* 0x0000466000007945 */ /* 0x000fe20003800000 */
[----:B------:R-:W-:Y:S02]  /*6eb0*/  BAR.SYNC.DEFER_BLOCKING 0x5, 0x180 ;  /* 0x0146000000007b1d */ /* 0x000fe40000010000 */
[----:B--2---:R-:W-:-:S05]  /*6ec0*/  LEA R0, R5, R0, 0x18 ;  /* 0x0000000005007211 */ /* 0x004fca00078ec0ff */
[----:B------:R2:W3:Y:S01]  /*6ed0*/  LDS.128 R8, [R0+0x324d0] ;  /* 0x0324d00000087984 */ /* 0x0004e20000000c00 */
[----:B------:R-:W-:Y:S06]  /*6ee0*/  BAR.ARV 0x4, 0x180 ;  /* 0x0106000000007b1d */ /* 0x000fec0000002000 */
[----:B------:R-:W-:Y:S05]  /*6ef0*/  @P0 BRA `(.L_x_1084) ;  /* 0x0000003400e40947 */ /* 0x000fea0003800000 */
[----:B------:R-:W4:Y:S01]  /*6f00*/  LDL R2, [R1+0x80] ;  /* 0x0000800001027983 */ /* 0x000f220000100800 */
[----:B------:R-:W0:Y:S01]  /*6f10*/  S2R R5, SR_SWINHI ;  /* 0x0000000000057919 */ /* 0x000e220000002f00 */
[----:B------:R-:W-:Y:S01]  /*6f20*/  F2FP.F16.F32.PACK_AB R14, R29, R28 ;  /* 0x0000001c1d0e723e */ /* 0x000fe200000000ff */
[----:B------:R-:W-:Y:S01]  /*6f30*/  ULDC.64 UR4, c[0x0][0xd08] ;  /* 0x0003420000047ab9 */ /* 0x000fe20000000a00 */
[----:B------:R-:W2:Y:S01]  /*6f40*/  LDL.LU R164, [R1+0x10] ;  /* 0x0000100001a47983 */ /* 0x000ea20000300800 */
[----:B------:R-:W-:Y:S02]  /*6f50*/  F2FP.F16.F32.PACK_AB R15, R31, R30 ;  /* 0x0000001e1f0f723e */ /* 0x000fe400000000ff */
[----:B------:R-:W-:Y:S01]  /*6f60*/  F2FP.F16.F32.PACK_AB R18, R37, R36 ;  /* 0x000000242512723e */ /* 0x000fe200000000ff */
[----:B------:R-:W2:Y:S01]  /*6f70*/  LDL R163, [R1+0x7c] ;  /* 0x00007c0001a37983 */ /* 0x000ea20000100800 */
[----:B------:R-:W-:Y:S02]  /*6f80*/  F2FP.F16.F32.PACK_AB R19, R39, R38 ;  /* 0x000000262713723e */ /* 0x000fe400000000ff */
[----:B------:R-:W-:Y:S01]  /*6f90*/  F2FP.F16.F32.PACK_AB R154, R69, R68 ;  /* 0x00000044459a723e */ /* 0x000fe200000000ff */
[----:B------:R-:W2:Y:S01]  /*6fa0*/  LDL R162, [R1+0xc] ;  /* 0x00000c0001a27983 */ /* 0x000ea20000100800 */
[----:B------:R-:W-:-:S02]  /*6fb0*/  MOV R158, R0 ;  /* 0x00000000009e7202 */ /* 0x000fc40000000f00 */
[----:B0-----:R-:W-:Y:S01]  /*6fc0*/  MOV R159, R5 ;  /* 0x00000005009f7202 */ /* 0x001fe20000000f00 */
[----:B------:R-:W-:Y:S02]  /*6fd0*/  BAR.SYNC.DEFER_BLOCKING 0x1, 0x100 ;  /* 0x0044000000007b1d */ /* 0x000fe40000010000 */
[----:B----4-:R-:W-:-:S03]  /*6fe0*/  IMAD.WIDE R6, R2, 0x2, R158 ;  /* 0x0000000202067825 */ /* 0x010fc600078e029e */
[C---:B------:R-:W-:Y:S02]  /*6ff0*/  IADD3 R17, P0, R6.reuse, 0x20, RZ ;  /* 0x0000002006117810 */ /* 0x040fe40007f1e0ff */
[----:B------:R-:W-:Y:S02]  /*7000*/  IADD3 R153, P1, R6, 0x40, RZ ;  /* 0x0000004006997810 */ /* 0x000fe40007f3e0ff */
[----:B------:R-:W-:Y:S02]  /*7010*/  LOP3.LUT R16, R17, 0x380, RZ, 0xc0, !PT ;  /* 0x0000038011107812 */ /* 0x000fe400078ec0ff */
[----:B-1----:R-:W-:Y:S02]  /*7020*/  LOP3.LUT R152, R153, 0x380, RZ, 0xc0, !PT ;  /* 0x0000038099987812 */ /* 0x002fe400078ec0ff */
[----:B------:R-:W-:Y:S02]  /*7030*/  SHF.R.U64 R16, R16, 0x3, RZ ;  /* 0x0000000310107819 */ /* 0x000fe400000012ff */
[----:B------:R-:W-:-:S02]  /*7040*/  SHF.R.U64 R152, R152, 0x3, RZ ;  /* 0x0000000398987819 */ /* 0x000fc400000012ff */
[----:B------:R-:W-:Y:S02]  /*7050*/  LOP3.LUT R13, R6, 0x380, RZ, 0xc0, !PT ;  /* 0x00000380060d7812 */ /* 0x000fe400078ec0ff */
[----:B------:R-:W-:Y:S01]  /*7060*/  LOP3.LUT R16, R16, R17, RZ, 0x3c, !PT ;  /* 0x0000001110107212 */ /* 0x000fe200078e3cff */
[--C-:B------:R-:W-:Y:S01]  /*7070*/  IMAD.X R17, RZ, RZ, R7.reuse, P0 ;  /* 0x000000ffff117224 */ /* 0x100fe200000e0607 */
[----:B------:R-:W-:Y:S01]  /*7080*/  LOP3.LUT R152, R152, R153, RZ, 0x3c, !PT ;  /* 0x0000009998987212 */ /* 0x000fe200078e3cff */
[----:B------:R-:W-:Y:S01]  /*7090*/  IMAD.X R153, RZ, RZ, R7, P1 ;  /* 0x000000ffff997224 */ /* 0x000fe200008e0607 */
[----:B------:R-:W-:Y:S02]  /*70a0*/  SHF.R.U64 R13, R13, 0x3, RZ ;  /* 0x000000030d0d7819 */ /* 0x000fe400000012ff */
[C---:B------:R-:W-:Y:S02]  /*70b0*/  IADD3 R21, P0, R6.reuse, 0x60, RZ ;  /* 0x0000006006157810 */ /* 0x040fe40007f1e0ff */
[----:B------:R-:W-:-:S02]  /*70c0*/  IADD3 R155, P1, R6, 0x4000, RZ ;  /* 0x00004000069b7810 */ /* 0x000fc40007f3e0ff */
[----:B------:R-:W-:Y:S01]  /*70d0*/  LOP3.LUT R12, R13, R6, RZ, 0x3c, !PT ;  /* 0x000000060d0c7212 */ /* 0x000fe200078e3cff */
[----:B------:R-:W-:Y:S01]  /*70e0*/  IMAD.MOV.U32 R13, RZ, RZ, R7 ;  /* 0x000000ffff0d7224 */ /* 0x000fe200078e0007 */
[----:B------:R-:W-:Y:S02]  /*70f0*/  LOP3.LUT R20, R21, 0x380, RZ, 0xc0, !PT ;  /* 0x0000038015147812 */ /* 0x000fe400078ec0ff */
[----:B---3--:R-:W-:Y:S02]  /*7100*/  MOV R8, R152 ;  /* 0x0000009800087202 */ /* 0x008fe40000000f00 */
[----:B------:R-:W-:Y:S02]  /*7110*/  LOP3.LUT R152, R155, 0x380, RZ, 0xc0, !PT ;  /* 0x000003809b987812 */ /* 0x000fe400078ec0ff */
[----:B------:R-:W-:Y:S02]  /*7120*/  SHF.R.U64 R20, R20, 0x3, RZ ;  /* 0x0000000314147819 */ /* 0x000fe400000012ff */
[----:B------:R-:W-:-:S02]  /*7130*/  MOV R5, R12 ;  /* 0x0000000c00057202 */ /* 0x000fc40000000f00 */
[----:B------:R-:W-:Y:S02]  /*7140*/  SHF.R.U64 R152, R152, 0x3, RZ ;  /* 0x0000000398987819 */ /* 0x000fe400000012ff */
[----:B------:R-:W-:Y:S02]  /*7150*/  F2FP.F16.F32.PACK_AB R12, R25, R24 ;  /* 0x00000018190c723e */ /* 0x000fe400000000ff */
[----:B------:R-:W-:Y:S02]  /*7160*/  F2FP.F16.F32.PACK_AB R13, R27, R26 ;  /* 0x0000001a1b0d723e */ /* 0x000fe400000000ff */
[----:B------:R-:W-:Y:S02]  /*7170*/  MOV R2, R16 ;  /* 0x0000001000027202 */ /* 0x000fe40000000f00 */
[----:B------:R-:W-:Y:S01]  /*7180*/  LOP3.LUT R20, R20, R21, RZ, 0x3c, !PT ;  /* 0x0000001514147212 */ /* 0x000fe200078e3cff */
[----:B------:R-:W-:Y:S01]  /*7190*/  IMAD.X R21, RZ, RZ, R7, P0 ;  /* 0x000000ffff157224 */ /* 0x000fe200000e0607 */
[----:B------:R-:W-:-:S02]  /*71a0*/  F2FP.F16.F32.PACK_AB R16, R33, R32 ;  /* 0x000000202110723e */ /* 0x000fc400000000ff */
[----:B------:R-:W-:Y:S02]  /*71b0*/  F2FP.F16.F32.PACK_AB R17, R35, R34 ;  /* 0x000000222311723e */ /* 0x000fe400000000ff */
[----:B------:R-:W-:Y:S01]  /*71c0*/  LOP3.LUT R152, R152, R155, RZ, 0x3c, !PT ;  /* 0x0000009b98987212 */ /* 0x000fe200078e3cff */
[----:B------:R0:W-:Y:S01]  /*71d0*/  STSM.16.M88.4 [R5], R12 ;  /* 0x0000000c05007844 */ /* 0x0001e20000000200 */
[C---:B------:R-:W-:Y:S01]  /*71e0*/  IADD3 R155, P0, R6.reuse, 0x4020, RZ ;  /* 0x00004020069b7810 */ /* 0x040fe20007f1e0ff */
[----:B------:R-:W-:Y:S02]  /*71f0*/  IMAD.X R153, RZ, RZ, R7, P1 ;  /* 0x000000ffff997224 */ /* 0x000fe400008e0607 */
[----:B------:R1:W-:Y:S01]  /*7200*/  STSM.16.M88.4 [R2], R16 ;  /* 0x0000001002007844 */ /* 0x0003e20000000200 */
[----:B------:R-:W-:Y:S02]  /*7210*/  IADD3 R157, P1, R6, 0x8060, RZ ;  /* 0x00008060069d7810 */ /* 0x000fe40007f3e0ff */
[----:B0-----:R-:W-:-:S02]  /*7220*/  F2FP.F16.F32.PACK_AB R12, R41, R40 ;  /* 0x00000028290c723e */ /* 0x001fc400000000ff */
[----:B------:R-:W-:Y:S02]  /*7230*/  F2FP.F16.F32.PACK_AB R13, R43, R42 ;  /* 0x0000002a2b0d723e */ /* 0x000fe400000000ff */
[----:B------:R-:W-:Y:S02]  /*7240*/  F2FP.F16.F32.PACK_AB R14, R45, R44 ;  /* 0x0000002c2d0e723e */ /* 0x000fe400000000ff */
[----:B------:R-:W-:Y:S02]  /*7250*/  F2FP.F16.F32.PACK_AB R15, R47, R46 ;  /* 0x0000002e2f0f723e */ /* 0x000fe400000000ff */
[----:B------:R-:W-:Y:S02]  /*7260*/  MOV R5, R20 ;  /* 0x0000001400057202 */ /* 0x000fe40000000f00 */
[----:B------:R-:W-:Y:S02]  /*7270*/  LOP3.LUT R20, R155, 0x380, RZ, 0xc0, !PT ;  /* 0x000003809b147812 */ /* 0x000fe400078ec0ff */
[----:B-1----:R-:W-:-:S02]  /*7280*/  F2FP.F16.F32.PACK_AB R16, R49, R48 ;  /* 0x000000303110723e */ /* 0x002fc400000000ff */
[----:B------:R-:W-:Y:S02]  /*7290*/  F2FP.F16.F32.PACK_AB R17, R51, R50 ;  /* 0x000000323311723e */ /* 0x000fe400000000ff */
[----:B------:R-:W-:Y:S02]  /*72a0*/  F2FP.F16.F32.PACK_AB R18, R53, R52 ;  /* 0x000000343512723e */ /* 0x000fe400000000ff */
[----:B------:R-:W-:Y:S01]  /*72b0*/  F2FP.F16.F32.PACK_AB R19, R55, R54 ;  /* 0x000000363713723e */ /* 0x000fe200000000ff */
[----:B------:R0:W-:Y:S01]  /*72c0*/  STSM.16.M88.4 [R8], R12 ;  /* 0x0000000c08007844 */ /* 0x0001e20000000200 */
[----:B------:R-:W-:Y:S02]  /*72d0*/  SHF.R.U64 R20, R20, 0x3, RZ ;  /* 0x0000000314147819 */ /* 0x000fe400000012ff */
[----:B------:R-:W-:Y:S01]  /*72e0*/  MOV R2, R152 ;  /* 0x0000009800027202 */ /* 0x000fe20000000f00 */
[----:B------:R1:W-:Y:S01]  /*72f0*/  STSM.16.M88.4 [R5], R16 ;  /* 0x0000001005007844 */ /* 0x0003e20000000200 */
[----:B------:R-:W-:Y:S01]  /*7300*/  IMAD.X R21, RZ, RZ, R7, P0 ;  /* 0x000000ffff157224 */ /* 0x000fe200000e0607 */
[----:B------:R-:W-:-:S02]  /*7310*/  LOP3.LUT R20, R20, R155, RZ, 0x3c, !PT ;  /* 0x0000009b14147212 */ /* 0x000fc400078e3cff */
[----:B------:R-:W-:Y:S02]  /*7320*/  F2FP.F16.F32.PACK_AB R152, R65, R64 ;  /* 0x000000404198723e */ /* 0x000fe400000000ff */
[----:B0-----:R-:W-:Y:S02]  /*7330*/  F2FP.F16.F32.PACK_AB R12, R57, R56 ;  /* 0x00000038390c723e */ /* 0x001fe400000000ff */
[----:B------:R-:W-:Y:S02]  /*7340*/  F2FP.F16.F32.PACK_AB R13, R59, R58 ;  /* 0x0000003a3b0d723e */ /* 0x000fe400000000ff */
[----:B------:R-:W-:Y:S02]  /*7350*/  F2FP.F16.F32.PACK_AB R14, R61, R60 ;  /* 0x0000003c3d0e723e */ /* 0x000fe400000000ff */
[----:B------:R-:W-:Y:S02]  /*7360*/  F2FP.F16.F32.PACK_AB R15, R63, R62 ;  /* 0x0000003e3f0f723e */ /* 0x000fe400000000ff */
[----:B-1----:R-:W-:-:S02]  /*7370*/  IADD3 R5, P5, R6, 0x4040, RZ ;  /* 0x0000404006057810 */ /* 0x002fc40007fbe0ff */
[----:B------:R-:W-:Y:S01]  /*7380*/  IADD3 R17, P4, R6, 0x4060, RZ ;  /* 0x0000406006117810 */ /* 0x000fe20007f9e0ff */
[----:B------:R0:W-:Y:S01]  /*7390*/  STSM.16.M88.4 [R2], R12 ;  /* 0x0000000c02007844 */ /* 0x0001e20000000200 */
[----:B------:R-:W-:Y:S02]  /*73a0*/  MOV R21, R20 ;  /* 0x0000001400157202 */ /* 0x000fe40000000f00 */
[----:B------:R-:W-:Y:S02]  /*73b0*/  F2FP.F16.F32.PACK_AB R153, R67, R66 ;  /* 0x000000424399723e */ /* 0x000fe400000000ff */
[----:B------:R-:W-:Y:S02]  /*73c0*/  LOP3.LUT R156, R157, 0x380, RZ, 0xc0, !PT ;  /* 0x000003809d9c7812 */ /* 0x000fe400078ec0ff */
[----:B------:R-:W-:Y:S02]  /*73d0*/  F2FP.F16.F32.PACK_AB R155, R71, R70 ;  /* 0x00000046479b723e */ /* 0x000fe400000000ff */
[----:B------:R-:W-:-:S02]  /*73e0*/  LOP3.LUT R16, R17, 0x380, RZ, 0xc0, !PT ;  /* 0x0000038011107812 */ /* 0x000fc400078ec0ff */
[C---:B------:R-:W-:Y:S02]  /*73f0*/  IADD3 R161, P0, R6.reuse, 0xc040, RZ ;  /* 0x0000c04006a17810 */ /* 0x040fe40007f1e0ff */
[----:B0-----:R-:W-:Y:S02]  /*7400*/  LOP3.LUT R12, R5, 0x380, RZ, 0xc0, !PT ;  /* 0x00000380050c7812 */ /* 0x001fe400078ec0ff */
[----:B------:R-:W-:Y:S02]  /*7410*/  IADD3 R15, P2, R6, 0x8000, RZ ;  /* 0x00008000060f7810 */ /* 0x000fe40007f5e0ff */
[----:B------:R-:W-:Y:S02]  /*7420*/  SHF.R.U64 R12, R12, 0x3, RZ ;  /* 0x000000030c0c7819 */ /* 0x000fe400000012ff */
[----:B------:R-:W-:Y:S01]  /*7430*/  LOP3.LUT R2, R15, 0x380, RZ, 0xc0, !PT ;  /* 0x000003800f027812 */ /* 0x000fe200078ec0ff */
[----:B------:R0:W-:Y:S01]  /*7440*/  STSM.16.M88.4 [R21], R152 ;  /* 0x0000009815007844 */ /* 0x0001e20000000200 */
[----:B------:R-:W-:Y:S01]  /*7450*/  SHF.R.U64 R156, R156, 0x3, RZ ;  /* 0x000000039c9c7819 */ /* 0x000fe200000012ff */
[----:B------:R-:W-:Y:S01]  /*7460*/  IMAD.X R13, RZ, RZ, R7, P5 ;  /* 0x000000ffff0d7224 */ /* 0x000fe200028e0607 */
[----:B------:R-:W-:-:S02]  /*7470*/  SHF.R.U64 R16, R16, 0x3, RZ ;  /* 0x0000000310107819 */ /* 0x000fc400000012ff */
[----:B------:R-:W-:Y:S02]  /*7480*/  LOP3.LUT R12, R12, R5, RZ, 0x3c, !PT ;  /* 0x000000050c0c7212 */ /* 0x000fe400078e3cff */
[----:B------:R-:W-:Y:S02]  /*7490*/  LOP3.LUT R20, R161, 0x380, RZ, 0xc0, !PT ;  /* 0x00000380a1147812 */ /* 0x000fe400078ec0ff */
[----:B------:R-:W-:Y:S02]  /*74a0*/  LOP3.LUT R156, R156, R157, RZ, 0x3c, !PT ;  /* 0x0000009d9c9c7212 */ /* 0x000fe400078e3cff */
[----:B------:R-:W-:Y:S01]  /*74b0*/  LOP3.LUT R16, R16, R17, RZ, 0x3c, !PT ;  /* 0x0000001110107212 */ /* 0x000fe200078e3cff */
[--C-:B------:R-:W-:Y:S01]  /*74c0*/  IMAD.X R17, RZ, RZ, R7.reuse, P4 ;  /* 0x000000ffff117224 */ /* 0x100fe200020e0607 */
[----:B0-----:R-:W-:Y:S01]  /*74d0*/  SHF.R.U64 R152, R2, 0x3, RZ ;  /* 0x0000000302987819 */ /* 0x001fe200000012ff */
[----:B------:R-:W-:Y:S01]  /*74e0*/  IMAD.X R153, RZ, RZ, R7, P2 ;  /* 0x000000ffff997224 */ /* 0x000fe200010e0607 */
[----:B------:R-:W-:-:S02]  /*74f0*/  IADD3 R157, P2, R6, 0x8040, RZ ;  /* 0x00008040069d7810 */ /* 0x000fc40007f5e0ff */
[----:B------:R-:W-:Y:S02]  /*7500*/  LOP3.LUT R152, R152, R15, RZ, 0x3c, !PT ;  /* 0x0000000f98987212 */ /* 0x000fe400078e3cff */
[----:B------:R-:W-:Y:S02]  /*7510*/  MOV R8, R12 ;  /* 0x0000000c00087202 */ /* 0x000fe40000000f00 */
[----:B------:R-:W-:Y:S02]  /*7520*/  SHF.R.U64 R20, R20, 0x3, RZ ;  /* 0x0000000314147819 */ /* 0x000fe400000012ff */
[----:B------:R-:W-:Y:S02]  /*7530*/  F2FP.F16.F32.PACK_AB R12, R73, R72 ;  /* 0x00000048490c723e */ /* 0x000fe400000000ff */
[----:B------:R-:W-:Y:S02]  /*7540*/  F2FP.F16.F32.PACK_AB R13, R75, R74 ;  /* 0x0000004a4b0d723e */ /* 0x000fe400000000ff */
[----:B------:R-:W-:-:S02]  /*7550*/  F2FP.F16.F32.PACK_AB R14, R77, R76 ;  /* 0x0000004c4d0e723e */ /* 0x000fc400000000ff */
[----:B------:R-:W-:Y:S02]  /*7560*/  F2FP.F16.F32.PACK_AB R15, R79, R78 ;  /* 0x0000004e4f0f723e */ /* 0x000fe400000000ff */
[----:B------:R-:W-:Y:S02]  /*7570*/  LOP3.LUT R21, R157, 0x380, RZ, 0xc0, !PT ;  /* 0x000003809d157812 */ /* 0x000fe400078ec0ff */
[----:B------:R-:W-:Y:S01]  /*7580*/  MOV R5, R16 ;  /* 0x0000001000057202 */ /* 0x000fe20000000f00 */
[----:B------:R0:W-:Y:S01]  /*7590*/  STSM.16.M88.4 [R8], R12 ;  /* 0x0000000c08007844 */ /* 0x0001e20000000200 */
[----:B------:R-:W-:Y:S02]  /*75a0*/  LOP3.LUT R20, R20, R161, RZ, 0x3c, !PT ;  /* 0x000000a114147212 */ /* 0x000fe400078e3cff */
[----:B------:R-:W-:Y:S02]  /*75b0*/  F2FP.F16.F32.PACK_AB R16, R81, R80 ;  /* 0x000000505110723e */ /* 0x000fe400000000ff */
[----:B------:R-:W-:-:S02]  /*75c0*/  F2FP.F16.F32.PACK_AB R17, R83, R82 ;  /* 0x000000525311723e */ /* 0x000fc400000000ff */
[----:B------:R-:W-:Y:S02]  /*75d0*/  F2FP.F16.F32.PACK_AB R18, R85, R84 ;  /* 0x000000545512723e */ /* 0x000fe400000000ff */
[----:B------:R-:W-:Y:S02]  /*75e0*/  F2FP.F16.F32.PACK_AB R19, R87, R86 ;  /* 0x000000565713723e */ /* 0x000fe400000000ff */
[----:B------:R-:W-:Y:S02]  /*75f0*/  IADD3 R161, P3, R6, 0x8020, RZ ;  /* 0x0000802006a17810 */ /* 0x000fe40007f7e0ff */
[----:B------:R-:W-:Y:S02]  /*7600*/  MOV R2, R152 ;  /* 0x0000009800027202 */ /* 0x000fe40000000f00 */
[----:B------:R-:W-:Y:S02]  /*7610*/  F2FP.F16.F32.PACK_AB R152, R89, R88 ;  /* 0x000000585998723e */ /* 0x000fe400000000ff */
[----:B------:R-:W-:-:S02]  /*7620*/  F2FP.F16.F32.PACK_AB R153, R91, R90 ;  /* 0x0000005a5b99723e */ /* 0x000fc400000000ff */
[----:B0-----:R-:W-:Y:S02]  /*7630*/  SHF.R.U64 R8, R21, 0x3, RZ ;  /* 0x0000000315087819 */ /* 0x001fe400000012ff */
[----:B------:R-:W-:Y:S02]  /*7640*/  F2FP.F16.F32.PACK_AB R154, R93, R92 ;  /* 0x0000005c5d9a723e */ /* 0x000fe400000000ff */
[----:B------:R-:W-:Y:S01]  /*7650*/  F2FP.F16.F32.PACK_AB R155, R95, R94 ;  /* 0x0000005e5f9b723e */ /* 0x000fe200000000ff */
[----:B------:R0:W-:Y:S01]  /*7660*/  STSM.16.M88.4 [R5], R16 ;  /* 0x0000001005007844 */ /* 0x0001e20000000200 */
[----:B------:R-:W-:-:S03]  /*7670*/  LOP3.LUT R160, R161, 0x380, RZ, 0xc0, !PT ;  /* 0x00000380a1a07812 */ /* 0x000fc600078ec0ff */
[----:B------:R1:W-:Y:S01]  /*7680*/  STSM.16.M88.4 [R2], R152 ;  /* 0x0000009802007844 */ /* 0x0003e20000000200 */
[----:B------:R-:W-:-:S04]  /*7690*/  SHF.R.U64 R160, R160, 0x3, RZ ;  /* 0x00000003a0a07819 */ /* 0x000fc800000012ff */
[----:B------:R-:W-:Y:S02]  /*76a0*/  LOP3.LUT R160, R160, R161, RZ, 0x3c, !PT ;  /* 0x000000a1a0a07212 */ /* 0x000fe400078e3cff */
[----:B0-----:R-:W-:Y:S01]  /*76b0*/  LOP3.LUT R16, R8, R157, RZ, 0x3c, !PT ;  /* 0x0000009d08107212 */ /* 0x001fe200078e3cff */
[--C-:B------:R-:W-:Y:S02]  /*76c0*/  IMAD.X R157, RZ, RZ, R7.reuse, P1 ;  /* 0x000000ffff9d7224 */ /* 0x100fe400008e0607 */
[--C-:B------:R-:W-:Y:S01]  /*76d0*/  IMAD.X R17, RZ, RZ, R7.reuse, P2 ;  /* 0x000000ffff117224 */ /* 0x100fe200010e0607 */
[C---:B-1----:R-:W-:Y:S02]  /*76e0*/  IADD3 R155, P1, R6.reuse, 0xc020, RZ ;  /* 0x0000c020069b7810 */ /* 0x042fe40007f3e0ff */
[----:B------:R-:W-:Y:S02]  /*76f0*/  IADD3 R21, P2, R6, 0xc000, RZ ;  /* 0x0000c00006157810 */ /* 0x000fe40007f5e0ff */
[----:B------:R-:W-:Y:S01]  /*7700*/  LOP3.LUT R154, R155, 0x380, RZ, 0xc0, !PT ;  /* 0x000003809b9a7812 */ /* 0x000fe200078ec0ff */
[----:B------:R-:W-:Y:S01]  /*7710*/  IMAD.X R161, RZ, RZ, R7, P3 ;  /* 0x000000ffffa17224 */ /* 0x000fe200018e0607 */
[----:B------:R-:W-:-:S02]  /*7720*/  LOP3.LUT R8, R21, 0x380, RZ, 0xc0, !PT ;  /* 0x0000038015087812 */ /* 0x000fc400078ec0ff */
[----:B------:R-:W-:Y:S02]  /*7730*/  SHF.R.U64 R154, R154, 0x3, RZ ;  /* 0x000000039a9a7819 */ /* 0x000fe400000012ff */
[----:B------:R-:W-:Y:S02]  /*7740*/  SHF.R.U64 R152, R8, 0x3, RZ ;  /* 0x0000000308987819 */ /* 0x000fe400000012ff */
[----:B------:R-:W-:Y:S02]  /*7750*/  MOV R160, R160 ;  /* 0x000000a000a07202 */ /* 0x000fe40000000f00 */
[----:B------:R-:W-:Y:S02]  /*7760*/  F2FP.F16.F32.PACK_AB R12, R97, R96 ;  /* 0x00000060610c723e */ /* 0x000fe400000000ff */
[----:B------:R-:W-:Y:S02]  /*7770*/  F2FP.F16.F32.PACK_AB R13, R99, R98 ;  /* 0x00000062630d723e */ /* 0x000fe400000000ff */
[----:B------:R-:W-:-:S02]  /*7780*/  F2FP.F16.F32.PACK_AB R14, R101, R100 ;  /* 0x00000064650e723e */ /* 0x000fc400000000ff */
[----:B------:R-:W-:Y:S02]  /*7790*/  F2FP.F16.F32.PACK_AB R15, R103, R102 ;  /* 0x00000066670f723e */ /* 0x000fe400000000ff */
[----:B------:R-:W-:Y:S01]  /*77a0*/  MOV R5, R16 ;  /* 0x0000001000057202 */ /* 0x000fe20000000f00 */
[----:B------:R-:W-:Y:S01]  /*77b0*/  IMAD.X R153, RZ, RZ, R7, P2 ;  /* 0x000000ffff997224 */ /* 0x000fe200010e0607 */
[----:B------:R-:W-:Y:S02]  /*77c0*/  F2FP.F16.F32.PACK_AB R16, R105, R104 ;  /* 0x000000686910723e */ /* 0x000fe400000000ff */
[----:B------:R-:W-:Y:S02]  /*77d0*/  F2FP.F16.F32.PACK_AB R17, R107, R106 ;  /* 0x0000006a6b11723e */ /* 0x000fe400000000ff */
[----:B------:R-:W-:Y:S02]  /*77e0*/  F2FP.F16.F32.PACK_AB R18, R109, R108 ;  /* 0x0000006c6d12723e */ /* 0x000fe400000000ff */
[----:B------:R-:W-:-:S02]  /*77f0*/  F2FP.F16.F32.PACK_AB R19, R111, R110 ;  /* 0x0000006e6f13723e */ /* 0x000fc400000000ff */
[----:B------:R-:W-:Y:S01]  /*7800*/  LOP3.LUT R154, R154, R155, RZ, 0x3c, !PT ;  /* 0x0000009b9a9a7212 */ /* 0x000fe200078e3cff */
[--C-:B------:R-:W-:Y:S01]  /*7810*/  IMAD.X R155, RZ, RZ, R7.reuse, P1 ;  /* 0x000000ffff9b7224 */ /* 0x100fe200008e0607 */
[----:B------:R-:W-:Y:S02]  /*7820*/  LOP3.LUT R152, R152, R21, RZ, 0x3c, !PT ;  /* 0x0000001598987212 */ /* 0x000fe400078e3cff */
[----:B------:R-:W-:Y:S01]  /*7830*/  IADD3 R6, P1, R6, 0xc060, RZ ;  /* 0x0000c06006067810 */ /* 0x000fe20007f3e0ff */
[----:B------:R0:W-:Y:S01]  /*7840*/  STSM.16.M88.4 [R160], R12 ;  /* 0x0000000ca0007844 */ /* 0x0001e20000000200 */
[----:B------:R-:W-:Y:S02]  /*7850*/  MOV R156, R156 ;  /* 0x0000009c009c7202 */ /* 0x000fe40000000f00 */
[----:B------:R-:W-:Y:S01]  /*7860*/  MOV R2, R152 ;  /* 0x0000009800027202 */ /* 0x000fe20000000f00 */
[----:B------:R1:W-:Y:S01]  /*7870*/  STSM.16.M88.4 [R5], R16 ;  /* 0x0000001005007844 */ /* 0x0003e20000000200 */
[----:B------:R-:W3:Y:S01]  /*7880*/  LDC.64 R152, c[0x0][0xd00] ;  /* 0x00034000ff987b82 */ /* 0x000ee20000000a00 */
[----:B------:R-:W-:Y:S01]  /*7890*/  MOV R154, R154 ;  /* 0x0000009a009a7202 */ /* 0x000fe20000000f00 */
[----:B------:R-:W-:-:S02]  /*78a0*/  IMAD.X R21, RZ, RZ, R7, P0 ;  /* 0x000000ffff157224 */ /* 0x000fc400000e0607 */
[----:B------:R-:W-:Y:S01]  /*78b0*/  IMAD.X R7, RZ, RZ, R7, P1 ;  /* 0x000000ffff077224 */ /* 0x000fe200008e0607 */
[----:B0-----:R-:W-:Y:S02]  /*78c0*/  F2FP.F16.F32.PACK_AB R12, R113, R112 ;  /* 0x00000070710c723e */ /* 0x001fe400000000ff */
[----:B------:R-:W-:Y:S02]  /*78d0*/  F2FP.F16.F32.PACK_AB R13, R115, R114 ;  /* 0x00000072730d723e */ /* 0x000fe400000000ff */
[----:B------:R-:W-:Y:S02]  /*78e0*/  F2FP.F16.F32.PACK_AB R14, R117, R116 ;  /* 0x00000074750e723e */ /* 0x000fe400000000ff */
[----:B------:R-:W-:Y:S02]  /*78f0*/  F2FP.F16.F32.PACK_AB R15, R119, R118 ;  /* 0x00000076770f723e */ /* 0x000fe400000000ff */
[----:B-1----:R-:W-:Y:S02]  /*7900*/  LOP3.LUT R5, R6, 0x380, RZ, 0xc0, !PT ;  /* 0x0000038006057812 */ /* 0x002fe400078ec0ff */
[----:B------:R-:W-:Y:S01]  /*7910*/  F2FP.F16.F32.PACK_AB R16, R121, R120 ;  /* 0x000000787910723e */ /* 0x000fe200000000ff */
[----:B------:R0:W-:Y:S01]  /*7920*/  STSM.16.M88.4 [R156], R12 ;  /* 0x0000000c9c007844 */ /* 0x0001e20000000200 */
[----:B------:R-:W-:-:S02]  /*7930*/  SHF.R.U64 R5, R5, 0x3, RZ ;  /* 0x0000000305057819 */ /* 0x000fc400000012ff */
[----:B------:R-:W-:Y:S02]  /*7940*/  F2FP.F16.F32.PACK_AB R17, R123, R122 ;  /* 0x0000007a7b11723e */ /* 0x000fe400000000ff */
[----:B------:R-:W-:Y:S02]  /*7950*/  F2FP.F16.F32.PACK_AB R18, R125, R124 ;  /* 0x0000007c7d12723e */ /* 0x000fe400000000ff */
[----:B------:R-:W-:Y:S02]  /*7960*/  F2FP.F16.F32.PACK_AB R19, R127, R126 ;  /* 0x0000007e7f13723e */ /* 0x000fe400000000ff */
[----:B------:R-:W-:Y:S02]  /*7970*/  LOP3.LUT R6, R5, R6, RZ, 0x3c, !PT ;  /* 0x0000000605067212 */ /* 0x000fe400078e3cff */
[----:B------:R-:W-:Y:S01]  /*7980*/  MOV R20, R20 ;  /* 0x0000001400147202 */ /* 0x000fe20000000f00 */
[----:B------:R1:W-:Y:S01]  /*7990*/  STSM.16.M88.4 [R2], R16 ;  /* 0x0000001002007844 */ /* 0x0003e20000000200 */
[----:B0-----:R-:W-:Y:S01]  /*79a0*/  F2FP.F16.F32.PACK_AB R12, R129, R128 ;  /* 0x00000080810c723e */ /* 0x001fe200000000ff */
[----:B------:R-:W0:Y:S01]  /*79b0*/  LDC R21, c[0x0][0xce8] ;  /* 0x00033a00ff157b82 */ /* 0x000e220000000800 */
[----:B------:R-:W-:-:S02]  /*79c0*/  F2FP.F16.F32.PACK_AB R13, R131, R130 ;  /* 0x00000082830d723e */ /* 0x000fc400000000ff */
[----:B------:R-:W-:Y:S02]  /*79d0*/  F2FP.F16.F32.PACK_AB R14, R133, R132 ;  /* 0x00000084850e723e */ /* 0x000fe400000000ff */
[----:B------:R-:W-:Y:S02]  /*79e0*/  F2FP.F16.F32.PACK_AB R15, R135, R134 ;  /* 0x00000086870f723e */ /* 0x000fe400000000ff */
[----:B------:R-:W-:-:S03]  /*79f0*/  MOV R8, R6 ;  /* 0x0000000600087202 */ /* 0x000fc60000000f00 */
[----:B------:R4:W-:Y:S01]  /*7a00*/  STSM.16.M88.4 [R154], R12 ;  /* 0x0000000c9a007844 */ /* 0x0009e20000000200 */
[----:B-1----:R-:W-:Y:S02]  /*7a10*/  F2FP.F16.F32.PACK_AB R16, R137, R136 ;  /* 0x000000888910723e */ /* 0x002fe400000000ff */
[----:B------:R-:W-:Y:S02]  /*7a20*/  F2FP.F16.F32.PACK_AB R17, R139, R138 ;  /* 0x0000008a8b11723e */ /* 0x000fe400000000ff */
[----:B------:R-:W-:Y:S02]  /*7a30*/  F2FP.F16.F32.PACK_AB R18, R141, R140 ;  /* 0x0000008c8d12723e */ /* 0x000fe400000000ff */
[----:B------:R-:W-:-:S05]  /*7a40*/  F2FP.F16.F32.PACK_AB R19, R143, R142 ;  /* 0x0000008e8f13723e */ /* 0x000fca00000000ff */
[----:B------:R1:W-:Y:S01]  /*7a50*/  STSM.16.M88.4 [R20], R16 ;  /* 0x0000001014007844 */ /* 0x0003e20000000200 */
[----:B----4-:R-:W-:Y:S02]  /*7a60*/  F2FP.F16.F32.PACK_AB R12, R145, R144 ;  /* 0x00000090910c723e */ /* 0x010fe400000000ff */
[----:B------:R-:W-:Y:S02]  /*7a70*/  F2FP.F16.F32.PACK_AB R13, R147, R146 ;  /* 0x00000092930d723e */ /* 0x000fe400000000ff */
[----:B------:R-:W-:Y:S02]  /*7a80*/  F2FP.F16.F32.PACK_AB R14, R149, R148 ;  /* 0x00000094950e723e */ /* 0x000fe400000000ff */
[----:B------:R-:W-:-:S05]  /*7a90*/  F2FP.F16.F32.PACK_AB R15, R151, R150 ;  /* 0x00000096970f723e */ /* 0x000fca00000000ff */
[----:B------:R4:W-:Y:S01]  /*7aa0*/  STSM.16.M88.4 [R8], R12 ;  /* 0x0000000c08007844 */ /* 0x0009e20000000200 */
[----:B------:R-:W-:Y:S01]  /*7ab0*/  BAR.SYNC.DEFER_BLOCKING 0x1, 0x100 ;  /* 0x0044000000007b1d */ /* 0x000fe20000010000 */
[----:B---3--:R-:W-:Y:S01]  /*7ac0*/  ISETP.NE.U32.AND P0, PT, R152, RZ, PT ;  /* 0x000000ff9800720c */ /* 0x008fe20003f05070 */
[----:B------:R-:W-:-:S03]  /*7ad0*/  IMAD.SHL.U32 R7, R204, 0x4, RZ ;  /* 0x00000004cc077824 */ /* 0x000fc600078e00ff */
[----:B------:R-:W-:Y:S02]  /*7ae0*/  ISETP.NE.AND.EX P0, PT, R153, RZ, PT, P0 ;  /* 0x000000ff9900720c */ /* 0x000fe40003f05300 */
[----:B--2---:R-:W-:Y:S02]  /*7af0*/  SHF.L.U64.HI R22, R204, 0x2, R164 ;  /* 0x00000002cc167819 */ /* 0x004fe400000102a4 */
[----:B-1----:R-:W-:Y:S01]  /*7b00*/  IADD3 R16, P1, R7, R152, RZ ;  /* 0x0000009807107210 */ /* 0x002fe20007f3e0ff */
[----:B------:R-:W-:Y:S01]  /*7b10*/  IMAD.MOV.U32 R2, RZ, RZ, RZ ;  /* 0x000000ffff027224 */ /* 0x000fe200078e00ff */
[----:B----4-:R-:W1:Y:S03]  /*7b20*/  LDC R8, c[0x0][0xbd4] ;  /* 0x0002f500ff087b82 */ /* 0x010e660000000800 */
[----:B------:R-:W-:-:S05]  /*7b30*/  IMAD.X R17, R22, 0x1, R153, P1 ;  /* 0x0000000116117824 */ /* 0x000fca00008e0699 */
[----:B------:R-:W2:Y:S01]  /*7b40*/  @P0 LDG.E R2, desc[UR38][R16.64] ;  /* 0x0000002610020981 */ /* 0x000ea2000c1e1900 */
[----:B------:R-:W-:-:S04]  /*7b50*/  ISETP.NE.U32.AND P1, PT, RZ, UR4, PT ;  /* 0x00000004ff007c0c */ /* 0x000fc8000bf25070 */
[----:B------:R-:W-:-:S13]  /*7b60*/  ISETP.NE.AND.EX P1, PT, RZ, UR5, PT, P1 ;  /* 0x00000005ff007c0c */ /* 0x000fda000bf25310 */
[----:B------:R-:W-:-:S04]  /*7b70*/  @P1 IADD3 R6, P2, R7, UR4, RZ ;  /* 0x0000000407061c10 */ /* 0x000fc8000ff5e0ff */
[----:B------:R-:W-:Y:S02]  /*7b80*/  @P1 IADD3.X R7, R22, UR5, RZ, P2, !PT ;  /* 0x0000000516071c10 */ /* 0x000fe400097fe4ff */
[----:B------:R-:W-:-:S04]  /*7b90*/  ISETP.NE.AND P2, PT, R207, RZ, PT ;  /* 0x000000ffcf00720c */ /* 0x000fc80003f45270 */
[----:B-1----:R-:W-:Y:S01]  /*7ba0*/  SEL R8, R207, R8, P2 ;  /* 0x00000008cf087207 */ /* 0x002fe20001000000 */
[----:B------:R-:W-:-:S03]  /*7bb0*/  ULDC UR4, c[0x0][0xb88] ;  /* 0x0002e20000047ab9 */ /* 0x000fc60000000800 */
[----:B------:R-:W-:Y:S01]  /*7bc0*/  ISETP.GT.AND P3, PT, R8, 0x1, PT ;  /* 0x000000010800780c */ /* 0x000fe20003f64270 */
[----:B------:R-:W-:Y:S02]  /*7bd0*/  IMAD.MOV.U32 R8, RZ, RZ, 0xab8 ;  /* 0x00000ab8ff087424 */ /* 0x000fe400078e00ff */
[----:B------:R-:W-:-:S03]  /*7be0*/  IMAD.U32 R5, RZ, RZ, UR4 ;  /* 0x00000004ff057e24 */ /* 0x000fc6000f8e00ff */
[----:B------:R-:W-:-:S03]  /*7bf0*/  SEL R8, R8, 0xa78, P3 ;  /* 0x00000a7808087807 */ /* 0x000fc60001800000 */
[----:B------:R1:W5:Y:S01]  /*7c00*/  @P1 LDG.E R5, desc[UR38][R6.64] ;  /* 0x0000002606051981 */ /* 0x000362000c1e1900 */
[----:B------:R-:W3:Y:S08]  /*7c10*/  LDC.64 R12, c[0x0][R8+0x218] ;  /* 0x00008600080c7b82 */ /* 0x000ef00000000a00 */
[----:B-1----:R-:W1:Y:S01]  /*7c20*/  LDC.64 R6, c[0x0][R8+0x220] ;  /* 0x0000880008067b82 */ /* 0x002e620000000a00 */
[----:B------:R-:W-:-:S02]  /*7c30*/  ISETP.NE.U32.AND P2, PT, R152, RZ, PT ;  /* 0x000000ff9800720c */ /* 0x000fc40003f45070 */
[----:B0-----:R-:W-:Y:S02]  /*7c40*/  ISETP.NE.AND P4, PT, R21, 0x1, PT ;  /* 0x000000011500780c */ /* 0x001fe40003f85270 */
[----:B------:R-:W-:-:S04]  /*7c50*/  ISETP.NE.AND.EX P2, PT, R153, RZ, PT, P2 ;  /* 0x000000ff9900720c */ /* 0x000fc80003f45320 */
[----:B------:R-:W-:Y:S02]  /*7c60*/  SEL R204, R204, RZ, !P2 ;  /* 0x000000ffcccc7207 */ /* 0x000fe40005000000 */
[----:B------:R-:W-:Y:S01]  /*7c70*/  SEL R15, R164, RZ, !P2 ;  /* 0x000000ffa40f7207 */ /* 0x000fe20005000000 */
[----:B---3--:R-:W-:-:S04]  /*7c80*/  IMAD R13, R13, R206, RZ ;  /* 0x000000ce0d0d7224 */ /* 0x008fc800078e02ff */
[----:B------:R-:W0:Y:S01]  /*7c90*/  @P4 LDC R153, c[0x0][0xcec] ;  /* 0x00033b00ff994b82 */ /* 0x000e220000000800 */
[----:B-1----:R-:W-:-:S07]  /*7ca0*/  IMAD R7, R7, R204, RZ ;  /* 0x000000cc07077224 */ /* 0x002fce00078e02ff */
[----:B------:R-:W1:Y:S01]  /*7cb0*/  @P4 LDC R155, c[0x0][0xcf0] ;  /* 0x00033c00ff9b4b82 */ /* 0x000e620000000800 */
[C---:B------:R-:W-:Y:S02]  /*7cc0*/  IMAD R19, R6.reuse, R15, R7 ;  /* 0x0000000f06137224 */ /* 0x040fe400078e0207 */
[----:B------:R-:W-:-:S04]  /*7cd0*/  IMAD.WIDE.U32 R14, R6, R204, RZ ;  /* 0x000000cc060e7225 */ /* 0x000fc800078e00ff */
[----:B------:R-:W-:-:S04]  /*7ce0*/  IMAD.WIDE.U32 R6, R12, R206, RZ ;  /* 0x000000ce0c067225 */ /* 0x000fc800078e00ff */
[----:B------:R-:W-:Y:S02]  /*7cf0*/  IMAD.IADD R157, R7, 0x1, R13 ;  /* 0x00000001079d7824 */ /* 0x000fe400078e020d */
[----:B------:R-:W3:Y:S01]  /*7d00*/  LDC.64 R12, c[0x0][0xca8] ;  /* 0x00032a00ff0c7b82 */ /* 0x000ee20000000a00 */
[----:B------:R-:W-:-:S07]  /*7d10*/  IMAD.IADD R152, R15, 0x1, R19 ;  /* 0x000000010f987824 */ /* 0x000fce00078e0213 */
[----:B------:R-:W4:Y:S01]  /*7d20*/  LDC.64 R18, c[0x0][R8+0x228] ;  /* 0x00008a0008127b82 */ /* 0x000f220000000a00 */
[----:B------:R-:W-:Y:S01]  /*7d30*/  IMAD R20, R208, 0x80, R163 ;  /* 0x00000080d0147824 */ /* 0x000fe200078e02a3 */
[----:B------:R-:W-:-:S06]  /*7d40*/  SEL R7, R162, RZ, P3 ;  /* 0x000000ffa2077207 */ /* 0x000fcc0001800000 */
[----:B---3--:R-:W3:Y:S08]  /*7d50*/  @!P3 LDC R12, c[0x0][0xc50] ;  /* 0x00031400ff0cbb82 */ /* 0x008ef00000000800 */
[----:B------:R-:W3:Y:S01]  /*7d60*/  @!P3 LDC R13, c[0x0][0xc54] ;  /* 0x00031500ff0dbb82 */ /* 0x000ee20000000800 */
[----:B--2---:R-:W-:-:S07]  /*7d70*/  IADD3 R22, P2, P5, R14, R6, R2 ;  /* 0x000000060e167210 */ /* 0x004fce0007d5e002 */
[----:B------:R-:W2:Y:S01]  /*7d80*/  LDC.64 R14, c[0x0][R8+0x210] ;  /* 0x00008400080e7b82 */ /* 0x000ea20000000a00 */
[----:B0-----:R-:W-:-:S04]  /*7d90*/  @P4 IMAD.HI.U32 R6, R20, R153, RZ ;  /* 0x0000009914064227 */ /* 0x001fc800078e00ff */
[----:B------:R-:W-:Y:S01]  /*7da0*/  IMAD.MOV.U32 R153, RZ, RZ, R20 ;  /* 0x000000ffff997224 */ /* 0x000fe200078e0014 */
[----:B-1----:R-:W-:Y:S01]  /*7db0*/  @P4 SHF.R.U32.HI R153, RZ, R155, R6 ;  /* 0x0000009bff994219 */ /* 0x002fe20000011606 */
[-C--:B----4-:R-:W-:Y:S01]  /*7dc0*/  IMAD R155, R19, R7.reuse, RZ ;  /* 0x00000007139b7224 */ /* 0x090fe200078e02ff */
[----:B------:R-:W-:Y:S01]  /*7dd0*/  SHF.R.S32.HI R6, RZ, 0x1f, R2 ;  /* 0x0000001fff067819 */ /* 0x000fe20000011402 */
[----:B------:R-:W-:-:S04]  /*7de0*/  IMAD.WIDE.U32 R18, R18, R7, RZ ;  /* 0x0000000712127225 */ /* 0x000fc800078e00ff */
[----:B------:R-:W-:Y:S01]  /*7df0*/  IMAD.MOV R7, RZ, RZ, -R153 ;  /* 0x000000ffff077224 */ /* 0x000fe200078e0a99 */
[----:B------:R-:W-:Y:S01]  /*7e00*/  IADD3.X R152, R152, R157, R6, P2, P5 ;  /* 0x0000009d98987210 */ /* 0x000fe200017ea406 */
[----:B------:R-:W-:Y:S01]  /*7e10*/  IMAD.IADD R155, R19, 0x1, R155 ;  /* 0x00000001139b7824 */ /* 0x000fe200078e029b */
[----:B------:R-:W-:Y:S01]  /*7e20*/  IADD3 R18, P2, P5, R153, R22, R18 ;  /* 0x0000001699127210 */ /* 0x000fe20007d5e012 */
[----:B------:R-:W-:Y:S01]  /*7e30*/  IMAD R7, R21, R7, R20 ;  /* 0x0000000715077224 */ /* 0x000fe200078e0214 */
[----:B------:R-:W-:-:S04]  /*7e40*/  SHF.R.S32.HI R19, RZ, 0x1f, R153 ;  /* 0x0000001fff137819 */ /* 0x000fc80000011499 */
[----:B------:R-:W-:Y:S02]  /*7e50*/  IADD3.X R19, R19, R152, R155, P2, P5 ;  /* 0x0000009813137210 */ /* 0x000fe400017ea49b */
[----:B------:R-:W-:Y:S01]  /*7e60*/  SHF.R.S32.HI R153, RZ, 0x1f, R7 ;  /* 0x0000001fff997819 */ /* 0x000fe20000011407 */
[-C--:B--2---:R-:W-:Y:S02]  /*7e70*/  IMAD R8, R15, R7.reuse, RZ ;  /* 0x000000070f087224 */ /* 0x084fe400078e02ff */
[----:B------:R-:W-:-:S04]  /*7e80*/  IMAD.WIDE.U32 R18, R14, R7, R18 ;  /* 0x000000070e127225 */ /* 0x000fc800078e0012 */
[----:B------:R-:W-:-:S04]  /*7e90*/  IMAD R153, R14, R153, R8 ;  /* 0x000000990e997224 */ /* 0x000fc800078e0208 */
[----:B------:R-:W-:Y:S01]  /*7ea0*/  IMAD.IADD R7, R19, 0x1, R153 ;  /* 0x0000000113077824 */ /* 0x000fe200078e0299 */
[----:B---3--:R-:W-:-:S04]  /*7eb0*/  LEA R19, P2, R18, R12, 0x2 ;  /* 0x0000000c12137211 */ /* 0x008fc800078410ff */
[----:B------:R-:W-:Y:S01]  /*7ec0*/  LEA.HI.X R7, R18, R13, R7, 0x2, P2 ;  /* 0x0000000d12077211 */ /* 0x000fe200010f1407 */
[----:B------:R-:W-:Y:S08]  /*7ed0*/  @P1 BRA `(.L_x_1085) ;  /* 0x0000000000101947 */ /* 0x000ff00003800000 */
[----:B------:R-:W-:Y:S05]  /*7ee0*/  @!P0 BRA `(.L_x_1085) ;  /* 0x00000000000c8947 */ /* 0x000fea0003800000 */
[----:B------:R-:W2:Y:S04]  /*7ef0*/  LDG.E R8, desc[UR38][R16.64] ;  /* 0x0000002610087981 */ /* 0x000ea8000c1e1900 */
[----:B-----5:R-:W2:Y:S02]  /*7f00*/  LDG.E R5, desc[UR38][R16.64+0x4] ;  /* 0x0000042610057981 */ /* 0x020ea4000c1e1900 */
[----:B--2---:R-:W-:-:S07]  /*7f10*/  IMAD.IADD R5, R5, 0x1, -R8 ;  /* 0x0000000105057824 */ /* 0x004fce00078e0a08 */
.L_x_1085:
[----:B------:R-:W2:Y:S01]  /*7f20*/  LDL R16, [R1+0x78] ;  /* 0x0000780001107983 */ /* 0x000ea20000100800 */
[----:B------:R-:W0:Y:S03]  /*7f30*/  S2R R8, SR_TID.X ;  /* 0x0000000000087919 */ /* 0x000e260000002100 */
[----:B------:R-:W-:Y:S04]  /*7f40*/  SHFL.IDX PT, R12, R19, RZ, 0x1c1f ;  /* 0x001c1fff130c7589 */ /* 0x000fe800000e0000 */
[----:B------:R-:W1:Y:S04]  /*7f50*/  SHFL.IDX PT, R13, R7, RZ, 0x1c1f ;  /* 0x001c1fff070d7589 */ /* 0x000e6800000e0000 */
[----:B------:R-:W-:Y:S01]  /*7f60*/  SHFL.IDX PT, R14, R19, 0x1, 0x1c1f ;  /* 0x003c1f00130e7f89 */ /* 0x000fe200000e0000 */
[----:B0-----:R-:W-:-:S05]  /*7f70*/  VIADD R17, R8, 0xffffff80 ;  /* 0xffffff8008117836 */ /* 0x001fca0000000000 */
[----:B------:R-:W-:-:S04]  /*7f80*/  SHF.R.S32.HI R8, RZ, 0x1f, R17 ;  /* 0x0000001fff087819 */ /* 0x000fc80000011411 */
[----:B------:R-:W-:-:S04]  /*7f90*/  LEA.HI R8, R8, R17, RZ, 0x7 ;  /* 0x0000001108087211 */ /* 0x000fc800078f38ff */
[----:B------:R-:W-:Y:S01]  /*7fa0*/  LOP3.LUT R8, R8, 0xffffff80, RZ, 0xc0, !PT ;  /* 0xffffff8008087812 */ /* 0x000fe200078ec0ff */
[----:B------:R-:W0:Y:S04]  /*7fb0*/  SHFL.IDX PT, R15, R7, 0x1, 0x1c1f ;  /* 0x003c1f00070f7f89 */ /* 0x000e2800000e0000 */
[----:B------:R-:W-:Y:S02]  /*7fc0*/  IMAD.IADD R8, R17, 0x1, -R8 ;  /* 0x0000000111087824 */ /* 0x000fe400078e0a08 */
[----:B-----5:R-:W-:-:S03]  /*7fd0*/  IMAD R5, R5, R21, RZ ;  /* 0x0000001505057224 */ /* 0x020fc600078e02ff */
[----:B------:R-:W-:Y:S01]  /*7fe0*/  LOP3.LUT P0, RZ, R8, 0x3, RZ, 0xc0, !PT ;  /* 0x0000000308ff7812 */ /* 0x000fe2000780c0ff */
[----:B--2---:R-:W-:-:S04]  /*7ff0*/  IMAD R16, R208, 0x80, R16 ;  /* 0x00000080d0107824 */ /* 0x004fc800078e0210 */
[C---:B------:R-:W-:Y:S01]  /*8000*/  VIADD R8, R16.reuse, 0x8 ;  /* 0x0000000810087836 */ /* 0x040fe20000000000 */
[----:B------:R-:W-:-:S04]  /*8010*/  ISETP.GE.OR P1, PT, R16, R5, P0 ;  /* 0x000000051000720c */ /* 0x000fc80000726670 */
[----:B------:R-:W-:-:S09]  /*8020*/  ISETP.GE.OR P0, PT, R8, R5, P0 ;  /* 0x000000050800720c */ /* 0x000fd20000706670 */
[----:B-1----:R1:W-:Y:S04]  /*8030*/  @!P1 ST.E desc[UR38][R12.64], R3 ;  /* 0x000000030c009985 */ /* 0x0023e8000c101926 */
[----:B0-----:R1:W-:Y:S01]  /*8040*/  @!P0 ST.E desc[UR38][R14.64], R4 ;  /* 0x000000040e008985 */ /* 0x0013e2000c101926 */
[----:B------:R-:W-:Y:S05]  /*8050*/  @P3 BRA `(.L_x_1086) ;  /* 0x0000000c00f83947 */ /* 0x000fea0003800000 */
[----:B------:R-:W0:Y:S01]  /*8060*/  S2R R17, SR_TID.X ;  /* 0x0000000000117919 */ /* 0x000e220000002100 */
[----:B------:R-:W2:Y:S01]  /*8070*/  @P4 LDC R85, c[0x0][0xcec] ;  /* 0x00033b00ff554b82 */ /* 0x000ea20000000800 */
[----:B------:R-:W-:-:S07]  /*8080*/  ULDC.64 UR4, c[0x0][0xba0] ;  /* 0x0002e80000047ab9 */ /* 0x000fce0000000a00 */
[----:B------:R-:W3:Y:S01]  /*8090*/  @P4 LDC R87, c[0x0][0xcf0] ;  /* 0x00033c00ff574b82 */ /* 0x000ee20000000800 */
[----:B0-----:R-:W-:-:S05]  /*80a0*/  VIADD R17, R17, 0xffffff80 ;  /* 0xffffff8011117836 */ /* 0x001fca0000000000 */
[----:B-1----:R-:W-:-:S04]  /*80b0*/  SHF.R.S32.HI R3, RZ, 0x1f, R17 ;  /* 0x0000001fff037819 */ /* 0x002fc80000011411 */
[----:B------:R-:W-:-:S04]  /*80c0*/  LEA.HI R3, R3, R17, RZ, 0x3 ;  /* 0x0000001103037211 */ /* 0x000fc800078f18ff */
[----:B------:R-:W-:-:S05]  /*80d0*/  LOP3.LUT R4, R3, 0xfffffff8, RZ, 0xc0, !PT ;  /* 0xfffffff803047812 */ /* 0x000fca00078ec0ff */
[----:B------:R-:W-:Y:S01]  /*80e0*/  IMAD.IADD R83, R17, 0x1, -R4 ;  /* 0x0000000111537824 */ /* 0x000fe200078e0a04 */
[----:B------:R-:W-:-:S03]  /*80f0*/  SHF.R.S32.HI R4, RZ, 0x3, R3 ;  /* 0x00000003ff047819 */ /* 0x000fc60000011403 */
[----:B------:R-:W-:-:S04]  /*8100*/  IMAD.SHL.U32 R3, R83, 0x8, RZ ;  /* 0x0000000853037824 */ /* 0x000fc800078e00ff */
[----:B------:R-:W-:-:S04]  /*8110*/  IMAD R7, R4, 0x40, R3 ;  /* 0x0000004004077824 */ /* 0x000fc800078e0203 */
[----:B------:R-:W-:-:S03]  /*8120*/  IMAD.WIDE R158, R7, 0x2, R158 ;  /* 0x00000002079e7825 */ /* 0x000fc600078e029e */
[C---:B------:R-:W-:Y:S02]  /*8130*/  IADD3 R29, P1, R158.reuse, 0x3000, RZ ;  /* 0x000030009e1d7810 */ /* 0x040fe40007f3e0ff */
[C---:B------:R-:W-:Y:S02]  /*8140*/  IADD3 R17, P3, R158.reuse, 0x1000, RZ ;  /* 0x000010009e117810 */ /* 0x040fe40007f7e0ff */
[----:B------:R-:W-:Y:S02]  /*8150*/  LOP3.LUT R28, R29, 0x380, RZ, 0xc0, !PT ;  /* 0x000003801d1c7812 */ /* 0x000fe400078ec0ff */
[----:B------:R-:W-:Y:S02]  /*8160*/  IADD3 R25, P2, R158, 0x2000, RZ ;  /* 0x000020009e197810 */ /* 0x000fe40007f5e0ff */
[----:B------:R-:W-:Y:S02]  /*8170*/  SHF.R.U64 R28, R28, 0x3, RZ ;  /* 0x000000031c1c7819 */ /* 0x000fe400000012ff */
[----:B------:R-:W-:-:S02]  /*8180*/  LOP3.LUT R16, R17, 0x380, RZ, 0xc0, !PT ;  /* 0x0000038011107812 */ /* 0x000fc400078ec0ff */
[----:B------:R-:W-:Y:S01]  /*8190*/  LOP3.LUT R28, R28, R29, RZ, 0x3c, !PT ;  /* 0x0000001d1c1c7212 */ /* 0x000fe200078e3cff */
[----:B------:R-:W-:Y:S01]  /*81a0*/  IMAD.X R29, RZ, RZ, R159, P1 ;  /* 0x000000ffff1d7224 */ /* 0x000fe200008e069f */
[----:B------:R-:W-:Y:S02]  /*81b0*/  IADD3 R53, P1, R158, 0x9000, RZ ;  /* 0x000090009e357810 */ /* 0x000fe40007f3e0ff */
[----:B------:R-:W-:Y:S02]  /*81c0*/  LOP3.LUT R24, R25, 0x380, RZ, 0xc0, !PT ;  /* 0x0000038019187812 */ /* 0x000fe400078ec0ff */
[----:B------:R-:W-:Y:S01]  /*81d0*/  LOP3.LUT R52, R53, 0x380, RZ, 0xc0, !PT ;  /* 0x0000038035347812 */ /* 0x000fe200078ec0ff */
[----:B------:R-:W5:Y:S01]  /*81e0*/  LD.E.128 R28, desc[UR38][R28.64] ;  /* 0x000000261c1c7980 */ /* 0x000f62000c101d00 */
[----:B------:R-:W-:Y:S02]  /*81f0*/  SHF.R.U64 R16, R16, 0x3, RZ ;  /* 0x0000000310107819 */ /* 0x000fe400000012ff */
[----:B------:R-:W-:-:S02]  /*8200*/  SHF.R.U64 R52, R52, 0x3, RZ ;  /* 0x0000000334347819 */ /* 0x000fc400000012ff */
[----:B------:R-:W-:Y:S02]  /*8210*/  SHF.R.U64 R24, R24, 0x3, RZ ;  /* 0x0000000318187819 */ /* 0x000fe400000012ff */
[----:B------:R-:W-:Y:S01]  /*8220*/  LOP3.LUT R52, R52, R53, RZ, 0x3c, !PT ;  /* 0x0000003534347212 */ /* 0x000fe200078e3cff */
[--C-:B------:R-:W-:Y:S01]  /*8230*/  IMAD.X R53, RZ, RZ, R159.reuse, P1 ;  /* 0x000000ffff357224 */ /* 0x100fe200008e069f */
[----:B------:R-:W-:Y:S02]  /*8240*/  IADD3 R8, P1, R158, 0xf000, RZ ;  /* 0x0000f0009e087810 */ /* 0x000fe40007f3e0ff */
[----:B------:R-:W-:Y:S01]  /*8250*/  LOP3.LUT R16, R16, R17, RZ, 0x3c, !PT ;  /* 0x0000001110107212 */ /* 0x000fe200078e3cff */
[--C-:B------:R-:W-:Y:S01]  /*8260*/  IMAD.X R17, RZ, RZ, R159.reuse, P3 ;  /* 0x000000ffff117224 */ /* 0x100fe200018e069f */
[----:B------:R-:W-:Y:S01]  /*8270*/  LOP3.LUT R7, R8, 0x380, RZ, 0xc0, !PT ;  /* 0x0000038008077812 */ /* 0x000fe200078ec0ff */
[--C-:B------:R-:W-:Y:S01]  /*8280*/  IMAD.X R77, RZ, RZ, R159.reuse, P1 ;  /* 0x000000ffff4d7224 */ /* 0x100fe200008e069f */
[----:B------:R-:W-:Y:S01]  /*8290*/  LOP3.LUT R24, R24, R25, RZ, 0x3c, !PT ;  /* 0x0000001918187212 */ /* 0x000fe200078e3cff */
[----:B------:R-:W-:Y:S01]  /*82a0*/  IMAD.X R25, RZ, RZ, R159, P2 ;  /* 0x000000ffff197224 */ /* 0x000fe200010e069f */
[----:B------:R-:W-:Y:S01]  /*82b0*/  SHF.R.U64 R7, R7, 0x3, RZ ;  /* 0x0000000307077819 */ /* 0x000fe200000012ff */
[----:B------:R-:W5:Y:S01]  /*82c0*/  LD.E.128 R16, desc[UR38][R16.64] ;  /* 0x0000002610107980 */ /* 0x000f62000c101d00 */
[----:B------:R-:W-:-:S02]  /*82d0*/  IADD3 R33, P0, R158, 0x4000, RZ ;  /* 0x000040009e217810 */ /* 0x000fc40007f1e0ff */
[----:B------:R-:W-:Y:S01]  /*82e0*/  LOP3.LUT R76, R7, R8, RZ, 0x3c, !PT ;  /* 0x00000008074c7212 */ /* 0x000fe200078e3cff */
[----:B------:R-:W-:Y:S01]  /*82f0*/  IMAD R7, R6, UR4, RZ ;  /* 0x0000000406077c24 */ /* 0x000fe2000f8e02ff */
[C---:B------:R-:W-:Y:S01]  /*8300*/  IADD3 R37, P6, R158.reuse, 0x5000, RZ ;  /* 0x000050009e257810 */ /* 0x040fe20007fde0ff */
[----:B------:R-:W5:Y:S01]  /*8310*/  LD.E.128 R24, desc[UR38][R24.64] ;  /* 0x0000002618187980 */ /* 0x000f62000c101d00 */
[----:B------:R-:W-:Y:S01]  /*8320*/  IADD3 R41, P5, R158, 0x6000, RZ ;  /* 0x000060009e297810 */ /* 0x000fe20007fbe0ff */
[----:B------:R-:W-:Y:S01]  /*8330*/  IMAD R81, R2, UR5, R7 ;  /* 0x0000000502517c24 */ /* 0x000fe2000f8e0207 */
[----:B------:R-:W-:Y:S01]  /*8340*/  IADD3 R45, P3, R158, 0x7000, RZ ;  /* 0x000070009e2d7810 */ /* 0x000fe20007f7e0ff */
[----:B------:R-:W-:Y:S01]  /*8350*/  IMAD.WIDE.U32 R6, R2, UR4, RZ ;  /* 0x0000000402067c25 */ /* 0x000fe2000f8e00ff */
[----:B------:R-:W-:Y:S01]  /*8360*/  IADD3 R49, P2, R158, 0x8000, RZ ;  /* 0x000080009e317810 */ /* 0x000fe20007f5e0ff */
[----:B------:R-:W-:Y:S01]  /*8370*/  ULDC.64 UR4, c[0x0][0xbe8] ;  /* 0x0002fa0000047ab9 */ /* 0x000fe20000000a00 */
[----:B------:R-:W-:Y:S01]  /*8380*/  LOP3.LUT R32, R33, 0x380, RZ, 0xc0, !PT ;  /* 0x0000038021207812 */ /* 0x000fe200078ec0ff */
[----:B------:R-:W-:Y:S01]  /*8390*/  IMAD.IADD R7, R7, 0x1, R81 ;  /* 0x0000000107077824 */ /* 0x000fe200078e0251 */
[----:B------:R-:W-:Y:S01]  /*83a0*/  LOP3.LUT R36, R37, 0x380, RZ, 0xc0, !PT ;  /* 0x0000038025247812 */ /* 0x000fe200078ec0ff */
[----:B------:R-:W-:Y:S01]  /*83b0*/  IMAD R81, R83, 0x20, R4 ;  /* 0x0000002053517824 */ /* 0x000fe200078e0204 */
[----:B------:R-:W-:Y:S01]  /*83c0*/  LOP3.LUT R40, R41, 0x380, RZ, 0xc0, !PT ;  /* 0x0000038029287812 */ /* 0x000fe200078ec0ff */
[----:B------:R-:W5:Y:S01]  /*83d0*/  LD.E.128 R52, desc[UR38][R52.64] ;  /* 0x0000002634347980 */ /* 0x000f62000c101d00 */
[----:B------:R-:W-:Y:S01]  /*83e0*/  LOP3.LUT R44, R45, 0x380, RZ, 0xc0, !PT ;  /* 0x000003802d2c7812 */ /* 0x000fe200078ec0ff */
[----:B------:R-:W-:Y:S01]  /*83f0*/  IMAD R20, R208, 0x80, R81 ;  /* 0x00000080d0147824 */ /* 0x000fe200078e0251 */
[----:B------:R-:W-:Y:S01]  /*8400*/  LOP3.LUT R48, R49, 0x380, RZ, 0xc0, !PT ;  /* 0x0000038031307812 */ /* 0x000fe200078ec0ff */
[----:B------:R-:W-:Y:S01]  /*8410*/  IMAD.WIDE.U32 R6, R206, UR4, R6 ;  /* 0x00000004ce067c25 */ /* 0x000fe2000f8e0006 */
[----:B------:R-:W-:Y:S01]  /*8420*/  SHF.R.U64 R32, R32, 0x3, RZ ;  /* 0x0000000320207819 */ /* 0x000fe200000012ff */
[----:B------:R-:W5:Y:S01]  /*8430*/  LD.E.128 R76, desc[UR38][R76.64] ;  /* 0x000000264c4c7980 */ /* 0x000f62000c101d00 */
[----:B------:R-:W-:Y:S01]  /*8440*/  SHF.R.U64 R36, R36, 0x3, RZ ;  /* 0x0000000324247819 */ /* 0x000fe200000012ff */
[----:B--2---:R-:W-:Y:S01]  /*8450*/  @P4 IMAD.HI.U32 R2, R20, R85, RZ ;  /* 0x0000005514024227 */ /* 0x004fe200078e00ff */
[----:B------:R-:W-:-:S02]  /*8460*/  SHF.R.U64 R40, R40, 0x3, RZ ;  /* 0x0000000328287819 */ /* 0x000fc400000012ff */
[----:B------:R-:W-:Y:S02]  /*8470*/  SHF.R.U64 R44, R44, 0x3, RZ ;  /* 0x000000032c2c7819 */ /* 0x000fe400000012ff */
[----:B------:R-:W-:Y:S02]  /*8480*/  SHF.R.U64 R48, R48, 0x3, RZ ;  /* 0x0000000330307819 */ /* 0x000fe400000012ff */
[----:B------:R-:W-:Y:S01]  /*8490*/  SHF.R.S32.HI R83, RZ, 0x1f, R204 ;  /* 0x0000001fff537819 */ /* 0x000fe200000114cc */
        /* <DEDUP_REMOVED lines=12> */
[----:B------:R-:W-:Y:S01]  /*8560*/  IMAD.MOV.U32 R81, RZ, RZ, R20 ;  /* 0x000000ffff517224 */ /* 0x000fe200078e0014 */
[C---:B------:R-:W-:Y:S01]  /*8570*/  IADD3 R61, P6, R158.reuse, 0xb000, RZ ;  /* 0x0000b0009e3d7810 */ /* 0x040fe20007fde0ff */
[----:B------:R-:W-:Y:S01]  /*8580*/  ULDC.64 UR4, c[0x0][0xbf0] ;  /* 0x0002fc0000047ab9 */ /* 0x000fe20000000a00 */
[C---:B------:R-:W-:Y:S01]  /*8590*/  IADD3 R65, P5, R158.reuse, 0xc000, RZ ;  /* 0x0000c0009e417810 */ /* 0x040fe20007fbe0ff */
[----:B------:R-:W5:Y:S01]  /*85a0*/  LD.E.128 R32, desc[UR38][R32.64] ;  /* 0x0000002620207980 */ /* 0x000f62000c101d00 */
[----:B------:R-:W-:-:S02]  /*85b0*/  IADD3 R69, P3, R158, 0xd000, RZ ;  /* 0x0000d0009e457810 */ /* 0x000fc40007f7e0ff */
[----:B------:R-:W-:Y:S01]  /*85c0*/  IADD3 R73, P2, R158, 0xe000, RZ ;  /* 0x0000e0009e497810 */ /* 0x000fe20007f5e0ff */
[----:B------:R-:W5:Y:S01]  /*85d0*/  LD.E.128 R36, desc[UR38][R36.64] ;  /* 0x0000002624247980 */ /* 0x000f62000c101d00 */
[----:B---3--:R-:W-:Y:S01]  /*85e0*/  @P4 SHF.R.U32.HI R81, RZ, R87, R2 ;  /* 0x00000057ff514219 */ /* 0x008fe20000011602 */
[----:B------:R-:W-:Y:S01]  /*85f0*/  IMAD R83, R83, UR4, RZ ;  /* 0x0000000453537c24 */ /* 0x000fe2000f8e02ff */
[----:B------:R-:W-:Y:S01]  /*8600*/  LOP3.LUT R56, R57, 0x380, RZ, 0xc0, !PT ;  /* 0x0000038039387812 */ /* 0x000fe200078ec0ff */
[----:B------:R-:W5:Y:S01]  /*8610*/  LD.E.128 R40, desc[UR38][R40.64] ;  /* 0x0000002628287980 */ /* 0x000f62000c101d00 */
[----:B------:R-:W-:Y:S01]  /*8620*/  LOP3.LUT R60, R61, 0x380, RZ, 0xc0, !PT ;  /* 0x000003803d3c7812 */ /* 0x000fe200078ec0ff */
[----:B------:R-:W-:Y:S01]  /*8630*/  IMAD.MOV R8, RZ, RZ, -R81 ;  /* 0x000000ffff087224 */ /* 0x000fe200078e0a51 */
[----:B------:R-:W-:Y:S01]  /*8640*/  LOP3.LUT R64, R65, 0x380, RZ, 0xc0, !PT ;  /* 0x0000038041407812 */ /* 0x000fe200078ec0ff */
[----:B------:R-:W5:Y:S01]  /*8650*/  LD.E.128 R44, desc[UR38][R44.64] ;  /* 0x000000262c2c7980 */ /* 0x000f62000c101d00 */
[----:B------:R-:W-:-:S02]  /*8660*/  LOP3.LUT R68, R69, 0x380, RZ, 0xc0, !PT ;  /* 0x0000038045447812 */ /* 0x000fc400078ec0ff */
[----:B------:R-:W-:Y:S01]  /*8670*/  LOP3.LUT R72, R73, 0x380, RZ, 0xc0, !PT ;  /* 0x0000038049487812 */ /* 0x000fe200078ec0ff */
[----:B------:R-:W5:Y:S01]  /*8680*/  LD.E.128 R48, desc[UR38][R48.64] ;  /* 0x0000002630307980 */ /* 0x000f62000c101d00 */
[----:B------:R-:W-:Y:S01]  /*8690*/  SHF.R.S32.HI R2, RZ, 0x1f, R81 ;  /* 0x0000001fff027819 */ /* 0x000fe20000011451 */
[----:B------:R-:W-:Y:S01]  /*86a0*/  IMAD R83, R204, UR5, R83 ;  /* 0x00000005cc537c24 */ /* 0x000fe2000f8e0253 */
[----:B------:R-:W-:Y:S01]  /*86b0*/  LOP3.LUT R13, R158, 0x380, RZ, 0xc0, !PT ;  /* 0x000003809e0d7812 */ /* 0x000fe200078ec0ff */
[----:B------:R-:W-:Y:S01]  /*86c0*/  IMAD.WIDE.U32 R6, R204, UR4, R6 ;  /* 0x00000004cc067c25 */ /* 0x000fe2000f8e0006 */
[----:B------:R-:W-:Y:S01]  /*86d0*/  ULDC.64 UR4, c[0x0][0xbe0] ;  /* 0x0002f80000047ab9 */ /* 0x000fe20000000a00 */
[----:B------:R-:W-:Y:S02]  /*86e0*/  SHF.R.U64 R56, R56, 0x3, RZ ;  /* 0x0000000338387819 */ /* 0x000fe400000012ff */
[----:B------:R-:W-:Y:S01]  /*86f0*/  SHF.R.U64 R60, R60, 0x3, RZ ;  /* 0x000000033c3c7819 */ /* 0x000fe200000012ff */
[----:B------:R-:W-:Y:S01]  /*8700*/  IMAD R2, R2, UR4, RZ ;  /* 0x0000000402027c24 */ /* 0x000fe2000f8e02ff */
[----:B------:R-:W-:Y:S01]  /*8710*/  SHF.R.U64 R64, R64, 0x3, RZ ;  /* 0x0000000340407819 */ /* 0x000fe200000012ff */
[----:B------:R-:W-:Y:S01]  /*8720*/  IMAD R21, R21, R8, R20 ;  /* 0x0000000815157224 */ /* 0x000fe200078e0214 */
[----:B------:R-:W-:-:S02]  /*8730*/  SHF.R.U64 R68, R68, 0x3, RZ ;  /* 0x0000000344447819 */ /* 0x000fc400000012ff */
[----:B------:R-:W-:Y:S01]  /*8740*/  SHF.R.U64 R72, R72, 0x3, RZ ;  /* 0x0000000348487819 */ /* 0x000fe200000012ff */
[----:B------:R-:W-:Y:S01]  /*8750*/  IMAD.IADD R7, R7, 0x1, R83 ;  /* 0x0000000107077824 */ /* 0x000fe200078e0253 */
[----:B------:R-:W-:Y:S01]  /*8760*/  SHF.R.U64 R13, R13, 0x3, RZ ;  /* 0x000000030d0d7819 */ /* 0x000fe200000012ff */
        /* <DEDUP_REMOVED lines=11> */
[----:B------:R-:W-:Y:S01]  /*8820*/  LOP3.LUT R158, R13, R158, RZ, 0x3c, !PT ;  /* 0x0000009e0d9e7212 */ /* 0x000fe200078e3cff */
[----:B------:R-:W-:Y:S01]  /*8830*/  IMAD.WIDE.U32 R6, R81, UR4, R6 ;  /* 0x0000000451067c25 */ /* 0x000fe2000f8e0006 */
[----:B------:R-:W-:Y:S01]  /*8840*/  SHF.R.S32.HI R2, RZ, 0x1f, R21 ;  /* 0x0000001fff027819 */ /* 0x000fe20000011415 */
[----:B------:R-:W-:Y:S01]  /*8850*/  ULDC.64 UR4, c[0x0][0xbd8] ;  /* 0x0002f60000047ab9 */ /* 0x000fe20000000a00 */
[----:B------:R-:W5:Y:S01]  /*8860*/  LD.E.128 R56, desc[UR38][R56.64] ;  /* 0x0000002638387980 */ /* 0x000f62000c101d00 */
[----:B------:R-:W-:-:S02]  /*8870*/  IMAD.IADD R7, R7, 0x1, R83 ;  /* 0x0000000107077824 */ /* 0x000fc400078e0253 */
[----:B------:R-:W-:Y:S01]  /*8880*/  IMAD R2, R2, UR4, RZ ;  /* 0x0000000402027c24 */ /* 0x000fe2000f8e02ff */
[----:B------:R0:W5:Y:S01]  /*8890*/  LD.E.128 R12, desc[UR38][R158.64] ;  /* 0x000000269e0c7980 */ /* 0x000162000c101d00 */
[----:B------:R-:W-:-:S03]  /*88a0*/  IMAD R22, R208, 0x80, R4 ;  /* 0x00000080d0167824 */ /* 0x000fc600078e0204 */
[----:B------:R-:W5:Y:S04]  /*88b0*/  LD.E.128 R60, desc[UR38][R60.64] ;  /* 0x000000263c3c7980 */ /* 0x000f68000c101d00 */
[----:B------:R-:W5:Y:S04]  /*88c0*/  LD.E.128 R64, desc[UR38][R64.64] ;  /* 0x0000002640407980 */ /* 0x000f68000c101d00 */
[----:B------:R-:W5:Y:S04]  /*88d0*/  LD.E.128 R68, desc[UR38][R68.64] ;  /* 0x0000002644447980 */ /* 0x000f68000c101d00 */
[----:B------:R-:W5:Y:S01]  /*88e0*/  LD.E.128 R72, desc[UR38][R72.64] ;  /* 0x0000002648487980 */ /* 0x000f62000c101d00 */
[C---:B------:R-:W-:Y:S01]  /*88f0*/  IMAD R81, R21.reuse, UR5, R2 ;  /* 0x0000000515517c24 */ /* 0x040fe2000f8e0202 */
[----:B------:R-:W-:Y:S01]  /*8900*/  @!PT LDS RZ, [RZ] ;  /* 0x00000000fffff984 */ /* 0x000fe20000000800 */
[----:B------:R-:W-:Y:S01]  /*8910*/  @!PT LDS RZ, [RZ] ;  /* 0x00000000fffff984 */ /* 0x000fe20000000800 */
[----:B------:R-:W-:Y:S01]  /*8920*/  @!PT LDS RZ, [RZ] ;  /* 0x00000000fffff984 */ /* 0x000fe20000000800 */
[----:B------:R-:W-:Y:S01]  /*8930*/  @!PT LDS RZ, [RZ] ;  /* 0x00000000fffff984 */ /* 0x000fe20000000800 */
[----:B------:R1:W-:Y:S06]  /*8940*/  MEMBAR.ALL.CTA ;  /* 0x0000000000007992 */ /* 0x0003ec0000008000 */
[----:B-1----:R-:W1:Y:S01]  /*8950*/  FENCE.VIEW.ASYNC.S ;  /* 0x00000000000073c6 */ /* 0x002e620000000000 */
[----:B------:R-:W-:Y:S01]  /*8960*/  IMAD.WIDE.U32 R6, R21, UR4, R6 ;  /* 0x0000000415067c25 */ /* 0x000fe2000f8e0006 */
[----:B------:R-:W-:-:S03]  /*8970*/  ULDC.64 UR4, c[0x0][0xb80] ;  /* 0x0002e00000047ab9 */ /* 0x000fc60000000a00 */
[----:B------:R-:W-:Y:S01]  /*8980*/  VIADD R2, R22, 0x20 ;  /* 0x0000002016027836 */ /* 0x000fe20000000000 */
[----:B------:R-:W-:Y:S01]  /*8990*/  LEA R8, P2, R6, UR4, 0x1 ;  /* 0x0000000406087c11 */ /* 0x000fe2000f8408ff */
[----:B------:R-:W-:-:S03]  /*89a0*/  IMAD.IADD R7, R7, 0x1, R81 ;  /* 0x0000000107077824 */ /* 0x000fc600078e0251 */
[-C--:B------:R-:W-:Y:S02]  /*89b0*/  ISETP.GE.AND P1, PT, R2, R5.reuse, PT ;  /* 0x000000050200720c */ /* 0x080fe40003f26270 */
[----:B------:R-:W-:Y:S01]  /*89c0*/  LEA.HI.X R2, R6, UR5, R7, 0x1, P2 ;  /* 0x0000000506027c11 */ /* 0x000fe200090f0c07 */
[----:B------:R-:W-:Y:S01]  /*89d0*/  VIADD R0, R0, 0x32420 ;  /* 0x0003242000007836 */ /* 0x000fe20000000000 */
[----:B------:R-:W-:-:S04]  /*89e0*/  ISETP.GE.AND P2, PT, R22, R5, PT ;  /* 0x000000051600720c */ /* 0x000fc80003f46270 */
[----:B------:R-:W-:Y:S01]  /*89f0*/  PRMT R0, RZ, 0x654, R0 ;  /* 0x00000654ff007816 */ /* 0x000fe20000000000 */
[----:B------:R-:W-:Y:S02]  /*8a00*/  VIADD R4, R22, 0x40 ;  /* 0x0000004016047836 */ /* 0x000fe40000000000 */
[C---:B------:R-:W-:Y:S02]  /*8a10*/  VIADD R85, R3.reuse, 0x40 ;  /* 0x0000004003557836 */ /* 0x040fe40000000000 */
[C---:B------:R-:W-:Y:S01]  /*8a20*/  VIADD R87, R3.reuse, 0x80 ;  /* 0x0000008003577836 */ /* 0x040fe20000000000 */
[----:B-1----:R1:W-:Y:S01]  /*8a30*/  SYNCS.ARRIVE.TRANS64.RED.A1T0 RZ, [R0+URZ], RZ ;  /* 0x000000ff00ff79a7 */ /* 0x0023e2000810043f */
[----:B------:R-:W-:Y:S01]  /*8a40*/  VIADD R89, R3, 0xc0 ;  /* 0x000000c003597836 */ /* 0x000fe20000000000 */
[----:B------:R0:W2:Y:S01]  /*8a50*/  SHFL.IDX PT, R82, R8, RZ, 0x181f ;  /* 0x00181fff08527589 */ /* 0x0000a200000e0000 */
[----:B------:R-:W-:Y:S01]  /*8a60*/  BSSY B1, `(.L_x_1087) ;  /* 0x0000019000017945 */ /* 0x000fe20003800000 */
[----:B------:R-:W-:-:S02]  /*8a70*/  ISETP.GE.AND P0, PT, R4, R5, PT ;  /* 0x000000050400720c */ /* 0x000fc40003f06270 */
[----:B-1----:R0:W1:Y:S01]  /*8a80*/  SHFL.IDX PT, R0, R2, RZ, 0x181f ;  /* 0x00181fff02007589 */ /* 0x00206200000e0000 */
[----:B------:R-:W-:Y:S02]  /*8a90*/  SHF.R.S32.HI R84, RZ, 0x1f, R3 ;  /* 0x0000001fff547819 */ /* 0x000fe40000011403 */
        /* <DEDUP_REMOVED lines=9> */
[----:B--2---:R-:W-:-:S04]  /*8b30*/  @!P5 LEA R6, P6, R3, R82, 0x1 ;  /* 0x000000520306d211 */ /* 0x004fc800078c08ff */
[----:B-1----:R-:W-:Y:S02]  /*8b40*/  @!P5 LEA.HI.X R7, R3, R0, R84, 0x1, P6 ;  /* 0x000000000307d211 */ /* 0x002fe400030f0c54 */
        /* <DEDUP_REMOVED lines=10> */
.L_x_1088:
[----:B------:R-:W-:Y:S05]  /*8bf0*/  BSYNC B1 ;  /* 0x0000000000017941 */ /* 0x000fea0003800000 */
.L_x_1087:
[----:B-1----:R1:W3:Y:S01]  /*8c00*/  SHFL.IDX PT, R0, R2, 0x1, 0x181f ;  /* 0x00381f0002007f89 */ /* 0x0022e200000e0000 */
[----:B------:R-:W-:Y:S03]  /*8c10*/  BSSY B1, `(.L_x_1089) ;  /* 0x0000014000017945 */ /* 0x000fe60003800000 */
[----:B0-----:R1:W0:Y:S01]  /*8c20*/  SHFL.IDX PT, R20, R8, 0x1, 0x181f ;  /* 0x00381f0008147f89 */ /* 0x00122200000e0000 */
[----:B------:R-:W-:Y:S05]  /*8c30*/  @P1 BRA `(.L_x_1090) ;  /* 0x0000000000441947 */ /* 0x000fea0003800000 */
[----:B------:R-:W-:Y:S02]  /*8c40*/  ULDC UR4, c[0x0][0xbc8] ;  /* 0x0002f20000047ab9 */ /* 0x000fe40000000800 */
[----:B------:R-:W-:Y:S02]  /*8c50*/  ISETP.GE.AND P4, PT, R3, UR4, PT ;  /* 0x0000000403007c0c */ /* 0x000fe4000bf86270 */
[----:B------:R-:W-:Y:S02]  /*8c60*/  ISETP.GE.AND P3, PT, R85, UR4, PT ;  /* 0x0000000455007c0c */ /* 0x000fe4000bf66270 */
[----:B------:R-:W-:Y:S02]  /*8c70*/  ISETP.GE.AND P2, PT, R87, UR4, PT ;  /* 0x0000000457007c0c */ /* 0x000fe4000bf46270 */
[----:B------:R-:W-:-:S07]  /*8c80*/  ISETP.GE.AND P1, PT, R89, UR4, PT ;  /* 0x0000000459007c0c */ /* 0x000fce000bf26270 */
[-C--:B0-----:R-:W-:Y:S02]  /*8c90*/  @!P4 LEA R6, P6, R3, R20.reuse, 0x1 ;  /* 0x000000140306c211 */ /* 0x081fe400078c08ff */
[----:B-----5:R-:W-:Y:S02]  /*8ca0*/  @!P3 LEA R12, P5, R85, R20, 0x1 ;  /* 0x00000014550cb211 */ /* 0x020fe400078a08ff */
        /* <DEDUP_REMOVED lines=10> */
.L_x_1090:
[----:B------:R-:W-:Y:S05]  /*8d50*/  BSYNC B1 ;  /* 0x0000000000017941 */ /* 0x000fea0003800000 */
.L_x_1089:
[----:B---3--:R3:W0:Y:S01]  /*8d60*/  SHFL.IDX PT, R0, R2, 0x2, 0x181f ;  /* 0x00581f0002007f89 */ /* 0x00862200000e0000 */
[----:B------:R-:W-:Y:S03]  /*8d70*/  BSSY B1, `(.L_x_1091) ;  /* 0x0000014000017945 */ /* 0x000fe60003800000 */
[----:B----45:R3:W4:Y:S01]  /*8d80*/  SHFL.IDX PT, R16, R8, 0x2, 0x181f ;  /* 0x00581f0008107f89 */ /* 0x03072200000e0000 */
        /* <DEDUP_REMOVED lines=18> */
.L_x_1092:
[----:B------:R-:W-:Y:S05]  /*8eb0*/  BSYNC B1 ;  /* 0x0000000000017941 */ /* 0x000fea0003800000 */
.L_x_1091:
[----:B0-----:R-:W-:Y:S01]  /*8ec0*/  VIADD R0, R22, 0x60 ;  /* 0x0000006016007836 */ /* 0x001fe20000000000 */
[----:B------:R0:W0:Y:S04]  /*8ed0*/  SHFL.IDX PT, R12, R2, 0x3, 0x181f ;  /* 0x00781f00020c7f89 */ /* 0x00002800000e0000 */
[----:B------:R-:W-:Y:S01]  /*8ee0*/  ISETP.GE.AND P0, PT, R0, R5, PT ;  /* 0x000000050000720c */ /* 0x000fe20003f06270 */
[----:B-1-3--:R-:W1:-:S12]  /*8ef0*/  SHFL.IDX PT, R8, R8, 0x3, 0x181f ;  /* 0x00781f0008087f89 */ /* 0x00ae5800000e0000 */
[----:B------:R-:W-:Y:S05]  /*8f00*/  @P0 BRA `(.L_x_1093) ;  /* 0x00000024007c0947 */ /* 0x000fea0003800000 */
[----:B------:R-:W-:Y:S02]  /*8f10*/  ULDC UR4, c[0x0][0xbc8] ;  /* 0x0002f20000047ab9 */ /* 0x000fe40000000800 */
[----:B------:R-:W-:Y:S02]  /*8f20*/  ISETP.GE.AND P3, PT, R3, UR4, PT ;  /* 0x0000000403007c0c */ /* 0x000fe4000bf66270 */
[----:B------:R-:W-:Y:S02]  /*8f30*/  ISETP.GE.AND P4, PT, R85, UR4, PT ;  /* 0x0000000455007c0c */ /* 0x000fe4000bf86270 */
[----:B------:R-:W-:-:S09]  /*8f40*/  ISETP.GE.AND P5, PT, R87, UR4, PT ;  /* 0x0000000457007c0c */ /* 0x000fd2000bfa6270 */
[-C--:B01----:R-:W-:Y:S02]  /*8f50*/  @!P3 LEA R2, P0, R3, R8.reuse, 0x1 ;  /* 0x000000080302b211 */ /* 0x083fe400078008ff */
[-C--:B------:R-:W-:Y:S02]  /*8f60*/  @!P4 LEA R4, P1, R85, R8.reuse, 0x1 ;  /* 0x000000085504c211 */ /* 0x080fe400078208ff */
        /* <DEDUP_REMOVED lines=13> */
.L_x_1086:
[----:B------:R-:W-:Y:S01]  /*9040*/  ULDC.64 UR4, c[0x0][0xc08] ;  /* 0x0003020000047ab9 */ /* 0x000fe20000000a00 */
[----:B-1----:R-:W0:Y:S01]  /*9050*/  @P4 LDC R15, c[0x0][0xcec] ;  /* 0x00033b00ff0f4b82 */ /* 0x002e220000000800 */
[----:B------:R-:W-:Y:S01]  /*9060*/  IMAD R3, R6, UR4, RZ ;  /* 0x0000000406037c24 */ /* 0x000fe2000f8e02ff */
[----:B------:R-:W-:Y:S01]  /*9070*/  ULDC.64 UR6, c[0x0][0xc30] ;  /* 0x00030c0000067ab9 */ /* 0x000fe20000000a00 */
[----:B------:R-:W-:Y:S01]  /*9080*/  IMAD.WIDE.U32 R6, R2, UR4, RZ ;  /* 0x0000000402067c25 */ /* 0x000fe2000f8e00ff */
[----:B------:R-:W-:Y:S01]  /*9090*/  ISETP.GE.AND P0, PT, R16, R5, PT ;  /* 0x000000051000720c */ /* 0x000fe20003f06270 */
[----:B------:R-:W-:Y:S01]  /*90a0*/  BSSY B1, `(.L_x_1094) ;  /* 0x00000d1000017945 */ /* 0x000fe20003800000 */
[----:B------:R-:W-:Y:S01]  /*90b0*/  SHF.R.S32.HI R22, RZ, 0x1f, R210 ;  /* 0x0000001fff167819 */ /* 0x000fe200000114d2 */
[----:B------:R-:W-:Y:S01]  /*90c0*/  IMAD R3, R2, UR5, R3 ;  /* 0x0000000502037c24 */ /* 0x000fe2000f8e0203 */
[----:B------:R-:W-:Y:S01]  /*90d0*/  ULDC.64 UR4, c[0x0][0xc38] ;  /* 0x00030e0000047ab9 */ /* 0x000fe20000000a00 */
[----:B------:R-:W1:Y:S01]  /*90e0*/  @P4 LDC R2, c[0x0][0xcf0] ;  /* 0x00033c00ff024b82 */ /* 0x000e620000000800 */
[----:B------:R-:W-:Y:S01]  /*90f0*/  VIADD R176, R205, 0x18 ;  /* 0x00000018cdb07836 */ /* 0x000fe20000000000 */
[----:B------:R-:W-:Y:S01]  /*9100*/  SHF.R.S32.HI R152, RZ, 0x1f, R211 ;  /* 0x0000001fff987819 */ /* 0x000fe200000114d3 */
[----:B------:R-:W-:Y:S01]  /*9110*/  IMAD.IADD R7, R7, 0x1, R3 ;  /* 0x0000000107077824 */ /* 0x000fe200078e0203 */
[----:B------:R-:W-:Y:S01]  /*9120*/  SHF.R.S32.HI R3, RZ, 0x1f, R204 ;  /* 0x0000001fff037819 */ /* 0x000fe200000114cc */
[----:B------:R-:W-:Y:S01]  /*9130*/  VIADD R178, R205, 0x10 ;  /* 0x00000010cdb27836 */ /* 0x000fe20000000000 */
[----:B------:R-:W-:Y:S01]  /*9140*/  SHF.R.S32.HI R153, RZ, 0x1f, R212 ;  /* 0x0000001fff997819 */ /* 0x000fe200000114d4 */
[----:B------:R-:W-:Y:S01]  /*9150*/  IMAD.WIDE.U32 R6, R206, UR4, R6 ;  /* 0x00000004ce067c25 */ /* 0x000fe2000f8e0006 */
[----:B------:R-:W-:-:S02]  /*9160*/  SHF.R.S32.HI R154, RZ, 0x1f, R213 ;  /* 0x0000001fff9a7819 */ /* 0x000fc400000114d5 */
[----:B------:R-:W-:Y:S01]  /*9170*/  SHF.R.S32.HI R155, RZ, 0x1f, R214 ;  /* 0x0000001fff9b7819 */ /* 0x000fe200000114d6 */
[----:B------:R-:W-:Y:S01]  /*9180*/  IMAD R7, R206, UR5, R7 ;  /* 0x00000005ce077c24 */ /* 0x000fe2000f8e0207 */
[----:B------:R-:W-:Y:S01]  /*9190*/  ULDC.64 UR4, c[0x0][0xc40] ;  /* 0x0003100000047ab9 */ /* 0x000fe20000000a00 */
[----:B------:R-:W-:Y:S01]  /*91a0*/  VIADD R180, R205, 0x8 ;  /* 0x00000008cdb47836 */ /* 0x000fe20000000000 */
[----:B------:R-:W-:Y:S01]  /*91b0*/  SHF.R.S32.HI R156, RZ, 0x1f, R215 ;  /* 0x0000001fff9c7819 */ /* 0x000fe200000114d7 */
[----:B------:R-:W-:Y:S01]  /*91c0*/  IMAD R3, R3, UR4, RZ ;  /* 0x0000000403037c24 */ /* 0x000fe2000f8e02ff */
[----:B------:R-:W-:Y:S01]  /*91d0*/  SHF.R.S32.HI R157, RZ, 0x1f, R216 ;  /* 0x0000001fff9d7819 */ /* 0x000fe200000114d8 */
[----:B0-----:R-:W-:Y:S01]  /*91e0*/  @P4 IMAD.HI.U32 R15, R20, R15, RZ ;  /* 0x0000000f140f4227 */ /* 0x001fe200078e00ff */
[----:B------:R-:W-:Y:S02]  /*91f0*/  SHF.R.S32.HI R158, RZ, 0x1f, R219 ;  /* 0x0000001fff9e7819 */ /* 0x000fe400000114db */
[----:B------:R-:W-:Y:S01]  /*9200*/  SHF.R.S32.HI R159, RZ, 0x1f, R221 ;  /* 0x0000001fff9f7819 */ /* 0x000fe200000114dd */
[C---:B------:R-:W-:Y:S01]  /*9210*/  IMAD R13, R204.reuse, UR5, R3 ;  /* 0x00000005cc0d7c24 */ /* 0x040fe2000f8e0203 */
[----:B------:R-:W-:Y:S01]  /*9220*/  SHF.R.S32.HI R160, RZ, 0x1f, R222 ;  /* 0x0000001fffa07819 */ /* 0x000fe200000114de */
[----:B------:R-:W-:Y:S01]  /*9230*/  IMAD.WIDE.U32 R6, R204, UR4, R6 ;  /* 0x00000004cc067c25 */ /* 0x000fe2000f8e0006 */
[----:B------:R-:W-:Y:S01]  /*9240*/  ULDC.64 UR4, c[0x0][0xc48] ;  /* 0x0003120000047ab9 */ /* 0x000fe20000000a00 */
[----:B------:R-:W-:-:S02]  /*9250*/  SHF.R.S32.HI R161, RZ, 0x1f, R223 ;  /* 0x0000001fffa17819 */ /* 0x000fc400000114df */
[----:B------:R-:W-:Y:S01]  /*9260*/  IMAD.MOV.U32 R3, RZ, RZ, R20 ;  /* 0x000000ffff037224 */ /* 0x000fe200078e0014 */
[----:B-1----:R-:W-:Y:S01]  /*9270*/  @P4 SHF.R.U32.HI R3, RZ, R2, R15 ;  /* 0x00000002ff034219 */ /* 0x002fe2000001160f */
[----:B------:R-:W-:Y:S01]  /*9280*/  IMAD.IADD R7, R7, 0x1, R13 ;  /* 0x0000000107077824 */ /* 0x000fe200078e020d */
[----:B------:R-:W-:Y:S01]  /*9290*/  SHF.R.S32.HI R163, RZ, 0x1f, R225 ;  /* 0x0000001fffa37819 */ /* 0x000fe200000114e1 */
[----:B------:R-:W-:Y:S01]  /*92a0*/  VIADD R175, R205, 0x18 ;  /* 0x00000018cdaf7836 */ /* 0x000fe20000000000 */
[--C-:B------:R-:W-:Y:S01]  /*92b0*/  SHF.R.S32.HI R2, RZ, 0x1f, R3.reuse ;  /* 0x0000001fff027819 */ /* 0x100fe20000011403 */
[----:B------:R-:W-:Y:S01]  /*92c0*/  IMAD.MOV R4, RZ, RZ, -R3 ;  /* 0x000000ffff047224 */ /* 0x000fe200078e0a03 */
[----:B------:R-:W-:Y:S01]  /*92d0*/  SHF.R.S32.HI R164, RZ, 0x1f, R226 ;  /* 0x0000001fffa47819 */ /* 0x000fe200000114e2 */
[----:B------:R-:W-:Y:S01]  /*92e0*/  IMAD.WIDE.U32 R6, R162, UR4, R6 ;  /* 0x00000004a2067c25 */ /* 0x000fe2000f8e0006 */
[----:B------:R-:W-:Y:S02]  /*92f0*/  SHF.R.S32.HI R165, RZ, 0x1f, R227 ;  /* 0x0000001fffa57819 */ /* 0x000fe400000114e3 */
[----:B------:R-:W-:Y:S01]  /*9300*/  SHF.R.S32.HI R166, RZ, 0x1f, R228 ;  /* 0x0000001fffa67819 */ /* 0x000fe200000114e4 */
[----:B------:R-:W-:Y:S01]  /*9310*/  IMAD R21, R21, R4, R20 ;  /* 0x0000000415157224 */ /* 0x000fe200078e0214 */
[----:B------:R-:W-:Y:S01]  /*9320*/  SHF.R.S32.HI R167, RZ, 0x1f, R230 ;  /* 0x0000001fffa77819 */ /* 0x000fe200000114e6 */
[----:B------:R-:W-:Y:S01]  /*9330*/  IMAD R2, R2, UR6, RZ ;  /* 0x0000000602027c24 */ /* 0x000fe2000f8e02ff */
[----:B------:R-:W-:Y:S01]  /*9340*/  SHF.R.S32.HI R168, RZ, 0x1f, R231 ;  /* 0x0000001fffa87819 */ /* 0x000fe200000114e7 */
[----:B------:R-:W-:Y:S01]  /*9350*/  IMAD R7, R162, UR5, R7 ;  /* 0x00000005a2077c24 */ /* 0x000fe2000f8e0207 */
[----:B------:R-:W-:Y:S01]  /*9360*/  ULDC.64 UR4, c[0x0][0xc28] ;  /* 0x00030a0000047ab9 */ /* 0x000fe20000000a00 */
[C---:B------:R-:W-:Y:S01]  /*9370*/  IMAD R13, R3.reuse, UR7, R2 ;  /* 0x00000007030d7c24 */ /* 0x040fe2000f8e0202 */
[----:B------:R-:W-:Y:S01]  /*9380*/  SHF.R.S32.HI R2, RZ, 0x1f, R21 ;  /* 0x0000001fff027819 */ /* 0x000fe20000011415 */
[----:B------:R-:W-:Y:S01]  /*9390*/  IMAD.WIDE.U32 R6, R3, UR6, R6 ;  /* 0x0000000603067c25 */ /* 0x000fe2000f8e0006 */
[----:B------:R-:W-:-:S02]  /*93a0*/  SHF.R.S32.HI R162, RZ, 0x1f, R224 ;  /* 0x0000001fffa27819 */ /* 0x000fc400000114e0 */
[----:B------:R-:W-:Y:S01]  /*93b0*/  SHF.R.S32.HI R169, RZ, 0x1f, R232 ;  /* 0x0000001fffa97819 */ /* 0x000fe200000114e8 */
[----:B------:R-:W-:Y:S01]  /*93c0*/  IMAD R2, R2, UR4, RZ ;  /* 0x0000000402027c24 */ /* 0x000fe2000f8e02ff */
[----:B------:R-:W-:Y:S01]  /*93d0*/  SHF.R.S32.HI R170, RZ, 0x1f, R233 ;  /* 0x0000001fffaa7819 */ /* 0x000fe200000114e9 */
[----:B------:R-:W-:Y:S01]  /*93e0*/  IMAD.IADD R7, R7, 0x1, R13 ;  /* 0x0000000107077824 */ /* 0x000fe200078e020d */
[----:B------:R-:W-:Y:S01]  /*93f0*/  SHF.R.S32.HI R171, RZ, 0x1f, R234 ;  /* 0x0000001fffab7819 */ /* 0x000fe200000114ea */
[C---:B------:R-:W-:Y:S01]  /*9400*/  IMAD R3, R21.reuse, UR5, R2 ;  /* 0x0000000515037c24 */ /* 0x040fe2000f8e0202 */
[----:B------:R-:W-:Y:S01]  /*9410*/  SHF.R.S32.HI R172, RZ, 0x1f, R235 ;  /* 0x0000001fffac7819 */ /* 0x000fe200000114eb */
[----:B------:R-:W-:Y:S01]  /*9420*/  IMAD.WIDE.U32 R6, R21, UR4, R6 ;  /* 0x0000000415067c25 */ /* 0x000fe2000f8e0006 */
[----:B------:R-:W-:Y:S01]  /*9430*/  ULDC.64 UR4, c[0x0][0xc00] ;  /* 0x0003000000047ab9 */ /* 0x000fe20000000a00 */
[----:B------:R-:W-:Y:S02]  /*9440*/  SHF.R.S32.HI R173, RZ, 0x1f, R236 ;  /* 0x0000001fffad7819 */ /* 0x000fe400000114ec */
[----:B------:R-:W-:Y:S01]  /*9450*/  VIADD R2, R0, 0x32420 ;  /* 0x0003242000027836 */ /* 0x000fe20000000000 */
[C---:B------:R-:W-:Y:S01]  /*9460*/  LEA R0, P1, R6.reuse, UR4, 0x2 ;  /* 0x0000000406007c11 */ /* 0x040fe2000f8210ff */
[----:B------:R-:W-:Y:S01]  /*9470*/  IMAD.IADD R3, R7, 0x1, R3 ;  /* 0x0000000107037824 */ /* 0x000fe200078e0203 */
[----:B------:R-:W-:Y:S01]  /*9480*/  SHF.R.S32.HI R174, RZ, 0x1f, R237 ;  /* 0x0000001fffae7819 */ /* 0x000fe200000114ed */
[C---:B------:R-:W-:Y:S01]  /*9490*/  VIADD R177, R205.reuse, 0x10 ;  /* 0x00000010cdb17836 */ /* 0x040fe20000000000 */
[----:B------:R-:W-:Y:S01]  /*94a0*/  PRMT R2, RZ, 0x654, R2 ;  /* 0x00000654ff027816 */ /* 0x000fe20000000002 */
[----:B------:R-:W-:Y:S01]  /*94b0*/  VIADD R179, R205, 0x8 ;  /* 0x00000008cdb37836 */ /* 0x000fe20000000000 */
[----:B------:R-:W-:-:S02]  /*94c0*/  LEA.HI.X R4, R6, UR5, R3, 0x2, P1 ;  /* 0x0000000506047c11 */ /* 0x000fc400088f1403 */
[----:B------:R0:W-:Y:S01]  /*94d0*/  SYNCS.ARRIVE.TRANS64.RED.A1T0 RZ, [R2+URZ], RZ ;  /* 0x000000ff02ff79a7 */ /* 0x0001e2000810043f */
[----:B------:R-:W-:Y:S02]  /*94e0*/  SHF.R.S32.HI R176, RZ, 0x1f, R176 ;  /* 0x0000001fffb07819 */ /* 0x000fe400000114b0 */
[----:B------:R1:W2:Y:S01]  /*94f0*/  SHFL.IDX PT, R3, R4, RZ, 0x1c1f ;  /* 0x001c1fff04037589 */ /* 0x0002a200000e0000 */
[----:B------:R-:W-:Y:S02]  /*9500*/  SHF.R.S32.HI R178, RZ, 0x1f, R178 ;  /* 0x0000001fffb27819 */ /* 0x000fe400000114b2 */
[----:B------:R-:W-:Y:S01]  /*9510*/  SHF.R.S32.HI R180, RZ, 0x1f, R180 ;  /* 0x0000001fffb47819 */ /* 0x000fe200000114b4 */
[----:B0-----:R1:W0:Y:S01]  /*9520*/  SHFL.IDX PT, R2, R0, RZ, 0x1c1f ;  /* 0x001c1fff00027589 */ /* 0x00122200000e0000 */
[----:B------:R-:W-:Y:S05]  /*9530*/  @P0 BRA `(.L_x_1095) ;  /* 0x00000008001c0947 */ /* 0x000fea0003800000 */
[----:B------:R-:W-:Y:S02]  /*9540*/  ULDC UR4, c[0x0][0xbc8] ;  /* 0x0002f20000047ab9 */ /* 0x000fe40000000800 */
[----:B------:R-:W-:Y:S02]  /*9550*/  ISETP.GE.AND P4, PT, R179, UR4, PT ;  /* 0x00000004b3007c0c */ /* 0x000fe4000bf86270 */
[----:B------:R-:W-:Y:S02]  /*9560*/  ISETP.GE.AND P3, PT, R177, UR4, PT ;  /* 0x00000004b1007c0c */ /* 0x000fe4000bf66270 */
[----:B------:R-:W-:Y:S02]  /*9570*/  ISETP.GE.AND P5, PT, R205, UR4, PT ;  /* 0x00000004cd007c0c */ /* 0x000fe4000bfa6270 */
[----:B------:R-:W-:Y:S02]  /*9580*/  ISETP.GE.AND P1, PT, R237, UR4, PT ;  /* 0x00000004ed007c0c */ /* 0x000fe4000bf26270 */
[----:B------:R-:W-:-:S05]  /*9590*/  ISETP.GE.AND P0, PT, R175, UR4, PT ;  /* 0x00000004af007c0c */ /* 0x000fca000bf06270 */
[-C--:B0-----:R-:W-:Y:S02]  /*95a0*/  @!P4 LEA R6, P2, R179, R2.reuse, 0x2 ;  /* 0x00000002b306c211 */ /* 0x081fe400078410ff */
        /* <DEDUP_REMOVED lines=10> */
[-C--:B0-----:R-:W-:Y:S02]  /*9650*/  @!P0 LEA R6, P6, R175, R2.reuse, 0x2 ;  /* 0x00000002af068211 */ /* 0x081fe400078c10ff */
[-C--:B--2---:R-:W-:Y:S01]  /*9660*/  @!P1 LEA R12, P5, R237, R2.reuse, 0x2 ;  /* 0x00000002ed0c9211 */ /* 0x084fe200078a10ff */
[----:B------:R-:W-:Y:S01]  /*9670*/  VIADD R33, R205, 0xe8 ;  /* 0x000000e8cd217836 */ /* 0x000fe20000000000 */
        /* <DEDUP_REMOVED lines=10> */
[CC--:B0-----:R-:W-:Y:S02]  /*9720*/  @!P3 LEA R6, P6, R235.reuse, R2.reuse, 0x2 ;  /* 0x00000002eb06b211 */ /* 0x0c1fe400078c10ff */
        /* <DEDUP_REMOVED lines=10> */
[CC--:B0-----:R-:W-:Y:S02]  /*97d0*/  @!P0 LEA R6, P4, R232.reuse, R2.reuse, 0x2 ;  /* 0x00000002e8068211 */ /* 0x0c1fe400078810ff */
[----:B--2---:R-:W-:Y:S02]  /*97e0*/  @!P1 LEA R12, P5, R231, R2, 0x2 ;  /* 0x00000002e70c9211 */ /* 0x004fe400078a10ff */
[-C--:B------:R-:W-:Y:S02]  /*97f0*/  @!P0 LEA.HI.X R7, R232, R3.reuse, R169, 0x2, P4 ;  /* 0x00000003e8078211 */ /* 0x080fe400020f14a9 */
[----:B------:R-:W-:Y:S02]  /*9800*/  ISETP.GE.AND P4, PT, R227, UR4, PT ;  /* 0x00000004e3007c0c */ /* 0x000fe4000bf86270 */
[----:B------:R-:W-:Y:S01]  /*9810*/  @!P1 LEA.HI.X R13, R231, R3, R168, 0x2, P5 ;  /* 0x00000003e70d9211 */ /* 0x000fe200028f14a8 */
[----:B------:R0:W-:Y:S01]  /*9820*/  @!P0 ST.E.64 desc[UR38][R6.64], R60 ;  /* 0x0000003c06008985 */ /* 0x0001e2000c101b26 */
[----:B------:R-:W-:-:S02]  /*9830*/  ISETP.GE.AND P5, PT, R226, UR4, PT ;  /* 0x00000004e2007c0c */ /* 0x000fc4000bfa6270 */
[----:B---3--:R-:W-:Y:S01]  /*9840*/  @!P2 LEA R14, P6, R230, R2, 0x2 ;  /* 0x00000002e60ea211 */ /* 0x008fe200078c10ff */
[----:B------:R2:W-:Y:S01]  /*9850*/  @!P1 ST.E.64 desc[UR38][R12.64], R64 ;  /* 0x000000400c009985 */ /* 0x0005e2000c101b26 */
[----:B------:R-:W-:Y:S02]  /*9860*/  ISETP.GE.AND P1, PT, R224, UR4, PT ;  /* 0x00000004e0007c0c */ /* 0x000fe4000bf26270 */
[----:B------:R-:W-:Y:S02]  /*9870*/  @!P2 LEA.HI.X R15, R230, R3, R167, 0x2, P6 ;  /* 0x00000003e60fa211 */ /* 0x000fe400030f14a7 */
[----:B------:R-:W-:-:S03]  /*9880*/  ISETP.GE.AND P0, PT, R225, UR4, PT ;  /* 0x00000004e1007c0c */ /* 0x000fc6000bf06270 */
[----:B------:R3:W-:Y:S01]  /*9890*/  @!P2 ST.E.64 desc[UR38][R14.64], R68 ;  /* 0x000000440e00a985 */ /* 0x0007e2000c101b26 */
[CC--:B0-----:R-:W-:Y:S02]  /*98a0*/  @!P3 LEA R6, P6, R228.reuse, R2.reuse, 0x2 ;  /* 0x00000002e406b211 */ /* 0x0c1fe400078c10ff */
[CC--:B--2---:R-:W-:Y:S02]  /*98b0*/  @!P4 LEA R12, P2, R227.reuse, R2.reuse, 0x2 ;  /* 0x00000002e30cc211 */ /* 0x0c4fe400078410ff */
[-C--:B------:R-:W-:Y:S02]  /*98c0*/  @!P3 LEA.HI.X R7, R228, R3.reuse, R166, 0x2, P6 ;  /* 0x00000003e407b211 */ /* 0x080fe400030f14a6 */
[----:B------:R-:W-:Y:S02]  /*98d0*/  @!P4 LEA.HI.X R13, R227, R3, R165, 0x2, P2 ;  /* 0x00000003e30dc211 */ /* 0x000fe400010f14a5 */
[----:B------:R-:W-:Y:S01]  /*98e0*/  ISETP.GE.AND P2, PT, R223, UR4, PT ;  /* 0x00000004df007c0c */ /* 0x000fe2000bf46270 */
[----:B------:R0:W-:Y:S01]  /*98f0*/  @!P3 ST.E.64 desc[UR38][R6.64], R72 ;  /* 0x000000480600b985 */ /* 0x0001e2000c101b26 */
[----:B---3--:R-:W-:-:S03]  /*9900*/  @!P5 LEA R14, P6, R226, R2, 0x2 ;  /* 0x00000002e20ed211 */ /* 0x008fc600078c10ff */
[----:B------:R2:W-:Y:S01]  /*9910*/  @!P4 ST.E.64 desc[UR38][R12.64], R76 ;  /* 0x0000004c0c00c985 */ /* 0x0005e2000c101b26 */
[----:B------:R-:W-:Y:S02]  /*9920*/  @!P5 LEA.HI.X R15, R226, R3, R164, 0x2, P6 ;  /* 0x00000003e20fd211 */ /* 0x000fe400030f14a4 */
[----:B------:R-:W-:-:S03]  /*9930*/  ISETP.GE.AND P4, PT, R221, UR4, PT ;  /* 0x00000004dd007c0c */ /* 0x000fc6000bf86270 */
[----:B------:R3:W-:Y:S01]  /*9940*/  @!P5 ST.E.64 desc[UR38][R14.64], R80 ;  /* 0x000000500e00d985 */ /* 0x0007e2000c101b26 */
[----:B------:R-:W-:Y:S02]  /*9950*/  ISETP.GE.AND P5, PT, R222, UR4, PT ;  /* 0x00000004de007c0c */ /* 0x000fe4000bfa6270 */
        /* <DEDUP_REMOVED lines=8> */
[----:B------:R-:W-:-:S05]  /*99e0*/  @!P2 LEA.HI.X R15, R223, R3, R161, 0x2, P6 ;  /* 0x00000003df0fa211 */ /* 0x000fca00030f14a1 */
[----:B------:R3:W-:Y:S01]  /*99f0*/  @!P2 ST.E.64 desc[UR38][R14.64], R92 ;  /* 0x0000005c0e00a985 */ /* 0x0007e2000c101b26 */
[----:B------:R-:W-:Y:S02]  /*9a00*/  ISETP.GE.AND P2, PT, R216, UR4, PT ;  /* 0x00000004d8007c0c */ /* 0x000fe4000bf46270 */
[CC--:B0-----:R-:W-:Y:S02]  /*9a10*/  @!P5 LEA R6, P1, R222.reuse, R2.reuse, 0x2 ;  /* 0x00000002de06d211 */ /* 0x0c1fe400078210ff */
[-C--:B--2---:R-:W-:Y:S02]  /*9a20*/  @!P4 LEA R12, P0, R221, R2.reuse, 0x2 ;  /* 0x00000002dd0cc211 */ /* 0x084fe400078010ff */
[-C--:B------:R-:W-:Y:S02]  /*9a30*/  @!P5 LEA.HI.X R7, R222, R3.reuse, R160, 0x2, P1 ;  /* 0x00000003de07d211 */ /* 0x080fe400008f14a0 */
[----:B------:R-:W-:Y:S02]  /*9a40*/  ISETP.GE.AND P1, PT, R215, UR4, PT ;  /* 0x00000004d7007c0c */ /* 0x000fe4000bf26270 */
[----:B---3--:R-:W-:Y:S01]  /*9a50*/  @!P3 LEA R14, P6, R219, R2, 0x2 ;  /* 0x00000002db0eb211 */ /* 0x008fe200078c10ff */
[----:B------:R-:W-:Y:S01]  /*9a60*/  @!P5 ST.E.64 desc[UR38][R6.64], R96 ;  /* 0x000000600600d985 */ /* 0x000fe2000c101b26 */
[----:B------:R-:W-:-:S02]  /*9a70*/  @!P4 LEA.HI.X R13, R221, R3, R159, 0x2, P0 ;  /* 0x00000003dd0dc211 */ /* 0x000fc400000f149f */
[----:B------:R-:W-:Y:S02]  /*9a80*/  @!P3 LEA.HI.X R15, R219, R3, R158, 0x2, P6 ;  /* 0x00000003db0fb211 */ /* 0x000fe400030f149e */
[----:B------:R-:W-:Y:S01]  /*9a90*/  ISETP.GE.AND P0, PT, R214, UR4, PT ;  /* 0x00000004d6007c0c */ /* 0x000fe2000bf06270 */
[----:B------:R-:W-:Y:S01]  /*9aa0*/  @!P4 ST.E.64 desc[UR38][R12.64], R100 ;  /* 0x000000640c00c985 */ /* 0x000fe2000c101b26 */
[-C--:B------:R-:W-:Y:S02]  /*9ab0*/  @!P2 LEA R18, P6, R216, R2.reuse, 0x2 ;  /* 0x00000002d812a211 */ /* 0x080fe400078c10ff */
[----:B------:R-:W-:Y:S01]  /*9ac0*/  ISETP.GE.AND P4, PT, R212, UR4, PT ;  /* 0x00000004d4007c0c */ /* 0x000fe2000bf86270 */
[----:B------:R-:W-:Y:S01]  /*9ad0*/  @!P3 ST.E.64 desc[UR38][R14.64], R104 ;  /* 0x000000680e00b985 */ /* 0x000fe2000c101b26 */
[----:B------:R-:W-:Y:S02]  /*9ae0*/  ISETP.GE.AND P3, PT, R213, UR4, PT ;  /* 0x00000004d5007c0c */ /* 0x000fe4000bf66270 */
[----:B------:R-:W-:-:S02]  /*9af0*/  @!P1 LEA R20, P5, R215, R2, 0x2 ;  /* 0x00000002d7149211 */ /* 0x000fc400078a10ff */
[-C--:B------:R-:W-:Y:S02]  /*9b00*/  @!P2 LEA.HI.X R19, R216, R3.reuse, R157, 0x2, P6 ;  /* 0x00000003d813a211 */ /* 0x080fe400030f149d */
[-C--:B------:R-:W-:Y:S02]  /*9b10*/  @!P1 LEA.HI.X R21, R215, R3.reuse, R156, 0x2, P5 ;  /* 0x00000003d7159211 */ /* 0x080fe400028f149c */
[CC--:B------:R-:W-:Y:S01]  /*9b20*/  @!P0 LEA R16, P6, R214.reuse, R2.reuse, 0x2 ;  /* 0x00000002d6108211 */ /* 0x0c0fe200078c10ff */
[----:B------:R0:W-:Y:S01]  /*9b30*/  @!P2 ST.E.64 desc[UR38][R18.64], R108 ;  /* 0x0000006c1200a985 */ /* 0x0001e2000c101b26 */
[----:B------:R-:W-:Y:S02]  /*9b40*/  ISETP.GE.AND P2, PT, R211, UR4, PT ;  /* 0x00000004d3007c0c */ /* 0x000fe4000bf46270 */
[----:B------:R-:W-:Y:S01]  /*9b50*/  @!P0 LEA.HI.X R17, R214, R3, R155, 0x2, P6 ;  /* 0x00000003d6118211 */ /* 0x000fe200030f149b */
[----:B------:R2:W-:Y:S01]  /*9b60*/  @!P1 ST.E.64 desc[UR38][R20.64], R112 ;  /* 0x0000007014009985 */ /* 0x0005e2000c101b26 */
[----:B------:R-:W-:-:S02]  /*9b70*/  @!P3 LEA R24, P1, R213, R2, 0x2 ;  /* 0x00000002d518b211 */ /* 0x000fc400078210ff */
[-C--:B------:R-:W-:Y:S01]  /*9b80*/  @!P4 LEA R28, P5, R212, R2.reuse, 0x2 ;  /* 0x00000002d41cc211 */ /* 0x080fe200078a10ff */
[----:B------:R3:W-:Y:S01]  /*9b90*/  @!P0 ST.E.64 desc[UR38][R16.64], R116 ;  /* 0x0000007410008985 */ /* 0x0007e2000c101b26 */
[-C--:B------:R-:W-:Y:S02]  /*9ba0*/  @!P3 LEA.HI.X R25, R213, R3.reuse, R154, 0x2, P1 ;  /* 0x00000003d519b211 */ /* 0x080fe400008f149a */
[----:B------:R-:W-:Y:S02]  /*9bb0*/  ISETP.GE.AND P1, PT, R210, UR4, PT ;  /* 0x00000004d2007c0c */ /* 0x000fe4000bf26270 */
[----:B------:R-:W-:Y:S01]  /*9bc0*/  @!P4 LEA.HI.X R29, R212, R3, R153, 0x2, P5 ;  /* 0x00000003d41dc211 */ /* 0x000fe200028f1499 */
[----:B------:R4:W-:Y:S01]  /*9bd0*/  @!P3 ST.E.64 desc[UR38][R24.64], R120 ;  /* 0x000000781800b985 */ /* 0x0009e2000c101b26 */
[----:B------:R-:W-:Y:S01]  /*9be0*/  ISETP.GE.AND P0, PT, R209, UR4, PT ;  /* 0x00000004d1007c0c */ /* 0x000fe2000bf06270 */
[----:B0-----:R-:W-:Y:S01]  /*9bf0*/  VIADD R19, R205, 0xf0 ;  /* 0x000000f0cd137836 */ /* 0x001fe20000000000 */
[----:B------:R-:W-:Y:S01]  /*9c00*/  @!P2 LEA R6, P5, R211, R2, 0x2 ;  /* 0x00000002d306a211 */ /* 0x000fe200078a10ff */
[----:B------:R4:W-:Y:S01]  /*9c10*/  @!P4 ST.E.64 desc[UR38][R28.64], R124 ;  /* 0x0000007c1c00c985 */ /* 0x0009e2000c101b26 */
[----:B------:R-:W-:Y:S01]  /*9c20*/  ISETP.GE.AND P4, PT, R33, UR4, PT ;  /* 0x0000000421007c0c */ /* 0x000fe2000bf86270 */
[----:B--2---:R-:W-:Y:S01]  /*9c30*/  VIADD R21, R205, 0xf8 ;  /* 0x000000f8cd157836 */ /* 0x004fe20000000000 */
[----:B------:R-:W-:-:S02]  /*9c40*/  ISETP.GE.AND P3, PT, R19, UR4, PT ;  /* 0x0000000413007c0c */ /* 0x000fc4000bf66270 */
[-C--:B------:R-:W-:Y:S02]  /*9c50*/  @!P2 LEA.HI.X R7, R211, R3.reuse, R152, 0x2, P5 ;  /* 0x00000003d307a211 */ /* 0x080fe400028f1498 */
[CC--:B------:R-:W-:Y:S02]  /*9c60*/  @!P1 LEA R12, P6, R210.reuse, R2.reuse, 0x2 ;  /* 0x00000002d20c9211 */ /* 0x0c0fe400078c10ff */
[----:B------:R-:W-:Y:S01]  /*9c70*/  SHF.R.S32.HI R15, RZ, 0x1f, R209 ;  /* 0x0000001fff0f7819 */ /* 0x000fe200000114d1 */
[----:B------:R4:W-:Y:S01]  /*9c80*/  @!P2 ST.E.64 desc[UR38][R6.64], R128 ;  /* 0x000000800600a985 */ /* 0x0009e2000c101b26 */
[----:B------:R-:W-:Y:S02]  /*9c90*/  @!P0 LEA R14, P5, R209, R2, 0x2 ;  /* 0x00000002d10e8211 */ /* 0x000fe400078a10ff */
[----:B------:R-:W-:Y:S02]  /*9ca0*/  @!P1 LEA.HI.X R13, R210, R3, R22, 0x2, P6 ;  /* 0x00000003d20d9211 */ /* 0x000fe400030f1416 */
[----:B------:R-:W-:-:S02]  /*9cb0*/  ISETP.GE.AND P6, PT, R21, UR4, PT ;  /* 0x0000000415007c0c */ /* 0x000fc4000bfc6270 */
[-C--:B------:R-:W-:Y:S01]  /*9cc0*/  @!P0 LEA.HI.X R15, R209, R3.reuse, R15, 0x2, P5 ;  /* 0x00000003d10f8211 */ /* 0x080fe200028f140f */
[----:B------:R4:W-:Y:S01]  /*9cd0*/  @!P1 ST.E.64 desc[UR38][R12.64], R132 ;  /* 0x000000840c009985 */ /* 0x0009e2000c101b26 */
[----:B---3--:R-:W-:Y:S02]  /*9ce0*/  SHF.R.S32.HI R17, RZ, 0x1f, R33 ;  /* 0x0000001fff117819 */ /* 0x008fe40000011421 */
[CC--:B------:R-:W-:Y:S01]  /*9cf0*/  @!P4 LEA R16, P5, R33.reuse, R2.reuse, 0x2 ;  /* 0x000000022110c211 */ /* 0x0c0fe200078a10ff */
[----:B------:R4:W-:Y:S01]  /*9d00*/  @!P0 ST.E.64 desc[UR38][R14.64], R136 ;  /* 0x000000880e008985 */ /* 0x0009e2000c101b26 */
[----:B------:R-:W-:Y:S02]  /*9d10*/  SHF.R.S32.HI R20, RZ, 0x1f, R19 ;  /* 0x0000001fff147819 */ /* 0x000fe40000011413 */
[----:B------:R-:W-:Y:S02]  /*9d20*/  @!P4 LEA.HI.X R17, R33, R3, R17, 0x2, P5 ;  /* 0x000000032111c211 */ /* 0x000fe400028f1411 */
[----:B------:R-:W-:-:S03]  /*9d30*/  @!P3 LEA R18, P5, R19, R2, 0x2 ;  /* 0x000000021312b211 */ /* 0x000fc600078a10ff */
[----:B------:R4:W-:Y:S01]  /*9d40*/  @!P4 ST.E.64 desc[UR38][R16.64], R140 ;  /* 0x0000008c1000c985 */ /* 0x0009e2000c101b26 */
[-C--:B------:R-:W-:Y:S02]  /*9d50*/  @!P3 LEA.HI.X R19, R19, R3.reuse, R20, 0x2, P5 ;  /* 0x000000031313b211 */ /* 0x080fe400028f1414 */
[----:B------:R-:W-:Y:S02]  /*9d60*/  SHF.R.S32.HI R20, RZ, 0x1f, R21 ;  /* 0x0000001fff147819 */ /* 0x000fe40000011415 */
[C---:B------:R-:W-:Y:S01]  /*9d70*/  @!P6 LEA R2, P5, R21.reuse, R2, 0x2 ;  /* 0x000000021502e211 */ /* 0x040fe200078a10ff */
[----:B------:R4:W-:Y:S03]  /*9d80*/  @!P3 ST.E.64 desc[UR38][R18.64], R144 ;  /* 0x000000901200b985 */ /* 0x0009e6000c101b26 */
[----:B------:R-:W-:-:S05]  /*9d90*/  @!P6 LEA.HI.X R3, R21, R3, R20, 0x2, P5 ;  /* 0x000000031503e211 */ /* 0x000fca00028f1414 */
[----:B------:R4:W-:Y:S04]  /*9da0*/  @!P6 ST.E.64 desc[UR38][R2.64], R148 ;  /* 0x000000940200e985 */ /* 0x0009e8000c101b26 */
.L_x_1095:
[----:B------:R-:W-:Y:S05]  /*9db0*/  BSYNC B1 ;  /* 0x0000000000017941 */ /* 0x000fea0003800000 */
.L_x_1094:
[----:B------:R-:W-:Y:S01]  /*9dc0*/  ISETP.GE.AND P0, PT, R8, R5, PT ;  /* 0x000000050800720c */ /* 0x000fe20003f06270 */
[----:B--2-4-:R2:W3:Y:S04]  /*9dd0*/  SHFL.IDX PT, R3, R4, 0x1, 0x1c1f ;  /* 0x003c1f0004037f89 */ /* 0x0144e800000e0000 */
[----:B0-----:R2:W0:Y:S08]  /*9de0*/  SHFL.IDX PT, R2, R0, 0x1, 0x1c1f ;  /* 0x003c1f0000027f89 */ /* 0x00143000000e0000 */
[----:B--2---:R-:W-:Y:S05]  /*9df0*/  @P0 BRA `(.L_x_1093) ;  /* 0x0000001400c00947 */ /* 0x004fea0003800000 */
[----:B------:R-:W-:Y:S01]  /*9e00*/  ULDC UR4, c[0x0][0xbc8] ;  /* 0x0002f20000047ab9 */ /* 0x000fe20000000800 */
[----:B------:R-:W-:Y:S01]  /*9e10*/  VIADD R21, R205, 0xe8 ;  /* 0x000000e8cd157836 */ /* 0x000fe20000000000 */
[----:B------:R-:W-:Y:S01]  /*9e20*/  ISETP.GE.AND P5, PT, R179, UR4, PT ;  /* 0x00000004b3007c0c */ /* 0x000fe2000bfa6270 */
[C---:B------:R-:W-:Y:S01]  /*9e30*/  VIADD R25, R205.reuse, 0xf0 ;  /* 0x000000f0cd197836 */ /* 0x040fe20000000000 */
[----:B------:R-:W-:Y:S02]  /*9e40*/  ISETP.GE.AND P4, PT, R205, UR4, PT ;  /* 0x00000004cd007c0c */ /* 0x000fe4000bf86270 */
[----:B------:R-:W-:Y:S02]  /*9e50*/  ISETP.GE.AND P2, PT, R177, UR4, PT ;  /* 0x00000004b1007c0c */ /* 0x000fe4000bf46270 */
[----:B------:R-:W-:Y:S02]  /*9e60*/  ISETP.GE.AND P1, PT, R175, UR4, PT ;  /* 0x00000004af007c0c */ /* 0x000fe4000bf26270 */
[----:B------:R-:W-:-:S02]  /*9e70*/  ISETP.GE.AND P0, PT, R237, UR4, PT ;  /* 0x00000004ed007c0c */ /* 0x000fc4000bf06270 */
[----:B-1----:R-:W-:-:S03]  /*9e80*/  SHF.R.S32.HI R0, RZ, 0x1f, R21 ;  /* 0x0000001fff007819 */ /* 0x002fc60000011415 */
[-C--:B0-----:R-:W-:Y:S02]  /*9e90*/  @!P5 LEA R6, P3, R179, R2.reuse, 0x2 ;  /* 0x00000002b306d211 */ /* 0x081fe400078610ff */
        /* <DEDUP_REMOVED lines=10> */
[-C--:B------:R-:W-:Y:S02]  /*9f40*/  @!P0 LEA R16, P6, R237, R2.reuse, 0x2 ;  /* 0x00000002ed108211 */ /* 0x080fe400078c10ff */
        /* <DEDUP_REMOVED lines=25> */
[-C--:B0-----:R-:W-:Y:S01]  /*a0e0*/  @!P2 LEA R16, P6, R231, R2.reuse, 0x2 ;  /* 0x00000002e710a211 */ /* 0x081fe200078c10ff */
        /* <DEDUP_REMOVED lines=34> */
[----:B0-----:R-:W-:Y:S02]  /*a310*/  @!P3 LEA R18, P6, R221, R2, 0x2 ;  /* 0x00000002dd12b211 */ /* 0x001fe400078c10ff */
[----:B------:R-:W-:Y:S01]  /*a320*/  ISETP.GE.AND P1, PT, R215, UR4, PT ;  /* 0x00000004d7007c0c */ /* 0x000fe2000bf26270 */
[----:B------:R0:W-:Y:S01]  /*a330*/  @!P4 ST.E.64 desc[UR38][R6.64], R98 ;  /* 0x000000620600c985 */ /* 0x0001e2000c101b26 */
[----:B------:R-:W-:-:S02]  /*a340*/  @!P3 LEA.HI.X R19, R221, R3, R159, 0x2, P6 ;  /* 0x00000003dd13b211 */ /* 0x000fc400030f149f */
[----:B------:R-:W-:Y:S02]  /*a350*/  ISETP.GE.AND P4, PT, R214, UR4, PT ;  /* 0x00000004d6007c0c */ /* 0x000fe4000bf86270 */
[-C--:B-1----:R-:W-:Y:S01]  /*a360*/  @!P0 LEA R12, P6, R219, R2.reuse, 0x2 ;  /* 0x00000002db0c8211 */ /* 0x082fe200078c10ff */
[----:B------:R1:W-:Y:S01]  /*a370*/  @!P3 ST.E.64 desc[UR38][R18.64], R102 ;  /* 0x000000661200b985 */ /* 0x0003e2000c101b26 */
[C---:B----4-:R-:W-:Y:S02]  /*a380*/  @!P2 LEA R14, P3, R216.reuse, R2, 0x2 ;  /* 0x00000002d80ea211 */ /* 0x050fe400078610ff */
[----:B------:R-:W-:Y:S02]  /*a390*/  ISETP.GE.AND P5, PT, R213, UR4, PT ;  /* 0x00000004d5007c0c */ /* 0x000fe4000bfa6270 */
[-C--:B------:R-:W-:Y:S02]  /*a3a0*/  @!P0 LEA.HI.X R13, R219, R3.reuse, R158, 0x2, P6 ;  /* 0x00000003db0d8211 */ /* 0x080fe400030f149e */
[----:B------:R-:W-:-:S02]  /*a3b0*/  @!P2 LEA.HI.X R15, R216, R3, R157, 0x2, P3 ;  /* 0x00000003d80fa211 */ /* 0x000fc400018f149d */
[----:B------:R-:W-:Y:S01]  /*a3c0*/  ISETP.GE.AND P3, PT, R212, UR4, PT ;  /* 0x00000004d4007c0c */ /* 0x000fe2000bf66270 */
[----:B------:R4:W-:Y:S01]  /*a3d0*/  @!P0 ST.E.64 desc[UR38][R12.64], R106 ;  /* 0x0000006a0c008985 */ /* 0x0009e2000c101b26 */
[CC--:B--2---:R-:W-:Y:S02]  /*a3e0*/  @!P1 LEA R16, P6, R215.reuse, R2.reuse, 0x2 ;  /* 0x00000002d7109211 */ /* 0x0c4fe400078c10ff */
[CC--:B---3--:R-:W-:Y:S01]  /*a3f0*/  @!P4 LEA R4, P0, R214.reuse, R2.reuse, 0x2 ;  /* 0x00000002d604c211 */ /* 0x0c8fe200078010ff */
[----:B------:R-:W-:Y:S01]  /*a400*/  @!P2 ST.E.64 desc[UR38][R14.64], R110 ;  /* 0x0000006e0e00a985 */ /* 0x000fe2000c101b26 */
[-C--:B------:R-:W-:Y:S02]  /*a410*/  @!P1 LEA.HI.X R17, R215, R3.reuse, R156, 0x2, P6 ;  /* 0x00000003d7119211 */ /* 0x080fe400030f149c */
[----:B------:R-:W-:Y:S02]  /*a420*/  @!P4 LEA.HI.X R5, R214, R3, R155, 0x2, P0 ;  /* 0x00000003d605c211 */ /* 0x000fe400000f149b */
[----:B------:R-:W-:Y:S01]  /*a430*/  ISETP.GE.AND P0, PT, R211, UR4, PT ;  /* 0x00000004d3007c0c */ /* 0x000fe2000bf06270 */
[----:B------:R-:W-:Y:S01]  /*a440*/  @!P1 ST.E.64 desc[UR38][R16.64], R114 ;  /* 0x0000007210009985 */ /* 0x000fe2000c101b26 */
[----:B0-----:R-:W-:-:S02]  /*a450*/  @!P5 LEA R6, P6, R213, R2, 0x2 ;  /* 0x00000002d506d211 */ /* 0x001fc400078c10ff */
[----:B-1----:R-:W-:Y:S01]  /*a460*/  @!P3 LEA R18, P2, R212, R2, 0x2 ;  /* 0x00000002d412b211 */ /* 0x002fe200078410ff */
[----:B------:R0:W-:Y:S01]  /*a470*/  @!P4 ST.E.64 desc[UR38][R4.64], R118 ;  /* 0x000000760400c985 */ /* 0x0001e2000c101b26 */
[-C--:B------:R-:W-:Y:S02]  /*a480*/  @!P5 LEA.HI.X R7, R213, R3.reuse, R154, 0x2, P6 ;  /* 0x00000003d507d211 */ /* 0x080fe400030f149a */
[----:B------:R-:W-:Y:S02]  /*a490*/  ISETP.GE.AND P4, PT, R210, UR4, PT ;  /* 0x00000004d2007c0c */ /* 0x000fe4000bf86270 */
[----:B------:R-:W-:Y:S01]  /*a4a0*/  ISETP.GE.AND P1, PT, R21, UR4, PT ;  /* 0x0000000415007c0c */ /* 0x000fe2000bf26270 */
[----:B------:R-:W-:Y:S01]  /*a4b0*/  @!P5 ST.E.64 desc[UR38][R6.64], R122 ;  /* 0x0000007a0600d985 */ /* 0x000fe2000c101b26 */
[----:B------:R-:W-:Y:S02]  /*a4c0*/  @!P3 LEA.HI.X R19, R212, R3, R153, 0x2, P2 ;  /* 0x00000003d413b211 */ /* 0x000fe400010f1499 */
[----:B------:R-:W-:-:S02]  /*a4d0*/  ISETP.GE.AND P2, PT, R25, UR4, PT ;  /* 0x0000000419007c0c */ /* 0x000fc4000bf46270 */
[----:B------:R-:W-:Y:S01]  /*a4e0*/  ISETP.GE.AND P5, PT, R209, UR4, PT ;  /* 0x00000004d1007c0c */ /* 0x000fe2000bfa6270 */
[----:B------:R1:W-:Y:S01]  /*a4f0*/  @!P3 ST.E.64 desc[UR38][R18.64], R126 ;  /* 0x0000007e1200b985 */ /* 0x0003e2000c101b26 */
[----:B----4-:R-:W-:-:S04]  /*a500*/  @!P0 LEA R12, P6, R211, R2, 0x2 ;  /* 0x00000002d30c8211 */ /* 0x010fc800078c10ff */
[-C--:B------:R-:W-:Y:S02]  /*a510*/  @!P0 LEA.HI.X R13, R211, R3.reuse, R152, 0x2, P6 ;  /* 0x00000003d30d8211 */ /* 0x080fe400030f1498 */
[CC--:B0-----:R-:W-:Y:S02]  /*a520*/  @!P4 LEA R4, P6, R210.reuse, R2.reuse, 0x2 ;  /* 0x00000002d204c211 */ /* 0x0c1fe400078c10ff */
[CC--:B------:R-:W-:Y:S01]  /*a530*/  @!P1 LEA R14, P3, R21.reuse, R2.reuse, 0x2 ;  /* 0x00000002150e9211 */ /* 0x0c0fe200078610ff */
[----:B------:R2:W-:Y:S01]  /*a540*/  @!P0 ST.E.64 desc[UR38][R12.64], R130 ;  /* 0x000000820c008985 */ /* 0x0005e2000c101b26 */
[-C--:B------:R-:W-:Y:S02]  /*a550*/  @!P4 LEA.HI.X R5, R210, R3.reuse, R22, 0x2, P6 ;  /* 0x00000003d205c211 */ /* 0x080fe400030f1416 */
[----:B------:R-:W-:Y:S01]  /*a560*/  @!P1 LEA.HI.X R15, R21, R3, R0, 0x2, P3 ;  /* 0x00000003150f9211 */ /* 0x000fe200018f1400 */
[----:B-1----:R-:W-:Y:S01]  /*a570*/  VIADD R19, R205, 0xf8 ;  /* 0x000000f8cd137836 */ /* 0x002fe20000000000 */
[----:B------:R-:W-:Y:S01]  /*a580*/  SHF.R.S32.HI R7, RZ, 0x1f, R25 ;  /* 0x0000001fff077819 */ /* 0x000fe20000011419 */
[----:B------:R2:W-:Y:S01]  /*a590*/  @!P4 ST.E.64 desc[UR38][R4.64], R134 ;  /* 0x000000860400c985 */ /* 0x0005e2000c101b26 */
[----:B------:R-:W-:-:S02]  /*a5a0*/  @!P2 LEA R16, P6, R25, R2, 0x2 ;  /* 0x000000021910a211 */ /* 0x000fc400078c10ff */
[----:B------:R-:W-:Y:S02]  /*a5b0*/  SHF.R.S32.HI R0, RZ, 0x1f, R209 ;  /* 0x0000001fff007819 */ /* 0x000fe400000114d1 */
[----:B------:R-:W-:Y:S02]  /*a5c0*/  @!P5 LEA R6, P3, R209, R2, 0x2 ;  /* 0x00000002d106d211 */ /* 0x000fe400078610ff */
[-C--:B------:R-:W-:Y:S02]  /*a5d0*/  @!P2 LEA.HI.X R17, R25, R3.reuse, R7, 0x2, P6 ;  /* 0x000000031911a211 */ /* 0x080fe400030f1407 */
[----:B------:R-:W-:Y:S02]  /*a5e0*/  @!P5 LEA.HI.X R7, R209, R3, R0, 0x2, P3 ;  /* 0x00000003d107d211 */ /* 0x000fe400018f1400 */
[----:B------:R-:W-:-:S03]  /*a5f0*/  ISETP.GE.AND P0, PT, R19, UR4, PT ;  /* 0x0000000413007c0c */ /* 0x000fc6000bf06270 */
[----:B------:R2:W-:Y:S04]  /*a600*/  @!P5 ST.E.64 desc[UR38][R6.64], R138 ;  /* 0x0000008a0600d985 */ /* 0x0005e8000c101b26 */
[----:B------:R2:W-:Y:S04]  /*a610*/  @!P1 ST.E.64 desc[UR38][R14.64], R142 ;  /* 0x0000008e0e009985 */ /* 0x0005e8000c101b26 */
[----:B------:R2:W-:Y:S02]  /*a620*/  @!P2 ST.E.64 desc[UR38][R16.64], R146 ;  /* 0x000000921000a985 */ /* 0x0005e4000c101b26 */
[----:B------:R-:W-:Y:S05]  /*a630*/  @P0 BRA `(.L_x_1093) ;  /* 0x0000000c00b00947 */ /* 0x000fea0003800000 */
[----:B------:R-:W-:Y:S02]  /*a640*/  LEA R2, P0, R19, R2, 0x2 ;  /* 0x0000000213027211 */ /* 0x000fe400078010ff */
[----:B------:R-:W-:-:S04]  /*a650*/  SHF.R.S32.HI R0, RZ, 0x1f, R19 ;  /* 0x0000001fff007819 */ /* 0x000fc80000011413 */
[----:B------:R-:W-:-:S05]  /*a660*/  LEA.HI.X R3, R19, R3, R0, 0x2, P0 ;  /* 0x0000000313037211 */ /* 0x000fca00000f1400 */
[----:B------:R4:W-:Y:S01]  /*a670*/  ST.E.64 desc[UR38][R2.64], R150 ;  /* 0x0000009602007985 */ /* 0x0009e2000c101b26 */
[----:B------:R-:W-:Y:S05]  /*a680*/  BRA `(.L_x_1093) ;  /* 0x0000000c009c7947 */ /* 0x000fea0003800000 */
.L_x_1084:
[----:B------:R-:W4:Y:S01]  /*a690*/  LDC.64 R4, c[0x0][0xd00] ;  /* 0x00034000ff047b82 */ /* 0x000f220000000a00 */
[----:B------:R-:W-:Y:S01]  /*a6a0*/  ULDC.64 UR4, c[0x0][0xd08] ;  /* 0x0003420000047ab9 */ /* 0x000fe20000000a00 */
[----:B------:R-:W-:Y:S01]  /*a6b0*/  IMAD.MOV.U32 R17, RZ, RZ, RZ ;  /* 0x000000ffff117224 */ /* 0x000fe200078e00ff */
[----:B------:R-:W-:-:S04]  /*a6c0*/  ISETP.NE.U32.AND P0, PT, RZ, UR4, PT ;  /* 0x00000004ff007c0c */ /* 0x000fc8000bf05070 */
[----:B------:R-:W-:Y:S01]  /*a6d0*/  ISETP.NE.AND.EX P1, PT, RZ, UR5, PT, P0 ;  /* 0x00000005ff007c0c */ /* 0x000fe2000bf25300 */
[----:B------:R-:W0:Y:S01]  /*a6e0*/  LDC.64 R2, c[0x0][0xd00] ;  /* 0x00034000ff027b82 */ /* 0x000e220000000a00 */
[----:B----4-:R-:W-:-:S04]  /*a6f0*/  ISETP.NE.U32.AND P0, PT, R4, RZ, PT ;  /* 0x000000ff0400720c */ /* 0x010fc80003f05070 */
[----:B------:R-:W-:-:S07]  /*a700*/  ISETP.NE.AND.EX P0, PT, R5, RZ, PT, P0 ;  /* 0x000000ff0500720c */ /* 0x000fce0003f05300 */
[----:B------:R-:W4:Y:S01]  /*a710*/  @P1 LDC.64 R4, c[0x0][0xd08] ;  /* 0x00034200ff041b82 */ /* 0x000f220000000a00 */
[----:B------:R-:W-:Y:S01]  /*a720*/  ULDC UR4, c[0x0][0xb88] ;  /* 0x0002e20000047ab9 */ /* 0x000fe20000000800 */
[----:B0-----:R-:W-:-:S04]  /*a730*/  IMAD.WIDE R6, R204, 0x4, R2 ;  /* 0x00000004cc067825 */ /* 0x001fc800078e0202 */
[----:B--2---:R-:W-:Y:S01]  /*a740*/  IMAD.U32 R0, RZ, RZ, UR4 ;  /* 0x00000004ff007e24 */ /* 0x004fe2000f8e00ff */
[----:B------:R0:W5:Y:S01]  /*a750*/  @P0 LDG.E R17, desc[UR38][R6.64] ;  /* 0x0000002606110981 */ /* 0x000162000c1e1900 */
[----:B---3--:R-:W2:Y:S01]  /*a760*/  S2R R8, SR_TID.X ;  /* 0x0000000000087919 */ /* 0x008ea20000002100 */
[----:B----4-:R-:W-:-:S05]  /*a770*/  @P1 IMAD.WIDE R2, R204, 0x4, R4 ;  /* 0x00000004cc021825 */ /* 0x010fca00078e0204 */
[----:B------:R0:W5:Y:S01]  /*a780*/  @P1 LDG.E R0, desc[UR38][R2.64] ;  /* 0x0000002602001981 */ /* 0x000162000c1e1900 */
[----:B------:R-:W-:-:S13]  /*a790*/  ISETP.NE.AND P2, PT, R207, RZ, PT ;  /* 0x000000ffcf00720c */ /* 0x000fda0003f45270 */
[----:B------:R-:W3:Y:S01]  /*a7a0*/  @!P2 LDC R207, c[0x0][0xbd4] ;  /* 0x0002f500ffcfab82 */ /* 0x000ee20000000800 */
[----:B--2---:R-:W-:-:S05]  /*a7b0*/  VIADD R24, R8, 0xffffff80 ;  /* 0xffffff8008187836 */ /* 0x004fca0000000000 */
[----:B------:R-:W-:Y:S02]  /*a7c0*/  ISETP.GT.AND P3, PT, R24, 0x7f, PT ;  /* 0x0000007f1800780c */ /* 0x000fe40003f64270 */
[----:B---3--:R-:W-:Y:S01]  /*a7d0*/  ISETP.GT.AND P2, PT, R207, 0x1, PT ;  /* 0x00000001cf00780c */ /* 0x008fe20003f44270 */
[----:B0-----:R-:W-:-:S12]  /*a7e0*/  @P1 BRA `(.L_x_1096) ;  /* 0x0000000000101947 */ /* 0x001fd80003800000 */
[----:B------:R-:W-:Y:S05]  /*a7f0*/  @!P0 BRA `(.L_x_1096) ;  /* 0x00000000000c8947 */ /* 0x000fea0003800000 */
[----:B------:R-:W2:Y:S04]  /*a800*/  LDG.E R3, desc[UR38][R6.64] ;  /* 0x0000002606037981 */ /* 0x000ea8000c1e1900 */
[----:B-----5:R-:W2:Y:S02]  /*a810*/  LDG.E R0, desc[UR38][R6.64+0x4] ;  /* 0x0000042606007981 */ /* 0x020ea4000c1e1900 */
[----:B--2---:R-:W-:-:S07]  /*a820*/  IMAD.IADD R0, R0, 0x1, -R3 ;  /* 0x0000000100007824 */ /* 0x004fce00078e0a03 */
.L_x_1096:
[----:B------:R-:W2:Y:S01]  /*a830*/  LDL.LU R2, [R1+0x10] ;  /* 0x0000100001027983 */ /* 0x000ea20000300800 */
[----:B------:R-:W-:Y:S01]  /*a840*/  BSSY B1, `(.L_x_1097) ;  /* 0x0000037000017945 */ /* 0x000fe20003800000 */
[----:B------:R-:W-:Y:S02]  /*a850*/  SEL R27, R204, RZ, !P0 ;  /* 0x000000ffcc1b7207 */ /* 0x000fe40004000000 */
[----:B-----5:R-:W-:Y:S02]  /*a860*/  SHF.R.S32.HI R18, RZ, 0x1f, R17 ;  /* 0x0000001fff127819 */ /* 0x020fe40000011411 */
[----:B--2---:R-:W-:Y:S01]  /*a870*/  SEL R20, R2, RZ, !P0 ;  /* 0x000000ff02147207 */ /* 0x004fe20004000000 */
[----:B------:R-:W-:Y:S06]  /*a880*/  @P3 BRA `(.L_x_1098) ;  /* 0x0000000000c83947 */ /* 0x000fec0003800000 */
[----:B------:R-:W0:Y:S01]  /*a890*/  LDC R31, c[0x0][0xce8] ;  /* 0x00033a00ff1f7b82 */ /* 0x000e220000000800 */
[----:B------:R-:W-:-:S04]  /*a8a0*/  IMAD R2, R208, 0x80, R8 ;  /* 0x00000080d0027824 */ /* 0x000fc800078e0208 */
[----:B------:R-:W-:Y:S02]  /*a8b0*/  VIADD R22, R2, 0xffffff80 ;  /* 0xffffff8002167836 */ /* 0x000fe40000000000 */
[----:B0-----:R-:W-:-:S05]  /*a8c0*/  IMAD R3, R0, R31, RZ ;  /* 0x0000001f00037224 */ /* 0x001fca00078e02ff */
[----:B------:R-:W-:-:S13]  /*a8d0*/  ISETP.GE.AND P0, PT, R22, R3, PT ;  /* 0x000000031600720c */ /* 0x000fda0003f06270 */
[----:B------:R-:W-:Y:S05]  /*a8e0*/  @P0 BRA `(.L_x_1098) ;  /* 0x0000000000b00947 */ /* 0x000fea0003800000 */
[----:B------:R-:W2:Y:S01]  /*a8f0*/  LDL.LU R26, [R1+0xc] ;  /* 0x00000c00011a7983 */ /* 0x000ea20000300800 */
[----:B------:R-:W-:Y:S01]  /*a900*/  ISETP.NE.AND P1, PT, R31, 0x1, PT ;  /* 0x000000011f00780c */ /* 0x000fe20003f25270 */
[----:B------:R-:W-:Y:S01]  /*a910*/  IMAD.MOV.U32 R16, RZ, RZ, 0xab8 ;  /* 0x00000ab8ff107424 */ /* 0x000fe200078e00ff */
[----:B------:R-:W-:Y:S01]  /*a920*/  ISETP.GT.AND P0, PT, R207, 0x1, PT ;  /* 0x00000001cf00780c */ /* 0x000fe20003f04270 */
[----:B------:R-:W0:Y:S01]  /*a930*/  LDC.64 R28, c[0x0][0xca8] ;  /* 0x00032a00ff1c7b82 */ /* 0x000e220000000a00 */
[----:B------:R-:W-:Y:S02]  /*a940*/  IMAD.MOV.U32 R19, RZ, RZ, R22 ;  /* 0x000000ffff137224 */ /* 0x000fe400078e0016 */
[----:B------:R-:W-:-:S05]  /*a950*/  SEL R16, R16, 0xa78, P0 ;  /* 0x00000a7810107807 */ /* 0x000fca0000000000 */
[----:B------:R-:W3:Y:S08]  /*a960*/  LDC.64 R4, c[0x0][R16+0x220] ;  /* 0x0000880010047b82 */ /* 0x000ef00000000a00 */
[----:B------:R-:W4:Y:S08]  /*a970*/  @P1 LDC R15, c[0x0][0xcec] ;  /* 0x00033b00ff0f1b82 */ /* 0x000f300000000800 */
[----:B------:R-:W5:Y:S08]  /*a980*/  LDC.64 R2, c[0x0][R16+0x218] ;  /* 0x0000860010027b82 */ /* 0x000f700000000a00 */
[----:B------:R-:W1:Y:S01]  /*a990*/  @P1 LDC R25, c[0x0][0xcf0] ;  /* 0x00033c00ff191b82 */ /* 0x000e620000000800 */
[----:B---3--:R-:W-:-:S07]  /*a9a0*/  IMAD R5, R5, R27, RZ ;  /* 0x0000001b05057224 */ /* 0x008fce00078e02ff */
[----:B------:R-:W3:Y:S01]  /*a9b0*/  LDC.64 R6, c[0x0][R16+0x228] ;  /* 0x00008a0010067b82 */ /* 0x000ee20000000a00 */
[----:B----4-:R-:W-:-:S04]  /*a9c0*/  @P1 IMAD.HI.U32 R8, R22, R15, RZ ;  /* 0x0000000f16081227 */ /* 0x010fc800078e00ff */
[----:B------:R-:W-:-:S03]  /*a9d0*/  IMAD.WIDE.U32 R14, R4, R27, RZ ;  /* 0x0000001b040e7225 */ /* 0x000fc600078e00ff */
[----:B------:R-:W4:Y:S01]  /*a9e0*/  LDC.64 R12, c[0x0][R16+0x210] ;  /* 0x00008400100c7b82 */ /* 0x000f220000000a00 */
[-C--:B-----5:R-:W-:Y:S02]  /*a9f0*/  IMAD R21, R3, R206.reuse, RZ ;  /* 0x000000ce03157224 */ /* 0x0a0fe400078e02ff */
[----:B------:R-:W-:-:S04]  /*aa00*/  IMAD.WIDE.U32 R2, R2, R206, RZ ;  /* 0x000000ce02027225 */ /* 0x000fc800078e00ff */
[----:B------:R-:W-:Y:S01]  /*aa10*/  IMAD.IADD R21, R3, 0x1, R21 ;  /* 0x0000000103157824 */ /* 0x000fe200078e0215 */
[----:B-1----:R-:W-:Y:S01]  /*aa20*/  @P1 SHF.R.U32.HI R19, RZ, R25, R8 ;  /* 0x00000019ff131219 */ /* 0x002fe20000011608 */
[----:B------:R-:W-:Y:S01]  /*aa30*/  IMAD R25, R4, R20, R5 ;  /* 0x0000001404197224 */ /* 0x000fe200078e0205 */
[----:B0-----:R-:W0:Y:S01]  /*aa40*/  @!P0 LDC R28, c[0x0][0xc50] ;  /* 0x00031400ff1c8b82 */ /* 0x001e220000000800 */
[----:B------:R-:W-:Y:S02]  /*aa50*/  IADD3 R4, P1, P3, R14, R2, R17 ;  /* 0x000000020e047210 */ /* 0x000fe40007b3e011 */
[----:B------:R-:W-:Y:S02]  /*aa60*/  IMAD.IADD R25, R15, 0x1, R25 ;  /* 0x000000010f197824 */ /* 0x000fe400078e0219 */
[----:B------:R-:W-:-:S03]  /*aa70*/  IMAD.MOV R8, RZ, RZ, -R19 ;  /* 0x000000ffff087224 */ /* 0x000fc600078e0a13 */
[----:B------:R-:W1:Y:S01]  /*aa80*/  @!P0 LDC R29, c[0x0][0xc54] ;  /* 0x00031500ff1d8b82 */ /* 0x000e620000000800 */
[----:B--2---:R-:W-:-:S05]  /*aa90*/  SEL R5, R26, RZ, P0 ;  /* 0x000000ff1a057207 */ /* 0x004fca0000000000 */
[----:B---3--:R-:W-:Y:S01]  /*aaa0*/  IMAD.WIDE.U32 R2, R6, R5, RZ ;  /* 0x0000000506027225 */ /* 0x008fe200078e00ff */
[----:B------:R-:W-:-:S03]  /*aab0*/  IADD3.X R6, R25, R21, R18, P1, P3 ;  /* 0x0000001519067210 */ /* 0x000fc60000fe6412 */
[----:B------:R-:W-:Y:S01]  /*aac0*/  IMAD R7, R7, R5, RZ ;  /* 0x0000000507077224 */ /* 0x000fe200078e02ff */
[----:B------:R-:W-:Y:S01]  /*aad0*/  IADD3 R2, P0, P1, R19, R4, R2 ;  /* 0x0000000413027210 */ /* 0x000fe2000791e002 */
[----:B------:R-:W-:Y:S01]  /*aae0*/  IMAD R5, R31, R8, R22 ;  /* 0x000000081f057224 */ /* 0x000fe200078e0216 */
[----:B------:R-:W-:Y:S01]  /*aaf0*/  SHF.R.S32.HI R19, RZ, 0x1f, R19 ;  /* 0x0000001fff137819 */ /* 0x000fe20000011413 */
[----:B------:R-:W-:Y:S02]  /*ab00*/  IMAD.IADD R7, R3, 0x1, R7 ;  /* 0x0000000103077824 */ /* 0x000fe400078e0207 */
[----:B----4-:R-:W-:-:S03]  /*ab10*/  IMAD R4, R13, R5, RZ ;  /* 0x000000050d047224 */ /* 0x010fc600078e02ff */
[----:B------:R-:W-:Y:S02]  /*ab20*/  IADD3.X R3, R19, R6, R7, P0, P1 ;  /* 0x0000000613037210 */ /* 0x000fe400007e2407 */
[----:B------:R-:W-:Y:S01]  /*ab30*/  SHF.R.S32.HI R7, RZ, 0x1f, R5 ;  /* 0x0000001fff077819 */ /* 0x000fe20000011405 */
[----:B------:R-:W-:-:S04]  /*ab40*/  IMAD.WIDE.U32 R2, R12, R5, R2 ;  /* 0x000000050c027225 */ /* 0x000fc800078e0002 */
[----:B------:R-:W-:Y:S01]  /*ab50*/  IMAD R7, R12, R7, R4 ;  /* 0x000000070c077224 */ /* 0x000fe200078e0204 */
[----:B0-----:R-:W-:-:S03]  /*ab60*/  LEA R4, P0, R2, R28, 0x2 ;  /* 0x0000001c02047211 */ /* 0x001fc600078010ff */
[----:B------:R-:W-:-:S05]  /*ab70*/  IMAD.IADD R3, R3, 0x1, R7 ;  /* 0x0000000103037824 */ /* 0x000fca00078e0207 */
[----:B-1----:R-:W-:Y:S01]  /*ab80*/  LEA.HI.X R5, R2, R29, R3, 0x2, P0 ;  /* 0x0000001d02057211 */ /* 0x002fe200000f1403 */
[----:B------:R-:W-:-:S05]  /*ab90*/  IMAD.MOV.U32 R3, RZ, RZ, -0x800000 ;  /* 0xff800000ff037424 */ /* 0x000fca00078e00ff */
[----:B------:R0:W-:Y:S02]  /*aba0*/  STG.E desc[UR38][R4.64], R3 ;  /* 0x0000000304007986 */ /* 0x0001e4000c101926 */
.L_x_1098:
[----:B------:R-:W-:Y:S05]  /*abb0*/  BSYNC B1 ;  /* 0x0000000000017941 */ /* 0x000fea0003800000 */
.L_x_1097:
[----:B------:R-:W-:Y:S05]  /*abc0*/  @P2 BRA `(.L_x_1093) ;  /* 0x00000008004c2947 */ /* 0x000fea0003800000 */
[----:B------:R-:W2:Y:S01]  /*abd0*/  LDC R15, c[0x0][0xce8] ;  /* 0x00033a00ff0f7b82 */ /* 0x000ea20000000800 */
[----:B0-----:R-:W-:Y:S01]  /*abe0*/  SHF.R.S32.HI R3, RZ, 0x1f, R24 ;  /* 0x0000001fff037819 */ /* 0x001fe20000011418 */
[----:B------:R-:W-:Y:S01]  /*abf0*/  ULDC.64 UR4, c[0x0][0xba0] ;  /* 0x0002e80000047ab9 */ /* 0x000fe20000000a00 */
[----:B------:R-:W-:Y:S01]  /*ac00*/  BSSY B1, `(.L_x_1099) ;  /* 0x000004d000017945 */ /* 0x000fe20003800000 */
[----:B------:R-:W-:Y:S01]  /*ac10*/  IMAD R2, R18, UR4, RZ ;  /* 0x0000000412027c24 */ /* 0x000fe2000f8e02ff */
[----:B------:R-:W-:-:S03]  /*ac20*/  LEA.HI R6, R3, R24, RZ, 0x3 ;  /* 0x0000001803067211 */ /* 0x000fc600078f18ff */
[C---:B------:R-:W-:Y:S01]  /*ac30*/  IMAD R5, R17.reuse, UR5, R2 ;  /* 0x0000000511057c24 */ /* 0x040fe2000f8e0202 */
[----:B------:R-:W-:Y:S01]  /*ac40*/  LOP3.LUT R8, R6, 0xfffffff8, RZ, 0xc0, !PT ;  /* 0xfffffff806087812 */ /* 0x000fe200078ec0ff */
[----:B------:R-:W-:Y:S01]  /*ac50*/  IMAD.WIDE.U32 R2, R17, UR4, RZ ;  /* 0x0000000411027c25 */ /* 0x000fe2000f8e00ff */
[----:B------:R-:W-:Y:S01]  /*ac60*/  SHF.R.S32.HI R17, RZ, 0x3, R6 ;  /* 0x00000003ff117819 */ /* 0x000fe20000011406 */
[----:B------:R-:W-:Y:S02]  /*ac70*/  ULDC.64 UR4, c[0x0][0xbe8] ;  /* 0x0002fa0000047ab9 */ /* 0x000fe40000000a00 */
[----:B------:R-:W-:Y:S02]  /*ac80*/  IMAD.IADD R8, R24, 0x1, -R8 ;  /* 0x0000000118087824 */ /* 0x000fe400078e0a08 */
[----:B------:R-:W-:Y:S02]  /*ac90*/  IMAD.IADD R3, R3, 0x1, R5 ;  /* 0x0000000103037824 */ /* 0x000fe400078e0205 */
[----:B------:R-:W-:-:S02]  /*aca0*/  IMAD R5, R8, 0x20, R17 ;  /* 0x0000002008057824 */ /* 0x000fc400078e0211 */
[----:B------:R-:W-:Y:S01]  /*acb0*/  IMAD.WIDE.U32 R2, R206, UR4, R2 ;  /* 0x00000004ce027c25 */ /* 0x000fe2000f8e0002 */
[----:B--2---:R-:W-:-:S03]  /*acc0*/  ISETP.NE.AND P0, PT, R15, 0x1, PT ;  /* 0x000000010f00780c */ /* 0x004fc60003f05270 */
[----:B------:R-:W-:Y:S02]  /*acd0*/  IMAD R13, R208, 0x80, R5 ;  /* 0x00000080d00d7824 */ /* 0x000fe400078e0205 */
[----:B------:R-:W-:Y:S01]  /*ace0*/  IMAD R3, R206, UR5, R3 ;  /* 0x00000005ce037c24 */ /* 0x000fe2000f8e0203 */
[----:B------:R-:W-:Y:S01]  /*acf0*/  ULDC.64 UR4, c[0x0][0xbf0] ;  /* 0x0002fc0000047ab9 */ /* 0x000fe20000000a00 */
[----:B------:R-:W-:Y:S02]  /*ad00*/  IMAD.MOV.U32 R5, RZ, RZ, R13 ;  /* 0x000000ffff057224 */ /* 0x000fe400078e000d */
[----:B------:R-:W-:Y:S02]  /*ad10*/  IMAD R6, R20, UR4, RZ ;  /* 0x0000000414067c24 */ /* 0x000fe4000f8e02ff */
[----:B------:R-:W-:Y:S02]  /*ad20*/  IMAD.WIDE.U32 R2, R27, UR4, R2 ;  /* 0x000000041b027c25 */ /* 0x000fe4000f8e0002 */
[----:B------:R-:W0:Y:S08]  /*ad30*/  @P0 LDC R4, c[0x0][0xcec] ;  /* 0x00033b00ff040b82 */ /* 0x000e300000000800 */
[----:B------:R-:W2:Y:S01]  /*ad40*/  @P0 LDC R7, c[0x0][0xcf0] ;  /* 0x00033c00ff070b82 */ /* 0x000ea20000000800 */
[----:B0-----:R-:W-:-:S05]  /*ad50*/  @P0 IMAD.HI.U32 R4, R13, R4, RZ ;  /* 0x000000040d040227 */ /* 0x001fca00078e00ff */
[----:B--2---:R-:W-:Y:S01]  /*ad60*/  @P0 SHF.R.U32.HI R5, RZ, R7, R4 ;  /* 0x00000007ff050219 */ /* 0x004fe20000011604 */
[----:B------:R-:W-:Y:S01]  /*ad70*/  IMAD R7, R27, UR5, R6 ;  /* 0x000000051b077c24 */ /* 0x000fe2000f8e0206 */
[----:B------:R-:W-:Y:S02]  /*ad80*/  ULDC.64 UR4, c[0x0][0xbe0] ;  /* 0x0002f80000047ab9 */ /* 0x000fe40000000a00 */
[--C-:B------:R-:W-:Y:S01]  /*ad90*/  SHF.R.S32.HI R4, RZ, 0x1f, R5.reuse ;  /* 0x0000001fff047819 */ /* 0x100fe20000011405 */
[----:B------:R-:W-:Y:S02]  /*ada0*/  IMAD.MOV R6, RZ, RZ, -R5 ;  /* 0x000000ffff067224 */ /* 0x000fe400078e0a05 */
[----:B------:R-:W-:Y:S02]  /*adb0*/  IMAD.IADD R3, R3, 0x1, R7 ;  /* 0x0000000103037824 */ /* 0x000fe400078e0207 */
[----:B------:R-:W-:Y:S02]  /*adc0*/  IMAD R7, R15, R6, R13 ;  /* 0x000000060f077224 */ /* 0x000fe400078e020d */
[----:B------:R-:W-:-:S02]  /*add0*/  IMAD R4, R4, UR4, RZ ;  /* 0x0000000404047c24 */ /* 0x000fc4000f8e02ff */
[----:B------:R-:W-:-:S04]  /*ade0*/  IMAD.WIDE.U32 R2, R5, UR4, R2 ;  /* 0x0000000405027c25 */ /* 0x000fc8000f8e0002 */
[----:B------:R-:W-:Y:S01]  /*adf0*/  IMAD R13, R5, UR5, R4 ;  /* 0x00000005050d7c24 */ /* 0x000fe2000f8e0204 */
[----:B------:R-:W-:Y:S01]  /*ae00*/  SHF.R.S32.HI R4, RZ, 0x1f, R7 ;  /* 0x0000001fff047819 */ /* 0x000fe20000011407 */
[----:B------:R-:W-:Y:S01]  /*ae10*/  ULDC.64 UR4, c[0x0][0xbd8] ;  /* 0x0002f60000047ab9 */ /* 0x000fe20000000a00 */
[----:B------:R-:W-:Y:S02]  /*ae20*/  IMAD R6, R208, 0x80, R17 ;  /* 0x00000080d0067824 */ /* 0x000fe400078e0211 */
[----:B------:R-:W-:Y:S02]  /*ae30*/  IMAD.IADD R3, R3, 0x1, R13 ;  /* 0x0000000103037824 */ /* 0x000fe400078e020d */
[----:B------:R-:W-:Y:S02]  /*ae40*/  IMAD R4, R4, UR4, RZ ;  /* 0x0000000404047c24 */ /* 0x000fe4000f8e02ff */
[----:B------:R-:W-:-:S04]  /*ae50*/  IMAD.WIDE.U32 R2, R7, UR4, R2 ;  /* 0x0000000407027c25 */ /* 0x000fc8000f8e0002 */
[----:B------:R-:W-:Y:S01]  /*ae60*/  IMAD R5, R7, UR5, R4 ;  /* 0x0000000507057c24 */ /* 0x000fe2000f8e0204 */
[----:B------:R-:W-:Y:S01]  /*ae70*/  ULDC.64 UR4, c[0x0][0xb80] ;  /* 0x0002e00000047ab9 */ /* 0x000fe20000000a00 */
[----:B------:R-:W-:Y:S02]  /*ae80*/  IMAD R15, R0, R15, RZ ;  /* 0x0000000f000f7224 */ /* 0x000fe400078e02ff */
[----:B------:R-:W-:Y:S02]  /*ae90*/  VIADD R4, R6, 0x40 ;  /* 0x0000004006047836 */ /* 0x000fe40000000000 */
[----:B------:R-:W-:Y:S01]  /*aea0*/  IMAD.IADD R3, R3, 0x1, R5 ;  /* 0x0000000103037824 */ /* 0x000fe200078e0205 */
[----:B------:R-:W-:Y:S01]  /*aeb0*/  LEA R5, P2, R2, UR4, 0x1 ;  /* 0x0000000402057c11 */ /* 0x000fe2000f8408ff */
        /* <DEDUP_REMOVED lines=8> */
[----:B------:R0:W2:Y:S01]  /*af40*/  SHFL.IDX PT, R2, R5, RZ, 0x181f ;  /* 0x00181fff05027589 */ /* 0x0000a200000e0000 */
[----:B------:R-:W-:Y:S01]  /*af50*/  VIADD R19, R7, 0x40 ;  /* 0x0000004007137836 */ /* 0x000fe20000000000 */
[----:B------:R-:W-:Y:S02]  /*af60*/  SHF.R.S32.HI R12, RZ, 0x1f, R7 ;  /* 0x0000001fff0c7819 */ /* 0x000fe40000011407 */
[----:B------:R0:W3:Y:S01]  /*af70*/  SHFL.IDX PT, R0, R4, RZ, 0x181f ;  /* 0x00181fff04007589 */ /* 0x0000e200000e0000 */
        /* <DEDUP_REMOVED lines=9> */
[----:B--2---:R-:W-:-:S04]  /*b010*/  @!P5 LEA R20, P6, R7, R2, 0x1 ;  /* 0x000000020714d211 */ /* 0x004fc800078c08ff */
[----:B---3--:R-:W-:Y:S02]  /*b020*/  @!P5 LEA.HI.X R21, R7, R0, R12, 0x1, P6 ;  /* 0x000000000715d211 */ /* 0x008fe400030f0c0c */
        /* <DEDUP_REMOVED lines=10> */
.L_x_1100:
[----:B------:R-:W-:Y:S05]  /*b0d0*/  BSYNC B1 ;  /* 0x0000000000017941 */ /* 0x000fea0003800000 */
.L_x_1099:
[----:B---3--:R3:W0:Y:S01]  /*b0e0*/  SHFL.IDX PT, R0, R4, 0x1, 0x181f ;  /* 0x00381f0004007f89 */ /* 0x00862200000e0000 */
[----:B------:R-:W-:Y:S03]  /*b0f0*/  BSSY B1, `(.L_x_1101) ;  /* 0x0000014000017945 */ /* 0x000fe60003800000 */
[----:B--2-4-:R3:W2:Y:S01]  /*b100*/  SHFL.IDX PT, R2, R5, 0x1, 0x181f ;  /* 0x00381f0005027f89 */ /* 0x0146a200000e0000 */
[----:B------:R-:W-:Y:S05]  /*b110*/  @P1 BRA `(.L_x_1102) ;  /* 0x0000000000441947 */ /* 0x000fea0003800000 */
[----:B------:R-:W-:Y:S02]  /*b120*/  ULDC UR4, c[0x0][0xbc8] ;  /* 0x0002f20000047ab9 */ /* 0x000fe40000000800 */
[----:B------:R-:W-:Y:S02]  /*b130*/  ISETP.GE.AND P4, PT, R7, UR4, PT ;  /* 0x0000000407007c0c */ /* 0x000fe4000bf86270 */
[----:B------:R-:W-:Y:S02]  /*b140*/  ISETP.GE.AND P3, PT, R19, UR4, PT ;  /* 0x0000000413007c0c */ /* 0x000fe4000bf66270 */
[----:B------:R-:W-:Y:S02]  /*b150*/  ISETP.GE.AND P2, PT, R17, UR4, PT ;  /* 0x0000000411007c0c */ /* 0x000fe4000bf46270 */
[----:B------:R-:W-:-:S07]  /*b160*/  ISETP.GE.AND P1, PT, R13, UR4, PT ;  /* 0x000000040d007c0c */ /* 0x000fce000bf26270 */
[-C--:B--2---:R-:W-:Y:S02]  /*b170*/  @!P4 LEA R20, P6, R7, R2.reuse, 0x1 ;  /* 0x000000020714c211 */ /* 0x084fe400078c08ff */
[----:B------:R-:W-:Y:S02]  /*b180*/  @!P3 LEA R24, P5, R19, R2, 0x1 ;  /* 0x000000021318b211 */ /* 0x000fe400078a08ff */
[----:B0-----:R-:W-:Y:S02]  /*b190*/  @!P4 LEA.HI.X R21, R7, R0, R12, 0x1, P6 ;  /* 0x000000000715c211 */ /* 0x001fe400030f0c0c */
        /* <DEDUP_REMOVED lines=9> */
.L_x_1102:
[----:B------:R-:W-:Y:S05]  /*b230*/  BSYNC B1 ;  /* 0x0000000000017941 */ /* 0x000fea0003800000 */
.L_x_1101:
[----:B0-----:R0:W0:Y:S01]  /*b240*/  SHFL.IDX PT, R0, R4, 0x2, 0x181f ;  /* 0x00581f0004007f89 */ /* 0x00102200000e0000 */
[----:B------:R-:W-:Y:S03]  /*b250*/  BSSY B1, `(.L_x_1103) ;  /* 0x0000014000017945 */ /* 0x000fe60003800000 */
[----:B--2-4-:R2:W4:Y:S01]  /*b260*/  SHFL.IDX PT, R2, R5, 0x2, 0x181f ;  /* 0x00581f0005027f89 */ /* 0x01452200000e0000 */
        /* <DEDUP_REMOVED lines=18> */
.L_x_1104:
[----:B------:R-:W-:Y:S05]  /*b390*/  BSYNC B1 ;  /* 0x0000000000017941 */ /* 0x000fea0003800000 */
.L_x_1103:
[----:B0-----:R-:W-:Y:S01]  /*b3a0*/  VIADD R0, R6, 0x60 ;  /* 0x0000006006007836 */ /* 0x001fe20000000000 */
[----:B---3--:R-:W0:Y:S04]  /*b3b0*/  SHFL.IDX PT, R4, R4, 0x3, 0x181f ;  /* 0x00781f0004047f89 */ /* 0x008e2800000e0000 */
[----:B------:R-:W-:Y:S01]  /*b3c0*/  ISETP.GE.AND P0, PT, R0, R15, PT ;  /* 0x0000000f0000720c */ /* 0x000fe20003f06270 */
[----:B----4-:R3:W4:-:S12]  /*b3d0*/  SHFL.IDX PT, R2, R5, 0x3, 0x181f ;  /* 0x00781f0005027f89 */ /* 0x01071800000e0000 */
[----:B---3--:R-:W-:Y:S05]  /*b3e0*/  @P0 BRA `(.L_x_1093) ;  /* 0x0000000000440947 */ /* 0x008fea0003800000 */
[----:B------:R-:W-:Y:S02]  /*b3f0*/  ULDC UR4, c[0x0][0xbc8] ;  /* 0x0002f20000047ab9 */ /* 0x000fe40000000800 */
[----:B------:R-:W-:Y:S02]  /*b400*/  ISETP.GE.AND P3, PT, R7, UR4, PT ;  /* 0x0000000407007c0c */ /* 0x000fe4000bf66270 */
[----:B------:R-:W-:Y:S02]  /*b410*/  ISETP.GE.AND P2, PT, R19, UR4, PT ;  /* 0x0000000413007c0c */ /* 0x000fe4000bf46270 */
[----:B------:R-:W-:Y:S02]  /*b420*/  ISETP.GE.AND P1, PT, R17, UR4, PT ;  /* 0x0000000411007c0c */ /* 0x000fe4000bf26270 */
[----:B------:R-:W-:-:S07]  /*b430*/  ISETP.GE.AND P0, PT, R13, UR4, PT ;  /* 0x000000040d007c0c */ /* 0x000fce000bf06270 */
[----:B----4-:R-:W-:-:S04]  /*b440*/  @!P3 LEA R6, P4, R7, R2, 0x1 ;  /* 0x000000020706b211 */ /* 0x010fc800078808ff */
[----:B0-----:R-:W-:Y:S02]  /*b450*/  @!P3 LEA.HI.X R7, R7, R4, R12, 0x1, P4 ;  /* 0x000000040707b211 */ /* 0x001fe400020f0c0c */
        /* <DEDUP_REMOVED lines=10> */
.L_x_1093:
[----:B------:R-:W-:Y:S05]  /*b500*/  BSYNC B0 ;  /* 0x0000000000007941 */ /* 0x000fea0003800000 */
.L_x_1083:
[----:B------:R-:W-:Y:S02]  /*b510*/  ULDC UR4, c[0x0][0xd3c] ;  /* 0x00034f0000047ab9 */ /* 0x000fe40000000800 */
[----:B------:R-:W-:-:S13]  /*b520*/  ISETP.GE.AND P0, PT, R11, UR4, PT ;  /* 0x000000040b007c0c */ /* 0x000fda000bf06270 */
[----:B------:R-:W-:Y:S05]  /*b530*/  @!P0 BRA `(.L_x_1105) ;  /* 0xffffff5c000c8947 */ /* 0x000fea000383ffff */
[----:B------:R-:W-:Y:S05]  /*b540*/  EXIT ;  /* 0x000000000000794d */ /* 0x000fea0003800000 */
.L_x_1057:
[----:B------:R-:W-:-:S08]  /*b550*/  NOP ;  /* 0x0000000000007918 */ /* 0x000fd00000000000 */
[----:B--2---:R-:W0:-:S00]  /*b560*/  USETMAXREG.DEALLOC.CTAPOOL 0x18 ;  /* 0x00000018000079c8 */ /* 0x004e0000080e0500 */
        /* <DEDUP_REMOVED lines=18> */
.L_x_1106:
[----:B------:R-:W1:Y:S01]  /*b690*/  S2R R0, SR_TID.X ;  /* 0x0000000000007919 */ /* 0x000e620000002100 */
[----:B------:R-:W-:Y:S01]  /*b6a0*/  ULDC UR4, c[0x0][0xd3c] ;  /* 0x00034f0000047ab9 */ /* 0x000fe20000000800 */
[----:B------:R-:W-:Y:S01]  /*b6b0*/  IMAD.MOV.U32 R9, RZ, RZ, RZ ;  /* 0x000000ffff097224 */ /* 0x000fe200078e00ff */
[----:B------:R-:W2:Y:S01]  /*b6c0*/  S2UR UR6, SR_CTAID.X ;  /* 0x00000000000679c3 */ /* 0x000ea20000002500 */
[----:B------:R-:W-:Y:S01]  /*b6d0*/  ULDC UR5, c[0x0][0xd38] ;  /* 0x00034e0000057ab9 */ /* 0x000fe20000000800 */
[----:B-1----:R-:W-:-:S04]  /*b6e0*/  LOP3.LUT R0, R0, 0x1f, RZ, 0xc0, !PT ;  /* 0x0000001f00007812 */ /* 0x002fc800078ec0ff */
[----:B------:R-:W-:-:S04]  /*b6f0*/  ISETP.NE.AND P0, PT, R0, 0x1f, PT ;  /* 0x0000001f0000780c */ /* 0x000fc80003f05270 */
[----:B------:R-:W-:-:S13]  /*b700*/  ISETP.GE.OR P1, PT, R0, UR4, !P0 ;  /* 0x0000000400007c0c */ /* 0x000fda000c726670 */
[----:B0-----:R-:W0:Y:S08]  /*b710*/  @!P1 LDC.64 R2, c[0x0][0xd80] ;  /* 0x00036000ff029b82 */ /* 0x001e300000000a00 */
[----:B------:R-:W1:Y:S01]  /*b720*/  @!P1 LDC.64 R4, c[0x0][0xd78] ;  /* 0x00035e00ff049b82 */ /* 0x000e620000000a00 */
[----:B0-----:R-:W-:-:S05]  /*b730*/  @!P1 IMAD.WIDE.U32 R2, R0, 0x4, R2 ;  /* 0x0000000400029825 */ /* 0x001fca00078e0002 */
[----:B------:R1:W3:Y:S02]  /*b740*/  @!P1 LDG.E R6, desc[UR38][R2.64] ;  /* 0x0000002602069981 */ /* 0x0002e4000c1e1900 */
[----:B-1----:R-:W-:-:S05]  /*b750*/  @!P1 IMAD.WIDE.U32 R2, R0, 0x4, R4 ;  /* 0x0000000400029825 */ /* 0x002fca00078e0004 */
        /* <DEDUP_REMOVED lines=26> */
[----:B--2---:R-:W-:-:S13]  /*b900*/  ISETP.GT.AND P6, PT, R7, UR6, PT ;  /* 0x0000000607007c0c */ /* 0x004fda000bfc4270 */
[----:B------:R-:W-:Y:S05]  /*b910*/  @P6 BRA `(.L_x_1108) ;  /* 0x0000000000a46947 */ /* 0x000fea0003800000 */
[----:B------:R-:W-:Y:S01]  /*b920*/  IMAD.MOV.U32 R7, RZ, RZ, R4 ;  /* 0x000000ffff077224 */ /* 0x000fe200078e0004 */
[----:B------:R-:W-:Y:S01]  /*b930*/  UMOV UR4, URZ ;  /* 0x0000003f00047c82 */ /* 0x000fe20008000000 */
[----:B------:R-:W-:-:S05]  /*b940*/  ULDC UR5, c[0x0][0xd38] ;  /* 0x00034e0000057ab9 */ /* 0x000fca0000000800 */
.L_x_1110:
        /* <DEDUP_REMOVED lines=12> */
[----:B0-----:R-:W-:-:S05]  /*ba10*/  @!P6 IMAD.WIDE R2, R9, 0x4, R2 ;  /* 0x000000040902e825 */ /* 0x001fca00078e0202 */
[----:B------:R1:W2:Y:S02]  /*ba20*/  @!P6 LDG.E R6, desc[UR38][R2.64] ;  /* 0x000000260206e981 */ /* 0x0002a4000c1e1900 */
[----:B-1----:R-:W-:-:S04]  /*ba30*/  @!P6 IMAD.WIDE R2, R9, 0x4, R4 ;  /* 0x000000040902e825 */ /* 0x002fc800078e0204 */
[----:B------:R-:W-:-:S06]  /*ba40*/  IMAD.MOV.U32 R9, RZ, RZ, RZ ;  /* 0x000000ffff097224 */ /* 0x000fcc00078e00ff */
        /* <DEDUP_REMOVED lines=22> */
.L_x_1108:
        /* <DEDUP_REMOVED lines=20> */
.L_x_1111:
[----:B-1----:R-:W-:Y:S01]  /*bcf0*/  IMAD R11, R12, UR5, R11 ;  /* 0x000000050c0b7c24 */ /* 0x002fe2000f8e020b */
[----:B------:R-:W1:Y:S01]  /*bd00*/  MUFU.RCP R10, R10 ;  /* 0x0000000a000a7308 */ /* 0x000e620000001000 */
[----:B0-----:R-:W-:Y:S02]  /*bd10*/  IMAD R9, R15, R4, RZ ;  /* 0x000000040f097224 */ /* 0x001fe400078e02ff */
[----:B------:R-:W-:Y:S01]  /*bd20*/  IMAD.MOV.U32 R2, RZ, RZ, RZ ;  /* 0x000000ffff027224 */ /* 0x000fe200078e00ff */
[----:B------:R0:W-:Y:S03]  /*bd30*/  STL [R1], R11 ;  /* 0x0000000b01007387 */ /* 0x0001e60000100800 */
[----:B------:R-:W-:Y:S01]  /*bd40*/  IMAD.HI.U32 R2, R3, R9, R2 ;  /* 0x0000000903027227 */ /* 0x000fe200078e0002 */
[----:B------:R-:W-:Y:S02]  /*bd50*/  IADD3 R9, -R11, UR6, RZ ;  /* 0x000000060b097c10 */ /* 0x000fe4000fffe1ff */
[----:B------:R-:W-:-:S02]  /*bd60*/  IABS R3, R6 ;  /* 0x0000000600037213 */ /* 0x000fc40000000000 */
[----:B------:R-:W-:-:S03]  /*bd70*/  IABS R13, R9 ;  /* 0x00000009000d7213 */ /* 0x000fc60000000000 */
[----:B------:R-:W-:Y:S02]  /*bd80*/  IMAD.MOV R12, RZ, RZ, -R3 ;  /* 0x000000ffff0c7224 */ /* 0x000fe400078e0a03 */
[----:B0-----:R-:W-:-:S04]  /*bd90*/  IMAD.HI.U32 R11, R2, R13, RZ ;  /* 0x0000000d020b7227 */ /* 0x001fc800078e00ff */
[----:B-1----:R-:W-:Y:S02]  /*bda0*/  VIADD R3, R10, 0xffffffe ;  /* 0x0ffffffe0a037836 */ /* 0x002fe40000000000 */
[----:B------:R-:W-:-:S04]  /*bdb0*/  IMAD R13, R11, R12, R13 ;  /* 0x0000000c0b0d7224 */ /* 0x000fc800078e020d */
[----:B------:R-:W0:Y:S01]  /*bdc0*/  F2I.FTZ.U32.TRUNC.NTZ R3, R3 ;  /* 0x0000000300037305 */ /* 0x000e22000021f000 */
[----:B------:R-:W-:-:S13]  /*bdd0*/  ISETP.GT.U32.AND P1, PT, R4, R13, PT ;  /* 0x0000000d0400720c */ /* 0x000fda0003f24070 */
[----:B------:R-:W-:Y:S02]  /*bde0*/  @!P1 IMAD.IADD R13, R13, 0x1, -R4 ;  /* 0x000000010d0d9824 */ /* 0x000fe400078e0a04 */
[----:B0-----:R-:W-:Y:S02]  /*bdf0*/  IMAD.MOV R2, RZ, RZ, -R3 ;  /* 0x000000ffff027224 */ /* 0x001fe400078e0a03 */
[----:B------:R-:W-:Y:S01]  /*be00*/  @!P1 VIADD R11, R11, 0x1 ;  /* 0x000000010b0b9836 */ /* 0x000fe20000000000 */
[----:B------:R-:W-:Y:S01]  /*be10*/  ISETP.GE.U32.AND P0, PT, R13, R4, PT ;  /* 0x000000040d00720c */ /* 0x000fe20003f06070 */
[----:B------:R-:W-:Y:S01]  /*be20*/  IMAD R13, R2, R7, RZ ;  /* 0x00000007020d7224 */ /* 0x000fe200078e02ff */
[----:B------:R-:W-:Y:S01]  /*be30*/  ISETP.NE.AND P1, PT, R6, RZ, PT ;  /* 0x000000ff0600720c */ /* 0x000fe20003f25270 */
[----:B------:R-:W-:-:S04]  /*be40*/  IMAD.MOV.U32 R2, RZ, RZ, RZ ;  /* 0x000000ffff027224 */ /* 0x000fc800078e00ff */
[----:B------:R-:W-:Y:S01]  /*be50*/  IMAD.HI.U32 R4, R3, R13, R2 ;  /* 0x0000000d03047227 */ /* 0x000fe200078e0002 */
[----:B------:R-:W-:-:S04]  /*be60*/  LOP3.LUT R2, R9, R6, RZ, 0x3c, !PT ;  /* 0x0000000609027212 */ /* 0x000fc800078e3cff */
[----:B------:R-:W-:Y:S01]  /*be70*/  ISETP.GE.AND P2, PT, R2, RZ, PT ;  /* 0x000000ff0200720c */ /* 0x000fe20003f46270 */
[----:B------:R-:W-:Y:S01]  /*be80*/  @P0 VIADD R11, R11, 0x1 ;  /* 0x000000010b0b0836 */ /* 0x000fe20000000000 */
[----:B------:R-:W-:-:S05]  /*be90*/  IABS R2, R8 ;  /* 0x0000000800027213 */ /* 0x000fca0000000000 */
[----:B------:R-:W-:-:S06]  /*bea0*/  IMAD.MOV R2, RZ, RZ, -R2 ;  /* 0x000000ffff027224 */ /* 0x000fcc00078e0a02 */
[----:B------:R-:W-:Y:S01]  /*beb0*/  @!P2 IMAD.MOV R11, RZ, RZ, -R11 ;  /* 0x000000ffff0ba224 */ /* 0x000fe200078e0a0b */
[----:B------:R-:W-:-:S04]  /*bec0*/  @!P1 LOP3.LUT R11, RZ, R6, RZ, 0x33, !PT ;  /* 0x00000006ff0b9212 */ /* 0x000fc800078e33ff */
[-C--:B------:R-:W-:Y:S01]  /*bed0*/  IABS R3, R11.reuse ;  /* 0x0000000b00037213 */ /* 0x080fe20000000000 */
[----:B------:R-:W-:-:S04]  /*bee0*/  IMAD R6, R6, R11, RZ ;  /* 0x0000000b06067224 */ /* 0x000fc800078e02ff */
[----:B------:R-:W-:-:S04]  /*bef0*/  IMAD.HI.U32 R4, R4, R3, RZ ;  /* 0x0000000304047227 */ /* 0x000fc800078e00ff */
[----:B------:R-:W-:Y:S02]  /*bf00*/  IMAD R2, R4, R2, R3 ;  /* 0x0000000204027224 */ /* 0x000fe400078e0203 */
[----:B------:R-:W-:-:S03]  /*bf10*/  IMAD.IADD R6, R9, 0x1, -R6 ;  /* 0x0000000109067824 */ /* 0x000fc600078e0a06 */
[----:B------:R-:W-:Y:S02]  /*bf20*/  ISETP.GT.U32.AND P1, PT, R7, R2, PT ;  /* 0x000000020700720c */ /* 0x000fe40003f24070 */
[----:B------:R1:W-:Y:S11]  /*bf30*/  STL [R1+0x4], R6 ;  /* 0x0000040601007387 */ /* 0x0003f60000100800 */
[----:B------:R-:W-:-:S02]  /*bf40*/  @!P1 IMAD.IADD R2, R2, 0x1, -R7 ;  /* 0x0000000102029824 */ /* 0x000fc400078e0a07 */
        /* <DEDUP_REMOVED lines=11> */
[----:B------:R-:W-:Y:S02]  /*c000*/  VIADD R2, R5, UR4 ;  /* 0x0000000405027c36 */ /* 0x000fe40008000000 */
[----:B------:R-:W-:-:S03]  /*c010*/  IMAD R3, R11, 0x10000, R4 ;  /* 0x000100000b037824 */ /* 0x000fc600078e0204 */
[----:B------:R1:W-:Y:S04]  /*c020*/  STL [R1+0xc], R2 ;  /* 0x00000c0201007387 */ /* 0x0003e80000100800 */
[----:B------:R1:W-:Y:S01]  /*c030*/  STL [R1+0x8], R3 ;  /* 0x0000080301007387 */ /* 0x0003e20000100800 */
[----:B------:R-:W-:Y:S05]  /*c040*/  BRA `(.L_x_1112) ;  /* 0x0000000000107947 */ /* 0x000fea0003800000 */
.L_x_1109:
[----:B------:R-:W-:Y:S01]  /*c050*/  IMAD.U32 R2, RZ, RZ, UR6 ;  /* 0x00000006ff027e24 */ /* 0x000fe2000f8e00ff */
[----:B------:R0:W-:Y:S04]  /*c060*/  STL [R1+0x4], RZ ;  /* 0x000004ff01007387 */ /* 0x0001e80000100800 */
[----:B------:R0:W-:Y:S04]  /*c070*/  STL [R1+0x8], RZ ;  /* 0x000008ff01007387 */ /* 0x0001e80000100800 */
[----:B------:R0:W-:Y:S02]  /*c080*/  STL [R1], R2 ;  /* 0x0000000201007387 */ /* 0x0001e40000100800 */
.L_x_1112:
[----:B------:R-:W2:Y:S04]  /*c090*/  LDL R4, [R1] ;  /* 0x0000000001047983 */ /* 0x000ea80000100800 */
[----:B------:R-:W2:Y:S04]  /*c0a0*/  LDL R5, [R1+0x4] ;  /* 0x0000040001057983 */ /* 0x000ea80000100800 */
[----:B-1----:R-:W2:Y:S04]  /*c0b0*/  LDL R6, [R1+0x8] ;  /* 0x0000080001067983 */ /* 0x002ea80000100800 */
[----:B------:R-:W2:Y:S01]  /*c0c0*/  LDL R7, [R1+0xc] ;  /* 0x00000c0001077983 */ /* 0x000ea20000100800 */
[----:B------:R-:W-:-:S13]  /*c0d0*/  ISETP.NE.AND P0, PT, R0, RZ, PT ;  /* 0x000000ff0000720c */ /* 0x000fda0003f05270 */
[----:B------:R-:W1:Y:S01]  /*c0e0*/  @!P0 S2R R3, SR_CgaCtaId ;  /* 0x0000000000038919 */ /* 0x000e620000008800 */
[----:B------:R-:W-:-:S04]  /*c0f0*/  @!P0 MOV R0, 0x400 ;  /* 0x0000040000008802 */ /* 0x000fc80000000f00 */
[----:B-1----:R-:W-:-:S05]  /*c100*/  @!P0 LEA R0, R3, R0, 0x18 ;  /* 0x0000000003008211 */ /* 0x002fca00078ec0ff */
[----:B--2---:R1:W-:Y:S01]  /*c110*/  @!P0 STS.128 [R0+0x324d0], R4 ;  /* 0x0324d00400008388 */ /* 0x0043e20000000c00 */
[----:B------:R-:W-:Y:S06]  /*c120*/  BAR.ARV 0x5, 0x180 ;  /* 0x0146000000007b1d */ /* 0x000fec0000002000 */
.L_x_1107:
        /* <DEDUP_REMOVED lines=8> */
[----:B--2---:R-:W2:Y:S01]  /*c1b0*/  S2R R5, SR_TID.X ;  /* 0x0000000000057919 */ /* 0x004ea20000002100 */
[----:B------:R-:W3:Y:S01]  /*c1c0*/  S2UR UR5, SR_CgaCtaId ;  /* 0x00000000000579c3 */ /* 0x000ee20000008800 */
[----:B------:R-:W-:Y:S01]  /*c1d0*/  UMOV UR4, 0x400 ;  /* 0x0000040000047882 */ /* 0x000fe20000000000 */
[----:B------:R-:W-:Y:S01]  /*c1e0*/  BSSY B8, `(.L_x_1113) ;  /* 0x000061d000087945 */ /* 0x000fe20003800000 */
[----:B------:R-:W-:Y:S01]  /*c1f0*/  IMAD.MOV.U32 R19, RZ, RZ, RZ ;  /* 0x000000ffff137224 */ /* 0x000fe200078e00ff */
[----:B------:R-:W-:Y:S01]  /*c200*/  ULDC UR40, c[0x0][0xc] ;  /* 0x0000030000287ab9 */ /* 0x000fe20000000800 */
[----:B------:R-:W-:Y:S01]  /*c210*/  ULDC.64 UR36, c[0x0][0x198] ;  /* 0x0000660000247ab9 */ /* 0x000fe20000000a00 */
[----:B---3--:R-:W-:-:S06]  /*c220*/  ULEA UR4, UR5, UR4, 0x18 ;  /* 0x0000000405047291 */ /* 0x008fcc000f8ec03f */
[----:B------:R-:W-:Y:S01]  /*c230*/  IMAD.U32 R18, RZ, RZ, UR4 ;  /* 0x00000004ff127e24 */ /* 0x000fe2000f8e00ff */
[C---:B--2---:R-:W-:Y:S01]  /*c240*/  LOP3.LUT R4, R5.reuse, 0x7f, RZ, 0xc0, !PT ;  /* 0x0000007f05047812 */ /* 0x044fe200078ec0ff */
[----:B-1----:R-:W-:-:S05]  /*c250*/  IMAD.SHL.U32 R0, R5, 0x8, RZ ;  /* 0x0000000805007824 */ /* 0x002fca00078e00ff */
[C---:B0-----:R-:W-:Y:S02]  /*c260*/  LOP3.LUT R2, R0.reuse, 0x1f8, RZ, 0xc0, !PT ;  /* 0x000001f800027812 */ /* 0x041fe400078ec0ff */
[----:B------:R-:W-:Y:S02]  /*c270*/  LOP3.LUT R0, R0, 0x38, RZ, 0xc0, !PT ;  /* 0x0000003800007812 */ /* 0x000fe400078ec0ff */
[----:B------:R-:W-:Y:S01]  /*c280*/  LOP3.LUT R3, R2, 0x38, R5, 0x78, !PT ;  /* 0x0000003802037812 */ /* 0x000fe200078e7805 */
[----:B------:R-:W-:Y:S01]  /*c290*/  IMAD.SHL.U32 R2, R4, 0x8, RZ ;  /* 0x0000000804027824 */ /* 0x000fe200078e00ff */
[----:B------:R-:W-:-:S04]  /*c2a0*/  SHF.R.U32.HI R4, RZ, 0x3, R4 ;  /* 0x00000003ff047819 */ /* 0x000fc80000011604 */
[----:B------:R-:W-:Y:S01]  /*c2b0*/  LOP3.LUT R3, R3, 0x200, R2, 0xf8, !PT ;  /* 0x0000020003037812 */ /* 0x000fe200078ef802 */
[----:B------:R-:W-:-:S04]  /*c2c0*/  IMAD.SHL.U32 R2, R5, 0x10, RZ ;  /* 0x0000001005027824 */ /* 0x000fc800078e00ff */
[----:B------:R-:W-:Y:S01]  /*c2d0*/  IMAD R3, R3, 0x2, R18 ;  /* 0x0000000203037824 */ /* 0x000fe200078e0212 */
[----:B------:R-:W-:Y:S01]  /*c2e0*/  LOP3.LUT R4, R4, 0x70, R2, 0xf8, !PT ;  /* 0x0000007004047812 */ /* 0x000fe200078ef802 */
[----:B------:R-:W-:-:S03]  /*c2f0*/  IMAD.MOV.U32 R2, RZ, RZ, 0x1 ;  /* 0x00000001ff027424 */ /* 0x000fc600078e00ff */
[----:B------:R0:W-:Y:S04]  /*c300*/  STL [R1+0x10], R3 ;  /* 0x0000100301007387 */ /* 0x0001e80000100800 */
[----:B------:R-:W-:Y:S04]  /*c310*/  STL [R1+0x70], RZ ;  /* 0x000070ff01007387 */ /* 0x000fe80000100800 */
[----:B------:R1:W-:Y:S01]  /*c320*/  STL [R1+0x18], R2 ;  /* 0x0000180201007387 */ /* 0x0003e20000100800 */
[C---:B0-----:R-:W-:Y:S02]  /*c330*/  LOP3.LUT R3, R0.reuse, 0x40, RZ, 0xfc, !PT ;  /* 0x0000004000037812 */ /* 0x041fe400078efcff */
[----:B-1----:R-:W-:-:S02]  /*c340*/  LOP3.LUT R2, R0, 0x80, RZ, 0xfc, !PT ;  /* 0x0000008000027812 */ /* 0x002fc400078efcff */
[----:B------:R-:W-:-:S07]  /*c350*/  LOP3.LUT R0, R0, 0xc0, RZ, 0xfc, !PT ;  /* 0x000000c000007812 */ /* 0x000fce00078efcff */
.L_x_1221:
[----:B--2---:R-:W2:Y:S01]  /*c360*/  LDL R0, [R1+0xc] ;  /* 0x00000c0001007983 */ /* 0x004ea20000100800 */
[----:B-1----:R-:W2:Y:S01]  /*c370*/  LDC.64 R2, c[0x0][0xd88] ;  /* 0x00036200ff027b82 */ /* 0x002ea20000000a00 */
[----:B------:R-:W-:Y:S05]  /*c380*/  YIELD ;  /* 0x0000000000007946 */ /* 0x000fea0003800000 */
[----:B------:R-:W-:Y:S01]  /*c390*/  ULDC.64 UR4, c[0x0][0xb20] ;  /* 0x0002c80000047ab9 */ /* 0x000fe20000000a00 */
[----:B---3--:R-:W-:Y:S01]  /*c3a0*/  IMAD.MOV.U32 R6, RZ, RZ, RZ ;  /* 0x000000ffff067224 */ /* 0x008fe200078e00ff */
[----:B------:R-:W-:Y:S01]  /*c3b0*/  ISETP.NE.U32.AND P0, PT, RZ, UR4, PT ;  /* 0x00000004ff007c0c */ /* 0x000fe2000bf05070 */
[----:B------:R-:W-:Y:S01]  /*c3c0*/  ULDC.64 UR6, c[0x0][0xb10] ;  /* 0x0002c40000067ab9 */ /* 0x000fe20000000a00 */
[----:B------:R-:W-:Y:S01]  /*c3d0*/  ULDC.64 UR8, c[0x0][0xb00] ;  /* 0x0002c00000087ab9 */ /* 0x000fe20000000a00 */
[----:B--2---:R-:W-:-:S05]  /*c3e0*/  IMAD.WIDE R2, R0, 0x4, R2 ;  /* 0x0000000400027825 */ /* 0x004fca00078e0202 */
[----:B------:R-:W2:Y:S01]  /*c3f0*/  LDG.E R10, desc[UR38][R2.64] ;  /* 0x00000026020a7981 */ /* 0x000ea2000c1e1900 */
        /* <DEDUP_REMOVED lines=8> */
[----:B0-----:R-:W-:Y:S01]  /*c480*/  SHF.L.U64.HI R9, R10, 0x2, R4 ;  /* 0x000000020a097819 */ /* 0x001fe20000010204 */
        /* <DEDUP_REMOVED lines=37> */
.L_x_1114:
        /* <DEDUP_REMOVED lines=18> */
.L_x_1115:
[----:B------:R-:W-:Y:S05]  /*c800*/  @!P0 BRA `(.L_x_1116) ;  /* 0x00000000000c8947 */ /* 0x000fea0003800000 */
[----:B------:R-:W2:Y:S04]  /*c810*/  LDG.E R6, desc[UR38][R4.64] ;  /* 0x0000002604067981 */ /* 0x000ea8000c1e1900 */
[----:B------:R-:W2:Y:S02]  /*c820*/  LDG.E R4, desc[UR38][R4.64+0x4] ;  /* 0x0000042604047981 */ /* 0x000ea4000c1e1900 */
[----:B--2---:R-:W-:-:S07]  /*c830*/  IMAD.IADD R6, R4, 0x1, -R6 ;  /* 0x0000000104067824 */ /* 0x004fce00078e0a06 */
.L_x_1116:
        /* <DEDUP_REMOVED lines=16> */
[----:B------:R-:W3:Y:S02]  /*c940*/  @!P0 LDC R0, c[0x0][0xae8] ;  /* 0x0002ba00ff008b82 */ /* 0x000ee40000000800 */
[----:B---3--:R-:W-:-:S04]  /*c950*/  IABS R4, R0 ;  /* 0x0000000000047213 */ /* 0x008fc80000000000 */
[----:B------:R-:W1:Y:S08]  /*c960*/  I2F.RP R2, R4 ;  /* 0x0000000400027306 */ /* 0x000e700000209400 */
[----:B-1----:R-:W1:Y:S02]  /*c970*/  MUFU.RCP R2, R2 ;  /* 0x0000000200027308 */ /* 0x002e640000001000 */
[----:B-1----:R-:W-:-:S06]  /*c980*/  VIADD R2, R2, 0xffffffe ;  /* 0x0ffffffe02027836 */ /* 0x002fcc0000000000 */
[----:B------:R-:W1:Y:S02]  /*c990*/  F2I.FTZ.U32.TRUNC.NTZ R3, R2 ;  /* 0x0000000200037305 */ /* 0x000e64000021f000 */
[----:B-1----:R-:W-:-:S04]  /*c9a0*/  IMAD.MOV R2, RZ, RZ, -R3 ;  /* 0x000000ffff027224 */ /* 0x002fc800078e0a03 */
[----:B------:R-:W-:Y:S02]  /*c9b0*/  IMAD R5, R2, R4, RZ ;  /* 0x0000000402057224 */ /* 0x000fe400078e02ff */
[----:B------:R-:W-:-:S04]  /*c9c0*/  IMAD.MOV.U32 R2, RZ, RZ, RZ ;  /* 0x000000ffff027224 */ /* 0x000fc800078e00ff */
[----:B--2---:R-:W-:Y:S01]  /*c9d0*/  IMAD.HI.U32 R7, R3, R5, R2 ;  /* 0x0000000503077227 */ /* 0x004fe200078e0002 */
        /* <DEDUP_REMOVED lines=19> */
.L_x_1118:
[----:B------:R-:W-:Y:S05]  /*cb10*/  BSYNC B0 ;  /* 0x0000000000007941 */ /* 0x000fea0003800000 */
.L_x_1117:
[----:B------:R-:W-:Y:S01]  /*cb20*/  IMAD.MOV.U32 R0, RZ, RZ, R10 ;  /* 0x000000ffff007224 */ /* 0x000fe200078e000a */
[----:B------:R-:W-:Y:S03]  /*cb30*/  BSSY B7, `(.L_x_1119) ;  /* 0x00004ad000077945 */ /* 0x000fe60003800000 */
[----:B------:R-:W-:-:S05]  /*cb40*/  IMAD R2, R9, R0, RZ ;  /* 0x0000000009027224 */ /* 0x000fca00078e02ff */
[----:B------:R-:W-:Y:S01]  /*cb50*/  VIADDMNMX R0, R2, R0, R8, PT ;  /* 0x0000000002007246 */ /* 0x000fe20003800108 */
[----:B------:R4:W-:Y:S03]  /*cb60*/  STL [R1+0x24], R2 ;  /* 0x0000240201007387 */ /* 0x0009e60000100800 */
[----:B------:R-:W-:Y:S01]  /*cb70*/  ISETP.GT.AND P0, PT, R0, R2, PT ;  /* 0x000000020000720c */ /* 0x000fe20003f04270 */
[----:B------:R4:W-:-:S12]  /*cb80*/  STL [R1+0x3c], R0 ;  /* 0x00003c0001007387 */ /* 0x0009d80000100800 */
[----:B----4-:R-:W-:Y:S05]  /*cb90*/  @P0 BRA `(.L_x_1120) ;  /* 0x0000000000480947 */ /* 0x010fea0003800000 */
[----:B------:R-:W4:Y:S02]  /*cba0*/  S2R R0, SR_TID.X ;  /* 0x0000000000007919 */ /* 0x000f240000002100 */
[----:B----4-:R-:W-:-:S04]  /*cbb0*/  LOP3.LUT R0, R0, 0x7f, RZ, 0xc0, !PT ;  /* 0x0000007f00007812 */ /* 0x010fc800078ec0ff */
[----:B------:R-:W-:-:S13]  /*cbc0*/  ISETP.NE.AND P0, PT, R0, RZ, PT ;  /* 0x000000ff0000720c */ /* 0x000fda0003f05270 */
[----:B------:R-:W-:Y:S05]  /*cbd0*/  @P0 BRA `(.L_x_1121) ;  /* 0x0000004800880947 */ /* 0x000fea0003800000 */
[----:B------:R-:W4:Y:S01]  /*cbe0*/  S2R R3, SR_LANEID ;  /* 0x0000000000037919 */ /* 0x000f220000000000 */
[----:B------:R-:W-:Y:S02]  /*cbf0*/  VOTEU.ANY UR4, UPT, PT ;  /* 0x0000000000047886 */ /* 0x000fe400038e0100 */
[----:B------:R-:W4:Y:S08]  /*cc00*/  FLO.U32 R0, UR4 ;  /* 0x0000000400007d00 */ /* 0x000f3000080e0000 */
[----:B------:R-:W5:Y:S01]  /*cc10*/  POPC R5, UR4 ;  /* 0x0000000400057d09 */ /* 0x000f620008000000 */
[----:B----4-:R-:W-:-:S02]  /*cc20*/  ISETP.EQ.U32.AND P0, PT, R0, R3, PT ;  /* 0x000000030000720c */ /* 0x010fc40003f02070 */
[----:B------:R-:W5:Y:S11]  /*cc30*/  LDC.64 R2, c[0x0][0xd60] ;  /* 0x00035800ff027b82 */ /* 0x000f760000000a00 */
[----:B-----5:R-:W4:Y:S01]  /*cc40*/  @P0 ATOMG.E.ADD.STRONG.GPU PT, R3, desc[UR38][R2.64], R5 ;  /* 0x00000005020309a8 */ /* 0x020f2200081ee1e6 */
[----:B---3--:R-:W3:Y:S02]  /*cc50*/  S2R R4, SR_LTMASK ;  /* 0x0000000000047919 */ /* 0x008ee40000003900 */
[----:B---3--:R-:W-:-:S04]  /*cc60*/  LOP3.LUT R4, R4, UR4, RZ, 0xc0, !PT ;  /* 0x0000000404047c12 */ /* 0x008fc8000f8ec0ff */
[----:B--2---:R-:W2:Y:S01]  /*cc70*/  POPC R7, R4 ;  /* 0x0000000400077309 */ /* 0x004ea20000000000 */
[----:B----4-:R-:W2:Y:S02]  /*cc80*/  SHFL.IDX PT, R0, R3, R0, 0x1f ;  /* 0x00001f0003007589 */ /* 0x010ea400000e0000 */
[----:B--2---:R-:W-:-:S05]  /*cc90*/  IADD3 R0, R0, UR40, R7 ;  /* 0x0000002800007c10 */ /* 0x004fca000fffe007 */
[----:B------:R4:W-:Y:S01]  /*cca0*/  STL [R1], R0 ;  /* 0x0000000001007387 */ /* 0x0009e20000100800 */
[----:B------:R-:W-:Y:S05]  /*ccb0*/  BRA `(.L_x_1121) ;  /* 0x0000004800507947 */ /* 0x000fea0003800000 */
.L_x_1120:
        /* <DEDUP_REMOVED lines=8> */
[----:B---3--:R-:W-:Y:S02]  /*cd40*/  IMAD.U32 R4, RZ, RZ, UR6 ;  /* 0x00000006ff047e24 */ /* 0x008fe4000f8e00ff */
[----:B------:R-:W3:Y:S01]  /*cd50*/  LDC.64 R2, c[0x4][R2] ;  /* 0x0100000002027b82 */ /* 0x000ee20000000a00 */
[----:B------:R-:W-:Y:S02]  /*cd60*/  IMAD.U32 R5, RZ, RZ, UR7 ;  /* 0x00000007ff057e24 */ /* 0x000fe4000f8e00ff */
[----:B------:R-:W-:Y:S02]  /*cd70*/  IMAD.U32 R6, RZ, RZ, UR8 ;  /* 0x00000008ff067e24 */ /* 0x000fe4000f8e00ff */
[----:B--2---:R-:W-:-:S02]  /*cd80*/  IMAD.U32 R7, RZ, RZ, UR9 ;  /* 0x00000009ff077e24 */ /* 0x004fc4000f8e00ff */
[----:B-1----:R-:W-:Y:S02]  /*cd90*/  IMAD.U32 R10, RZ, RZ, UR4 ;  /* 0x00000004ff0a7e24 */ /* 0x002fe4000f8e00ff */
[----:B0-----:R-:W-:Y:S02]  /*cda0*/  IMAD.U32 R11, RZ, RZ, UR5 ;  /* 0x00000005ff0b7e24 */ /* 0x001fe4000f8e00ff */
[----:B------:R-:W-:Y:S02]  /*cdb0*/  IMAD.MOV.U32 R8, RZ, RZ, 0x70 ;  /* 0x00000070ff087424 */ /* 0x000fe400078e00ff */
[----:B------:R-:W-:Y:S02]  /*cdc0*/  IMAD.MOV.U32 R12, RZ, RZ, 0x1 ;  /* 0x00000001ff0c7424 */ /* 0x000fe400078e00ff */
[----:B------:R-:W-:-:S07]  /*cdd0*/  IMAD.MOV.U32 R13, RZ, RZ, RZ ;  /* 0x000000ffff0d7224 */ /* 0x000fce00078e00ff */
[----:B------:R-:W-:-:S07]  /*cde0*/  LEPC R20, `(.L_x_1123) ;  /* 0x000000001014794e */ /* 0x000fce0000000000 */
[----:B---3--:R-:W-:Y:S05]  /*cdf0*/  CALL.ABS.NOINC R2 ;  /* 0x0000000002007343 */ /* 0x008fea0003c00000 */
.L_x_1123:
[----:B------:R-:W-:Y:S05]  /*ce00*/  BSYNC B6 ;  /* 0x0000000000067941 */ /* 0x000fea0003800000 */
.L_x_1122:
        /* <DEDUP_REMOVED lines=9> */
[----:B---3--:R-:W-:Y:S02]  /*cea0*/  IMAD.U32 R4, RZ, RZ, UR6 ;  /* 0x00000006ff047e24 */ /* 0x008fe4000f8e00ff */
        /* <DEDUP_REMOVED lines=9> */
[----:B----4-:R-:W-:Y:S05]  /*cf40*/  CALL.ABS.NOINC R2 ;  /* 0x0000000002007343 */ /* 0x010fea0003c00000 */
.L_x_1126:
        /* <DEDUP_REMOVED lines=16> */
.L_x_1125:
[----:B------:R-:W-:Y:S05]  /*d050*/  BSYNC B6 ;  /* 0x0000000000067941 */ /* 0x000fea0003800000 */
.L_x_1124:
[----:B---3--:R-:W3:Y:S01]  /*d060*/  LDL.LU R4, [R1+0x1c] ;  /* 0x00001c0001047983 */ /* 0x008ee20000300800 */
[----:B------:R-:W-:-:S03]  /*d070*/  ULDC.64 UR4, c[0x0][0xaf0] ;  /* 0x0002bc0000047ab9 */ /* 0x000fc60000000a00 */
[----:B--2---:R-:W2:Y:S01]  /*d080*/  LDL R7, [R1+0x8] ;  /* 0x0000080001077983 */ /* 0x004ea20000100800 */
[----:B------:R-:W-:-:S03]  /*d090*/  ISETP.NE.U32.AND P0, PT, RZ, UR4, PT ;  /* 0x00000004ff007c0c */ /* 0x000fc6000bf05070 */
[----:B------:R-:W4:Y:S01]  /*d0a0*/  LDL R0, [R1+0x3c] ;  /* 0x00003c0001007983 */ /* 0x000f220000100800 */
[----:B------:R-:W-:-:S13]  /*d0b0*/  ISETP.NE.AND.EX P0, PT, RZ, UR5, PT, P0 ;  /* 0x00000005ff007c0c */ /* 0x000fda000bf05300 */
[----:B------:R-:W-:-:S04]  /*d0c0*/  @P0 IADD3 R2, P1, R16, UR4, RZ ;  /* 0x0000000410020c10 */ /* 0x000fc8000ff3e0ff */
[----:B---3--:R-:W-:Y:S01]  /*d0d0*/  @P0 IADD3.X R3, R4, UR5, RZ, P1, !PT ;  /* 0x0000000504030c10 */ /* 0x008fe20008ffe4ff */
[----:B------:R-:W-:-:S04]  /*d0e0*/  ULDC.64 UR4, c[0x0][0xb00] ;  /* 0x0002c00000047ab9 */ /* 0x000fc80000000a00 */
[----:B--2---:R2:W3:Y:S02]  /*d0f0*/  @P0 LDG.E R7, desc[UR38][R2.64] ;  /* 0x0000002602070981 */ /* 0x0044e4000c1e1900 */
        /* <DEDUP_REMOVED lines=14> */
.L_x_1238:
[----:B--2---:R-:W2:Y:S01]  /*d1e0*/  LDL.LU R4, [R1+0x14] ;  /* 0x0000140001047983 */ /* 0x004ea20000300800 */
[----:B------:R-:W-:Y:S02]  /*d1f0*/  PLOP3.LUT P1, PT, PT, PT, PT, 0x8, 0x0 ;  /* 0x000000000000781c */ /* 0x000fe40003f2e170 */
[----:B---3--:R-:W-:Y:S01]  /*d200*/  ISETP.NE.AND P0, PT, R14, RZ, PT ;  /* 0x000000ff0e00720c */ /* 0x008fe20003f05270 */
        /* <DEDUP_REMOVED lines=8> */
.L_x_1241:
[----:B------:R-:W-:Y:S05]  /*d290*/  @!P6 BRA `(.L_x_1128) ;  /* 0x0000000000fce947 */ /* 0x000fea0003800000 */
[----:B------:R-:W-:-:S04]  /*d2a0*/  ISETP.NE.U32.AND P0, PT, R2, RZ, PT ;  /* 0x000000ff0200720c */ /* 0x000fc80003f05070 */
[----:B------:R-:W-:-:S13]  /*d2b0*/  ISETP.NE.AND.EX P0, PT, R3, RZ, PT, P0 ;  /* 0x000000ff0300720c */ /* 0x000fda0003f05300 */
[----:B------:R-:W-:Y:S05]  /*d2c0*/  @!P0 BRA `(.L_x_1130) ;  /* 0x0000000000508947 */ /* 0x000fea0003800000 */
[----:B------:R-:W2:Y:S01]  /*d2d0*/  LDC R6, c[0x0][0x43c] ;  /* 0x00010f00ff067b82 */ /* 0x000ea20000000800 */
[----:B------:R-:W-:Y:S01]  /*d2e0*/  IMAD.MOV.U32 R9, RZ, RZ, R0 ;  /* 0x000000ffff097224 */ /* 0x000fe200078e0000 */
[----:B------:R-:W-:-:S03]  /*d2f0*/  ULDC.64 UR4, c[0x0][0x428] ;  /* 0x00010a0000047ab9 */ /* 0x000fc60000000a00 */
[----:B---3--:R-:W-:Y:S01]  /*d300*/  IMAD.MOV.U32 R0, RZ, RZ, R9 ;  /* 0x000000ffff007224 */ /* 0x008fe200078e0009 */
        /* <DEDUP_REMOVED lines=16> */
.L_x_1130:
[----:B--2---:R-:W2:Y:S01]  /*d410*/  LDL R2, [R1+0x18] ;  /* 0x0000180001027983 */ /* 0x004ea20000100800 */
[----:B---3--:R-:W-:Y:S01]  /*d420*/  IMAD R0, R19, 0x8, R18 ;  /* 0x0000000813007824 */ /* 0x008fe200078e0212 */
[----:B--2---:R-:W-:-:S04]  /*d430*/  SHF.L.U32 R2, R2, 0x1f, RZ ;  /* 0x0000001f02027819 */ /* 0x004fc800000006ff */
[----:B------:R-:W2:Y:S02]  /*d440*/  SYNCS.PHASECHK.TRANS64.TRYWAIT P0, [R0+URZ+0x32440], R2 ;  /* 0x03244002000075a7 */ /* 0x000ea4000800017f */
[----:B--2---:R-:W-:Y:S05]  /*d450*/  @!P0 BRA `(.L_x_1131) ;  /* 0x0000005400988947 */ /* 0x004fea0003800000 */
.L_x_1242:
        /* <DEDUP_REMOVED lines=11> */
.L_x_1132:
[----:B------:R-:W3:Y:S04]  /*d510*/  LDL R4, [R1+0x30] ;  /* 0x0000300001047983 */ /* 0x000ee80000100800 */
[----:B------:R-:W4:Y:S04]  /*d520*/  LDL R3, [R1+0x20] ;  /* 0x0000200001037983 */ /* 0x000f280000100800 */
[----:B--2---:R-:W2:Y:S01]  /*d530*/  LDL.LU R2, [R1+0x14] ;  /* 0x0000140001027983 */ /* 0x004ea20000300800 */
        /* <DEDUP_REMOVED lines=12> */
[----:B---3--:R-:W-:Y:S02]  /*d600*/  R2UR UR11, R4 ;  /* 0x00000000040b72ca */ /* 0x008fe400000e0000 */
[----:B----4-:R-:W-:Y:S02]  /*d610*/  R2UR UR4, R3 ;  /* 0x00000000030472ca */ /* 0x010fe400000e0000 */
[----:B--2---:R-:W-:-:S04]  /*d620*/  LOP3.LUT R2, R2, 0xfffffffe, RZ, 0xc0, !PT ;  /* 0xfffffffe02027812 */ /* 0x004fc800078ec0ff */
[----:B------:R-:W-:-:S07]  /*d630*/  @P0 LOP3.LUT R2, R2, 0x1, RZ, 0xfc, !PT ;  /* 0x0000000102020812 */ /* 0x000fce00078efcff */
[----:B------:R-:W-:Y:S01]  /*d640*/  UIMAD UR11, UR11, 0x60, UR4 ;  /* 0x000000600b0b78a4 */ /* 0x000fe2000f8e0204 */
[----:B------:R2:W-:Y:S02]  /*d650*/  STL [R1+0x14], R2 ;  /* 0x0000140201007387 */ /* 0x0005e40000100800 */
[----:B------:R-:W-:-:S06]  /*d660*/  UMOV UR4, 0x0 ;  /* 0x0000000000047882 */ /* 0x000fcc0000000000 */
[----:B------:R2:W-:Y:S01]  /*d670*/  UTMALDG.4D [UR8], [UR6], desc[UR4] ;  /* 0x00000408060075b4 */ /* 0x0005e20008019000 */
[----:B------:R-:W-:Y:S02]  /*d680*/  NOP ;  /* 0x0000000000007918 */ /* 0x000fe40000000000 */
.L_x_1128:
[----:B---3--:R-:W3:Y:S04]  /*d690*/  LDL.LU R4, [R1+0x28] ;  /* 0x0000280001047983 */ /* 0x008ee80000300800 */
[----:B------:R-:W4:Y:S04]  /*d6a0*/  LDL.LU R3, [R1+0x44] ;  /* 0x0000440001037983 */ /* 0x000f280000300800 */
[----:B--2---:R-:W2:Y:S01]  /*d6b0*/  LDL R2, [R1+0x2c] ;  /* 0x00002c0001027983 */ /* 0x004ea20000100800 */
[----:B------:R-:W-:Y:S05]  /*d6c0*/  WARPSYNC.ALL ;  /* 0x0000000000007948 */ /* 0x000fea0003800000 */
[----:B------:R-:W-:Y:S01]  /*d6d0*/  ULDC.64 UR4, c[0x0][0xaf8] ;  /* 0x0002be0000047ab9 */ /* 0x000fe20000000a00 */
[----:B------:R-:W-:Y:S01]  /*d6e0*/  VIADD R0, R18, 0x18400 ;  /* 0x0001840012007836 */ /* 0x000fe20000000000 */
[----:B------:R-:W-:Y:S01]  /*d6f0*/  BAR.SYNC.DEFER_BLOCKING 0x8, 0x180 ;  /* 0x0206000000007b1d */ /* 0x000fe20000010000 */
[----:B------:R-:W-:-:S03]  /*d700*/  ISETP.NE.U32.AND P0, PT, RZ, UR4, PT ;  /* 0x00000004ff007c0c */ /* 0x000fc6000bf05070 */
[----:B------:R-:W-:Y:S02]  /*d710*/  LOP3.LUT P1, RZ, R0, 0x3ff, RZ, 0xc0, !PT ;  /* 0x000003ff00ff7812 */ /* 0x000fe4000782c0ff */
[----:B------:R-:W-:Y:S01]  /*d720*/  ISETP.NE.AND.EX P0, PT, RZ, UR5, PT, P0 ;  /* 0x00000005ff007c0c */ /* 0x000fe2000bf05300 */
[----:B------:R-:W-:Y:S03]  /*d730*/  BSSY B6, `(.L_x_1133) ;  /* 0x0000018000067945 */ /* 0x000fe60003800000 */
[----:B---3--:R-:W-:Y:S02]  /*d740*/  SEL R4, R4, RZ, !P0 ;  /* 0x000000ff04047207 */ /* 0x008fe40004000000 */
[----:B----4-:R-:W-:-:S03]  /*d750*/  SEL R3, R3, RZ, !P0 ;  /* 0x000000ff03037207 */ /* 0x010fc60004000000 */
[----:B------:R3:W-:Y:S01]  /*d760*/  STL [R1+0x34], R4 ;  /* 0x0000340401007387 */ /* 0x0007e20000100800 */
[----:B--2---:R-:W-:-:S05]  /*d770*/  SHF.R.S32.HI R0, RZ, 0x1f, R2 ;  /* 0x0000001fff007819 */ /* 0x004fca0000011402 */
[----:B------:R3:W-:Y:S04]  /*d780*/  STL [R1+0x48], R0 ;  /* 0x0000480001007387 */ /* 0x0007e80000100800 */
[----:B------:R3:W-:Y:S01]  /*d790*/  STL [R1+0x58], R3 ;  /* 0x0000580301007387 */ /* 0x0007e20000100800 */
[----:B------:R-:W-:Y:S05]  /*d7a0*/  @!P1 BRA `(.L_x_1134) ;  /* 0x0000000000409947 */ /* 0x000fea0003800000 */
[----:B------:R-:W-:Y:S01]  /*d7b0*/  MOV R2, 0x0 ;  /* 0x0000000000027802 */ /* 0x000fe20000000f00 */
[----:B------:R-:W-:Y:S01]  /*d7c0*/  ULDC.64 UR6, c[0x4][0x98] ;  /* 0x0100260000067ab9 */ /* 0x000fe20000000a00 */
[----:B------:R-:W-:Y:S01]  /*d7d0*/  ULDC.64 UR8, c[0x4][0xa0] ;  /* 0x0100280000087ab9 */ /* 0x000fe20000000a00 */
[----:B------:R-:W-:Y:S01]  /*d7e0*/  ULDC.64 UR4, c[0x4][0x20] ;  /* 0x0100080000047ab9 */ /* 0x000fe20000000a00 */
[----:B---3--:R-:W-:Y:S02]  /*d7f0*/  IMAD.U32 R4, RZ, RZ, UR6 ;  /* 0x00000006ff047e24 */ /* 0x008fe4000f8e00ff */
        /* <DEDUP_REMOVED lines=11> */
.L_x_1134:
[----:B------:R-:W-:Y:S05]  /*d8b0*/  BSYNC B6 ;  /* 0x0000000000067941 */ /* 0x000fea0003800000 */
.L_x_1133:
[----:B------:R-:W2:Y:S01]  /*d8c0*/  LDL.LU R5, [R1+0x4] ;  /* 0x0000040001057983 */ /* 0x000ea20000300800 */
[----:B------:R-:W4:Y:S01]  /*d8d0*/  LDC R8, c[0x0][0x448] ;  /* 0x00011200ff087b82 */ /* 0x000f220000000800 */
[----:B------:R-:W-:Y:S01]  /*d8e0*/  ULDC.64 UR4, c[0x0][0x298] ;  /* 0x0000a60000047ab9 */ /* 0x000fe20000000a00 */
[----:B------:R-:W-:Y:S01]  /*d8f0*/  ULDC.64 UR6, c[0x0][0x280] ;  /* 0x0000a00000067ab9 */ /* 0x000fe20000000a00 */
[----:B---3--:R-:W3:Y:S04]  /*d900*/  LDL R4, [R1+0x48] ;  /* 0x0000480001047983 */ /* 0x008ee80000100800 */
[----:B-1----:R-:W3:Y:S04]  /*d910*/  LDL R10, [R1+0x2c] ;  /* 0x00002c00010a7983 */ /* 0x002ee80000100800 */
[----:B------:R-:W3:Y:S01]  /*d920*/  LDL R9, [R1+0x58] ;  /* 0x0000580001097983 */ /* 0x000ee20000100800 */
[----:B------:R-:W1:Y:S01]  /*d930*/  S2R R2, SR_TID.X ;  /* 0x0000000000027919 */ /* 0x000e620000002100 */
[----:B------:R-:W0:Y:S02]  /*d940*/  S2R R0, SR_TID.X ;  /* 0x0000000000007919 */ /* 0x000e240000002100 */
[----:B------:R-:W3:Y:S01]  /*d950*/  LDL R7, [R1+0x34] ;  /* 0x0000340001077983 */ /* 0x000ee20000100800 */
[----:B----4-:R-:W-:-:S13]  /*d960*/  ISETP.NE.AND P0, PT, R8, 0x1, PT ;  /* 0x000000010800780c */ /* 0x010fda0003f05270 */
[----:B------:R-:W4:Y:S01]  /*d970*/  @P0 LDC R3, c[0x0][0x450] ;  /* 0x00011400ff030b82 */ /* 0x000f220000000800 */
[----:B-1----:R-:W-:-:S04]  /*d980*/  LOP3.LUT R2, R2, 0x7f, RZ, 0xc0, !PT ;  /* 0x0000007f02027812 */ /* 0x002fc800078ec0ff */
[----:B------:R-:W-:Y:S01]  /*d990*/  SHF.R.U32.HI R2, RZ, 0x3, R2 ;  /* 0x00000003ff027819 */ /* 0x000fe20000011602 */
[----:B0-----:R-:W-:-:S05]  /*d9a0*/  IMAD.SHL.U32 R0, R0, 0x10, RZ ;  /* 0x0000001000007824 */ /* 0x001fca00078e00ff */
[----:B------:R-:W-:Y:S02]  /*d9b0*/  LOP3.LUT R0, R2, 0x70, R0, 0xf8, !PT ;  /* 0x0000007002007812 */ /* 0x000fe400078ef800 */
[----:B------:R-:W0:Y:S01]  /*d9c0*/  @P0 LDC R2, c[0x0][0x44c] ;  /* 0x00011300ff020b82 */ /* 0x000e220000000800 */
[----:B--2---:R-:W-:-:S05]  /*d9d0*/  IMAD.SHL.U32 R6, R5, 0x80, RZ ;  /* 0x0000008005067824 */ /* 0x004fca00078e00ff */
[----:B------:R-:W-:-:S05]  /*d9e0*/  LOP3.LUT R5, R0, R6, RZ, 0xfc, !PT ;  /* 0x0000000600057212 */ /* 0x000fca00078efcff */
[----:B0-----:R-:W-:-:S04]  /*d9f0*/  @P0 IMAD.HI.U32 R2, R5, R2, RZ ;  /* 0x0000000205020227 */ /* 0x001fc800078e00ff */
[----:B------:R-:W-:Y:S01]  /*da00*/  IMAD.MOV.U32 R0, RZ, RZ, R5 ;  /* 0x000000ffff007224 */ /* 0x000fe200078e0005 */
[----:B----4-:R-:W-:Y:S01]  /*da10*/  @P0 SHF.R.U32.HI R0, RZ, R3, R2 ;  /* 0x00000003ff000219 */ /* 0x010fe20000011602 */
[----:B---3--:R-:W-:-:S04]  /*da20*/  IMAD R2, R4, UR4, RZ ;  /* 0x0000000404027c24 */ /* 0x008fc8000f8e02ff */
[C---:B------:R-:W-:Y:S02]  /*da30*/  IMAD R4, R10.reuse, UR5, R2 ;  /* 0x000000050a047c24 */ /* 0x040fe4000f8e0202 */
[----:B------:R-:W-:Y:S01]  /*da40*/  IMAD.WIDE.U32 R2, R10, UR4, RZ ;  /* 0x000000040a027c25 */ /* 0x000fe2000f8e00ff */
[----:B------:R-:W-:-:S03]  /*da50*/  ULDC.64 UR4, c[0x0][0x2d8] ;  /* 0x0000b60000047ab9 */ /* 0x000fc60000000a00 */
[----:B------:R-:W-:Y:S02]  /*da60*/  IMAD.IADD R3, R3, 0x1, R4 ;  /* 0x0000000103037824 */ /* 0x000fe400078e0204 */
[C---:B------:R-:W-:Y:S01]  /*da70*/  IMAD.WIDE.U32 R2, R17.reuse, UR4, R2 ;  /* 0x0000000411027c25 */ /* 0x040fe2000f8e0002 */
[----:B------:R0:W-:Y:S03]  /*da80*/  STL [R1+0x28], R5 ;  /* 0x0000280501007387 */ /* 0x0001e60000100800 */
[----:B------:R-:W-:Y:S01]  /*da90*/  IMAD R3, R17, UR5, R3 ;  /* 0x0000000511037c24 */ /* 0x000fe2000f8e0203 */
[----:B------:R-:W-:Y:S02]  /*daa0*/  ULDC.64 UR4, c[0x0][0x2e0] ;  /* 0x0000b80000047ab9 */ /* 0x000fe40000000a00 */
[----:B------:R-:W-:Y:S02]  /*dab0*/  IMAD R4, R9, UR4, RZ ;  /* 0x0000000409047c24 */ /* 0x000fe4000f8e02ff */
[----:B------:R1:W5:Y:S01]  /*dac0*/  LDL R9, [R1+0x10] ;  /* 0x0000100001097983 */ /* 0x0003620000100800 */
[C---:B------:R-:W-:Y:S01]  /*dad0*/  IMAD.WIDE.U32 R2, R7.reuse, UR4, R2 ;  /* 0x0000000407027c25 */ /* 0x040fe2000f8e0002 */
[----:B------:R-:W2:Y:S03]  /*dae0*/  S2R R10, SR_TID.X ;  /* 0x00000000000a7919 */ /* 0x000ea60000002100 */
[----:B------:R-:W-:Y:S01]  /*daf0*/  IMAD R4, R7, UR5, R4 ;  /* 0x0000000507047c24 */ /* 0x000fe2000f8e0204 */
[----:B------:R-:W-:-:S03]  /*db00*/  ULDC.64 UR4, c[0x0][0x2d0] ;  /* 0x0000b40000047ab9 */ /* 0x000fc60000000a00 */
[----:B------:R-:W-:Y:S01]  /*db10*/  IMAD.IADD R3, R3, 0x1, R4 ;  /* 0x0000000103037824 */ /* 0x000fe200078e0204 */
[----:B------:R-:W-:-:S05]  /*db20*/  SHF.R.S32.HI R4, RZ, 0x1f, R0 ;  /* 0x0000001fff047819 */ /* 0x000fca0000011400 */
[----:B------:R-:W-:Y:S02]  /*db30*/  IMAD R4, R4, UR4, RZ ;  /* 0x0000000404047c24 */ /* 0x000fe4000f8e02ff */
[----:B------:R-:W-:-:S04]  /*db40*/  IMAD.WIDE.U32 R2, R0, UR4, R2 ;  /* 0x0000000400027c25 */ /* 0x000fc8000f8e0002 */
[----:B------:R-:W-:Y:S01]  /*db50*/  IMAD R4, R0, UR5, R4 ;  /* 0x0000000500047c24 */ /* 0x000fe2000f8e0204 */
[----:B------:R-:W-:Y:S01]  /*db60*/  ULDC.64 UR4, c[0x0][0x2c8] ;  /* 0x0000b20000047ab9 */ /* 0x000fe20000000a00 */
[----:B------:R-:W-:-:S04]  /*db70*/  IMAD.MOV R0, RZ, RZ, -R0 ;  /* 0x000000ffff007224 */ /* 0x000fc800078e0a00 */
[----:B------:R-:W-:-:S05]  /*db80*/  IMAD R0, R8, R0, R5 ;  /* 0x0000000008007224 */ /* 0x000fca00078e0205 */
[----:B------:R-:W-:Y:S01]  /*db90*/  SHF.R.S32.HI R7, RZ, 0x1f, R0 ;  /* 0x0000001fff077819 */ /* 0x000fe20000011400 */
[----:B------:R-:W-:Y:S02]  /*dba0*/  IMAD.IADD R3, R3, 0x1, R4 ;  /* 0x0000000103037824 */ /* 0x000fe400078e0204 */
[----:B--2---:R-:W-:Y:S02]  /*dbb0*/  IMAD.SHL.U32 R10, R10, 0x8, RZ ;  /* 0x000000080a0a7824 */ /* 0x004fe400078e00ff */
[----:B------:R-:W-:Y:S02]  /*dbc0*/  IMAD R7, R7, UR4, RZ ;  /* 0x0000000407077c24 */ /* 0x000fe4000f8e02ff */
[----:B0-----:R-:W-:Y:S01]  /*dbd0*/  IMAD.WIDE.U32 R4, R0, UR4, R2 ;  /* 0x0000000400047c25 */ /* 0x001fe2000f8e0002 */
[----:B------:R-:W-:Y:S01]  /*dbe0*/  LOP3.LUT R10, R10, 0x38, RZ, 0xc0, !PT ;  /* 0x000000380a0a7812 */ /* 0x000fe200078ec0ff */
[----:B------:R-:W-:Y:S02]  /*dbf0*/  ULDC UR4, c[0x0][0x2b8] ;  /* 0x0000ae0000047ab9 */ /* 0x000fe40000000800 */
[----:B------:R-:W-:Y:S01]  /*dc00*/  IMAD R0, R0, UR5, R7 ;  /* 0x0000000500007c24 */ /* 0x000fe2000f8e0207 */
[----:B------:R-:W-:-:S03]  /*dc10*/  LEA R3, P1, R4, UR6, 0x1 ;  /* 0x0000000604037c11 */ /* 0x000fc6000f8208ff */
[----:B------:R-:W-:Y:S01]  /*dc20*/  IMAD.IADD R0, R5, 0x1, R0 ;  /* 0x0000000105007824 */ /* 0x000fe200078e0200 */
[----:B------:R-:W-:Y:S01]  /*dc30*/  ISETP.GE.AND P0, PT, R10, UR4, PT ;  /* 0x000000040a007c0c */ /* 0x000fe2000bf06270 */
[----:B------:R-:W-:-:S03]  /*dc40*/  UMOV UR4, 0xffffffff ;  /* 0xffffffff00047882 */ /* 0x000fc60000000000 */
[----:B------:R-:W-:Y:S01]  /*dc50*/  LEA.HI.X R0, R4, UR7, R0, 0x1, P1 ;  /* 0x0000000704007c11 */ /* 0x000fe200088f0c00 */
[----:B-1----:R-:W-:Y:S08]  /*dc60*/  BRA.DIV UR4, `(.L_x_1135) ;  /* 0x0000004e04a87947 */ /* 0x002ff0000b800000 */
[----:B------:R-:W0:Y:S02]  /*dc70*/  S2R R4, SR_TID.X ;  /* 0x0000000000047919 */ /* 0x000e240000002100 */
[----:B0-----:R-:W-:Y:S02]  /*dc80*/  LOP3.LUT R5, R4, 0x7f, RZ, 0xc0, !PT ;  /* 0x0000007f04057812 */ /* 0x001fe400078ec0ff */
[----:B------:R-:W2:Y:S02]  /*dc90*/  LDL R4, [R1+0x38] ;  /* 0x0000380001047983 */ /* 0x000ea40000100800 */
[----:B------:R-:W-:Y:S02]  /*dca0*/  SHF.R.U32.HI R7, RZ, 0x3, R5 ;  /* 0x00000003ff077819 */ /* 0x000fe40000011605 */
[----:B------:R-:W0:Y:S03]  /*dcb0*/  SHFL.IDX PT, R5, R3, RZ, 0x181f ;  /* 0x00181fff03057589 */ /* 0x000e2600000e0000 */
[----:B------:R-:W-:-:S02]  /*dcc0*/  IMAD.IADD R11, R7, 0x1, R6 ;  /* 0x00000001070b7824 */ /* 0x000fc400078e0206 */
[----:B------:R-:W-:Y:S04]  /*dcd0*/  SHFL.IDX PT, R6, R3, 0x1, 0x181f ;  /* 0x00381f0003067f89 */ /* 0x000fe800000e0000 */
[----:B------:R-:W-:Y:S04]  /*dce0*/  SHFL.IDX PT, R7, R0, 0x1, 0x181f ;  /* 0x00381f0000077f89 */ /* 0x000fe800000e0000 */
[----:B------:R-:W-:Y:S01]  /*dcf0*/  STL [R1+0x4], R11 ;  /* 0x0000040b01007387 */ /* 0x000fe20000100800 */
[----:B--2---:R-:W-:-:S03]  /*dd00*/  IMAD R2, R4, R8, RZ ;  /* 0x0000000804027224 */ /* 0x004fc600078e02ff */
[----:B------:R-:W1:Y:S01]  /*dd10*/  SHFL.IDX PT, R4, R0, RZ, 0x181f ;  /* 0x00181fff00047589 */ /* 0x000e6200000e0000 */
[C---:B------:R-:W-:Y:S01]  /*dd20*/  VIADD R8, R11.reuse, 0x10 ;  /* 0x000000100b087836 */ /* 0x040fe20000000000 */
[----:B------:R-:W-:-:S04]  /*dd30*/  ISETP.GE.AND P1, PT, R11, R2, PT ;  /* 0x000000020b00720c */ /* 0x000fc80003f26270 */
[----:B------:R-:W-:Y:S01]  /*dd40*/  ISETP.GE.AND P2, PT, R8, R2, PT ;  /* 0x000000020800720c */ /* 0x000fe20003f46270 */
[----:B------:R2:W-:Y:S08]  /*dd50*/  STL [R1+0x44], R8 ;  /* 0x0000440801007387 */ /* 0x0005f00000100800 */
[----:B0-----:R-:W-:Y:S01]  /*dd60*/  @!P1 LEA R5, P3, R10, R5, 0x1 ;  /* 0x000000050a059211 */ /* 0x001fe200078608ff */
[----:B--2---:R-:W-:-:S05]  /*dd70*/  VIADD R8, R11, 0x20 ;  /* 0x000000200b087836 */ /* 0x004fca0000000000 */
[----:B------:R-:W-:Y:S01]  /*dd80*/  STL [R1+0x50], R8 ;  /* 0x0000500801007387 */ /* 0x000fe20000100800 */
[----:B-1----:R-:W-:-:S05]  /*dd90*/  @!P1 IMAD.X R4, RZ, RZ, R4, P3 ;  /* 0x000000ffff049224 */ /* 0x002fca00018e0604 */
[----:B------:R-:W-:-:S04]  /*dda0*/  @!P1 LOP3.LUT R5, R5, R4, RZ, 0x3c, !PT ;  /* 0x0000000405059212 */ /* 0x000fc800078e3cff */
[----:B------:R-:W-:-:S04]  /*ddb0*/  @!P1 LOP3.LUT R4, R5, R4, RZ, 0x3c, !PT ;  /* 0x0000000405049212 */ /* 0x000fc800078e3cff */
[----:B------:R-:W-:-:S05]  /*ddc0*/  @!P1 LOP3.LUT R5, R5, R4, RZ, 0x3c, !PT ;  /* 0x0000000405059212 */ /* 0x000fca00078e3cff */
[----:B-----5:R0:W-:Y:S02]  /*ddd0*/  @!P1 LDGSTS.E.BYPASS.LTC128B.128 [R9+0x18400], desc[UR38][R4.64], !P0 ;  /* 0x1840000004099fae */ /* 0x0201e4000c101d66 */
[----:B0-----:R-:W-:Y:S02]  /*dde0*/  @!P2 LEA R5, P1, R10, R6, 0x1 ;  /* 0x000000060a05a211 */ /* 0x001fe400078208ff */
[----:B------:R-:W-:Y:S03]  /*ddf0*/  SHFL.IDX PT, R6, R0, 0x2, 0x181f ;  /* 0x00581f0000067f89 */ /* 0x000fe600000e0000 */
[----:B------:R-:W-:Y:S01]  /*de00*/  @!P2 IMAD.X R4, RZ, RZ, R7, P1 ;  /* 0x000000ffff04a224 */ /* 0x000fe200008e0607 */
[----:B------:R-:W-:Y:S01]  /*de10*/  ISETP.GE.AND P1, PT, R8, R2, PT ;  /* 0x000000020800720c */ /* 0x000fe20003f26270 */
[----:B------:R-:W-:-:S03]  /*de20*/  VIADD R7, R11, 0x30 ;  /* 0x000000300b077836 */ /* 0x000fc60000000000 */
[-C--:B------:R-:W-:Y:S02]  /*de30*/  @!P2 LOP3.LUT R5, R5, R4.reuse, RZ, 0x3c, !PT ;  /* 0x000000040505a212 */ /* 0x080fe400078e3cff */
[----:B------:R-:W-:Y:S02]  /*de40*/  STL [R1+0x54], R7 ;  /* 0x0000540701007387 */ /* 0x000fe40000100800 */
[----:B------:R-:W-:-:S04]  /*de50*/  @!P2 LOP3.LUT R4, R5, R4, RZ, 0x3c, !PT ;  /* 0x000000040504a212 */ /* 0x000fc800078e3cff */
[----:B------:R-:W-:-:S05]  /*de60*/  @!P2 LOP3.LUT R5, R5, R4, RZ, 0x3c, !PT ;  /* 0x000000040505a212 */ /* 0x000fca00078e3cff */
[----:B------:R0:W-:Y:S04]  /*de70*/  @!P2 LDGSTS.E.BYPASS.LTC128B.128 [R9+0x18c00], desc[UR38][R4.64], !P0 ;  /* 0x18c000000409afae */ /* 0x0001e8000c101d66 */
[----:B0-----:R-:W0:Y:S02]  /*de80*/  SHFL.IDX PT, R4, R3, 0x2, 0x181f ;  /* 0x00581f0003047f89 */ /* 0x001e2400000e0000 */
[----:B0-----:R-:W-:-:S05]  /*de90*/  @!P1 LEA R5, P2, R10, R4, 0x1 ;  /* 0x000000040a059211 */ /* 0x001fca00078408ff */
[----:B------:R-:W-:Y:S02]  /*dea0*/  @!P1 IMAD.X R4, RZ, RZ, R6, P2 ;  /* 0x000000ffff049224 */ /* 0x000fe400010e0606 */
[----:B------:R-:W-:Y:S03]  /*deb0*/  SHFL.IDX PT, R6, R0, 0x3, 0x181f ;  /* 0x00781f0000067f89 */ /* 0x000fe600000e0000 */
[----:B------:R-:W-:-:S04]  /*dec0*/  @!P1 LOP3.LUT R5, R5, R4, RZ, 0x3c, !PT ;  /* 0x0000000405059212 */ /* 0x000fc800078e3cff */
[----:B------:R-:W-:-:S04]  /*ded0*/  @!P1 LOP3.LUT R4, R5, R4, RZ, 0x3c, !PT ;  /* 0x0000000405049212 */ /* 0x000fc800078e3cff */
[----:B------:R-:W-:-:S05]  /*dee0*/  @!P1 LOP3.LUT R5, R5, R4, RZ, 0x3c, !PT ;  /* 0x0000000405059212 */ /* 0x000fca00078e3cff */
[----:B------:R0:W-:Y:S01]  /*def0*/  @!P1 LDGSTS.E.BYPASS.LTC128B.128 [R9+0x19400], desc[UR38][R4.64], !P0 ;  /* 0x1940000004099fae */ /* 0x0001e2000c101d66 */
[----:B------:R-:W-:Y:S01]  /*df00*/  ISETP.GE.AND P1, PT, R7, R2, PT ;  /* 0x000000020700720c */ /* 0x000fe20003f26270 */
[----:B------:R-:W-:-:S05]  /*df10*/  VIADD R7, R11, 0x40 ;  /* 0x000000400b077836 */ /* 0x000fca0000000000 */
[----:B------:R-:W-:Y:S04]  /*df20*/  STL [R1+0x60], R7 ;  /* 0x0000600701007387 */ /* 0x000fe80000100800 */
[----:B0-----:R-:W0:Y:S03]  /*df30*/  SHFL.IDX PT, R4, R3, 0x3, 0x181f ;  /* 0x00781f0003047f89 */ /* 0x001e2600000e0000 */
        /* <DEDUP_REMOVED lines=25> */
[-C--:B------:R-:W-:Y:S01]  /*e0d0*/  @!P1 LOP3.LUT R5, R5, R4.reuse, RZ, 0x3c, !PT ;  /* 0x0000000405059212 */ /* 0x080fe200078e3cff */
[----:B------:R-:W-:Y:S03]  /*e0e0*/  SHFL.IDX PT, R0, R0, 0x7, 0x181f ;  /* 0x00f81f0000007f89 */ /* 0x000fe600000e0000 */
[----:B------:R-:W-:-:S04]  /*e0f0*/  @!P1 LOP3.LUT R4, R5, R4, RZ, 0x3c, !PT ;  /* 0x0000000405049212 */ /* 0x000fc800078e3cff */
[----:B------:R-:W-:-:S05]  /*e100*/  @!P1 LOP3.LUT R5, R5, R4, RZ, 0x3c, !PT ;  /* 0x0000000405059212 */ /* 0x000fca00078e3cff */
[----:B------:R0:W-:Y:S01]  /*e110*/  @!P1 LDGSTS.E.BYPASS.LTC128B.128 [R9+0x1ac00], desc[UR38][R4.64], !P0 ;  /* 0x1ac0000004099fae */ /* 0x0001e2000c101d66 */
[----:B------:R-:W-:-:S03]  /*e120*/  ISETP.GE.AND P1, PT, R7, R2, PT ;  /* 0x000000020700720c */ /* 0x000fc60003f26270 */
[----:B0-----:R-:W0:Y:S04]  /*e130*/  SHFL.IDX PT, R4, R3, 0x6, 0x181f ;  /* 0x00d81f0003047f89 */ /* 0x001e2800000e0000 */
[----:B------:R-:W1:Y:S06]  /*e140*/  SHFL.IDX PT, R3, R3, 0x7, 0x181f ;  /* 0x00f81f0003037f89 */ /* 0x000e6c00000e0000 */
[----:B0-----:R-:W-:-:S05]  /*e150*/  @!P1 LEA R5, P2, R10, R4, 0x1 ;  /* 0x000000040a059211 */ /* 0x001fca00078408ff */
[----:B------:R-:W-:-:S05]  /*e160*/  @!P1 IMAD.X R4, RZ, RZ, R6, P2 ;  /* 0x000000ffff049224 */ /* 0x000fca00010e0606 */
[----:B------:R-:W-:-:S04]  /*e170*/  @!P1 LOP3.LUT R5, R5, R4, RZ, 0x3c, !PT ;  /* 0x0000000405059212 */ /* 0x000fc800078e3cff */
[----:B------:R-:W-:-:S04]  /*e180*/  @!P1 LOP3.LUT R4, R5, R4, RZ, 0x3c, !PT ;  /* 0x0000000405049212 */ /* 0x000fc800078e3cff */
[----:B------:R-:W-:-:S05]  /*e190*/  @!P1 LOP3.LUT R5, R5, R4, RZ, 0x3c, !PT ;  /* 0x0000000405059212 */ /* 0x000fca00078e3cff */
[----:B-1----:R0:W-:Y:S02]  /*e1a0*/  @!P1 LDGSTS.E.BYPASS.LTC128B.128 [R9+0x1b400], desc[UR38][R4.64], !P0 ;  /* 0x1b40000004099fae */ /* 0x0021e4000c101d66 */
.L_x_1259:
[----:B01----:R-:W2:Y:S02]  /*e1b0*/  LDL R4, [R1+0x4] ;  /* 0x0000040001047983 */ /* 0x003ea40000100800 */
[----:B--2---:R-:W-:-:S05]  /*e1c0*/  VIADD R4, R4, 0x70 ;  /* 0x0000007004047836 */ /* 0x004fca0000000000 */
[----:B------:R-:W-:Y:S01]  /*e1d0*/  ISETP.GE.AND P1, PT, R4, R2, PT ;  /* 0x000000020400720c */ /* 0x000fe20003f26270 */
[----:B------:R0:W-:-:S12]  /*e1e0*/  STL [R1+0x6c], R4 ;  /* 0x00006c0401007387 */ /* 0x0001d80000100800 */
[----:B------:R-:W-:-:S05]  /*e1f0*/  @!P1 LEA R2, P2, R10, R3, 0x1 ;  /* 0x000000030a029211 */ /* 0x000fca00078408ff */
[----:B------:R-:W-:-:S05]  /*e200*/  @!P1 IMAD.X R3, RZ, RZ, R0, P2 ;  /* 0x000000ffff039224 */ /* 0x000fca00010e0600 */
[----:B------:R-:W-:Y:S01]  /*e210*/  @!PT LDS RZ, [RZ] ;  /* 0x00000000fffff984 */ /* 0x000fe20000000800 */
[----:B------:R-:W-:Y:S01]  /*e220*/  @!PT LDS RZ, [RZ] ;  /* 0x00000000fffff984 */ /* 0x000fe20000000800 */
[----:B------:R-:W-:Y:S01]  /*e230*/  @!PT LDS RZ, [RZ] ;  /* 0x00000000fffff984 */ /* 0x000fe20000000800 */
[----:B------:R0:W-:Y:S01]  /*e240*/  @!P1 LDGSTS.E.BYPASS.LTC128B.128 [R9+0x1bc00], desc[UR38][R2.64], !P0 ;  /* 0x1bc0000002099fae */ /* 0x0001e2000c101d66 */
[----:B------:R-:W-:Y:S01]  /*e250*/  PLOP3.LUT P0, PT, PT, PT, PT, 0x80, 0x0 ;  /* 0x000000000000781c */ /* 0x000fe20003f0f070 */
[----:B------:R-:W-:-:S12]  /*e260*/  NOP ;  /* 0x0000000000007918 */ /* 0x000fd80000000000 */
.L_x_1136:
[----:B------:R-:W-:Y:S02]  /*e270*/  PLOP3.LUT P1, PT, P1, P0, PT, 0xa2, 0x0 ;  /* 0x000000000000781c */ /* 0x000fe40000f21472 */
[----:B------:R-:W-:-:S08]  /*e280*/  @P0 R2UR P1, UR4, R18 ;  /* 0x00000000120402ca */ /* 0x000fd00000020000 */
[----:B------:R-:W-:-:S05]  /*e290*/  @P0 PLOP3.LUT P0, PT, P1, PT, PT, 0x80, 0x0 ;  /* 0x000000000000081c */ /* 0x000fca0000f0f070 */
[----:B------:R-:W-:Y:S01]  /*e2a0*/  @!P1 SYNCS.ARRIVE.TRANS64.RED.A0T1 RZ, [UR4+0x32400], RZ ;  /* 0x032400ffffff99a7 */ /* 0x000fe20008200404 */
[----:B------:R-:W-:Y:S07]  /*e2b0*/  @!P1 ARRIVES.LDGSTSBAR.64.TRANSCNT [UR4+0x32400] ;  /* 0x03240000ff0099b0 */ /* 0x000fee0008000a84 */
[----:B------:R-:W-:Y:S05]  /*e2c0*/  @P0 BRA.U.ANY `(.L_x_1136) ;  /* 0xfffffffd00e80947 */ /* 0x000fea000393ffff */
[----:B------:R-:W-:Y:S01]  /*e2d0*/  NOP ;  /* 0x0000000000007918 */ /* 0x000fe20000000000 */
[----:B------:R-:W2:Y:S01]  /*e2e0*/  LDL.LU R0, [R1+0x48] ;  /* 0x0000480001007983 */ /* 0x000ea20000300800 */
[----:B------:R-:W-:Y:S01]  /*e2f0*/  ULDC.64 UR4, c[0x0][0x398] ;  /* 0x0000e60000047ab9 */ /* 0x000fe20000000a00 */
[----:B------:R1:W-:Y:S02]  /*e300*/  SYNCS.ARRIVE.TRANS64.A1T0 RZ, [R18+URZ+0x32400], RZ ;  /* 0x032400ff12ff79a7 */ /* 0x0003e4000810003f */
[----:B0-----:R-:W3:Y:S01]  /*e310*/  LDL.LU R3, [R1+0x2c] ;  /* 0x00002c0001037983 */ /* 0x001ee20000300800 */
[----:B------:R-:W-:Y:S01]  /*e320*/  VIADD R2, R18, 0x22400 ;  /* 0x0002240012027836 */ /* 0x000fe20000000000 */
[----:B------:R-:W-:Y:S04]  /*e330*/  BSSY B6, `(.L_x_1137) ;  /* 0x0000019000067945 */ /* 0x000fe80003800000 */
[----:B------:R-:W-:Y:S01]  /*e340*/  LOP3.LUT P0, RZ, R2, 0x3ff, RZ, 0xc0, !PT ;  /* 0x000003ff02ff7812 */ /* 0x000fe2000780c0ff */
[----:B--2---:R-:W-:-:S04]  /*e350*/  IMAD R0, R0, UR4, RZ ;  /* 0x0000000400007c24 */ /* 0x004fc8000f8e02ff */
[C---:B---3--:R-:W-:Y:S02]  /*e360*/  IMAD R0, R3.reuse, UR5, R0 ;  /* 0x0000000503007c24 */ /* 0x048fe4000f8e0200 */
[----:B------:R-:W-:-:S04]  /*e370*/  IMAD.WIDE.U32 R2, R3, UR4, RZ ;  /* 0x0000000403027c25 */ /* 0x000fc8000f8e00ff */
[----:B------:R-:W-:Y:S01]  /*e380*/  IMAD.IADD R0, R3, 0x1, R0 ;  /* 0x0000000103007824 */ /* 0x000fe200078e0200 */
[----:B------:R1:W-:Y:S04]  /*e390*/  STL.64 [R1+0x48], R2 ;  /* 0x0000480201007387 */ /* 0x0003e80000100a00 */
[----:B------:R1:W-:Y:S01]  /*e3a0*/  STL [R1+0x2c], R0 ;  /* 0x00002c0001007387 */ /* 0x0003e20000100800 */
[----:B------:R-:W-:Y:S05]  /*e3b0*/  @!P0 BRA `(.L_x_1138) ;  /* 0x0000000000408947 */ /* 0x000fea0003800000 */
[----:B-1----:R-:W-:Y:S01]  /*e3c0*/  MOV R2, 0x0 ;  /* 0x0000000000027802 */ /* 0x002fe20000000f00 */
        /* <DEDUP_REMOVED lines=15> */
.L_x_1138:
[----:B------:R-:W-:Y:S05]  /*e4c0*/  BSYNC B6 ;  /* 0x0000000000067941 */ /* 0x000fea0003800000 */
.L_x_1137:
[----:B------:R-:W2:Y:S01]  /*e4d0*/  LDL.LU R5, [R1+0x2c] ;  /* 0x00002c0001057983 */ /* 0x000ea20000300800 */
[----:B------:R-:W0:Y:S01]  /*e4e0*/  LDC R7, c[0x0][0x448] ;  /* 0x00011200ff077b82 */ /* 0x000e220000000800 */
[----:B------:R-:W-:Y:S01]  /*e4f0*/  ULDC.64 UR4, c[0x0][0x3d8] ;  /* 0x0000f60000047ab9 */ /* 0x000fe20000000a00 */
[----:B------:R-:W-:Y:S01]  /*e500*/  ULDC.64 UR6, c[0x0][0x390] ;  /* 0x0000e40000067ab9 */ /* 0x000fe20000000a00 */
[----:B-1----:R-:W2:Y:S04]  /*e510*/  LDL.LU.64 R2, [R1+0x48] ;  /* 0x0000480001027983 */ /* 0x002ea80000300a00 */
[----:B------:R-:W3:Y:S04]  /*e520*/  LDL.LU R0, [R1+0x58] ;  /* 0x0000580001007983 */ /* 0x000ee80000300800 */
[----:B------:R-:W4:Y:S04]  /*e530*/  LDL.LU R4, [R1+0x34] ;  /* 0x0000340001047983 */ /* 0x000f280000300800 */
[----:B------:R-:W5:Y:S01]  /*e540*/  LDL.LU R6, [R1+0x28] ;  /* 0x0000280001067983 */ /* 0x000f620000300800 */
[----:B------:R-:W1:Y:S01]  /*e550*/  S2R R9, SR_TID.X ;  /* 0x0000000000097919 */ /* 0x000e620000002100 */
[----:B0-----:R-:W-:Y:S01]  /*e560*/  ISETP.NE.AND P0, PT, R7, 0x1, PT ;  /* 0x000000010700780c */ /* 0x001fe20003f05270 */
[----:B-1----:R-:W-:-:S02]  /*e570*/  IMAD.SHL.U32 R8, R9, 0x8, RZ ;  /* 0x0000000809087824 */ /* 0x002fc400078e00ff */
[----:B------:R-:W-:-:S03]  /*e580*/  IMAD.SHL.U32 R9, R9, 0x8, RZ ;  /* 0x0000000809097824 */ /* 0x000fc600078e00ff */
[----:B------:R-:W-:Y:S02]  /*e590*/  LOP3.LUT R8, R8, 0x38, RZ, 0xc0, !PT ;  /* 0x0000003808087812 */ /* 0x000fe400078ec0ff */
[----:B------:R-:W-:-:S04]  /*e5a0*/  LOP3.LUT R9, R9, 0x38, RZ, 0xc0, !PT ;  /* 0x0000003809097812 */ /* 0x000fc800078ec0ff */
[C---:B------:R-:W-:Y:S02]  /*e5b0*/  LOP3.LUT R11, R9.reuse, 0x40, RZ, 0xfc, !PT ;  /* 0x00000040090b7812 */ /* 0x040fe400078efcff */
[C---:B------:R-:W-:Y:S02]  /*e5c0*/  LOP3.LUT R10, R9.reuse, 0x80, RZ, 0xfc, !PT ;  /* 0x00000080090a7812 */ /* 0x040fe400078efcff */
[----:B------:R-:W-:Y:S01]  /*e5d0*/  LOP3.LUT R9, R9, 0xc0, RZ, 0xfc, !PT ;  /* 0x000000c009097812 */ /* 0x000fe200078efcff */
[----:B--2---:R-:W-:Y:S02]  /*e5e0*/  IMAD.MOV.U32 R3, RZ, RZ, R5 ;  /* 0x000000ffff037224 */ /* 0x004fe400078e0005 */
[----:B------:R-:W0:Y:S01]  /*e5f0*/  @P0 LDC R5, c[0x0][0x450] ;  /* 0x00011400ff050b82 */ /* 0x000e220000000800 */
[----:B------:R-:W-:-:S04]  /*e600*/  IMAD.WIDE.U32 R2, R17, UR4, R2 ;  /* 0x0000000411027c25 */ /* 0x000fc8000f8e0002 */
[----:B------:R-:W-:Y:S01]  /*e610*/  IMAD R3, R17, UR5, R3 ;  /* 0x0000000511037c24 */ /* 0x000fe2000f8e0203 */
[----:B------:R-:W-:Y:S02]  /*e620*/  ULDC.64 UR4, c[0x0][0x3e0] ;  /* 0x0000f80000047ab9 */ /* 0x000fe40000000a00 */
[----:B---3--:R-:W-:Y:S02]  /*e630*/  IMAD R0, R0, UR4, RZ ;  /* 0x0000000400007c24 */ /* 0x008fe4000f8e02ff */
[----:B----4-:R-:W-:-:S04]  /*e640*/  IMAD.WIDE.U32 R2, R4, UR4, R2 ;  /* 0x0000000404027c25 */ /* 0x010fc8000f8e0002 */
[----:B------:R-:W-:Y:S01]  /*e650*/  IMAD R0, R4, UR5, R0 ;  /* 0x0000000504007c24 */ /* 0x000fe2000f8e0200 */
[----:B------:R-:W-:Y:S01]  /*e660*/  ULDC.64 UR4, c[0x0][0x3d0] ;  /* 0x0000f40000047ab9 */ /* 0x000fe20000000a00 */
[----:B-----5:R-:W-:Y:S02]  /*e670*/  IMAD.MOV.U32 R4, RZ, RZ, R6 ;  /* 0x000000ffff047224 */ /* 0x020fe400078e0006 */
[----:B------:R-:W-:Y:S02]  /*e680*/  IMAD.IADD R3, R3, 0x1, R0 ;  /* 0x0000000103037824 */ /* 0x000fe400078e0200 */
[----:B------:R-:W1:Y:S02]  /*e690*/  @P0 LDC R0, c[0x0][0x44c] ;  /* 0x00011300ff000b82 */ /* 0x000e640000000800 */
[----:B-1----:R-:W-:-:S05]  /*e6a0*/  @P0 IMAD.HI.U32 R0, R6, R0, RZ ;  /* 0x0000000006000227 */ /* 0x002fca00078e00ff */
[----:B0-----:R-:W-:-:S04]  /*e6b0*/  @P0 SHF.R.U32.HI R4, RZ, R5, R0 ;  /* 0x00000005ff040219 */ /* 0x001fc80000011600 */
[--C-:B------:R-:W-:Y:S01]  /*e6c0*/  SHF.R.S32.HI R5, RZ, 0x1f, R4.reuse ;  /* 0x0000001fff057819 */ /* 0x100fe20000011404 */
[----:B------:R-:W-:Y:S02]  /*e6d0*/  IMAD.MOV R0, RZ, RZ, -R4 ;  /* 0x000000ffff007224 */ /* 0x000fe400078e0a04 */
[----:B------:R-:W-:-:S04]  /*e6e0*/  IMAD.WIDE.U32 R2, R4, UR4, R2 ;  /* 0x0000000404027c25 */ /* 0x000fc8000f8e0002 */
[----:B------:R-:W-:Y:S02]  /*e6f0*/  IMAD R5, R5, UR4, RZ ;  /* 0x0000000405057c24 */ /* 0x000fe4000f8e02ff */
[----:B------:R-:W-:Y:S02]  /*e700*/  IMAD R0, R7, R0, R6 ;  /* 0x0000000007007224 */ /* 0x000fe400078e0206 */
[----:B------:R-:W-:Y:S01]  /*e710*/  IMAD R4, R4, UR5, R5 ;  /* 0x0000000504047c24 */ /* 0x000fe2000f8e0205 */
[----:B------:R-:W-:-:S03]  /*e720*/  ULDC.64 UR4, c[0x0][0x3c8] ;  /* 0x0000f20000047ab9 */ /* 0x000fc60000000a00 */
[----:B------:R-:W-:Y:S01]  /*e730*/  IMAD.IADD R3, R3, 0x1, R4 ;  /* 0x0000000103037824 */ /* 0x000fe200078e0204 */
[----:B------:R-:W-:-:S05]  /*e740*/  SHF.R.S32.HI R4, RZ, 0x1f, R0 ;  /* 0x0000001fff047819 */ /* 0x000fca0000011400 */
[----:B------:R-:W-:Y:S02]  /*e750*/  IMAD R6, R4, UR4, RZ ;  /* 0x0000000404067c24 */ /* 0x000fe4000f8e02ff */
[----:B------:R-:W-:Y:S01]  /*e760*/  IMAD.WIDE.U32 R4, R0, UR4, R2 ;  /* 0x0000000400047c25 */ /* 0x000fe2000f8e0002 */
[----:B------:R-:W-:Y:S02]  /*e770*/  ULDC UR4, c[0x0][0x3b8] ;  /* 0x0000ee0000047ab9 */ /* 0x000fe40000000800 */
[----:B------:R-:W-:Y:S01]  /*e780*/  ISETP.GE.AND P3, PT, R8, UR4, PT ;  /* 0x0000000408007c0c */ /* 0x000fe2000bf66270 */
[----:B------:R-:W-:Y:S01]  /*e790*/  IMAD R0, R0, UR5, R6 ;  /* 0x0000000500007c24 */ /* 0x000fe2000f8e0206 */
[----:B------:R-:W-:Y:S02]  /*e7a0*/  LEA R2, P4, R4, UR6, 0x1 ;  /* 0x0000000604027c11 */ /* 0x000fe4000f8808ff */
[----:B------:R-:W-:Y:S01]  /*e7b0*/  ISETP.GE.AND P2, PT, R11, UR4, PT ;  /* 0x000000040b007c0c */ /* 0x000fe2000bf46270 */
[----:B------:R-:W-:Y:S01]  /*e7c0*/  IMAD.IADD R0, R5, 0x1, R0 ;  /* 0x0000000105007824 */ /* 0x000fe200078e0200 */
[----:B------:R-:W-:-:S02]  /*e7d0*/  ISETP.GE.AND P1, PT, R10, UR4, PT ;  /* 0x000000040a007c0c */ /* 0x000fc4000bf26270 */
[----:B------:R-:W-:Y:S01]  /*e7e0*/  ISETP.GE.AND P0, PT, R9, UR4, PT ;  /* 0x0000000409007c0c */ /* 0x000fe2000bf06270 */
[----:B------:R-:W-:Y:S01]  /*e7f0*/  UMOV UR4, 0xffffffff ;  /* 0xffffffff00047882 */ /* 0x000fe20000000000 */
[----:B------:R-:W-:Y:S02]  /*e800*/  LEA.HI.X R0, R4, UR7, R0, 0x1, P4 ;  /* 0x0000000704007c11 */ /* 0x000fe4000a0f0c00 */
[----:B------:R-:W-:Y:S09]  /*e810*/  BRA.DIV UR4, `(.L_x_1139) ;  /* 0x0000004e048c7947 */ /* 0x000ff2000b800000 */
[----:B------:R-:W2:Y:S04]  /*e820*/  LDL.LU R10, [R1+0x38] ;  /* 0x00003800010a7983 */ /* 0x000ea80000300800 */
[----:B------:R-:W3:Y:S04]  /*e830*/  LDL.LU R5, [R1+0x4] ;  /* 0x0000040001057983 */ /* 0x000ee80000300800 */
[----:B------:R-:W4:Y:S04]  /*e840*/  LDL.LU R4, [R1+0x44] ;  /* 0x0000440001047983 */ /* 0x000f280000300800 */
[----:B------:R-:W5:Y:S04]  /*e850*/  LDL.LU R11, [R1+0x50] ;  /* 0x00005000010b7983 */ /* 0x000f680000300800 */
[----:B------:R-:W5:Y:S04]  /*e860*/  LDL R9, [R1+0x10] ;  /* 0x0000100001097983 */ /* 0x000f680000100800 */
[----:B------:R-:W-:Y:S01]  /*e870*/  SHFL.IDX PT, R6, R0, 0x1, 0x181f ;  /* 0x00381f0000067f89 */ /* 0x000fe200000e0000 */
[----:B--2---:R-:W-:-:S03]  /*e880*/  IMAD R3, R10, R7, RZ ;  /* 0x000000070a037224 */ /* 0x004fc600078e02ff */
[----:B------:R-:W2:Y:S02]  /*e890*/  LDL.LU R10, [R1+0x54] ;  /* 0x00005400010a7983 */ /* 0x000ea40000300800 */
[-C--:B---3--:R-:W-:Y:S02]  /*e8a0*/  ISETP.GE.AND P5, PT, R5, R3.reuse, PT ;  /* 0x000000030500720c */ /* 0x088fe40003fa6270 */
[----:B------:R-:W3:Y:S01]  /*e8b0*/  LDL.LU R12, [R1+0x60] ;  /* 0x00006000010c7983 */ /* 0x000ee20000300800 */
[----:B----4-:R-:W-:-:S03]  /*e8c0*/  ISETP.GE.AND P4, PT, R4, R3, PT ;  /* 0x000000030400720c */ /* 0x010fc60003f86270 */
[----:B------:R-:W0:Y:S04]  /*e8d0*/  SHFL.IDX PT, R5, R2, RZ, 0x181f ;  /* 0x00181fff02057589 */ /* 0x000e2800000e0000 */
[----:B------:R-:W1:Y:S03]  /*e8e0*/  SHFL.IDX PT, R4, R0, RZ, 0x181f ;  /* 0x00181fff00047589 */ /* 0x000e6600000e0000 */
[----:B0-----:R-:W-:-:S05]  /*e8f0*/  @!P5 LEA R5, P6, R8, R5, 0x1 ;  /* 0x000000050805d211 */ /* 0x001fca00078c08ff */
[----:B-1----:R-:W-:-:S05]  /*e900*/  @!P5 IMAD.X R4, RZ, RZ, R4, P6 ;  /* 0x000000ffff04d224 */ /* 0x002fca00030e0604 */
[----:B------:R-:W-:-:S04]  /*e910*/  @!P5 LOP3.LUT R5, R5, R4, RZ, 0x3c, !PT ;  /* 0x000000040505d212 */ /* 0x000fc800078e3cff */
[----:B------:R-:W-:-:S04]  /*e920*/  @!P5 LOP3.LUT R4, R5, R4, RZ, 0x3c, !PT ;  /* 0x000000040504d212 */ /* 0x000fc800078e3cff */
[----:B------:R-:W-:-:S05]  /*e930*/  @!P5 LOP3.LUT R5, R5, R4, RZ, 0x3c, !PT ;  /* 0x000000040505d212 */ /* 0x000fca00078e3cff */
[----:B-----5:R-:W-:Y:S04]  /*e940*/  @!P5 LDGSTS.E.BYPASS.LTC128B.128 [R9+0x22400], desc[UR38][R4.64], !P3 ;  /* 0x224000000409dfae */ /* 0x020fe8000d901d66 */
[----:B------:R-:W-:Y:S04]  /*e950*/  @!P5 LDGSTS.E.BYPASS.LTC128B.128 [R9+0x26400], desc[UR38][R4.64+0x80], !P2 ;  /* 0x264000800409dfae */ /* 0x000fe8000d101d66 */
[----:B------:R-:W-:Y:S04]  /*e960*/  @!P5 LDGSTS.E.BYPASS.LTC128B.128 [R9+0x2a400], desc[UR38][R4.64+0x100], !P1 ;  /* 0x2a4001000409dfae */ /* 0x000fe8000c901d66 */
[----:B------:R0:W-:Y:S04]  /*e970*/  @!P5 LDGSTS.E.BYPASS.LTC128B.128 [R9+0x2e400], desc[UR38][R4.64+0x180], !P0 ;  /* 0x2e4001800409dfae */ /* 0x0001e8000c101d66 */
[----:B0-----:R-:W0:Y:S02]  /*e980*/  SHFL.IDX PT, R4, R2, 0x1, 0x181f ;  /* 0x00381f0002047f89 */ /* 0x001e2400000e0000 */
[----:B0-----:R-:W-:-:S05]  /*e990*/  @!P4 LEA R4, P6, R8, R4, 0x1 ;  /* 0x000000040804c211 */ /* 0x001fca00078c08ff */
[----:B------:R-:W-:-:S05]  /*e9a0*/  @!P4 IMAD.X R5, RZ, RZ, R6, P6 ;  /* 0x000000ffff05c224 */ /* 0x000fca00030e0606 */
[----:B------:R-:W-:Y:S04]  /*e9b0*/  @!P4 LDGSTS.E.BYPASS.LTC128B.128 [R9+0x22c00], desc[UR38][R4.64], !P3 ;  /* 0x22c000000409cfae */ /* 0x000fe8000d901d66 */
[----:B------:R-:W-:Y:S04]  /*e9c0*/  @!P4 LDGSTS.E.BYPASS.LTC128B.128 [R9+0x26c00], desc[UR38][R4.64+0x80], !P2 ;  /* 0x26c000800409cfae */ /* 0x000fe8000d101d66 */
[----:B------:R-:W-:Y:S04]  /*e9d0*/  @!P4 LDGSTS.E.BYPASS.LTC128B.128 [R9+0x2ac00], desc[UR38][R4.64+0x100], !P1 ;  /* 0x2ac001000409cfae */ /* 0x000fe8000c901d66 */
[----:B------:R0:W-:Y:S01]  /*e9e0*/  @!P4 LDGSTS.E.BYPASS.LTC128B.128 [R9+0x2ec00], desc[UR38][R4.64+0x180], !P0 ;  /* 0x2ec001800409cfae */ /* 0x0001e2000c101d66 */
[----:B------:R-:W-:-:S03]  /*e9f0*/  ISETP.GE.AND P4, PT, R11, R3, PT ;  /* 0x000000030b00720c */ /* 0x000fc60003f86270 */
[----:B------:R-:W4:Y:S04]  /*ea00*/  LDL.LU R11, [R1+0x64] ;  /* 0x00006400010b7983 */ /* 0x000f280000300800 */
[----:B0-----:R-:W0:Y:S04]  /*ea10*/  SHFL.IDX PT, R4, R2, 0x2, 0x181f ;  /* 0x00581f0002047f89 */ /* 0x001e2800000e0000 */
[----:B------:R-:W1:Y:S02]  /*ea20*/  SHFL.IDX PT, R6, R0, 0x2, 0x181f ;  /* 0x00581f0000067f89 */ /* 0x000e6400000e0000 */
[----:B0-----:R-:W-:-:S05]  /*ea30*/  @!P4 LEA R4, P6, R8, R4, 0x1 ;  /* 0x000000040804c211 */ /* 0x001fca00078c08ff */
[----:B-1----:R-:W-:-:S05]  /*ea40*/  @!P4 IMAD.X R5, RZ, RZ, R6, P6 ;  /* 0x000000ffff05c224 */ /* 0x002fca00030e0606 */
[----:B------:R-:W-:Y:S04]  /*ea50*/  @!P4 LDGSTS.E.BYPASS.LTC128B.128 [R9+0x23400], desc[UR38][R4.64], !P3 ;  /* 0x234000000409cfae */ /* 0x000fe8000d901d66 */
[----:B------:R-:W-:Y:S04]  /*ea60*/  @!P4 LDGSTS.E.BYPASS.LTC128B.128 [R9+0x27400], desc[UR38][R4.64+0x80], !P2 ;  /* 0x274000800409cfae */ /* 0x000fe8000d101d66 */
[----:B------:R-:W-:Y:S04]  /*ea70*/  @!P4 LDGSTS.E.BYPASS.LTC128B.128 [R9+0x2b400], desc[UR38][R4.64+0x100], !P1 ;  /* 0x2b4001000409cfae */ /* 0x000fe8000c901d66 */
[----:B------:R0:W-:Y:S01]  /*ea80*/  @!P4 LDGSTS.E.BYPASS.LTC128B.128 [R9+0x2f400], desc[UR38][R4.64+0x180], !P0 ;  /* 0x2f4001800409cfae */ /* 0x0001e2000c101d66 */
[----:B--2---:R-:W-:-:S03]  /*ea90*/  ISETP.GE.AND P4, PT, R10, R3, PT ;  /* 0x000000030a00720c */ /* 0x004fc60003f86270 */
[----:B------:R-:W2:Y:S04]  /*eaa0*/  LDL.LU R10, [R1+0x68] ;  /* 0x00006800010a7983 */ /* 0x000ea80000300800 */
[----:B0-----:R-:W0:Y:S04]  /*eab0*/  SHFL.IDX PT, R4, R2, 0x3, 0x181f ;  /* 0x00781f0002047f89 */ /* 0x001e2800000e0000 */
[----:B------:R-:W1:Y:S02]  /*eac0*/  SHFL.IDX PT, R6, R0, 0x3, 0x181f ;  /* 0x00781f0000067f89 */ /* 0x000e6400000e0000 */
[----:B0-----:R-:W-:-:S05]  /*ead0*/  @!P4 LEA R4, P6, R8, R4, 0x1 ;  /* 0x000000040804c211 */ /* 0x001fca00078c08ff */
[----:B-1----:R-:W-:-:S05]  /*eae0*/  @!P4 IMAD.X R5, RZ, RZ, R6, P6 ;  /* 0x000000ffff05c224 */ /* 0x002fca00030e0606 */
[----:B------:R-:W-:Y:S04]  /*eaf0*/  @!P4 LDGSTS.E.BYPASS.LTC128B.128 [R9+0x23c00], desc[UR38][R4.64], !P3 ;  /* 0x23c000000409cfae */ /* 0x000fe8000d901d66 */
[----:B------:R-:W-:Y:S04]  /*eb00*/  @!P4 LDGSTS.E.BYPASS.LTC128B.128 [R9+0x27c00], desc[UR38][R4.64+0x80], !P2 ;  /* 0x27c000800409cfae */ /* 0x000fe8000d101d66 */
[----:B------:R-:W-:Y:S04]  /*eb10*/  @!P4 LDGSTS.E.BYPASS.LTC128B.128 [R9+0x2bc00], desc[UR38][R4.64+0x100], !P1 ;  /* 0x2bc001000409cfae */ /* 0x000fe8000c901d66 */
[----:B------:R0:W-:Y:S04]  /*eb20*/  @!P4 LDGSTS.E.BYPASS.LTC128B.128 [R9+0x2fc00], desc[UR38][R4.64+0x180], !P0 ;  /* 0x2fc001800409cfae */ /* 0x0001e8000c101d66 */
[----:B------:R-:W-:Y:S04]  /*eb30*/  SHFL.IDX PT, R6, R0, 0x4, 0x181f ;  /* 0x00981f0000067f89 */ /* 0x000fe800000e0000 */
[----:B0-----:R-:W0:Y:S01]  /*eb40*/  SHFL.IDX PT, R4, R2, 0x4, 0x181f ;  /* 0x00981f0002047f89 */ /* 0x001e2200000e0000 */
[----:B---3--:R-:W-:-:S13]  /*eb50*/  ISETP.GE.AND P4, PT, R12, R3, PT ;  /* 0x000000030c00720c */ /* 0x008fda0003f86270 */
[----:B0-----:R-:W-:-:S05]  /*eb60*/  @!P4 LEA R4, P6, R8, R4, 0x1 ;  /* 0x000000040804c211 */ /* 0x001fca00078c08ff */
[----:B------:R-:W-:-:S05]  /*eb70*/  @!P4 IMAD.X R5, RZ, RZ, R6, P6 ;  /* 0x000000ffff05c224 */ /* 0x000fca00030e0606 */
[----:B------:R-:W-:Y:S04]  /*eb80*/  @!P4 LDGSTS.E.BYPASS.LTC128B.128 [R9+0x24400], desc[UR38][R4.64], !P3 ;  /* 0x244000000409cfae */ /* 0x000fe8000d901d66 */
[----:B------:R-:W-:Y:S04]  /*eb90*/  @!P4 LDGSTS.E.BYPASS.LTC128B.128 [R9+0x28400], desc[UR38][R4.64+0x80], !P2 ;  /* 0x284000800409cfae */ /* 0x000fe8000d101d66 */
[----:B------:R-:W-:Y:S04]  /*eba0*/  @!P4 LDGSTS.E.BYPASS.LTC128B.128 [R9+0x2c400], desc[UR38][R4.64+0x100], !P1 ;  /* 0x2c4001000409cfae */ /* 0x000fe8000c901d66 */
[----:B------:R0:W-:Y:S04]  /*ebb0*/  @!P4 LDGSTS.E.BYPASS.LTC128B.128 [R9+0x30400], desc[UR38][R4.64+0x180], !P0 ;  /* 0x304001800409cfae */ /* 0x0001e8000c101d66 */
[----:B------:R-:W-:Y:S04]  /*ebc0*/  SHFL.IDX PT, R6, R0, 0x5, 0x181f ;  /* 0x00b81f0000067f89 */ /* 0x000fe800000e0000 */
[----:B0-----:R-:W0:Y:S01]  /*ebd0*/  SHFL.IDX PT, R4, R2, 0x5, 0x181f ;  /* 0x00b81f0002047f89 */ /* 0x001e2200000e0000 */
[----:B----4-:R-:W-:-:S13]  /*ebe0*/  ISETP.GE.AND P4, PT, R11, R3, PT ;  /* 0x000000030b00720c */ /* 0x010fda0003f86270 */
[----:B0-----:R-:W-:-:S05]  /*ebf0*/  @!P4 LEA R4, P5, R8, R4, 0x1 ;  /* 0x000000040804c211 */ /* 0x001fca00078a08ff */
[----:B------:R-:W-:-:S05]  /*ec00*/  @!P4 IMAD.X R5, RZ, RZ, R6, P5 ;  /* 0x000000ffff05c224 */ /* 0x000fca00028e0606 */
[----:B------:R-:W-:Y:S04]  /*ec10*/  @!P4 LDGSTS.E.BYPASS.LTC128B.128 [R9+0x24c00], desc[UR38][R4.64], !P3 ;  /* 0x24c000000409cfae */ /* 0x000fe8000d901d66 */
[----:B------:R-:W-:Y:S04]  /*ec20*/  @!P4 LDGSTS.E.BYPASS.LTC128B.128 [R9+0x28c00], desc[UR38][R4.64+0x80], !P2 ;  /* 0x28c000800409cfae */ /* 0x000fe8000d101d66 */
[----:B------:R-:W-:Y:S04]  /*ec30*/  @!P4 LDGSTS.E.BYPASS.LTC128B.128 [R9+0x2cc00], desc[UR38][R4.64+0x100], !P1 ;  /* 0x2cc001000409cfae */ /* 0x000fe8000c901d66 */
[----:B------:R0:W-:Y:S04]  /*ec40*/  @!P4 LDGSTS.E.BYPASS.LTC128B.128 [R9+0x30c00], desc[UR38][R4.64+0x180], !P0 ;  /* 0x30c001800409cfae */ /* 0x0001e8000c101d66 */
[----:B------:R-:W-:Y:S04]  /*ec50*/  SHFL.IDX PT, R6, R0, 0x6, 0x181f ;  /* 0x00d81f0000067f89 */ /* 0x000fe800000e0000 */
[----:B0-----:R-:W0:Y:S04]  /*ec60*/  SHFL.IDX PT, R4, R2, 0x6, 0x181f ;  /* 0x00d81f0002047f89 */ /* 0x001e2800000e0000 */
[----:B------:R-:W1:Y:S01]  /*ec70*/  SHFL.IDX PT, R2, R2, 0x7, 0x181f ;  /* 0x00f81f0002027f89 */ /* 0x000e6200000e0000 */
[----:B--2---:R-:W-:-:S13]  /*ec80*/  ISETP.GE.AND P4, PT, R10, R3, PT ;  /* 0x000000030a00720c */ /* 0x004fda0003f86270 */
[----:B0-----:R-:W-:-:S05]  /*ec90*/  @!P4 LEA R4, P5, R8, R4, 0x1 ;  /* 0x000000040804c211 */ /* 0x001fca00078a08ff */
[----:B------:R-:W-:Y:S02]  /*eca0*/  @!P4 IMAD.X R5, RZ, RZ, R6, P5 ;  /* 0x000000ffff05c224 */ /* 0x000fe400028e0606 */
[----:B------:R0:W2:Y:S04]  /*ecb0*/  SHFL.IDX PT, R6, R0, 0x7, 0x181f ;  /* 0x00f81f0000067f89 */ /* 0x0000a800000e0000 */
[----:B------:R0:W-:Y:S04]  /*ecc0*/  @!P4 LDGSTS.E.BYPASS.LTC128B.128 [R9+0x25400], desc[UR38][R4.64], !P3 ;  /* 0x254000000409cfae */ /* 0x0001e8000d901d66 */
[----:B------:R0:W-:Y:S04]  /*ecd0*/  @!P4 LDGSTS.E.BYPASS.LTC128B.128 [R9+0x29400], desc[UR38][R4.64+0x80], !P2 ;  /* 0x294000800409cfae */ /* 0x0001e8000d101d66 */
[----:B------:R0:W-:Y:S04]  /*ece0*/  @!P4 LDGSTS.E.BYPASS.LTC128B.128 [R9+0x2d400], desc[UR38][R4.64+0x100], !P1 ;  /* 0x2d4001000409cfae */ /* 0x0001e8000c901d66 */
[----:B-1----:R0:W-:Y:S02]  /*ecf0*/  @!P4 LDGSTS.E.BYPASS.LTC128B.128 [R9+0x31400], desc[UR38][R4.64+0x180], !P0 ;  /* 0x314001800409cfae */ /* 0x0021e4000c101d66 */
.L_x_1277:
[----:B0-----:R-:W3:Y:S01]  /*ed00*/  LDL.LU R0, [R1+0x6c] ;  /* 0x00006c0001007983 */ /* 0x001ee20000300800 */
[----:B------:R-:W-:Y:S01]  /*ed10*/  BSSY B0, `(.L_x_1140) ;  /* 0x000000d000007945 */ /* 0x000fe20003800000 */
[----:B---3--:R-:W-:-:S13]  /*ed20*/  ISETP.GE.AND P4, PT, R0, R3, PT ;  /* 0x000000030000720c */ /* 0x008fda0003f86270 */
[----:B------:R-:W-:Y:S05]  /*ed30*/  @P4 BRA `(.L_x_1141) ;  /* 0x0000000000284947 */ /* 0x000fea0003800000 */
[----:B------:R-:W3:Y:S01]  /*ed40*/  LDL R0, [R1+0x10] ;  /* 0x0000100001007983 */ /* 0x000ee20000100800 */
[----:B------:R-:W-:-:S05]  /*ed50*/  LEA R2, P4, R8, R2, 0x1 ;  /* 0x0000000208027211 */ /* 0x000fca00078808ff */
[----:B--2---:R-:W-:-:S05]  /*ed60*/  IMAD.X R3, RZ, RZ, R6, P4 ;  /* 0x000000ffff037224 */ /* 0x004fca00020e0606 */
[----:B------:R-:W-:Y:S01]  /*ed70*/  @!PT LDS RZ, [RZ] ;  /* 0x00000000fffff984 */ /* 0x000fe20000000800 */
[----:B------:R-:W-:Y:S01]  /*ed80*/  @!PT LDS RZ, [RZ] ;  /* 0x00000000fffff984 */ /* 0x000fe20000000800 */
[----:B------:R-:W-:Y:S01]  /*ed90*/  @!PT LDS RZ, [RZ] ;  /* 0x00000000fffff984 */ /* 0x000fe20000000800 */
[----:B---3--:R0:W-:Y:S04]  /*eda0*/  LDGSTS.E.BYPASS.LTC128B.128 [R0+0x25c00], desc[UR38][R2.64], !P3 ;  /* 0x25c0000002007fae */ /* 0x0081e8000d901d66 */
[----:B------:R0:W-:Y:S04]  /*edb0*/  LDGSTS.E.BYPASS.LTC128B.128 [R0+0x29c00], desc[UR38][R2.64+0x80], !P2 ;  /* 0x29c0008002007fae */ /* 0x0001e8000d101d66 */
[----:B------:R0:W-:Y:S04]  /*edc0*/  LDGSTS.E.BYPASS.LTC128B.128 [R0+0x2dc00], desc[UR38][R2.64+0x100], !P1 ;  /* 0x2dc0010002007fae */ /* 0x0001e8000c901d66 */
[----:B------:R0:W-:Y:S02]  /*edd0*/  LDGSTS.E.BYPASS.LTC128B.128 [R0+0x31c00], desc[UR38][R2.64+0x180], !P0 ;  /* 0x31c0018002007fae */ /* 0x0001e4000c101d66 */
.L_x_1141:
[----:B------:R-:W-:Y:S05]  /*ede0*/  BSYNC B0 ;  /* 0x0000000000007941 */ /* 0x000fea0003800000 */
.L_x_1140:
[----:B------:R-:W-:Y:S01]  /*edf0*/  NOP ;  /* 0x0000000000007918 */ /* 0x000fe20000000000 */
[----:B------:R-:W-:-:S13]  /*ee00*/  PLOP3.LUT P0, PT, PT, PT, PT, 0x80, 0x0 ;  /* 0x000000000000781c */ /* 0x000fda0003f0f070 */
.L_x_1142:
[----:B------:R-:W-:Y:S02]  /*ee10*/  PLOP3.LUT P1, PT, P1, P0, PT, 0xa2, 0x0 ;  /* 0x000000000000781c */ /* 0x000fe40000f21472 */
[----:B------:R-:W-:-:S08]  /*ee20*/  @P0 R2UR P1, UR4, R18 ;  /* 0x00000000120402ca */ /* 0x000fd00000020000 */
[----:B------:R-:W-:-:S05]  /*ee30*/  @P0 PLOP3.LUT P0, PT, P1, PT, PT, 0x80, 0x0 ;  /* 0x000000000000081c */ /* 0x000fca0000f0f070 */
[----:B------:R-:W-:Y:S01]  /*ee40*/  @!P1 SYNCS.ARRIVE.TRANS64.RED.A0T1 RZ, [UR4+0x32410], RZ ;  /* 0x032410ffffff99a7 */ /* 0x000fe20008200404 */
[----:B------:R-:W-:Y:S07]  /*ee50*/  @!P1 ARRIVES.LDGSTSBAR.64.TRANSCNT [UR4+0x32410] ;  /* 0x03241000ff0099b0 */ /* 0x000fee0008000a84 */
[----:B------:R-:W-:Y:S05]  /*ee60*/  @P0 BRA.U.ANY `(.L_x_1142) ;  /* 0xfffffffd00e80947 */ /* 0x000fea000393ffff */
[----:B0-----:R-:W3:Y:S02]  /*ee70*/  LDL.LU R2, [R1+0x70] ;  /* 0x0000700001027983 */ /* 0x001ee40000300800 */
[----:B---3--:R-:W-:-:S05]  /*ee80*/  VIADD R2, R2, 0x1 ;  /* 0x0000000102027836 */ /* 0x008fca0000000000 */
        /* <DEDUP_REMOVED lines=10> */
.L_x_1278:
[----:B------:R-:W-:Y:S05]  /*ef30*/  BSYNC B0 ;  /* 0x0000000000007941 */ /* 0x000fea0003800000 */
.L_x_1143:
[----:B------:R-:W3:Y:S01]  /*ef40*/  LDL R2, [R1+0x14] ;  /* 0x0000140001027983 */ /* 0x000ee20000100800 */
[----:B------:R-:W-:Y:S01]  /*ef50*/  BSSY B0, `(.L_x_1145) ;  /* 0x000005a000007945 */ /* 0x000fe20003800000 */
[----:B---3--:R-:W-:-:S13]  /*ef60*/  LOP3.LUT P0, RZ, R2, 0x1, RZ, 0xc0, !PT ;  /* 0x0000000102ff7812 */ /* 0x008fda000780c0ff */
[----:B------:R-:W-:Y:S05]  /*ef70*/  @!P0 BRA `(.L_x_1146) ;  /* 0x00000004005c8947 */ /* 0x000fea0003800000 */
[----:B------:R-:W0:Y:S01]  /*ef80*/  LDL R4, [R1+0x18] ;  /* 0x0000180001047983 */ /* 0x000e220000100800 */
[----:B------:R-:W1:Y:S02]  /*ef90*/  S2R R2, SR_TID.X ;  /* 0x0000000000027919 */ /* 0x000e640000002100 */
[----:B-1----:R-:W-:Y:S01]  /*efa0*/  LOP3.LUT R3, R2, 0x7f, RZ, 0xc0, !PT ;  /* 0x0000007f02037812 */ /* 0x002fe200078ec0ff */
[----:B------:R-:W-:Y:S01]  /*efb0*/  IMAD R2, R19, 0x8, R18 ;  /* 0x0000000813027824 */ /* 0x000fe200078e0212 */
[----:B------:R-:W-:Y:S02]  /*efc0*/  BSSY B1, `(.L_x_1147) ;  /* 0x0000005000017945 */ /* 0x000fe40003800000 */
[----:B------:R-:W-:Y:S02]  /*efd0*/  ISETP.NE.AND P1, PT, R3, RZ, PT ;  /* 0x000000ff0300720c */ /* 0x000fe40003f25270 */
[----:B0-----:R-:W-:-:S04]  /*efe0*/  SHF.L.U32 R0, R4, 0x1f, RZ ;  /* 0x0000001f04007819 */ /* 0x001fc800000006ff */
[----:B------:R-:W0:Y:S02]  /*eff0*/  SYNCS.PHASECHK.TRANS64.TRYWAIT P0, [R2+URZ+0x32460], R0 ;  /* 0x03246000020075a7 */ /* 0x000e24000800017f */
[----:B0-----:R-:W-:Y:S05]  /*f000*/  @!P0 BRA `(.L_x_1148) ;  /* 0x0000005400048947 */ /* 0x001fea0003800000 */
.L_x_1279:
[----:B------:R-:W-:Y:S05]  /*f010*/  BSYNC B1 ;  /* 0x0000000000017941 */ /* 0x000fea0003800000 */
.L_x_1147:
[----:B------:R-:W-:Y:S04]  /*f020*/  BSSY B1, `(.L_x_1149) ;  /* 0x0000009000017945 */ /* 0x000fe80003800000 */
[----:B------:R-:W-:Y:S05]  /*f030*/  @P1 BRA `(.L_x_1150) ;  /* 0x00000000001c1947 */ /* 0x000fea0003800000 */
[----:B------:R-:W1:Y:S01]  /*f040*/  S2R R3, SR_TID.X ;  /* 0x0000000000037919 */ /* 0x000e620000002100 */
[----:B0-----:R-:W-:-:S04]  /*f050*/  IMAD.MOV.U32 R0, RZ, RZ, 0xc000 ;  /* 0x0000c000ff007424 */ /* 0x001fc800078e00ff */
[----:B------:R3:W-:Y:S01]  /*f060*/  SYNCS.ARRIVE.TRANS64 RZ, [R2+URZ+0x32450], R0 ;  /* 0x0324500002ff79a7 */ /* 0x0007e2000800003f */
[----:B-1----:R-:W-:-:S04]  /*f070*/  LOP3.LUT R3, R3, 0x1f, RZ, 0xc0, !PT ;  /* 0x0000001f03037812 */ /* 0x002fc800078ec0ff */
[----:B------:R-:W-:-:S13]  /*f080*/  ISETP.NE.AND P0, PT, R3, RZ, PT ;  /* 0x000000ff0300720c */ /* 0x000fda0003f05270 */
[----:B---3--:R-:W-:Y:S05]  /*f090*/  @!P0 BRA `(.L_x_1150) ;  /* 0x0000000000048947 */ /* 0x008fea0003800000 */
[----:B------:R-:W-:Y:S01]  /*f0a0*/  BPT.TRAP 0x1 ;  /* 0x000000040000795c */ /* 0x000fe20000300000 */
.L_x_1150:
[----:B------:R-:W-:Y:S05]  /*f0b0*/  BSYNC B1 ;  /* 0x0000000000017941 */ /* 0x000fea0003800000 */
.L_x_1149:
[----:B------:R-:W3:Y:S04]  /*f0c0*/  LDL R4, [R1+0x20] ;  /* 0x0000200001047983 */ /* 0x000ee80000100800 */
[----:B------:R-:W3:Y:S01]  /*f0d0*/  LDL.LU R3, [R1+0x30] ;  /* 0x0000300001037983 */ /* 0x000ee20000300800 */
        /* <DEDUP_REMOVED lines=8> */
[----:B---3--:R-:W-:-:S02]  /*f160*/  IMAD R3, R3, 0x60, R4 ;  /* 0x0000006003037824 */ /* 0x008fc400078e0204 */
[----:B------:R-:W-:-:S07]  /*f170*/  VIADD R4, R0, 0x400 ;  /* 0x0000040000047836 */ /* 0x000fce0000000000 */
.L_x_1151:
        /* <DEDUP_REMOVED lines=15> */
.L_x_1152:
        /* <DEDUP_REMOVED lines=15> */
.L_x_1153:
        /* <DEDUP_REMOVED lines=15> */
.L_x_1154:
        /* <DEDUP_REMOVED lines=10> */
.L_x_1146:
[----:B------:R-:W-:Y:S05]  /*f4f0*/  BSYNC B0 ;  /* 0x0000000000007941 */ /* 0x000fea0003800000 */
.L_x_1145:
[----:B------:R-:W0:Y:S04]  /*f500*/  LDL R4, [R1+0x3c] ;  /* 0x00003c0001047983 */ /* 0x000e280000100800 */
[----:B------:R-:W3:Y:S01]  /*f510*/  LDL R5, [R1+0x24] ;  /* 0x0000240001057983 */ /* 0x000ee20000100800 */
[----:B------:R-:W-:Y:S01]  /*f520*/  BSSY B0, `(.L_x_1155) ;  /* 0x00001f3000007945 */ /* 0x000fe20003800000 */
[----:B0-----:R-:W-:-:S05]  /*f530*/  VIADD R0, R4, 0xfffffffe ;  /* 0xfffffffe04007836 */ /* 0x001fca0000000000 */
[----:B---3--:R-:W-:-:S13]  /*f540*/  ISETP.GE.AND P0, PT, R0, R5, PT ;  /* 0x000000050000720c */ /* 0x008fda0003f06270 */
[----:B------:R-:W-:Y:S05]  /*f550*/  @!P0 BRA `(.L_x_1156) ;  /* 0x0000001c00bc8947 */ /* 0x000fea0003800000 */
[----:B------:R-:W3:Y:S04]  /*f560*/  LDL.LU R7, [R1+0x74] ;  /* 0x0000740001077983 */ /* 0x000ee80000300800 */
[----:B--2---:R-:W2:Y:S04]  /*f570*/  LDL.LU R6, [R1+0x40] ;  /* 0x0000400001067983 */ /* 0x004ea80000300800 */
[----:B------:R-:W4:Y:S01]  /*f580*/  LDL.LU R4, [R1+0x5c] ;  /* 0x00005c0001047983 */ /* 0x000f220000300800 */
[----:B------:R-:W-:Y:S01]  /*f590*/  LOP3.LUT R8, RZ, R5, RZ, 0x33, !PT ;  /* 0x00000005ff087212 */ /* 0x000fe200078e33ff */
[----:B------:R-:W-:Y:S01]  /*f5a0*/  BSSY B2, `(.L_x_1157) ;  /* 0x00000a8000027945 */ /* 0x000fe20003800000 */
[----:B---3--:R-:W-:-:S04]  /*f5b0*/  VIADD R2, R7, 0x1 ;  /* 0x0000000107027836 */ /* 0x008fc80000000000 */
[----:B--2---:R-:W-:-:S05]  /*f5c0*/  IMAD R2, R2, R6, RZ ;  /* 0x0000000602027224 */ /* 0x004fca00078e02ff */
        /* <DEDUP_REMOVED lines=41> */
.L_x_1161:
[----:B------:R-:W2:Y:S01]  /*f860*/  S2R R2, SR_TID.X ;  /* 0x0000000000027919 */ /* 0x000ea20000002100 */
[----:B-1----:R-:W-:Y:S01]  /*f870*/  SHF.L.U32 R6, R9, 0x1f, RZ ;  /* 0x0000001f09067819 */ /* 0x002fe200000006ff */
[----:B------:R-:W-:Y:S01]  /*f880*/  BSSY B3, `(.L_x_1162) ;  /* 0x0000006000037945 */ /* 0x000fe20003800000 */
[----:B--2---:R-:W-:Y:S01]  /*f890*/  LOP3.LUT R3, R2, 0x7f, RZ, 0xc0, !PT ;  /* 0x0000007f02037812 */ /* 0x004fe200078ec0ff */
[----:B------:R-:W-:-:S03]  /*f8a0*/  IMAD R2, R19, 0x8, R18 ;  /* 0x0000000813027824 */ /* 0x000fc600078e0212 */
[----:B------:R-:W-:Y:S01]  /*f8b0*/  ISETP.NE.AND P1, PT, R3, RZ, PT ;  /* 0x000000ff0300720c */ /* 0x000fe20003f25270 */
[----:B------:R-:W1:Y:S02]  /*f8c0*/  SYNCS.PHASECHK.TRANS64.TRYWAIT P0, [R2+URZ+0x32440], R6 ;  /* 0x03244006020075a7 */ /* 0x000e64000800017f */
[----:B-1----:R-:W-:Y:S10]  /*f8d0*/  @!P0 BRA `(.L_x_1163) ;  /* 0x0000004800e48947 */ /* 0x002ff40003800000 */
.L_x_1280:
[----:B------:R-:W-:Y:S05]  /*f8e0*/  BSYNC B3 ;  /* 0x0000000000037941 */ /* 0x000fea0003800000 */
.L_x_1162:
[----:B------:R-:W-:Y:S04]  /*f8f0*/  BSSY B3, `(.L_x_1164) ;  /* 0x0000009000037945 */ /* 0x000fe80003800000 */
[----:B------:R-:W-:Y:S05]  /*f900*/  @P1 BRA `(.L_x_1165) ;  /* 0x00000000001c1947 */ /* 0x000fea0003800000 */
[----:B------:R-:W2:Y:S02]  /*f910*/  S2R R3, SR_TID.X ;  /* 0x0000000000037919 */ /* 0x000ea40000002100 */
[----:B--2---:R-:W-:Y:S01]  /*f920*/  LOP3.LUT R5, R3, 0x1f, RZ, 0xc0, !PT ;  /* 0x0000001f03057812 */ /* 0x004fe200078ec0ff */
[----:B------:R-:W-:-:S03]  /*f930*/  IMAD.MOV.U32 R3, RZ, RZ, 0x3000 ;  /* 0x00003000ff037424 */ /* 0x000fc600078e00ff */
[----:B------:R-:W-:Y:S01]  /*f940*/  ISETP.NE.AND P0, PT, R5, RZ, PT ;  /* 0x000000ff0500720c */ /* 0x000fe20003f05270 */
[----:B------:R2:W-:-:S12]  /*f950*/  SYNCS.ARRIVE.TRANS64 RZ, [R2+URZ+0x32430], R3 ;  /* 0x0324300302ff79a7 */ /* 0x0005d8000800003f */
[----:B--2---:R-:W-:Y:S05]  /*f960*/  @!P0 BRA `(.L_x_1165) ;  /* 0x0000000000048947 */ /* 0x004fea0003800000 */
[----:B------:R-:W-:Y:S01]  /*f970*/  BPT.TRAP 0x1 ;  /* 0x000000040000795c */ /* 0x000fe20000300000 */
.L_x_1165:
[----:B------:R-:W-:Y:S05]  /*f980*/  BSYNC B3 ;  /* 0x0000000000037941 */ /* 0x000fea0003800000 */
.L_x_1164:
        /* <DEDUP_REMOVED lines=12> */
.L_x_1166:
        /* <DEDUP_REMOVED lines=13> */
.L_x_1281:
[----:B------:R-:W-:Y:S05]  /*fb20*/  BSYNC B3 ;  /* 0x0000000000037941 */ /* 0x000fea0003800000 */
.L_x_1167:
[----:B------:R-:W-:Y:S01]  /*fb30*/  BSSY B3, `(.L_x_1169) ;  /* 0x000000b000037945 */ /* 0x000fe20003800000 */
[----:B01----:R-:W-:Y:S02]  /*fb40*/  IMAD.MOV.U32 R6, RZ, RZ, 0x0 ;  /* 0x00000000ff067424 */ /* 0x003fe400078e00ff */
[----:B------:R-:W-:Y:S01]  /*fb50*/  IMAD.MOV.U32 R7, RZ, RZ, 0x14f00000 ;  /* 0x14f00000ff077424 */ /* 0x000fe200078e00ff */
[----:B------:R-:W-:Y:S06]  /*fb60*/  @P1 BRA `(.L_x_1170) ;  /* 0x00000000001c1947 */ /* 0x000fec0003800000 */
[----:B------:R-:W0:Y:S02]  /*fb70*/  S2R R3, SR_TID.X ;  /* 0x0000000000037919 */ /* 0x000e240000002100 */
[----:B0-----:R-:W-:Y:S01]  /*fb80*/  LOP3.LUT R5, R3, 0x1f, RZ, 0xc0, !PT ;  /* 0x0000001f03057812 */ /* 0x001fe200078ec0ff */
[----:B------:R-:W-:-:S03]  /*fb90*/  IMAD.MOV.U32 R3, RZ, RZ, 0xc000 ;  /* 0x0000c000ff037424 */ /* 0x000fc600078e00ff */
[----:B------:R-:W-:Y:S01]  /*fba0*/  ISETP.NE.AND P0, PT, R5, RZ, PT ;  /* 0x000000ff0500720c */ /* 0x000fe20003f05270 */
[----:B------:R0:W-:-:S12]  /*fbb0*/  SYNCS.ARRIVE.TRANS64 RZ, [R2+URZ+0x32450], R3 ;  /* 0x0324500302ff79a7 */ /* 0x0001d8000800003f */
[----:B0-----:R-:W-:Y:S05]  /*fbc0*/  @!P0 BRA `(.L_x_1170) ;  /* 0x0000000000048947 */ /* 0x001fea0003800000 */
[----:B------:R-:W-:Y:S01]  /*fbd0*/  BPT.TRAP 0x1 ;  /* 0x000000040000795c */ /* 0x000fe20000300000 */
.L_x_1170:
[----:B------:R-:W-:Y:S05]  /*fbe0*/  BSYNC B3 ;  /* 0x0000000000037941 */ /* 0x000fea0003800000 */
.L_x_1169:
        /* <DEDUP_REMOVED lines=9> */
.L_x_1171:
        /* <DEDUP_REMOVED lines=15> */
.L_x_1172:
        /* <DEDUP_REMOVED lines=15> */
.L_x_1173:
        /* <DEDUP_REMOVED lines=15> */
.L_x_1174:
        /* <DEDUP_REMOVED lines=10> */
.L_x_1160:
[----:B------:R-:W-:Y:S05]  /*fff0*/  BSYNC B1 ;  /* 0x0000000000017941 */ /* 0x000fea0003800000 */
.L_x_1159:
[----:B------:R-:W2:Y:S02]  /*10000*/  LDL.LU R5, [R1+0x3c] ;  /* 0x00003c0001057983 */ /* 0x000ea40000300800 */
[----:B--2---:R-:W-:-:S07]  /*10010*/  VIADD R0, R5, 0xfffffffd ;  /* 0xfffffffd05007836 */ /* 0x004fce0000000000 */
.L_x_1158:
[----:B------:R-:W-:Y:S05]  /*10020*/  BSYNC B2 ;  /* 0x0000000000027941 */ /* 0x000fea0003800000 */
.L_x_1157:
[----:B------:R-:W-:Y:S01]  /*10030*/  VIADD R8, R8, 0xfffffffe ;  /* 0xfffffffe08087836 */ /* 0x000fe20000000000 */
[----:B------:R-:W-:-:S04]  /*10040*/  LOP3.LUT R4, RZ, R4, RZ, 0x33, !PT ;  /* 0x00000004ff047212 */ /* 0x000fc800078e33ff */
[----:B------:R-:W-:-:S13]  /*10050*/  ISETP.NE.AND P0, PT, R8, R4, PT ;  /* 0x000000040800720c */ /* 0x000fda0003f05270 */
[----:B------:R-:W-:Y:S05]  /*10060*/  @!P0 BRA `(.L_x_1156) ;  /* 0x0000001000f88947 */ /* 0x000fea0003800000 */
.L_x_1207:
        /* <DEDUP_REMOVED lines=35> */
.L_x_1177:
[----:B------:R-:W1:Y:S01]  /*102a0*/  S2R R2, SR_TID.X ;  /* 0x0000000000027919 */ /* 0x000e620000002100 */
[----:B------:R-:W-:Y:S01]  /*102b0*/  SHF.L.U32 R3, R6, 0x1f, RZ ;  /* 0x0000001f06037819 */ /* 0x000fe200000006ff */
[----:B------:R-:W-:Y:S01]  /*102c0*/  BSSY B2, `(.L_x_1178) ;  /* 0x0000006000027945 */ /* 0x000fe20003800000 */
[----:B-1----:R-:W-:Y:S01]  /*102d0*/  LOP3.LUT R4, R2, 0x7f, RZ, 0xc0, !PT ;  /* 0x0000007f02047812 */ /* 0x002fe200078ec0ff */
[----:B------:R-:W-:-:S03]  /*102e0*/  IMAD R2, R7, 0x8, R18 ;  /* 0x0000000807027824 */ /* 0x000fc600078e0212 */
[----:B------:R-:W-:Y:S01]  /*102f0*/  ISETP.NE.AND P1, PT, R4, RZ, PT ;  /* 0x000000ff0400720c */ /* 0x000fe20003f25270 */
[----:B------:R-:W1:Y:S02]  /*10300*/  SYNCS.PHASECHK.TRANS64.TRYWAIT P0, [R2+URZ+0x32440], R3 ;  /* 0x03244003020075a7 */ /* 0x000e64000800017f */
[----:B-1----:R-:W-:Y:S10]  /*10310*/  @!P0 BRA `(.L_x_1179) ;  /* 0x00000040007c8947 */ /* 0x002ff40003800000 */
.L_x_1282:
[----:B------:R-:W-:Y:S05]  /*10320*/  BSYNC B2 ;  /* 0x0000000000027941 */ /* 0x000fea0003800000 */
.L_x_1178:
        /* <DEDUP_REMOVED lines=9> */
.L_x_1181:
[----:B------:R-:W-:Y:S05]  /*103c0*/  BSYNC B2 ;  /* 0x0000000000027941 */ /* 0x000fea0003800000 */
.L_x_1180:
        /* <DEDUP_REMOVED lines=12> */
.L_x_1182:
        /* <DEDUP_REMOVED lines=13> */
.L_x_1283:
[----:B------:R-:W-:Y:S05]  /*10560*/  BSYNC B2 ;  /* 0x0000000000027941 */ /* 0x000fea0003800000 */
.L_x_1183:
        /* <DEDUP_REMOVED lines=11> */
.L_x_1186:
[----:B------:R-:W-:Y:S05]  /*10620*/  BSYNC B2 ;  /* 0x0000000000027941 */ /* 0x000fea0003800000 */
.L_x_1185:
        /* <DEDUP_REMOVED lines=9> */
.L_x_1187:
        /* <DEDUP_REMOVED lines=15> */
.L_x_1188:
        /* <DEDUP_REMOVED lines=15> */
.L_x_1189:
        /* <DEDUP_REMOVED lines=15> */
.L_x_1190:
        /* <DEDUP_REMOVED lines=10> */
.L_x_1176:
[----:B------:R-:W-:Y:S05]  /*10a30*/  BSYNC B1 ;  /* 0x0000000000017941 */ /* 0x000fea0003800000 */
.L_x_1175:
        /* <DEDUP_REMOVED lines=16> */
[----:B------:R-:W2:Y:S01]  /*10b40*/  LDL R10, [R1+0x1c] ;  /* 0x00001c00010a7983 */ /* 0x000ea20000100800 */
[----:B------:R-:W1:Y:S01]  /*10b50*/  LDC R5, c[0x0][0x43c] ;  /* 0x00010f00ff057b82 */ /* 0x000e620000000800 */
[----:B------:R-:W-:Y:S02]  /*10b60*/  ULDC.64 UR6, c[0x0][0x428] ;  /* 0x00010a0000067ab9 */ /* 0x000fe40000000a00 */
[----:B0-----:R-:W3:Y:S01]  /*10b70*/  LDL R9, [R1+0x8] ;  /* 0x0000080001097983 */ /* 0x001ee20000100800 */
[----:B-1----:R-:W-:-:S13]  /*10b80*/  ISETP.NE.AND P0, PT, R5, 0x1, PT ;  /* 0x000000010500780c */ /* 0x002fda0003f05270 */
[----:B------:R-:W0:Y:S02]  /*10b90*/  @P0 LDC.64 R2, c[0x0][0x440] ;  /* 0x00011000ff020b82 */ /* 0x000e240000000a00 */
[----:B0-----:R-:W-:-:S04]  /*10ba0*/  @P0 IMAD.HI.U32 R4, R6, R2, RZ ;  /* 0x0000000206040227 */ /* 0x001fc800078e00ff */
[----:B------:R-:W-:Y:S01]  /*10bb0*/  IMAD.MOV.U32 R2, RZ, RZ, R6 ;  /* 0x000000ffff027224 */ /* 0x000fe200078e0006 */
[----:B------:R-:W-:-:S04]  /*10bc0*/  @P0 SHF.R.U32.HI R2, RZ, R3, R4 ;  /* 0x00000003ff020219 */ /* 0x000fc80000011604 */
[--C-:B------:R-:W-:Y:S01]  /*10bd0*/  SHF.R.S32.HI R3, RZ, 0x1f, R2.reuse ;  /* 0x0000001fff037819 */ /* 0x100fe20000011402 */
[----:B------:R-:W-:-:S04]  /*10be0*/  IMAD.MOV R7, RZ, RZ, -R2 ;  /* 0x000000ffff077224 */ /* 0x000fc800078e0a02 */
[----:B------:R-:W-:Y:S02]  /*10bf0*/  IMAD R7, R5, R7, R6 ;  /* 0x0000000705077224 */ /* 0x000fe400078e0206 */
[----:B--2---:R-:W-:-:S04]  /*10c00*/  IMAD R4, R10, UR6, RZ ;  /* 0x000000060a047c24 */ /* 0x004fc8000f8e02ff */
[C---:B---3--:R-:W-:Y:S02]  /*10c10*/  IMAD R4, R9.reuse, UR7, R4 ;  /* 0x0000000709047c24 */ /* 0x048fe4000f8e0204 */
[----:B------:R-:W-:-:S04]  /*10c20*/  IMAD.WIDE.U32 R2, R9, UR6, R2 ;  /* 0x0000000609027c25 */ /* 0x000fc8000f8e0002 */
[----:B------:R-:W-:Y:S01]  /*10c30*/  IMAD.IADD R3, R4, 0x1, R3 ;  /* 0x0000000104037824 */ /* 0x000fe200078e0203 */
[----:B------:R-:W-:-:S04]  /*10c40*/  LEA R4, P0, R2, UR4, 0x2 ;  /* 0x0000000402047c11 */ /* 0x000fc8000f8010ff */
[----:B------:R-:W-:-:S05]  /*10c50*/  LEA.HI.X R5, R2, UR5, R3, 0x2, P0 ;  /* 0x0000000502057c11 */ /* 0x000fca00080f1403 */
[----:B------:R1:W5:Y:S04]  /*10c60*/  LDG.E R16, desc[UR38][R4.64] ;  /* 0x0000002604107981 */ /* 0x000368000c1e1900 */
.L_x_1193:
[----:B------:R-:W1:Y:S01]  /*10c70*/  S2R R2, SR_TID.X ;  /* 0x0000000000027919 */ /* 0x000e620000002100 */
[----:B------:R-:W-:Y:S01]  /*10c80*/  IMAD R3, R19, 0x8, R18 ;  /* 0x0000000813037824 */ /* 0x000fe200078e0212 */
[----:B------:R-:W-:Y:S01]  /*10c90*/  BSSY B2, `(.L_x_1194) ;  /* 0x0000006000027945 */ /* 0x000fe20003800000 */
[----:B-1----:R-:W-:Y:S02]  /*10ca0*/  LOP3.LUT R4, R2, 0x7f, RZ, 0xc0, !PT ;  /* 0x0000007f02047812 */ /* 0x002fe400078ec0ff */
[----:B------:R-:W-:Y:S02]  /*10cb0*/  SHF.L.U32 R2, R8, 0x1f, RZ ;  /* 0x0000001f08027819 */ /* 0x000fe400000006ff */
[----:B------:R-:W-:Y:S02]  /*10cc0*/  ISETP.NE.AND P1, PT, R4, RZ, PT ;  /* 0x000000ff0400720c */ /* 0x000fe40003f25270 */
[----:B------:R-:W1:Y:S02]  /*10cd0*/  SYNCS.PHASECHK.TRANS64.TRYWAIT P0, [R3+URZ+0x32440], R2 ;  /* 0x03244002030075a7 */ /* 0x000e64000800017f */
[----:B-1----:R-:W-:Y:S09]  /*10ce0*/  @!P0 BRA `(.L_x_1195) ;  /* 0x0000003800308947 */ /* 0x002ff20003800000 */
.L_x_1284:
[----:B------:R-:W-:Y:S05]  /*10cf0*/  BSYNC B2 ;  /* 0x0000000000027941 */ /* 0x000fea0003800000 */
.L_x_1194:
        /* <DEDUP_REMOVED lines=9> */
.L_x_1197:
[----:B------:R-:W-:Y:S05]  /*10d90*/  BSYNC B2 ;  /* 0x0000000000027941 */ /* 0x000fea0003800000 */
.L_x_1196:
        /* <DEDUP_REMOVED lines=12> */
.L_x_1198:
        /* <DEDUP_REMOVED lines=13> */
.L_x_1285:
[----:B------:R-:W-:Y:S05]  /*10f30*/  BSYNC B2 ;  /* 0x0000000000027941 */ /* 0x000fea0003800000 */
.L_x_1199:
        /* <DEDUP_REMOVED lines=11> */
.L_x_1202:
[----:B------:R-:W-:Y:S05]  /*10ff0*/  BSYNC B2 ;  /* 0x0000000000027941 */ /* 0x000fea0003800000 */
.L_x_1201:
        /* <DEDUP_REMOVED lines=9> */
.L_x_1203:
        /* <DEDUP_REMOVED lines=15> */
.L_x_1204:
        /* <DEDUP_REMOVED lines=15> */
.L_x_1205:
        /* <DEDUP_REMOVED lines=15> */
.L_x_1206:
        /* <DEDUP_REMOVED lines=10> */
.L_x_1192:
[----:B------:R-:W-:Y:S05]  /*11400*/  BSYNC B1 ;  /* 0x0000000000017941 */ /* 0x000fea0003800000 */
.L_x_1191:
[----:B------:R-:W2:Y:S01]  /*11410*/  LDL R5, [R1+0x24] ;  /* 0x0000240001057983 */ /* 0x000ea20000100800 */
[----:B------:R-:W-:Y:S01]  /*11420*/  VIADD R0, R0, 0xfffffffe ;  /* 0xfffffffe00007836 */ /* 0x000fe20000000000 */
[----:B--2---:R-:W-:-:S13]  /*11430*/  ISETP.GT.AND P0, PT, R6, R5, PT ;  /* 0x000000050600720c */ /* 0x004fda0003f04270 */
[----:B------:R-:W-:Y:S05]  /*11440*/  @P0 BRA `(.L_x_1207) ;  /* 0xffffffec00080947 */ /* 0x000fea000383ffff */
.L_x_1156:
[----:B------:R-:W-:Y:S05]  /*11450*/  BSYNC B0 ;  /* 0x0000000000007941 */ /* 0x000fea0003800000 */
.L_x_1155:
[----:B------:R-:W1:Y:S02]  /*11460*/  S2R R2, SR_TID.X ;  /* 0x0000000000027919 */ /* 0x000e640000002100 */
[----:B-1----:R-:W-:Y:S02]  /*11470*/  LOP3.LUT R3, R2, 0x7f, RZ, 0xc0, !PT ;  /* 0x0000007f02037812 */ /* 0x002fe400078ec0ff */
[----:B------:R-:W3:Y:S01]  /*11480*/  LDL.LU R2, [R1+0x18] ;  /* 0x0000180001027983 */ /* 0x000ee20000300800 */
[----:B------:R-:W-:Y:S01]  /*11490*/  VIADD R19, R19, 0x1 ;  /* 0x0000000113137836 */ /* 0x000fe20000000000 */
[----:B------:R-:W-:Y:S01]  /*114a0*/  ISETP.NE.AND P1, PT, R3, RZ, PT ;  /* 0x000000ff0300720c */ /* 0x000fe20003f25270 */
[----:B------:R-:W-:Y:S03]  /*114b0*/  BSSY B0, `(.L_x_1208) ;  /* 0x0000013000007945 */ /* 0x000fe60003800000 */
[----:B------:R-:W-:-:S04]  /*114c0*/  ISETP.NE.AND P0, PT, R19, 0x2, PT ;  /* 0x000000021300780c */ /* 0x000fc80003f05270 */
[----:B------:R-:W-:-:S04]  /*114d0*/  SEL R0, RZ, 0x1, P0 ;  /* 0x00000001ff007807 */ /* 0x000fc80000000000 */
[----:B---3--:R-:W-:-:S05]  /*114e0*/  LOP3.LUT R2, R2, R0, RZ, 0x3c, !PT ;  /* 0x0000000002027212 */ /* 0x008fca00078e3cff */
[----:B------:R1:W-:Y:S01]  /*114f0*/  STL [R1+0x18], R2 ;  /* 0x0000180201007387 */ /* 0x0003e20000100800 */
[----:B------:R-:W-:Y:S05]  /*11500*/  @P1 BRA `(.L_x_1209) ;  /* 0x0000000000341947 */ /* 0x000fea0003800000 */
[----:B------:R-:W3:Y:S01]  /*11510*/  S2R R3, SR_LANEID ;  /* 0x0000000000037919 */ /* 0x000ee20000000000 */
[----:B------:R-:W-:Y:S02]  /*11520*/  VOTEU.ANY UR4, UPT, PT ;  /* 0x0000000000047886 */ /* 0x000fe400038e0100 */
[----:B------:R-:W3:Y:S08]  /*11530*/  FLO.U32 R0, UR4 ;  /* 0x0000000400007d00 */ /* 0x000ef000080e0000 */
[----:B------:R-:W4:Y:S01]  /*11540*/  POPC R5, UR4 ;  /* 0x0000000400057d09 */ /* 0x000f220008000000 */
[----:B---3--:R-:W-:-:S02]  /*11550*/  ISETP.EQ.U32.AND P1, PT, R0, R3, PT ;  /* 0x000000030000720c */ /* 0x008fc40003f22070 */
[----:B-1----:R-:W4:Y:S11]  /*11560*/  LDC.64 R2, c[0x0][0xd60] ;  /* 0x00035800ff027b82 */ /* 0x002f360000000a00 */
[----:B----4-:R-:W3:Y:S01]  /*11570*/  @P1 ATOMG.E.ADD.STRONG.GPU PT, R3, desc[UR38][R2.64], R5 ;  /* 0x00000005020319a8 */ /* 0x010ee200081ee1e6 */
[----:B------:R-:W1:Y:S02]  /*11580*/  S2R R4, SR_LTMASK ;  /* 0x0000000000047919 */ /* 0x000e640000003900 */
[----:B-1----:R-:W-:-:S04]  /*11590*/  LOP3.LUT R4, R4, UR4, RZ, 0xc0, !PT ;  /* 0x0000000404047c12 */ /* 0x002fc8000f8ec0ff */
[----:B------:R-:W1:Y:S01]  /*115a0*/  POPC R7, R4 ;  /* 0x0000000400077309 */ /* 0x000e620000000000 */
[----:B---3--:R-:W1:Y:S02]  /*115b0*/  SHFL.IDX PT, R0, R3, R0, 0x1f ;  /* 0x00001f0003007589 */ /* 0x008e6400000e0000 */
[----:B-1----:R-:W-:-:S05]  /*115c0*/  IADD3 R0, R0, UR40, R7 ;  /* 0x0000002800007c10 */ /* 0x002fca000fffe007 */
[----:B------:R3:W-:Y:S02]  /*115d0*/  STL [R1], R0 ;  /* 0x0000000001007387 */ /* 0x0007e40000100800 */
.L_x_1209:
[----:B------:R-:W-:Y:S05]  /*115e0*/  BSYNC B0 ;  /* 0x0000000000007941 */ /* 0x000fea0003800000 */
.L_x_1208:
[----:B------:R-:W-:-:S07]  /*115f0*/  SEL R19, R19, RZ, P0 ;  /* 0x000000ff13137207 */ /* 0x000fce0000000000 */
.L_x_1121:
[----:B------:R-:W-:Y:S05]  /*11600*/  BSYNC B7 ;  /* 0x0000000000077941 */ /* 0x000fea0003800000 */
.L_x_1119:
[----:B---34-:R-:W3:Y:S02]  /*11610*/  LDL R0, [R1+0x14] ;  /* 0x0000140001007983 */ /* 0x018ee40000100800 */
[----:B---3--:R-:W-:-:S13]  /*11620*/  LOP3.LUT P0, RZ, R0, 0x40, RZ, 0xc0, !PT ;  /* 0x0000004000ff7812 */ /* 0x008fda000780c0ff */
        /* <DEDUP_REMOVED lines=12> */
.L_x_1210:
[----:B------:R-:W3:Y:S01]  /*116f0*/  S2R R0, SR_TID.X ;  /* 0x0000000000007919 */ /* 0x000ee20000002100 */
[----:B------:R-:W-:Y:S01]  /*11700*/  UMOV UR4, 0xffffffff ;  /* 0xffffffff00047882 */ /* 0x000fe20000000000 */
[----:B---3--:R-:W-:-:S04]  /*11710*/  LOP3.LUT R16, R0, 0x1f, RZ, 0xc0, !PT ;  /* 0x0000001f00107812 */ /* 0x008fc800078ec0ff */
[----:B------:R-:W-:Y:S01]  /*11720*/  ISETP.NE.AND P0, PT, R16, 0x1f, PT ;  /* 0x0000001f1000780c */ /* 0x000fe20003f05270 */
[----:B------:R-:W-:-:S12]  /*11730*/  BRA.DIV UR4, `(.L_x_1212) ;  /* 0x0000002e04c47947 */ /* 0x000fd8000b800000 */
[----:B------:R-:W1:Y:S01]  /*11740*/  LDL.LU R3, [R1] ;  /* 0x0000000001037983 */ /* 0x000e620000300800 */
[----:B------:R-:W-:-:S03]  /*11750*/  ULDC UR4, c[0x0][0xd3c] ;  /* 0x00034f0000047ab9 */ /* 0x000fc60000000800 */
[----:B------:R-:W3:Y:S01]  /*11760*/  LDL R4, [R1+0xc] ;  /* 0x00000c0001047983 */ /* 0x000ee20000100800 */
[----:B-1----:R-:W-:Y:S02]  /*11770*/  IMAD.MOV.U32 R10, RZ, RZ, R3 ;  /* 0x000000ffff0a7224 */ /* 0x002fe400078e0003 */
[----:B---3--:R-:W-:-:S05]  /*11780*/  IMAD.IADD R0, R4, 0x1, R16 ;  /* 0x0000000104007824 */ /* 0x008fca00078e0210 */
[----:B------:R-:W-:-:S13]  /*11790*/  ISETP.GE.OR P1, PT, R0, UR4, !P0 ;  /* 0x0000000400007c0c */ /* 0x000fda000c726670 */
[----:B------:R-:W1:Y:S08]  /*117a0*/  @!P1 LDC.64 R2, c[0x0][0xd80] ;  /* 0x00036000ff029b82 */ /* 0x000e700000000a00 */
[----:B------:R-:W3:Y:S01]  /*117b0*/  @!P1 LDC.64 R4, c[0x0][0xd78] ;  /* 0x00035e00ff049b82 */ /* 0x000ee20000000a00 */
[----:B-1----:R-:W-:-:S05]  /*117c0*/  @!P1 IMAD.WIDE R2, R0, 0x4, R2 ;  /* 0x0000000400029825 */ /* 0x002fca00078e0202 */
[----:B--2---:R3:W2:Y:S02]  /*117d0*/  @!P1 LDG.E R6, desc[UR38][R2.64] ;  /* 0x0000002602069981 */ /* 0x0046a4000c1e1900 */
[----:B---3--:R-:W-:-:S06]  /*117e0*/  @!P1 IMAD.WIDE R2, R0, 0x4, R4 ;  /* 0x0000000400029825 */ /* 0x008fcc00078e0204 */
[----:B------:R-:W3:Y:S01]  /*117f0*/  @!P1 LDG.E R2, desc[UR38][R2.64] ;  /* 0x0000002602029981 */ /* 0x000ee2000c1e1900 */
[----:B------:R-:W-:Y:S01]  /*11800*/  IMAD.MOV.U32 R5, RZ, RZ, RZ ;  /* 0x000000ffff057224 */ /* 0x000fe200078e00ff */
[C---:B------:R-:W-:Y:S01]  /*11810*/  ISETP.GE.U32.AND P2, PT, R16.reuse, 0x2, PT ;  /* 0x000000021000780c */ /* 0x040fe20003f46070 */
[----:B------:R-:W-:Y:S01]  /*11820*/  IMAD.MOV.U32 R8, RZ, RZ, RZ ;  /* 0x000000ffff087224 */ /* 0x000fe200078e00ff */
[C---:B------:R-:W-:Y:S01]  /*11830*/  ISETP.GE.U32.AND P3, PT, R16.reuse, 0x4, PT ;  /* 0x000000041000780c */ /* 0x040fe20003f66070 */
[----:B------:R-:W-:Y:S01]  /*11840*/  SHFL.IDX PT, R0, R10, RZ, 0x1f ;  /* 0x00001fff0a007589 */ /* 0x000fe200000e0000 */
[C---:B------:R-:W-:Y:S02]  /*11850*/  ISETP.GE.U32.AND P4, PT, R16.reuse, 0x8, PT ;  /* 0x000000081000780c */ /* 0x040fe40003f86070 */
[----:B------:R-:W-:Y:S01]  /*11860*/  ISETP.GE.U32.AND P5, PT, R16, 0x10, PT ;  /* 0x000000101000780c */ /* 0x000fe20003fa6070 */
[----:B------:R-:W-:Y:S01]  /*11870*/  SHFL.IDX PT, R7, R10, 0x1, 0x1f ;  /* 0x00201f000a077f89 */ /* 0x000fe200000e0000 */
[----:B--2---:R-:W-:-:S02]  /*11880*/  @!P1 IMAD.MOV.U32 R5, RZ, RZ, R6 ;  /* 0x000000ffff059224 */ /* 0x004fc400078e0006 */
[----:B------:R-:W-:Y:S02]  /*11890*/  IMAD.MOV.U32 R6, RZ, RZ, RZ ;  /* 0x000000ffff067224 */ /* 0x000fe400078e00ff */
[----:B---3--:R-:W-:Y:S01]  /*118a0*/  @!P1 IMAD.MOV.U32 R6, RZ, RZ, R2 ;  /* 0x000000ffff069224 */ /* 0x008fe200078e0002 */
[----:B------:R-:W-:-:S03]  /*118b0*/  ISETP.NE.AND P1, PT, R16, RZ, PT ;  /* 0x000000ff1000720c */ /* 0x000fc60003f25270 */
[----:B------:R-:W-:-:S05]  /*118c0*/  IMAD R2, R6, R5, RZ ;  /* 0x0000000506027224 */ /* 0x000fca00078e02ff */
        /* <DEDUP_REMOVED lines=16> */
.L_x_1295:
[----:B------:R-:W-:Y:S02]  /*119d0*/  ULDC UR4, c[0x0][0xd38] ;  /* 0x00034e0000047ab9 */ /* 0x000fe40000000800 */
[----:B------:R-:W-:-:S04]  /*119e0*/  IMAD.U32 R3, RZ, RZ, UR4 ;  /* 0x00000004ff037e24 */ /* 0x000fc8000f8e00ff */
[----:B-1----:R-:W-:-:S04]  /*119f0*/  IMAD R9, R9, R3, RZ ;  /* 0x0000000309097224 */ /* 0x002fc800078e02ff */
[----:B------:R-:W-:-:S05]  /*11a00*/  IMAD.IADD R4, R7, 0x1, R9 ;  /* 0x0000000107047824 */ /* 0x000fca00078e0209 */
[----:B------:R-:W-:-:S13]  /*11a10*/  ISETP.GT.AND P6, PT, R4, R0, PT ;  /* 0x000000000400720c */ /* 0x000fda0003fc4270 */
[----:B------:R-:W-:Y:S05]  /*11a20*/  @P6 BRA `(.L_x_1213) ;  /* 0x0000000000ac6947 */ /* 0x000fea0003800000 */
.L_x_1216:
[----:B------:R-:W2:Y:S01]  /*11a30*/  LDL.LU R3, [R1+0xc] ;  /* 0x00000c0001037983 */ /* 0x000ea20000300800 */
[----:B0-----:R-:W0:Y:S01]  /*11a40*/  LDC R2, c[0x0][0xd3c] ;  /* 0x00034f00ff027b82 */ /* 0x001e220000000800 */
        /* <DEDUP_REMOVED lines=35> */
.L_x_1303:
[----:B------:R-:W-:Y:S02]  /*11c80*/  ULDC UR4, c[0x0][0xd38] ;  /* 0x00034e0000047ab9 */ /* 0x000fe40000000800 */
[----:B------:R-:W-:-:S04]  /*11c90*/  IMAD.U32 R3, RZ, RZ, UR4 ;  /* 0x00000004ff037e24 */ /* 0x000fc8000f8e00ff */
[----:B-1----:R-:W-:-:S04]  /*11ca0*/  IMAD R9, R9, R3, RZ ;  /* 0x0000000309097224 */ /* 0x002fc800078e02ff */
[----:B------:R-:W-:-:S05]  /*11cb0*/  IMAD.IADD R4, R9, 0x1, R4 ;  /* 0x0000000109047824 */ /* 0x000fca00078e0204 */
[----:B------:R-:W-:-:S13]  /*11cc0*/  ISETP.GT.AND P6, PT, R4, R0, PT ;  /* 0x000000000400720c */ /* 0x000fda0003fc4270 */
[----:B------:R-:W-:Y:S05]  /*11cd0*/  @!P6 BRA `(.L_x_1216) ;  /* 0xfffffffc0054e947 */ /* 0x000fea000383ffff */
.L_x_1213:
        /* <DEDUP_REMOVED lines=9> */
.L_x_1308:
[----:B------:R-:W-:-:S13]  /*11d70*/  ISETP.NE.AND P0, PT, R7, RZ, PT ;  /* 0x000000ff0700720c */ /* 0x000fda0003f05270 */
[----:B------:R-:W-:Y:S05]  /*11d80*/  @!P0 BRA `(.L_x_1218) ;  /* 0x0000000000148947 */ /* 0x000fea0003800000 */
[----:B------:R-:W-:Y:S01]  /*11d90*/  UMOV UR4, 0xffffffff ;  /* 0xffffffff00047882 */ /* 0x000fe20000000000 */
[----:B------:R-:W-:Y:S02]  /*11da0*/  VIADD R12, R4, 0xffffffff ;  /* 0xffffffff040c7836 */ /* 0x000fe40000000000 */
[----:B------:R-:W-:Y:S05]  /*11db0*/  BRA.DIV UR4, `(.L_x_1219) ;  /* 0x0000003204b87947 */ /* 0x000fea000b800000 */
[----:B0-----:R0:W4:Y:S02]  /*11dc0*/  SHFL.IDX PT, R2, R2, R12, 0x1f ;  /* 0x00001f0c02027589 */ /* 0x00112400000e0000 */
.L_x_1311:
[----:B----4-:R-:W-:-:S07]  /*11dd0*/  IMAD.MOV.U32 R8, RZ, RZ, R2 ;  /* 0x000000ffff087224 */ /* 0x010fce00078e0002 */
.L_x_1218:
[----:B------:R-:W4:Y:S01]  /*11de0*/  LDL.LU R10, [R1+0xc] ;  /* 0x00000c00010a7983 */ /* 0x000f220000300800 */
[----:B--2---:R-:W-:Y:S01]  /*11df0*/  IABS R7, R5 ;  /* 0x0000000500077213 */ /* 0x004fe20000000000 */
[----:B------:R-:W-:-:S03]  /*11e00*/  IMAD R9, R8, R3, R9 ;  /* 0x0000000308097224 */ /* 0x000fc600078e0209 */
[----:B0-----:R-:W0:Y:S01]  /*11e10*/  I2F.RP R2, R7 ;  /* 0x0000000700027306 */ /* 0x001e220000209400 */
        /* <DEDUP_REMOVED lines=59> */
.L_x_1214:
        /* <DEDUP_REMOVED lines=10> */
.L_x_1220:
[----:B-1----:R-:W2:Y:S04]  /*12270*/  LDL R2, [R1+0xc] ;  /* 0x00000c0001027983 */ /* 0x002ea80000100800 */
[----:B------:R-:W3:Y:S04]  /*12280*/  LDL R3, [R1+0x8] ;  /* 0x0000080001037983 */ /* 0x000ee80000100800 */
[----:B0-----:R-:W4:Y:S04]  /*12290*/  LDL R4, [R1] ;  /* 0x0000000001047983 */ /* 0x001f280000100800 */
[----:B------:R-:W4:Y:S01]  /*122a0*/  LDL R5, [R1+0x4] ;  /* 0x0000040001057983 */ /* 0x000f220000100800 */
[----:B------:R-:W0:Y:S01]  /*122b0*/  S2R R0, SR_TID.X ;  /* 0x0000000000007919 */ /* 0x000e220000002100 */
[----:B------:R-:W-:Y:S05]  /*122c0*/  WARPSYNC.ALL ;  /* 0x0000000000007948 */ /* 0x000fea0003800000 */
[----:B0-----:R-:W-:Y:S01]  /*122d0*/  LOP3.LUT R0, R0, 0x1f, RZ, 0xc0, !PT ;  /* 0x0000001f00007812 */ /* 0x001fe200078ec0ff */
[----:B------:R-:W-:Y:S03]  /*122e0*/  BAR.SYNC.DEFER_BLOCKING 0x4, 0x180 ;  /* 0x0106000000007b1d */ /* 0x000fe60000010000 */
[----:B------:R-:W-:-:S13]  /*122f0*/  ISETP.NE.AND P0, PT, R0, RZ, PT ;  /* 0x000000ff0000720c */ /* 0x000fda0003f05270 */
[----:B------:R-:W0:Y:S01]  /*12300*/  @!P0 S2R R0, SR_CgaCtaId ;  /* 0x0000000000008919 */ /* 0x000e220000008800 */
[----:B--2---:R-:W-:Y:S01]  /*12310*/  IMAD.MOV.U32 R7, RZ, RZ, R2 ;  /* 0x000000ffff077224 */ /* 0x004fe200078e0002 */
[----:B------:R-:W-:Y:S01]  /*12320*/  @!P0 MOV R2, 0x400 ;  /* 0x0000040000028802 */ /* 0x000fe20000000f00 */
[----:B---3--:R-:W-:-:S03]  /*12330*/  IMAD.MOV.U32 R6, RZ, RZ, R3 ;  /* 0x000000ffff067224 */ /* 0x008fc600078e0003 */
[----:B0-----:R-:W-:-:S05]  /*12340*/  @!P0 LEA R18, R0, R2, 0x18 ;  /* 0x0000000200128211 */ /* 0x001fca00078ec0ff */
[----:B----4-:R3:W-:Y:S01]  /*12350*/  @!P0 STS.128 [R18+0x324d0], R4 ;  /* 0x0324d00412008388 */ /* 0x0107e20000000c00 */
[----:B------:R-:W-:Y:S06]  /*12360*/  BAR.ARV 0x5, 0x180 ;  /* 0x0146000000007b1d */ /* 0x000fec0000002000 */
.L_x_1211:
[----:B------:R-:W4:Y:S01]  /*12370*/  LDL R0, [R1+0xc] ;  /* 0x00000c0001007983 */ /* 0x000f220000100800 */
[----:B------:R-:W-:Y:S02]  /*12380*/  ULDC UR4, c[0x0][0xd3c] ;  /* 0x00034f0000047ab9 */ /* 0x000fe40000000800 */
[----:B----4-:R-:W-:-:S13]  /*12390*/  ISETP.GE.AND P0, PT, R0, UR4, PT ;  /* 0x0000000400007c0c */ /* 0x010fda000bf06270 */
[----:B------:R-:W-:Y:S05]  /*123a0*/  @!P0 BRA `(.L_x_1221) ;  /* 0xffffff9c00ec8947 */ /* 0x000fea000383ffff */
[----:B------:R-:W-:Y:S05]  /*123b0*/  BSYNC B8 ;  /* 0x0000000000087941 */ /* 0x000fea0003800000 */
.L_x_1113:
        /* <DEDUP_REMOVED lines=12> */
.L_x_1312:
[----:B------:R-:W-:Y:S05]  /*12480*/  BSYNC B0 ;  /* 0x0000000000007941 */ /* 0x000fea0003800000 */
.L_x_1222:
[----:B------:R-:W-:-:S03]  /*12490*/  UMOV UR4, 0xffffffff ;  /* 0xffffffff00047882 */ /* 0x000fc60000000000 */
[----:B------:R-:W-:Y:S05]  /*124a0*/  BRA.DIV UR4, `(.L_x_1224) ;  /* 0x0000002e04387947 */ /* 0x000fea000b800000 */
[----:B------:R-:W1:Y:S02]  /*124b0*/  S2R R2, SR_TID.X ;  /* 0x0000000000027919 */ /* 0x000e640000002100 */
[----:B-1----:R-:W-:-:S04]  /*124c0*/  SHF.R.U32.HI R2, RZ, 0x5, R2 ;  /* 0x00000005ff027819 */ /* 0x002fc80000011602 */
[----:B------:R-:W-:-:S05]  /*124d0*/  LOP3.LUT R2, R2, 0x3, RZ, 0xc0, !PT ;  /* 0x0000000302027812 */ /* 0x000fca00078ec0ff */
[----:B------:R1:W2:Y:S02]  /*124e0*/  SHFL.IDX PT, R14, R2, RZ, 0x1f ;  /* 0x00001fff020e7589 */ /* 0x0002a400000e0000 */
.L_x_1315:
[----:B--2---:R-:W-:Y:S01]  /*124f0*/  ISETP.NE.AND P0, PT, R14, RZ, PT ;  /* 0x000000ff0e00720c */ /* 0x004fe20003f05270 */
[----:B------:R-:W-:-:S12]  /*12500*/  BSSY B0, `(.L_x_1225) ;  /* 0x0000025000007945 */ /* 0x000fd80003800000 */
[----:B------:R-:W-:Y:S05]  /*12510*/  @P0 BRA `(.L_x_1226) ;  /* 0x00000000008c0947 */ /* 0x000fea0003800000 */
[----:B------:R-:W-:-:S03]  /*12520*/  UMOV UR4, 0xffffffff ;  /* 0xffffffff00047882 */ /* 0x000fc60000000000 */
[----:B------:R-:W-:Y:S05]  /*12530*/  BRA.DIV UR4, `(.L_x_1227) ;  /* 0x0000002e04487947 */ /* 0x000fea000b800000 */
[----:B------:R-:W-:-:S13]  /*12540*/  ELECT P6, URZ, PT ;  /* 0x00000000003f782f */ /* 0x000fda00038c0000 */
.L_x_1318:
[----:B------:R-:W-:Y:S05]  /*12550*/  @!P6 BRA `(.L_x_1226) ;  /* 0x00000000007ce947 */ /* 0x000fea0003800000 */
[----:B-1----:R-:W2:Y:S02]  /*12560*/  LDL.LU R2, [R1+0x84] ;  /* 0x0000840001027983 */ /* 0x002ea40000300800 */
[----:B--2---:R-:W-:-:S04]  /*12570*/  LOP3.LUT R2, R2, 0x2, RZ, 0xfc, !PT ;  /* 0x0000000202027812 */ /* 0x004fc800078efcff */
[----:B------:R-:W-:-:S13]  /*12580*/  ISETP.NE.AND P2, PT, R2, 0x3, PT ;  /* 0x000000030200780c */ /* 0x000fda0003f45270 */
[----:B------:R-:W-:Y:S05]  /*12590*/  @!P2 BRA `(.L_x_1228) ;  /* 0x000000000004a947 */ /* 0x000fea0003800000 */
[----:B------:R-:W-:Y:S01]  /*125a0*/  BPT.TRAP 0x1 ;  /* 0x000000040000795c */ /* 0x000fe20000300000 */
.L_x_1228:
        /* <DEDUP_REMOVED lines=13> */
.L_x_1319:
[----:B------:R-:W1:Y:S02]  /*12680*/  SYNCS.PHASECHK.TRANS64.TRYWAIT P0, [R7+URZ], R2 ;  /* 0x00000002070075a7 */ /* 0x000e64000800017f */
[----:B-1----:R-:W-:Y:S05]  /*12690*/  @!P0 BRA `(.L_x_1230) ;  /* 0x0000002c00248947 */ /* 0x002fea0003800000 */
.L_x_1320:
[----:B------:R-:W-:Y:S05]  /*126a0*/  @!P2 BRA `(.L_x_1231) ;  /* 0x000000000004a947 */ /* 0x000fea0003800000 */
[----:B------:R-:W-:Y:S01]  /*126b0*/  BPT.TRAP 0x1 ;  /* 0x000000040000795c */ /* 0x000fe20000300000 */
.L_x_1231:
[----:B------:R-:W-:-:S04]  /*126c0*/  VIADD R0, R0, 0x32460 ;  /* 0x0003246000007836 */ /* 0x000fc80000000000 */
[----:B------:R-:W-:-:S04]  /*126d0*/  IMAD R4, R19, 0x8, R0 ;  /* 0x0000000813047824 */ /* 0x000fc800078e0200 */
[----:B------:R-:W2:Y:S02]  /*126e0*/  SYNCS.PHASECHK.TRANS64.TRYWAIT P0, [R4+URZ], R5 ;  /* 0x00000005040075a7 */ /* 0x000ea4000800017f */
[----:B--2---:R-:W-:Y:S05]  /*126f0*/  @!P0 BRA `(.L_x_1232) ;  /* 0x0000002c00208947 */ /* 0x004fea0003800000 */
.L_x_1321:
[----:B------:R-:W-:-:S07]  /*12700*/  IMAD R3, R3, 0x8, R0 ;  /* 0x0000000803037824 */ /* 0x000fce00078e0200 */
.L_x_1233:
[----:B---3--:R3:W4:Y:S02]  /*12710*/  SYNCS.PHASECHK.TRANS64.TRYWAIT P0, [R3+URZ], R2 ;  /* 0x00000002030075a7 */ /* 0x008724000800017f */
[----:B----4-:R-:W-:Y:S05]  /*12720*/  @!P0 NANOSLEEP.SYNCS 0x989680 ;  /* 0x009896800000895d */ /* 0x010fea0003900000 */
[----:B------:R-:W4:Y:S02]  /*12730*/  @!P0 SYNCS.PHASECHK.TRANS64 P0, [R3+URZ], R2 ;  /* 0x00000002030085a7 */ /* 0x000f24000800007f */
[----:B----4-:R-:W-:Y:S05]  /*12740*/  @!P0 BRA `(.L_x_1233) ;  /* 0xfffffffc00f08947 */ /* 0x010fea000383ffff */
.L_x_1226:
[----:B------:R-:W-:Y:S05]  /*12750*/  BSYNC B0 ;  /* 0x0000000000007941 */ /* 0x000fea0003800000 */
.L_x_1225:
[----:B------:R-:W-:Y:S05]  /*12760*/  EXIT ;  /* 0x000000000000794d */ /* 0x000fea0003800000 */
.L_x_1063:
[----:B-1----:R1:W2:Y:S02]  /*12770*/  SYNCS.PHASECHK.TRANS64.TRYWAIT P0, [R5+URZ+0x32400], R0 ;  /* 0x03240000050075a7 */ /* 0x0022a4000800017f */
[----:B--2---:R-:W-:Y:S05]  /*12780*/  @!P0 NANOSLEEP.SYNCS 0x989680 ;  /* 0x009896800000895d */ /* 0x004fea0003900000 */
[----:B------:R-:W2:Y:S02]  /*12790*/  @!P0 SYNCS.PHASECHK.TRANS64 P0, [R5+URZ+0x32400], R0 ;  /* 0x03240000050085a7 */ /* 0x000ea4000800007f */
[----:B--2---:R-:W-:Y:S05]  /*127a0*/  @!P0 BRA `(.L_x_1063) ;  /* 0xfffffffc00f08947 */ /* 0x004fea000383ffff */
[----:B------:R-:W-:Y:S05]  /*127b0*/  BRA `(.L_x_1234) ;  /* 0xfffffef400907947 */ /* 0x000fea000383ffff */
.L_x_1067:
[----:B----4-:R4:W0:Y:S02]  /*127c0*/  SYNCS.PHASECHK.TRANS64.TRYWAIT P1, [R21+URZ+0x32430], R4 ;  /* 0x03243004150075a7 */ /* 0x010824000802017f */
[----:B0-----:R-:W-:Y:S05]  /*127d0*/  @!P1 NANOSLEEP.SYNCS 0x989680 ;  /* 0x009896800000995d */ /* 0x001fea0003900000 */
[----:B------:R-:W0:Y:S02]  /*127e0*/  @!P1 SYNCS.PHASECHK.TRANS64 P1, [R21+URZ+0x32430], R4 ;  /* 0x03243004150095a7 */ /* 0x000e24000802007f */
[----:B0-----:R-:W-:Y:S05]  /*127f0*/  @!P1 BRA `(.L_x_1067) ;  /* 0xfffffffc00f09947 */ /* 0x001fea000383ffff */
[----:B------:R-:W-:Y:S05]  /*12800*/  BRA `(.L_x_1066) ;  /* 0xfffffef400b87947 */ /* 0x000fea000383ffff */
.L_x_1068:
[----:B------:R0:W0:Y:S02]  /*12810*/  SYNCS.PHASECHK.TRANS64.TRYWAIT P1, [R5+URZ+0x32410], R0 ;  /* 0x03241000050075a7 */ /* 0x000024000802017f */
[----:B0-----:R-:W-:Y:S05]  /*12820*/  @!P1 NANOSLEEP.SYNCS 0x989680 ;  /* 0x009896800000995d */ /* 0x001fea0003900000 */
[----:B------:R-:W0:Y:S02]  /*12830*/  @!P1 SYNCS.PHASECHK.TRANS64 P1, [R5+URZ+0x32410], R0 ;  /* 0x03241000050095a7 */ /* 0x000e24000802007f */
[----:B0-----:R-:W-:Y:S05]  /*12840*/  @!P1 BRA `(.L_x_1068) ;  /* 0xfffffffc00f09947 */ /* 0x001fea000383ffff */
[----:B------:R-:W-:Y:S05]  /*12850*/  BRA `(.L_x_1235) ;  /* 0xfffffef800707947 */ /* 0x000fea000383ffff */
.L_x_1072:
[----:B------:R0:W0:Y:S02]  /*12860*/  SYNCS.PHASECHK.TRANS64.TRYWAIT P1, [R21+URZ+0x32450], R4 ;  /* 0x03245004150075a7 */ /* 0x000024000802017f */
[----:B0-----:R-:W-:Y:S05]  /*12870*/  @!P1 NANOSLEEP.SYNCS 0x989680 ;  /* 0x009896800000995d */ /* 0x001fea0003900000 */
[----:B------:R-:W0:Y:S02]  /*12880*/  @!P1 SYNCS.PHASECHK.TRANS64 P1, [R21+URZ+0x32450], R4 ;  /* 0x03245004150095a7 */ /* 0x000e24000802007f */
[----:B0-----:R-:W-:Y:S05]  /*12890*/  @!P1 BRA `(.L_x_1072) ;  /* 0xfffffffc00f09947 */ /* 0x001fea000383ffff */
[----:B------:R-:W-:Y:S05]  /*128a0*/  BRA `(.L_x_1071) ;  /* 0xfffffef8007c7947 */ /* 0x000fea000383ffff */
.L_x_1077:
[----:B-1----:R-:W-:-:S04]  /*128b0*/  IMAD.U32 R153, RZ, RZ, UR4 ;  /* 0x00000004ff997e24 */ /* 0x002fc8000f8e00ff */
[----:B------:R1:W2:Y:S03]  /*128c0*/  SYNCS.PHASECHK.TRANS64.TRYWAIT P3, [R153+URZ+0x32430], R0 ;  /* 0x03243000990075a7 */ /* 0x0002a6000806017f */
[----:B--2---:R-:W-:Y:S05]  /*128d0*/  @!P3 NANOSLEEP.SYNCS 0x989680 ;  /* 0x009896800000b95d */ /* 0x004fea0003900000 */
[----:B------:R-:W2:Y:S02]  /*128e0*/  @!P3 SYNCS.PHASECHK.TRANS64 P3, [R153+URZ+0x32430], R0 ;  /* 0x032430009900b5a7 */ /* 0x000ea4000806007f */
[----:B--2---:R-:W-:Y:S05]  /*128f0*/  @!P3 BRA `(.L_x_1077) ;  /* 0xfffffffc00ecb947 */ /* 0x004fea000383ffff */
[----:B------:R-:W-:Y:S05]  /*12900*/  BRA `(.L_x_1076) ;  /* 0xffffff1800707947 */ /* 0x000fea000383ffff */
.L_x_1081:
[----:B--2---:R-:W-:-:S04]  /*12910*/  IMAD.U32 R20, RZ, RZ, UR4 ;  /* 0x00000004ff147e24 */ /* 0x004fc8000f8e00ff */
[----:B------:R2:W3:Y:S03]  /*12920*/  SYNCS.PHASECHK.TRANS64.TRYWAIT P3, [R20+URZ+0x32450], R0 ;  /* 0x03245000140075a7 */ /* 0x0004e6000806017f */
[----:B---3--:R-:W-:Y:S05]  /*12930*/  @!P3 NANOSLEEP.SYNCS 0x989680 ;  /* 0x009896800000b95d */ /* 0x008fea0003900000 */
[----:B------:R-:W3:Y:S02]  /*12940*/  @!P3 SYNCS.PHASECHK.TRANS64 P3, [R20+URZ+0x32450], R0 ;  /* 0x032450001400b5a7 */ /* 0x000ee4000806007f */
[----:B---3--:R-:W-:Y:S05]  /*12950*/  @!P3 BRA `(.L_x_1081) ;  /* 0xfffffffc00ecb947 */ /* 0x008fea000383ffff */
[----:B------:R-:W-:Y:S05]  /*12960*/  BRA `(.L_x_1080) ;  /* 0xffffff1800ec7947 */ /* 0x000fea000383ffff */
.L_x_1127:
        /* <DEDUP_REMOVED lines=11> */
.L_x_1237:
[----:B------:R-:W-:Y:S05]  /*12a20*/  BSYNC B0 ;  /* 0x0000000000007941 */ /* 0x000fea0003800000 */
.L_x_1236:
[----:B------:R-:W-:Y:S05]  /*12a30*/  BRA `(.L_x_1238) ;  /* 0xffffffa400e87947 */ /* 0x000fea000383ffff */
.L_x_1129:
[----:B------:R-:W-:Y:S01]  /*12a40*/  BSSY B0, `(.L_x_1239) ;  /* 0x0000006000007945 */ /* 0x000fe20003800000 */
[----:B------:R-:W-:-:S07]  /*12a50*/  IMAD.MOV.U32 R15, RZ, RZ, -0x1 ;  /* 0xffffffffff0f7424 */ /* 0x000fce00078e00ff */
[----:B01-3--:R-:W-:Y:S05]  /*12a60*/  WARPSYNC.COLLECTIVE R15, `(.L_x_1240) ;  /* 0x000000000f0c7348 */ /* 0x00bfea0003c00000 */
[----:B------:R-:W-:Y:S02]  /*12a70*/  ELECT P6, UR62, PT ;  /* 0x00000000003e782f */ /* 0x000fe400038c0000 */
[----:B------:R-:W-:Y:S01]  /*12a80*/  MOV R14, UR62 ;  /* 0x0000003e000e7c02 */ /* 0x000fe20008000f00 */
[----:B01-3--:R-:W-:Y:S10]  /*12a90*/  ENDCOLLECTIVE ;  /* 0x000000000000791b */ /* 0x00bff40003800000 */
.L_x_1240:
[----:B------:R-:W-:Y:S05]  /*12aa0*/  BSYNC B0 ;  /* 0x0000000000007941 */ /* 0x000fea0003800000 */
.L_x_1239:
[----:B------:R-:W-:Y:S05]  /*12ab0*/  BRA `(.L_x_1241) ;  /* 0xffffffa400f47947 */ /* 0x000fea000383ffff */
.L_x_1131:
[----:B--2---:R2:W3:Y:S02]  /*12ac0*/  SYNCS.PHASECHK.TRANS64.TRYWAIT P0, [R0+URZ+0x32440], R2 ;  /* 0x03244002000075a7 */ /* 0x0044e4000800017f */
[----:B---3--:R-:W-:Y:S05]  /*12ad0*/  @!P0 NANOSLEEP.SYNCS 0x989680 ;  /* 0x009896800000895d */ /* 0x008fea0003900000 */
[----:B------:R-:W3:Y:S02]  /*12ae0*/  @!P0 SYNCS.PHASECHK.TRANS64 P0, [R0+URZ+0x32440], R2 ;  /* 0x03244002000085a7 */ /* 0x000ee4000800007f */
[----:B---3--:R-:W-:Y:S05]  /*12af0*/  @!P0 BRA `(.L_x_1131) ;  /* 0xfffffffc00f08947 */ /* 0x008fea000383ffff */
[----:B------:R-:W-:Y:S05]  /*12b00*/  BRA `(.L_x_1242) ;  /* 0xffffffa800547947 */ /* 0x000fea000383ffff */
.L_x_1135:
[----:B------:R0:W5:Y:S01]  /*12b10*/  LDL R2, [R1+0x38] ;  /* 0x0000380001027983 */ /* 0x0001620000100800 */
[----:B------:R-:W-:Y:S02]  /*12b20*/  IMAD.MOV.U32 R13, RZ, RZ, R0 ;  /* 0x000000ffff0d7224 */ /* 0x000fe400078e0000 */
[----:B------:R-:W-:Y:S01]  /*12b30*/  IMAD.MOV.U32 R12, RZ, RZ, RZ ;  /* 0x000000ffff0c7224 */ /* 0x000fe200078e00ff */
[----:B------:R-:W1:Y:S01]  /*12b40*/  S2R R7, SR_TID.X ;  /* 0x0000000000077919 */ /* 0x000e620000002100 */
[----:B------:R-:W-:Y:S02]  /*12b50*/  IMAD.MOV.U32 R11, RZ, RZ, 0x181f ;  /* 0x0000181fff0b7424 */ /* 0x000fe400078e00ff */
[----:B------:R-:W-:-:S07]  /*12b60*/  IMAD.MOV.U32 R15, RZ, RZ, -0x1 ;  /* 0xffffffffff0f7424 */ /* 0x000fce00078e00ff */
[----:B01---5:R-:W-:Y:S05]  /*12b70*/  WARPSYNC.COLLECTIVE R15, `(.L_x_1243) ;  /* 0x000000000f087348 */ /* 0x023fea0003c00000 */
[----:B------:R2:W3:Y:S02]  /*12b80*/  SHFL.IDX P6, R14, R13, R12, R11 ;  /* 0x0000000c0d0e7389 */ /* 0x0004e400000c000b */
[----:B0123-5:R-:W-:Y:S01]  /*12b90*/  ENDCOLLECTIVE ;  /* 0x000000000000791b */ /* 0x02ffe20003800000 */
.L_x_1243:
[----:B------:R-:W-:Y:S02]  /*12ba0*/  IMAD.MOV.U32 R13, RZ, RZ, R3 ;  /* 0x000000ffff0d7224 */ /* 0x000fe400078e0003 */
[----:B------:R-:W-:Y:S01]  /*12bb0*/  IMAD.MOV.U32 R4, RZ, RZ, R14 ;  /* 0x000000ffff047224 */ /* 0x000fe200078e000e */
[----:B------:R-:W-:-:S07]  /*12bc0*/  LOP3.LUT R7, R7, 0x7f, RZ, 0xc0, !PT ;  /* 0x0000007f07077812 */ /* 0x000fce00078ec0ff */
[----:B------:R-:W-:Y:S05]  /*12bd0*/  WARPSYNC.COLLECTIVE R15, `(.L_x_1244) ;  /* 0x000000000f087348 */ /* 0x000fea0003c00000 */
[----:B------:R0:W1:Y:S02]  /*12be0*/  SHFL.IDX P6, R14, R13, R12, R11 ;  /* 0x0000000c0d0e7389 */ /* 0x00006400000c000b */
[----:B01----:R-:W-:Y:S01]  /*12bf0*/  ENDCOLLECTIVE ;  /* 0x000000000000791b */ /* 0x003fe20003800000 */
.L_x_1244:
[----:B------:R-:W-:Y:S01]  /*12c00*/  SHF.R.U32.HI R7, RZ, 0x3, R7 ;  /* 0x00000003ff077819 */ /* 0x000fe20000011607 */
[----:B------:R-:W-:Y:S02]  /*12c10*/  IMAD.MOV.U32 R13, RZ, RZ, R0 ;  /* 0x000000ffff0d7224 */ /* 0x000fe400078e0000 */
[----:B------:R-:W-:Y:S02]  /*12c20*/  IMAD.MOV.U32 R12, RZ, RZ, 0x1 ;  /* 0x00000001ff0c7424 */ /* 0x000fe400078e00ff */
[----:B------:R-:W-:-:S07]  /*12c30*/  IMAD.MOV.U32 R5, RZ, RZ, R14 ;  /* 0x000000ffff057224 */ /* 0x000fce00078e000e */
[----:B------:R-:W-:Y:S05]  /*12c40*/  WARPSYNC.COLLECTIVE R15, `(.L_x_1245) ;  /* 0x000000000f087348 */ /* 0x000fea0003c00000 */
[----:B------:R0:W1:Y:S02]  /*12c50*/  SHFL.IDX P6, R14, R13, R12, R11 ;  /* 0x0000000c0d0e7389 */ /* 0x00006400000c000b */
[----:B01----:R-:W-:Y:S01]  /*12c60*/  ENDCOLLECTIVE ;  /* 0x000000000000791b */ /* 0x003fe20003800000 */
.L_x_1245:
[----:B------:R-:W-:Y:S02]  /*12c70*/  IMAD.MOV.U32 R13, RZ, RZ, R3 ;  /* 0x000000ffff0d7224 */ /* 0x000fe400078e0003 */
[----:B------:R-:W-:Y:S02]  /*12c80*/  IMAD R2, R2, R8, RZ ;  /* 0x0000000802027224 */ /* 0x000fe400078e02ff */
[----:B------:R-:W-:Y:S02]  /*12c90*/  IMAD.IADD R8, R7, 0x1, R6 ;  /* 0x0000000107087824 */ /* 0x000fe400078e0206 */
[----:B------:R-:W-:-:S07]  /*12ca0*/  IMAD.MOV.U32 R7, RZ, RZ, R14 ;  /* 0x000000ffff077224 */ /* 0x000fce00078e000e */
[----:B------:R-:W-:Y:S05]  /*12cb0*/  WARPSYNC.COLLECTIVE R15, `(.L_x_1246) ;  /* 0x000000000f087348 */ /* 0x000fea0003c00000 */
[----:B------:R0:W1:Y:S02]  /*12cc0*/  SHFL.IDX P6, R14, R13, R12, R11 ;  /* 0x0000000c0d0e7389 */ /* 0x00006400000c000b */
[----:B01----:R-:W-:Y:S01]  /*12cd0*/  ENDCOLLECTIVE ;  /* 0x000000000000791b */ /* 0x003fe20003800000 */
.L_x_1246:
[----:B------:R-:W-:Y:S01]  /*12ce0*/  ISETP.GE.AND P1, PT, R8, R2, PT ;  /* 0x000000020800720c */ /* 0x000fe20003f26270 */
[----:B------:R0:W-:-:S12]  /*12cf0*/  STL [R1+0x4], R8 ;  /* 0x0000040801007387 */ /* 0x0001d80000100800 */
[----:B------:R-:W-:Y:S01]  /*12d00*/  @!P1 LEA R5, P3, R10, R5, 0x1 ;  /* 0x000000050a059211 */ /* 0x000fe200078608ff */
[----:B------:R-:W-:Y:S02]  /*12d10*/  IMAD.MOV.U32 R13, RZ, RZ, R0 ;  /* 0x000000ffff0d7224 */ /* 0x000fe400078e0000 */
[----:B------:R-:W-:Y:S02]  /*12d20*/  IMAD.MOV.U32 R12, RZ, RZ, 0x2 ;  /* 0x00000002ff0c7424 */ /* 0x000fe400078e00ff */
[----:B------:R-:W-:-:S05]  /*12d30*/  @!P1 IMAD.X R4, RZ, RZ, R4, P3 ;  /* 0x000000ffff049224 */ /* 0x000fca00018e0604 */
[----:B------:R-:W-:Y:S01]  /*12d40*/  @!P1 LOP3.LUT R5, R5, R4, RZ, 0x3c, !PT ;  /* 0x0000000405059212 */ /* 0x000fe200078e3cff */
[----:B0-----:R-:W-:-:S07]  /*12d50*/  IMAD.MOV.U32 R6, RZ, RZ, R14 ;  /* 0x000000ffff067224 */ /* 0x001fce00078e000e */
[----:B------:R-:W-:Y:S05]  /*12d60*/  WARPSYNC.COLLECTIVE R15, `(.L_x_1247) ;  /* 0x000000000f087348 */ /* 0x000fea0003c00000 */
[----:B------:R0:W1:Y:S02]  /*12d70*/  SHFL.IDX P6, R14, R13, R12, R11 ;  /* 0x0000000c0d0e7389 */ /* 0x00006400000c000b */
[----:B01----:R-:W-:Y:S01]  /*12d80*/  ENDCOLLECTIVE ;  /* 0x000000000000791b */ /* 0x003fe20003800000 */
.L_x_1247:
[----:B------:R-:W-:-:S04]  /*12d90*/  @!P1 LOP3.LUT R4, R5, R4, RZ, 0x3c, !PT ;  /* 0x0000000405049212 */ /* 0x000fc800078e3cff */
[----:B------:R-:W-:-:S05]  /*12da0*/  @!P1 LOP3.LUT R5, R5, R4, RZ, 0x3c, !PT ;  /* 0x0000000405059212 */ /* 0x000fca00078e3cff */
[----:B------:R-:W-:Y:S01]  /*12db0*/  @!PT LDS RZ, [RZ] ;  /* 0x00000000fffff984 */ /* 0x000fe20000000800 */
[----:B------:R-:W-:Y:S01]  /*12dc0*/  @!PT LDS RZ, [RZ] ;  /* 0x00000000fffff984 */ /* 0x000fe20000000800 */
[----:B------:R-:W-:Y:S01]  /*12dd0*/  @!PT LDS RZ, [RZ] ;  /* 0x00000000fffff984 */ /* 0x000fe20000000800 */
[----:B------:R0:W-:Y:S01]  /*12de0*/  @!P1 LDGSTS.E.BYPASS.LTC128B.128 [R9+0x18400], desc[UR38][R4.64], !P0 ;  /* 0x1840000004099fae */ /* 0x0001e2000c101d66 */
[----:B------:R-:W-:Y:S02]  /*12df0*/  IMAD.MOV.U32 R13, RZ, RZ, R3 ;  /* 0x000000ffff0d7224 */ /* 0x000fe400078e0003 */
[----:B0-----:R-:W-:-:S05]  /*12e00*/  VIADD R5, R8, 0x10 ;  /* 0x0000001008057836 */ /* 0x001fca0000000000 */
[----:B------:R-:W-:Y:S01]  /*12e10*/  ISETP.GE.AND P2, PT, R5, R2, PT ;  /* 0x000000020500720c */ /* 0x000fe20003f46270 */
[----:B------:R0:W-:-:S12]  /*12e20*/  STL [R1+0x44], R5 ;  /* 0x0000440501007387 */ /* 0x0001d80000100800 */
[----:B0-----:R-:W-:Y:S01]  /*12e30*/  @!P2 LEA R5, P1, R10, R6, 0x1 ;  /* 0x000000060a05a211 */ /* 0x001fe200078208ff */
[----:B------:R-:W-:-:S12]  /*12e40*/  IMAD.MOV.U32 R6, RZ, RZ, R14 ;  /* 0x000000ffff067224 */ /* 0x000fd800078e000e */
[----:B------:R-:W-:Y:S05]  /*12e50*/  WARPSYNC.COLLECTIVE R15, `(.L_x_1248) ;  /* 0x000000000f087348 */ /* 0x000fea0003c00000 */
[----:B------:R0:W1:Y:S02]  /*12e60*/  SHFL.IDX P6, R14, R13, R12, R11 ;  /* 0x0000000c0d0e7389 */ /* 0x00006400000c000b */
[----:B01----:R-:W-:Y:S01]  /*12e70*/  ENDCOLLECTIVE ;  /* 0x000000000000791b */ /* 0x003fe20003800000 */
.L_x_1248:
[----:B------:R-:W-:Y:S02]  /*12e80*/  @!P2 IMAD.X R4, RZ, RZ, R7, P1 ;  /* 0x000000ffff04a224 */ /* 0x000fe400008e0607 */
[----:B------:R-:W-:-:S03]  /*12e90*/  VIADD R7, R8, 0x20 ;  /* 0x0000002008077836 */ /* 0x000fc60000000000 */
[----:B------:R-:W-:Y:S02]  /*12ea0*/  @!P2 LOP3.LUT R5, R5, R4, RZ, 0x3c, !PT ;  /* 0x000000040505a212 */ /* 0x000fe400078e3cff */
[----:B------:R-:W-:Y:S01]  /*12eb0*/  ISETP.GE.AND P1, PT, R7, R2, PT ;  /* 0x000000020700720c */ /* 0x000fe20003f26270 */
[----:B------:R0:W-:Y:S01]  /*12ec0*/  STL [R1+0x50], R7 ;  /* 0x0000500701007387 */ /* 0x0001e20000100800 */
[----:B------:R-:W-:Y:S01]  /*12ed0*/  @!P2 LOP3.LUT R4, R5, R4, RZ, 0x3c, !PT ;  /* 0x000000040504a212 */ /* 0x000fe200078e3cff */
[----:B------:R-:W-:-:S03]  /*12ee0*/  IMAD.MOV.U32 R13, RZ, RZ, R0 ;  /* 0x000000ffff0d7224 */ /* 0x000fc600078e0000 */
[----:B------:R-:W-:Y:S01]  /*12ef0*/  @!P2 LOP3.LUT R5, R5, R4, RZ, 0x3c, !PT ;  /* 0x000000040505a212 */ /* 0x000fe200078e3cff */
[----:B------:R-:W-:-:S04]  /*12f00*/  IMAD.MOV.U32 R12, RZ, RZ, 0x3 ;  /* 0x00000003ff0c7424 */ /* 0x000fc800078e00ff */
[----:B------:R-:W-:Y:S01]  /*12f10*/  @!PT LDS RZ, [RZ] ;  /* 0x00000000fffff984 */ /* 0x000fe20000000800 */
[----:B------:R-:W-:Y:S01]  /*12f20*/  @!PT LDS RZ, [RZ] ;  /* 0x00000000fffff984 */ /* 0x000fe20000000800 */
[----:B------:R-:W-:Y:S01]  /*12f30*/  @!PT LDS RZ, [RZ] ;  /* 0x00000000fffff984 */ /* 0x000fe20000000800 */
[----:B------:R1:W-:Y:S01]  /*12f40*/  @!P2 LDGSTS.E.BYPASS.LTC128B.128 [R9+0x18c00], desc[UR38][R4.64], !P0 ;  /* 0x18c000000409afae */ /* 0x0003e2000c101d66 */
[----:B0-----:R-:W-:-:S05]  /*12f50*/  VIADD R7, R8, 0x30 ;  /* 0x0000003008077836 */ /* 0x001fca0000000000 */
[----:B------:R0:W-:Y:S01]  /*12f60*/  STL [R1+0x54], R7 ;  /* 0x0000540701007387 */ /* 0x0001e20000100800 */
[----:B-1----:R-:W-:-:S07]  /*12f70*/  IMAD.MOV.U32 R4, RZ, RZ, R14 ;  /* 0x000000ffff047224 */ /* 0x002fce00078e000e */
[----:B0-----:R-:W-:Y:S05]  /*12f80*/  WARPSYNC.COLLECTIVE R15, `(.L_x_1249) ;  /* 0x000000000f087348 */ /* 0x001fea0003c00000 */
[----:B------:R1:W2:Y:S02]  /*12f90*/  SHFL.IDX P6, R14, R13, R12, R11 ;  /* 0x0000000c0d0e7389 */ /* 0x0002a400000c000b */
[----:B012---:R-:W-:Y:S01]  /*12fa0*/  ENDCOLLECTIVE ;  /* 0x000000000000791b */ /* 0x007fe20003800000 */
.L_x_1249:
[----:B------:R-:W-:-:S05]  /*12fb0*/  @!P1 LEA R5, P2, R10, R4, 0x1 ;  /* 0x000000040a059211 */ /* 0x000fca00078408ff */
[----:B------:R-:W-:-:S05]  /*12fc0*/  @!P1 IMAD.X R4, RZ, RZ, R6, P2 ;  /* 0x000000ffff049224 */ /* 0x000fca00010e0606 */
[----:B------:R-:W-:Y:S01]  /*12fd0*/  @!P1 LOP3.LUT R5, R5, R4, RZ, 0x3c, !PT ;  /* 0x0000000405059212 */ /* 0x000fe200078e3cff */
[----:B------:R-:W-:-:S03]  /*12fe0*/  IMAD.MOV.U32 R13, RZ, RZ, R3 ;  /* 0x000000ffff0d7224 */ /* 0x000fc600078e0003 */
[----:B------:R-:W-:-:S04]  /*12ff0*/  @!P1 LOP3.LUT R4, R5, R4, RZ, 0x3c, !PT ;  /* 0x0000000405049212 */ /* 0x000fc800078e3cff */
[----:B------:R-:W-:Y:S01]  /*13000*/  @!P1 LOP3.LUT R5, R5, R4, RZ, 0x3c, !PT ;  /* 0x0000000405059212 */ /* 0x000fe200078e3cff */
[----:B------:R-:W-:-:S07]  /*13010*/  IMAD.MOV.U32 R6, RZ, RZ, R14 ;  /* 0x000000ffff067224 */ /* 0x000fce00078e000e */
[----:B------:R-:W-:Y:S05]  /*13020*/  WARPSYNC.COLLECTIVE R15, `(.L_x_1250) ;  /* 0x000000000f087348 */ /* 0x000fea0003c00000 */
[----:B------:R0:W1:Y:S02]  /*13030*/  SHFL.IDX P6, R14, R13, R12, R11 ;  /* 0x0000000c0d0e7389 */ /* 0x00006400000c000b */
[----:B01----:R-:W-:Y:S01]  /*13040*/  ENDCOLLECTIVE ;  /* 0x000000000000791b */ /* 0x003fe20003800000 */
.L_x_1250:
[----:B------:R-:W-:Y:S01]  /*13050*/  @!PT LDS RZ, [RZ] ;  /* 0x00000000fffff984 */ /* 0x000fe20000000800 */
[----:B------:R-:W-:Y:S01]  /*13060*/  @!PT LDS RZ, [RZ] ;  /* 0x00000000fffff984 */ /* 0x000fe20000000800 */
[----:B------:R-:W-:Y:S01]  /*13070*/  @!PT LDS RZ, [RZ] ;  /* 0x00000000fffff984 */ /* 0x000fe20000000800 */
[----:B------:R0:W-:Y:S01]  /*13080*/  @!P1 LDGSTS.E.BYPASS.LTC128B.128 [R9+0x19400], desc[UR38][R4.64], !P0 ;  /* 0x1940000004099fae */ /* 0x0001e2000c101d66 */
[----:B------:R-:W-:Y:S01]  /*13090*/  ISETP.GE.AND P1, PT, R7, R2, PT ;  /* 0x000000020700720c */ /* 0x000fe20003f26270 */
[----:B------:R-:W-:-:S05]  /*130a0*/  VIADD R7, R8, 0x40 ;  /* 0x0000004008077836 */ /* 0x000fca0000000000 */
[----:B------:R1:W-:Y:S01]  /*130b0*/  STL [R1+0x60], R7 ;  /* 0x0000600701007387 */ /* 0x0003e20000100800 */
[----:B------:R-:W-:Y:S02]  /*130c0*/  IMAD.MOV.U32 R13, RZ, RZ, R0 ;  /* 0x000000ffff0d7224 */ /* 0x000fe400078e0000 */
[----:B------:R-:W-:Y:S02]  /*130d0*/  IMAD.MOV.U32 R12, RZ, RZ, 0x4 ;  /* 0x00000004ff0c7424 */ /* 0x000fe400078e00ff */
[----:B0-----:R-:W-:-:S07]  /*130e0*/  IMAD.MOV.U32 R4, RZ, RZ, R14 ;  /* 0x000000ffff047224 */ /* 0x001fce00078e000e */
[----:B-1----:R-:W-:Y:S05]  /*130f0*/  WARPSYNC.COLLECTIVE R15, `(.L_x_1251) ;  /* 0x000000000f087348 */ /* 0x002fea0003c00000 */
[----:B------:R0:W2:Y:S02]  /*13100*/  SHFL.IDX P6, R14, R13, R12, R11 ;  /* 0x0000000c0d0e7389 */ /* 0x0000a400000c000b */
[----:B012---:R-:W-:Y:S01]  /*13110*/  ENDCOLLECTIVE ;  /* 0x000000000000791b */ /* 0x007fe20003800000 */
.L_x_1251:
        /* <DEDUP_REMOVED lines=10> */
.L_x_1252:
        /* <DEDUP_REMOVED lines=13> */
.L_x_1253:
        /* <DEDUP_REMOVED lines=10> */
.L_x_1254:
        /* <DEDUP_REMOVED lines=13> */
.L_x_1255:
        /* <DEDUP_REMOVED lines=10> */
.L_x_1256:
[----:B------:R-:W-:Y:S01]  /*134a0*/  @!PT LDS RZ, [RZ] ;  /* 0x00000000fffff984 */ /* 0x000fe20000000800 */
[----:B------:R-:W-:Y:S01]  /*134b0*/  @!PT LDS RZ, [RZ] ;  /* 0x00000000fffff984 */ /* 0x000fe20000000800 */
[----:B------:R-:W-:Y:S01]  /*134c0*/  @!PT LDS RZ, [RZ] ;  /* 0x00000000fffff984 */ /* 0x000fe20000000800 */
[----:B------:R0:W-:Y:S01]  /*134d0*/  @!P1 LDGSTS.E.BYPASS.LTC128B.128 [R9+0x1ac00], desc[UR38][R4.64], !P0 ;  /* 0x1ac0000004099fae */ /* 0x0001e2000c101d66 */
[----:B------:R-:W-:Y:S01]  /*134e0*/  ISETP.GE.AND P1, PT, R7, R2, PT ;  /* 0x000000020700720c */ /* 0x000fe20003f26270 */
[----:B------:R-:W-:Y:S02]  /*134f0*/  IMAD.MOV.U32 R13, RZ, RZ, R0 ;  /* 0x000000ffff0d7224 */ /* 0x000fe400078e0000 */
[----:B------:R-:W-:Y:S02]  /*13500*/  IMAD.MOV.U32 R12, RZ, RZ, 0x7 ;  /* 0x00000007ff0c7424 */ /* 0x000fe400078e00ff */
[----:B0-----:R-:W-:-:S08]  /*13510*/  IMAD.MOV.U32 R4, RZ, RZ, R14 ;  /* 0x000000ffff047224 */ /* 0x001fd000078e000e */
[----:B------:R-:W-:Y:S05]  /*13520*/  WARPSYNC.COLLECTIVE R15, `(.L_x_1257) ;  /* 0x000000000f087348 */ /* 0x000fea0003c00000 */
[----:B------:R0:W1:Y:S02]  /*13530*/  SHFL.IDX P6, R14, R13, R12, R11 ;  /* 0x0000000c0d0e7389 */ /* 0x00006400000c000b */
[----:B01----:R-:W-:Y:S01]  /*13540*/  ENDCOLLECTIVE ;  /* 0x000000000000791b */ /* 0x003fe20003800000 */
.L_x_1257:
        /* <DEDUP_REMOVED lines=10> */
.L_x_1258:
[----:B------:R-:W-:Y:S01]  /*135f0*/  @!PT LDS RZ, [RZ] ;  /* 0x00000000fffff984 */ /* 0x000fe20000000800 */
[----:B------:R-:W-:Y:S01]  /*13600*/  @!PT LDS RZ, [RZ] ;  /* 0x00000000fffff984 */ /* 0x000fe20000000800 */
[----:B------:R-:W-:Y:S01]  /*13610*/  @!PT LDS RZ, [RZ] ;  /* 0x00000000fffff984 */ /* 0x000fe20000000800 */
[----:B------:R1:W-:Y:S01]  /*13620*/  @!P1 LDGSTS.E.BYPASS.LTC128B.128 [R9+0x1b400], desc[UR38][R4.64], !P0 ;  /* 0x1b40000004099fae */ /* 0x0003e2000c101d66 */
[----:B------:R-:W-:Y:S01]  /*13630*/  IMAD.MOV.U32 R3, RZ, RZ, R14 ;  /* 0x000000ffff037224 */ /* 0x000fe200078e000e */
[----:B------:R-:W-:Y:S06]  /*13640*/  BRA `(.L_x_1259) ;  /* 0xffffffa800d87947 */ /* 0x000fec000383ffff */
.L_x_1139:
[----:B------:R-:W2:Y:S04]  /*13650*/  LDL.LU R3, [R1+0x38] ;  /* 0x0000380001037983 */ /* 0x000ea80000300800 */
[----:B------:R-:W3:Y:S04]  /*13660*/  LDL.LU R15, [R1+0x4] ;  /* 0x00000400010f7983 */ /* 0x000ee80000300800 */
[----:B------:R-:W4:Y:S04]  /*13670*/  LDL.LU R14, [R1+0x44] ;  /* 0x00004400010e7983 */ /* 0x000f280000300800 */
[----:B------:R-:W5:Y:S04]  /*13680*/  LDL.LU R13, [R1+0x50] ;  /* 0x00005000010d7983 */ /* 0x000f680000300800 */
[----:B------:R-:W5:Y:S04]  /*13690*/  LDL.LU R12, [R1+0x54] ;  /* 0x00005400010c7983 */ /* 0x000f680000300800 */
[----:B------:R-:W5:Y:S04]  /*136a0*/  LDL.LU R11, [R1+0x60] ;  /* 0x00006000010b7983 */ /* 0x000f680000300800 */
[----:B------:R-:W5:Y:S04]  /*136b0*/  LDL.LU R10, [R1+0x64] ;  /* 0x00006400010a7983 */ /* 0x000f680000300800 */
[----:B------:R-:W5:Y:S04]  /*136c0*/  LDL.LU R6, [R1+0x68] ;  /* 0x0000680001067983 */ /* 0x000f680000300800 */
[----:B------:R-:W5:Y:S01]  /*136d0*/  LDL.LU R9, [R1+0x14] ;  /* 0x0000140001097983 */ /* 0x000f620000300800 */
[----:B------:R-:W-:Y:S01]  /*136e0*/  BSSY B0, `(.L_x_1260) ;  /* 0x000001b000007945 */ /* 0x000fe20003800000 */
[----:B--2---:R-:W-:-:S05]  /*136f0*/  IMAD R3, R3, R7, RZ ;  /* 0x0000000703037224 */ /* 0x004fca00078e02ff */
[-C--:B---3--:R-:W-:Y:S01]  /*13700*/  ISETP.GE.AND P4, PT, R15, R3.reuse, PT ;  /* 0x000000030f00720c */ /* 0x088fe20003f86270 */
[----:B------:R-:W-:Y:S01]  /*13710*/  IMAD.MOV.U32 R15, RZ, RZ, -0x1 ;  /* 0xffffffffff0f7424 */ /* 0x000fe200078e00ff */
[-C--:B----4-:R-:W-:Y:S02]  /*13720*/  ISETP.GE.AND P5, PT, R14, R3.reuse, PT ;  /* 0x000000030e00720c */ /* 0x090fe40003fa6270 */
[----:B-----5:R-:W-:Y:S01]  /*13730*/  ISETP.GE.AND P6, PT, R13, R3, PT ;  /* 0x000000030d00720c */ /* 0x020fe20003fc6270 */
[----:B------:R-:W-:Y:S01]  /*13740*/  IMAD.MOV.U32 R13, RZ, RZ, R0 ;  /* 0x000000ffff0d7224 */ /* 0x000fe200078e0000 */
[----:B------:R-:W-:-:S07]  /*13750*/  LOP3.LUT R9, R9, 0xffffffef, RZ, 0xc0, !PT ;  /* 0xffffffef09097812 */ /* 0x000fce00078ec0ff */
[----:B------:R-:W-:Y:S02]  /*13760*/  @P4 LOP3.LUT R9, R9, 0x10, RZ, 0xfc, !PT ;  /* 0x0000001009094812 */ /* 0x000fe400078efcff */
[----:B------:R-:W-:Y:S01]  /*13770*/  ISETP.GE.AND P4, PT, R12, R3, PT ;  /* 0x000000030c00720c */ /* 0x000fe20003f86270 */
[----:B------:R-:W-:Y:S01]  /*13780*/  IMAD.MOV.U32 R12, RZ, RZ, RZ ;  /* 0x000000ffff0c7224 */ /* 0x000fe200078e00ff */
[----:B------:R-:W-:-:S04]  /*13790*/  LOP3.LUT R9, R9, 0xfffffff7, RZ, 0xc0, !PT ;  /* 0xfffffff709097812 */ /* 0x000fc800078ec0ff */
[----:B------:R-:W-:Y:S02]  /*137a0*/  @P5 LOP3.LUT R9, R9, 0x8, RZ, 0xfc, !PT ;  /* 0x0000000809095812 */ /* 0x000fe400078efcff */
[----:B------:R-:W-:Y:S01]  /*137b0*/  ISETP.GE.AND P5, PT, R11, R3, PT ;  /* 0x000000030b00720c */ /* 0x000fe20003fa6270 */
[----:B------:R-:W-:Y:S01]  /*137c0*/  IMAD.MOV.U32 R11, RZ, RZ, 0x181f ;  /* 0x0000181fff0b7424 */ /* 0x000fe200078e00ff */
[----:B------:R-:W-:-:S04]  /*137d0*/  LOP3.LUT R9, R9, 0xfffffffb, RZ, 0xc0, !PT ;  /* 0xfffffffb09097812 */ /* 0x000fc800078ec0ff */
[----:B------:R-:W-:Y:S02]  /*137e0*/  @P6 LOP3.LUT R9, R9, 0x4, RZ, 0xfc, !PT ;  /* 0x0000000409096812 */ /* 0x000fe400078efcff */
[----:B------:R-:W-:Y:S02]  /*137f0*/  ISETP.GE.AND P6, PT, R10, R3, PT ;  /* 0x000000030a00720c */ /* 0x000fe40003fc6270 */
[----:B------:R-:W-:-:S04]  /*13800*/  LOP3.LUT R9, R9, 0xfffffffd, RZ, 0xc0, !PT ;  /* 0xfffffffd09097812 */ /* 0x000fc800078ec0ff */
[----:B------:R-:W-:Y:S02]  /*13810*/  @P4 LOP3.LUT R9, R9, 0x2, RZ, 0xfc, !PT ;  /* 0x0000000209094812 */ /* 0x000fe400078efcff */
[----:B------:R-:W-:Y:S02]  /*13820*/  ISETP.GE.AND P4, PT, R6, R3, PT ;  /* 0x000000030600720c */ /* 0x000fe40003f86270 */
[----:B------:R-:W-:-:S04]  /*13830*/  LOP3.LUT R9, R9, 0xffffffdf, RZ, 0xc0, !PT ;  /* 0xffffffdf09097812 */ /* 0x000fc800078ec0ff */
[----:B------:R-:W-:-:S05]  /*13840*/  @P6 LOP3.LUT R9, R9, 0x20, RZ, 0xfc, !PT ;  /* 0x0000002009096812 */ /* 0x000fca00078efcff */
[----:B------:R0:W-:Y:S02]  /*13850*/  STL [R1+0x14], R9 ;  /* 0x0000140901007387 */ /* 0x0001e40000100800 */
[----:B0-----:R-:W-:Y:S05]  /*13860*/  WARPSYNC.COLLECTIVE R15, `(.L_x_1261) ;  /* 0x000000000f087348 */ /* 0x001fea0003c00000 */
[----:B------:R1:W2:Y:S02]  /*13870*/  SHFL.IDX P6, R14, R13, R12, R11 ;  /* 0x0000000c0d0e7389 */ /* 0x0002a400000c000b */
[----:B012---:R-:W-:Y:S01]  /*13880*/  ENDCOLLECTIVE ;  /* 0x000000000000791b */ /* 0x007fe20003800000 */
.L_x_1261:
[----:B------:R-:W-:Y:S05]  /*13890*/  BSYNC B0 ;  /* 0x0000000000007941 */ /* 0x000fea0003800000 */
.L_x_1260:
[----:B------:R0:W5:Y:S04]  /*138a0*/  LDL.LU R9, [R1+0x14] ;  /* 0x0000140001097983 */ /* 0x0001680000300800 */
[----:B------:R0:W5:Y:S01]  /*138b0*/  LDL R7, [R1+0x10] ;  /* 0x0000100001077983 */ /* 0x0001620000100800 */
[----:B------:R-:W-:Y:S02]  /*138c0*/  IMAD.MOV.U32 R13, RZ, RZ, R2 ;  /* 0x000000ffff0d7224 */ /* 0x000fe400078e0002 */
[----:B------:R-:W-:Y:S02]  /*138d0*/  IMAD.MOV.U32 R12, RZ, RZ, RZ ;  /* 0x000000ffff0c7224 */ /* 0x000fe400078e00ff */
[----:B------:R-:W-:Y:S02]  /*138e0*/  IMAD.MOV.U32 R11, RZ, RZ, 0x181f ;  /* 0x0000181fff0b7424 */ /* 0x000fe400078e00ff */
[----:B------:R-:W-:-:S02]  /*138f0*/  IMAD.MOV.U32 R15, RZ, RZ, -0x1 ;  /* 0xffffffffff0f7424 */ /* 0x000fc400078e00ff */
[----:B0-----:R-:W-:-:S07]  /*13900*/  IMAD.MOV.U32 R4, RZ, RZ, R14 ;  /* 0x000000ffff047224 */ /* 0x001fce00078e000e */
[----:B-----5:R-:W-:Y:S05]  /*13910*/  WARPSYNC.COLLECTIVE R15, `(.L_x_1262) ;  /* 0x000000000f087348 */ /* 0x020fea0003c00000 */
[----:B------:R0:W1:Y:S02]  /*13920*/  SHFL.IDX P6, R14, R13, R12, R11 ;  /* 0x0000000c0d0e7389 */ /* 0x00006400000c000b */
[----:B01---5:R-:W-:Y:S01]  /*13930*/  ENDCOLLECTIVE ;  /* 0x000000000000791b */ /* 0x023fe20003800000 */
.L_x_1262:
[----:B------:R-:W-:Y:S02]  /*13940*/  IMAD.MOV.U32 R13, RZ, RZ, R0 ;  /* 0x000000ffff0d7224 */ /* 0x000fe400078e0000 */
[----:B------:R-:W-:Y:S02]  /*13950*/  IMAD.MOV.U32 R12, RZ, RZ, 0x1 ;  /* 0x00000001ff0c7424 */ /* 0x000fe400078e00ff */
[----:B------:R-:W-:Y:S01]  /*13960*/  IMAD.MOV.U32 R5, RZ, RZ, R14 ;  /* 0x000000ffff057224 */ /* 0x000fe200078e000e */
[----:B------:R-:W-:-:S04]  /*13970*/  LOP3.LUT R9, R9, 0xfffffeff, RZ, 0xc0, !PT ;  /* 0xfffffeff09097812 */ /* 0x000fc800078ec0ff */
[----:B------:R-:W-:-:S04]  /*13980*/  @P5 LOP3.LUT R9, R9, 0x100, RZ, 0xfc, !PT ;  /* 0x0000010009095812 */ /* 0x000fc800078efcff */
[C---:B------:R-:W-:Y:S02]  /*13990*/  LOP3.LUT P5, RZ, R9.reuse, 0x10, RZ, 0xc0, !PT ;  /* 0x0000001009ff7812 */ /* 0x040fe400078ac0ff */
[----:B------:R-:W-:-:S04]  /*139a0*/  LOP3.LUT R9, R9, 0xffffff7f, RZ, 0xc0, !PT ;  /* 0xffffff7f09097812 */ /* 0x000fc800078ec0ff */
[----:B------:R-:W-:-:S04]  /*139b0*/  @P4 LOP3.LUT R9, R9, 0x80, RZ, 0xfc, !PT ;  /* 0x0000008009094812 */ /* 0x000fc800078efcff */
[----:B------:R-:W-:Y:S01]  /*139c0*/  LOP3.LUT P4, RZ, R9, 0x8, RZ, 0xc0, !PT ;  /* 0x0000000809ff7812 */ /* 0x000fe2000788c0ff */
[----:B------:R0:W-:Y:S02]  /*139d0*/  STL [R1+0x14], R9 ;  /* 0x0000140901007387 */ /* 0x0001e40000100800 */
[----:B------:R-:W-:-:S05]  /*139e0*/  @!P5 LEA R5, P6, R8, R5, 0x1 ;  /* 0x000000050805d211 */ /* 0x000fca00078c08ff */
[----:B------:R-:W-:-:S05]  /*139f0*/  @!P5 IMAD.X R4, RZ, RZ, R4, P6 ;  /* 0x000000ffff04d224 */ /* 0x000fca00030e0604 */
[----:B0-----:R-:W-:-:S07]  /*13a00*/  @!P5 LOP3.LUT R5, R5, R4, RZ, 0x3c, !PT ;  /* 0x000000040505d212 */ /* 0x001fce00078e3cff */
[----:B------:R-:W-:Y:S05]  /*13a10*/  WARPSYNC.COLLECTIVE R15, `(.L_x_1263) ;  /* 0x000000000f087348 */ /* 0x000fea0003c00000 */
[----:B------:R0:W1:Y:S02]  /*13a20*/  SHFL.IDX P6, R14, R13, R12, R11 ;  /* 0x0000000c0d0e7389 */ /* 0x00006400000c000b */
[----:B01----:R-:W-:Y:S01]  /*13a30*/  ENDCOLLECTIVE ;  /* 0x000000000000791b */ /* 0x003fe20003800000 */
.L_x_1263:
[----:B------:R-:W-:-:S04]  /*13a40*/  @!P5 LOP3.LUT R4, R5, R4, RZ, 0x3c, !PT ;  /* 0x000000040504d212 */ /* 0x000fc800078e3cff */
[----:B------:R-:W-:-:S05]  /*13a50*/  @!P5 LOP3.LUT R5, R5, R4, RZ, 0x3c, !PT ;  /* 0x000000040505d212 */ /* 0x000fca00078e3cff */
[----:B------:R-:W-:Y:S01]  /*13a60*/  @!PT LDS RZ, [RZ] ;  /* 0x00000000fffff984 */ /* 0x000fe20000000800 */
[----:B------:R-:W-:Y:S01]  /*13a70*/  @!PT LDS RZ, [RZ] ;  /* 0x00000000fffff984 */ /* 0x000fe20000000800 */
[----:B------:R-:W-:Y:S01]  /*13a80*/  @!PT LDS RZ, [RZ] ;  /* 0x00000000fffff984 */ /* 0x000fe20000000800 */
[----:B------:R0:W-:Y:S01]  /*13a90*/  @!P5 LDGSTS.E.BYPASS.LTC128B.128 [R7+0x22400], desc[UR38][R4.64], !P3 ;  /* 0x224000000407dfae */ /* 0x0001e2000d901d66 */
[----:B------:R-:W-:-:S03]  /*13aa0*/  IMAD.MOV.U32 R13, RZ, RZ, R2 ;  /* 0x000000ffff0d7224 */ /* 0x000fc600078e0002 */
[----:B------:R0:W-:Y:S04]  /*13ab0*/  @!P5 LDGSTS.E.BYPASS.LTC128B.128 [R7+0x26400], desc[UR38][R4.64+0x80], !P2 ;  /* 0x264000800407dfae */ /* 0x0001e8000d101d66 */
[----:B------:R0:W-:Y:S04]  /*13ac0*/  @!P5 LDGSTS.E.BYPASS.LTC128B.128 [R7+0x2a400], desc[UR38][R4.64+0x100], !P1 ;  /* 0x2a4001000407dfae */ /* 0x0001e8000c901d66 */
[----:B------:R0:W-:Y:S01]  /*13ad0*/  @!P5 LDGSTS.E.BYPASS.LTC128B.128 [R7+0x2e400], desc[UR38][R4.64+0x180], !P0 ;  /* 0x2e4001800407dfae */ /* 0x0001e2000c101d66 */
[----:B------:R-:W-:Y:S01]  /*13ae0*/  IMAD.MOV.U32 R6, RZ, RZ, R14 ;  /* 0x000000ffff067224 */ /* 0x000fe200078e000e */
[----:B------:R-:W-:-:S13]  /*13af0*/  LOP3.LUT P5, RZ, R9, 0x4, RZ, 0xc0, !PT ;  /* 0x0000000409ff7812 */ /* 0x000fda00078ac0ff */
[----:B0-----:R-:W-:Y:S05]  /*13b00*/  WARPSYNC.COLLECTIVE R15, `(.L_x_1264) ;  /* 0x000000000f087348 */ /* 0x001fea0003c00000 */
[----:B------:R1:W2:Y:S02]  /*13b10*/  SHFL.IDX P6, R14, R13, R12, R11 ;  /* 0x0000000c0d0e7389 */ /* 0x0002a400000c000b */
[----:B012---:R-:W-:Y:S01]  /*13b20*/  ENDCOLLECTIVE ;  /* 0x000000000000791b */ /* 0x007fe20003800000 */
.L_x_1264:
        /* <DEDUP_REMOVED lines=8> */
[----:B------:R0:W-:Y:S03]  /*13bb0*/  @!P4 LDGSTS.E.BYPASS.LTC128B.128 [R7+0x22c00], desc[UR38][R4.64], !P3 ;  /* 0x22c000000407cfae */ /* 0x0001e6000d901d66 */
[----:B0-----:R-:W-:Y:S05]  /*13bc0*/  WARPSYNC.COLLECTIVE R15, `(.L_x_1265) ;  /* 0x000000000f087348 */ /* 0x001fea0003c00000 */
[----:B------:R1:W2:Y:S02]  /*13bd0*/  SHFL.IDX P6, R14, R13, R12, R11 ;  /* 0x0000000c0d0e7389 */ /* 0x0002a400000c000b */
[----:B012---:R-:W-:Y:S01]  /*13be0*/  ENDCOLLECTIVE ;  /* 0x000000000000791b */ /* 0x007fe20003800000 */
.L_x_1265:
[----:B------:R-:W-:Y:S01]  /*13bf0*/  @!PT LDS RZ, [RZ] ;  /* 0x00000000fffff984 */ /* 0x000fe20000000800 */
[----:B------:R-:W-:Y:S01]  /*13c00*/  @!PT LDS RZ, [RZ] ;  /* 0x00000000fffff984 */ /* 0x000fe20000000800 */
[----:B------:R-:W-:Y:S01]  /*13c10*/  @!PT LDS RZ, [RZ] ;  /* 0x00000000fffff984 */ /* 0x000fe20000000800 */
[----:B------:R0:W-:Y:S04]  /*13c20*/  @!P4 LDGSTS.E.BYPASS.LTC128B.128 [R7+0x26c00], desc[UR38][R4.64+0x80], !P2 ;  /* 0x26c000800407cfae */ /* 0x0001e8000d101d66 */
[----:B------:R0:W-:Y:S04]  /*13c30*/  @!P4 LDGSTS.E.BYPASS.LTC128B.128 [R7+0x2ac00], desc[UR38][R4.64+0x100], !P1 ;  /* 0x2ac001000407cfae */ /* 0x0001e8000c901d66 */
[----:B------:R0:W-:Y:S01]  /*13c40*/  @!P4 LDGSTS.E.BYPASS.LTC128B.128 [R7+0x2ec00], desc[UR38][R4.64+0x180], !P0 ;  /* 0x2ec001800407cfae */ /* 0x0001e2000c101d66 */
[----:B------:R-:W-:Y:S01]  /*13c50*/  LOP3.LUT P4, RZ, R9, 0x2, RZ, 0xc0, !PT ;  /* 0x0000000209ff7812 */ /* 0x000fe2000788c0ff */
[----:B------:R-:W-:-:S02]  /*13c60*/  IMAD.MOV.U32 R13, RZ, RZ, R2 ;  /* 0x000000ffff0d7224 */ /* 0x000fc400078e0002 */
[----:B------:R-:W-:-:S10]  /*13c70*/  IMAD.MOV.U32 R6, RZ, RZ, R14 ;  /* 0x000000ffff067224 */ /* 0x000fd400078e000e */
[----:B0-----:R-:W-:Y:S05]  /*13c80*/  WARPSYNC.COLLECTIVE R15, `(.L_x_1266) ;  /* 0x000000000f087348 */ /* 0x001fea0003c00000 */
[----:B------:R1:W2:Y:S02]  /*13c90*/  SHFL.IDX P6, R14, R13, R12, R11 ;  /* 0x0000000c0d0e7389 */ /* 0x0002a400000c000b */
[----:B012---:R-:W-:Y:S01]  /*13ca0*/  ENDCOLLECTIVE ;  /* 0x000000000000791b */ /* 0x007fe20003800000 */
.L_x_1266:
        /* <DEDUP_REMOVED lines=12> */
.L_x_1267:
        /* <DEDUP_REMOVED lines=12> */
.L_x_1268:
        /* <DEDUP_REMOVED lines=12> */
.L_x_1269:
        /* <DEDUP_REMOVED lines=12> */
.L_x_1270:
        /* <DEDUP_REMOVED lines=12> */
.L_x_1271:
[----:B------:R-:W-:Y:S01]  /*14070*/  @!PT LDS RZ, [RZ] ;  /* 0x00000000fffff984 */ /* 0x000fe20000000800 */
[----:B------:R-:W-:Y:S01]  /*14080*/  @!PT LDS RZ, [RZ] ;  /* 0x00000000fffff984 */ /* 0x000fe20000000800 */
[----:B------:R-:W-:Y:S01]  /*14090*/  @!PT LDS RZ, [RZ] ;  /* 0x00000000fffff984 */ /* 0x000fe20000000800 */
[----:B------:R0:W-:Y:S04]  /*140a0*/  @!P5 LDGSTS.E.BYPASS.LTC128B.128 [R7+0x28400], desc[UR38][R4.64+0x80], !P2 ;  /* 0x284000800407dfae */ /* 0x0001e8000d101d66 */
[----:B------:R0:W-:Y:S04]  /*140b0*/  @!P5 LDGSTS.E.BYPASS.LTC128B.128 [R7+0x2c400], desc[UR38][R4.64+0x100], !P1 ;  /* 0x2c4001000407dfae */ /* 0x0001e8000c901d66 */
[----:B------:R0:W-:Y:S01]  /*140c0*/  @!P5 LDGSTS.E.BYPASS.LTC128B.128 [R7+0x30400], desc[UR38][R4.64+0x180], !P0 ;  /* 0x304001800407dfae */ /* 0x0001e2000c101d66 */
[----:B------:R-:W-:Y:S02]  /*140d0*/  IMAD.MOV.U32 R13, RZ, RZ, R2 ;  /* 0x000000ffff0d7224 */ /* 0x000fe400078e0002 */
[----:B------:R-:W-:-:S07]  /*140e0*/  IMAD.MOV.U32 R6, RZ, RZ, R14 ;  /* 0x000000ffff067224 */ /* 0x000fce00078e000e */
[----:B0-----:R-:W-:Y:S05]  /*140f0*/  WARPSYNC.COLLECTIVE R15, `(.L_x_1272) ;  /* 0x000000000f087348 */ /* 0x001fea0003c00000 */
[----:B------:R1:W2:Y:S02]  /*14100*/  SHFL.IDX P6, R14, R13, R12, R11 ;  /* 0x0000000c0d0e7389 */ /* 0x0002a400000c000b */
[----:B012---:R-:W-:Y:S01]  /*14110*/  ENDCOLLECTIVE ;  /* 0x000000000000791b */ /* 0x007fe20003800000 */
.L_x_1272:
[----:B------:R-:W-:Y:S02]  /*14120*/  IMAD.MOV.U32 R13, RZ, RZ, R0 ;  /* 0x000000ffff0d7224 */ /* 0x000fe400078e0000 */
[----:B------:R-:W-:Y:S01]  /*14130*/  IMAD.MOV.U32 R12, RZ, RZ, 0x6 ;  /* 0x00000006ff0c7424 */ /* 0x000fe200078e00ff */
[----:B------:R-:W-:Y:S01]  /*14140*/  LOP3.LUT P6, RZ, R9, 0x20, RZ, 0xc0, !PT ;  /* 0x0000002009ff7812 */ /* 0x000fe200078cc0ff */
[----:B------:R-:W-:-:S12]  /*14150*/  IMAD.MOV.U32 R4, RZ, RZ, R14 ;  /* 0x000000ffff047224 */ /* 0x000fd800078e000e */
        /* <DEDUP_REMOVED lines=12> */
.L_x_1273:
[----:B------:R-:W-:Y:S02]  /*14220*/  IMAD.MOV.U32 R13, RZ, RZ, R2 ;  /* 0x000000ffff0d7224 */ /* 0x000fe400078e0002 */
[----:B------:R-:W-:-:S07]  /*14230*/  IMAD.MOV.U32 R6, RZ, RZ, R14 ;  /* 0x000000ffff067224 */ /* 0x000fce00078e000e */
[----:B------:R-:W-:Y:S05]  /*14240*/  WARPSYNC.COLLECTIVE R15, `(.L_x_1274) ;  /* 0x000000000f087348 */ /* 0x000fea0003c00000 */
[----:B------:R0:W1:Y:S02]  /*14250*/  SHFL.IDX P6, R14, R13, R12, R11 ;  /* 0x0000000c0d0e7389 */ /* 0x00006400000c000b */
[----:B01----:R-:W-:Y:S01]  /*14260*/  ENDCOLLECTIVE ;  /* 0x000000000000791b */ /* 0x003fe20003800000 */
.L_x_1274:
[----:B------:R-:W-:Y:S02]  /*14270*/  IMAD.MOV.U32 R13, RZ, RZ, R0 ;  /* 0x000000ffff0d7224 */ /* 0x000fe400078e0000 */
[----:B------:R-:W-:Y:S02]  /*14280*/  IMAD.MOV.U32 R12, RZ, RZ, 0x7 ;  /* 0x00000007ff0c7424 */ /* 0x000fe400078e00ff */
[----:B------:R-:W-:-:S07]  /*14290*/  IMAD.MOV.U32 R4, RZ, RZ, R14 ;  /* 0x000000ffff047224 */ /* 0x000fce00078e000e */
[----:B------:R-:W-:Y:S05]  /*142a0*/  WARPSYNC.COLLECTIVE R15, `(.L_x_1275) ;  /* 0x000000000f087348 */ /* 0x000fea0003c00000 */
[----:B------:R0:W1:Y:S02]  /*142b0*/  SHFL.IDX P6, R14, R13, R12, R11 ;  /* 0x0000000c0d0e7389 */ /* 0x00006400000c000b */
[----:B01----:R-:W-:Y:S01]  /*142c0*/  ENDCOLLECTIVE ;  /* 0x000000000000791b */ /* 0x003fe20003800000 */
.L_x_1275:
[----:B------:R-:W-:-:S05]  /*142d0*/  @!P4 LEA R4, P5, R8, R4, 0x1 ;  /* 0x000000040804c211 */ /* 0x000fca00078a08ff */
[----:B------:R-:W-:-:S05]  /*142e0*/  @!P4 IMAD.X R5, RZ, RZ, R6, P5 ;  /* 0x000000ffff05c224 */ /* 0x000fca00028e0606 */
[----:B------:R-:W-:Y:S01]  /*142f0*/  @!PT LDS RZ, [RZ] ;  /* 0x00000000fffff984 */ /* 0x000fe20000000800 */
[----:B------:R-:W-:Y:S01]  /*14300*/  @!PT LDS RZ, [RZ] ;  /* 0x00000000fffff984 */ /* 0x000fe20000000800 */
[----:B------:R-:W-:Y:S01]  /*14310*/  @!PT LDS RZ, [RZ] ;  /* 0x00000000fffff984 */ /* 0x000fe20000000800 */
[----:B------:R0:W-:Y:S01]  /*14320*/  @!P4 LDGSTS.E.BYPASS.LTC128B.128 [R7+0x25400], desc[UR38][R4.64], !P3 ;  /* 0x254000000407cfae */ /* 0x0001e2000d901d66 */
[----:B------:R-:W-:-:S03]  /*14330*/  IMAD.MOV.U32 R13, RZ, RZ, R2 ;  /* 0x000000ffff0d7224 */ /* 0x000fc600078e0002 */
[----:B------:R0:W-:Y:S04]  /*14340*/  @!P4 LDGSTS.E.BYPASS.LTC128B.128 [R7+0x29400], desc[UR38][R4.64+0x80], !P2 ;  /* 0x294000800407cfae */ /* 0x0001e8000d101d66 */
[----:B------:R0:W-:Y:S01]  /*14350*/  @!P4 LDGSTS.E.BYPASS.LTC128B.128 [R7+0x2d400], desc[UR38][R4.64+0x100], !P1 ;  /* 0x2d4001000407cfae */ /* 0x0001e2000c901d66 */
[----:B------:R-:W-:-:S03]  /*14360*/  IMAD.MOV.U32 R6, RZ, RZ, R14 ;  /* 0x000000ffff067224 */ /* 0x000fc600078e000e */
[----:B------:R0:W-:Y:S04]  /*14370*/  @!P4 LDGSTS.E.BYPASS.LTC128B.128 [R7+0x31400], desc[UR38][R4.64+0x180], !P0 ;  /* 0x314001800407cfae */ /* 0x0001e8000c101d66 */
[----:B0-----:R-:W-:Y:S05]  /*14380*/  WARPSYNC.COLLECTIVE R15, `(.L_x_1276) ;  /* 0x000000000f087348 */ /* 0x001fea0003c00000 */
[----:B------:R1:W2:Y:S02]  /*14390*/  SHFL.IDX P6, R14, R13, R12, R11 ;  /* 0x0000000c0d0e7389 */ /* 0x0002a400000c000b */
[----:B012---:R-:W-:Y:S01]  /*143a0*/  ENDCOLLECTIVE ;  /* 0x000000000000791b */ /* 0x007fe20003800000 */
.L_x_1276:
[----:B------:R-:W-:Y:S01]  /*143b0*/  IMAD.MOV.U32 R2, RZ, RZ, R14 ;  /* 0x000000ffff027224 */ /* 0x000fe200078e000e */
[----:B------:R-:W-:Y:S06]  /*143c0*/  BRA `(.L_x_1277) ;  /* 0xffffffa8004c7947 */ /* 0x000fec000383ffff */
.L_x_1144:
[----:B0-----:R0:W1:Y:S02]  /*143d0*/  SYNCS.PHASECHK.TRANS64.TRYWAIT P0, [R18+URZ+0x32420], R0 ;  /* 0x03242000120075a7 */ /* 0x001064000800017f */
[----:B-1----:R-:W-:Y:S05]  /*143e0*/  @!P0 NANOSLEEP.SYNCS 0x989680 ;  /* 0x009896800000895d */ /* 0x002fea0003900000 */
[----:B------:R-:W1:Y:S02]  /*143f0*/  @!P0 SYNCS.PHASECHK.TRANS64 P0, [R18+URZ+0x32420], R0 ;  /* 0x03242000120085a7 */ /* 0x000e64000800007f */
[----:B-1----:R-:W-:Y:S05]  /*14400*/  @!P0 BRA `(.L_x_1144) ;  /* 0xfffffffc00f08947 */ /* 0x002fea000383ffff */
[----:B------:R-:W-:Y:S05]  /*14410*/  BRA `(.L_x_1278) ;  /* 0xffffffa800c47947 */ /* 0x000fea000383ffff */
.L_x_1148:
[----:B0-----:R0:W1:Y:S02]  /*14420*/  SYNCS.PHASECHK.TRANS64.TRYWAIT P0, [R2+URZ+0x32460], R0 ;  /* 0x03246000020075a7 */ /* 0x001064000800017f */
[----:B-1----:R-:W-:Y:S05]  /*14430*/  @!P0 NANOSLEEP.SYNCS 0x989680 ;  /* 0x009896800000895d */ /* 0x002fea0003900000 */
[----:B------:R-:W1:Y:S02]  /*14440*/  @!P0 SYNCS.PHASECHK.TRANS64 P0, [R2+URZ+0x32460], R0 ;  /* 0x03246000020085a7 */ /* 0x000e64000800007f */
[----:B-1----:R-:W-:Y:S05]  /*14450*/  @!P0 BRA `(.L_x_1148) ;  /* 0xfffffffc00f08947 */ /* 0x002fea000383ffff */
[----:B------:R-:W-:Y:S05]  /*14460*/  BRA `(.L_x_1279) ;  /* 0xffffffa800e87947 */ /* 0x000fea000383ffff */
.L_x_1163:
[----:B-1----:R1:W2:Y:S02]  /*14470*/  SYNCS.PHASECHK.TRANS64.TRYWAIT P0, [R2+URZ+0x32440], R6 ;  /* 0x03244006020075a7 */ /* 0x0022a4000800017f */
[----:B--2---:R-:W-:Y:S05]  /*14480*/  @!P0 NANOSLEEP.SYNCS 0x989680 ;  /* 0x009896800000895d */ /* 0x004fea0003900000 */
[----:B------:R-:W2:Y:S02]  /*14490*/  @!P0 SYNCS.PHASECHK.TRANS64 P0, [R2+URZ+0x32440], R6 ;  /* 0x03244006020085a7 */ /* 0x000ea4000800007f */
[----:B--2---:R-:W-:Y:S05]  /*144a0*/  @!P0 BRA `(.L_x_1163) ;  /* 0xfffffffc00f08947 */ /* 0x004fea000383ffff */
[----:B------:R-:W-:Y:S05]  /*144b0*/  BRA `(.L_x_1280) ;  /* 0xffffffb400087947 */ /* 0x000fea000383ffff */
.L_x_1168:
[----:B0-----:R0:W2:Y:S02]  /*144c0*/  SYNCS.PHASECHK.TRANS64.TRYWAIT P0, [R2+URZ+0x32460], R6 ;  /* 0x03246006020075a7 */ /* 0x0010a4000800017f */
[----:B--2---:R-:W-:Y:S05]  /*144d0*/  @!P0 NANOSLEEP.SYNCS 0x989680 ;  /* 0x009896800000895d */ /* 0x004fea0003900000 */
[----:B------:R-:W2:Y:S02]  /*144e0*/  @!P0 SYNCS.PHASECHK.TRANS64 P0, [R2+URZ+0x32460], R6 ;  /* 0x03246006020085a7 */ /* 0x000ea4000800007f */
[----:B--2---:R-:W-:Y:S05]  /*144f0*/  @!P0 BRA `(.L_x_1168) ;  /* 0xfffffffc00f08947 */ /* 0x004fea000383ffff */
[----:B------:R-:W-:Y:S05]  /*14500*/  BRA `(.L_x_1281) ;  /* 0xffffffb400847947 */ /* 0x000fea000383ffff */
.L_x_1179:
[----:B-1----:R1:W2:Y:S02]  /*14510*/  SYNCS.PHASECHK.TRANS64.TRYWAIT P0, [R2+URZ+0x32440], R3 ;  /* 0x03244003020075a7 */ /* 0x0022a4000800017f */
[----:B--2---:R-:W-:Y:S05]  /*14520*/  @!P0 NANOSLEEP.SYNCS 0x989680 ;  /* 0x009896800000895d */ /* 0x004fea0003900000 */
[----:B------:R-:W2:Y:S02]  /*14530*/  @!P0 SYNCS.PHASECHK.TRANS64 P0, [R2+URZ+0x32440], R3 ;  /* 0x03244003020085a7 */ /* 0x000ea4000800007f */
[----:B--2---:R-:W-:Y:S05]  /*14540*/  @!P0 BRA `(.L_x_1179) ;  /* 0xfffffffc00f08947 */ /* 0x004fea000383ffff */
[----:B------:R-:W-:Y:S05]  /*14550*/  BRA `(.L_x_1282) ;  /* 0xffffffbc00707947 */ /* 0x000fea000383ffff */
.L_x_1184:
[----:B--2---:R2:W3:Y:S02]  /*14560*/  SYNCS.PHASECHK.TRANS64.TRYWAIT P0, [R2+URZ+0x32460], R3 ;  /* 0x03246003020075a7 */ /* 0x0044e4000800017f */
[----:B---3--:R-:W-:Y:S05]  /*14570*/  @!P0 NANOSLEEP.SYNCS 0x989680 ;  /* 0x009896800000895d */ /* 0x008fea0003900000 */
[----:B------:R-:W3:Y:S02]  /*14580*/  @!P0 SYNCS.PHASECHK.TRANS64 P0, [R2+URZ+0x32460], R3 ;  /* 0x03246003020085a7 */ /* 0x000ee4000800007f */
[----:B---3--:R-:W-:Y:S05]  /*14590*/  @!P0 BRA `(.L_x_1184) ;  /* 0xfffffffc00f08947 */ /* 0x008fea000383ffff */
[----:B------:R-:W-:Y:S05]  /*145a0*/  BRA `(.L_x_1283) ;  /* 0xffffffbc00ec7947 */ /* 0x000fea000383ffff */
.L_x_1195:
[----:B-1----:R1:W2:Y:S02]  /*145b0*/  SYNCS.PHASECHK.TRANS64.TRYWAIT P0, [R3+URZ+0x32440], R2 ;  /* 0x03244002030075a7 */ /* 0x0022a4000800017f */
[----:B--2---:R-:W-:Y:S05]  /*145c0*/  @!P0 NANOSLEEP.SYNCS 0x989680 ;  /* 0x009896800000895d */ /* 0x004fea0003900000 */
[----:B------:R-:W2:Y:S02]  /*145d0*/  @!P0 SYNCS.PHASECHK.TRANS64 P0, [R3+URZ+0x32440], R2 ;  /* 0x03244002030085a7 */ /* 0x000ea4000800007f */
[----:B--2---:R-:W-:Y:S05]  /*145e0*/  @!P0 BRA `(.L_x_1195) ;  /* 0xfffffffc00f08947 */ /* 0x004fea000383ffff */
[----:B------:R-:W-:Y:S05]  /*145f0*/  BRA `(.L_x_1284) ;  /* 0xffffffc400bc7947 */ /* 0x000fea000383ffff */
.L_x_1200:
[----:B--2---:R2:W3:Y:S02]  /*14600*/  SYNCS.PHASECHK.TRANS64.TRYWAIT P0, [R3+URZ+0x32460], R2 ;  /* 0x03246002030075a7 */ /* 0x0044e4000800017f */
[----:B---3--:R-:W-:Y:S05]  /*14610*/  @!P0 NANOSLEEP.SYNCS 0x989680 ;  /* 0x009896800000895d */ /* 0x008fea0003900000 */
[----:B------:R-:W3:Y:S02]  /*14620*/  @!P0 SYNCS.PHASECHK.TRANS64 P0, [R3+URZ+0x32460], R2 ;  /* 0x03246002030085a7 */ /* 0x000ee4000800007f */
[----:B---3--:R-:W-:Y:S05]  /*14630*/  @!P0 BRA `(.L_x_1200) ;  /* 0xfffffffc00f08947 */ /* 0x008fea000383ffff */
[----:B------:R-:W-:Y:S05]  /*14640*/  BRA `(.L_x_1285) ;  /* 0xffffffc800387947 */ /* 0x000fea000383ffff */
.L_x_1212:
        /* <DEDUP_REMOVED lines=9> */
.L_x_1287:
[----:B------:R-:W-:Y:S05]  /*146e0*/  BSYNC B0 ;  /* 0x0000000000007941 */ /* 0x000fea0003800000 */
.L_x_1286:
        /* <DEDUP_REMOVED lines=9> */
.L_x_1288:
        /* <DEDUP_REMOVED lines=26> */
.L_x_1289:
        /* <DEDUP_REMOVED lines=8> */
.L_x_1290:
        /* <DEDUP_REMOVED lines=8> */
.L_x_1291:
        /* <DEDUP_REMOVED lines=8> */
.L_x_1292:
        /* <DEDUP_REMOVED lines=8> */
.L_x_1293:
        /* <DEDUP_REMOVED lines=9> */
.L_x_1294:
[----:B------:R-:W-:Y:S01]  /*14bb0*/  IMAD.MOV.U32 R9, RZ, RZ, R14 ;  /* 0x000000ffff097224 */ /* 0x000fe200078e000e */
[----:B------:R-:W-:Y:S06]  /*14bc0*/  BRA `(.L_x_1295) ;  /* 0xffffffcc00807947 */ /* 0x000fec000383ffff */
.L_x_1215:
        /* <DEDUP_REMOVED lines=8> */
.L_x_1297:
[----:B------:R-:W-:Y:S05]  /*14c50*/  BSYNC B0 ;  /* 0x0000000000007941 */ /* 0x000fea0003800000 */
.L_x_1296:
        /* <DEDUP_REMOVED lines=10> */
.L_x_1298:
        /* <DEDUP_REMOVED lines=8> */
.L_x_1299:
        /* <DEDUP_REMOVED lines=8> */
.L_x_1300:
        /* <DEDUP_REMOVED lines=8> */
.L_x_1301:
        /* <DEDUP_REMOVED lines=9> */
.L_x_1302:
[----:B------:R-:W-:Y:S01]  /*14f10*/  IMAD.MOV.U32 R9, RZ, RZ, R14 ;  /* 0x000000ffff097224 */ /* 0x000fe200078e000e */
[----:B------:R-:W-:Y:S06]  /*14f20*/  BRA `(.L_x_1303) ;  /* 0xffffffcc00547947 */ /* 0x000fec000383ffff */
.L_x_1217:
[----:B------:R-:W-:Y:S01]  /*14f30*/  BSSY B0, `(.L_x_1304) ;  /* 0x0000006000007945 */ /* 0x000fe20003800000 */
[----:B------:R-:W-:Y:S01]  /*14f40*/  PLOP3.LUT P6, PT, P6, PT, PT, 0x8, 0x0 ;  /* 0x000000000000781c */ /* 0x000fe200037ce170 */
[----:B------:R-:W-:-:S12]  /*14f50*/  IMAD.MOV.U32 R15, RZ, RZ, -0x1 ;  /* 0xffffffffff0f7424 */ /* 0x000fd800078e00ff */
[----:B0-----:R-:W-:Y:S05]  /*14f60*/  WARPSYNC.COLLECTIVE R15, `(.L_x_1305) ;  /* 0x000000000f087348 */ /* 0x001fea0003c00000 */
[----:B------:R-:W-:Y:S01]  /*14f70*/  VOTE.ANY R14, PT, P6 ;  /* 0x00000000000e7806 */ /* 0x000fe200030e0100 */
[----:B0-----:R-:W-:Y:S06]  /*14f80*/  ENDCOLLECTIVE ;  /* 0x000000000000791b */ /* 0x001fec0003800000 */
.L_x_1305:
[----:B------:R-:W-:Y:S05]  /*14f90*/  BSYNC B0 ;  /* 0x0000000000007941 */ /* 0x000fea0003800000 */
.L_x_1304:
        /* <DEDUP_REMOVED lines=9> */
.L_x_1306:
[----:B------:R-:W-:Y:S02]  /*15030*/  IMAD.MOV.U32 R13, RZ, RZ, R6 ;  /* 0x000000ffff0d7224 */ /* 0x000fe400078e0006 */
[----:B------:R-:W-:-:S07]  /*15040*/  IMAD.MOV.U32 R5, RZ, RZ, R14 ;  /* 0x000000ffff057224 */ /* 0x000fce00078e000e */
[----:B------:R-:W-:Y:S05]  /*15050*/  WARPSYNC.COLLECTIVE R15, `(.L_x_1307) ;  /* 0x000000000f087348 */ /* 0x000fea0003c00000 */
[----:B------:R0:W1:Y:S02]  /*15060*/  SHFL.IDX P6, R14, R13, R12, R11 ;  /* 0x0000000c0d0e7389 */ /* 0x00006400000c000b */
[----:B01----:R-:W-:Y:S01]  /*15070*/  ENDCOLLECTIVE ;  /* 0x000000000000791b */ /* 0x003fe20003800000 */
.L_x_1307:
[----:B------:R-:W-:Y:S01]  /*15080*/  IMAD.MOV.U32 R6, RZ, RZ, R14 ;  /* 0x000000ffff067224 */ /* 0x000fe200078e000e */
[----:B------:R-:W-:Y:S06]  /*15090*/  BRA `(.L_x_1308) ;  /* 0xffffffcc00347947 */ /* 0x000fec000383ffff */
.L_x_1219:
[----:B------:R-:W-:Y:S01]  /*150a0*/  BSSY B0, `(.L_x_1309) ;  /* 0x0000007000007945 */ /* 0x000fe20003800000 */
[----:B------:R-:W-:Y:S02]  /*150b0*/  IMAD.MOV.U32 R13, RZ, RZ, R2 ;  /* 0x000000ffff0d7224 */ /* 0x000fe400078e0002 */
[----:B------:R-:W-:Y:S02]  /*150c0*/  IMAD.MOV.U32 R11, RZ, RZ, 0x1f ;  /* 0x0000001fff0b7424 */ /* 0x000fe400078e00ff */
[----:B------:R-:W-:-:S07]  /*150d0*/  IMAD.MOV.U32 R15, RZ, RZ, -0x1 ;  /* 0xffffffffff0f7424 */ /* 0x000fce00078e00ff */
[----:B0123--:R-:W-:Y:S05]  /*150e0*/  WARPSYNC.COLLECTIVE R15, `(.L_x_1310) ;  /* 0x000000000f087348 */ /* 0x00ffea0003c00000 */
[----:B------:R4:W0:Y:S02]  /*150f0*/  SHFL.IDX P6, R14, R13, R12, R11 ;  /* 0x0000000c0d0e7389 */ /* 0x00082400000c000b */
[----:B01234-:R-:W-:Y:S01]  /*15100*/  ENDCOLLECTIVE ;  /* 0x000000000000791b */ /* 0x01ffe20003800000 */
.L_x_1310:
[----:B------:R-:W-:Y:S05]  /*15110*/  BSYNC B0 ;  /* 0x0000000000007941 */ /* 0x000fea0003800000 */
.L_x_1309:
[----:B------:R-:W-:Y:S01]  /*15120*/  IMAD.MOV.U32 R2, RZ, RZ, R14 ;  /* 0x000000ffff027224 */ /* 0x000fe200078e000e */
[----:B------:R-:W-:Y:S06]  /*15130*/  BRA `(.L_x_1311) ;  /* 0xffffffcc00247947 */ /* 0x000fec000383ffff */
.L_x_1223:
[----:B0-----:R0:W1:Y:S02]  /*15140*/  SYNCS.PHASECHK.TRANS64.TRYWAIT P0, [R0+URZ+0x32420], R3 ;  /* 0x03242003000075a7 */ /* 0x001064000800017f */
[----:B-1----:R-:W-:Y:S05]  /*15150*/  @!P0 NANOSLEEP.SYNCS 0x989680 ;  /* 0x009896800000895d */ /* 0x002fea0003900000 */
[----:B------:R-:W1:Y:S02]  /*15160*/  @!P0 SYNCS.PHASECHK.TRANS64 P0, [R0+URZ+0x32420], R3 ;  /* 0x03242003000085a7 */ /* 0x000e64000800007f */
[----:B-1----:R-:W-:Y:S05]  /*15170*/  @!P0 BRA `(.L_x_1223) ;  /* 0xfffffffc00f08947 */ /* 0x002fea000383ffff */
[----:B------:R-:W-:Y:S05]  /*15180*/  BRA `(.L_x_1312) ;  /* 0xffffffd000bc7947 */ /* 0x000fea000383ffff */
.L_x_1224:
        /* <DEDUP_REMOVED lines=11> */
.L_x_1314:
[----:B------:R-:W-:Y:S05]  /*15240*/  BSYNC B0 ;  /* 0x0000000000007941 */ /* 0x000fea0003800000 */
.L_x_1313:
[----:B------:R-:W-:Y:S05]  /*15250*/  BRA `(.L_x_1315) ;  /* 0xffffffd000a47947 */ /* 0x000fea000383ffff */
.L_x_1227:
[----:B------:R-:W-:Y:S01]  /*15260*/  BSSY B1, `(.L_x_1316) ;  /* 0x0000006000017945 */ /* 0x000fe20003800000 */
[----:B------:R-:W-:-:S07]  /*15270*/  IMAD.MOV.U32 R15, RZ, RZ, -0x1 ;  /* 0xffffffffff0f7424 */ /* 0x000fce00078e00ff */
[----:B01----:R-:W-:Y:S05]  /*15280*/  WARPSYNC.COLLECTIVE R15, `(.L_x_1317) ;  /* 0x000000000f0c7348 */ /* 0x003fea0003c00000 */
[----:B------:R-:W-:Y:S02]  /*15290*/  ELECT P6, UR62, PT ;  /* 0x00000000003e782f */ /* 0x000fe400038c0000 */
[----:B------:R-:W-:Y:S01]  /*152a0*/  MOV R14, UR62 ;  /* 0x0000003e000e7c02 */ /* 0x000fe20008000f00 */
[----:B01----:R-:W-:Y:S10]  /*152b0*/  ENDCOLLECTIVE ;  /* 0x000000000000791b */ /* 0x003ff40003800000 */
.L_x_1317:
[----:B------:R-:W-:Y:S05]  /*152c0*/  BSYNC B1 ;  /* 0x0000000000017941 */ /* 0x000fea0003800000 */
.L_x_1316:
[----:B------:R-:W-:Y:S05]  /*152d0*/  BRA `(.L_x_1318) ;  /* 0xffffffd0009c7947 */ /* 0x000fea000383ffff */
.L_x_1229:
[----:B0-----:R0:W1:Y:S02]  /*152e0*/  SYNCS.PHASECHK.TRANS64.TRYWAIT P0, [R6+URZ], R5 ;  /* 0x00000005060075a7 */ /* 0x001064000800017f */
[----:B-1----:R-:W-:Y:S05]  /*152f0*/  @!P0 NANOSLEEP.SYNCS 0x989680 ;  /* 0x009896800000895d */ /* 0x002fea0003900000 */
[----:B------:R-:W1:Y:S02]  /*15300*/  @!P0 SYNCS.PHASECHK.TRANS64 P0, [R6+URZ], R5 ;  /* 0x00000005060085a7 */ /* 0x000e64000800007f */
[----:B-1----:R-:W-:Y:S05]  /*15310*/  @!P0 BRA `(.L_x_1229) ;  /* 0xfffffffc00f08947 */ /* 0x002fea000383ffff */
[----:B------:R-:W-:Y:S05]  /*15320*/  BRA `(.L_x_1319) ;  /* 0xffffffd000d47947 */ /* 0x000fea000383ffff */
.L_x_1230:
[----:B-1----:R1:W2:Y:S02]  /*15330*/  SYNCS.PHASECHK.TRANS64.TRYWAIT P0, [R7+URZ], R2 ;  /* 0x00000002070075a7 */ /* 0x0022a4000800017f */
[----:B--2---:R-:W-:Y:S05]  /*15340*/  @!P0 NANOSLEEP.SYNCS 0x989680 ;  /* 0x009896800000895d */ /* 0x004fea0003900000 */
[----:B------:R-:W2:Y:S02]  /*15350*/  @!P0 SYNCS.PHASECHK.TRANS64 P0, [R7+URZ], R2 ;  /* 0x00000002070085a7 */ /* 0x000ea4000800007f */
[----:B--2---:R-:W-:Y:S05]  /*15360*/  @!P0 BRA `(.L_x_1230) ;  /* 0xfffffffc00f08947 */ /* 0x004fea000383ffff */
[----:B------:R-:W-:Y:S05]  /*15370*/  BRA `(.L_x_1320) ;  /* 0xffffffd000c87947 */ /* 0x000fea000383ffff */
.L_x_1232:
[----:B--2---:R2:W3:Y:S02]  /*15380*/  SYNCS.PHASECHK.TRANS64.TRYWAIT P0, [R4+URZ], R5 ;  /* 0x00000005040075a7 */ /* 0x0044e4000800017f */
[----:B---3--:R-:W-:Y:S05]  /*15390*/  @!P0 NANOSLEEP.SYNCS 0x989680 ;  /* 0x009896800000895d */ /* 0x008fea0003900000 */
[----:B------:R-:W3:Y:S02]  /*153a0*/  @!P0 SYNCS.PHASECHK.TRANS64 P0, [R4+URZ], R5 ;  /* 0x00000005040085a7 */ /* 0x000ee4000800007f */
[----:B---3--:R-:W-:Y:S05]  /*153b0*/  @!P0 BRA `(.L_x_1232) ;  /* 0xfffffffc00f08947 */ /* 0x008fea000383ffff */
[----:B------:R-:W-:Y:S05]  /*153c0*/  BRA `(.L_x_1321) ;  /* 0xffffffd000cc7947 */ /* 0x000fea000383ffff */
.L_x_1322:
        /* <DEDUP_REMOVED lines=11> */
.L_x_6132:


//--------------------- .text._ZN7cutlass13device_kernelIN5flash11enable_sm90INS1_16FlashAttnFwdSm90INS1_25CollectiveMainloopFwdSm90ILi2EN4cute5tupleIJNS5_1CILi1EEES8_S8_EEENS6_IJNS7_ILi128EEENS7_ILi96EEENS7_ILi64EEEEEELi256ENS_6half_tEfNS_4arch4Sm90ELb0ELb0ELb0ELb1ELb0ELb1ELb1ELb1ELb0ELb1ELb1ELb0EEENS1_21CollectiveEpilogueFwdINS6_IJSA_NS7_ILi256EEESB_EEES9_SE_SG_Li256ELb1ELb1ELb1ELb0EEENS1_36VarlenDynamicPersistentTileSchedulerILi128ELi96ELi256ELi128ELb1ELb1ELb1ELb0ELb1ELb1EEEEEEEEEvNT_6ParamsE --------------------------
	.section	.text._ZN7cutlass13device_kernelIN5flash11enable_sm90INS1_16FlashAttnFwdSm90INS1_25CollectiveMainloopFwdSm90ILi2EN4cute5tupleIJNS5_1CILi1EEES8_S8_EEENS6_IJNS7_ILi128EEENS7_ILi96EEENS7_ILi64EEEEEELi256ENS_6half_tEfNS_4arch4Sm90ELb0ELb0ELb0ELb1ELb0ELb1ELb1ELb1ELb0ELb1ELb1ELb0EEENS1_21CollectiveEpilogueFwdINS6_IJSA_NS7_ILi256EEESB_EEES9_SE_SG_Li256ELb1ELb1ELb1ELb0EEENS1_36VarlenDynamicPersistentTileSchedulerILi128ELi96ELi256ELi128ELb1ELb1ELb1ELb0ELb1ELb1EEEEEEEEEvNT_6ParamsE,"ax",@progbits
	.align	128
.text._ZN7cutlass13device_kernelIN5flash11enable_sm90INS1_16FlashAttnFwdSm90INS1_25CollectiveMainloopFwdSm90ILi2EN4cute5tupleIJNS5_1CILi1EEES8_S8_EEENS6_IJNS7_ILi128EEENS7_ILi96EEENS7_ILi64EEEEEELi256ENS_6half_tEfNS_4arch4Sm90ELb0ELb0ELb0ELb1ELb0ELb1ELb1ELb1ELb0ELb1ELb1ELb0EEENS1_21CollectiveEpilogueFwdINS6_IJSA_NS7_ILi256EEESB_EEES9_SE_SG_Li256ELb1ELb1ELb1ELb0EEENS1_36VarlenDynamicPersistentTileSchedulerILi128ELi96ELi256ELi128ELb1ELb1ELb1ELb0ELb1ELb1EEEEEEEEEvNT_6ParamsE:
        .type           _ZN7cutlass13device_kernelIN5flash11enable_sm90INS1_16FlashAttnFwdSm90INS1_25CollectiveMainloopFwdSm90ILi2EN4cute5tupleIJNS5_1CILi1EEES8_S8_EEENS6_IJNS7_ILi128EEENS7_ILi96EEENS7_ILi64EEEEEELi256ENS_6half_tEfNS_4arch4Sm90ELb0ELb0ELb0ELb1ELb0ELb1ELb1ELb1ELb0ELb1ELb1ELb0EEENS1_21CollectiveEpilogueFwdINS6_IJSA_NS7_ILi256EEESB_EEES9_SE_SG_Li256ELb1ELb1ELb1ELb0EEENS1_36VarlenDynamicPersistentTileSchedulerILi128ELi96ELi256ELi128ELb1ELb1ELb1ELb0ELb1ELb1EEEEEEEEEvNT_6ParamsE,@function
        .size           _ZN7cutlass13device_kernelIN5flash11enable_sm90INS1_16FlashAttnFwdSm90INS1_25CollectiveMainloopFwdSm90ILi2EN4cute5tupleIJNS5_1CILi1EEES8_S8_EEENS6_IJNS7_ILi128EEENS7_ILi96EEENS7_ILi64EEEEEELi256ENS_6half_tEfNS_4arch4Sm90ELb0ELb0ELb0ELb1ELb0ELb1ELb1ELb1ELb0ELb1ELb1ELb0EEENS1_21CollectiveEpilogueFwdINS6_IJSA_NS7_ILi256EEESB_EEES9_SE_SG_Li256ELb1ELb1ELb1ELb0EEENS1_36VarlenDynamicPersistentTileSchedulerILi128ELi96ELi256ELi128ELb1ELb1ELb1ELb0ELb1ELb1EEEEEEEEEvNT_6ParamsE,(.L_x_6133 - _ZN7cutlass13device_kernelIN5flash11enable_sm90INS1_16FlashAttnFwdSm90INS1_25CollectiveMainloopFwdSm90ILi2EN4cute5tupleIJNS5_1CILi1EEES8_S8_EEENS6_IJNS7_ILi128EEENS7_ILi96EEENS7_ILi64EEEEEELi256ENS_6half_tEfNS_4arch4Sm90ELb0ELb0ELb0ELb1ELb0ELb1ELb1ELb1ELb0ELb1ELb1ELb0EEENS1_21CollectiveEpilogueFwdINS6_IJSA_NS7_ILi256EEESB_EEES9_SE_SG_Li256ELb1ELb1ELb1ELb0EEENS1_36VarlenDynamicPersistentTileSchedulerILi128ELi96ELi256ELi128ELb1ELb1ELb1ELb0ELb1ELb1EEEEEEEEEvNT_6ParamsE)
        .other          _ZN7cutlass13device_kernelIN5flash11enable_sm90INS1_16FlashAttnFwdSm90INS1_25CollectiveMainloopFwdSm90ILi2EN4cute5tupleIJNS5_1CILi1EEES8_S8_EEENS6_IJNS7_ILi128EEENS7_ILi96EEENS7_ILi64EEEEEELi256ENS_6half_tEfNS_4arch4Sm90ELb0ELb0ELb0ELb1ELb0ELb1ELb1ELb1ELb0ELb1ELb1ELb0EEENS1_21CollectiveEpilogueFwdINS6_IJSA_NS7_ILi256EEESB_EEES9_SE_SG_Li256ELb1ELb1ELb1ELb0EEENS1_36VarlenDynamicPersistentTileSchedulerILi128ELi96ELi256ELi128ELb1ELb1ELb1ELb0ELb1ELb1EEEEEEEEEvNT_6ParamsE,@"STO_CUDA_ENTRY STV_DEFAULT"
_ZN7cutlass13device_kernelIN5flash11enable_sm90INS1_16FlashAttnFwdSm90INS1_25CollectiveMainloopFwdSm90ILi2EN4cute5tupleIJNS5_1CILi1EEES8_S8_EEENS6_IJNS7_ILi128EEENS7_ILi96EEENS7_ILi64EEEEEELi256ENS_6half_tEfNS_4arch4Sm90ELb0ELb0ELb0ELb1ELb0ELb1ELb1ELb1ELb0ELb1ELb1ELb0EEENS1_21CollectiveEpilogueFwdINS6_IJSA_NS7_ILi256EEESB_EEES9_SE_SG_Li256ELb1ELb1ELb1ELb0EEENS1_36VarlenDynamicPersistentTileSchedulerILi128ELi96ELi256ELi128ELb1ELb1ELb1ELb0ELb1ELb1EEEEEEEEEvNT_6ParamsE:
        /* <DEDUP_REMOVED lines=24> */
.L_x_1324:
[----:B------:R-:W-:Y:S05]  /*0180*/  BSYNC B0 ;  /* 0x0000000000007941 */ /* 0x000fea0003800000 */
.L_x_1323:
        /* <DEDUP_REMOVED lines=43> */
.L_x_1325:
        /* <DEDUP_REMOVED lines=22> */
.L_x_1326:
        /* <DEDUP_REMOVED lines=18> */
.L_x_1327:
        /* <DEDUP_REMOVED lines=22> */
.L_x_1328:
        /* <DEDUP_REMOVED lines=22> */
.L_x_1329:
[----:B0-----:R-:W-:Y:S01]  /*0980*/  UMOV UR4, 0x1 ;  /* 0x0000000100047882 */ /* 0x001fe20000000000 */
[----:B------:R-:W-:Y:S01]  /*0990*/  PLOP3.LUT P0, PT, PT, PT, UP0, 0x80, 0x0 ;  /* 0x000000000000781c */ /* 0x000fe20003f0f008 */
[----:B------:R-:W-:Y:S01]  /*09a0*/  USEL UR4, UR4, 0x2, !UP0 ;  /* 0x0000000204047887 */ /* 0x000fe2000c000000 */
[----:B------:R-:W-:Y:S01]  /*09b0*/  NOP ;  /* 0x0000000000007918 */ /* 0x000fe20000000000 */
[----:B------:R-:W-:Y:S01]  /*09c0*/  ULDC.64 UR60, c[0x0][0x208] ;  /* 0x00008200003c7ab9 */ /* 0x000fe20000000a00 */
[----:B------:R-:W-:Y:S03]  /*09d0*/  BSSY B9, `(.L_x_1330) ;  /* 0x0001b69000097945 */ /* 0x000fe60003800000 */
[----:B------:R-:W-:-:S05]  /*09e0*/  IMAD.U32 R2, RZ, RZ, UR4 ;  /* 0x00000004ff027e24 */ /* 0x000fca000f8e00ff */
[----:B------:R0:W-:Y:S01]  /*09f0*/  STL [R1+0xa0], R2 ;  /* 0x0000a00201007387 */ /* 0x0001e20000100800 */
[----:B-123--:R-:W-:Y:S06]  /*0a00*/  BAR.SYNC.DEFER_BLOCKING 0x0 ;  /* 0x0000000000007b1d */ /* 0x00efec0000010000 */
[----:B------:R-:W-:Y:S05]  /*0a10*/  @!P0 BRA `(.L_x_1331) ;  /* 0x0000012800f48947 */ /* 0x000fea0003800000 */
.L_x_1332:
[----:B------:R-:W-:-:S08]  /*0a20*/  NOP ;  /* 0x0000000000007918 */ /* 0x000fd00000000000 */
[----:B------:R-:W1:Y:S02]  /*0a30*/  USETMAXREG.TRY_ALLOC.CTAPOOL UP0, 0xf0 ;  /* 0x000000f0000079c8 */ /* 0x000e640008000600 */
[----:B-1----:R-:W-:-:S13]  /*0a40*/  PLOP3.LUT P0, PT, PT, PT, UP0, 0x80, 0x0 ;  /* 0x000000000000781c */ /* 0x002fda0003f0f008 */
[----:B------:R-:W-:Y:S05]  /*0a50*/  @!P0 BRA `(.L_x_1332) ;  /* 0xfffffffc00f08947 */ /* 0x000fea000383ffff */
[----:B------:R-:W-:Y:S01]  /*0a60*/  SHF.R.U32.HI R0, RZ, 0x7, R6 ;  /* 0x00000007ff007819 */ /* 0x000fe20000011606 */
[----:B------:R-:W1:Y:S08]  /*0a70*/  S2UR UR5, SR_CgaCtaId ;  /* 0x00000000000579c3 */ /* 0x000e700000008800 */
[----:B------:R-:W-:Y:S06]  /*0a80*/  BAR.ARV 0x8, 0x180 ;  /* 0x0206000000007b1d */ /* 0x000fec0000002000 */
[----:B------:R-:W-:Y:S01]  /*0a90*/  ISETP.NE.AND P0, PT, R0, 0x1, PT ;  /* 0x000000010000780c */ /* 0x000fe20003f05270 */
[----:B------:R-:W-:-:S12]  /*0aa0*/  UMOV UR4, 0x400 ;  /* 0x0000040000047882 */ /* 0x000fd80000000000 */
[----:B------:R-:W-:Y:S06]  /*0ab0*/  @!P0 BAR.ARV 0x9, 0x100 ;  /* 0x0244000000008b1d */ /* 0x000fec0000002000 */
[----:B-1----:R-:W-:Y:S02]  /*0ac0*/  ULEA UR4, UR5, UR4, 0x18 ;  /* 0x0000000405047291 */ /* 0x002fe4000f8ec03f */
[----:B------:R-:W-:Y:S04]  /*0ad0*/  BAR.SYNC.DEFER_BLOCKING 0x5, 0x180 ;  /* 0x0146000000007b1d */ /* 0x000fe80000010000 */
[----:B------:R-:W-:-:S02]  /*0ae0*/  IMAD.U32 R18, RZ, RZ, UR4 ;  /* 0x00000004ff127e24 */ /* 0x000fc4000f8e00ff */
[----:B------:R-:W-:-:S03]  /*0af0*/  ULDC UR4, c[0x0][0xd3c] ;  /* 0x00034f0000047ab9 */ /* 0x000fc60000000800 */
[----:B------:R-:W1:Y:S01]  /*0b00*/  LDS.128 R40, [R18+0x324d0] ;  /* 0x0324d00012287984 */ /* 0x000e620000000c00 */
[----:B------:R-:W-:Y:S06]  /*0b10*/  BAR.ARV 0x4, 0x180 ;  /* 0x0106000000007b1d */ /* 0x000fec0000002000 */
[----:B-1----:R-:W-:-:S13]  /*0b20*/  ISETP.GE.AND P0, PT, R43, UR4, PT ;  /* 0x000000042b007c0c */ /* 0x002fda000bf06270 */
[----:B------:R-:W-:Y:S05]  /*0b30*/  @P0 BRA `(.L_x_1333) ;  /* 0x000001b400480947 */ /* 0x000fea0003800000 */
[----:B------:R-:W2:Y:S01]  /*0b40*/  LDL R0, [R1+0xa0] ;  /* 0x0000a00001007983 */ /* 0x000ea20000100800 */
[----:B------:R-:W-:Y:S01]  /*0b50*/  VIADD R6, R6, 0xffffff80 ;  /* 0xffffff8006067836 */ /* 0x000fe20000000000 */
[----:B------:R-:W-:Y:S01]  /*0b60*/  CS2R R200, SRZ ;  /* 0x0000000000c87805 */ /* 0x000fe2000001ff00 */
[----:B------:R-:W-:Y:S02]  /*0b70*/  IMAD.MOV.U32 R208, RZ, RZ, RZ ;  /* 0x000000ffffd07224 */ /* 0x000fe400078e00ff */
[----:B------:R-:W-:Y:S01]  /*0b80*/  IMAD.MOV.U32 R228, RZ, RZ, RZ ;  /* 0x000000ffffe47224 */ /* 0x000fe200078e00ff */
[----:B------:R-:W-:-:S04]  /*0b90*/  SHF.R.S32.HI R3, RZ, 0x1f, R6 ;  /* 0x0000001fff037819 */ /* 0x000fc80000011406 */
[CC--:B0-----:R-:W-:Y:S02]  /*0ba0*/  LEA.HI R2, R3.reuse, R6.reuse, RZ, 0x4 ;  /* 0x0000000603027211 */ /* 0x0c1fe400078f20ff */
[CC--:B------:R-:W-:Y:S02]  /*0bb0*/  LEA.HI R218, R3.reuse, R6.reuse, RZ, 0x5 ;  /* 0x0000000603da7211 */ /* 0x0c0fe400078f28ff */
[----:B------:R-:W-:Y:S02]  /*0bc0*/  SHF.R.S32.HI R7, RZ, 0x4, R2 ;  /* 0x00000004ff077819 */ /* 0x000fe40000011402 */
[----:B------:R-:W-:Y:S02]  /*0bd0*/  LEA.HI R19, R3, R6, RZ, 0x2 ;  /* 0x0000000603137211 */ /* 0x000fe400078f10ff */
[----:B------:R-:W-:Y:S02]  /*0be0*/  LEA.HI R4, R2, R7, RZ, 0x1 ;  /* 0x0000000702047211 */ /* 0x000fe400078f08ff */
[----:B------:R-:W-:-:S02]  /*0bf0*/  SHF.R.S32.HI R218, RZ, 0x5, R218 ;  /* 0x00000005ffda7819 */ /* 0x000fc400000114da */
[----:B------:R-:W-:-:S05]  /*0c00*/  LOP3.LUT R4, R4, 0x1ffffffe, RZ, 0xc0, !PT ;  /* 0x1ffffffe04047812 */ /* 0x000fca00078ec0ff */
[----:B------:R-:W-:Y:S01]  /*0c10*/  IMAD.IADD R4, R7, 0x1, -R4 ;  /* 0x0000000107047824 */ /* 0x000fe200078e0a04 */
[----:B--2---:R-:W-:Y:S02]  /*0c20*/  R2UR UR4, R0 ;  /* 0x00000000000472ca */ /* 0x004fe400000e0000 */
[CC--:B------:R-:W-:Y:S02]  /*0c30*/  LEA.HI R0, R3.reuse, R6.reuse, RZ, 0x7 ;  /* 0x0000000603007211 */ /* 0x0c0fe400078f38ff */
[----:B------:R-:W-:Y:S02]  /*0c40*/  LEA.HI R3, R3, R6, RZ, 0x3 ;  /* 0x0000000603037211 */ /* 0x000fe400078f18ff */
[----:B------:R-:W-:Y:S02]  /*0c50*/  LOP3.LUT R5, R0, 0xffffff80, RZ, 0xc0, !PT ;  /* 0xffffff8000057812 */ /* 0x000fe400078ec0ff */
[----:B------:R-:W-:Y:S02]  /*0c60*/  LOP3.LUT R7, R3, 0xfffffff8, RZ, 0xc0, !PT ;  /* 0xfffffff803077812 */ /* 0x000fe400078ec0ff */
[----:B------:R-:W-:Y:S01]  /*0c70*/  LOP3.LUT R3, R19, 0xfffffffc, RZ, 0xc0, !PT ;  /* 0xfffffffc13037812 */ /* 0x000fe200078ec0ff */
[C---:B------:R-:W-:Y:S01]  /*0c80*/  IMAD.IADD R13, R6.reuse, 0x1, -R5 ;  /* 0x00000001060d7824 */ /* 0x040fe200078e0a05 */
[----:B------:R-:W-:Y:S01]  /*0c90*/  SHF.R.S32.HI R5, RZ, 0x7, R0 ;  /* 0x00000007ff057819 */ /* 0x000fe20000011400 */
[----:B------:R-:W-:Y:S01]  /*0ca0*/  ULOP3.LUT UR4, UR4, 0x1, URZ, 0xfc, !UPT ;  /* 0x0000000104047892 */ /* 0x000fe2000f8efc3f */
[----:B------:R-:W-:Y:S01]  /*0cb0*/  SHF.R.S32.HI R19, RZ, 0x2, R19 ;  /* 0x00000002ff137819 */ /* 0x000fe20000011413 */
[----:B------:R-:W-:Y:S01]  /*0cc0*/  IMAD.IADD R3, R6, 0x1, -R3 ;  /* 0x0000000106037824 */ /* 0x000fe200078e0a03 */
[----:B------:R-:W-:Y:S01]  /*0cd0*/  SHF.R.S32.HI R8, RZ, 0x1f, R13 ;  /* 0x0000001fff087819 */ /* 0x000fe2000001140d */
[----:B------:R-:W-:Y:S01]  /*0ce0*/  STL [R1+0x8c], R13 ;  /* 0x00008c0d01007387 */ /* 0x000fe20000100800 */
[----:B------:R-:W-:Y:S01]  /*0cf0*/  LEA.HI R0, R0, R5, RZ, 0x1 ;  /* 0x0000000500007211 */ /* 0x000fe200078f08ff */
[----:B------:R-:W-:Y:S01]  /*0d00*/  VIADD R227, R19, 0x40 ;  /* 0x0000004013e37836 */ /* 0x000fe20000000000 */
[-C--:B------:R-:W-:Y:S01]  /*0d10*/  LEA.HI R9, R8, R13.reuse, RZ, 0x2 ;  /* 0x0000000d08097211 */ /* 0x080fe200078f10ff */
[----:B------:R-:W-:Y:S01]  /*0d20*/  IMAD.IADD R7, R6, 0x1, -R7 ;  /* 0x0000000106077824 */ /* 0x000fe200078e0a07 */
[----:B------:R-:W-:Y:S01]  /*0d30*/  LOP3.LUT R0, R0, 0x3fffffe, RZ, 0xc0, !PT ;  /* 0x03fffffe00007812 */ /* 0x000fe200078ec0ff */
[----:B------:R-:W-:Y:S01]  /*0d40*/  IMAD.SHL.U32 R215, R227, 0x40, RZ ;  /* 0x00000040e3d77824 */ /* 0x000fe200078e00ff */
[--C-:B------:R-:W-:Y:S01]  /*0d50*/  SHF.R.S32.HI R10, RZ, 0x2, R9.reuse ;  /* 0x00000002ff0a7819 */ /* 0x100fe20000011409 */
[----:B------:R-:W-:Y:S01]  /*0d60*/  IMAD.SHL.U32 R203, R7, 0x8, RZ ;  /* 0x0000000807cb7824 */ /* 0x000fe200078e00ff */
[----:B------:R-:W-:Y:S01]  /*0d70*/  SHF.R.S32.HI R11, RZ, 0x1f, R9 ;  /* 0x0000001fff0b7819 */ /* 0x000fe20000011409 */
[----:B------:R-:W-:Y:S01]  /*0d80*/  IMAD.IADD R0, R5, 0x1, -R0 ;  /* 0x0000000105007824 */ /* 0x000fe200078e0a00 */
[----:B------:R-:W-:Y:S01]  /*0d90*/  LEA.HI R8, R8, R13, RZ, 0x5 ;  /* 0x0000000d08087211 */ /* 0x000fe200078f28ff */
[----:B------:R-:W-:Y:S01]  /*0da0*/  IMAD.SHL.U32 R16, R3, 0x8, RZ ;  /* 0x0000000803107824 */ /* 0x000fe200078e00ff */
[----:B------:R-:W-:Y:S01]  /*0db0*/  LEA.HI R11, R11, R10, RZ, 0x3 ;  /* 0x0000000a0b0b7211 */ /* 0x000fe200078f18ff */
[----:B------:R-:W-:Y:S01]  /*0dc0*/  IMAD.SHL.U32 R22, R3, 0x4, RZ ;  /* 0x0000000403167824 */ /* 0x000fe200078e00ff */
[----:B------:R-:W-:Y:S01]  /*0dd0*/  LOP3.LUT R5, R2, 0x3fffff0, RZ, 0xc0, !PT ;  /* 0x03fffff002057812 */ /* 0x000fe200078ec0ff */
[----:B------:R-:W-:Y:S01]  /*0de0*/  VIADD R221, R203, 0x40 ;  /* 0x00000040cbdd7836 */ /* 0x000fe20000000000 */
[----:B------:R-:W-:Y:S01]  /*0df0*/  LOP3.LUT R11, R11, 0xfffffff8, RZ, 0xc0, !PT ;  /* 0xfffffff80b0b7812 */ /* 0x000fe200078ec0ff */
[----:B------:R-:W-:Y:S01]  /*0e00*/  VIADD R220, R203, 0x80 ;  /* 0x00000080cbdc7836 */ /* 0x000fe20000000000 */
[----:B------:R-:W-:Y:S01]  /*0e10*/  SHF.R.S32.HI R8, RZ, 0x5, R8 ;  /* 0x00000005ff087819 */ /* 0x000fe20000011408 */
[----:B------:R-:W-:Y:S01]  /*0e20*/  IMAD.IADD R5, R6, 0x1, -R5 ;  /* 0x0000000106057824 */ /* 0x000fe200078e0a05 */
[----:B------:R-:W-:Y:S01]  /*0e30*/  LOP3.LUT R215, R215, 0x1c0, RZ, 0xc0, !PT ;  /* 0x000001c0d7d77812 */ /* 0x000fe200078ec0ff */
[----:B------:R-:W-:Y:S01]  /*0e40*/  IMAD.IADD R11, R10, 0x1, -R11 ;  /* 0x000000010a0b7824 */ /* 0x000fe200078e0a0b */
[----:B------:R-:W-:Y:S01]  /*0e50*/  LOP3.LUT R9, R9, 0x7ffffffc, RZ, 0xc0, !PT ;  /* 0x7ffffffc09097812 */ /* 0x000fe200078ec0ff */
[----:B------:R-:W-:Y:S01]  /*0e60*/  IMAD R5, R218, 0x10, R5 ;  /* 0x00000010da057824 */ /* 0x000fe200078e0205 */
[----:B------:R-:W-:Y:S01]  /*0e70*/  LOP3.LUT R6, R215, 0x38, R16, 0xf8, !PT ;  /* 0x00000038d7067812 */ /* 0x000fe200078ef810 */
[----:B------:R-:W-:Y:S01]  /*0e80*/  IMAD R11, R8, 0x10, R11 ;  /* 0x00000010080b7824 */ /* 0x000fe200078e020b */
[----:B------:R-:W-:Y:S01]  /*0e90*/  SHF.R.S32.HI R231, RZ, 0x1f, R19 ;  /* 0x0000001fffe77819 */ /* 0x000fe20000011413 */
[----:B------:R-:W-:Y:S01]  /*0ea0*/  IMAD R5, R5, 0x8, R4 ;  /* 0x0000000805057824 */ /* 0x000fe200078e0204 */
[----:B------:R-:W-:Y:S01]  /*0eb0*/  SHF.R.S32.HI R4, RZ, 0x1f, R227 ;  /* 0x0000001fff047819 */ /* 0x000fe200000114e3 */
[----:B------:R-:W-:-:S02]  /*0ec0*/  IMAD R12, R0, 0x40, R11 ;  /* 0x00000040000c7824 */ /* 0x000fc400078e020b */
[----:B------:R-:W-:Y:S01]  /*0ed0*/  IMAD.U32 R0, RZ, RZ, UR4 ;  /* 0x00000004ff007e24 */ /* 0x000fe2000f8e00ff */
[----:B------:R-:W-:Y:S01]  /*0ee0*/  LEA.HI R4, R4, R227, RZ, 0x3 ;  /* 0x000000e304047211 */ /* 0x000fe200078f18ff */
[----:B------:R-:W-:Y:S01]  /*0ef0*/  IMAD.IADD R9, R13, 0x1, -R9 ;  /* 0x000000010d097824 */ /* 0x000fe200078e0a09 */
[----:B------:R-:W-:Y:S01]  /*0f00*/  STL [R1+0x94], R12 ;  /* 0x0000940c01007387 */ /* 0x000fe20000100800 */
[----:B------:R-:W-:Y:S02]  /*0f10*/  IMAD.MOV.U32 R2, RZ, RZ, RZ ;  /* 0x000000ffff027224 */ /* 0x000fe400078e00ff */
[----:B------:R-:W-:Y:S01]  /*0f20*/  IMAD.SHL.U32 R4, R4, 0x40, RZ ;  /* 0x0000004004047824 */ /* 0x000fe200078e00ff */
[----:B------:R0:W-:Y:S01]  /*0f30*/  STL [R1+0x5c], R0 ;  /* 0x00005c0001007387 */ /* 0x0001e20000100800 */
[----:B------:R-:W-:Y:S02]  /*0f40*/  IMAD.SHL.U32 R232, R9, 0x2, RZ ;  /* 0x0000000209e87824 */ /* 0x000fe400078e00ff */
[----:B------:R-:W-:Y:S01]  /*0f50*/  VIADD R202, R22, 0x10 ;  /* 0x0000001016ca7836 */ /* 0x000fe20000000000 */
[----:B------:R-:W-:Y:S01]  /*0f60*/  LOP3.LUT R219, R4, 0xfffffe00, RZ, 0xc0, !PT ;  /* 0xfffffe0004db7812 */ /* 0x000fe200078ec0ff */
[----:B------:R-:W-:Y:S01]  /*0f70*/  VIADD R36, R232, 0x8 ;  /* 0x00000008e8247836 */ /* 0x000fe20000000000 */
[----:B------:R-:W-:Y:S01]  /*0f80*/  SHF.R.S32.HI R4, RZ, 0x1f, R221 ;  /* 0x0000001fff047819 */ /* 0x000fe200000114dd */
[----:B------:R-:W-:-:S02]  /*0f90*/  IMAD.SHL.U32 R4, R5, 0x8, RZ ;  /* 0x0000000805047824 */ /* 0x000fc400078e00ff */
[C---:B------:R-:W-:Y:S01]  /*0fa0*/  VIADD R33, R232.reuse, 0x20 ;  /* 0x00000020e8217836 */ /* 0x040fe20000000000 */
[C---:B0-----:R-:W-:Y:S01]  /*0fb0*/  LEA.HI R0, R3.reuse, R3, RZ, 0x1 ;  /* 0x0000000303007211 */ /* 0x041fe200078f08ff */
[C---:B------:R-:W-:Y:S01]  /*0fc0*/  VIADD R30, R232.reuse, 0x38 ;  /* 0x00000038e81e7836 */ /* 0x040fe20000000000 */
[----:B------:R0:W-:Y:S01]  /*0fd0*/  STL [R1+0x9c], R4 ;  /* 0x00009c0401007387 */ /* 0x0001e20000100800 */
[----:B------:R-:W-:Y:S01]  /*0fe0*/  VIADD R27, R232, 0x50 ;  /* 0x00000050e81b7836 */ /* 0x000fe20000000000 */
[----:B------:R-:W-:Y:S01]  /*0ff0*/  LOP3.LUT R0, R0, 0x1ffffffe, RZ, 0xc0, !PT ;  /* 0x1ffffffe00007812 */ /* 0x000fe200078ec0ff */
[C---:B------:R-:W-:Y:S02]  /*1000*/  VIADD R24, R232.reuse, 0x68 ;  /* 0x00000068e8187836 */ /* 0x040fe40000000000 */
[C---:B------:R-:W-:Y:S02]  /*1010*/  VIADD R15, R232.reuse, 0x80 ;  /* 0x00000080e80f7836 */ /* 0x040fe40000000000 */
[----:B------:R-:W-:Y:S01]  /*1020*/  IMAD.IADD R0, R3, 0x1, -R0 ;  /* 0x0000000103007824 */ /* 0x000fe200078e0a00 */
[----:B------:R-:W-:Y:S01]  /*1030*/  SHF.R.S32.HI R3, RZ, 0x1f, R203 ;  /* 0x0000001fff037819 */ /* 0x000fe200000114cb */
[----:B------:R-:W-:Y:S01]  /*1040*/  VIADD R11, R232, 0x98 ;  /* 0x00000098e80b7836 */ /* 0x000fe20000000000 */
[----:B------:R-:W-:Y:S01]  /*1050*/  SHF.R.U32.HI R3, RZ, 0x3, R215 ;  /* 0x00000003ff037819 */ /* 0x000fe200000116d7 */
[----:B------:R-:W-:-:S02]  /*1060*/  IMAD R0, R0, 0x8, R12 ;  /* 0x0000000800007824 */ /* 0x000fc400078e020c */
[C---:B------:R-:W-:Y:S01]  /*1070*/  VIADD R8, R232.reuse, 0xb0 ;  /* 0x000000b0e8087836 */ /* 0x040fe20000000000 */
[----:B------:R-:W-:Y:S01]  /*1080*/  LOP3.LUT R3, R219, R6, R3, 0xf6, !PT ;  /* 0x00000006db037212 */ /* 0x000fe200078ef603 */
[C---:B------:R-:W-:Y:S01]  /*1090*/  VIADD R5, R232.reuse, 0xc8 ;  /* 0x000000c8e8057836 */ /* 0x040fe20000000000 */
[----:B------:R-:W-:Y:S01]  /*10a0*/  SHF.R.S32.HI R6, RZ, 0x1f, R220 ;  /* 0x0000001fff067819 */ /* 0x000fe200000114dc */
[C---:B0-----:R-:W-:Y:S02]  /*10b0*/  VIADD R4, R232.reuse, 0xd0 ;  /* 0x000000d0e8047836 */ /* 0x041fe40000000000 */
[----:B------:R-:W-:Y:S02]  /*10c0*/  IMAD R3, R3, 0x2, R18 ;  /* 0x0000000203037824 */ /* 0x000fe400078e0212 */
[C---:B------:R-:W-:Y:S02]  /*10d0*/  VIADD R237, R232.reuse, 0xd8 ;  /* 0x000000d8e8ed7836 */ /* 0x040fe40000000000 */
[C---:B------:R-:W-:Y:S01]  /*10e0*/  VIADD R236, R232.reuse, 0xe0 ;  /* 0x000000e0e8ec7836 */ /* 0x040fe20000000000 */
[----:B------:R0:W-:Y:S01]  /*10f0*/  STL [R1+0x90], R3 ;  /* 0x0000900301007387 */ /* 0x0001e20000100800 */
[----:B------:R-:W-:-:S02]  /*1100*/  VIADD R35, R232, 0x10 ;  /* 0x00000010e8237836 */ /* 0x000fc40000000000 */
[C---:B------:R-:W-:Y:S01]  /*1110*/  VIADD R34, R232.reuse, 0x18 ;  /* 0x00000018e8227836 */ /* 0x040fe20000000000 */
[----:B------:R1:W-:Y:S01]  /*1120*/  STL [R1+0x98], R0 ;  /* 0x0000980001007387 */ /* 0x0003e20000100800 */
[C---:B------:R-:W-:Y:S01]  /*1130*/  VIADD R32, R232.reuse, 0x28 ;  /* 0x00000028e8207836 */ /* 0x040fe20000000000 */
[----:B------:R-:W-:Y:S01]  /*1140*/  SHF.R.S32.HI R35, RZ, 0x1f, R35 ;  /* 0x0000001fff237819 */ /* 0x000fe20000011423 */
[C---:B------:R-:W-:Y:S01]  /*1150*/  VIADD R31, R232.reuse, 0x30 ;  /* 0x00000030e81f7836 */ /* 0x040fe20000000000 */
[----:B------:R-:W-:Y:S01]  /*1160*/  SHF.R.S32.HI R34, RZ, 0x1f, R34 ;  /* 0x0000001fff227819 */ /* 0x000fe20000011422 */
[C---:B------:R-:W-:Y:S01]  /*1170*/  VIADD R29, R232.reuse, 0x40 ;  /* 0x00000040e81d7836 */ /* 0x040fe20000000000 */
[----:B0-----:R-:W-:Y:S01]  /*1180*/  SHF.R.S32.HI R3, RZ, 0x1f, R36 ;  /* 0x0000001fff037819 */ /* 0x001fe20000011424 */
        /* <DEDUP_REMOVED lines=32> */
[----:B------:R-:W-:Y:S02]  /*1390*/  SHF.R.S32.HI R20, RZ, 0x1f, R20 ;  /* 0x0000001fff147819 */ /* 0x000fe40000011414 */
        /* <DEDUP_REMOVED lines=8> */
[----:B-1----:R-:W-:-:S07]  /*1420*/  SHF.R.S32.HI R3, RZ, 0x1f, R233 ;  /* 0x0000001fff037819 */ /* 0x002fce00000114e9 */
.L_x_1481:
        /* <DEDUP_REMOVED lines=19> */
[----:B------:R-:W-:Y:S02]  /*1560*/  ISETP.NE.U32.AND P2, PT, RZ, UR4, PT ;  /* 0x00000004ff007c0c */ /* 0x000fe4000bf45070 */
[----:B------:R-:W-:Y:S01]  /*1570*/  IADD3 R4, P3, R225, UR8, RZ ;  /* 0x00000008e1047c10 */ /* 0x000fe2000ff7e0ff */
[----:B------:R0:W5:Y:S01]  /*1580*/  @P1 LDG.E R10, desc[UR60][R6.64] ;  /* 0x0000003c060a1981 */ /* 0x000162000c1e1900 */
[----:B------:R-:W-:-:S02]  /*1590*/  ISETP.NE.AND.EX P2, PT, RZ, UR5, PT, P2 ;  /* 0x00000005ff007c0c */ /* 0x000fc4000bf45320 */
[----:B------:R-:W-:-:S05]  /*15a0*/  IADD3.X R5, R226, UR9, RZ, P3, !PT ;  /* 0x00000009e2057c10 */ /* 0x000fca0009ffe4ff */
[----:B------:R0:W5:Y:S06]  /*15b0*/  @P0 LDG.E R68, desc[UR60][R4.64] ;  /* 0x0000003c04440981 */ /* 0x00016c000c1e1900 */
[----:B------:R-:W-:Y:S01]  /*15c0*/  @P2 IADD3 R8, P1, R225, UR4, RZ ;  /* 0x00000004e1082c10 */ /* 0x000fe2000ff3e0ff */
[----:B------:R-:W-:Y:S02]  /*15d0*/  ULDC UR4, c[0x0][0x288] ;  /* 0x0000a20000047ab9 */ /* 0x000fe40000000800 */
[----:B------:R-:W-:Y:S01]  /*15e0*/  IMAD.U32 R154, RZ, RZ, UR4 ;  /* 0x00000004ff9a7e24 */ /* 0x000fe2000f8e00ff */
[----:B------:R-:W-:Y:S01]  /*15f0*/  @P2 IADD3.X R9, R226, UR5, RZ, P1, !PT ;  /* 0x00000005e2092c10 */ /* 0x000fe20008ffe4ff */
[----:B------:R-:W-:-:S04]  /*1600*/  ULDC.64 UR4, c[0x0][0x418] ;  /* 0x0001060000047ab9 */ /* 0x000fc80000000a00 */
        /* <DEDUP_REMOVED lines=20> */
.L_x_1334:
        /* <DEDUP_REMOVED lines=14> */
.L_x_1335:
[----:B------:R-:W-:Y:S05]  /*1830*/  @!P0 BRA `(.L_x_1336) ;  /* 0x00000000000c8947 */ /* 0x000fea0003800000 */
[----:B------:R-:W2:Y:S04]  /*1840*/  LDG.E R0, desc[UR60][R4.64] ;  /* 0x0000003c04007981 */ /* 0x000ea8000c1e1900 */
[----:B------:R-:W2:Y:S02]  /*1850*/  LDG.E R31, desc[UR60][R4.64+0x4] ;  /* 0x0000043c041f7981 */ /* 0x000ea4000c1e1900 */
[----:B--2---:R-:W-:-:S07]  /*1860*/  IMAD.IADD R31, R31, 0x1, -R0 ;  /* 0x000000011f1f7824 */ /* 0x004fce00078e0a00 */
.L_x_1336:
        /* <DEDUP_REMOVED lines=57> */
.L_x_1338:
[----:B------:R-:W-:Y:S05]  /*1c00*/  BSYNC B0 ;  /* 0x0000000000007941 */ /* 0x000fea0003800000 */
.L_x_1337:
        /* <DEDUP_REMOVED lines=37> */
.L_x_1341:
[----:B------:R-:W-:Y:S05]  /*1e60*/  BSYNC B6 ;  /* 0x0000000000067941 */ /* 0x000fea0003800000 */
.L_x_1340:
        /* <DEDUP_REMOVED lines=20> */
.L_x_1343:
[----:B------:R-:W-:Y:S05]  /*1fb0*/  BSYNC B6 ;  /* 0x0000000000067941 */ /* 0x000fea0003800000 */
.L_x_1342:
[----:B------:R-:W-:Y:S01]  /*1fc0*/  ULDC.64 UR4, c[0x0][0xaf0] ;  /* 0x0002bc0000047ab9 */ /* 0x000fe20000000a00 */
[----:B------:R-:W-:Y:S01]  /*1fd0*/  IMAD.MOV.U32 R0, RZ, RZ, R224 ;  /* 0x000000ffff007224 */ /* 0x000fe200078e00e0 */
[----:B------:R-:W-:Y:S01]  /*1fe0*/  ISETP.NE.U32.AND P0, PT, RZ, UR4, PT ;  /* 0x00000004ff007c0c */ /* 0x000fe2000bf05070 */
[----:B------:R-:W0:Y:S01]  /*1ff0*/  S2R R46, SR_TID.X ;  /* 0x00000000002e7919 */ /* 0x000e220000002100 */
[----:B------:R-:W1:Y:S02]  /*2000*/  LDC.64 R20, c[0x0][0x300] ;  /* 0x0000c000ff147b82 */ /* 0x000e640000000a00 */
[----:B------:R-:W-:Y:S01]  /*2010*/  ISETP.NE.AND.EX P0, PT, RZ, UR5, PT, P0 ;  /* 0x00000005ff007c0c */ /* 0x000fe2000bf05300 */
[----:B------:R-:W2:Y:S01]  /*2020*/  S2R R6, SR_TID.X ;  /* 0x0000000000067919 */ /* 0x000ea20000002100 */
[----:B------:R-:W-:Y:S01]  /*2030*/  IMAD.IADD R68, R68, 0x1, R31 ;  /* 0x0000000144447824 */ /* 0x000fe200078e021f */
[----:B------:R-:W-:Y:S01]  /*2040*/  SHF.R.S32.HI R17, RZ, 0x1f, R16 ;  /* 0x0000001fff117819 */ /* 0x000fe20000011410 */
[----:B------:R-:W-:-:S02]  /*2050*/  VIADD R74, R16, 0x20 ;  /* 0x00000020104a7836 */ /* 0x000fc40000000000 */
[----:B------:R-:W3:Y:S07]  /*2060*/  LDC R75, c[0x0][0x3f4] ;  /* 0x0000fd00ff4b7b82 */ /* 0x000eee0000000800 */
[----:B------:R-:W-:Y:S01]  /*2070*/  @P0 IADD3 R4, P1, R225, UR4, RZ ;  /* 0x00000004e1040c10 */ /* 0x000fe2000ff3e0ff */
[----:B------:R-:W-:Y:S01]  /*2080*/  VIADD R70, R16, 0x40 ;  /* 0x0000004010467836 */ /* 0x000fe20000000000 */
[----:B------:R-:W4:Y:S02]  /*2090*/  LDC.64 R34, c[0x0][0x3f8] ;  /* 0x0000fe00ff227b82 */ /* 0x000f240000000a00 */
[----:B------:R-:W-:Y:S01]  /*20a0*/  @P0 IADD3.X R5, R226, UR5, RZ, P1, !PT ;  /* 0x00000005e2050c10 */ /* 0x000fe20008ffe4ff */
[----:B------:R-:W-:-:S04]  /*20b0*/  ULDC.64 UR4, c[0x0][0xb00] ;  /* 0x0002c00000047ab9 */ /* 0x000fc80000000a00 */
[----:B------:R2:W3:Y:S01]  /*20c0*/  @P0 LDG.E R0, desc[UR60][R4.64] ;  /* 0x0000003c04000981 */ /* 0x0004e2000c1e1900 */
[----:B------:R-:W-:Y:S01]  /*20d0*/  SHF.R.S32.HI R36, RZ, 0x1f, R68 ;  /* 0x0000001fff247819 */ /* 0x000fe20000011444 */
[C---:B------:R-:W-:Y:S01]  /*20e0*/  VIADD R11, R16.reuse, 0x60 ;  /* 0x00000060100b7836 */ /* 0x040fe20000000000 */
[----:B------:R-:W-:Y:S01]  /*20f0*/  ISETP.NE.U32.AND P0, PT, RZ, UR4, PT ;  /* 0x00000004ff007c0c */ /* 0x000fe2000bf05070 */
[----:B------:R-:W4:Y:S01]  /*2100*/  LDC.64 R66, c[0x0][0x408] ;  /* 0x00010200ff427b82 */ /* 0x000f220000000a00 */
[----:B------:R-:W-:Y:S01]  /*2110*/  VIADD R10, R16, 0x80 ;  /* 0x00000080100a7836 */ /* 0x000fe20000000000 */
[----:B------:R-:W-:Y:S01]  /*2120*/  SHF.R.S32.HI R23, RZ, 0x1f, R22 ;  /* 0x0000001fff177819 */ /* 0x000fe20000011416 */
[-C--:B-1----:R-:W-:Y:S01]  /*2130*/  IMAD R3, R36, R20.reuse, RZ ;  /* 0x0000001424037224 */ /* 0x082fe200078e02ff */
[----:B0-----:R-:W-:Y:S01]  /*2140*/  SHF.R.U32.HI R46, RZ, 0x7, R46 ;  /* 0x00000007ff2e7819 */ /* 0x001fe2000001162e */
[----:B------:R-:W-:Y:S01]  /*2150*/  VIADD R9, R16, 0xa0 ;  /* 0x000000a010097836 */ /* 0x000fe20000000000 */
[----:B------:R-:W-:Y:S01]  /*2160*/  ISETP.NE.AND.EX P0, PT, RZ, UR5, PT, P0 ;  /* 0x00000005ff007c0c */ /* 0x000fe2000bf05300 */
[----:B--2---:R-:W-:Y:S01]  /*2170*/  IMAD.WIDE.U32 R4, R68, R20, RZ ;  /* 0x0000001444047225 */ /* 0x004fe200078e00ff */
[----:B------:R-:W-:Y:S01]  /*2180*/  ULDC.64 UR4, c[0x0][0x308] ;  /* 0x0000c20000047ab9 */ /* 0x000fe20000000a00 */
[----:B------:R-:W-:-:S02]  /*2190*/  ISETP.NE.AND P6, PT, R46, 0x1, PT ;  /* 0x000000012e00780c */ /* 0x000fc40003fc5270 */
[----:B------:R-:W-:Y:S01]  /*21a0*/  IMAD R3, R68, R21, R3 ;  /* 0x0000001544037224 */ /* 0x000fe200078e0203 */
[----:B-----5:R-:W-:Y:S01]  /*21b0*/  SHF.R.S32.HI R37, RZ, 0x1f, R40 ;  /* 0x0000001fff257819 */ /* 0x020fe20000011428 */
[----:B------:R-:W-:Y:S01]  /*21c0*/  VIADD R6, R6, 0xffffff80 ;  /* 0xffffff8006067836 */ /* 0x000fe20000000000 */
[----:B------:R-:W-:Y:S01]  /*21d0*/  SHF.L.U64.HI R8, R20, 0x6, R21 ;  /* 0x0000000614087819 */ /* 0x000fe20000010215 */
[----:B------:R-:W-:Y:S02]  /*21e0*/  IMAD.IADD R5, R5, 0x1, R3 ;  /* 0x0000000105057824 */ /* 0x000fe400078e0203 */
[----:B------:R-:W-:Y:S01]  /*21f0*/  IMAD R39, R21, 0x60, RZ ;  /* 0x0000006015277824 */ /* 0x000fe200078e02ff */
[----:B------:R-:W-:Y:S01]  /*2200*/  SHF.R.S32.HI R7, RZ, 0x1f, R6 ;  /* 0x0000001fff077819 */ /* 0x000fe20000011406 */
[----:B------:R-:W-:-:S04]  /*2210*/  IMAD.WIDE.U32 R4, R222, UR4, R4 ;  /* 0x00000004de047c25 */ /* 0x000fc8000f8e0004 */
[----:B------:R-:W-:Y:S01]  /*2220*/  IMAD R5, R222, UR5, R5 ;  /* 0x00000005de057c24 */ /* 0x000fe2000f8e0205 */
[----:B------:R-:W-:Y:S01]  /*2230*/  ULDC.64 UR4, c[0x0][0x310] ;  /* 0x0000c40000047ab9 */ /* 0x000fe20000000a00 */
[----:B----4-:R-:W-:-:S04]  /*2240*/  IMAD.WIDE.U32 R42, R19, R66, R22 ;  /* 0x00000042132a7225 */ /* 0x010fc800078e0016 */
[----:B------:R-:W-:-:S04]  /*2250*/  IMAD.WIDE.U32 R64, R19, R66, R16 ;  /* 0x0000004213407225 */ /* 0x000fc800078e0010 */
[----:B------:R-:W-:-:S04]  /*2260*/  IMAD.WIDE.U32 R30, R19, R34, R22 ;  /* 0x00000022131e7225 */ /* 0x000fc800078e0016 */
[----:B------:R-:W-:-:S04]  /*2270*/  IMAD.WIDE.U32 R32, R19, R34, R16 ;  /* 0x0000002213207225 */ /* 0x000fc800078e0010 */
[----:B------:R-:W-:Y:S02]  /*2280*/  IMAD.MOV.U32 R89, RZ, RZ, 0x20 ;  /* 0x00000020ff597424 */ /* 0x000fe400078e00ff */
[----:B------:R-:W-:Y:S01]  /*2290*/  VIADD R98, R46, 0x8 ;  /* 0x000000082e627836 */ /* 0x000fe20000000000 */
[----:B------:R-:W-:Y:S01]  /*22a0*/  SHF.R.U32.HI R46, RZ, 0x3, R215 ;  /* 0x00000003ff2e7819 */ /* 0x000fe200000116d7 */
[----:B------:R-:W-:Y:S02]  /*22b0*/  IMAD R77, R35, 0x60, RZ ;  /* 0x00000060234d7824 */ /* 0x000fe400078e02ff */
[----:B------:R-:W-:Y:S01]  /*22c0*/  IMAD R47, R67, 0x60, RZ ;  /* 0x00000060432f7824 */ /* 0x000fe200078e02ff */
[----:B---3--:R-:W-:Y:S02]  /*22d0*/  SHF.R.S32.HI R3, RZ, 0x1f, R0 ;  /* 0x0000001fff037819 */ /* 0x008fe40000011400 */
[----:B------:R-:W-:Y:S02]  /*22e0*/  SEL R14, R0, RZ, !P0 ;  /* 0x000000ff000e7207 */ /* 0x000fe40004000000 */
[----:B------:R-:W-:-:S02]  /*22f0*/  SEL R93, R3, RZ, !P0 ;  /* 0x000000ff035d7207 */ /* 0x000fc40004000000 */
[----:B------:R-:W-:Y:S01]  /*2300*/  LEA.HI R0, R7, R6, RZ, 0x2 ;  /* 0x0000000607007211 */ /* 0x000fe200078f10ff */
[----:B------:R-:W-:-:S03]  /*2310*/  IMAD.WIDE.U32 R12, R14, UR4, R4 ;  /* 0x000000040e0c7c25 */ /* 0x000fc6000f8e0004 */
[----:B------:R-:W-:Y:S01]  /*2320*/  SHF.R.S32.HI R44, RZ, 0x1f, R0 ;  /* 0x0000001fff2c7819 */ /* 0x000fe20000011400 */
[----:B------:R-:W-:Y:S01]  /*2330*/  IMAD R3, R93, UR4, RZ ;  /* 0x000000045d037c24 */ /* 0x000fe2000f8e02ff */
[----:B------:R-:W-:Y:S01]  /*2340*/  SHF.R.S32.HI R0, RZ, 0x1f, R227 ;  /* 0x0000001fff007819 */ /* 0x000fe200000114e3 */
[----:B------:R-:W-:Y:S01]  /*2350*/  IMAD.WIDE.U32 R4, R19, R20, R16 ;  /* 0x0000001413047225 */ /* 0x000fe200078e0010 */
[----:B------:R-:W-:-:S03]  /*2360*/  LEA.HI R44, R44, R19, RZ, 0x3 ;  /* 0x000000132c2c7211 */ /* 0x000fc600078f18ff */
[----:B------:R-:W-:Y:S01]  /*2370*/  IMAD R3, R14, UR5, R3 ;  /* 0x000000050e037c24 */ /* 0x000fe2000f8e0203 */
[----:B------:R-:W-:Y:S05]  /*2380*/  @!P6 WARPSYNC.ALL ;  /* 0x000000000000e948 */ /* 0x000fea0003800000 */
[----:B------:R-:W-:Y:S01]  /*2390*/  ULDC UR4, c[0x0][0x320] ;  /* 0x0000c80000047ab9 */ /* 0x000fe20000000800 */
[----:B------:R-:W-:Y:S01]  /*23a0*/  IMAD R6, R231, R20, RZ ;  /* 0x00000014e7067224 */ /* 0x000fe200078e02ff */
[----:B------:R-:W-:Y:S01]  /*23b0*/  ISETP.GE.AND P1, PT, R74, UR4, PT ;  /* 0x000000044a007c0c */ /* 0x000fe2000bf26270 */
[----:B------:R-:W-:Y:S01]  /*23c0*/  IMAD.IADD R72, R13, 0x1, R3 ;  /* 0x000000010d487824 */ /* 0x000fe200078e0203 */
[----:B------:R-:W-:Y:S01]  /*23d0*/  @!P6 BAR.SYNC.DEFER_BLOCKING 0x9, 0x100 ;  /* 0x024400000000eb1d */ /* 0x000fe20000010000 */
[----:B------:R-:W-:Y:S01]  /*23e0*/  IADD3 R73, P2, R12, R4, RZ ;  /* 0x000000040c497210 */ /* 0x000fe20007f5e0ff */
[----:B------:R-:W-:Y:S01]  /*23f0*/  IMAD R71, R19, R21, R6 ;  /* 0x0000001513477224 */ /* 0x000fe200078e0206 */
[----:B------:R-:W-:Y:S01]  /*2400*/  SEL R4, RZ, 0xffffffff, P1 ;  /* 0xffffffffff047807 */ /* 0x000fe20000800000 */
[C---:B------:R-:W-:Y:S01]  /*2410*/  VIADD R7, R16.reuse, 0xc0 ;  /* 0x000000c010077836 */ /* 0x040fe20000000000 */
[C---:B------:R-:W-:Y:S01]  /*2420*/  ISETP.GE.AND P0, PT, R16.reuse, UR4, PT ;  /* 0x0000000410007c0c */ /* 0x040fe2000bf06270 */
[----:B------:R-:W-:Y:S01]  /*2430*/  VIADD R6, R16, 0xe0 ;  /* 0x000000e010067836 */ /* 0x000fe20000000000 */
[----:B------:R-:W-:Y:S01]  /*2440*/  IADD3.X R71, R72, R5, R71, P2, !PT ;  /* 0x0000000548477210 */ /* 0x000fe200017fe447 */
[----:B------:R-:W-:Y:S01]  /*2450*/  IMAD.SHL.U32 R4, R4, 0x2, RZ ;  /* 0x0000000204047824 */ /* 0x000fe200078e00ff */
[----:B------:R-:W-:Y:S01]  /*2460*/  SEL R3, RZ, 0x1, P0 ;  /* 0x00000001ff037807 */ /* 0x000fe20000000000 */
[----:B------:R-:W-:Y:S01]  /*2470*/  ULDC.64 UR6, c[0x0][0x330] ;  /* 0x0000cc0000067ab9 */ /* 0x000fe20000000a00 */
[----:B------:R-:W-:-:S02]  /*2480*/  ISETP.GE.AND P1, PT, R70, UR4, PT ;  /* 0x0000000446007c0c */ /* 0x000fc4000bf26270 */
[----:B------:R-:W-:Y:S02]  /*2490*/  ISETP.GE.AND P2, PT, R11, UR4, PT ;  /* 0x000000040b007c0c */ /* 0x000fe4000bf46270 */
[----:B------:R-:W-:Y:S02]  /*24a0*/  ISETP.GE.AND P0, PT, R7, UR4, PT ;  /* 0x0000000407007c0c */ /* 0x000fe4000bf06270 */
[----:B------:R-:W-:Y:S02]  /*24b0*/  ISETP.GE.AND P3, PT, R6, UR4, PT ;  /* 0x0000000406007c0c */ /* 0x000fe4000bf66270 */
[----:B------:R-:W-:Y:S01]  /*24c0*/  LOP3.LUT R3, R4, 0x2, R3, 0xe2, !PT ;  /* 0x0000000204037812 */ /* 0x000fe200078ee203 */
[C---:B------:R-:W-:Y:S01]  /*24d0*/  IMAD.WIDE.U32 R4, R222.reuse, UR6, R16 ;  /* 0x00000006de047c25 */ /* 0x040fe2000f8e0010 */
[----:B------:R-:W-:Y:S02]  /*24e0*/  SEL R6, RZ, 0x4, P1 ;  /* 0x00000004ff067807 */ /* 0x000fe40000800000 */
[----:B------:R-:W-:Y:S01]  /*24f0*/  SEL R7, RZ, 0x8, P2 ;  /* 0x00000008ff077807 */ /* 0x000fe20001000000 */
[----:B------:R-:W-:Y:S01]  /*2500*/  IMAD R5, R222, UR7, R5 ;  /* 0x00000007de057c24 */ /* 0x000fe2000f8e0205 */
[----:B------:R-:W-:-:S02]  /*2510*/  ISETP.GE.AND P1, PT, R10, UR4, PT ;  /* 0x000000040a007c0c */ /* 0x000fc4000bf26270 */
[----:B------:R-:W-:Y:S01]  /*2520*/  ISETP.GE.AND P2, PT, R9, UR4, PT ;  /* 0x0000000409007c0c */ /* 0x000fe2000bf46270 */
[----:B------:R-:W-:Y:S01]  /*2530*/  ULDC.64 UR4, c[0x0][0x338] ;  /* 0x0000ce0000047ab9 */ /* 0x000fe20000000a00 */
[----:B------:R-:W-:Y:S01]  /*2540*/  LOP3.LUT R3, R7, R3, R6, 0xfe, !PT ;  /* 0x0000000307037212 */ /* 0x000fe200078efe06 */
[----:B------:R-:W-:Y:S01]  /*2550*/  IMAD R93, R93, UR4, RZ ;  /* 0x000000045d5d7c24 */ /* 0x000fe2000f8e02ff */
[----:B------:R-:W-:Y:S02]  /*2560*/  SEL R6, RZ, 0x10, P1 ;  /* 0x00000010ff067807 */ /* 0x000fe40000800000 */
[----:B------:R-:W-:Y:S01]  /*2570*/  SEL R7, RZ, 0x20, P2 ;  /* 0x00000020ff077807 */ /* 0x000fe20001000000 */
[C---:B------:R-:W-:Y:S01]  /*2580*/  IMAD R93, R14.reuse, UR5, R93 ;  /* 0x000000050e5d7c24 */ /* 0x040fe2000f8e025d */
[----:B------:R-:W-:Y:S01]  /*2590*/  SEL R95, RZ, 0x40, P0 ;  /* 0x00000040ff5f7807 */ /* 0x000fe20000000000 */
[----:B------:R-:W-:Y:S01]  /*25a0*/  IMAD.WIDE.U32 R14, R14, UR4, R4 ;  /* 0x000000040e0e7c25 */ /* 0x000fe2000f8e0004 */
[----:B------:R-:W-:Y:S01]  /*25b0*/  ISETP.GE.AND P0, PT, R16, R75, PT ;  /* 0x0000004b1000720c */ /* 0x000fe20003f06270 */
[----:B------:R-:W-:Y:S01]  /*25c0*/  ULDC UR4, c[0x0][0x2f4] ;  /* 0x0000bd0000047ab9 */ /* 0x000fe20000000800 */
[----:B------:R-:W-:Y:S01]  /*25d0*/  LOP3.LUT R6, R7, R3, R6, 0xfe, !PT ;  /* 0x0000000307067212 */ /* 0x000fe200078efe06 */
[----:B------:R-:W-:Y:S01]  /*25e0*/  IMAD R4, R231, R34, RZ ;  /* 0x00000022e7047224 */ /* 0x000fe200078e02ff */
[C---:B------:R-:W-:Y:S01]  /*25f0*/  SEL R3, R75.reuse, RZ, P0 ;  /* 0x000000ff4b037207 */ /* 0x040fe20000000000 */
[----:B------:R-:W-:Y:S01]  /*2600*/  IMAD.SHL.U32 R75, R75, 0x2, RZ ;  /* 0x000000024b4b7824 */ /* 0x000fe200078e00ff */
[----:B------:R-:W-:Y:S01]  /*2610*/  LOP3.LUT R44, R44, 0xfffffff8, RZ, 0xc0, !PT ;  /* 0xfffffff82c2c7812 */ /* 0x000fe200078ec0ff */
[C---:B------:R-:W-:Y:S01]  /*2620*/  IMAD R5, R19.reuse, R35, R4 ;  /* 0x0000002313057224 */ /* 0x040fe200078e0204 */
[----:B------:R-:W-:Y:S01]  /*2630*/  LOP3.LUT R95, R6, R95, RZ, 0xfc, !PT ;  /* 0x0000005f065f7212 */ /* 0x000fe200078efcff */
[----:B------:R-:W-:Y:S01]  /*2640*/  IMAD.IADD R3, R16, 0x1, R3 ;  /* 0x0000000110037824 */ /* 0x000fe200078e0203 */
[----:B------:R-:W-:Y:S01]  /*2650*/  IADD3 R68, P1, R19, R68, RZ ;  /* 0x0000004413447210 */ /* 0x000fe20007f3e0ff */
[----:B------:R-:W-:Y:S01]  /*2660*/  IMAD R6, R231, R66, RZ ;  /* 0x00000042e7067224 */ /* 0x000fe200078e02ff */
[----:B------:R-:W-:Y:S01]  /*2670*/  SEL R94, RZ, 0xffffff80, P3 ;  /* 0xffffff80ff5e7807 */ /* 0x000fe20001800000 */
[C---:B------:R-:W-:Y:S01]  /*2680*/  IMAD.IADD R44, R19.reuse, 0x1, -R44 ;  /* 0x00000001132c7824 */ /* 0x040fe200078e0a2c */
[----:B------:R-:W-:Y:S01]  /*2690*/  SHF.R.S32.HI R4, RZ, 0x1f, R3 ;  /* 0x0000001fff047819 */ /* 0x000fe20000011403 */
[----:B------:R-:W-:Y:S01]  /*26a0*/  IMAD R7, R19, R67, R6 ;  /* 0x0000004313077224 */ /* 0x000fe200078e0206 */
[----:B------:R-:W-:Y:S01]  /*26b0*/  SHF.L.U64.HI R6, R34, 0x6, R35 ;  /* 0x0000000622067819 */ /* 0x000fe20000010223 */
[----:B------:R-:W-:Y:S01]  /*26c0*/  IMAD.SHL.U32 R83, R44, 0x40, RZ ;  /* 0x000000402c537824 */ /* 0x000fe200078e00ff */
[----:B------:R-:W-:Y:S01]  /*26d0*/  LEA.HI R38, R4, R3, RZ, 0x3 ;  /* 0x0000000304267211 */ /* 0x000fe200078f18ff */
[----:B------:R-:W-:Y:S01]  /*26e0*/  IMAD.IADD R43, R43, 0x1, R7 ;  /* 0x000000012b2b7824 */ /* 0x000fe200078e0207 */
[----:B------:R-:W-:Y:S01]  /*26f0*/  SHF.L.U64.HI R4, R66, 0x6, R67 ;  /* 0x0000000642047819 */ /* 0x000fe20000010243 */
[----:B------:R-:W-:Y:S01]  /*2700*/  IMAD.IADD R65, R7, 0x1, R65 ;  /* 0x0000000107417824 */ /* 0x000fe200078e0241 */
[----:B------:R-:W-:Y:S01]  /*2710*/  LOP3.LUT R83, R83, 0x1c0, RZ, 0xc0, !PT ;  /* 0x000001c053537812 */ /* 0x000fe200078ec0ff */
[----:B------:R-:W-:Y:S01]  /*2720*/  IMAD R3, R37, R34, RZ ;  /* 0x0000002225037224 */ /* 0x000fe200078e02ff */
[----:B------:R-:W-:Y:S01]  /*2730*/  LOP3.LUT R85, R38, 0xfffffff8, RZ, 0xc0, !PT ;  /* 0xfffffff826557812 */ /* 0x000fe200078ec0ff */
[C---:B------:R-:W-:Y:S01]  /*2740*/  IMAD.SHL.U32 R7, R20.reuse, 0x40, RZ ;  /* 0x0000004014077824 */ /* 0x040fe200078e00ff */
[----:B------:R-:W-:Y:S01]  /*2750*/  SHF.R.U32.HI R86, RZ, 0x3, R83 ;  /* 0x00000003ff567819 */ /* 0x000fe20000011653 */
[----:B------:R-:W-:Y:S01]  /*2760*/  IMAD.WIDE.U32 R20, R20, 0x60, RZ ;  /* 0x0000006014147825 */ /* 0x000fe200078e00ff */
[----:B------:R-:W-:-:S02]  /*2770*/  LOP3.LUT R94, R95, 0x80, R94, 0xc8, !PT ;  /* 0x000000805f5e7812 */ /* 0x000fc400078ec85e */
[----:B------:R-:W-:Y:S01]  /*2780*/  SHF.R.S32.HI R84, RZ, 0x3, R38 ;  /* 0x00000003ff547819 */ /* 0x000fe20000011426 */
[-C--:B------:R-:W-:Y:S01]  /*2790*/  IMAD R37, R37, R66.reuse, RZ ;  /* 0x0000004225257224 */ /* 0x080fe200078e02ff */
[----:B------:R-:W-:Y:S01]  /*27a0*/  SHF.R.S32.HI R87, RZ, 0x1f, R85 ;  /* 0x0000001fff577819 */ /* 0x000fe20000011455 */
[-C--:B------:R-:W-:Y:S01]  /*27b0*/  IMAD.WIDE.U32 R42, R40, R66.reuse, R42 ;  /* 0x00000042282a7225 */ /* 0x080fe200078e002a */
[----:B------:R-:W-:Y:S02]  /*27c0*/  ISETP.GE.AND P2, PT, R74, UR4, PT ;  /* 0x000000044a007c0c */ /* 0x000fe4000bf46270 */
[----:B------:R-:W-:Y:S01]  /*27d0*/  LOP3.LUT R95, R95, 0x40, RZ, 0xc0, !PT ;  /* 0x000000405f5f7812 */ /* 0x000fe200078ec0ff */
[C---:B------:R-:W-:Y:S02]  /*27e0*/  IMAD R37, R40.reuse, R67, R37 ;  /* 0x0000004328257224 */ /* 0x040fe400078e0225 */
[----:B------:R-:W-:-:S04]  /*27f0*/  IMAD.WIDE.U32 R64, R40, R66, R64 ;  /* 0x0000004228407225 */ /* 0x000fc800078e0040 */
[----:B------:R-:W-:Y:S01]  /*2800*/  IMAD.IADD R76, R21, 0x1, R39 ;  /* 0x00000001154c7824 */ /* 0x000fe200078e0227 */
[----:B------:R-:W-:Y:S01]  /*2810*/  LOP3.LUT R39, R83, 0x18, R16, 0xf8, !PT ;  /* 0x0000001853277812 */ /* 0x000fe200078ef810 */
[----:B------:R-:W-:Y:S01]  /*2820*/  IMAD.X R69, R231, 0x1, R36, P1 ;  /* 0x00000001e7457824 */ /* 0x000fe200008e0624 */
[----:B------:R-:W-:Y:S01]  /*2830*/  LOP3.LUT P1, RZ, R44, 0x4, RZ, 0xc0, !PT ;  /* 0x000000042cff7812 */ /* 0x000fe2000782c0ff */
[----:B------:R-:W-:Y:S01]  /*2840*/  IMAD.IADD R81, R43, 0x1, R37 ;  /* 0x000000012b517824 */ /* 0x000fe200078e0225 */
[--C-:B------:R-:W-:Y:S01]  /*2850*/  LOP3.LUT R36, R215, 0x38, R38.reuse, 0xf8, !PT ;  /* 0x00000038d7247812 */ /* 0x100fe200078ef826 */
[----:B------:R-:W-:Y:S01]  /*2860*/  IMAD.IADD R82, R37, 0x1, R65 ;  /* 0x0000000125527824 */ /* 0x000fe200078e0241 */
[----:B------:R-:W-:Y:S01]  /*2870*/  LOP3.LUT R37, R83, 0x38, R38, 0xf8, !PT ;  /* 0x0000003853257812 */ /* 0x000fe200078ef826 */
[----:B------:R-:W-:Y:S01]  /*2880*/  IMAD.IADD R31, R31, 0x1, R5 ;  /* 0x000000011f1f7824 */ /* 0x000fe200078e0205 */
[----:B------:R-:W-:Y:S01]  /*2890*/  LOP3.LUT R39, R39, R86, RZ, 0x3c, !PT ;  /* 0x0000005627277212 */ /* 0x000fe200078e3cff */
[----:B------:R-:W-:Y:S01]  /*28a0*/  IMAD.IADD R33, R5, 0x1, R33 ;  /* 0x0000000105217824 */ /* 0x000fe200078e0221 */
[----:B------:R-:W-:Y:S01]  /*28b0*/  LOP3.LUT R36, R36, R46, RZ, 0x3c, !PT ;  /* 0x0000002e24247212 */ /* 0x000fe200078e3cff */
[----:B------:R-:W-:Y:S01]  /*28c0*/  IMAD R45, R40, R35, R3 ;  /* 0x00000023282d7224 */ /* 0x000fe200078e0203 */
[----:B------:R-:W-:Y:S01]  /*28d0*/  SEL R89, R89, 0xffffffe0, !P1 ;  /* 0xffffffe059597807 */ /* 0x000fe20004800000 */
[----:B------:R-:W-:Y:S01]  /*28e0*/  IMAD.SHL.U32 R5, R34, 0x40, RZ ;  /* 0x0000004022057824 */ /* 0x000fe200078e00ff */
[----:B------:R-:W-:Y:S01]  /*28f0*/  LOP3.LUT R37, R37, R86, RZ, 0x3c, !PT ;  /* 0x0000005625257212 */ /* 0x000fe200078e3cff */
[----:B------:R-:W-:Y:S01]  /*2900*/  IMAD.WIDE.U32 R30, R40, R34, R30 ;  /* 0x00000022281e7225 */ /* 0x000fe200078e001e */
[----:B------:R-:W-:-:S03]  /*2910*/  ISETP.GE.AND P1, PT, R16, UR4, PT ;  /* 0x0000000410007c0c */ /* 0x000fc6000bf26270 */
[----:B------:R-:W-:-:S04]  /*2920*/  IMAD.WIDE.U32 R32, R40, R34, R32 ;  /* 0x0000002228207225 */ /* 0x000fc800078e0020 */
[----:B------:R-:W-:Y:S02]  /*2930*/  IMAD.SHL.U32 R3, R66, 0x40, RZ ;  /* 0x0000004042037824 */ /* 0x000fe400078e00ff */
[----:B------:R-:W-:-:S04]  /*2940*/  IMAD.WIDE.U32 R34, R34, 0x60, RZ ;  /* 0x0000006022227825 */ /* 0x000fc800078e00ff */
[----:B------:R-:W-:-:S04]  /*2950*/  IMAD.WIDE.U32 R66, R66, 0x60, RZ ;  /* 0x0000006042427825 */ /* 0x000fc800078e00ff */
[----:B------:R-:W-:Y:S02]  /*2960*/  IMAD R90, R218, 0x200, R39 ;  /* 0x00000200da5a7824 */ /* 0x000fe400078e0227 */
[----:B------:R-:W-:Y:S02]  /*2970*/  IMAD.IADD R77, R35, 0x1, R77 ;  /* 0x00000001234d7824 */ /* 0x000fe400078e024d */
[----:B------:R-:W-:Y:S02]  /*2980*/  IMAD.IADD R78, R67, 0x1, R47 ;  /* 0x00000001434e7824 */ /* 0x000fe400078e022f */
[----:B------:R-:W-:Y:S02]  /*2990*/  IMAD.IADD R79, R31, 0x1, R45 ;  /* 0x000000011f4f7824 */ /* 0x000fe400078e022d */
[----:B------:R-:W-:Y:S02]  /*29a0*/  IMAD.IADD R80, R45, 0x1, R33 ;  /* 0x000000012d507824 */ /* 0x000fe400078e0221 */
[----:B------:R-:W-:-:S02]  /*29b0*/  IMAD.IADD R88, R219, 0x1, R36 ;  /* 0x00000001db587824 */ /* 0x000fc400078e0224 */
[----:B------:R-:W-:Y:S02]  /*29c0*/  IMAD R91, R218, 0x200, R37 ;  /* 0x00000200da5b7824 */ /* 0x000fe400078e0225 */
[----:B------:R-:W-:Y:S02]  /*29d0*/  IMAD.IADD R92, R89, 0x1, R90 ;  /* 0x00000001595c7824 */ /* 0x000fe400078e025a */
[----:B------:R-:W-:-:S07]  /*29e0*/  IMAD.IADD R93, R15, 0x1, R93 ;  /* 0x000000010f5d7824 */ /* 0x000fce00078e025d */
.L_x_1391:
        /* <DEDUP_REMOVED lines=71> */
.L_x_1348:
[----:B------:R-:W-:Y:S05]  /*2e60*/  BSYNC B1 ;  /* 0x0000000000017941 */ /* 0x000fea0003800000 */
.L_x_1347:
        /* <DEDUP_REMOVED lines=25> */
.L_x_1350:
[----:B------:R-:W-:Y:S05]  /*3000*/  BSYNC B1 ;  /* 0x0000000000017941 */ /* 0x000fea0003800000 */
.L_x_1349:
[----:B0-----:R-:W2:Y:S01]  /*3010*/  LDL R36, [R1+0x5c] ;  /* 0x00005c0001247983 */ /* 0x001ea20000100800 */
[----:B------:R-:W-:Y:S01]  /*3020*/  IMAD.MOV.U32 R37, RZ, RZ, R61 ;  /* 0x000000ffff257224 */ /* 0x000fe200078e003d */
[----:B------:R-:W-:Y:S01]  /*3030*/  PRMT R116, R100, 0x5410, R101 ;  /* 0x0000541064747816 */ /* 0x000fe20000000065 */
[----:B------:R-:W-:Y:S02]  /*3040*/  IMAD.MOV.U32 R38, RZ, RZ, R62 ;  /* 0x000000ffff267224 */ /* 0x000fe400078e003e */
[----:B------:R-:W-:-:S03]  /*3050*/  IMAD.MOV.U32 R39, RZ, RZ, R63 ;  /* 0x000000ffff277224 */ /* 0x000fc600078e003f */
[----:B------:R-:W-:Y:S01]  /*3060*/  PRMT R111, R38, 0x7610, R111 ;  /* 0x00007610266f7816 */ /* 0x000fe2000000006f */
[----:B-----5:R-:W-:Y:S01]  /*3070*/  IMAD.MOV.U32 R38, RZ, RZ, R52 ;  /* 0x000000ffff267224 */ /* 0x020fe200078e0034 */
[----:B------:R-:W-:Y:S01]  /*3080*/  PRMT R118, R39, 0x7610, R118 ;  /* 0x0000761027767816 */ /* 0x000fe20000000076 */
[----:B------:R-:W-:-:S05]  /*3090*/  IMAD.MOV.U32 R39, RZ, RZ, R53 ;  /* 0x000000ffff277224 */ /* 0x000fca00078e0035 */
[----:B------:R-:W-:Y:S01]  /*30a0*/  PRMT R114, R39, 0x5410, R38 ;  /* 0x0000541027727816 */ /* 0x000fe20000000026 */
[----:B------:R-:W-:Y:S02]  /*30b0*/  IMAD.MOV.U32 R38, RZ, RZ, R44 ;  /* 0x000000ffff267224 */ /* 0x000fe400078e002c */
[----:B------:R-:W-:-:S05]  /*30c0*/  IMAD.MOV.U32 R39, RZ, RZ, R45 ;  /* 0x000000ffff277224 */ /* 0x000fca00078e002d */
[----:B------:R-:W-:Y:S02]  /*30d0*/  PRMT R113, R38, 0x5410, R39 ;  /* 0x0000541026717816 */ /* 0x000fe40000000027 */
[----:B--2---:R-:W-:Y:S01]  /*30e0*/  R2UR UR4, R36 ;  /* 0x00000000240472ca */ /* 0x004fe200000e0000 */
[----:B------:R-:W-:-:S05]  /*30f0*/  IMAD.MOV.U32 R36, RZ, RZ, R60 ;  /* 0x000000ffff247224 */ /* 0x000fca00078e003c */
[----:B------:R-:W-:Y:S01]  /*3100*/  PRMT R107, R36, 0x5410, R37 ;  /* 0x00005410246b7816 */ /* 0x000fe20000000025 */
[----:B------:R-:W-:Y:S02]  /*3110*/  IMAD.MOV.U32 R36, RZ, RZ, R56 ;  /* 0x000000ffff247224 */ /* 0x000fe400078e0038 */
[----:B------:R-:W-:-:S04]  /*3120*/  IMAD.MOV.U32 R37, RZ, RZ, R57 ;  /* 0x000000ffff257224 */ /* 0x000fc800078e0039 */
[----:B------:R-:W-:Y:S01]  /*3130*/  UISETP.NE.AND UP0, UPT, UR4, 0x3, UPT ;  /* 0x000000030400788c */ /* 0x000fe2000bf05270 */
[----:B------:R-:W-:Y:S01]  /*3140*/  PRMT R117, R36, 0x5410, R37 ;  /* 0x0000541024757816 */ /* 0x000fe20000000025 */
[----:B------:R-:W-:Y:S02]  /*3150*/  IMAD.MOV.U32 R36, RZ, RZ, R46 ;  /* 0x000000ffff247224 */ /* 0x000fe400078e002e */
[----:B------:R-:W-:Y:S02]  /*3160*/  IMAD.MOV.U32 R37, RZ, RZ, R47 ;  /* 0x000000ffff257224 */ /* 0x000fe400078e002f */
[----:B------:R-:W-:-:S03]  /*3170*/  PLOP3.LUT P3, PT, PT, PT, UP0, 0x80, 0x0 ;  /* 0x000000000000781c */ /* 0x000fc60003f6f008 */
[----:B------:R-:W-:Y:S01]  /*3180*/  PRMT R112, R36, 0x5410, R37 ;  /* 0x0000541024707816 */ /* 0x000fe20000000025 */
[----:B------:R-:W-:Y:S02]  /*3190*/  IMAD.MOV.U32 R37, RZ, RZ, R54 ;  /* 0x000000ffff257224 */ /* 0x000fe400078e0036 */
[----:B------:R-:W-:-:S05]  /*31a0*/  IMAD.MOV.U32 R36, RZ, RZ, R55 ;  /* 0x000000ffff247224 */ /* 0x000fca00078e0037 */
[----:B------:R-:W-:Y:S02]  /*31b0*/  PRMT R115, R36, 0x5410, R37 ;  /* 0x0000541024737816 */ /* 0x000fe40000000025 */
[----:B------:R-:W-:Y:S05]  /*31c0*/  @!P3 BRA `(.L_x_1351) ;  /* 0x000000000004b947 */ /* 0x000fea0003800000 */
[----:B------:R-:W-:Y:S01]  /*31d0*/  BPT.TRAP 0x1 ;  /* 0x000000040000795c */ /* 0x000fe20000300000 */
.L_x_1351:
[----:B------:R-:W-:Y:S01]  /*31e0*/  IMAD R96, R2, 0x8, R18 ;  /* 0x0000000802607824 */ /* 0x000fe200078e0212 */
[----:B------:R-:W-:Y:S01]  /*31f0*/  SHF.L.U32 R109, R201, 0x1f, RZ ;  /* 0x0000001fc96d7819 */ /* 0x000fe200000006ff */
[----:B------:R-:W-:Y:S03]  /*3200*/  BSSY B1, `(.L_x_1352) ;  /* 0x0000003000017945 */ /* 0x000fe60003800000 */
[----:B------:R-:W0:Y:S02]  /*3210*/  SYNCS.PHASECHK.TRANS64.TRYWAIT P6, [R96+URZ+0x32490], R109 ;  /* 0x0324906d600075a7 */ /* 0x000e2400080c017f */
[----:B0-----:R-:W-:Y:S05]  /*3220*/  @!P6 BRA `(.L_x_1353) ;  /* 0x0000018c0094e947 */ /* 0x001fea0003800000 */
.L_x_1648:
[----:B------:R-:W-:Y:S05]  /*3230*/  BSYNC B1 ;  /* 0x0000000000017941 */ /* 0x000fea0003800000 */
.L_x_1352:
        /* <DEDUP_REMOVED lines=10> */
[----:B------:R-:W-:Y:S01]  /*32e0*/  SHF.R.U64 R101, R62, 0x10, R63 ;  /* 0x000000103e657819 */ /* 0x000fe2000000123f */
[----:B------:R-:W-:Y:S01]  /*32f0*/  IMAD.MOV.U32 R62, RZ, RZ, R37 ;  /* 0x000000ffff3e7224 */ /* 0x000fe200078e0025 */
[----:B------:R-:W-:Y:S01]  /*3300*/  SHF.R.U32.HI R63, RZ, 0x10, R63 ;  /* 0x00000010ff3f7819 */ /* 0x000fe2000001163f */
[----:B------:R-:W-:Y:S01]  /*3310*/  HADD2.F32 R37, -RZ, R100.H0_H0 ;  /* 0x20000064ff257230 */ /* 0x000fe20000004100 */
[----:B------:R-:W-:Y:S01]  /*3320*/  SHF.R.U32.HI R61, RZ, 0x10, R61 ;  /* 0x00000010ff3d7819 */ /* 0x000fe2000001163d */
[----:B------:R-:W-:Y:S02]  /*3330*/  HADD2.F32 R101, -RZ, R101.H0_H0 ;  /* 0x20000065ff657230 */ /* 0x000fe40000004100 */
[--C-:B------:R-:W-:Y:S02]  /*3340*/  HADD2.F32 R100, -RZ, R62.reuse.H1_H1 ;  /* 0x3000003eff647230 */ /* 0x100fe40000004100 */
[----:B------:R-:W-:-:S02]  /*3350*/  HADD2.F32 R102, -RZ, R62.H0_H0 ;  /* 0x2000003eff667230 */ /* 0x000fc40000004100 */
[----:B------:R-:W-:Y:S02]  /*3360*/  HADD2.F32 R62, -RZ, R39.H1_H1 ;  /* 0x30000027ff3e7230 */ /* 0x000fe40000004100 */
[-C--:B------:R-:W-:Y:S01]  /*3370*/  FMUL.FTZ R103, R100, R101.reuse ;  /* 0x0000006564677220 */ /* 0x080fe20000410000 */
[----:B------:R-:W-:Y:S02]  /*3380*/  HADD2.F32 R36, -RZ, R63.H0_H0 ;  /* 0x2000003fff247230 */ /* 0x000fe40000004100 */
[----:B------:R-:W-:Y:S01]  /*3390*/  FMUL.FTZ R101, R102, R101 ;  /* 0x0000006566657220 */ /* 0x000fe20000410000 */
[----:B------:R-:W-:Y:S02]  /*33a0*/  HADD2.F32 R39, -RZ, R39.H0_H0 ;  /* 0x20000027ff277230 */ /* 0x000fe40000004100 */
[----:B------:R-:W-:Y:S02]  /*33b0*/  HADD2.F32 R61, -RZ, R61.H0_H0 ;  /* 0x2000003dff3d7230 */ /* 0x000fe40000004100 */
[----:B------:R-:W-:Y:S01]  /*33c0*/  FMUL.FTZ R110, R62, R36 ;  /* 0x000000243e6e7220 */ /* 0x000fe20000410000 */
[----:B------:R-:W-:-:S02]  /*33d0*/  HADD2.F32 R111, -RZ, R111.H0_H0 ;  /* 0x2000006fff6f7230 */ /* 0x000fc40000004100 */
[C---:B------:R-:W-:Y:S01]  /*33e0*/  FMUL.FTZ R63, R39.reuse, R36 ;  /* 0x00000024273f7220 */ /* 0x040fe20000410000 */
[-C--:B------:R-:W-:Y:S01]  /*33f0*/  FFMA.FTZ R36, R102, R37.reuse, -R103 ;  /* 0x0000002566247223 */ /* 0x080fe20000010867 */
[----:B------:R-:W-:Y:S01]  /*3400*/  FFMA.FTZ R37, R100, R37, R101 ;  /* 0x0000002564257223 */ /* 0x000fe20000010065 */
[--C-:B------:R-:W-:Y:S02]  /*3410*/  HADD2.F32 R100, -RZ, R60.reuse.H1_H1 ;  /* 0x3000003cff647230 */ /* 0x100fe40000004100 */
[-C--:B------:R-:W-:Y:S01]  /*3420*/  FFMA.FTZ R39, R39, R61.reuse, -R110 ;  /* 0x0000003d27277223 */ /* 0x080fe2000001086e */
[----:B------:R-:W-:Y:S02]  /*3430*/  HADD2.F32 R102, -RZ, R60.H0_H0 ;  /* 0x2000003cff667230 */ /* 0x000fe40000004100 */
[----:B------:R-:W-:Y:S01]  /*3440*/  FFMA.FTZ R62, R62, R61, R63 ;  /* 0x0000003d3e3e7223 */ /* 0x000fe2000001003f */
[----:B------:R-:W-:Y:S01]  /*3450*/  HADD2.F32 R101, -RZ, R118.H0_H0 ;  /* 0x20000076ff657230 */ /* 0x000fe20000004100 */
[----:B------:R-:W-:Y:S01]  /*3460*/  F2FP.F16.F32.PACK_AB R37, R37, R36 ;  /* 0x000000242525723e */ /* 0x000fe200000000ff */
[----:B------:R-:W-:-:S02]  /*3470*/  HADD2.F32 R60, -RZ, R38.H1_H1 ;  /* 0x30000026ff3c7230 */ /* 0x000fc40000004100 */
[----:B------:R-:W-:Y:S01]  /*3480*/  HADD2.F32 R38, -RZ, R38.H0_H0 ;  /* 0x20000026ff267230 */ /* 0x000fe20000004100 */
[----:B------:R-:W-:Y:S01]  /*3490*/  F2FP.F16.F32.PACK_AB R39, R62, R39 ;  /* 0x000000273e27723e */ /* 0x000fe200000000ff */
[--C-:B------:R-:W-:Y:S02]  /*34a0*/  HADD2.F32 R61, -RZ, R107.reuse.H0_H0 ;  /* 0x2000006bff3d7230 */ /* 0x100fe40000004100 */
[----:B------:R-:W-:Y:S01]  /*34b0*/  FMUL.FTZ R103, R60, R101 ;  /* 0x000000653c677220 */ /* 0x000fe20000410000 */
[----:B------:R-:W-:Y:S02]  /*34c0*/  HADD2.F32 R63, -RZ, R107.H1_H1 ;  /* 0x3000006bff3f7230 */ /* 0x000fe40000004100 */
[-C--:B------:R-:W-:Y:S01]  /*34d0*/  FMUL.FTZ R107, R100, R111.reuse ;  /* 0x0000006f646b7220 */ /* 0x080fe20000410000 */
[----:B------:R-:W-:Y:S01]  /*34e0*/  FMUL.FTZ R111, R102, R111 ;  /* 0x0000006f666f7220 */ /* 0x000fe20000410000 */
[----:B------:R-:W-:Y:S02]  /*34f0*/  FMUL.FTZ R101, R38, R101 ;  /* 0x0000006526657220 */ /* 0x000fe40000410000 */
[-C--:B------:R-:W-:Y:S01]  /*3500*/  FFMA.FTZ R107, R102, R61.reuse, -R107 ;  /* 0x0000003d666b7223 */ /* 0x080fe2000001086b */
[----:B------:R-:W-:Y:S01]  /*3510*/  FFMA.FTZ R100, R100, R61, R111 ;  /* 0x0000003d64647223 */ /* 0x000fe2000001006f */
[-C--:B------:R-:W-:Y:S01]  /*3520*/  FFMA.FTZ R103, R38, R63.reuse, -R103 ;  /* 0x0000003f26677223 */ /* 0x080fe20000010867 */
[----:B------:R-:W-:-:S03]  /*3530*/  FFMA.FTZ R60, R60, R63, R101 ;  /* 0x0000003f3c3c7223 */ /* 0x000fc60000010065 */
[----:B------:R-:W-:Y:S02]  /*3540*/  F2FP.F16.F32.PACK_AB R36, R100, R107 ;  /* 0x0000006b6424723e */ /* 0x000fe400000000ff */
[----:B------:R-:W-:-:S07]  /*3550*/  F2FP.F16.F32.PACK_AB R38, R60, R103 ;  /* 0x000000673c26723e */ /* 0x000fce00000000ff */
.L_x_1359:
[----:B------:R-:W-:Y:S05]  /*3560*/  BSYNC B3 ;  /* 0x0000000000037941 */ /* 0x000fea0003800000 */
.L_x_1358:
[----:B--2---:R1:W-:Y:S02]  /*3570*/  STG.E.128 desc[UR60][R50.64], R36 ;  /* 0x0000002432007986 */ /* 0x0043e4000c101d3c */
.L_x_1357:
[----:B------:R-:W-:Y:S05]  /*3580*/  BSYNC B2 ;  /* 0x0000000000027941 */ /* 0x000fea0003800000 */
.L_x_1356:
[----:B------:R-:W-:Y:S05]  /*3590*/  @P2 BRA `(.L_x_1355) ;  /* 0x0000000000bc2947 */ /* 0x000fea0003800000 */
[----:B-1----:R1:W2:Y:S01]  /*35a0*/  LDS.128 R36, [R105] ;  /* 0x0000000069247984 */ /* 0x0022a20000000c00 */
[----:B------:R-:W-:Y:S01]  /*35b0*/  ISETP.GE.AND P4, PT, R202, R104, PT ;  /* 0x00000068ca00720c */ /* 0x000fe20003f86270 */
[----:B------:R-:W-:-:S12]  /*35c0*/  BSSY B2, `(.L_x_1360) ;  /* 0x000002b000027945 */ /* 0x000fd80003800000 */
[----:B-1----:R-:W-:Y:S05]  /*35d0*/  @P4 BRA `(.L_x_1361) ;  /* 0x0000000000a44947 */ /* 0x002fea0003800000 */
[----:B------:R-:W-:Y:S01]  /*35e0*/  SHF.R.U64 R60, R58, 0x10, R59 ;  /* 0x000000103a3c7819 */ /* 0x000fe2000000123b */
[----:B------:R-:W-:Y:S01]  /*35f0*/  HADD2.F32 R103, -RZ, R117.H0_H0 ;  /* 0x20000075ff677230 */ /* 0x000fe20000004100 */
[----:B------:R-:W-:Y:S02]  /*3600*/  SHF.R.U64 R61, R56, 0x10, R57 ;  /* 0x00000010383d7819 */ /* 0x000fe40000001239 */
[----:B------:R-:W-:Y:S01]  /*3610*/  SHF.R.U32.HI R58, RZ, 0x10, R59 ;  /* 0x00000010ff3a7819 */ /* 0x000fe2000001163b */
[----:B--2---:R-:W-:Y:S01]  /*3620*/  IMAD.MOV.U32 R59, RZ, RZ, R39 ;  /* 0x000000ffff3b7224 */ /* 0x004fe200078e0027 */
[----:B------:R-:W-:Y:S01]  /*3630*/  SHF.R.U32.HI R57, RZ, 0x10, R57 ;  /* 0x00000010ff397819 */ /* 0x000fe20000011639 */
[----:B------:R-:W-:Y:S02]  /*3640*/  HADD2.F32 R56, -RZ, R60.H0_H0 ;  /* 0x2000003cff387230 */ /* 0x000fe40000004100 */
[----:B------:R-:W-:Y:S02]  /*3650*/  HADD2.F32 R62, -RZ, R61.H0_H0 ;  /* 0x2000003dff3e7230 */ /* 0x000fe40000004100 */
[----:B------:R-:W-:-:S02]  /*3660*/  HADD2.F32 R39, -RZ, R37.H1_H1 ;  /* 0x30000025ff277230 */ /* 0x000fc40000004100 */
[----:B------:R-:W-:Y:S02]  /*3670*/  HADD2.F32 R60, -RZ, R57.H0_H0 ;  /* 0x20000039ff3c7230 */ /* 0x000fe40000004100 */
[----:B------:R-:W-:Y:S02]  /*3680*/  HADD2.F32 R37, -RZ, R37.H0_H0 ;  /* 0x20000025ff257230 */ /* 0x000fe40000004100 */
[-C--:B------:R-:W-:Y:S01]  /*3690*/  FMUL.FTZ R100, R39, R62.reuse ;  /* 0x0000003e27647220 */ /* 0x080fe20000410000 */
[--C-:B------:R-:W-:Y:S02]  /*36a0*/  HADD2.F32 R57, -RZ, R59.reuse.H1_H1 ;  /* 0x3000003bff397230 */ /* 0x100fe40000004100 */
[----:B------:R-:W-:Y:S02]  /*36b0*/  HADD2.F32 R59, -RZ, R59.H0_H0 ;  /* 0x2000003bff3b7230 */ /* 0x000fe40000004100 */
[----:B------:R-:W-:Y:S01]  /*36c0*/  FMUL.FTZ R102, R37, R62 ;  /* 0x0000003e25667220 */ /* 0x000fe20000410000 */
[----:B------:R-:W-:-:S02]  /*36d0*/  HADD2.F32 R58, -RZ, R58.H0_H0 ;  /* 0x2000003aff3a7230 */ /* 0x000fc40000004100 */
[----:B------:R-:W-:Y:S01]  /*36e0*/  FMUL.FTZ R62, R57, R60 ;  /* 0x0000003c393e7220 */ /* 0x000fe20000410000 */
[----:B------:R-:W-:Y:S01]  /*36f0*/  FFMA.FTZ R37, R37, R56, -R100 ;  /* 0x0000003825257223 */ /* 0x000fe20000010864 */
[----:B------:R-:W-:Y:S01]  /*3700*/  FMUL.FTZ R60, R59, R60 ;  /* 0x0000003c3b3c7220 */ /* 0x000fe20000410000 */
[----:B------:R-:W-:Y:S01]  /*3710*/  FFMA.FTZ R56, R39, R56, R102 ;  /* 0x0000003827387223 */ /* 0x000fe20000010066 */
[-C--:B------:R-:W-:Y:S01]  /*3720*/  FFMA.FTZ R39, R59, R58.reuse, -R62 ;  /* 0x0000003a3b277223 */ /* 0x080fe2000001083e */
[----:B------:R-:W-:Y:S02]  /*3730*/  HADD2.F32 R59, -RZ, R117.H1_H1 ;  /* 0x30000075ff3b7230 */ /* 0x000fe40000004100 */
[----:B------:R-:W-:Y:S01]  /*3740*/  FFMA.FTZ R58, R57, R58, R60 ;  /* 0x0000003a393a7223 */ /* 0x000fe2000001003c */
[----:B------:R-:W-:Y:S01]  /*3750*/  HADD2.F32 R60, -RZ, R36.H1_H1 ;  /* 0x30000024ff3c7230 */ /* 0x000fe20000004100 */
[----:B------:R-:W-:Y:S01]  /*3760*/  F2FP.F16.F32.PACK_AB R37, R56, R37 ;  /* 0x000000253825723e */ /* 0x000fe200000000ff */
[----:B------:R-:W-:-:S02]  /*3770*/  HADD2.F32 R62, -RZ, R38.H1_H1 ;  /* 0x30000026ff3e7230 */ /* 0x000fc40000004100 */
[----:B------:R-:W-:Y:S02]  /*3780*/  HADD2.F32 R36, -RZ, R36.H0_H0 ;  /* 0x20000024ff247230 */ /* 0x000fe40000004100 */
[----:B------:R-:W-:Y:S01]  /*3790*/  FMUL.FTZ R63, R60, R103 ;  /* 0x000000673c3f7220 */ /* 0x000fe20000410000 */
[----:B------:R-:W-:Y:S02]  /*37a0*/  HADD2.F32 R38, -RZ, R38.H0_H0 ;  /* 0x20000026ff267230 */ /* 0x000fe40000004100 */
[----:B------:R-:W-:Y:S01]  /*37b0*/  FMUL.FTZ R101, R62, R59 ;  /* 0x0000003b3e657220 */ /* 0x000fe20000410000 */
[--C-:B------:R-:W-:Y:S02]  /*37c0*/  HADD2.F32 R57, -RZ, R116.reuse.H1_H1 ;  /* 0x30000074ff397230 */ /* 0x100fe40000004100 */
[----:B------:R-:W-:Y:S01]  /*37d0*/  FMUL.FTZ R103, R36, R103 ;  /* 0x0000006724677220 */ /* 0x000fe20000410000 */
[----:B------:R-:W-:Y:S02]  /*37e0*/  HADD2.F32 R61, -RZ, R116.H0_H0 ;  /* 0x20000074ff3d7230 */ /* 0x000fe40000004100 */
[----:B------:R-:W-:Y:S01]  /*37f0*/  FMUL.FTZ R59, R38, R59 ;  /* 0x0000003b263b7220 */ /* 0x000fe20000410000 */
[----:B------:R-:W-:Y:S01]  /*3800*/  F2FP.F16.F32.PACK_AB R39, R58, R39 ;  /* 0x000000273a27723e */ /* 0x000fe200000000ff */
[-C--:B------:R-:W-:Y:S01]  /*3810*/  FFMA.FTZ R63, R36, R57.reuse, -R63 ;  /* 0x00000039243f7223 */ /* 0x080fe2000001083f */
[----:B------:R-:W-:Y:S01]  /*3820*/  FFMA.FTZ R60, R60, R57, R103 ;  /* 0x000000393c3c7223 */ /* 0x000fe20000010067 */
[-C--:B------:R-:W-:Y:S01]  /*3830*/  FFMA.FTZ R101, R38, R61.reuse, -R101 ;  /* 0x0000003d26657223 */ /* 0x080fe20000010865 */
[----:B------:R-:W-:-:S03]  /*3840*/  FFMA.FTZ R62, R62, R61, R59 ;  /* 0x0000003d3e3e7223 */ /* 0x000fc6000001003b */
[----:B------:R-:W-:Y:S02]  /*3850*/  F2FP.F16.F32.PACK_AB R36, R60, R63 ;  /* 0x0000003f3c24723e */ /* 0x000fe400000000ff */
[----:B------:R-:W-:-:S07]  /*3860*/  F2FP.F16.F32.PACK_AB R38, R62, R101 ;  /* 0x000000653e26723e */ /* 0x000fce00000000ff */
.L_x_1361:
[----:B------:R-:W-:Y:S05]  /*3870*/  BSYNC B2 ;  /* 0x0000000000027941 */ /* 0x000fea0003800000 */
.L_x_1360:
[----:B--2---:R2:W-:Y:S02]  /*3880*/  STG.E.128 desc[UR60][R50.64+0x40], R36 ;  /* 0x0000402432007986 */ /* 0x0045e4000c101d3c */
.L_x_1355:
[----:B------:R-:W-:Y:S05]  /*3890*/  BSYNC B1 ;  /* 0x0000000000017941 */ /* 0x000fea0003800000 */
.L_x_1354:
[----:B------:R-:W-:Y:S05]  /*38a0*/  @P5 BRA `(.L_x_1362) ;  /* 0x0000001c00245947 */ /* 0x000fea0003800000 */
[----:B------:R-:W-:Y:S04]  /*38b0*/  BSSY B1, `(.L_x_1363) ;  /* 0x0000032000017945 */ /* 0x000fe80003800000 */
[----:B------:R-:W-:Y:S05]  /*38c0*/  @P1 BRA `(.L_x_1364) ;  /* 0x0000000000c01947 */ /* 0x000fea0003800000 */
[----:B-12---:R1:W2:Y:S01]  /*38d0*/  LDS.128 R36, [R106+0x2000] ;  /* 0x002000006a247984 */ /* 0x0062a20000000c00 */
[----:B------:R-:W-:Y:S01]  /*38e0*/  ISETP.GE.AND P4, PT, R22, R104, PT ;  /* 0x000000681600720c */ /* 0x000fe20003f86270 */
[----:B------:R-:W-:-:S12]  /*38f0*/  BSSY B2, `(.L_x_1365) ;  /* 0x000002c000027945 */ /* 0x000fd80003800000 */
[----:B-1----:R-:W-:Y:S05]  /*3900*/  @P4 BRA `(.L_x_1366) ;  /* 0x0000000000a84947 */ /* 0x002fea0003800000 */
[----:B------:R-:W-:Y:S01]  /*3910*/  SHF.R.U64 R58, R52, 0x10, R53 ;  /* 0x00000010343a7819 */ /* 0x000fe20000001235 */
[----:B--2---:R-:W-:Y:S01]  /*3920*/  IMAD.MOV.U32 R51, RZ, RZ, R39 ;  /* 0x000000ffff337224 */ /* 0x004fe200078e0027 */
[--C-:B------:R-:W-:Y:S01]  /*3930*/  SHF.R.U64 R52, R54, 0x10, R55.reuse ;  /* 0x0000001036347819 */ /* 0x100fe20000001237 */
[----:B------:R-:W-:Y:S01]  /*3940*/  IMAD.MOV.U32 R50, RZ, RZ, R36 ;  /* 0x000000ffff327224 */ /* 0x000fe200078e0024 */
[----:B------:R-:W-:Y:S01]  /*3950*/  SHF.R.U32.HI R56, RZ, 0x10, R55 ;  /* 0x00000010ff387819 */ /* 0x000fe20000011637 */
[--C-:B------:R-:W-:Y:S01]  /*3960*/  HADD2.F32 R39, -RZ, R37.reuse.H1_H1 ;  /* 0x30000025ff277230 */ /* 0x100fe20000004100 */
[----:B------:R-:W-:Y:S01]  /*3970*/  SHF.R.U32.HI R57, RZ, 0x10, R53 ;  /* 0x00000010ff397819 */ /* 0x000fe20000011635 */
[----:B------:R-:W-:Y:S02]  /*3980*/  HADD2.F32 R55, -RZ, R52.H0_H0 ;  /* 0x20000034ff377230 */ /* 0x000fe40000004100 */
[----:B------:R-:W-:Y:S02]  /*3990*/  HADD2.F32 R36, -RZ, R37.H0_H0 ;  /* 0x20000025ff247230 */ /* 0x000fe40000004100 */
[----:B------:R-:W-:-:S02]  /*39a0*/  HADD2.F32 R56, -RZ, R56.H0_H0 ;  /* 0x20000038ff387230 */ /* 0x000fc40000004100 */
[-C--:B------:R-:W-:Y:S01]  /*39b0*/  FMUL.FTZ R37, R39, R55.reuse ;  /* 0x0000003727257220 */ /* 0x080fe20000410000 */
[--C-:B------:R-:W-:Y:S02]  /*39c0*/  HADD2.F32 R52, -RZ, R51.reuse.H1_H1 ;  /* 0x30000033ff347230 */ /* 0x100fe40000004100 */
[----:B------:R-:W-:Y:S02]  /*39d0*/  HADD2.F32 R51, -RZ, R51.H0_H0 ;  /* 0x20000033ff337230 */ /* 0x000fe40000004100 */
[----:B------:R-:W-:Y:S02]  /*39e0*/  HADD2.F32 R53, -RZ, R58.H0_H0 ;  /* 0x2000003aff357230 */ /* 0x000fe40000004100 */
[----:B------:R-:W-:Y:S01]  /*39f0*/  FMUL.FTZ R58, R36, R55 ;  /* 0x00000037243a7220 */ /* 0x000fe20000410000 */
[----:B------:R-:W-:Y:S02]  /*3a00*/  HADD2.F32 R54, -RZ, R57.H0_H0 ;  /* 0x20000039ff367230 */ /* 0x000fe40000004100 */
[-C--:B------:R-:W-:Y:S01]  /*3a10*/  FMUL.FTZ R60, R52, R56.reuse ;  /* 0x00000038343c7220 */ /* 0x080fe20000410000 */
[----:B------:R-:W-:Y:S01]  /*3a20*/  FMUL.FTZ R55, R51, R56 ;  /* 0x0000003833377220 */ /* 0x000fe20000410000 */
[-C--:B------:R-:W-:Y:S01]  /*3a30*/  FFMA.FTZ R36, R36, R53.reuse, -R37 ;  /* 0x0000003524247223 */ /* 0x080fe20000010825 */
[----:B------:R-:W-:Y:S01]  /*3a40*/  FFMA.FTZ R37, R39, R53, R58 ;  /* 0x0000003527257223 */ /* 0x000fe2000001003a */
[-C--:B------:R-:W-:Y:S01]  /*3a50*/  FFMA.FTZ R39, R51, R54.reuse, -R60 ;  /* 0x0000003633277223 */ /* 0x080fe2000001083c */
[----:B------:R-:W-:Y:S01]  /*3a60*/  FFMA.FTZ R52, R52, R54, R55 ;  /* 0x0000003634347223 */ /* 0x000fe20000010037 */
[----:B------:R-:W-:-:S02]  /*3a70*/  HADD2.F32 R51, -RZ, R50.H1_H1 ;  /* 0x30000032ff337230 */ /* 0x000fc40000004100 */
[--C-:B------:R-:W-:Y:S01]  /*3a80*/  HADD2.F32 R55, -RZ, R115.reuse.H1_H1 ;  /* 0x30000073ff377230 */ /* 0x100fe20000004100 */
[----:B------:R-:W-:Y:S01]  /*3a90*/  F2FP.F16.F32.PACK_AB R37, R37, R36 ;  /* 0x000000242525723e */ /* 0x000fe200000000ff */
[----:B------:R-:W-:Y:S01]  /*3aa0*/  HADD2.F32 R50, -RZ, R50.H0_H0 ;  /* 0x20000032ff327230 */ /* 0x000fe20000004100 */
[----:B------:R-:W-:Y:S01]  /*3ab0*/  F2FP.F16.F32.PACK_AB R39, R52, R39 ;  /* 0x000000273427723e */ /* 0x000fe200000000ff */
[--C-:B------:R-:W-:Y:S02]  /*3ac0*/  HADD2.F32 R53, -RZ, R38.reuse.H1_H1 ;  /* 0x30000026ff357230 */ /* 0x100fe40000004100 */
[-C--:B------:R-:W-:Y:S01]  /*3ad0*/  FMUL.FTZ R57, R51, R55.reuse ;  /* 0x0000003733397220 */ /* 0x080fe20000410000 */
[----:B------:R-:W-:Y:S02]  /*3ae0*/  HADD2.F32 R115, -RZ, R115.H0_H0 ;  /* 0x20000073ff737230 */ /* 0x000fe40000004100 */
[----:B------:R-:W-:Y:S01]  /*3af0*/  FMUL.FTZ R56, R50, R55 ;  /* 0x0000003732387220 */ /* 0x000fe20000410000 */
[----:B------:R-:W-:-:S02]  /*3b00*/  HADD2.F32 R38, -RZ, R38.H0_H0 ;  /* 0x20000026ff267230 */ /* 0x000fc40000004100 */
[--C-:B------:R-:W-:Y:S02]  /*3b10*/  HADD2.F32 R54, -RZ, R114.reuse.H1_H1 ;  /* 0x30000072ff367230 */ /* 0x100fe40000004100 */
[-C--:B------:R-:W-:Y:S01]  /*3b20*/  FMUL.FTZ R55, R53, R115.reuse ;  /* 0x0000007335377220 */ /* 0x080fe20000410000 */
[----:B------:R-:W-:Y:S02]  /*3b30*/  HADD2.F32 R114, -RZ, R114.H0_H0 ;  /* 0x20000072ff727230 */ /* 0x000fe40000004100 */
[----:B------:R-:W-:Y:S01]  /*3b40*/  FMUL.FTZ R58, R38, R115 ;  /* 0x00000073263a7220 */ /* 0x000fe20000410000 */
[-C--:B------:R-:W-:Y:S01]  /*3b50*/  FFMA.FTZ R57, R50, R54.reuse, -R57 ;  /* 0x0000003632397223 */ /* 0x080fe20000010839 */
[----:B------:R-:W-:Y:S01]  /*3b60*/  FFMA.FTZ R56, R51, R54, R56 ;  /* 0x0000003633387223 */ /* 0x000fe20000010038 */
[-C--:B------:R-:W-:Y:S01]  /*3b70*/  FFMA.FTZ R55, R38, R114.reuse, -R55 ;  /* 0x0000007226377223 */ /* 0x080fe20000010837 */
[----:B------:R-:W-:-:S03]  /*3b80*/  FFMA.FTZ R58, R53, R114, R58 ;  /* 0x00000072353a7223 */ /* 0x000fc6000001003a */
[----:B------:R-:W-:Y:S02]  /*3b90*/  F2FP.F16.F32.PACK_AB R36, R56, R57 ;  /* 0x000000393824723e */ /* 0x000fe400000000ff */
[----:B------:R-:W-:-:S07]  /*3ba0*/  F2FP.F16.F32.PACK_AB R38, R58, R55 ;  /* 0x000000373a26723e */ /* 0x000fce00000000ff */
.L_x_1366:
[----:B------:R-:W-:Y:S05]  /*3bb0*/  BSYNC B2 ;  /* 0x0000000000027941 */ /* 0x000fea0003800000 */
.L_x_1365:
[----:B--2---:R3:W-:Y:S02]  /*3bc0*/  STG.E.128 desc[UR60][R48.64], R36 ;  /* 0x0000002430007986 */ /* 0x0047e4000c101d3c */
.L_x_1364:
[----:B------:R-:W-:Y:S05]  /*3bd0*/  BSYNC B1 ;  /* 0x0000000000017941 */ /* 0x000fea0003800000 */
.L_x_1363:
        /* <DEDUP_REMOVED lines=46> */
.L_x_1368:
[----:B------:R-:W-:Y:S05]  /*3ec0*/  BSYNC B1 ;  /* 0x0000000000017941 */ /* 0x000fea0003800000 */
.L_x_1367:
[----:B--2---:R4:W-:Y:S01]  /*3ed0*/  STG.E.128 desc[UR60][R48.64+0x40], R36 ;  /* 0x0000402430007986 */ /* 0x0049e2000c101d3c */
[----:B------:R-:W-:Y:S05]  /*3ee0*/  BRA `(.L_x_1362) ;  /* 0x0000001400947947 */ /* 0x000fea0003800000 */
.L_x_1346:
[----:B------:R-:W2:Y:S01]  /*3ef0*/  LDL R44, [R1+0x5c] ;  /* 0x00005c00012c7983 */ /* 0x000ea20000100800 */
[----:B------:R-:W-:Y:S02]  /*3f00*/  ISETP.GE.AND P3, PT, R227, R108, PT ;  /* 0x0000006ce300720c */ /* 0x000fe40003f66270 */
[----:B------:R-:W-:Y:S02]  /*3f10*/  CS2R R46, SRZ ;  /* 0x00000000002e7805 */ /* 0x000fe4000001ff00 */
[----:B------:R-:W-:-:S13]  /*3f20*/  ISETP.GE.OR P3, PT, R16, R104, P3 ;  /* 0x000000681000720c */ /* 0x000fda0001f66670 */
[----:B------:R-:W-:Y:S01]  /*3f30*/  @!P3 IADD3 R37, P4, P5, R32, R36, R5 ;  /* 0x000000242025b210 */ /* 0x000fe20007d9e005 */
[----:B------:R-:W0:Y:S08]  /*3f40*/  @!P3 LDC.64 R52, c[0x0][0x3e8] ;  /* 0x0000fa00ff34bb82 */ /* 0x000e300000000a00 */
[----:B------:R-:W1:Y:S01]  /*3f50*/  @!P3 LDC.64 R56, c[0x0][0x400] ;  /* 0x00010000ff38bb82 */ /* 0x000e620000000a00 */
[----:B--2---:R-:W-:-:S02]  /*3f60*/  R2UR UR4, R44 ;  /* 0x000000002c0472ca */ /* 0x004fc400000e0000 */
[----:B------:R-:W-:Y:S02]  /*3f70*/  @!P3 IADD3.X R44, R80, R107, R6, P4, P5 ;  /* 0x0000006b502cb210 */ /* 0x000fe400027ea406 */
[----:B------:R-:W-:-:S04]  /*3f80*/  @!P3 IADD3 R54, P4, P5, R64, R38, R3 ;  /* 0x000000264036b210 */ /* 0x000fc80007d9e003 */
        /* <DEDUP_REMOVED lines=51> */
[----:B------:R-:W-:-:S04]  /*42c0*/  PRMT R122, R56, 0x5410, R57 ;  /* 0x00005410387a7816 */ /* 0x000fc80000000039 */
[----:B------:R-:W-:Y:S01]  /*42d0*/  PRMT R123, R59, 0x5410, R60 ;  /* 0x000054103b7b7816 */ /* 0x000fe2000000003c */
[----:B-----5:R-:W-:Y:S02]  /*42e0*/  IMAD.MOV.U32 R56, RZ, RZ, R54 ;  /* 0x000000ffff387224 */ /* 0x020fe400078e0036 */
[----:B------:R-:W-:Y:S02]  /*42f0*/  IMAD.MOV.U32 R57, RZ, RZ, R55 ;  /* 0x000000ffff397224 */ /* 0x000fe400078e0037 */
[----:B------:R-:W-:Y:S02]  /*4300*/  IMAD.MOV.U32 R59, RZ, RZ, R52 ;  /* 0x000000ffff3b7224 */ /* 0x000fe400078e0034 */
[----:B------:R-:W-:Y:S01]  /*4310*/  IMAD.MOV.U32 R60, RZ, RZ, R53 ;  /* 0x000000ffff3c7224 */ /* 0x000fe200078e0035 */
[----:B------:R-:W-:-:S04]  /*4320*/  PRMT R124, R56, 0x5410, R57 ;  /* 0x00005410387c7816 */ /* 0x000fc80000000039 */
[----:B------:R-:W-:Y:S01]  /*4330*/  PRMT R126, R59, 0x5410, R60 ;  /* 0x000054103b7e7816 */ /* 0x000fe2000000003c */
[----:B------:R-:W-:Y:S06]  /*4340*/  @!P3 BRA `(.L_x_1369) ;  /* 0x000000000004b947 */ /* 0x000fec0003800000 */
[----:B------:R-:W-:Y:S01]  /*4350*/  BPT.TRAP 0x1 ;  /* 0x000000040000795c */ /* 0x000fe20000300000 */
.L_x_1369:
        /* <DEDUP_REMOVED lines=9> */
.L_x_1649:
[----:B------:R-:W-:Y:S05]  /*43f0*/  BSYNC B1 ;  /* 0x0000000000017941 */ /* 0x000fea0003800000 */
.L_x_1370:
[----:B------:R-:W-:Y:S01]  /*4400*/  ISETP.GE.OR P5, PT, R19, R108, P1 ;  /* 0x0000006c1300720c */ /* 0x000fe20000fa6670 */
[----:B------:R-:W-:-:S12]  /*4410*/  BSSY B1, `(.L_x_1372) ;  /* 0x000007e000017945 */ /* 0x000fd80003800000 */
[----:B------:R-:W-:Y:S05]  /*4420*/  @P5 BRA `(.L_x_1373) ;  /* 0x0000000400f05947 */ /* 0x000fea0003800000 */
[-C--:B--2---:R-:W-:Y:S01]  /*4430*/  IMAD R56, R231, R104.reuse, RZ ;  /* 0x00000068e7387224 */ /* 0x084fe200078e02ff */
[----:B------:R-:W-:Y:S01]  /*4440*/  BSSY B2, `(.L_x_1374) ;  /* 0x000006e000027945 */ /* 0x000fe20003800000 */
[----:B------:R-:W-:-:S04]  /*4450*/  IMAD.WIDE.U32 R106, R19, R104, R102 ;  /* 0x00000068136a7225 */ /* 0x000fc800078e0066 */
[----:B------:R-:W-:Y:S01]  /*4460*/  IMAD R57, R19, R105, R56 ;  /* 0x0000006913397224 */ /* 0x000fe200078e0238 */
[----:B------:R-:W-:Y:S01]  /*4470*/  SEL R56, R75, R111, !P0 ;  /* 0x0000006f4b387207 */ /* 0x000fe20004000000 */
[----:B------:R-:W-:Y:S01]  /*4480*/  IMAD R59, R2, 0x1800, R91 ;  /* 0x00001800023b7824 */ /* 0x000fe200078e025b */
[----:B------:R-:W-:Y:S01]  /*4490*/  IADD3 R112, P5, P6, R12, R106, R85 ;  /* 0x0000006a0c707210 */ /* 0x000fe20007ebe055 */
[----:B------:R-:W-:Y:S01]  /*44a0*/  IMAD.IADD R114, R57, 0x1, R107 ;  /* 0x0000000139727824 */ /* 0x000fe200078e026b */
[----:B------:R-:W-:-:S04]  /*44b0*/  SHF.R.S32.HI R57, RZ, 0x1f, R56 ;  /* 0x0000001fff397819 */ /* 0x000fc80000011438 */
[----:B------:R-:W-:Y:S01]  /*44c0*/  LEA.HI R57, R57, R56, RZ, 0x4 ;  /* 0x0000003839397211 */ /* 0x000fe200078f20ff */
[----:B------:R-:W-:Y:S01]  /*44d0*/  IMAD R56, R59, 0x2, R18 ;  /* 0x000000023b387824 */ /* 0x000fe200078e0212 */
[----:B------:R-:W-:Y:S02]  /*44e0*/  IADD3.X R113, R72, R114, R87, P5, P6 ;  /* 0x0000007248717210 */ /* 0x000fe40002fec457 */
[----:B------:R-:W-:-:S05]  /*44f0*/  LEA.HI.SX32 R57, R57, R84, 0x1c ;  /* 0x0000005439397211 */ /* 0x000fca00078fe2ff */
[----:B------:R-:W-:-:S05]  /*4500*/  IMAD.SHL.U32 R115, R57, 0x8, RZ ;  /* 0x0000000839737824 */ /* 0x000fca00078e00ff */
[----:B------:R-:W-:-:S04]  /*4510*/  LOP3.LUT R57, R83, 0x38, R115, 0xf8, !PT ;  /* 0x0000003853397812 */ /* 0x000fc800078ef873 */
[----:B------:R-:W-:-:S05]  /*4520*/  LOP3.LUT R57, R57, R86, RZ, 0x3c, !PT ;  /* 0x0000005639397212 */ /* 0x000fca00078e3cff */
[----:B------:R-:W-:-:S04]  /*4530*/  IMAD R57, R218, 0x200, R57 ;  /* 0x00000200da397824 */ /* 0x000fc800078e0239 */
        /* <DEDUP_REMOVED lines=8> */
[----:B--2---:R-:W-:Y:S01]  /*45c0*/  HADD2.F32 R117, -RZ, R61.H0_H0 ;  /* 0x2000003dff757230 */ /* 0x004fe20000004100 */
[--C-:B------:R-:W-:Y:S01]  /*45d0*/  SHF.R.U64 R37, R44, 0x10, R45.reuse ;  /* 0x000000102c257819 */ /* 0x100fe2000000122d */
[----:B------:R-:W-:Y:S01]  /*45e0*/  HADD2.F32 R119, -RZ, R119.H0_H0 ;  /* 0x20000077ff777230 */ /* 0x000fe20000004100 */
[----:B------:R-:W-:Y:S01]  /*45f0*/  SHF.R.U32.HI R44, RZ, 0x10, R45 ;  /* 0x00000010ff2c7819 */ /* 0x000fe2000001162d */
[----:B------:R-:W-:Y:S01]  /*4600*/  HADD2.F32 R61, -RZ, R61.H1_H1 ;  /* 0x3000003dff3d7230 */ /* 0x000fe20000004100 */
[--C-:B------:R-:W-:Y:S01]  /*4610*/  SHF.R.U64 R38, R38, 0x10, R39.reuse ;  /* 0x0000001026267819 */ /* 0x100fe20000001227 */
[----:B------:R-:W-:Y:S01]  /*4620*/  FMUL.FTZ R118, R117, R120 ;  /* 0x0000007875767220 */ /* 0x000fe20000410000 */
[----:B------:R-:W-:Y:S01]  /*4630*/  SHF.R.U32.HI R45, RZ, 0x10, R39 ;  /* 0x00000010ff2d7819 */ /* 0x000fe20000011627 */
[----:B------:R-:W-:Y:S01]  /*4640*/  HADD2.F32 R37, -RZ, R37.H0_H0 ;  /* 0x20000025ff257230 */ /* 0x000fe20000004100 */
[----:B------:R-:W-:-:S02]  /*4650*/  SHF.R.U64 R39, R46, 0x10, R47 ;  /* 0x000000102e277819 */ /* 0x000fc4000000122f */
[----:B------:R-:W-:Y:S01]  /*4660*/  SHF.R.U32.HI R46, RZ, 0x10, R47 ;  /* 0x00000010ff2e7819 */ /* 0x000fe2000001162f */
[----:B-1----:R-:W-:Y:S02]  /*4670*/  IMAD.MOV.U32 R47, RZ, RZ, R57 ;  /* 0x000000ffff2f7224 */ /* 0x002fe400078e0039 */
[----:B------:R-:W-:Y:S02]  /*4680*/  IMAD.MOV.U32 R57, RZ, RZ, R60 ;  /* 0x000000ffff397224 */ /* 0x000fe400078e003c */
[----:B------:R-:W-:Y:S02]  /*4690*/  IMAD.MOV.U32 R60, RZ, RZ, R58 ;  /* 0x000000ffff3c7224 */ /* 0x000fe400078e003a */
[----:B------:R-:W-:Y:S02]  /*46a0*/  HADD2.F32 R58, -RZ, R47.H0_H0 ;  /* 0x2000002fff3a7230 */ /* 0x000fe40000004100 */
[----:B------:R-:W-:Y:S02]  /*46b0*/  HADD2.F32 R46, -RZ, R46.H0_H0 ;  /* 0x2000002eff2e7230 */ /* 0x000fe40000004100 */
[----:B------:R-:W-:-:S02]  /*46c0*/  HADD2.F32 R45, -RZ, R45.H0_H0 ;  /* 0x2000002dff2d7230 */ /* 0x000fc40000004100 */
[C---:B------:R-:W-:Y:S01]  /*46d0*/  FMUL.FTZ R120, R58.reuse, R120 ;  /* 0x000000783a787220 */ /* 0x040fe20000410000 */
[-C--:B------:R-:W-:Y:S01]  /*46e0*/  FFMA.FTZ R58, R58, R119.reuse, -R118 ;  /* 0x000000773a3a7223 */ /* 0x080fe20000010876 */
[----:B------:R-:W-:Y:S02]  /*46f0*/  HADD2.F32 R118, -RZ, R44.H0_H0 ;  /* 0x2000002cff767230 */ /* 0x000fe40000004100 */
[----:B------:R-:W-:Y:S01]  /*4700*/  FFMA.FTZ R44, R117, R119, R120 ;  /* 0x00000077752c7223 */ /* 0x000fe20000010078 */
[----:B------:R-:W-:Y:S02]  /*4710*/  HADD2.F32 R117, -RZ, R47.H1_H1 ;  /* 0x3000002fff757230 */ /* 0x000fe40000004100 */
[----:B------:R-:W-:Y:S02]  /*4720*/  HADD2.F32 R119, -RZ, R116.H0_H0 ;  /* 0x20000074ff777230 */ /* 0x000fe40000004100 */
[----:B------:R-:W-:Y:S01]  /*4730*/  FMUL.FTZ R116, R61, R118 ;  /* 0x000000763d747220 */ /* 0x000fe20000410000 */
[----:B------:R-:W-:-:S02]  /*4740*/  IMAD.MOV.U32 R47, RZ, RZ, R63 ;  /* 0x000000ffff2f7224 */ /* 0x000fc400078e003f */
[C---:B------:R-:W-:Y:S01]  /*4750*/  FMUL.FTZ R118, R117.reuse, R118 ;  /* 0x0000007675767220 */ /* 0x040fe20000410000 */
[----:B------:R-:W-:Y:S02]  /*4760*/  IMAD.MOV.U32 R63, RZ, RZ, R62 ;  /* 0x000000ffff3f7224 */ /* 0x000fe400078e003e */
[-C--:B------:R-:W-:Y:S01]  /*4770*/  FFMA.FTZ R62, R117, R119.reuse, -R116 ;  /* 0x00000077753e7223 */ /* 0x080fe20000010874 */
[----:B------:R-:W-:Y:S02]  /*4780*/  HADD2.F32 R116, -RZ, R127.H1_H1 ;  /* 0x3000007fff747230 */ /* 0x000fe40000004100 */
[----:B------:R-:W-:Y:S01]  /*4790*/  FFMA.FTZ R61, R61, R119, R118 ;  /* 0x000000773d3d7223 */ /* 0x000fe20000010076 */
[----:B------:R-:W-:Y:S02]  /*47a0*/  HADD2.F32 R117, -RZ, R47.H0_H0 ;  /* 0x2000002fff757230 */ /* 0x000fe40000004100 */
[----:B------:R-:W-:Y:S01]  /*47b0*/  HADD2.F32 R118, -RZ, R127.H0_H0 ;  /* 0x2000007fff767230 */ /* 0x000fe20000004100 */
[----:B------:R-:W-:Y:S01]  /*47c0*/  F2FP.F16.F32.PACK_AB R58, R62, R58 ;  /* 0x0000003a3e3a723e */ /* 0x000fe200000000ff */
[----:B------:R-:W-:Y:S01]  /*47d0*/  HADD2.F32 R119, -RZ, R59.H0_H0 ;  /* 0x2000003bff777230 */ /* 0x000fe20000004100 */
[----:B------:R-:W-:Y:S01]  /*47e0*/  F2FP.F16.F32.PACK_AB R61, R61, R44 ;  /* 0x0000002c3d3d723e */ /* 0x000fe200000000ff */
[----:B------:R-:W-:-:S02]  /*47f0*/  HADD2.F32 R120, -RZ, R47.H1_H1 ;  /* 0x3000002fff787230 */ /* 0x000fc40000004100 */
[-C--:B------:R-:W-:Y:S01]  /*4800*/  FMUL.FTZ R47, R117, R116.reuse ;  /* 0x00000074752f7220 */ /* 0x080fe20000410000 */
[----:B------:R-:W-:Y:S02]  /*4810*/  HADD2.F32 R59, -RZ, R59.H1_H1 ;  /* 0x3000003bff3b7230 */ /* 0x000fe40000004100 */
[C---:B------:R-:W-:Y:S01]  /*4820*/  FMUL.FTZ R116, R119.reuse, R116 ;  /* 0x0000007477747220 */ /* 0x040fe20000410000 */
[----:B------:R-:W-:Y:S02]  /*4830*/  HADD2.F32 R39, -RZ, R39.H0_H0 ;  /* 0x20000027ff277230 */ /* 0x000fe40000004100 */
[----:B------:R-:W-:Y:S01]  /*4840*/  FFMA.FTZ R47, R119, R118, -R47 ;  /* 0x00000076772f7223 */ /* 0x000fe2000001082f */
[-C--:B------:R-:W-:Y:S01]  /*4850*/  FMUL.FTZ R119, R120, R46.reuse ;  /* 0x0000002e78777220 */ /* 0x080fe20000410000 */
[----:B------:R-:W-:Y:S01]  /*4860*/  FMUL.FTZ R46, R59, R46 ;  /* 0x0000002e3b2e7220 */ /* 0x000fe20000410000 */
[----:B------:R-:W-:Y:S01]  /*4870*/  FFMA.FTZ R116, R117, R118, R116 ;  /* 0x0000007675747223 */ /* 0x000fe20000010074 */
[----:B------:R-:W-:-:S02]  /*4880*/  HADD2.F32 R118, -RZ, R57.H0_H0 ;  /* 0x20000039ff767230 */ /* 0x000fc40000004100 */
[-C--:B------:R-:W-:Y:S01]  /*4890*/  FFMA.FTZ R119, R59, R45.reuse, -R119 ;  /* 0x0000002d3b777223 */ /* 0x080fe20000010877 */
[----:B------:R-:W-:Y:S01]  /*48a0*/  FFMA.FTZ R46, R120, R45, R46 ;  /* 0x0000002d782e7223 */ /* 0x000fe2000001002e */
[----:B------:R-:W-:Y:S02]  /*48b0*/  HADD2.F32 R45, -RZ, R121.H1_H1 ;  /* 0x30000079ff2d7230 */ /* 0x000fe40000004100 */
[--C-:B------:R-:W-:Y:S01]  /*48c0*/  HADD2.F32 R117, -RZ, R56.reuse.H0_H0 ;  /* 0x20000038ff757230 */ /* 0x100fe20000004100 */
[----:B------:R-:W-:Y:S01]  /*48d0*/  F2FP.F16.F32.PACK_AB R47, R119, R47 ;  /* 0x0000002f772f723e */ /* 0x000fe200000000ff */
[----:B------:R-:W-:Y:S01]  /*48e0*/  HADD2.F32 R57, -RZ, R57.H1_H1 ;  /* 0x30000039ff397230 */ /* 0x000fe20000004100 */
[----:B------:R-:W-:Y:S01]  /*48f0*/  F2FP.F16.F32.PACK_AB R46, R46, R116 ;  /* 0x000000742e2e723e */ /* 0x000fe200000000ff */
[----:B------:R-:W-:Y:S02]  /*4900*/  HADD2.F32 R56, -RZ, R56.H1_H1 ;  /* 0x30000038ff387230 */ /* 0x000fe40000004100 */
[----:B------:R-:W-:-:S02]  /*4910*/  HADD2.F32 R59, -RZ, R121.H0_H0 ;  /* 0x20000079ff3b7230 */ /* 0x000fc40000004100 */
[-C--:B------:R-:W-:Y:S01]  /*4920*/  FMUL.FTZ R121, R117, R45.reuse ;  /* 0x0000002d75797220 */ /* 0x080fe20000410000 */
[----:B------:R-:W-:Y:S02]  /*4930*/  HADD2.F32 R120, -RZ, R36.H0_H0 ;  /* 0x20000024ff787230 */ /* 0x000fe40000004100 */
[----:B------:R-:W-:Y:S01]  /*4940*/  FMUL.FTZ R36, R118, R45 ;  /* 0x0000002d76247220 */ /* 0x000fe20000410000 */
[-C--:B------:R-:W-:Y:S01]  /*4950*/  FMUL.FTZ R45, R57, R37.reuse ;  /* 0x00000025392d7220 */ /* 0x080fe20000410000 */
[----:B------:R-:W-:Y:S01]  /*4960*/  FMUL.FTZ R37, R56, R37 ;  /* 0x0000002538257220 */ /* 0x000fe20000410000 */
[-C--:B------:R-:W-:Y:S01]  /*4970*/  FFMA.FTZ R121, R118, R59.reuse, R121 ;  /* 0x0000003b76797223 */ /* 0x080fe20000010079 */
[----:B------:R-:W-:Y:S01]  /*4980*/  FFMA.FTZ R36, R117, R59, -R36 ;  /* 0x0000003b75247223 */ /* 0x000fe20000010824 */
[----:B------:R-:W-:Y:S02]  /*4990*/  HADD2.F32 R117, -RZ, R63.H0_H0 ;  /* 0x2000003fff757230 */ /* 0x000fe40000004100 */
[----:B------:R-:W-:Y:S01]  /*49a0*/  FFMA.FTZ R57, R57, R120, R37 ;  /* 0x0000007839397223 */ /* 0x000fe20000010025 */
[----:B------:R-:W-:-:S02]  /*49b0*/  HADD2.F32 R37, -RZ, R125.H0_H0 ;  /* 0x2000007dff257230 */ /* 0x000fc40000004100 */
[----:B------:R-:W-:Y:S01]  /*49c0*/  FFMA.FTZ R45, R56, R120, -R45 ;  /* 0x00000078382d7223 */ /* 0x000fe2000001082d */
[----:B------:R-:W-:Y:S02]  /*49d0*/  HADD2.F32 R59, -RZ, R60.H0_H0 ;  /* 0x2000003cff3b7230 */ /* 0x000fe40000004100 */
[----:B------:R-:W-:Y:S02]  /*49e0*/  HADD2.F32 R63, -RZ, R63.H1_H1 ;  /* 0x3000003fff3f7230 */ /* 0x000fe40000004100 */
[----:B------:R-:W-:Y:S02]  /*49f0*/  HADD2.F32 R118, -RZ, R38.H0_H0 ;  /* 0x20000026ff767230 */ /* 0x000fe40000004100 */
[-C--:B------:R-:W-:Y:S01]  /*4a00*/  FMUL.FTZ R38, R117, R37.reuse ;  /* 0x0000002575267220 */ /* 0x080fe20000410000 */
[----:B------:R-:W-:Y:S02]  /*4a10*/  HADD2.F32 R56, -RZ, R125.H1_H1 ;  /* 0x3000007dff387230 */ /* 0x000fe40000004100 */
[----:B------:R-:W-:Y:S01]  /*4a20*/  FMUL.FTZ R120, R59, R37 ;  /* 0x000000253b787220 */ /* 0x000fe20000410000 */
[----:B------:R-:W-:-:S02]  /*4a30*/  HADD2.F32 R60, -RZ, R60.H1_H1 ;  /* 0x3000003cff3c7230 */ /* 0x000fc40000004100 */
[-C--:B------:R-:W-:Y:S01]  /*4a40*/  FMUL.FTZ R37, R63, R39.reuse ;  /* 0x000000273f257220 */ /* 0x080fe20000410000 */
[-C--:B------:R-:W-:Y:S01]  /*4a50*/  FFMA.FTZ R38, R59, R56.reuse, -R38 ;  /* 0x000000383b267223 */ /* 0x080fe20000010826 */
[----:B------:R-:W-:Y:S02]  /*4a60*/  FFMA.FTZ R120, R117, R56, R120 ;  /* 0x0000003875787223 */ /* 0x000fe40000010078 */
[C---:B------:R-:W-:Y:S01]  /*4a70*/  FFMA.FTZ R37, R60.reuse, R118, -R37 ;  /* 0x000000763c257223 */ /* 0x040fe20000010825 */
[----:B------:R-:W-:Y:S01]  /*4a80*/  FMUL.FTZ R39, R60, R39 ;  /* 0x000000273c277220 */ /* 0x000fe20000410000 */
[----:B------:R-:W-:Y:S01]  /*4a90*/  F2FP.F16.F32.PACK_AB R60, R57, R121 ;  /* 0x00000079393c723e */ /* 0x000fe200000000ff */
[----:B------:R-:W-:Y:S01]  /*4aa0*/  IMAD.MOV.U32 R57, RZ, RZ, R58 ;  /* 0x000000ffff397224 */ /* 0x000fe200078e003a */
[----:B------:R-:W-:Y:S01]  /*4ab0*/  F2FP.F16.F32.PACK_AB R56, R45, R36 ;  /* 0x000000242d38723e */ /* 0x000fe200000000ff */
[----:B------:R-:W-:Y:S01]  /*4ac0*/  FFMA.FTZ R39, R63, R118, R39 ;  /* 0x000000763f277223 */ /* 0x000fe20000010027 */
[----:B------:R-:W-:Y:S01]  /*4ad0*/  F2FP.F16.F32.PACK_AB R38, R37, R38 ;  /* 0x000000262526723e */ /* 0x000fe200000000ff */
[----:B------:R-:W-:-:S02]  /*4ae0*/  IMAD.MOV.U32 R59, RZ, RZ, R47 ;  /* 0x000000ffff3b7224 */ /* 0x000fc400078e002f */
[----:B------:R-:W-:Y:S01]  /*4af0*/  IMAD.MOV.U32 R63, RZ, RZ, R46 ;  /* 0x000000ffff3f7224 */ /* 0x000fe200078e002e */
[----:B------:R-:W-:Y:S01]  /*4b00*/  F2FP.F16.F32.PACK_AB R62, R39, R120 ;  /* 0x00000078273e723e */ /* 0x000fe200000000ff */
[----:B------:R-:W-:-:S07]  /*4b10*/  IMAD.MOV.U32 R58, RZ, RZ, R38 ;  /* 0x000000ffff3a7224 */ /* 0x000fce00078e0026 */
.L_x_1375:
[----:B------:R-:W-:Y:S05]  /*4b20*/  BSYNC B2 ;  /* 0x0000000000027941 */ /* 0x000fea0003800000 */
.L_x_1374:
[----:B------:R-:W-:Y:S02]  /*4b30*/  ISETP.GE.AND P5, PT, R115, R110, PT ;  /* 0x0000006e7300720c */ /* 0x000fe40003fa6270 */
[----:B------:R-:W-:-:S11]  /*4b40*/  P2R R36, PR, RZ, 0x1 ;  /* 0x00000001ff247803 */ /* 0x000fd60000000000 */
[--C-:B------:R-:W-:Y:S02]  /*4b50*/  @!P5 SHF.R.S32.HI R37, RZ, 0x1f, R115.reuse ;  /* 0x0000001fff25d819 */ /* 0x100fe40000011473 */
[----:B------:R-:W-:-:S04]  /*4b60*/  @!P5 IADD3 R106, P0, P6, R12, R106, R115 ;  /* 0x0000006a0c6ad210 */ /* 0x000fc80007e1e073 */
[----:B------:R-:W-:Y:S02]  /*4b70*/  @!P5 IADD3.X R114, R72, R114, R37, P0, P6 ;  /* 0x000000724872d210 */ /* 0x000fe400007ec425 */
[----:B------:R-:W-:Y:S02]  /*4b80*/  ISETP.NE.AND P0, PT, R36, RZ, PT ;  /* 0x000000ff2400720c */ /* 0x000fe40003f05270 */
[----:B------:R-:W-:-:S04]  /*4b90*/  LEA R36, P6, R112, R100, 0x1 ;  /* 0x0000006470247211 */ /* 0x000fc800078c08ff */
[----:B------:R-:W-:Y:S02]  /*4ba0*/  LEA.HI.X R37, R112, R101, R113, 0x1, P6 ;  /* 0x0000006570257211 */ /* 0x000fe400030f0c71 */
[----:B------:R-:W-:-:S03]  /*4bb0*/  @!P5 LEA R38, P6, R106, R100, 0x1 ;  /* 0x000000646a26d211 */ /* 0x000fc600078c08ff */
[----:B-1----:R1:W-:Y:S01]  /*4bc0*/  STG.E.128 desc[UR60][R36.64], R56 ;  /* 0x0000003824007986 */ /* 0x0023e2000c101d3c */
[----:B------:R-:W-:-:S05]  /*4bd0*/  @!P5 LEA.HI.X R39, R106, R101, R114, 0x1, P6 ;  /* 0x000000656a27d211 */ /* 0x000fca00030f0c72 */
[----:B--2---:R1:W-:Y:S04]  /*4be0*/  @!P5 STG.E.128 desc[UR60][R38.64], R60 ;  /* 0x0000003c2600d986 */ /* 0x0043e8000c101d3c */
.L_x_1373:
[----:B------:R-:W-:Y:S05]  /*4bf0*/  BSYNC B1 ;  /* 0x0000000000017941 */ /* 0x000fea0003800000 */
.L_x_1372:
[C---:B------:R-:W-:Y:S01]  /*4c00*/  ISETP.GE.OR P5, PT, R227.reuse, R108, P1 ;  /* 0x0000006ce300720c */ /* 0x040fe20000fa6670 */
        /* <DEDUP_REMOVED lines=11> */
[----:B------:R-:W-:Y:S01]  /*4cc0*/  LEA.HI.X R57, R36, R101, R37, 0x1, P5 ;  /* 0x0000006524397211 */ /* 0x000fe200028f0c25 */
[----:B------:R-:W-:Y:S01]  /*4cd0*/  IMAD R37, R2, 0x1800, R88 ;  /* 0x0000180002257824 */ /* 0x000fe200078e0258 */
[----:B------:R-:W-:-:S03]  /*4ce0*/  SHF.R.S32.HI R36, RZ, 0x1f, R111 ;  /* 0x0000001fff247819 */ /* 0x000fc6000001146f */
[----:B------:R-:W-:Y:S01]  /*4cf0*/  IMAD R37, R37, 0x2, R18 ;  /* 0x0000000225257824 */ /* 0x000fe200078e0212 */
[----:B------:R-:W-:-:S04]  /*4d00*/  LEA.HI R111, R36, R111, RZ, 0x4 ;  /* 0x0000006f246f7211 */ /* 0x000fc800078f20ff */
[----:B------:R-:W-:-:S05]  /*4d10*/  LEA.HI.SX32 R61, R111, R84, 0x1c ;  /* 0x000000546f3d7211 */ /* 0x000fca00078fe2ff */
[----:B------:R-:W-:-:S05]  /*4d20*/  IMAD.SHL.U32 R61, R61, 0x8, RZ ;  /* 0x000000083d3d7824 */ /* 0x000fca00078e00ff */
[----:B------:R-:W-:-:S04]  /*4d30*/  LOP3.LUT R36, R215, 0x38, R61, 0xf8, !PT ;  /* 0x00000038d7247812 */ /* 0x000fc800078ef83d */
[----:B------:R-:W-:-:S05]  /*4d40*/  LOP3.LUT R36, R36, R38, RZ, 0x3c, !PT ;  /* 0x0000002624247212 */ /* 0x000fca00078e3cff */
[----:B------:R-:W-:-:S04]  /*4d50*/  IMAD.IADD R39, R219, 0x1, R36 ;  /* 0x00000001db277824 */ /* 0x000fc800078e0224 */
[----:B------:R-:W-:-:S04]  /*4d60*/  IMAD R39, R2, 0x1800, R39 ;  /* 0x0000180002277824 */ /* 0x000fc800078e0227 */
[----:B------:R-:W-:Y:S02]  /*4d70*/  IMAD R44, R39, 0x2, R18 ;  /* 0x00000002272c7824 */ /* 0x000fe400078e0212 */
[----:B------:R-:W1:Y:S04]  /*4d80*/  LDS.128 R36, [R37+0x1c400] ;  /* 0x01c4000025247984 */ /* 0x000e680000000c00 */
[----:B------:R-:W2:Y:S01]  /*4d90*/  LDS.128 R44, [R44+0x1c400] ;  /* 0x01c400002c2c7984 */ /* 0x000ea20000000c00 */
[----:B------:R-:W-:Y:S05]  /*4da0*/  @P4 BRA `(.L_x_1377) ;  /* 0x0000000400484947 */ /* 0x000fea0003800000 */
[--C-:B------:R-:W-:Y:S01]  /*4db0*/  SHF.R.U64 R48, R48, 0x10, R49.reuse ;  /* 0x0000001030307819 */ /* 0x100fe20000001231 */
[--C-:B--2---:R-:W-:Y:S01]  /*4dc0*/  HADD2.F32 R62, -RZ, R45.reuse.H0_H0 ;  /* 0x2000002dff3e7230 */ /* 0x104fe20000004100 */
[----:B------:R-:W-:Y:S01]  /*4dd0*/  SHF.R.U32.HI R58, RZ, 0x10, R49 ;  /* 0x00000010ff3a7819 */ /* 0x000fe20000011631 */
[----:B------:R-:W-:Y:S01]  /*4de0*/  HADD2.F32 R63, -RZ, R45.H1_H1 ;  /* 0x3000002dff3f7230 */ /* 0x000fe20000004100 */
[--C-:B------:R-:W-:Y:S01]  /*4df0*/  SHF.R.U64 R49, R52, 0x10, R53.reuse ;  /* 0x0000001034317819 */ /* 0x100fe20000001235 */
[----:B------:R-:W-:Y:S01]  /*4e00*/  HADD2.F32 R60, -RZ, R126.H1_H1 ;  /* 0x3000007eff3c7230 */ /* 0x000fe20000004100 */
[----:B------:R-:W-:Y:S01]  /*4e10*/  SHF.R.U32.HI R52, RZ, 0x10, R53 ;  /* 0x00000010ff347819 */ /* 0x000fe20000011635 */
[--C-:B-1----:R-:W-:Y:S01]  /*4e20*/  HADD2.F32 R45, -RZ, R37.reuse.H0_H0 ;  /* 0x20000025ff2d7230 */ /* 0x102fe20000004100 */
[----:B------:R-:W-:Y:S01]  /*4e30*/  SHF.R.U64 R53, R54, 0x10, R55 ;  /* 0x0000001036357819 */ /* 0x000fe20000001237 */
[----:B------:R-:W-:Y:S02]  /*4e40*/  HADD2.F32 R37, -RZ, R37.H1_H1 ;  /* 0x30000025ff257230 */ /* 0x000fe40000004100 */
[----:B------:R-:W-:Y:S01]  /*4e50*/  FMUL.FTZ R104, R62, R60 ;  /* 0x0000003c3e687220 */ /* 0x000fe20000410000 */
[----:B------:R-:W-:-:S02]  /*4e60*/  HADD2.F32 R52, -RZ, R52.H0_H0 ;  /* 0x20000034ff347230 */ /* 0x000fc40000004100 */
[----:B------:R-:W-:Y:S01]  /*4e70*/  FMUL.FTZ R105, R45, R60 ;  /* 0x0000003c2d697220 */ /* 0x000fe20000410000 */
[----:B------:R-:W-:Y:S01]  /*4e80*/  SHF.R.U32.HI R54, RZ, 0x10, R55 ;  /* 0x00000010ff367819 */ /* 0x000fe20000011637 */
[----:B------:R-:W-:Y:S01]  /*4e90*/  HADD2.F32 R58, -RZ, R58.H0_H0 ;  /* 0x2000003aff3a7230 */ /* 0x000fe20000004100 */
[--C-:B------:R-:W-:Y:S01]  /*4ea0*/  SHF.R.U64 R50, R50, 0x10, R51.reuse ;  /* 0x0000001032327819 */ /* 0x100fe20000001233 */
[-C--:B------:R-:W-:Y:S01]  /*4eb0*/  FMUL.FTZ R60, R63, R52.reuse ;  /* 0x000000343f3c7220 */ /* 0x080fe20000410000 */
[----:B------:R-:W-:Y:S02]  /*4ec0*/  HADD2.F32 R55, -RZ, R123.H1_H1 ;  /* 0x3000007bff377230 */ /* 0x000fe40000004100 */
[C---:B------:R-:W-:Y:S01]  /*4ed0*/  FMUL.FTZ R52, R37.reuse, R52 ;  /* 0x0000003425347220 */ /* 0x040fe20000410000 */
[----:B------:R-:W-:Y:S01]  /*4ee0*/  SHF.R.U32.HI R51, RZ, 0x10, R51 ;  /* 0x00000010ff337819 */ /* 0x000fe20000011633 */
[----:B------:R-:W-:Y:S01]  /*4ef0*/  FFMA.FTZ R37, R37, R58, -R60 ;  /* 0x0000003a25257223 */ /* 0x000fe2000001083c */
[----:B------:R-:W-:-:S02]  /*4f00*/  HADD2.F32 R54, -RZ, R54.H0_H0 ;  /* 0x20000036ff367230 */ /* 0x000fc40000004100 */
[----:B------:R-:W-:Y:S01]  /*4f10*/  FFMA.FTZ R52, R63, R58, R52 ;  /* 0x0000003a3f347223 */ /* 0x000fe20000010034 */
[-C--:B------:R-:W-:Y:S01]  /*4f20*/  FFMA.FTZ R105, R62, R55.reuse, R105 ;  /* 0x000000373e697223 */ /* 0x080fe20000010069 */
[----:B------:R-:W-:Y:S02]  /*4f30*/  HADD2.F32 R63, -RZ, R124.H1_H1 ;  /* 0x3000007cff3f7230 */ /* 0x000fe40000004100 */
[----:B------:R-:W-:Y:S01]  /*4f40*/  FFMA.FTZ R104, R45, R55, -R104 ;  /* 0x000000372d687223 */ /* 0x000fe20000010868 */
[----:B------:R-:W-:Y:S02]  /*4f50*/  HADD2.F32 R58, -RZ, R47.H0_H0 ;  /* 0x2000002fff3a7230 */ /* 0x000fe40000004100 */
[----:B------:R-:W-:Y:S01]  /*4f60*/  HADD2.F32 R62, -RZ, R39.H0_H0 ;  /* 0x20000027ff3e7230 */ /* 0x000fe20000004100 */
[----:B------:R-:W-:Y:S01]  /*4f70*/  F2FP.F16.F32.PACK_AB R52, R52, R105 ;  /* 0x000000693434723e */ /* 0x000fe200000000ff */
[----:B------:R-:W-:Y:S01]  /*4f80*/  HADD2.F32 R47, -RZ, R47.H1_H1 ;  /* 0x3000002fff2f7230 */ /* 0x000fe20000004100 */
[----:B------:R-:W-:Y:S01]  /*4f90*/  F2FP.F16.F32.PACK_AB R37, R37, R104 ;  /* 0x000000682525723e */ /* 0x000fe200000000ff */
[----:B------:R-:W-:-:S02]  /*4fa0*/  HADD2.F32 R55, -RZ, R39.H1_H1 ;  /* 0x30000027ff377230 */ /* 0x000fc40000004100 */
[-C--:B------:R-:W-:Y:S01]  /*4fb0*/  FMUL.FTZ R39, R58, R63.reuse ;  /* 0x0000003f3a277220 */ /* 0x080fe20000410000 */
[----:B------:R-:W-:Y:S02]  /*4fc0*/  HADD2.F32 R45, -RZ, R122.H1_H1 ;  /* 0x3000007aff2d7230 */ /* 0x000fe40000004100 */
[C---:B------:R-:W-:Y:S01]  /*4fd0*/  FMUL.FTZ R63, R62.reuse, R63 ;  /* 0x0000003f3e3f7220 */ /* 0x040fe20000410000 */
[----:B------:R-:W-:Y:S02]  /*4fe0*/  HADD2.F32 R60, -RZ, R51.H0_H0 ;  /* 0x20000033ff3c7230 */ /* 0x000fe40000004100 */
[-C--:B------:R-:W-:Y:S01]  /*4ff0*/  FMUL.FTZ R106, R47, R54.reuse ;  /* 0x000000362f6a7220 */ /* 0x080fe20000410000 */
[C---:B------:R-:W-:Y:S01]  /*5000*/  FMUL.FTZ R112, R55.reuse, R54 ;  /* 0x0000003637707220 */ /* 0x040fe20000410000 */
[-C--:B------:R-:W-:Y:S01]  /*5010*/  FFMA.FTZ R39, R62, R45.reuse, -R39 ;  /* 0x0000002d3e277223 */ /* 0x080fe20000010827 */
[----:B------:R-:W-:Y:S01]  /*5020*/  FFMA.FTZ R45, R58, R45, R63 ;  /* 0x0000002d3a2d7223 */ /* 0x000fe2000001003f */
[-C--:B------:R-:W-:Y:S01]  /*5030*/  FFMA.FTZ R54, R55, R60.reuse, -R106 ;  /* 0x0000003c37367223 */ /* 0x080fe2000001086a */
[----:B------:R-:W-:Y:S01]  /*5040*/  FFMA.FTZ R58, R47, R60, R112 ;  /* 0x0000003c2f3a7223 */ /* 0x000fe20000010070 */
[----:B------:R-:W-:-:S02]  /*5050*/  HADD2.F32 R106, -RZ, R49.H0_H0 ;  /* 0x20000031ff6a7230 */ /* 0x000fc40000004100 */
[----:B------:R-:W-:Y:S01]  /*5060*/  HADD2.F32 R47, -RZ, R44.H1_H1 ;  /* 0x3000002cff2f7230 */ /* 0x000fe20000004100 */
[----:B------:R-:W-:Y:S01]  /*5070*/  F2FP.F16.F32.PACK_AB R39, R54, R39 ;  /* 0x000000273627723e */ /* 0x000fe200000000ff */
[----:B------:R-:W-:Y:S01]  /*5080*/  HADD2.F32 R51, -RZ, R126.H0_H0 ;  /* 0x2000007eff337230 */ /* 0x000fe20000004100 */
[----:B------:R-:W-:Y:S01]  /*5090*/  F2FP.F16.F32.PACK_AB R58, R58, R45 ;  /* 0x0000002d3a3a723e */ /* 0x000fe200000000ff */
[----:B------:R-:W-:Y:S02]  /*50a0*/  HADD2.F32 R60, -RZ, R44.H0_H0 ;  /* 0x2000002cff3c7230 */ /* 0x000fe40000004100 */
[----:B------:R-:W-:Y:S01]  /*50b0*/  FMUL.FTZ R112, R47, R106 ;  /* 0x0000006a2f707220 */ /* 0x000fe20000410000 */
[--C-:B------:R-:W-:Y:S02]  /*50c0*/  HADD2.F32 R49, -RZ, R36.reuse.H1_H1 ;  /* 0x30000024ff317230 */ /* 0x100fe40000004100 */
[----:B------:R-:W-:Y:S02]  /*50d0*/  HADD2.F32 R62, -RZ, R36.H0_H0 ;  /* 0x20000024ff3e7230 */ /* 0x000fe40000004100 */
[----:B------:R-:W-:Y:S01]  /*50e0*/  FMUL.FTZ R55, R60, R51 ;  /* 0x000000333c377220 */ /* 0x000fe20000410000 */
[----:B------:R-:W-:-:S02]  /*50f0*/  HADD2.F32 R48, -RZ, R48.H0_H0 ;  /* 0x20000030ff307230 */ /* 0x000fc40000004100 */
[C---:B------:R-:W-:Y:S01]  /*5100*/  FMUL.FTZ R106, R49.reuse, R106 ;  /* 0x0000006a316a7220 */ /* 0x040fe20000410000 */
[----:B------:R-:W-:Y:S02]  /*5110*/  HADD2.F32 R123, -RZ, R123.H0_H0 ;  /* 0x2000007bff7b7230 */ /* 0x000fe40000004100 */
[----:B------:R-:W-:Y:S01]  /*5120*/  FMUL.FTZ R51, R62, R51 ;  /* 0x000000333e337220 */ /* 0x000fe20000410000 */
[----:B------:R-:W-:Y:S02]  /*5130*/  HADD2.F32 R63, -RZ, R53.H0_H0 ;  /* 0x20000035ff3f7230 */ /* 0x000fe40000004100 */
[-C--:B------:R-:W-:Y:S01]  /*5140*/  FFMA.FTZ R49, R49, R48.reuse, -R112 ;  /* 0x0000003031317223 */ /* 0x080fe20000010870 */
[----:B------:R-:W-:Y:S01]  /*5150*/  FFMA.FTZ R47, R47, R48, R106 ;  /* 0x000000302f2f7223 */ /* 0x000fe2000001006a */
[-C--:B------:R-:W-:Y:S01]  /*5160*/  FFMA.FTZ R44, R60, R123.reuse, R51 ;  /* 0x0000007b3c2c7223 */ /* 0x080fe20000010033 */
[----:B------:R-:W-:Y:S02]  /*5170*/  HADD2.F32 R124, -RZ, R124.H0_H0 ;  /* 0x2000007cff7c7230 */ /* 0x000fe40000004100 */
[----:B------:R-:W-:Y:S01]  /*5180*/  FFMA.FTZ R36, R62, R123, -R55 ;  /* 0x0000007b3e247223 */ /* 0x000fe20000010837 */
[----:B------:R-:W-:-:S02]  /*5190*/  HADD2.F32 R53, -RZ, R46.H0_H0 ;  /* 0x2000002eff357230 */ /* 0x000fc40000004100 */
[----:B------:R-:W-:Y:S01]  /*51a0*/  HADD2.F32 R48, -RZ, R46.H1_H1 ;  /* 0x3000002eff307230 */ /* 0x000fe20000004100 */
[----:B------:R-:W-:Y:S01]  /*51b0*/  F2FP.F16.F32.PACK_AB R44, R47, R44 ;  /* 0x0000002c2f2c723e */ /* 0x000fe200000000ff */
[--C-:B------:R-:W-:Y:S01]  /*51c0*/  HADD2.F32 R51, -RZ, R38.reuse.H0_H0 ;  /* 0x20000026ff337230 */ /* 0x100fe20000004100 */
[----:B------:R-:W-:Y:S01]  /*51d0*/  F2FP.F16.F32.PACK_AB R36, R49, R36 ;  /* 0x000000243124723e */ /* 0x000fe200000000ff */
[----:B------:R-:W-:Y:S02]  /*51e0*/  HADD2.F32 R46, -RZ, R38.H1_H1 ;  /* 0x30000026ff2e7230 */ /* 0x000fe40000004100 */
[----:B------:R-:W-:Y:S01]  /*51f0*/  FMUL.FTZ R38, R53, R124 ;  /* 0x0000007c35267220 */ /* 0x000fe20000410000 */
[----:B------:R-:W-:Y:S02]  /*5200*/  HADD2.F32 R122, -RZ, R122.H0_H0 ;  /* 0x2000007aff7a7230 */ /* 0x000fe40000004100 */
[----:B------:R-:W-:Y:S01]  /*5210*/  FMUL.FTZ R107, R48, R63 ;  /* 0x0000003f306b7220 */ /* 0x000fe20000410000 */
[----:B------:R-:W-:-:S02]  /*5220*/  HADD2.F32 R55, -RZ, R50.H0_H0 ;  /* 0x20000032ff377230 */ /* 0x000fc40000004100 */
[C---:B------:R-:W-:Y:S01]  /*5230*/  FMUL.FTZ R124, R51.reuse, R124 ;  /* 0x0000007c337c7220 */ /* 0x040fe20000410000 */
[C---:B------:R-:W-:Y:S01]  /*5240*/  FMUL.FTZ R63, R46.reuse, R63 ;  /* 0x0000003f2e3f7220 */ /* 0x040fe20000410000 */
[-C--:B------:R-:W-:Y:S01]  /*5250*/  FFMA.FTZ R38, R51, R122.reuse, -R38 ;  /* 0x0000007a33267223 */ /* 0x080fe20000010826 */
[----:B------:R-:W-:Y:S02]  /*5260*/  IMAD.MOV.U32 R45, RZ, RZ, R52 ;  /* 0x000000ffff2d7224 */ /* 0x000fe400078e0034 */
[----:B------:R-:W-:Y:S01]  /*5270*/  FFMA.FTZ R124, R53, R122, R124 ;  /* 0x0000007a357c7223 */ /* 0x000fe2000001007c */
[-C--:B------:R-:W-:Y:S01]  /*5280*/  FFMA.FTZ R107, R46, R55.reuse, -R107 ;  /* 0x000000372e6b7223 */ /* 0x080fe2000001086b */
[----:B------:R-:W-:Y:S01]  /*5290*/  FFMA.FTZ R63, R48, R55, R63 ;  /* 0x00000037303f7223 */ /* 0x000fe2000001003f */
[----:B------:R-:W-:-:S03]  /*52a0*/  IMAD.MOV.U32 R47, RZ, RZ, R58 ;  /* 0x000000ffff2f7224 */ /* 0x000fc600078e003a */
[----:B------:R-:W-:Y:S02]  /*52b0*/  F2FP.F16.F32.PACK_AB R38, R107, R38 ;  /* 0x000000266b26723e */ /* 0x000fe400000000ff */
[----:B------:R-:W-:-:S07]  /*52c0*/  F2FP.F16.F32.PACK_AB R46, R63, R124 ;  /* 0x0000007c3f2e723e */ /* 0x000fce00000000ff */
.L_x_1377:
[----:B------:R-:W-:Y:S05]  /*52d0*/  BSYNC B1 ;  /* 0x0000000000017941 */ /* 0x000fea0003800000 */
.L_x_1376:
        /* <DEDUP_REMOVED lines=10> */
.L_x_1345:
[----:B------:R-:W2:Y:S02]  /*5380*/  LDL R36, [R1+0x5c] ;  /* 0x00005c0001247983 */ /* 0x000ea40000100800 */
[----:B--2---:R-:W-:-:S13]  /*5390*/  R2UR UR4, R36 ;  /* 0x00000000240472ca */ /* 0x004fda00000e0000 */
[----:B------:R-:W-:-:S06]  /*53a0*/  UISETP.NE.AND UP0, UPT, UR4, 0x3, UPT ;  /* 0x000000030400788c */ /* 0x000fcc000bf05270 */
[----:B------:R-:W-:-:S13]  /*53b0*/  PLOP3.LUT P3, PT, PT, PT, UP0, 0x80, 0x0 ;  /* 0x000000000000781c */ /* 0x000fda0003f6f008 */
[----:B------:R-:W-:Y:S05]  /*53c0*/  @!P3 BRA `(.L_x_1378) ;  /* 0x000000000004b947 */ /* 0x000fea0003800000 */
[----:B------:R-:W-:Y:S01]  /*53d0*/  BPT.TRAP 0x1 ;  /* 0x000000040000795c */ /* 0x000fe20000300000 */
.L_x_1378:
[----:B------:R-:W-:Y:S01]  /*53e0*/  IMAD R96, R2, 0x8, R18 ;  /* 0x0000000802607824 */ /* 0x000fe200078e0212 */
[----:B------:R-:W-:Y:S01]  /*53f0*/  SHF.L.U32 R109, R201, 0x1f, RZ ;  /* 0x0000001fc96d7819 */ /* 0x000fe200000006ff */
[----:B------:R-:W-:Y:S01]  /*5400*/  IMAD R108, R28, -0x60, R25 ;  /* 0xffffffa01c6c7824 */ /* 0x000fe200078e0219 */
[----:B------:R-:W-:Y:S02]  /*5410*/  BSSY B1, `(.L_x_1379) ;  /* 0x0000004000017945 */ /* 0x000fe40003800000 */
[----:B------:R-:W0:Y:S02]  /*5420*/  SYNCS.PHASECHK.TRANS64.TRYWAIT P4, [R96+URZ+0x32490], R109 ;  /* 0x0324906d600075a7 */ /* 0x000e24000808017f */
[----:B------:R-:W-:Y:S01]  /*5430*/  VIMNMX R108, R108, 0x60, PT ;  /* 0x000000606c6c7848 */ /* 0x000fe20003fe0100 */
[----:B0-----:R-:W-:Y:S06]  /*5440*/  @!P4 BRA `(.L_x_1380) ;  /* 0x0000016c0034c947 */ /* 0x001fec0003800000 */
.L_x_1650:
[----:B------:R-:W-:Y:S05]  /*5450*/  BSYNC B1 ;  /* 0x0000000000017941 */ /* 0x000fea0003800000 */
.L_x_1379:
[----:B------:R-:W-:Y:S01]  /*5460*/  ISETP.GE.AND P4, PT, R19, R108, PT ;  /* 0x0000006c1300720c */ /* 0x000fe20003f86270 */
[----:B------:R-:W-:-:S12]  /*5470*/  BSSY B1, `(.L_x_1381) ;  /* 0x0000006000017945 */ /* 0x000fd80003800000 */
[----:B------:R-:W-:Y:S05]  /*5480*/  @P4 BRA `(.L_x_1382) ;  /* 0x0000000000104947 */ /* 0x000fea0003800000 */
[----:B------:R-:W1:Y:S04]  /*5490*/  @!P1 LDS.128 R36, [R106] ;  /* 0x000000006a249984 */ /* 0x000e680000000c00 */
[----:B------:R-:W2:Y:S04]  /*54a0*/  @!P2 LDS.128 R44, [R105] ;  /* 0x00000000692ca984 */ /* 0x000ea80000000c00 */
[----:B-1----:R1:W-:Y:S04]  /*54b0*/  @!P1 STG.E.128 desc[UR60][R50.64], R36 ;  /* 0x0000002432009986 */ /* 0x0023e8000c101d3c */
[----:B--2---:R1:W-:Y:S02]  /*54c0*/  @!P2 STG.E.128 desc[UR60][R50.64+0x40], R44 ;  /* 0x0000402c3200a986 */ /* 0x0043e4000c101d3c */
.L_x_1382:
[----:B------:R-:W-:Y:S05]  /*54d0*/  BSYNC B1 ;  /* 0x0000000000017941 */ /* 0x000fea0003800000 */
.L_x_1381:
[----:B------:R-:W-:-:S13]  /*54e0*/  ISETP.GE.AND P4, PT, R227, R108, PT ;  /* 0x0000006ce300720c */ /* 0x000fda0003f86270 */
[----:B------:R-:W-:Y:S05]  /*54f0*/  @P4 BRA `(.L_x_1362) ;  /* 0x0000000000104947 */ /* 0x000fea0003800000 */
[----:B-1----:R-:W1:Y:S04]  /*5500*/  @!P1 LDS.128 R36, [R106+0x2000] ;  /* 0x002000006a249984 */ /* 0x002e680000000c00 */
[----:B------:R-:W2:Y:S04]  /*5510*/  @!P2 LDS.128 R44, [R105+0x2000] ;  /* 0x00200000692ca984 */ /* 0x000ea80000000c00 */
[----:B-1----:R1:W-:Y:S04]  /*5520*/  @!P1 STG.E.128 desc[UR60][R48.64], R36 ;  /* 0x0000002430009986 */ /* 0x0023e8000c101d3c */
[----:B--2---:R1:W-:Y:S02]  /*5530*/  @!P2 STG.E.128 desc[UR60][R48.64+0x40], R44 ;  /* 0x0000402c3000a986 */ /* 0x0043e4000c101d3c */
.L_x_1362:
[----:B------:R-:W-:Y:S05]  /*5540*/  BSYNC B0 ;  /* 0x0000000000007941 */ /* 0x000fea0003800000 */
.L_x_1344:
        /* <DEDUP_REMOVED lines=17> */
.L_x_1384:
[----:B------:R-:W-:Y:S05]  /*5660*/  BSYNC B0 ;  /* 0x0000000000007941 */ /* 0x000fea0003800000 */
.L_x_1383:
[----:B------:R-:W2:Y:S01]  /*5670*/  SYNCS.PHASECHK.TRANS64.TRYWAIT P3, [R96+URZ+0x324b0], R109 ;  /* 0x0324b06d600075a7 */ /* 0x000ea2000806017f */
[----:B------:R-:W-:Y:S01]  /*5680*/  IMAD R49, R2, 0x6000, R90 ;  /* 0x0000600002317824 */ /* 0x000fe200078e025a */
[----:B------:R-:W-:Y:S01]  /*5690*/  ULDC.64 UR56, c[0x0][0x328] ;  /* 0x0000ca0000387ab9 */ /* 0x000fe20000000a00 */
[----:B------:R-:W-:Y:S01]  /*56a0*/  ULDC.64 UR58, c[0x0][0x318] ;  /* 0x0000c600003a7ab9 */ /* 0x000fe20000000a00 */
[----:B------:R-:W-:Y:S01]  /*56b0*/  BSSY B0, `(.L_x_1385) ;  /* 0x0000003000007945 */ /* 0x000fe20003800000 */
[----:B------:R-:W-:-:S03]  /*56c0*/  IMAD.IADD R37, R89, 0x1, R49 ;  /* 0x0000000159257824 */ /* 0x000fc600078e0231 */
[----:B--2---:R-:W-:Y:S05]  /*56d0*/  @!P3 BRA `(.L_x_1386) ;  /* 0x0000016800a4b947 */ /* 0x004fea0003800000 */
.L_x_1651:
[----:B------:R-:W-:Y:S05]  /*56e0*/  BSYNC B0 ;  /* 0x0000000000007941 */ /* 0x000fea0003800000 */
.L_x_1385:
[----:B------:R-:W-:Y:S01]  /*56f0*/  ISETP.GE.AND P3, PT, R19, R108, PT ;  /* 0x0000006c1300720c */ /* 0x000fe20003f66270 */
[----:B------:R-:W-:Y:S01]  /*5700*/  BSSY B0, `(.L_x_1387) ;  /* 0x0000026000007945 */ /* 0x000fe20003800000 */
[----:B------:R-:W-:Y:S02]  /*5710*/  IMAD R49, R49, 0x2, R26 ;  /* 0x0000000231317824 */ /* 0x000fe400078e021a */
[----:B------:R-:W-:-:S04]  /*5720*/  IMAD.WIDE R44, R28, 0x60, R68 ;  /* 0x000000601c2c7825 */ /* 0x000fc800078e0244 */
[----:B------:R-:W-:-:S05]  /*5730*/  IMAD R48, R37, 0x2, R26 ;  /* 0x0000000225307824 */ /* 0x000fca00078e021a */
[----:B------:R-:W-:Y:S05]  /*5740*/  @P3 BRA `(.L_x_1388) ;  /* 0x0000000000843947 */ /* 0x000fea0003800000 */
[----:B------:R-:W-:Y:S01]  /*5750*/  IMAD R39, R45, UR56, RZ ;  /* 0x000000382d277c24 */ /* 0x000fe2000f8e02ff */
[----:B------:R-:W-:Y:S01]  /*5760*/  ULDC UR4, c[0x0][0x320] ;  /* 0x0000c80000047ab9 */ /* 0x000fe20000000800 */
        /* <DEDUP_REMOVED lines=31> */
.L_x_1388:
[----:B------:R-:W-:Y:S05]  /*5960*/  BSYNC B0 ;  /* 0x0000000000007941 */ /* 0x000fea0003800000 */
.L_x_1387:
[----:B------:R-:W-:Y:S01]  /*5970*/  ISETP.GE.AND P3, PT, R227, R108, PT ;  /* 0x0000006ce300720c */ /* 0x000fe20003f66270 */
[----:B------:R-:W-:-:S12]  /*5980*/  BSSY B0, `(.L_x_1389) ;  /* 0x0000025000007945 */ /* 0x000fd80003800000 */
[----:B------:R-:W-:Y:S05]  /*5990*/  @P3 BRA `(.L_x_1390) ;  /* 0x00000000008c3947 */ /* 0x000fea0003800000 */
[----:B---3--:R-:W-:Y:S01]  /*59a0*/  IADD3 R39, P3, R44, 0x40, RZ ;  /* 0x000000402c277810 */ /* 0x008fe20007f7e0ff */
[----:B-1----:R-:W-:Y:S01]  /*59b0*/  IMAD.MOV.U32 R36, RZ, RZ, R14 ;  /* 0x000000ffff247224 */ /* 0x002fe200078e000e */
[----:B------:R-:W-:Y:S01]  /*59c0*/  ULDC UR4, c[0x0][0x320] ;  /* 0x0000c80000047ab9 */ /* 0x000fe20000000800 */
        /* <DEDUP_REMOVED lines=32> */
.L_x_1390:
[----:B------:R-:W-:Y:S05]  /*5bd0*/  BSYNC B0 ;  /* 0x0000000000007941 */ /* 0x000fea0003800000 */
.L_x_1389:
        /* <DEDUP_REMOVED lines=22> */
.L_x_1339:
[----:B------:R-:W-:Y:S01]  /*5d40*/  IMAD.MOV.U32 R3, RZ, RZ, RZ ;  /* 0x000000ffff037224 */ /* 0x000fe200078e00ff */
[----:B------:R-:W-:Y:S06]  /*5d50*/  @P0 BRA `(.L_x_1392) ;  /* 0x00000000000c0947 */ /* 0x000fec0003800000 */
[----:B------:R-:W1:Y:S01]  /*5d60*/  FENCE.VIEW.ASYNC.G ;  /* 0x00000000000073c6 */ /* 0x000e620000000100 */
[----:B------:R-:W-:Y:S05]  /*5d70*/  WARPSYNC.ALL ;  /* 0x0000000000007948 */ /* 0x000fea0003800000 */
[----:B-1----:R-:W-:Y:S06]  /*5d80*/  BAR.ARV 0xc, 0x180 ;  /* 0x0306000000007b1d */ /* 0x002fec0000002000 */
.L_x_1392:
        /* <DEDUP_REMOVED lines=32> */
.L_x_1394:
[----:B------:R-:W-:Y:S05]  /*5f90*/  BSYNC B0 ;  /* 0x0000000000007941 */ /* 0x000fea0003800000 */
.L_x_1393:
        /* <DEDUP_REMOVED lines=33> */
[----:B0-----:R-:W-:Y:S02]  /*61b0*/  CS2R R96, SRZ ;  /* 0x0000000000607805 */ /* 0x001fe4000001ff00 */
        /* <DEDUP_REMOVED lines=45> */
.L_x_1654:
        /* <DEDUP_REMOVED lines=26> */
.L_x_1398:
[----:B------:R-:W-:Y:S05]  /*6630*/  BSYNC B6 ;  /* 0x0000000000067941 */ /* 0x000fea0003800000 */
.L_x_1397:
        /* <DEDUP_REMOVED lines=12> */
.L_x_1402:
[----:B--2---:R2:W3:Y:S02]  /*6700*/  SYNCS.PHASECHK.TRANS64.TRYWAIT P0, [R18+URZ+0x32400], R3 ;  /* 0x03240003120075a7 */ /* 0x0044e4000800017f */
[----:B---3--:R-:W-:Y:S05]  /*6710*/  @!P0 NANOSLEEP.SYNCS 0x989680 ;  /* 0x009896800000895d */ /* 0x008fea0003900000 */
[----:B------:R-:W3:Y:S02]  /*6720*/  @!P0 SYNCS.PHASECHK.TRANS64 P0, [R18+URZ+0x32400], R3 ;  /* 0x03240003120085a7 */ /* 0x000ee4000800007f */
[----:B---3--:R-:W-:Y:S05]  /*6730*/  @!P0 BRA `(.L_x_1402) ;  /* 0xfffffffc00f08947 */ /* 0x008fea000383ffff */
.L_x_1401:
[----:B------:R-:W-:Y:S05]  /*6740*/  BSYNC B0 ;  /* 0x0000000000007941 */ /* 0x000fea0003800000 */
.L_x_1400:
[----:B------:R-:W-:Y:S05]  /*6750*/  BRA `(.L_x_1403) ;  /* 0x0000002000a87947 */ /* 0x000fea0003800000 */
.L_x_1399:
        /* <DEDUP_REMOVED lines=36> */
.L_x_1405:
[----:B------:R-:W-:Y:S05]  /*69a0*/  BSYNC B6 ;  /* 0x0000000000067941 */ /* 0x000fea0003800000 */
.L_x_1404:
[----:B------:R-:W-:Y:S01]  /*69b0*/  LEA.HI R29, R30, R29, RZ, 0x2 ;  /* 0x0000001d1e1d7211 */ /* 0x000fe200078f10ff */
[----:B------:R-:W-:Y:S01]  /*69c0*/  ULDC.U8 UR4, c[0x0][0x410] ;  /* 0x0001040000047ab9 */ /* 0x000fe20000000000 */
[----:B------:R-:W-:Y:S01]  /*69d0*/  BSSY B0, `(.L_x_1406) ;  /* 0x00001fa000007945 */ /* 0x000fe20003800000 */
[----:B------:R-:W-:Y:S02]  /*69e0*/  ISETP.NE.AND P0, PT, RZ, UR4, PT ;  /* 0x00000004ff007c0c */ /* 0x000fe4000bf05270 */
[----:B------:R-:W-:-:S04]  /*69f0*/  SHF.R.S32.HI R0, RZ, 0x1f, R29 ;  /* 0x0000001fff007819 */ /* 0x000fc8000001141d */
[----:B------:R-:W-:-:S04]  /*6a00*/  LEA.HI R0, R0, R19, RZ, 0x3 ;  /* 0x0000001300007211 */ /* 0x000fc800078f18ff */
[----:B------:R-:W-:Y:S01]  /*6a10*/  LOP3.LUT R4, R0, 0xfffffff8, RZ, 0xc0, !PT ;  /* 0xfffffff800047812 */ /* 0x000fe200078ec0ff */
[----:B------:R-:W-:-:S04]  /*6a20*/  IMAD R0, R41, 0x80, R19 ;  /* 0x0000008029007824 */ /* 0x000fc800078e0213 */
[----:B------:R-:W-:Y:S01]  /*6a30*/  IMAD.IADD R29, R19, 0x1, -R4 ;  /* 0x00000001131d7824 */ /* 0x000fe200078e0a04 */
[----:B------:R-:W-:Y:S06]  /*6a40*/  @!P0 BRA `(.L_x_1407) ;  /* 0x0000001000088947 */ /* 0x000fec0003800000 */
[----:B------:R-:W-:-:S03]  /*6a50*/  UMOV UR4, 0xffffffff ;  /* 0xffffffff00047882 */ /* 0x000fc60000000000 */
[----:B------:R-:W-:Y:S05]  /*6a60*/  BRA.DIV UR4, `(.L_x_1408) ;  /* 0x0000015604f87947 */ /* 0x000fea000b800000 */
[----:B------:R1:W2:Y:S04]  /*6a70*/  SHFL.IDX PT, R3, R28, RZ, 0x1c1f ;  /* 0x001c1fff1c037589 */ /* 0x0002a800000e0000 */
[----:B------:R1:W3:Y:S04]  /*6a80*/  SHFL.IDX PT, R20, R27, RZ, 0x1c1f ;  /* 0x001c1fff1b147589 */ /* 0x0002e800000e0000 */
[----:B------:R-:W4:Y:S04]  /*6a90*/  SHFL.IDX PT, R25, R25, RZ, 0x1c1f ;  /* 0x001c1fff19197589 */ /* 0x000f2800000e0000 */
[----:B-1----:R-:W0:Y:S02]  /*6aa0*/  SHFL.IDX PT, R26, R26, RZ, 0x1c1f ;  /* 0x001c1fff1a1a7589 */ /* 0x002e2400000e0000 */
.L_x_1660:
[----:B------:R-:W-:Y:S01]  /*6ab0*/  ULDC UR4, c[0x0][0x448] ;  /* 0x0001120000047ab9 */ /* 0x000fe20000000800 */
[C---:B------:R-:W-:Y:S01]  /*6ac0*/  IMAD.SHL.U32 R4, R29.reuse, 0x40, RZ ;  /* 0x000000401d047824 */ /* 0x040fe200078e00ff */
[----:B------:R-:W-:Y:S01]  /*6ad0*/  BSSY B1, `(.L_x_1409) ;  /* 0x000002a000017945 */ /* 0x000fe20003800000 */
[----:B------:R-:W-:Y:S01]  /*6ae0*/  IMAD R27, R154, UR4, RZ ;  /* 0x000000049a1b7c24 */ /* 0x000fe2000f8e02ff */
        /* <DEDUP_REMOVED lines=8> */
[----:B------:R-:W-:Y:S02]  /*6b70*/  SHF.R.U32.HI R7, RZ, 0x3, R5 ;  /* 0x00000003ff077819 */ /* 0x000fe40000011605 */
[----:B------:R-:W-:Y:S02]  /*6b80*/  LOP3.LUT R5, R4, 0xfffffffe, RZ, 0xc0, !PT ;  /* 0xfffffffe04057812 */ /* 0x000fe400078ec0ff */
[----:B------:R-:W-:-:S02]  /*6b90*/  LOP3.LUT R31, R6, R7, RZ, 0x3c, !PT ;  /* 0x00000007061f7212 */ /* 0x000fc400078e3cff */
[----:B------:R-:W-:Y:S01]  /*6ba0*/  CS2R R6, SRZ ;  /* 0x0000000000067805 */ /* 0x000fe2000001ff00 */
[----:B------:R-:W-:Y:S01]  /*6bb0*/  IMAD.IADD R0, R228, 0x1, -R5 ;  /* 0x00000001e4007824 */ /* 0x000fe200078e0a05 */
[----:B------:R-:W-:-:S04]  /*6bc0*/  CS2R R4, SRZ ;  /* 0x0000000000047805 */ /* 0x000fc8000001ff00 */
[----:B------:R-:W-:Y:S01]  /*6bd0*/  SHF.L.U32 R29, R0, 0x1f, RZ ;  /* 0x0000001f001d7819 */ /* 0x000fe200000006ff */
[----:B------:R-:W-:Y:S06]  /*6be0*/  @P1 BRA `(.L_x_1410) ;  /* 0x0000000000601947 */ /* 0x000fec0003800000 */
[----:B------:R-:W-:Y:S01]  /*6bf0*/  ULDC UR4, c[0x0][0x3f4] ;  /* 0x0000fd0000047ab9 */ /* 0x000fe20000000800 */
[----:B------:R-:W-:Y:S01]  /*6c00*/  SHF.R.S32.HI R7, RZ, 0x1f, R202 ;  /* 0x0000001fff077819 */ /* 0x000fe200000114ca */
[----:B---3--:R-:W-:Y:S01]  /*6c10*/  IMAD.MOV.U32 R4, RZ, RZ, R20 ;  /* 0x000000ffff047224 */ /* 0x008fe200078e0014 */
[----:B------:R-:W-:Y:S01]  /*6c20*/  ISETP.GE.AND P3, PT, R22, UR4, PT ;  /* 0x0000000416007c0c */ /* 0x000fe2000bf66270 */
[----:B--2---:R-:W-:Y:S01]  /*6c30*/  IMAD.MOV.U32 R5, RZ, RZ, R3 ;  /* 0x000000ffff057224 */ /* 0x004fe200078e0003 */
[C---:B------:R-:W-:Y:S01]  /*6c40*/  ISETP.GE.AND P4, PT, R202.reuse, UR4, PT ;  /* 0x00000004ca007c0c */ /* 0x040fe2000bf86270 */
[C---:B------:R-:W-:Y:S01]  /*6c50*/  IMAD.SHL.U32 R15, R202.reuse, 0x2, RZ ;  /* 0x00000002ca0f7824 */ /* 0x040fe200078e00ff */
[----:B------:R-:W-:Y:S02]  /*6c60*/  CS2R R8, SRZ ;  /* 0x0000000000087805 */ /* 0x000fe4000001ff00 */
[----:B------:R-:W-:Y:S01]  /*6c70*/  SHF.L.U64.HI R28, R202, 0x1, R7 ;  /* 0x00000001ca1c7819 */ /* 0x000fe20000010207 */
[----:B0-----:R-:W-:-:S02]  /*6c80*/  IMAD.MOV.U32 R6, RZ, RZ, R26 ;  /* 0x000000ffff067224 */ /* 0x001fc400078e001a */
[----:B----4-:R-:W-:-:S04]  /*6c90*/  IMAD.MOV.U32 R7, RZ, RZ, R25 ;  /* 0x000000ffff077224 */ /* 0x010fc800078e0019 */
[----:B------:R-:W-:Y:S02]  /*6ca0*/  @!P3 IMAD.WIDE R4, R22, 0x2, R4 ;  /* 0x000000021604b825 */ /* 0x000fe400078e0204 */
[-C--:B------:R-:W-:Y:S02]  /*6cb0*/  @!P4 IADD3 R12, P1, R20, R15.reuse, RZ ;  /* 0x0000000f140cc210 */ /* 0x080fe40007f3e0ff */
[----:B------:R-:W-:Y:S01]  /*6cc0*/  @!P4 IADD3 R14, P2, R26, R15, RZ ;  /* 0x0000000f1a0ec210 */ /* 0x000fe20007f5e0ff */
[----:B------:R0:W5:Y:S01]  /*6cd0*/  @!P3 LD.E.64 R8, desc[UR60][R4.64] ;  /* 0x0000003c0408b980 */ /* 0x000162000c101b00 */
[----:B------:R-:W-:Y:S01]  /*6ce0*/  @!P3 IMAD.WIDE R20, R22, 0x2, R6 ;  /* 0x000000021614b825 */ /* 0x000fe200078e0206 */
[----:B------:R-:W-:Y:S02]  /*6cf0*/  CS2R R10, SRZ ;  /* 0x00000000000a7805 */ /* 0x000fe4000001ff00 */
[----:B------:R-:W-:Y:S01]  /*6d00*/  CS2R R6, SRZ ;  /* 0x0000000000067805 */ /* 0x000fe2000001ff00 */
[----:B------:R-:W-:-:S02]  /*6d10*/  @!P4 IMAD.X R13, R3, 0x1, R28, P1 ;  /* 0x00000001030dc824 */ /* 0x000fc400008e061c */
[----:B------:R-:W-:Y:S01]  /*6d20*/  @!P4 IMAD.X R15, R25, 0x1, R28, P2 ;  /* 0x00000001190fc824 */ /* 0x000fe200010e061c */
[----:B0-----:R-:W-:Y:S02]  /*6d30*/  CS2R R4, SRZ ;  /* 0x0000000000047805 */ /* 0x001fe4000001ff00 */
[----:B------:R1:W5:Y:S04]  /*6d40*/  @!P4 LD.E.64 R10, desc[UR60][R12.64] ;  /* 0x0000003c0c0ac980 */ /* 0x000368000c101b00 */
[----:B------:R1:W5:Y:S04]  /*6d50*/  @!P4 LD.E.64 R6, desc[UR60][R14.64] ;  /* 0x0000003c0e06c980 */ /* 0x000368000c101b00 */
[----:B------:R1:W5:Y:S02]  /*6d60*/  @!P3 LD.E.64 R4, desc[UR60][R20.64] ;  /* 0x0000003c1404b980 */ /* 0x000364000c101b00 */
.L_x_1410:
[----:B------:R-:W-:Y:S05]  /*6d70*/  BSYNC B1 ;  /* 0x0000000000017941 */ /* 0x000fea0003800000 */
.L_x_1409:
[----:B------:R-:W4:Y:S01]  /*6d80*/  SYNCS.PHASECHK.TRANS64.TRYWAIT P1, [R18+URZ+0x32400], R29 ;  /* 0x0324001d120075a7 */ /* 0x000f22000802017f */
[----:B------:R-:W-:Y:S01]  /*6d90*/  IMAD R31, R218, 0x200, R31 ;  /* 0x00000200da1f7824 */ /* 0x000fe200078e021f */
[----:B-----5:R-:W-:Y:S01]  /*6da0*/  SHF.R.U64 R35, R8, 0x10, R9 ;  /* 0x0000001008237819 */ /* 0x020fe20000001209 */
[----:B------:R-:W-:Y:S01]  /*6db0*/  IMAD.MOV.U32 R33, RZ, RZ, R8 ;  /* 0x000000ffff217224 */ /* 0x000fe200078e0008 */
[--C-:B------:R-:W-:Y:S01]  /*6dc0*/  SHF.R.U64 R36, R10, 0x10, R11.reuse ;  /* 0x000000100a247819 */ /* 0x100fe2000000120b */
[----:B------:R-:W-:Y:S01]  /*6dd0*/  IMAD R8, R31, 0x2, R18 ;  /* 0x000000021f087824 */ /* 0x000fe200078e0212 */
[--C-:B-1----:R-:W-:Y:S01]  /*6de0*/  SHF.R.U32.HI R15, RZ, 0x10, R11.reuse ;  /* 0x00000010ff0f7819 */ /* 0x102fe2000001160b */
[----:B0-----:R-:W-:Y:S01]  /*6df0*/  IMAD.MOV.U32 R13, RZ, RZ, R11 ;  /* 0x000000ffff0d7224 */ /* 0x001fe200078e000b */
[--C-:B------:R-:W-:Y:S01]  /*6e00*/  SHF.R.U32.HI R14, RZ, 0x10, R9.reuse ;  /* 0x00000010ff0e7819 */ /* 0x100fe20000011609 */
[----:B------:R-:W-:Y:S01]  /*6e10*/  IMAD.MOV.U32 R12, RZ, RZ, R9 ;  /* 0x000000ffff0c7224 */ /* 0x000fe200078e0009 */
[--C-:B------:R-:W-:Y:S01]  /*6e20*/  SHF.R.U64 R37, R4, 0x10, R5.reuse ;  /* 0x0000001004257819 */ /* 0x100fe20000001205 */
[--C-:B------:R-:W-:Y:S01]  /*6e30*/  IMAD.MOV.U32 R11, RZ, RZ, R5.reuse ;  /* 0x000000ffff0b7224 */ /* 0x100fe200078e0005 */
[----:B---3--:R-:W-:Y:S01]  /*6e40*/  SHF.R.U32.HI R20, RZ, 0x10, R5 ;  /* 0x00000010ff147819 */ /* 0x008fe20000011605 */
[----:B------:R-:W-:Y:S01]  /*6e50*/  IMAD.MOV.U32 R34, RZ, RZ, R10 ;  /* 0x000000ffff227224 */ /* 0x000fe200078e000a */
[----:B------:R-:W-:Y:S01]  /*6e60*/  VIMNMX R10, R27, 0x80, PT ;  /* 0x000000801b0a7848 */ /* 0x000fe20003fe0100 */
[----:B------:R-:W-:Y:S01]  /*6e70*/  IMAD.MOV.U32 R9, RZ, RZ, R4 ;  /* 0x000000ffff097224 */ /* 0x000fe200078e0004 */
[----:B------:R-:W-:Y:S01]  /*6e80*/  BSSY B1, `(.L_x_1411) ;  /* 0x0000011000017945 */ /* 0x000fe20003800000 */
[----:B------:R-:W-:Y:S01]  /*6e90*/  IMAD.MOV.U32 R31, RZ, RZ, R6 ;  /* 0x000000ffff1f7224 */ /* 0x000fe200078e0006 */
[--C-:B------:R-:W-:Y:S01]  /*6ea0*/  SHF.R.U64 R6, R6, 0x10, R7.reuse ;  /* 0x0000001006067819 */ /* 0x100fe20000001207 */
[--C-:B------:R-:W-:Y:S01]  /*6eb0*/  IMAD.MOV.U32 R5, RZ, RZ, R7.reuse ;  /* 0x000000ffff057224 */ /* 0x100fe200078e0007 */
[----:B------:R-:W-:Y:S01]  /*6ec0*/  SHF.R.U32.HI R7, RZ, 0x10, R7 ;  /* 0x00000010ff077819 */ /* 0x000fe20000011607 */
[C---:B------:R-:W-:Y:S01]  /*6ed0*/  VIADD R4, R8.reuse, 0x18400 ;  /* 0x0001840008047836 */ /* 0x040fe20000000000 */
[----:B------:R-:W-:Y:S01]  /*6ee0*/  PRMT R33, R33, 0x5410, R12 ;  /* 0x0000541021217816 */ /* 0x000fe2000000000c */
[----:B--2---:R-:W-:Y:S01]  /*6ef0*/  VIADD R3, R8, 0x18440 ;  /* 0x0001844008037836 */ /* 0x004fe20000000000 */
        /* <DEDUP_REMOVED lines=8> */
[----:B----4-:R-:W-:Y:S06]  /*6f80*/  @!P1 BRA `(.L_x_1412) ;  /* 0x0000015400249947 */ /* 0x010fec0003800000 */
.L_x_1661:
[----:B------:R-:W-:Y:S05]  /*6f90*/  BSYNC B1 ;  /* 0x0000000000017941 */ /* 0x000fea0003800000 */
.L_x_1411:
        /* <DEDUP_REMOVED lines=17> */
[CC--:B------:R-:W-:Y:S01]  /*70b0*/  FMUL.FTZ R28, R4.reuse, R15.reuse ;  /* 0x0000000f041c7220 */ /* 0x0c0fe20000410000 */
[----:B------:R-:W-:Y:S01]  /*70c0*/  FMUL.FTZ R4, R4, R14 ;  /* 0x0000000e04047220 */ /* 0x000fe20000410000 */
[--C-:B------:R-:W-:Y:S02]  /*70d0*/  HADD2.F32 R12, -RZ, R6.reuse.H0_H0 ;  /* 0x20000006ff0c7230 */ /* 0x100fe40000004100 */
[----:B------:R-:W-:Y:S02]  /*70e0*/  HADD2.F32 R13, -RZ, R7.H0_H0 ;  /* 0x20000007ff0d7230 */ /* 0x000fe40000004100 */
[----:B------:R-:W-:Y:S01]  /*70f0*/  FMUL.FTZ R30, R5, R26 ;  /* 0x0000001a051e7220 */ /* 0x000fe20000410000 */
        /* <DEDUP_REMOVED lines=17> */
[----:B------:R-:W-:Y:S01]  /*7210*/  FFMA.FTZ R7, R13, R4, -R26 ;  /* 0x000000040d077223 */ /* 0x000fe2000001081a */
[----:B------:R-:W-:Y:S01]  /*7220*/  F2FP.F16.F32.PACK_AB R4, R15, R28 ;  /* 0x0000001c0f04723e */ /* 0x000fe200000000ff */
[----:B------:R-:W-:Y:S01]  /*7230*/  FFMA.FTZ R14, R13, R14, R25 ;  /* 0x0000000e0d0e7223 */ /* 0x000fe20000010019 */
[----:B------:R-:W-:Y:S02]  /*7240*/  F2FP.F16.F32.PACK_AB R5, R11, R30 ;  /* 0x0000001e0b05723e */ /* 0x000fe400000000ff */
[----:B------:R-:W-:-:S02]  /*7250*/  F2FP.F16.F32.PACK_AB R6, R9, R6 ;  /* 0x000000060906723e */ /* 0x000fc400000000ff */
[----:B------:R-:W-:-:S05]  /*7260*/  F2FP.F16.F32.PACK_AB R7, R14, R7 ;  /* 0x000000070e07723e */ /* 0x000fca00000000ff */
[----:B------:R0:W-:Y:S02]  /*7270*/  STS.128 [R8+0x18400], R4 ;  /* 0x0184000408007388 */ /* 0x0001e40000000c00 */
.L_x_1416:
[----:B------:R-:W-:Y:S05]  /*7280*/  BSYNC B2 ;  /* 0x0000000000027941 */ /* 0x000fea0003800000 */
.L_x_1415:
        /* <DEDUP_REMOVED lines=38> */
[----:B------:R1:W-:Y:S02]  /*74f0*/  STS.128 [R3], R4 ;  /* 0x0000000403007388 */ /* 0x0003e40000000c00 */
.L_x_1414:
[----:B------:R-:W-:Y:S05]  /*7500*/  BSYNC B1 ;  /* 0x0000000000017941 */ /* 0x000fea0003800000 */
.L_x_1413:
        /* <DEDUP_REMOVED lines=44> */
[----:B------:R0:W-:Y:S02]  /*77d0*/  STS.128 [R8+0x1a400], R4 ;  /* 0x01a4000408007388 */ /* 0x0001e40000000c00 */
.L_x_1419:
[----:B------:R-:W-:Y:S05]  /*77e0*/  BSYNC B1 ;  /* 0x0000000000017941 */ /* 0x000fea0003800000 */
.L_x_1418:
[----:B------:R-:W-:Y:S05]  /*77f0*/  @P1 BRA `(.L_x_1417) ;  /* 0x00000010005c1947 */ /* 0x000fea0003800000 */
[----:B0-----:R-:W0:Y:S01]  /*7800*/  LDS.128 R4, [R3+0x2000] ;  /* 0x0020000003047984 */ /* 0x001e220000000c00 */
        /* <DEDUP_REMOVED lines=36> */
[----:B------:R3:W-:Y:S01]  /*7a50*/  STS.128 [R3+0x2000], R4 ;  /* 0x0020000403007388 */ /* 0x0007e20000000c00 */
[----:B------:R-:W-:Y:S05]  /*7a60*/  BRA `(.L_x_1417) ;  /* 0x0000000c00c07947 */ /* 0x000fea0003800000 */
.L_x_1407:
[----:B------:R-:W-:-:S03]  /*7a70*/  UMOV UR4, 0xffffffff ;  /* 0xffffffff00047882 */ /* 0x000fc60000000000 */
[----:B------:R-:W-:Y:S05]  /*7a80*/  BRA.DIV UR4, `(.L_x_1420) ;  /* 0x0000014a04787947 */ /* 0x000fea000b800000 */
[----:B------:R1:W2:Y:S04]  /*7a90*/  SHFL.IDX PT, R3, R28, RZ, 0x1c1f ;  /* 0x001c1fff1c037589 */ /* 0x0002a800000e0000 */
[----:B------:R1:W3:Y:S04]  /*7aa0*/  SHFL.IDX PT, R20, R27, RZ, 0x1c1f ;  /* 0x001c1fff1b147589 */ /* 0x0002e800000e0000 */
[----:B------:R1:W4:Y:S04]  /*7ab0*/  SHFL.IDX PT, R21, R25, RZ, 0x1c1f ;  /* 0x001c1fff19157589 */ /* 0x00032800000e0000 */
[----:B------:R1:W0:Y:S02]  /*7ac0*/  SHFL.IDX PT, R14, R26, RZ, 0x1c1f ;  /* 0x001c1fff1a0e7589 */ /* 0x00022400000e0000 */
.L_x_1667:
[----:B------:R-:W-:Y:S01]  /*7ad0*/  ULDC UR4, c[0x0][0x448] ;  /* 0x0001120000047ab9 */ /* 0x000fe20000000800 */
[----:B------:R-:W-:Y:S01]  /*7ae0*/  LEA.HI R4, R228, R228, RZ, 0x1 ;  /* 0x000000e4e4047211 */ /* 0x000fe200078f08ff */
[----:B-1----:R-:W-:Y:S01]  /*7af0*/  IMAD R25, R154, UR4, RZ ;  /* 0x000000049a197c24 */ /* 0x002fe2000f8e02ff */
[----:B------:R-:W-:Y:S01]  /*7b00*/  BSSY B1, `(.L_x_1421) ;  /* 0x0000018000017945 */ /* 0x000fe20003800000 */
[----:B------:R-:W-:Y:S02]  /*7b10*/  CS2R R6, SRZ ;  /* 0x0000000000067805 */ /* 0x000fe4000001ff00 */
[----:B------:R-:W-:Y:S02]  /*7b20*/  LOP3.LUT R5, R4, 0xfffffffe, RZ, 0xc0, !PT ;  /* 0xfffffffe04057812 */ /* 0x000fe400078ec0ff */
[----:B------:R-:W-:Y:S02]  /*7b30*/  CS2R R10, SRZ ;  /* 0x00000000000a7805 */ /* 0x000fe4000001ff00 */
[----:B------:R-:W-:Y:S01]  /*7b40*/  ISETP.GE.AND P0, PT, R0, R25, PT ;  /* 0x000000190000720c */ /* 0x000fe20003f06270 */
[----:B------:R-:W-:Y:S01]  /*7b50*/  IMAD R25, R41, -0x80, R25 ;  /* 0xffffff8029197824 */ /* 0x000fe200078e0219 */
[----:B------:R-:W-:Y:S01]  /*7b60*/  CS2R R8, SRZ ;  /* 0x0000000000087805 */ /* 0x000fe2000001ff00 */
[----:B------:R-:W-:Y:S01]  /*7b70*/  IMAD.IADD R0, R228, 0x1, -R5 ;  /* 0x00000001e4007824 */ /* 0x000fe200078e0a05 */
[----:B------:R-:W-:-:S04]  /*7b80*/  CS2R R4, SRZ ;  /* 0x0000000000047805 */ /* 0x000fc8000001ff00 */
[----:B------:R-:W-:-:S05]  /*7b90*/  SHF.L.U32 R27, R0, 0x1f, RZ ;  /* 0x0000001f001b7819 */ /* 0x000fca00000006ff */
[----:B------:R-:W-:Y:S05]  /*7ba0*/  @P0 BRA `(.L_x_1422) ;  /* 0x0000000000340947 */ /* 0x000fea0003800000 */
[----:B------:R-:W-:Y:S01]  /*7bb0*/  ULDC UR4, c[0x0][0x3f4] ;  /* 0x0000fd0000047ab9 */ /* 0x000fe20000000800 */
[C---:B------:R-:W-:Y:S01]  /*7bc0*/  IMAD.SHL.U32 R15, R16.reuse, 0x2, RZ ;  /* 0x00000002100f7824 */ /* 0x040fe200078e00ff */
[----:B------:R-:W-:Y:S02]  /*7bd0*/  ISETP.GE.AND P2, PT, R16, UR4, PT ;  /* 0x0000000410007c0c */ /* 0x000fe4000bf46270 */
[----:B------:R-:W-:Y:S02]  /*7be0*/  SHF.R.S32.HI R7, RZ, 0x1f, R16 ;  /* 0x0000001fff077819 */ /* 0x000fe40000011410 */
[-C--:B---3--:R-:W-:Y:S02]  /*7bf0*/  IADD3 R12, P0, R20, R15.reuse, RZ ;  /* 0x0000000f140c7210 */ /* 0x088fe40007f1e0ff */
[----:B------:R-:W-:Y:S02]  /*7c00*/  SHF.L.U64.HI R6, R16, 0x1, R7 ;  /* 0x0000000110067819 */ /* 0x000fe40000010207 */
[----:B0-----:R-:W-:-:S03]  /*7c10*/  IADD3 R14, P1, R14, R15, RZ ;  /* 0x0000000f0e0e7210 */ /* 0x001fc60007f3e0ff */
[--C-:B--2---:R-:W-:Y:S02]  /*7c20*/  IMAD.X R13, R3, 0x1, R6.reuse, P0 ;  /* 0x00000001030d7824 */ /* 0x104fe400000e0606 */
[----:B----4-:R-:W-:Y:S01]  /*7c30*/  IMAD.X R15, R21, 0x1, R6, P1 ;  /* 0x00000001150f7824 */ /* 0x010fe200008e0606 */
[----:B------:R-:W-:Y:S01]  /*7c40*/  CS2R R6, SRZ ;  /* 0x0000000000067805 */ /* 0x000fe2000001ff00 */
[----:B------:R-:W-:Y:S06]  /*7c50*/  @P2 BRA `(.L_x_1422) ;  /* 0x0000000000082947 */ /* 0x000fec0003800000 */
[----:B------:R1:W5:Y:S04]  /*7c60*/  LD.E.128 R8, desc[UR60][R12.64] ;  /* 0x0000003c0c087980 */ /* 0x000368000c101d00 */
[----:B------:R1:W5:Y:S02]  /*7c70*/  LD.E.128 R4, desc[UR60][R14.64] ;  /* 0x0000003c0e047980 */ /* 0x000364000c101d00 */
.L_x_1422:
[----:B------:R-:W-:Y:S05]  /*7c80*/  BSYNC B1 ;  /* 0x0000000000017941 */ /* 0x000fea0003800000 */
.L_x_1421:
[----:B------:R-:W3:Y:S01]  /*7c90*/  SYNCS.PHASECHK.TRANS64.TRYWAIT P1, [R18+URZ+0x32400], R27 ;  /* 0x0324001b120075a7 */ /* 0x000ee2000802017f */
[--C-:B-1---5:R-:W-:Y:S01]  /*7ca0*/  IMAD.MOV.U32 R12, RZ, RZ, R9.reuse ;  /* 0x000000ffff0c7224 */ /* 0x122fe200078e0009 */
[--C-:B------:R-:W-:Y:S01]  /*7cb0*/  SHF.R.U64 R43, R8, 0x10, R9.reuse ;  /* 0x00000010082b7819 */ /* 0x100fe20000001209 */
[----:B------:R-:W-:Y:S01]  /*7cc0*/  IMAD.MOV.U32 R41, RZ, RZ, R10 ;  /* 0x000000ffff297224 */ /* 0x000fe200078e000a */
[----:B0-----:R-:W-:Y:S01]  /*7cd0*/  SHF.R.U32.HI R13, RZ, 0x10, R9 ;  /* 0x00000010ff0d7819 */ /* 0x001fe20000011609 */
[----:B------:R-:W-:Y:S01]  /*7ce0*/  IMAD.MOV.U32 R42, RZ, RZ, R8 ;  /* 0x000000ffff2a7224 */ /* 0x000fe200078e0008 */
[--C-:B------:R-:W-:Y:S01]  /*7cf0*/  SHF.R.U64 R44, R10, 0x10, R11.reuse ;  /* 0x000000100a2c7819 */ /* 0x100fe2000000120b */
[--C-:B------:R-:W-:Y:S01]  /*7d00*/  IMAD.MOV.U32 R9, RZ, RZ, R11.reuse ;  /* 0x000000ffff097224 */ /* 0x100fe200078e000b */
[----:B------:R-:W-:Y:S01]  /*7d10*/  SHF.R.U32.HI R10, RZ, 0x10, R11 ;  /* 0x00000010ff0a7819 */ /* 0x000fe2000001160b */
[----:B------:R-:W-:Y:S01]  /*7d20*/  IMAD.MOV.U32 R40, RZ, RZ, R4 ;  /* 0x000000ffff287224 */ /* 0x000fe200078e0004 */
[--C-:B------:R-:W-:Y:S01]  /*7d30*/  SHF.R.U64 R45, R4, 0x10, R5.reuse ;  /* 0x00000010042d7819 */ /* 0x100fe20000001205 */
[--C-:B------:R-:W-:Y:S01]  /*7d40*/  IMAD.MOV.U32 R8, RZ, RZ, R5.reuse ;  /* 0x000000ffff087224 */ /* 0x100fe200078e0005 */
[----:B------:R-:W-:Y:S01]  /*7d50*/  SHF.R.U32.HI R11, RZ, 0x10, R5 ;  /* 0x00000010ff0b7819 */ /* 0x000fe20000011605 */
[----:B------:R-:W-:Y:S01]  /*7d60*/  IMAD.MOV.U32 R39, RZ, RZ, R6 ;  /* 0x000000ffff277224 */ /* 0x000fe200078e0006 */
[--C-:B------:R-:W-:Y:S01]  /*7d70*/  SHF.R.U64 R46, R6, 0x10, R7.reuse ;  /* 0x00000010062e7819 */ /* 0x100fe20000001207 */
[--C-:B------:R-:W-:Y:S01]  /*7d80*/  IMAD.MOV.U32 R5, RZ, RZ, R7.reuse ;  /* 0x000000ffff057224 */ /* 0x100fe200078e0007 */
[----:B--2---:R-:W0:Y:S01]  /*7d90*/  LDC R3, c[0x0][0x3f4] ;  /* 0x0000fd00ff037b82 */ /* 0x004e220000000800 */
[----:B------:R-:W-:Y:S01]  /*7da0*/  VIMNMX R4, R25, 0x80, PT ;  /* 0x0000008019047848 */ /* 0x000fe20003fe0100 */
        /* <DEDUP_REMOVED lines=14> */
[----:B---3--:R-:W-:-:S12]  /*7e90*/  @!P1 BRA `(.L_x_1424) ;  /* 0x0000014400e49947 */ /* 0x008fd80003800000 */
.L_x_1668:
[----:B------:R-:W-:Y:S05]  /*7ea0*/  BSYNC B1 ;  /* 0x0000000000017941 */ /* 0x000fea0003800000 */
.L_x_1423:
[----:B------:R-:W-:Y:S01]  /*7eb0*/  BSSY B1, `(.L_x_1425) ;  /* 0x0000059000017945 */ /* 0x000fe20003800000 */
[----:B------:R-:W-:-:S03]  /*7ec0*/  LOP3.LUT R12, R12, 0x38, RZ, 0xc0, !PT ;  /* 0x000000380c0c7812 */ /* 0x000fc600078ec0ff */
[----:B------:R-:W-:Y:S05]  /*7ed0*/  @P2 BRA `(.L_x_1426) ;  /* 0x0000000400582947 */ /* 0x000fea0003800000 */
[----:B------:R-:W-:Y:S02]  /*7ee0*/  IMAD.SHL.U32 R3, R29, 0x40, RZ ;  /* 0x000000401d037824 */ /* 0x000fe400078e00ff */
[----:B------:R-:W-:Y:S02]  /*7ef0*/  HADD2.F32 R28, -RZ, R40.H0_H0 ;  /* 0x20000028ff1c7230 */ /* 0x000fe40000004100 */
[----:B0-----:R-:W-:Y:S01]  /*7f00*/  HADD2.F32 R27, -RZ, R42.H0_H0 ;  /* 0x2000002aff1b7230 */ /* 0x001fe20000004100 */
[----:B------:R-:W-:Y:S01]  /*7f10*/  LOP3.LUT R5, R3, 0x1c0, RZ, 0xc0, !PT ;  /* 0x000001c003057812 */ /* 0x000fe200078ec0ff */
[----:B------:R-:W-:-:S03]  /*7f20*/  HADD2.F32 R29, -RZ, R45.H0_H0 ;  /* 0x2000002dff1d7230 */ /* 0x000fc60000004100 */
[----:B------:R-:W-:Y:S02]  /*7f30*/  LOP3.LUT R3, R5, 0x38, R16, 0xf8, !PT ;  /* 0x0000003805037812 */ /* 0x000fe400078ef810 */
[----:B------:R-:W-:-:S04]  /*7f40*/  SHF.R.U32.HI R4, RZ, 0x3, R5 ;  /* 0x00000003ff047819 */ /* 0x000fc80000011605 */
[----:B------:R-:W-:-:S05]  /*7f50*/  LOP3.LUT R3, R3, R4, RZ, 0x3c, !PT ;  /* 0x0000000403037212 */ /* 0x000fca00078e3cff */
[----:B------:R-:W-:-:S04]  /*7f60*/  IMAD R3, R218, 0x200, R3 ;  /* 0x00000200da037824 */ /* 0x000fc800078e0203 */
[----:B------:R-:W-:Y:S01]  /*7f70*/  IMAD R37, R3, 0x2, R18 ;  /* 0x0000000203257824 */ /* 0x000fe200078e0212 */
[----:B------:R-:W-:-:S04]  /*7f80*/  LOP3.LUT R3, R4, R12, R5, 0x1e, !PT ;  /* 0x0000000c04037212 */ /* 0x000fc800078e1e05 */
[----:B------:R-:W0:Y:S01]  /*7f90*/  LDS.128 R4, [R37+0x18400] ;  /* 0x0184000025047984 */ /* 0x000e220000000c00 */
[----:B------:R-:W-:-:S04]  /*7fa0*/  IMAD R3, R218, 0x200, R3 ;  /* 0x00000200da037824 */ /* 0x000fc800078e0203 */
[----:B------:R-:W-:-:S05]  /*7fb0*/  IMAD R38, R3, 0x2, R18 ;  /* 0x0000000203267824 */ /* 0x000fca00078e0212 */
[----:B------:R-:W1:Y:S01]  /*7fc0*/  LDS.128 R8, [R38+0x18400] ;  /* 0x0184000026087984 */ /* 0x000e620000000c00 */
[--C-:B0-----:R-:W-:Y:S02]  /*7fd0*/  HADD2.F32 R3, -RZ, R4.reuse.H0_H0 ;  /* 0x20000004ff037230 */ /* 0x101fe40000004100 */
[----:B------:R-:W-:Y:S02]  /*7fe0*/  HADD2.F32 R4, -RZ, R4.H1_H1 ;  /* 0x30000004ff047230 */ /* 0x000fe40000004100 */
[--C-:B------:R-:W-:Y:S02]  /*7ff0*/  HADD2.F32 R13, -RZ, R5.reuse.H0_H0 ;  /* 0x20000005ff0d7230 */ /* 0x100fe40000004100 */
[----:B------:R-:W-:Y:S02]  /*8000*/  HADD2.F32 R5, -RZ, R5.H1_H1 ;  /* 0x30000005ff057230 */ /* 0x000fe40000004100 */
[----:B------:R-:W-:Y:S02]  /*8010*/  HADD2.F32 R14, -RZ, R6.H0_H0 ;  /* 0x20000006ff0e7230 */ /* 0x000fe40000004100 */
[----:B-1----:R-:W-:-:S02]  /*8020*/  HADD2.F32 R20, -RZ, R8.H0_H0 ;  /* 0x20000008ff147230 */ /* 0x002fc40000004100 */
[----:B------:R-:W-:Y:S02]  /*8030*/  HADD2.F32 R8, -RZ, R8.H1_H1 ;  /* 0x30000008ff087230 */ /* 0x000fe40000004100 */
[--C-:B----4-:R-:W-:Y:S02]  /*8040*/  HADD2.F32 R21, -RZ, R9.reuse.H0_H0 ;  /* 0x20000009ff157230 */ /* 0x110fe40000004100 */
[C---:B------:R-:W-:Y:S01]  /*8050*/  FMUL.FTZ R30, R20.reuse, R28 ;  /* 0x0000001c141e7220 */ /* 0x040fe20000410000 */
[----:B------:R-:W-:Y:S01]  /*8060*/  FMUL.FTZ R20, R20, R27 ;  /* 0x0000001b14147220 */ /* 0x000fe20000410000 */
[----:B------:R-:W-:Y:S01]  /*8070*/  FMUL.FTZ R33, R8, R29 ;  /* 0x0000001d08217220 */ /* 0x000fe20000410000 */
[----:B------:R-:W-:Y:S02]  /*8080*/  HADD2.F32 R9, -RZ, R9.H1_H1 ;  /* 0x30000009ff097230 */ /* 0x000fe40000004100 */
[----:B------:R-:W-:Y:S01]  /*8090*/  FFMA.FTZ R31, R3, R27, -R30 ;  /* 0x0000001b031f7223 */ /* 0x000fe2000001081e */
[----:B------:R-:W-:-:S02]  /*80a0*/  HADD2.F32 R27, -RZ, R43.H0_H0 ;  /* 0x2000002bff1b7230 */ /* 0x000fc40000004100 */
[----:B------:R-:W-:Y:S01]  /*80b0*/  FFMA.FTZ R28, R3, R28, R20 ;  /* 0x0000001c031c7223 */ /* 0x000fe20000010014 */
[----:B------:R-:W-:Y:S02]  /*80c0*/  HADD2.F32 R30, -RZ, R40.H1_H1 ;  /* 0x30000028ff1e7230 */ /* 0x000fe40000004100 */
[----:B------:R-:W-:Y:S02]  /*80d0*/  HADD2.F32 R20, -RZ, R42.H1_H1 ;  /* 0x3000002aff147230 */ /* 0x000fe40000004100 */
[-C--:B------:R-:W-:Y:S01]  /*80e0*/  FMUL.FTZ R3, R8, R27.reuse ;  /* 0x0000001b08037220 */ /* 0x080fe20000410000 */
[----:B------:R-:W-:Y:S02]  /*80f0*/  HADD2.F32 R8, -RZ, R45.H1_H1 ;  /* 0x3000002dff087230 */ /* 0x000fe40000004100 */
[C---:B------:R-:W-:Y:S01]  /*8100*/  FMUL.FTZ R34, R21.reuse, R30 ;  /* 0x0000001e15227220 */ /* 0x040fe20000410000 */
[C---:B------:R-:W-:Y:S01]  /*8110*/  FFMA.FTZ R32, R4.reuse, R27, -R33 ;  /* 0x0000001b04207223 */ /* 0x040fe20000010821 */
[----:B------:R-:W-:Y:S01]  /*8120*/  FMUL.FTZ R21, R21, R20 ;  /* 0x0000001415157220 */ /* 0x000fe20000410000 */
[----:B------:R-:W-:Y:S01]  /*8130*/  FFMA.FTZ R29, R4, R29, R3 ;  /* 0x0000001d041d7223 */ /* 0x000fe20000010003 */
[----:B------:R-:W-:-:S02]  /*8140*/  HADD2.F32 R4, -RZ, R43.H1_H1 ;  /* 0x3000002bff047230 */ /* 0x000fc40000004100 */
[C---:B------:R-:W-:Y:S01]  /*8150*/  FFMA.FTZ R34, R13.reuse, R20, -R34 ;  /* 0x000000140d227223 */ /* 0x040fe20000010822 */
[----:B------:R-:W-:Y:S01]  /*8160*/  FFMA.FTZ R30, R13, R30, R21 ;  /* 0x0000001e0d1e7223 */ /* 0x000fe20000010015 */
[--C-:B------:R-:W-:Y:S02]  /*8170*/  HADD2.F32 R25, -RZ, R10.reuse.H0_H0 ;  /* 0x2000000aff197230 */ /* 0x100fe40000004100 */
[C---:B------:R-:W-:Y:S01]  /*8180*/  FMUL.FTZ R20, R9.reuse, R8 ;  /* 0x0000000809147220 */ /* 0x040fe20000410000 */
[----:B------:R-:W-:Y:S02]  /*8190*/  HADD2.F32 R3, -RZ, R41.H0_H0 ;  /* 0x20000029ff037230 */ /* 0x000fe40000004100 */
[-C--:B------:R-:W-:Y:S01]  /*81a0*/  FMUL.FTZ R36, R9, R4.reuse ;  /* 0x0000000409247220 */ /* 0x080fe20000410000 */
[----:B------:R-:W-:Y:S02]  /*81b0*/  HADD2.F32 R13, -RZ, R39.H0_H0 ;  /* 0x20000027ff0d7230 */ /* 0x000fe40000004100 */
[----:B------:R-:W-:Y:S01]  /*81c0*/  FFMA.FTZ R27, R5, R4, -R20 ;  /* 0x00000004051b7223 */ /* 0x000fe20000010814 */
[----:B------:R-:W-:-:S02]  /*81d0*/  HADD2.F32 R10, -RZ, R10.H1_H1 ;  /* 0x3000000aff0a7230 */ /* 0x000fc40000004100 */
[C---:B------:R-:W-:Y:S01]  /*81e0*/  FMUL.FTZ R4, R25.reuse, R3 ;  /* 0x0000000319047220 */ /* 0x040fe20000410000 */
[----:B------:R-:W-:Y:S02]  /*81f0*/  HADD2.F32 R21, -RZ, R46.H0_H0 ;  /* 0x2000002eff157230 */ /* 0x000fe40000004100 */
[----:B------:R-:W-:Y:S01]  /*8200*/  FMUL.FTZ R33, R25, R13 ;  /* 0x0000000d19217220 */ /* 0x000fe20000410000 */
[----:B------:R-:W-:Y:S02]  /*8210*/  HADD2.F32 R9, -RZ, R44.H0_H0 ;  /* 0x2000002cff097230 */ /* 0x000fe40000004100 */
[----:B------:R-:W-:Y:S01]  /*8220*/  FFMA.FTZ R25, R5, R8, R36 ;  /* 0x0000000805197223 */ /* 0x000fe20000010024 */
[----:B------:R-:W-:Y:S02]  /*8230*/  HADD2.F32 R6, -RZ, R6.H1_H1 ;  /* 0x30000006ff067230 */ /* 0x000fe40000004100 */
[----:B------:R-:W-:Y:S01]  /*8240*/  FMUL.FTZ R5, R10, R21 ;  /* 0x000000150a057220 */ /* 0x000fe20000410000 */
[----:B------:R-:W-:-:S02]  /*8250*/  HADD2.F32 R26, -RZ, R11.H0_H0 ;  /* 0x2000000bff1a7230 */ /* 0x000fc40000004100 */
[----:B------:R-:W-:Y:S01]  /*8260*/  FMUL.FTZ R35, R10, R9 ;  /* 0x000000090a237220 */ /* 0x000fe20000410000 */
[----:B------:R-:W-:Y:S01]  /*8270*/  FFMA.FTZ R33, R14, R3, -R33 ;  /* 0x000000030e217223 */ /* 0x000fe20000010821 */
[----:B------:R-:W-:Y:S01]  /*8280*/  FFMA.FTZ R10, R6, R9, -R5 ;  /* 0x00000009060a7223 */ /* 0x000fe20000010805 */
[----:B------:R-:W-:Y:S02]  /*8290*/  HADD2.F32 R5, -RZ, R39.H1_H1 ;  /* 0x30000027ff057230 */ /* 0x000fe40000004100 */
[----:B------:R-:W-:Y:S01]  /*82a0*/  FFMA.FTZ R13, R14, R13, R4 ;  /* 0x0000000d0e0d7223 */ /* 0x000fe20000010004 */
[----:B------:R-:W-:Y:S02]  /*82b0*/  HADD2.F32 R11, -RZ, R11.H1_H1 ;  /* 0x3000000bff0b7230 */ /* 0x000fe40000004100 */
[----:B------:R-:W-:Y:S01]  /*82c0*/  FFMA.FTZ R14, R6, R21, R35 ;  /* 0x00000015060e7223 */ /* 0x000fe20000010023 */
[----:B------:R-:W-:Y:S02]  /*82d0*/  HADD2.F32 R3, -RZ, R41.H1_H1 ;  /* 0x30000029ff037230 */ /* 0x000fe40000004100 */
[----:B------:R-:W-:Y:S01]  /*82e0*/  FMUL.FTZ R6, R26, R5 ;  /* 0x000000051a067220 */ /* 0x000fe20000410000 */
[----:B------:R-:W-:-:S02]  /*82f0*/  HADD2.F32 R8, -RZ, R46.H1_H1 ;  /* 0x3000002eff087230 */ /* 0x000fc40000004100 */
[----:B------:R-:W-:Y:S02]  /*8300*/  HADD2.F32 R4, -RZ, R44.H1_H1 ;  /* 0x3000002cff047230 */ /* 0x000fe40000004100 */
[-C--:B------:R-:W-:Y:S01]  /*8310*/  FMUL.FTZ R26, R26, R3.reuse ;  /* 0x000000031a1a7220 */ /* 0x080fe20000410000 */
        /* <DEDUP_REMOVED lines=18> */
.L_x_1426:
[----:B------:R-:W-:Y:S05]  /*8440*/  BSYNC B1 ;  /* 0x0000000000017941 */ /* 0x000fea0003800000 */
.L_x_1425:
[----:B------:R-:W-:Y:S05]  /*8450*/  @P0 BRA `(.L_x_1417) ;  /* 0x0000000400440947 */ /* 0x000fea0003800000 */
[----:B-1----:R-:W2:Y:S01]  /*8460*/  LDL R38, [R1+0x90] ;  /* 0x0000900001267983 */ /* 0x002ea20000100800 */
[----:B------:R-:W-:-:S04]  /*8470*/  SHF.R.U32.HI R3, RZ, 0x3, R215 ;  /* 0x00000003ff037819 */ /* 0x000fc800000116d7 */
[----:B------:R-:W-:-:S05]  /*8480*/  LOP3.LUT R12, R3, R12, R215, 0x1e, !PT ;  /* 0x0000000c030c7212 */ /* 0x000fca00078e1ed7 */
[----:B------:R-:W-:-:S04]  /*8490*/  IMAD.IADD R3, R219, 0x1, R12 ;  /* 0x00000001db037824 */ /* 0x000fc800078e020c */
[----:B------:R-:W-:-:S05]  /*84a0*/  IMAD R3, R3, 0x2, R18 ;  /* 0x0000000203037824 */ /* 0x000fca00078e0212 */
[----:B------:R-:W1:Y:S01]  /*84b0*/  LDS.128 R8, [R3+0x18400] ;  /* 0x0184000003087984 */ /* 0x000e620000000c00 */
[----:B------:R-:W-:Y:S02]  /*84c0*/  HADD2.F32 R28, -RZ, R42.H0_H0 ;  /* 0x2000002aff1c7230 */ /* 0x000fe40000004100 */
[--C-:B------:R-:W-:Y:S02]  /*84d0*/  HADD2.F32 R30, -RZ, R40.reuse.H0_H0 ;  /* 0x20000028ff1e7230 */ /* 0x100fe40000004100 */
[----:B------:R-:W-:Y:S02]  /*84e0*/  HADD2.F32 R32, -RZ, R45.H0_H0 ;  /* 0x2000002dff207230 */ /* 0x000fe40000004100 */
[----:B------:R-:W-:Y:S02]  /*84f0*/  HADD2.F32 R37, -RZ, R40.H1_H1 ;  /* 0x30000028ff257230 */ /* 0x000fe40000004100 */
[----:B------:R-:W-:Y:S02]  /*8500*/  HADD2.F32 R35, -RZ, R42.H1_H1 ;  /* 0x3000002aff237230 */ /* 0x000fe40000004100 */
[----:B------:R-:W-:-:S02]  /*8510*/  HADD2.F32 R36, -RZ, R46.H0_H0 ;  /* 0x2000002eff247230 */ /* 0x000fc40000004100 */
[----:B------:R-:W-:Y:S02]  /*8520*/  HADD2.F32 R34, -RZ, R39.H0_H0 ;  /* 0x20000027ff227230 */ /* 0x000fe40000004100 */
[--C-:B-1----:R-:W-:Y:S02]  /*8530*/  HADD2.F32 R20, -RZ, R8.reuse.H0_H0 ;  /* 0x20000008ff147230 */ /* 0x102fe40000004100 */
[----:B------:R-:W-:-:S03]  /*8540*/  HADD2.F32 R8, -RZ, R8.H1_H1 ;  /* 0x30000008ff087230 */ /* 0x000fc60000004100 */
[-C--:B0-----:R-:W-:Y:S01]  /*8550*/  FMUL.FTZ R27, R30, R20.reuse ;  /* 0x000000141e1b7220 */ /* 0x081fe20000410000 */
[----:B------:R-:W-:Y:S01]  /*8560*/  FMUL.FTZ R29, R28, R20 ;  /* 0x000000141c1d7220 */ /* 0x000fe20000410000 */
[----:B------:R-:W-:Y:S02]  /*8570*/  HADD2.F32 R20, -RZ, R43.H0_H0 ;  /* 0x2000002bff147230 */ /* 0x000fe40000004100 */
[-C--:B------:R-:W-:Y:S01]  /*8580*/  FMUL.FTZ R31, R32, R8.reuse ;  /* 0x00000008201f7220 */ /* 0x080fe20000410000 */
[--C-:B----4-:R-:W-:Y:S02]  /*8590*/  HADD2.F32 R21, -RZ, R9.reuse.H0_H0 ;  /* 0x20000009ff157230 */ /* 0x110fe40000004100 */
[----:B------:R-:W-:Y:S01]  /*85a0*/  FMUL.FTZ R33, R20, R8 ;  /* 0x0000000814217220 */ /* 0x000fe20000410000 */
[----:B------:R-:W-:Y:S02]  /*85b0*/  HADD2.F32 R9, -RZ, R9.H1_H1 ;  /* 0x30000009ff097230 */ /* 0x000fe40000004100 */
[----:B------:R-:W-:-:S02]  /*85c0*/  HADD2.F32 R25, -RZ, R10.H0_H0 ;  /* 0x2000000aff197230 */ /* 0x000fc40000004100 */
[----:B------:R-:W-:Y:S02]  /*85d0*/  HADD2.F32 R10, -RZ, R10.H1_H1 ;  /* 0x3000000aff0a7230 */ /* 0x000fe40000004100 */
[--C-:B------:R-:W-:Y:S02]  /*85e0*/  HADD2.F32 R26, -RZ, R11.reuse.H0_H0 ;  /* 0x2000000bff1a7230 */ /* 0x100fe40000004100 */
[----:B------:R-:W-:Y:S01]  /*85f0*/  HADD2.F32 R11, -RZ, R11.H1_H1 ;  /* 0x3000000bff0b7230 */ /* 0x000fe20000004100 */
[----:B--2---:R-:W0:Y:S02]  /*8600*/  LDS.128 R4, [R38+0x18400] ;  /* 0x0184000026047984 */ /* 0x004e240000000c00 */
[--C-:B0-----:R-:W-:Y:S02]  /*8610*/  HADD2.F32 R12, -RZ, R4.reuse.H0_H0 ;  /* 0x20000004ff0c7230 */ /* 0x101fe40000004100 */
[----:B------:R-:W-:-:S03]  /*8620*/  HADD2.F32 R4, -RZ, R4.H1_H1 ;  /* 0x30000004ff047230 */ /* 0x000fc60000004100 */
[----:B------:R-:W-:Y:S02]  /*8630*/  FFMA.FTZ R27, R28, R12, -R27 ;  /* 0x0000000c1c1b7223 */ /* 0x000fe4000001081b */
[----:B------:R-:W-:Y:S01]  /*8640*/  FFMA.FTZ R8, R20, R4, -R31 ;  /* 0x0000000414087223 */ /* 0x000fe2000001081f */
[----:B------:R-:W-:Y:S02]  /*8650*/  HADD2.F32 R31, -RZ, R45.H1_H1 ;  /* 0x3000002dff1f7230 */ /* 0x000fe40000004100 */
[-C--:B------:R-:W-:Y:S01]  /*8660*/  FMUL.FTZ R20, R37, R21.reuse ;  /* 0x0000001525147220 */ /* 0x080fe20000410000 */
[----:B------:R-:W-:Y:S01]  /*8670*/  FMUL.FTZ R28, R35, R21 ;  /* 0x00000015231c7220 */ /* 0x000fe20000410000 */
[----:B------:R-:W-:Y:S02]  /*8680*/  HADD2.F32 R21, -RZ, R43.H1_H1 ;  /* 0x3000002bff157230 */ /* 0x000fe40000004100 */
[----:B------:R-:W-:Y:S01]  /*8690*/  FFMA.FTZ R29, R30, R12, R29 ;  /* 0x0000000c1e1d7223 */ /* 0x000fe2000001001d */
[----:B------:R-:W-:-:S02]  /*86a0*/  HADD2.F32 R13, -RZ, R5.H0_H0 ;  /* 0x20000005ff0d7230 */ /* 0x000fc40000004100 */
[----:B------:R-:W-:Y:S01]  /*86b0*/  FFMA.FTZ R12, R32, R4, R33 ;  /* 0x00000004200c7223 */ /* 0x000fe20000010021 */
[----:B------:R-:W-:Y:S02]  /*86c0*/  HADD2.F32 R5, -RZ, R5.H1_H1 ;  /* 0x30000005ff057230 */ /* 0x000fe40000004100 */
[-C--:B------:R-:W-:Y:S01]  /*86d0*/  FMUL.FTZ R4, R31, R9.reuse ;  /* 0x000000091f047220 */ /* 0x080fe20000410000 */
[----:B------:R-:W-:Y:S01]  /*86e0*/  FMUL.FTZ R30, R21, R9 ;  /* 0x00000009151e7220 */ /* 0x000fe20000410000 */
[----:B------:R-:W-:Y:S02]  /*86f0*/  HADD2.F32 R14, -RZ, R6.H0_H0 ;  /* 0x20000006ff0e7230 */ /* 0x000fe40000004100 */
[----:B------:R-:W-:Y:S01]  /*8700*/  FFMA.FTZ R20, R35, R13, -R20 ;  /* 0x0000000d23147223 */ /* 0x000fe20000010814 */
[----:B------:R-:W-:Y:S01]  /*8710*/  FFMA.FTZ R9, R21, R5, -R4 ;  /* 0x0000000515097223 */ /* 0x000fe20000010804 */
[----:B------:R-:W-:Y:S01]  /*8720*/  FFMA.FTZ R28, R37, R13, R28 ;  /* 0x0000000d251c7223 */ /* 0x000fe2000001001c */
[----:B------:R-:W-:-:S02]  /*8730*/  HADD2.F32 R4, -RZ, R44.H0_H0 ;  /* 0x2000002cff047230 */ /* 0x000fc40000004100 */
[----:B------:R-:W-:Y:S01]  /*8740*/  FFMA.FTZ R13, R31, R5, R30 ;  /* 0x000000051f0d7223 */ /* 0x000fe2000001001e */
[----:B------:R-:W-:Y:S02]  /*8750*/  HADD2.F32 R6, -RZ, R6.H1_H1 ;  /* 0x30000006ff067230 */ /* 0x000fe40000004100 */
[-C--:B------:R-:W-:Y:S01]  /*8760*/  FMUL.FTZ R5, R36, R10.reuse ;  /* 0x0000000a24057220 */ /* 0x080fe20000410000 */
[----:B------:R-:W-:Y:S02]  /*8770*/  HADD2.F32 R32, -RZ, R41.H0_H0 ;  /* 0x20000029ff207230 */ /* 0x000fe40000004100 */
[-C--:B------:R-:W-:Y:S01]  /*8780*/  FMUL.FTZ R21, R34, R25.reuse ;  /* 0x0000001922157220 */ /* 0x080fe20000410000 */
[C---:B------:R-:W-:Y:S01]  /*8790*/  FMUL.FTZ R31, R4.reuse, R10 ;  /* 0x0000000a041f7220 */ /* 0x040fe20000410000 */
[----:B------:R-:W-:Y:S01]  /*87a0*/  FFMA.FTZ R10, R4, R6, -R5 ;  /* 0x00000006040a7223 */ /* 0x000fe20000010805 */
[----:B------:R-:W-:Y:S02]  /*87b0*/  HADD2.F32 R35, -RZ, R39.H1_H1 ;  /* 0x30000027ff237230 */ /* 0x000fe40000004100 */
[----:B------:R-:W-:Y:S01]  /*87c0*/  FMUL.FTZ R25, R32, R25 ;  /* 0x0000001920197220 */ /* 0x000fe20000410000 */
[----:B------:R-:W-:-:S02]  /*87d0*/  HADD2.F32 R5, -RZ, R41.H1_H1 ;  /* 0x30000029ff057230 */ /* 0x000fc40000004100 */
[----:B------:R-:W-:Y:S02]  /*87e0*/  HADD2.F32 R37, -RZ, R46.H1_H1 ;  /* 0x3000002eff257230 */ /* 0x000fe40000004100 */
[----:B------:R-:W-:Y:S02]  /*87f0*/  HADD2.F32 R33, -RZ, R44.H1_H1 ;  /* 0x3000002cff217230 */ /* 0x000fe40000004100 */
[-C--:B------:R-:W-:Y:S01]  /*8800*/  FFMA.FTZ R21, R32, R14.reuse, -R21 ;  /* 0x0000000e20157223 */ /* 0x080fe20000010815 */
[--C-:B------:R-:W-:Y:S02]  /*8810*/  HADD2.F32 R15, -RZ, R7.reuse.H0_H0 ;  /* 0x20000007ff0f7230 */ /* 0x100fe40000004100 */
[----:B------:R-:W-:Y:S01]  /*8820*/  FFMA.FTZ R25, R34, R14, R25 ;  /* 0x0000000e22197223 */ /* 0x000fe20000010019 */
[----:B------:R-:W-:Y:S02]  /*8830*/  HADD2.F32 R7, -RZ, R7.H1_H1 ;  /* 0x30000007ff077230 */ /* 0x000fe40000004100 */
[----:B------:R-:W-:Y:S01]  /*8840*/  FFMA.FTZ R14, R36, R6, R31 ;  /* 0x00000006240e7223 */ /* 0x000fe2000001001f */
[-C--:B------:R-:W-:Y:S01]  /*8850*/  FMUL.FTZ R4, R35, R26.reuse ;  /* 0x0000001a23047220 */ /* 0x080fe20000410000 */
[----:B------:R-:W-:Y:S01]  /*8860*/  FMUL.FTZ R26, R5, R26 ;  /* 0x0000001a051a7220 */ /* 0x000fe20000410000 */
        /* <DEDUP_REMOVED lines=9> */
[----:B------:R-:W-:Y:S02]  /*8900*/  F2FP.F16.F32.PACK_AB R7, R30, R11 ;  /* 0x0000000b1e07723e */ /* 0x000fe400000000ff */
[----:B------:R-:W-:Y:S02]  /*8910*/  F2FP.F16.F32.PACK_AB R8, R12, R29 ;  /* 0x0000001d0c08723e */ /* 0x000fe400000000ff */
[----:B------:R-:W-:Y:S02]  /*8920*/  F2FP.F16.F32.PACK_AB R9, R13, R28 ;  /* 0x0000001c0d09723e */ /* 0x000fe400000000ff */
[----:B------:R-:W-:-:S02]  /*8930*/  F2FP.F16.F32.PACK_AB R10, R14, R25 ;  /* 0x000000190e0a723e */ /* 0x000fc400000000ff */
[----:B------:R-:W-:Y:S01]  /*8940*/  F2FP.F16.F32.PACK_AB R11, R15, R26 ;  /* 0x0000001a0f0b723e */ /* 0x000fe200000000ff */
[----:B------:R2:W-:Y:S04]  /*8950*/  STS.128 [R38+0x18400], R4 ;  /* 0x0184000426007388 */ /* 0x0005e80000000c00 */
[----:B------:R2:W-:Y:S02]  /*8960*/  STS.128 [R3+0x18400], R8 ;  /* 0x0184000803007388 */ /* 0x0005e40000000c00 */
.L_x_1417:
[----:B------:R-:W-:Y:S05]  /*8970*/  BSYNC B0 ;  /* 0x0000000000007941 */ /* 0x000fea0003800000 */
.L_x_1406:
[----:B------:R-:W-:Y:S01]  /*8980*/  @!PT LDS RZ, [RZ] ;  /* 0x00000000fffff984 */ /* 0x000fe20000000800 */
[----:B------:R-:W-:Y:S01]  /*8990*/  @!PT LDS RZ, [RZ] ;  /* 0x00000000fffff984 */ /* 0x000fe20000000800 */
[----:B------:R-:W-:Y:S01]  /*89a0*/  @!PT LDS RZ, [RZ] ;  /* 0x00000000fffff984 */ /* 0x000fe20000000800 */
[----:B------:R-:W-:Y:S01]  /*89b0*/  @!PT LDS RZ, [RZ] ;  /* 0x00000000fffff984 */ /* 0x000fe20000000800 */
[----:B------:R5:W-:Y:S06]  /*89c0*/  MEMBAR.ALL.CTA ;  /* 0x0000000000007992 */ /* 0x000bec0000008000 */
[----:B-----5:R-:W5:Y:S01]  /*89d0*/  FENCE.VIEW.ASYNC.S ;  /* 0x00000000000073c6 */ /* 0x020f620000000000 */
[----:B------:R-:W-:Y:S05]  /*89e0*/  WARPSYNC.ALL ;  /* 0x0000000000007948 */ /* 0x000fea0003800000 */
[----:B-----5:R-:W-:Y:S06]  /*89f0*/  BAR.SYNC.DEFER_BLOCKING 0xd, 0x100 ;  /* 0x0344000000007b1d */ /* 0x020fec0000010000 */
.L_x_1403:
[----:B-123--:R-:W2:Y:S01]  /*8a00*/  LDL R3, [R1+0x5c] ;  /* 0x00005c0001037983 */ /* 0x00eea20000100800 */
[----:B0-----:R-:W0:Y:S02]  /*8a10*/  S2R R4, SR_TID.X ;  /* 0x0000000000047919 */ /* 0x001e240000002100 */
[----:B0-----:R-:W-:-:S05]  /*8a20*/  SHF.R.U32.HI R4, RZ, 0x7, R4 ;  /* 0x00000007ff047819 */ /* 0x001fca0000011604 */
[----:B------:R-:W-:Y:S01]  /*8a30*/  VIADD R10, R4, 0x8 ;  /* 0x00000008040a7836 */ /* 0x000fe20000000000 */
[----:B--2---:R-:W-:-:S13]  /*8a40*/  R2UR UR4, R3 ;  /* 0x00000000030472ca */ /* 0x004fda00000e0000 */
[----:B------:R-:W-:Y:S01]  /*8a50*/  IMAD.U32 R3, RZ, RZ, UR4 ;  /* 0x00000004ff037e24 */ /* 0x000fe2000f8e00ff */
[----:B------:R-:W-:Y:S05]  /*8a60*/  WARPSYNC.ALL ;  /* 0x0000000000007948 */ /* 0x000fea0003800000 */
[----:B------:R0:W-:Y:S01]  /*8a70*/  BAR.SYNC.DEFER_BLOCKING R10, 0x100 ;  /* 0x0004000a0000751d */ /* 0x0001e20000010000 */
[----:B------:R-:W-:-:S13]  /*8a80*/  ISETP.NE.AND P0, PT, R3, 0x3, PT ;  /* 0x000000030300780c */ /* 0x000fda0003f05270 */
[----:B0-----:R-:W-:Y:S05]  /*8a90*/  @!P0 BRA `(.L_x_1427) ;  /* 0x0000000000048947 */ /* 0x001fea0003800000 */
[----:B------:R-:W-:Y:S01]  /*8aa0*/  BPT.TRAP 0x1 ;  /* 0x000000040000795c */ /* 0x000fe20000300000 */
.L_x_1427:
[----:B------:R-:W-:Y:S01]  /*8ab0*/  IMAD R3, R200, 0x8, R18 ;  /* 0x00000008c8037824 */ /* 0x000fe200078e0212 */
[----:B------:R-:W-:-:S04]  /*8ac0*/  SHF.L.U32 R8, R208, 0x1f, RZ ;  /* 0x0000001fd0087819 */ /* 0x000fc800000006ff */
[----:B------:R0:W1:Y:S01]  /*8ad0*/  SYNCS.PHASECHK.TRANS64.TRYWAIT P1, [R3+URZ+0x32430], R8 ;  /* 0x03243008030075a7 */ /* 0x000062000802017f */
[----:B------:R-:W-:Y:S05]  /*8ae0*/  @!P0 BRA `(.L_x_1428) ;  /* 0x0000000000048947 */ /* 0x000fea0003800000 */
[----:B------:R-:W-:Y:S01]  /*8af0*/  BPT.TRAP 0x1 ;  /* 0x000000040000795c */ /* 0x000fe20000300000 */
.L_x_1428:
[----:B------:R-:W-:Y:S01]  /*8b00*/  VIADD R4, R18, 0x1c400 ;  /* 0x0001c40012047836 */ /* 0x000fe20000000000 */
[----:B------:R-:W-:Y:S01]  /*8b10*/  LOP3.LUT R14, R24, 0x10000, RZ, 0xfc, !PT ;  /* 0x00010000180e7812 */ /* 0x000fe200078efcff */
[----:B------:R-:W-:-:S03]  /*8b20*/  IMAD.MOV.U32 R15, RZ, RZ, 0x40000040 ;  /* 0x40000040ff0f7424 */ /* 0x000fc600078e00ff */
[----:B------:R-:W-:-:S04]  /*8b30*/  SHF.R.U32.HI R4, RZ, 0x4, R4 ;  /* 0x00000004ff047819 */ /* 0x000fc80000011604 */
[----:B------:R-:W-:-:S04]  /*8b40*/  LOP3.LUT R4, R4, 0x3fff, RZ, 0xc0, !PT ;  /* 0x00003fff04047812 */ /* 0x000fc800078ec0ff */
[----:B------:R-:W-:Y:S01]  /*8b50*/  LOP3.LUT R217, R4, 0x10000, RZ, 0xfc, !PT ;  /* 0x0001000004d97812 */ /* 0x000fe200078efcff */
[----:B-1----:R-:W-:Y:S06]  /*8b60*/  @P1 BRA `(.L_x_1429) ;  /* 0x0000000000081947 */ /* 0x002fec0003800000 */
[----:B------:R-:W1:Y:S02]  /*8b70*/  SYNCS.PHASECHK.TRANS64.TRYWAIT P1, [R3+URZ+0x32430], R8 ;  /* 0x03243008030075a7 */ /* 0x000e64000802017f */
[----:B-1----:R-:W-:Y:S05]  /*8b80*/  @!P1 BRA `(.L_x_1430) ;  /* 0x0000013800bc9947 */ /* 0x002fea0003800000 */
.L_x_1429:
[----:B------:R-:W-:Y:S01]  /*8b90*/  IMAD R4, R200, 0x300, R217 ;  /* 0x00000300c8047824 */ /* 0x000fe200078e02d9 */
[----:B------:R-:W-:Y:S05]  /*8ba0*/  WARPSYNC.ALL ;  /* 0x0000000000007948 */ /* 0x000fea0003800000 */
[----:B------:R-:W-:Y:S01]  /*8bb0*/  IMAD.MOV.U32 R5, RZ, RZ, 0x40000040 ;  /* 0x40000040ff057424 */ /* 0x000fe200078e00ff */
[C---:B------:R-:W-:Y:S01]  /*8bc0*/  R2UR UR4, R14.reuse ;  /* 0x000000000e0472ca */ /* 0x040fe200000e0000 */
[----:B-----5:R-:W-:Y:S01]  /*8bd0*/  WARPGROUP.ARRIVE ;  /* 0x00000000000079c5 */ /* 0x020fe20000000000 */
[----:B------:R-:W-:Y:S01]  /*8be0*/  R2UR UR5, R15 ;  /* 0x000000000f0572ca */ /* 0x000fe200000e0000 */
[----:B------:R-:W-:Y:S01]  /*8bf0*/  VIADD R212, R14, 0x2 ;  /* 0x000000020ed47836 */ /* 0x000fe20000000000 */
[C---:B------:R-:W-:Y:S01]  /*8c00*/  R2UR UR6, R4.reuse ;  /* 0x00000000040672ca */ /* 0x040fe200000e0000 */
[----:B------:R-:W-:Y:S01]  /*8c10*/  VIADD R6, R4, 0x2 ;  /* 0x0000000204067836 */ /* 0x000fe20000000000 */
[----:B------:R-:W-:Y:S01]  /*8c20*/  R2UR UR7, R5 ;  /* 0x00000000050772ca */ /* 0x000fe200000e0000 */
[----:B------:R-:W-:Y:S01]  /*8c30*/  IMAD.MOV.U32 R213, RZ, RZ, 0x40000040 ;  /* 0x40000040ffd57424 */ /* 0x000fe200078e00ff */
[----:B------:R-:W-:Y:S01]  /*8c40*/  BSSY B0, `(.L_x_1431) ;  /* 0x0000024000007945 */ /* 0x000fe20003800000 */
[----:B------:R-:W-:-:S02]  /*8c50*/  IMAD.MOV.U32 R7, RZ, RZ, 0x40000040 ;  /* 0x40000040ff077424 */ /* 0x000fc400078e00ff */
[C---:B------:R-:W-:Y:S02]  /*8c60*/  VIADD R210, R14.reuse, 0x4 ;  /* 0x000000040ed27836 */ /* 0x040fe40000000000 */
[----:B------:R-:W-:Y:S02]  /*8c70*/  IMAD.MOV.U32 R211, RZ, RZ, 0x40000040 ;  /* 0x40000040ffd37424 */ /* 0x000fe400078e00ff */
[----:B------:R-:W-:Y:S02]  /*8c80*/  VIADD R20, R14, 0x6 ;  /* 0x000000060e147836 */ /* 0x000fe40000000000 */
[----:B----4-:R-:W-:Y:S02]  /*8c90*/  IMAD.MOV.U32 R21, RZ, RZ, 0x40000040 ;  /* 0x40000040ff157424 */ /* 0x010fe400078e00ff */
[----:B------:R-:W-:Y:S01]  /*8ca0*/  HGMMA.64x96x16.F32 R24, gdesc[UR4], RZ, !UPT, gsb0 ;  /* 0x01600000041879f0 */ /* 0x000fe2000c0008ff */
[----:B------:R-:W-:Y:S01]  /*8cb0*/  R2UR UR4, R212 ;  /* 0x00000000d40472ca */ /* 0x000fe200000e0000 */
[----:B------:R-:W-:Y:S01]  /*8cc0*/  IMAD.MOV.U32 R5, RZ, RZ, 0x40000040 ;  /* 0x40000040ff057424 */ /* 0x000fe200078e00ff */
[----:B------:R-:W-:-:S02]  /*8cd0*/  R2UR UR5, R213 ;  /* 0x00000000d50572ca */ /* 0x000fc400000e0000 */
[----:B------:R-:W-:Y:S01]  /*8ce0*/  R2UR UR6, R6 ;  /* 0x00000000060672ca */ /* 0x000fe200000e0000 */
[C---:B------:R-:W-:Y:S01]  /*8cf0*/  VIADD R6, R4.reuse, 0x4 ;  /* 0x0000000404067836 */ /* 0x040fe20000000000 */
[----:B------:R-:W-:Y:S01]  /*8d00*/  R2UR UR7, R7 ;  /* 0x00000000070772ca */ /* 0x000fe200000e0000 */
[----:B------:R-:W-:Y:S02]  /*8d10*/  IMAD.MOV.U32 R7, RZ, RZ, 0x40000040 ;  /* 0x40000040ff077424 */ /* 0x000fe400078e00ff */
[----:B------:R-:W-:Y:S01]  /*8d20*/  VIADD R4, R4, 0x6 ;  /* 0x0000000604047836 */ /* 0x000fe20000000000 */
[----:B------:R-:W-:Y:S02]  /*8d30*/  WARPGROUP.DEPBAR.LE gsb0, 0x0 ;  /* 0x00008000000079c5 */ /* 0x000fe40000010000 */
[----:B------:R-:W-:-:S07]  /*8d40*/  WARPGROUP.ARRIVE ;  /* 0x00000000000079c5 */ /* 0x000fce0000000000 */
        /* <DEDUP_REMOVED lines=8> */
[----:B------:R-:W-:Y:S02]  /*8dd0*/  R2UR UR4, R20 ;  /* 0x00000000140472ca */ /* 0x000fe400000e0000 */
[----:B------:R-:W-:Y:S02]  /*8de0*/  R2UR UR5, R21 ;  /* 0x00000000150572ca */ /* 0x000fe400000e0000 */
[----:B------:R-:W-:Y:S02]  /*8df0*/  R2UR UR6, R4 ;  /* 0x00000000040672ca */ /* 0x000fe400000e0000 */
[----:B------:R-:W-:Y:S02]  /*8e00*/  R2UR UR7, R5 ;  /* 0x00000000050772ca */ /* 0x000fe400000e0000 */
[----:B------:R-:W-:Y:S01]  /*8e10*/  SHF.L.U32 R5, R0, 0x1f, RZ ;  /* 0x0000001f00057819 */ /* 0x000fe200000006ff */
[----:B------:R-:W-:-:S02]  /*8e20*/  WARPGROUP.DEPBAR.LE gsb0, 0x0 ;  /* 0x00008000000079c5 */ /* 0x000fc40000010000 */
[----:B------:R-:W-:-:S08]  /*8e30*/  WARPGROUP.ARRIVE ;  /* 0x00000000000079c5 */ /* 0x000fd00000000000 */
[----:B------:R-:W-:Y:S03]  /*8e40*/  HGMMA.64x96x16.F32 R24, gdesc[UR4], R24, gsb0 ;  /* 0x01600000041879f0 */ /* 0x000fe60008000818 */
[----:B------:R-:W-:Y:S02]  /*8e50*/  WARPGROUP.DEPBAR.LE gsb0, 0x0 ;  /* 0x00008000000079c5 */ /* 0x000fe40000010000 */
[----:B------:R-:W2:Y:S02]  /*8e60*/  SYNCS.PHASECHK.TRANS64.TRYWAIT P1, [R18+URZ+0x32410], R5 ;  /* 0x03241005120075a7 */ /* 0x000ea4000802017f */
[----:B--2---:R-:W-:Y:S05]  /*8e70*/  @!P1 BRA `(.L_x_1432) ;  /* 0x0000013800149947 */ /* 0x004fea0003800000 */
.L_x_1669:
[----:B------:R-:W-:Y:S05]  /*8e80*/  BSYNC B0 ;  /* 0x0000000000007941 */ /* 0x000fea0003800000 */
.L_x_1431:
[----:B------:R-:W-:Y:S05]  /*8e90*/  @!P0 BRA `(.L_x_1433) ;  /* 0x0000000000048947 */ /* 0x000fea0003800000 */
[----:B------:R-:W-:Y:S01]  /*8ea0*/  BPT.TRAP 0x1 ;  /* 0x000000040000795c */ /* 0x000fe20000300000 */
.L_x_1433:
[----:B------:R3:W4:Y:S01]  /*8eb0*/  SYNCS.PHASECHK.TRANS64.TRYWAIT P2, [R3+URZ+0x32450], R8 ;  /* 0x03245008030075a7 */ /* 0x000722000804017f */
[----:B------:R-:W-:Y:S05]  /*8ec0*/  @!P0 BRA `(.L_x_1434) ;  /* 0x0000000000048947 */ /* 0x000fea0003800000 */
[----:B------:R-:W-:Y:S01]  /*8ed0*/  BPT.TRAP 0x1 ;  /* 0x000000040000795c */ /* 0x000fe20000300000 */
.L_x_1434:
[----:B------:R-:W5:Y:S01]  /*8ee0*/  S2R R0, SR_TID.X ;  /* 0x0000000000007919 */ /* 0x000f620000002100 */
[----:B------:R-:W-:Y:S01]  /*8ef0*/  BSSY B0, `(.L_x_1435) ;  /* 0x0000006000007945 */ /* 0x000fe20003800000 */
[----:B-----5:R-:W-:-:S04]  /*8f00*/  LOP3.LUT R0, R0, 0x7f, RZ, 0xc0, !PT ;  /* 0x0000007f00007812 */ /* 0x020fc800078ec0ff */
[----:B------:R-:W-:Y:S01]  /*8f10*/  ISETP.NE.AND P1, PT, R0, RZ, PT ;  /* 0x000000ff0000720c */ /* 0x000fe20003f25270 */
[----:B----4-:R-:W-:-:S12]  /*8f20*/  @P2 BRA `(.L_x_1436) ;  /* 0x0000000000082947 */ /* 0x010fd80003800000 */
[----:B------:R-:W4:Y:S02]  /*8f30*/  SYNCS.PHASECHK.TRANS64.TRYWAIT P2, [R3+URZ+0x32450], R8 ;  /* 0x03245008030075a7 */ /* 0x000f24000804017f */
[----:B----4-:R-:W-:Y:S05]  /*8f40*/  @!P2 BRA `(.L_x_1437) ;  /* 0x0000013400f4a947 */ /* 0x010fea0003800000 */
.L_x_1436:
[----:B------:R-:W-:Y:S05]  /*8f50*/  BSYNC B0 ;  /* 0x0000000000007941 */ /* 0x000fea0003800000 */
.L_x_1435:
[----:B------:R-:W-:Y:S05]  /*8f60*/  WARPSYNC.ALL ;  /* 0x0000000000007948 */ /* 0x000fea0003800000 */
[----:B------:R-:W-:Y:S01]  /*8f70*/  R2UR UR5, R18 ;  /* 0x00000000120572ca */ /* 0x000fe200000e0000 */
[----:B------:R-:W-:Y:S01]  /*8f80*/  IMAD R72, R72, 0x2000, R18 ;  /* 0x0000200048487824 */ /* 0x000fe200078e0212 */
[----:B------:R-:W-:Y:S01]  /*8f90*/  WARPGROUP.ARRIVE ;  /* 0x00000000000079c5 */ /* 0x000fe20000000000 */
[----:B--2---:R-:W-:Y:S01]  /*8fa0*/  IMAD.MOV.U32 R5, RZ, RZ, 0xc00 ;  /* 0x00000c00ff057424 */ /* 0x004fe200078e00ff */
[----:B------:R-:W-:Y:S01]  /*8fb0*/  UMOV UR9, 0x40000040 ;  /* 0x4000004000097882 */ /* 0x000fe20000000000 */
[----:B------:R-:W-:Y:S01]  /*8fc0*/  IMAD.MOV.U32 R7, RZ, RZ, 0x40000040 ;  /* 0x40000040ff077424 */ /* 0x000fe200078e00ff */
[----:B------:R-:W-:Y:S01]  /*8fd0*/  R2UR UR4, R72 ;  /* 0x00000000480472ca */ /* 0x000fe200000e0000 */
        /* <DEDUP_REMOVED lines=8> */
[----:B------:R-:W2:Y:S02]  /*9060*/  S2R R72, SR_TID.X ;  /* 0x0000000000487919 */ /* 0x000ea40000002100 */
[----:B------:R-:W-:-:S02]  /*9070*/  USHF.R.U32.HI UR5, URZ, 0x4, UR5 ;  /* 0x000000043f057899 */ /* 0x000fc40008011605 */
[----:B------:R-:W-:Y:S02]  /*9080*/  UIADD3 UR4, UR4, 0x22400, URZ ;  /* 0x0002240004047890 */ /* 0x000fe4000fffe03f */
[----:B------:R-:W-:Y:S02]  /*9090*/  ULOP3.LUT UR5, UR5, 0x3fff, URZ, 0xc0, !UPT ;  /* 0x00003fff05057892 */ /* 0x000fe4000f8ec03f */
[----:B------:R-:W-:Y:S02]  /*90a0*/  USHF.R.U32.HI UR4, URZ, 0x4, UR4 ;  /* 0x000000043f047899 */ /* 0x000fe40008011604 */
[----:B------:R-:W-:Y:S02]  /*90b0*/  ULOP3.LUT UR6, UR5, 0x10000, URZ, 0xfc, !UPT ;  /* 0x0001000005067892 */ /* 0x000fe4000f8efc3f */
[----:B------:R-:W-:-:S04]  /*90c0*/  ULOP3.LUT UR4, UR4, 0x3fff, URZ, 0xc0, !UPT ;  /* 0x00003fff04047892 */ /* 0x000fc8000f8ec03f */
[----:B------:R-:W-:Y:S01]  /*90d0*/  IMAD R4, R200, R5, UR6 ;  /* 0x00000006c8047e24 */ /* 0x000fe2000f8e0205 */
[----:B------:R-:W-:Y:S01]  /*90e0*/  ULOP3.LUT UR4, UR4, 0x10000, URZ, 0xfc, !UPT ;  /* 0x0001000004047892 */ /* 0x000fe2000f8efc3f */
[----:B------:R-:W-:Y:S02]  /*90f0*/  IMAD.MOV.U32 R5, RZ, RZ, 0x40000040 ;  /* 0x40000040ff057424 */ /* 0x000fe400078e00ff */
[C---:B------:R-:W-:Y:S01]  /*9100*/  VIADD R6, R4.reuse, 0x2 ;  /* 0x0000000204067836 */ /* 0x040fe20000000000 */
[----:B------:R-:W-:Y:S01]  /*9110*/  R2UR UR10, R4 ;  /* 0x00000000040a72ca */ /* 0x000fe200000e0000 */
[----:B------:R-:W-:Y:S01]  /*9120*/  IMAD.U32 R0, RZ, RZ, UR6 ;  /* 0x00000006ff007e24 */ /* 0x000fe2000f8e00ff */
[----:B------:R-:W-:Y:S01]  /*9130*/  R2UR UR11, R5 ;  /* 0x00000000050b72ca */ /* 0x000fe200000e0000 */
[----:B------:R-:W-:Y:S01]  /*9140*/  UMOV UR8, UR4 ;  /* 0x0000000400087c82 */ /* 0x000fe20008000000 */
[----:B------:R-:W-:Y:S01]  /*9150*/  UIADD3 UR6, UR4, 0x2, URZ ;  /* 0x0000000204067890 */ /* 0x000fe2000fffe03f */
[----:B01-34-:R-:W-:Y:S01]  /*9160*/  IMAD.U32 R8, RZ, RZ, UR8 ;  /* 0x00000008ff087e24 */ /* 0x01bfe2000f8e00ff */
[----:B------:R-:W-:Y:S01]  /*9170*/  STL [R1+0x58], R0 ;  /* 0x0000580001007387 */ /* 0x000fe20000100800 */
[----:B------:R-:W-:Y:S01]  /*9180*/  UIADD3 UR52, UR4, 0x806, URZ ;  /* 0x0000080604347890 */ /* 0x000fe2000fffe03f */
[----:B------:R-:W-:Y:S01]  /*9190*/  IMAD.MOV.U32 R5, RZ, RZ, 0x40000040 ;  /* 0x40000040ff057424 */ /* 0x000fe200078e00ff */
[----:B------:R-:W-:Y:S01]  /*91a0*/  UIADD3 UR48, UR4, 0xc00, URZ ;  /* 0x00000c0004307890 */ /* 0x000fe2000fffe03f */
[----:B------:R0:W-:Y:S01]  /*91b0*/  STL.64 [R1+0x50], R8 ;  /* 0x0000500801007387 */ /* 0x0001e20000100a00 */
[----:B------:R-:W-:Y:S01]  /*91c0*/  UIADD3 UR44, UR4, 0xc02, URZ ;  /* 0x00000c02042c7890 */ /* 0x000fe2000fffe03f */
[----:B--2---:R-:W-:Y:S01]  /*91d0*/  SHF.R.U32.HI R72, RZ, 0x7, R72 ;  /* 0x00000007ff487819 */ /* 0x004fe20000011648 */
[----:B------:R-:W-:Y:S01]  /*91e0*/  UIADD3 UR40, UR4, 0xc04, URZ ;  /* 0x00000c0404287890 */ /* 0x000fe2000fffe03f */
[----:B------:R-:W-:Y:S01]  /*91f0*/  R2UR UR39, R5 ;  /* 0x00000000052772ca */ /* 0x000fe200000e0000 */
[----:B------:R-:W-:Y:S01]  /*9200*/  HGMMA.64x96x16.F32 R24, gdesc[UR8], R24, gsb0 ;  /* 0x01600000081879f0 */ /* 0x000fe20008000818 */
[----:B------:R-:W-:Y:S01]  /*9210*/  R2UR UR10, R6 ;  /* 0x00000000060a72ca */ /* 0x000fe200000e0000 */
[----:B------:R-:W-:Y:S01]  /*9220*/  UMOV UR8, UR6 ;  /* 0x0000000600087c82 */ /* 0x000fe20008000000 */
[----:B------:R-:W-:Y:S01]  /*9230*/  R2UR UR11, R7 ;  /* 0x00000000070b72ca */ /* 0x000fe200000e0000 */
[----:B------:R-:W-:Y:S01]  /*9240*/  UMOV UR9, 0x40000040 ;  /* 0x4000004000097882 */ /* 0x000fe20000000000 */
[----:B------:R-:W-:Y:S01]  /*9250*/  VIADD R6, R4, 0x4 ;  /* 0x0000000404067836 */ /* 0x000fe20000000000 */
[----:B------:R-:W-:Y:S01]  /*9260*/  UIADD3 UR6, UR4, 0x4, URZ ;  /* 0x0000000404067890 */ /* 0x000fe2000fffe03f */
[----:B------:R-:W-:Y:S01]  /*9270*/  IMAD.MOV.U32 R7, RZ, RZ, 0x40000040 ;  /* 0x40000040ff077424 */ /* 0x000fe200078e00ff */
[----:B------:R-:W-:Y:S01]  /*9280*/  UIADD3 UR36, UR4, 0xc06, URZ ;  /* 0x00000c0604247890 */ /* 0x000fe2000fffe03f */
[----:B0-----:R-:W-:Y:S01]  /*9290*/  IMAD.U32 R8, RZ, RZ, UR8 ;  /* 0x00000008ff087e24 */ /* 0x001fe2000f8e00ff */
[----:B------:R-:W-:Y:S01]  /*92a0*/  IADD3 R0, -R232, 0x60, R157 ;  /* 0x00000060e8007810 */ /* 0x000fe20007ffe19d */
[----:B------:R-:W-:-:S03]  /*92b0*/  IMAD.U32 R9, RZ, RZ, UR9 ;  /* 0x00000009ff097e24 */ /* 0x000fc6000f8e00ff */
[C---:B------:R-:W-:Y:S02]  /*92c0*/  ISETP.GT.AND P2, PT, R0.reuse, RZ, PT ;  /* 0x000000ff0000720c */ /* 0x040fe40003f44270 */
[----:B------:R0:W-:Y:S01]  /*92d0*/  STL.64 [R1+0x48], R8 ;  /* 0x0000480801007387 */ /* 0x0001e20000100a00 */
[C---:B------:R-:W-:Y:S02]  /*92e0*/  ISETP.GT.AND P3, PT, R0.reuse, 0x1, PT ;  /* 0x000000010000780c */ /* 0x040fe40003f64270 */
[C---:B------:R-:W-:Y:S02]  /*92f0*/  ISETP.GT.AND P4, PT, R0.reuse, 0x8, PT ;  /* 0x000000080000780c */ /* 0x040fe40003f84270 */
[----:B------:R-:W-:Y:S01]  /*9300*/  ISETP.GT.AND P5, PT, R0, 0x9, PT ;  /* 0x000000090000780c */ /* 0x000fe20003fa4270 */
[----:B------:R-:W-:Y:S02]  /*9310*/  WARPGROUP.DEPBAR.LE gsb0, 0x0 ;  /* 0x00008000000079c5 */ /* 0x000fe40000010000 */
[----:B------:R-:W-:-:S06]  /*9320*/  WARPGROUP.ARRIVE ;  /* 0x00000000000079c5 */ /* 0x000fcc0000000000 */
[----:B------:R-:W-:Y:S01]  /*9330*/  HGMMA.64x96x16.F32 R24, gdesc[UR8], R24, gsb0 ;  /* 0x01600000081879f0 */ /* 0x000fe20008000818 */
[----:B------:R-:W-:Y:S01]  /*9340*/  R2UR UR10, R6 ;  /* 0x00000000060a72ca */ /* 0x000fe200000e0000 */
[----:B------:R-:W-:Y:S01]  /*9350*/  UMOV UR8, UR6 ;  /* 0x0000000600087c82 */ /* 0x000fe20008000000 */
[----:B------:R-:W-:Y:S01]  /*9360*/  R2UR UR11, R7 ;  /* 0x00000000070b72ca */ /* 0x000fe200000e0000 */
[----:B------:R-:W-:Y:S01]  /*9370*/  UMOV UR9, 0x40000040 ;  /* 0x4000004000097882 */ /* 0x000fe20000000000 */
[----:B------:R-:W-:Y:S01]  /*9380*/  VIADD R6, R4, 0x6 ;  /* 0x0000000604067836 */ /* 0x000fe20000000000 */
[----:B------:R-:W-:Y:S01]  /*9390*/  UIADD3 UR6, UR4, 0x6, URZ ;  /* 0x0000000604067890 */ /* 0x000fe2000fffe03f */
[----:B------:R-:W-:Y:S02]  /*93a0*/  IMAD.MOV.U32 R7, RZ, RZ, 0x40000040 ;  /* 0x40000040ff077424 */ /* 0x000fe400078e00ff */
[----:B0-----:R-:W-:Y:S02]  /*93b0*/  IMAD.U32 R8, RZ, RZ, UR8 ;  /* 0x00000008ff087e24 */ /* 0x001fe4000f8e00ff */
[----:B------:R-:W-:-:S05]  /*93c0*/  IMAD.U32 R9, RZ, RZ, UR9 ;  /* 0x00000009ff097e24 */ /* 0x000fca000f8e00ff */
[----:B------:R0:W-:Y:S01]  /*93d0*/  STL.64 [R1+0x40], R8 ;  /* 0x0000400801007387 */ /* 0x0001e20000100a00 */
        /* <DEDUP_REMOVED lines=98> */
[----:B------:R-:W-:Y:S02]  /*9a00*/  VIADD R6, R4, 0x606 ;  /* 0x0000060604067836 */ /* 0x000fe40000000000 */
[----:B------:R-:W-:Y:S02]  /*9a10*/  IMAD.MOV.U32 R7, RZ, RZ, 0x40000040 ;  /* 0x40000040ff077424 */ /* 0x000fe400078e00ff */
[----:B0-----:R-:W-:Y:S01]  /*9a20*/  IMAD.U32 R8, RZ, RZ, UR8 ;  /* 0x00000008ff087e24 */ /* 0x001fe2000f8e00ff */
[----:B------:R-:W-:Y:S01]  /*9a30*/  R2UR UR54, R6 ;  /* 0x00000000063672ca */ /* 0x000fe200000e0000 */
[----:B------:R-:W-:Y:S01]  /*9a40*/  VIADD R6, R4, 0x900 ;  /* 0x0000090004067836 */ /* 0x000fe20000000000 */
[----:B------:R-:W-:Y:S01]  /*9a50*/  R2UR UR55, R7 ;  /* 0x00000000073772ca */ /* 0x000fe200000e0000 */
[----:B------:R-:W-:-:S02]  /*9a60*/  IMAD.MOV.U32 R7, RZ, RZ, 0x40000040 ;  /* 0x40000040ff077424 */ /* 0x000fc400078e00ff */
[----:B------:R-:W-:Y:S01]  /*9a70*/  IMAD.U32 R9, RZ, RZ, UR9 ;  /* 0x00000009ff097e24 */ /* 0x000fe2000f8e00ff */
[----:B------:R-:W-:Y:S01]  /*9a80*/  R2UR UR50, R6 ;  /* 0x00000000063272ca */ /* 0x000fe200000e0000 */
[----:B------:R-:W-:Y:S01]  /*9a90*/  VIADD R6, R4, 0x902 ;  /* 0x0000090204067836 */ /* 0x000fe20000000000 */
[----:B------:R-:W-:Y:S01]  /*9aa0*/  R2UR UR51, R7 ;  /* 0x00000000073372ca */ /* 0x000fe200000e0000 */
[----:B------:R-:W-:Y:S01]  /*9ab0*/  IMAD.MOV.U32 R7, RZ, RZ, 0x40000040 ;  /* 0x40000040ff077424 */ /* 0x000fe200078e00ff */
[----:B------:R0:W-:Y:S02]  /*9ac0*/  STL.64 [R1], R8 ;  /* 0x0000000801007387 */ /* 0x0001e40000100a00 */
[----:B------:R-:W-:Y:S01]  /*9ad0*/  R2UR UR46, R6 ;  /* 0x00000000062e72ca */ /* 0x000fe200000e0000 */
[----:B------:R-:W-:Y:S01]  /*9ae0*/  VIADD R6, R4, 0x904 ;  /* 0x0000090404067836 */ /* 0x000fe20000000000 */
[----:B------:R-:W-:Y:S01]  /*9af0*/  R2UR UR47, R7 ;  /* 0x00000000072f72ca */ /* 0x000fe200000e0000 */
[----:B------:R-:W-:-:S02]  /*9b00*/  IMAD.MOV.U32 R7, RZ, RZ, 0x40000040 ;  /* 0x40000040ff077424 */ /* 0x000fc400078e00ff */
[----:B------:R-:W-:Y:S01]  /*9b10*/  VIADD R4, R4, 0x906 ;  /* 0x0000090604047836 */ /* 0x000fe20000000000 */
[----:B------:R-:W-:Y:S02]  /*9b20*/  R2UR UR42, R6 ;  /* 0x00000000062a72ca */ /* 0x000fe400000e0000 */
        /* <DEDUP_REMOVED lines=20> */
[----:B------:R-:W-:Y:S01]  /*9c70*/  HGMMA.64x96x16.F32 R24, gdesc[UR36], R24, gsb0 ;  /* 0x01600000241879f0 */ /* 0x000fe20008000818 */
[----:B------:R-:W-:Y:S01]  /*9c80*/  ULDC UR38, c[0x0][0xa80] ;  /* 0x0002a00000267ab9 */ /* 0x000fe20000000800 */
[----:B------:R-:W-:Y:S01]  /*9c90*/  ULOP3.LUT UR39, UR5, 0x3000000, URZ, 0xfc, !UPT ;  /* 0x0300000005277892 */ /* 0x000fe2000f8efc3f */
[----:B------:R-:W-:Y:S02]  /*9ca0*/  WARPGROUP.DEPBAR.LE gsb0, 0x0 ;  /* 0x00008000000079c5 */ /* 0x000fe40000010000 */
[----:B------:R-:W-:Y:S02]  /*9cb0*/  FSEL R24, R24, -INF , P2 ;  /* 0xff80000018187808 */ /* 0x000fe40001000000 */
[----:B------:R-:W-:Y:S02]  /*9cc0*/  FSEL R25, R25, -INF , P3 ;  /* 0xff80000019197808 */ /* 0x000fe40001800000 */
        /* <DEDUP_REMOVED lines=75> */
[----:B0-----:R-:W-:Y:S02]  /*a180*/  FMNMX.FTZ R8, R64, R7, !PT ;  /* 0x0000000740087209 */ /* 0x001fe40007810000 */
[----:B------:R-:W-:Y:S02]  /*a190*/  FMNMX.FTZ R9, R26, R27, !PT ;  /* 0x0000001b1a097209 */ /* 0x000fe40007810000 */
[----:B------:R-:W-:Y:S02]  /*a1a0*/  FMNMX.FTZ R7, R65, R8, !PT ;  /* 0x0000000841077209 */ /* 0x000fe40007810000 */
[----:B------:R-:W-:Y:S02]  /*a1b0*/  FMNMX.FTZ R8, R30, R9, !PT ;  /* 0x000000091e087209 */ /* 0x000fe40007810000 */
[----:B------:R-:W-:-:S02]  /*a1c0*/  FSEL R62, R62, -INF , P4 ;  /* 0xff8000003e3e7808 */ /* 0x000fc40002000000 */
[----:B------:R-:W-:Y:S02]  /*a1d0*/  FMNMX.FTZ R9, R31, R8, !PT ;  /* 0x000000081f097209 */ /* 0x000fe40007810000 */
[----:B------:R-:W-:Y:S02]  /*a1e0*/  ISETP.GT.AND P4, PT, R0, 0x58, PT ;  /* 0x000000580000780c */ /* 0x000fe40003f84270 */
[----:B------:R-:W-:Y:S02]  /*a1f0*/  FMNMX.FTZ R8, R34, R9, !PT ;  /* 0x0000000922087209 */ /* 0x000fe40007810000 */
[----:B------:R-:W-:Y:S02]  /*a200*/  FSEL R63, R63, -INF , P5 ;  /* 0xff8000003f3f7808 */ /* 0x000fe40002800000 */
[----:B------:R-:W-:Y:S02]  /*a210*/  FMNMX.FTZ R9, R35, R8, !PT ;  /* 0x0000000823097209 */ /* 0x000fe40007810000 */
[----:B------:R-:W-:-:S02]  /*a220*/  ISETP.GT.AND P5, PT, R0, 0x59, PT ;  /* 0x000000590000780c */ /* 0x000fc40003fa4270 */
[----:B------:R-:W-:Y:S02]  /*a230*/  FMNMX.FTZ R8, R38, R9, !PT ;  /* 0x0000000926087209 */ /* 0x000fe40007810000 */
[----:B------:R-:W-:Y:S02]  /*a240*/  FSEL R68, R68, -INF , P4 ;  /* 0xff80000044447808 */ /* 0x000fe40002000000 */
[----:B------:R-:W-:Y:S02]  /*a250*/  FMNMX.FTZ R9, R39, R8, !PT ;  /* 0x0000000827097209 */ /* 0x000fe40007810000 */
[----:B------:R-:W-:Y:S02]  /*a260*/  FSEL R69, R69, -INF , P5 ;  /* 0xff80000045457808 */ /* 0x000fe40002800000 */
[----:B------:R-:W-:Y:S02]  /*a270*/  FMNMX.FTZ R8, R42, R9, !PT ;  /* 0x000000092a087209 */ /* 0x000fe40007810000 */
[----:B------:R-:W-:-:S02]  /*a280*/  FMNMX.FTZ R0, R68, R7, !PT ;  /* 0x0000000744007209 */ /* 0x000fc40007810000 */
[----:B------:R-:W-:Y:S02]  /*a290*/  FMNMX.FTZ R9, R43, R8, !PT ;  /* 0x000000082b097209 */ /* 0x000fe40007810000 */
[----:B------:R-:W-:Y:S02]  /*a2a0*/  FSEL R66, R66, -INF , P2 ;  /* 0xff80000042427808 */ /* 0x000fe40001000000 */
[----:B------:R-:W-:Y:S02]  /*a2b0*/  FMNMX.FTZ R8, R46, R9, !PT ;  /* 0x000000092e087209 */ /* 0x000fe40007810000 */
[----:B------:R-:W-:Y:S02]  /*a2c0*/  FMNMX.FTZ R11, R69, R0, !PT ;  /* 0x00000000450b7209 */ /* 0x000fe40007810000 */
[----:B------:R-:W-:Y:S02]  /*a2d0*/  FMNMX.FTZ R9, R47, R8, !PT ;  /* 0x000000082f097209 */ /* 0x000fe40007810000 */
[----:B------:R-:W-:Y:S01]  /*a2e0*/  FSEL R67, R67, -INF , P3 ;  /* 0xff80000043437808 */ /* 0x000fe20001800000 */
[----:B------:R-:W0:Y:S01]  /*a2f0*/  SHFL.BFLY PT, R0, R11, 0x2, 0x1f ;  /* 0x0c401f000b007f89 */ /* 0x000e2200000e0000 */
[----:B------:R-:W-:-:S02]  /*a300*/  FMNMX.FTZ R8, R50, R9, !PT ;  /* 0x0000000932087209 */ /* 0x000fc40007810000 */
[----:B------:R-:W-:Y:S02]  /*a310*/  FSEL R70, R70, -INF , P4 ;  /* 0xff80000046467808 */ /* 0x000fe40002000000 */
[----:B------:R-:W-:Y:S02]  /*a320*/  FMNMX.FTZ R9, R51, R8, !PT ;  /* 0x0000000833097209 */ /* 0x000fe40007810000 */
[----:B------:R-:W-:Y:S02]  /*a330*/  FSEL R71, R71, -INF , P5 ;  /* 0xff80000047477808 */ /* 0x000fe40002800000 */
[----:B------:R-:W-:-:S04]  /*a340*/  FMNMX.FTZ R8, R54, R9, !PT ;  /* 0x0000000936087209 */ /* 0x000fc80007810000 */
[----:B------:R-:W-:-:S04]  /*a350*/  FMNMX.FTZ R9, R55, R8, !PT ;  /* 0x0000000837097209 */ /* 0x000fc80007810000 */
[----:B------:R-:W-:-:S04]  /*a360*/  FMNMX.FTZ R8, R58, R9, !PT ;  /* 0x000000093a087209 */ /* 0x000fc80007810000 */
[----:B------:R-:W-:Y:S02]  /*a370*/  FMNMX.FTZ R9, R59, R8, !PT ;  /* 0x000000083b097209 */ /* 0x000fe40007810000 */
[----:B0-----:R-:W-:Y:S02]  /*a380*/  FMNMX.FTZ R12, R11, R0, !PT ;  /* 0x000000000b0c7209 */ /* 0x001fe40007810000 */
        /* <DEDUP_REMOVED lines=8> */
[----:B0-----:R-:W-:-:S04]  /*a410*/  FMNMX.FTZ R0, R12, R7, !PT ;  /* 0x000000070c007209 */ /* 0x001fc80007810000 */
[C---:B------:R-:W-:Y:S01]  /*a420*/  FSETP.NEU.FTZ.AND P6, PT, R0.reuse, -INF , PT ;  /* 0xff8000000000780b */ /* 0x040fe20003fdd000 */
[----:B------:R-:W-:-:S05]  /*a430*/  FMUL.FTZ R7, R0, UR38 ;  /* 0x0000002600077c20 */ /* 0x000fca0008410000 */
[----:B------:R-:W-:-:S05]  /*a440*/  FSEL R7, R7, RZ, P6 ;  /* 0x000000ff07077208 */ /* 0x000fca0003000000 */
[--C-:B------:R-:W-:Y:S01]  /*a450*/  FFMA.FTZ R57, R49, UR38, -R7.reuse ;  /* 0x0000002631397c23 */ /* 0x100fe20008010807 */
[--C-:B------:R-:W-:Y:S01]  /*a460*/  FFMA.FTZ R49, R5, UR38, -R7.reuse ;  /* 0x0000002605317c23 */ /* 0x100fe20008010807 */
[--C-:B------:R-:W-:Y:S01]  /*a470*/  FFMA.FTZ R204, R24, UR38, -R7.reuse ;  /* 0x0000002618cc7c23 */ /* 0x100fe20008010807 */
[--C-:B------:R-:W-:Y:S01]  /*a480*/  FFMA.FTZ R13, R25, UR38, -R7.reuse ;  /* 0x00000026190d7c23 */ /* 0x100fe20008010807 */
[--C-:B------:R-:W-:Y:S01]  /*a490*/  FFMA.FTZ R206, R28, UR38, -R7.reuse ;  /* 0x000000261cce7c23 */ /* 0x100fe20008010807 */
[--C-:B------:R-:W-:Y:S01]  /*a4a0*/  FFMA.FTZ R25, R29, UR38, -R7.reuse ;  /* 0x000000261d197c23 */ /* 0x100fe20008010807 */
[--C-:B------:R-:W-:Y:S01]  /*a4b0*/  FFMA.FTZ R61, R4, UR38, -R7.reuse ;  /* 0x00000026043d7c23 */ /* 0x100fe20008010807 */
[----:B-1----:R-:W-:Y:S01]  /*a4c0*/  FMNMX.FTZ R9, R8, R9, !PT ;  /* 0x0000000908097209 */ /* 0x002fe20007810000 */
[----:B------:R-:W-:Y:S01]  /*a4d0*/  MUFU.EX2 R204, R204 ;  /* 0x000000cc00cc7308 */ /* 0x000fe20000000800 */
[----:B------:R-:W-:Y:S01]  /*a4e0*/  FFMA.FTZ R152, R32, UR38, -R7 ;  /* 0x0000002620987c23 */ /* 0x000fe20008010807 */
[----:B------:R-:W-:-:S02]  /*a4f0*/  @!P1 VIADD R4, R3, 0x32440 ;  /* 0x0003244003049836 */ /* 0x000fc40000000000 */
[--C-:B------:R-:W-:Y:S01]  /*a500*/  FFMA.FTZ R11, R37, UR38, -R7.reuse ;  /* 0x00000026250b7c23 */ /* 0x100fe20008010807 */
[----:B------:R-:W0:Y:S01]  /*a510*/  SHFL.BFLY PT, R8, R9, 0x1, 0x1f ;  /* 0x0c201f0009087f89 */ /* 0x000e2200000e0000 */
[--C-:B------:R-:W-:Y:S01]  /*a520*/  FFMA.FTZ R29, R33, UR38, -R7.reuse ;  /* 0x00000026211d7c23 */ /* 0x100fe20008010807 */
[--C-:B------:R-:W-:Y:S01]  /*a530*/  FFMA.FTZ R45, R41, UR38, -R7.reuse ;  /* 0x00000026292d7c23 */ /* 0x100fe20008010807 */
[--C-:B------:R-:W-:Y:S01]  /*a540*/  FFMA.FTZ R37, R53, UR38, -R7.reuse ;  /* 0x0000002635257c23 */ /* 0x100fe20008010807 */
[----:B------:R-:W1:Y:S01]  /*a550*/  MUFU.EX2 R13, R13 ;  /* 0x0000000d000d7308 */ /* 0x000e620000000800 */
[--C-:B------:R-:W-:Y:S01]  /*a560*/  FFMA.FTZ R154, R36, UR38, -R7.reuse ;  /* 0x00000026249a7c23 */ /* 0x100fe20008010807 */
[--C-:B------:R-:W-:Y:S01]  /*a570*/  FFMA.FTZ R156, R40, UR38, -R7.reuse ;  /* 0x00000026289c7c23 */ /* 0x100fe20008010807 */
[--C-:B------:R-:W-:Y:S01]  /*a580*/  FFMA.FTZ R158, R44, UR38, -R7.reuse ;  /* 0x000000262c9e7c23 */ /* 0x100fe20008010807 */
[--C-:B------:R-:W-:Y:S01]  /*a590*/  FFMA.FTZ R160, R48, UR38, -R7.reuse ;  /* 0x0000002630a07c23 */ /* 0x100fe20008010807 */
[--C-:B------:R-:W-:Y:S01]  /*a5a0*/  FFMA.FTZ R162, R52, UR38, -R7.reuse ;  /* 0x0000002634a27c23 */ /* 0x100fe20008010807 */
[--C-:B------:R-:W-:Y:S01]  /*a5b0*/  FFMA.FTZ R164, R56, UR38, -R7.reuse ;  /* 0x0000002638a47c23 */ /* 0x100fe20008010807 */
[--C-:B------:R-:W-:Y:S01]  /*a5c0*/  FFMA.FTZ R166, R60, UR38, -R7.reuse ;  /* 0x000000263ca67c23 */ /* 0x100fe20008010807 */
[----:B------:R-:W2:Y:S01]  /*a5d0*/  MUFU.EX2 R206, R206 ;  /* 0x000000ce00ce7308 */ /* 0x000ea20000000800 */
[--C-:B------:R-:W-:Y:S01]  /*a5e0*/  FFMA.FTZ R53, R6, UR38, -R7.reuse ;  /* 0x0000002606357c23 */ /* 0x100fe20008010807 */
[--C-:B------:R-:W-:Y:S01]  /*a5f0*/  FFMA.FTZ R168, R64, UR38, -R7.reuse ;  /* 0x0000002640a87c23 */ /* 0x100fe20008010807 */
[--C-:B------:R-:W-:Y:S01]  /*a600*/  FFMA.FTZ R41, R65, UR38, -R7.reuse ;  /* 0x0000002641297c23 */ /* 0x100fe20008010807 */
[--C-:B------:R-:W-:Y:S01]  /*a610*/  FFMA.FTZ R170, R68, UR38, -R7.reuse ;  /* 0x0000002644aa7c23 */ /* 0x100fe20008010807 */
[----:B------:R-:W-:Y:S01]  /*a620*/  FFMA.FTZ R33, R69, UR38, -R7 ;  /* 0x0000002645217c23 */ /* 0x000fe20008010807 */
[----:B------:R-:W-:Y:S01]  /*a630*/  @!P1 PRMT R4, RZ, 0x654, R4 ;  /* 0x00000654ff049816 */ /* 0x000fe20000000004 */
[----:B------:R-:W-:Y:S01]  /*a640*/  IMAD.MOV.U32 R7, RZ, RZ, 0xc00 ;  /* 0x00000c00ff077424 */ /* 0x000fe200078e00ff */
[----:B------:R-:W3:Y:S01]  /*a650*/  MUFU.EX2 R25, R25 ;  /* 0x0000001900197308 */ /* 0x000ee20000000800 */
[----:B------:R-:W-:Y:S01]  /*a660*/  @!P1 VIADD R3, R3, 0x32460 ;  /* 0x0003246003039836 */ /* 0x000fe20000000000 */
[----:B0-----:R-:W-:-:S02]  /*a670*/  FMNMX.FTZ R8, R9, R8, !PT ;  /* 0x0000000809087209 */ /* 0x001fc40007810000 */
[----:B------:R-:W-:Y:S02]  /*a680*/  IADD3 R9, -R72, 0xb, RZ ;  /* 0x0000000b48097810 */ /* 0x000fe40007ffe1ff */
[C---:B------:R-:W-:Y:S01]  /*a690*/  FSETP.NEU.FTZ.AND P2, PT, R8.reuse, -INF , PT ;  /* 0xff8000000800780b */ /* 0x040fe20003f5d000 */
[----:B------:R-:W-:Y:S01]  /*a6a0*/  FMUL.FTZ R5, R8, UR38 ;  /* 0x0000002608057c20 */ /* 0x000fe20008410000 */
[----:B------:R-:W0:Y:S01]  /*a6b0*/  MUFU.EX2 R152, R152 ;  /* 0x0000009800987308 */ /* 0x000e220000000800 */
[----:B------:R4:W-:Y:S06]  /*a6c0*/  BAR.ARV R9, 0x100 ;  /* 0x000400090000751d */ /* 0x0009ec0000002000 */
[----:B------:R-:W-:Y:S01]  /*a6d0*/  FSEL R5, R5, RZ, P2 ;  /* 0x000000ff05057208 */ /* 0x000fe20001000000 */
[----:B------:R5:W-:Y:S01]  /*a6e0*/  @!P1 SYNCS.ARRIVE.TRANS64.RED.A1T0 RZ, [R4+URZ], RZ ;  /* 0x000000ff04ff99a7 */ /* 0x000be2000810043f */
[----:B------:R-:W4:Y:S01]  /*a6f0*/  MUFU.EX2 R29, R29 ;  /* 0x0000001d001d7308 */ /* 0x000f220000000800 */
[----:B------:R-:W-:-:S02]  /*a700*/  @!P1 PRMT R3, RZ, 0x654, R3 ;  /* 0x00000654ff039816 */ /* 0x000fc40000000003 */
[--C-:B------:R-:W-:Y:S01]  /*a710*/  FFMA.FTZ R205, R26, UR38, -R5.reuse ;  /* 0x000000261acd7c23 */ /* 0x100fe20008010805 */
[--C-:B------:R-:W-:Y:S01]  /*a720*/  FFMA.FTZ R12, R27, UR38, -R5.reuse ;  /* 0x000000261b0c7c23 */ /* 0x100fe20008010805 */
[--C-:B------:R-:W-:Y:S01]  /*a730*/  FFMA.FTZ R207, R30, UR38, -R5.reuse ;  /* 0x000000261ecf7c23 */ /* 0x100fe20008010805 */
[--C-:B------:R-:W-:Y:S01]  /*a740*/  FFMA.FTZ R24, R31, UR38, -R5.reuse ;  /* 0x000000261f187c23 */ /* 0x100fe20008010805 */
[--C-:B------:R-:W-:Y:S01]  /*a750*/  FFMA.FTZ R153, R34, UR38, -R5.reuse ;  /* 0x0000002622997c23 */ /* 0x100fe20008010805 */
[--C-:B------:R-:W-:Y:S01]  /*a760*/  FFMA.FTZ R26, R35, UR38, -R5.reuse ;  /* 0x00000026231a7c23 */ /* 0x100fe20008010805 */
[----:B------:R-:W-:Y:S01]  /*a770*/  MUFU.EX2 R205, R205 ;  /* 0x000000cd00cd7308 */ /* 0x000fe20000000800 */
[----:B------:R-:W-:Y:S01]  /*a780*/  FFMA.FTZ R155, R38, UR38, -R5 ;  /* 0x00000026269b7c23 */ /* 0x000fe20008010805 */
[----:B-----5:R-:W-:Y:S02]  /*a790*/  IMAD R4, R200, R7, UR39 ;  /* 0x00000027c8047e24 */ /* 0x020fe4000f8e0207 */
[----:B-1----:R-:W-:Y:S01]  /*a7a0*/  FADD.FTZ R7, R204, R13 ;  /* 0x0000000dcc077221 */ /* 0x002fe20000010000 */
[--C-:B------:R-:W-:Y:S01]  /*a7b0*/  FFMA.FTZ R28, R39, UR38, -R5.reuse ;  /* 0x00000026271c7c23 */ /* 0x100fe20008010805 */
[--C-:B------:R-:W-:Y:S01]  /*a7c0*/  FFMA.FTZ R157, R42, UR38, -R5.reuse ;  /* 0x000000262a9d7c23 */ /* 0x100fe20008010805 */
[----:B------:R-:W-:Y:S01]  /*a7d0*/  FFMA.FTZ R30, R43, UR38, -R5 ;  /* 0x000000262b1e7c23 */ /* 0x000fe20008010805 */
[----:B--2---:R-:W-:Y:S01]  /*a7e0*/  FADD.FTZ R38, R206, R7 ;  /* 0x00000007ce267221 */ /* 0x004fe20000010000 */
[----:B------:R-:W1:Y:S01]  /*a7f0*/  MUFU.EX2 R12, R12 ;  /* 0x0000000c000c7308 */ /* 0x000e620000000800 */
[--C-:B------:R-:W-:Y:S01]  /*a800*/  FFMA.FTZ R159, R46, UR38, -R5.reuse ;  /* 0x000000262e9f7c23 */ /* 0x100fe20008010805 */
[--C-:B------:R-:W-:Y:S01]  /*a810*/  FFMA.FTZ R32, R47, UR38, -R5.reuse ;  /* 0x000000262f207c23 */ /* 0x100fe20008010805 */
[----:B---3--:R-:W-:Y:S01]  /*a820*/  FADD.FTZ R27, R25, R38 ;  /* 0x00000026191b7221 */ /* 0x008fe20000010000 */
[--C-:B------:R-:W-:Y:S01]  /*a830*/  FFMA.FTZ R161, R50, UR38, -R5.reuse ;  /* 0x0000002632a17c23 */ /* 0x100fe20008010805 */
[--C-:B------:R-:W-:Y:S01]  /*a840*/  FFMA.FTZ R34, R51, UR38, -R5.reuse ;  /* 0x0000002633227c23 */ /* 0x100fe20008010805 */
[----:B------:R-:W-:Y:S01]  /*a850*/  FFMA.FTZ R163, R54, UR38, -R5 ;  /* 0x0000002636a37c23 */ /* 0x000fe20008010805 */
[----:B0-----:R-:W-:Y:S01]  /*a860*/  FADD.FTZ R38, R152, R27 ;  /* 0x0000001b98267221 */ /* 0x001fe20000010000 */
[----:B------:R-:W0:Y:S01]  /*a870*/  MUFU.EX2 R207, R207 ;  /* 0x000000cf00cf7308 */ /* 0x000e220000000800 */
[--C-:B------:R-:W-:Y:S01]  /*a880*/  FFMA.FTZ R55, R55, UR38, -R5.reuse ;  /* 0x0000002637377c23 */ /* 0x100fe20008010805 */
[--C-:B------:R-:W-:Y:S01]  /*a890*/  FFMA.FTZ R165, R58, UR38, -R5.reuse ;  /* 0x000000263aa57c23 */ /* 0x100fe20008010805 */
[----:B----4-:R-:W-:Y:S01]  /*a8a0*/  FADD.FTZ R27, R29, R38 ;  /* 0x000000261d1b7221 */ /* 0x010fe20000010000 */
[--C-:B------:R-:W-:Y:S01]  /*a8b0*/  FFMA.FTZ R36, R59, UR38, -R5.reuse ;  /* 0x000000263b247c23 */ /* 0x100fe20008010805 */
[--C-:B------:R-:W-:Y:S01]  /*a8c0*/  FFMA.FTZ R167, R62, UR38, -R5.reuse ;  /* 0x000000263ea77c23 */ /* 0x100fe20008010805 */
[--C-:B------:R-:W-:Y:S01]  /*a8d0*/  FFMA.FTZ R63, R63, UR38, -R5.reuse ;  /* 0x000000263f3f7c23 */ /* 0x100fe20008010805 */
[--C-:B------:R-:W-:Y:S01]  /*a8e0*/  FFMA.FTZ R66, R66, UR38, -R5.reuse ;  /* 0x0000002642427c23 */ /* 0x100fe20008010805 */
[----:B------:R-:W2:Y:S01]  /*a8f0*/  MUFU.EX2 R24, R24 ;  /* 0x0000001800187308 */ /* 0x000ea20000000800 */
[----:B-1----:R-:W-:Y:S01]  /*a900*/  FADD.FTZ R6, R205, R12 ;  /* 0x0000000ccd067221 */ /* 0x002fe20000010000 */
[--C-:B------:R-:W-:Y:S01]  /*a910*/  FFMA.FTZ R67, R67, UR38, -R5.reuse ;  /* 0x0000002643437c23 */ /* 0x100fe20008010805 */
[--C-:B------:R-:W-:Y:S01]  /*a920*/  FFMA.FTZ R70, R70, UR38, -R5.reuse ;  /* 0x0000002646467c23 */ /* 0x100fe20008010805 */
[----:B------:R-:W-:Y:S01]  /*a930*/  FFMA.FTZ R71, R71, UR38, -R5 ;  /* 0x0000002647477c23 */ /* 0x000fe20008010805 */
[----:B------:R-:W-:Y:S01]  /*a940*/  IMAD.MOV.U32 R5, RZ, RZ, 0x40000040 ;  /* 0x40000040ff057424 */ /* 0x000fe200078e00ff */
[----:B------:R1:W-:Y:S01]  /*a950*/  BAR.SYNC.DEFER_BLOCKING R10, 0x100 ;  /* 0x0004000a0000751d */ /* 0x0003e20000010000 */
[----:B------:R-:W-:Y:S01]  /*a960*/  F2FP.F16.F32.PACK_AB R205, R12, R205 ;  /* 0x000000cd0ccd723e */ /* 0x000fe200000000ff */
[----:B0-----:R-:W-:-:S02]  /*a970*/  FADD.FTZ R7, R207, R6 ;  /* 0x00000006cf077221 */ /* 0x001fc40000010000 */
[----:B------:R-:W-:Y:S02]  /*a980*/  R2UR UR7, R5 ;  /* 0x00000000050772ca */ /* 0x000fe400000e0000 */
[----:B------:R-:W0:Y:S01]  /*a990*/  MUFU.EX2 R153, R153 ;  /* 0x0000009900997308 */ /* 0x000e220000000800 */
[----:B------:R-:W-:Y:S02]  /*a9a0*/  R2UR UR6, R4 ;  /* 0x00000000040672ca */ /* 0x000fe400000e0000 */
[----:B------:R-:W-:Y:S01]  /*a9b0*/  F2FP.F16.F32.PACK_AB R204, R13, R204 ;  /* 0x000000cc0dcc723e */ /* 0x000fe200000000ff */
[C---:B--2---:R-:W-:Y:S01]  /*a9c0*/  FADD.FTZ R6, R24.reuse, R7 ;  /* 0x0000000718067221 */ /* 0x044fe20000010000 */
[----:B------:R-:W-:-:S03]  /*a9d0*/  F2FP.F16.F32.PACK_AB R207, R24, R207 ;  /* 0x000000cf18cf723e */ /* 0x000fc600000000ff */
[----:B------:R-:W2:Y:S01]  /*a9e0*/  MUFU.EX2 R26, R26 ;  /* 0x0000001a001a7308 */ /* 0x000ea20000000800 */
[----:B------:R-:W-:Y:S02]  /*a9f0*/  F2FP.F16.F32.PACK_AB R206, R25, R206 ;  /* 0x000000ce19ce723e */ /* 0x000fe400000000ff */
[----:B------:R-:W-:-:S05]  /*aa00*/  F2FP.F16.F32.PACK_AB R152, R29, R152 ;  /* 0x000000981d98723e */ /* 0x000fca00000000ff */
[----:B------:R-:W3:Y:S01]  /*aa10*/  MUFU.EX2 R154, R154 ;  /* 0x0000009a009a7308 */ /* 0x000ee20000000800 */
[----:B0-----:R-:W-:Y:S01]  /*aa20*/  FADD.FTZ R7, R153, R6 ;  /* 0x0000000699077221 */ /* 0x001fe20000010000 */
[----:B------:R-:W-:-:S05]  /*aa30*/  VIADD R6, R4, 0x80 ;  /* 0x0000008004067836 */ /* 0x000fca0000000000 */
[----:B------:R-:W-:Y:S01]  /*aa40*/  R2UR UR10, R6 ;  /* 0x00000000060a72ca */ /* 0x000fe200000e0000 */
[----:B------:R-:W0:Y:S01]  /*aa50*/  MUFU.EX2 R155, R155 ;  /* 0x0000009b009b7308 */ /* 0x000e220000000800 */
[C---:B--2---:R-:W-:Y:S01]  /*aa60*/  FADD.FTZ R38, R26.reuse, R7 ;  /* 0x000000071a267221 */ /* 0x044fe20000010000 */
[----:B------:R-:W-:-:S06]  /*aa70*/  F2FP.F16.F32.PACK_AB R153, R26, R153 ;  /* 0x000000991a99723e */ /* 0x000fcc00000000ff */
[----:B------:R-:W2:Y:S01]  /*aa80*/  MUFU.EX2 R11, R11 ;  /* 0x0000000b000b7308 */ /* 0x000ea20000000800 */
[----:B---3--:R-:W-:-:S07]  /*aa90*/  FADD.FTZ R40, R154, R27 ;  /* 0x0000001b9a287221 */ /* 0x008fce0000010000 */
[----:B------:R-:W3:Y:S01]  /*aaa0*/  MUFU.EX2 R28, R28 ;  /* 0x0000001c001c7308 */ /* 0x000ee20000000800 */
[----:B0-----:R-:W-:-:S07]  /*aab0*/  FADD.FTZ R7, R155, R38 ;  /* 0x000000269b077221 */ /* 0x001fce0000010000 */
[----:B------:R-:W0:Y:S01]  /*aac0*/  MUFU.EX2 R156, R156 ;  /* 0x0000009c009c7308 */ /* 0x000e220000000800 */
[C---:B--2---:R-:W-:Y:S01]  /*aad0*/  FADD.FTZ R27, R11.reuse, R40 ;  /* 0x000000280b1b7221 */ /* 0x044fe20000010000 */
[----:B------:R-:W-:Y:S01]  /*aae0*/  F2FP.F16.F32.PACK_AB R154, R11, R154 ;  /* 0x0000009a0b9a723e */ /* 0x000fe200000000ff */
[----:B------:R-:W-:-:S05]  /*aaf0*/  IMAD.MOV.U32 R11, RZ, RZ, 0x40000040 ;  /* 0x40000040ff0b7424 */ /* 0x000fca00078e00ff */
[----:B------:R-:W2:Y:S01]  /*ab00*/  MUFU.EX2 R157, R157 ;  /* 0x0000009d009d7308 */ /* 0x000ea20000000800 */
[C---:B---3--:R-:W-:Y:S01]  /*ab10*/  FADD.FTZ R38, R28.reuse, R7 ;  /* 0x000000071c267221 */ /* 0x048fe20000010000 */
[----:B------:R-:W-:Y:S01]  /*ab20*/  IMAD.MOV.U32 R7, RZ, RZ, 0x40000040 ;  /* 0x40000040ff077424 */ /* 0x000fe200078e00ff */
[----:B------:R-:W-:-:S04]  /*ab30*/  F2FP.F16.F32.PACK_AB R155, R28, R155 ;  /* 0x0000009b1c9b723e */ /* 0x000fc800000000ff */
[----:B------:R-:W-:Y:S01]  /*ab40*/  R2UR UR11, R7 ;  /* 0x00000000070b72ca */ /* 0x000fe200000e0000 */
[----:B------:R-:W3:Y:S01]  /*ab50*/  MUFU.EX2 R45, R45 ;  /* 0x0000002d002d7308 */ /* 0x000ee20000000800 */
[----:B0-----:R-:W-:-:S07]  /*ab60*/  FADD.FTZ R40, R156, R27 ;  /* 0x0000001b9c287221 */ /* 0x001fce0000010000 */
[----:B------:R-:W0:Y:S01]  /*ab70*/  MUFU.EX2 R30, R30 ;  /* 0x0000001e001e7308 */ /* 0x000e220000000800 */
[----:B--2---:R-:W-:-:S07]  /*ab80*/  FADD.FTZ R5, R157, R38 ;  /* 0x000000269d057221 */ /* 0x004fce0000010000 */
[----:B------:R-:W2:Y:S01]  /*ab90*/  MUFU.EX2 R158, R158 ;  /* 0x0000009e009e7308 */ /* 0x000ea20000000800 */
[C---:B---3--:R-:W-:Y:S01]  /*aba0*/  FADD.FTZ R7, R45.reuse, R40 ;  /* 0x000000282d077221 */ /* 0x048fe20000010000 */
[----:B------:R-:W-:-:S06]  /*abb0*/  F2FP.F16.F32.PACK_AB R156, R45, R156 ;  /* 0x0000009c2d9c723e */ /* 0x000fcc00000000ff */
[----:B------:R-:W3:Y:S01]  /*abc0*/  MUFU.EX2 R159, R159 ;  /* 0x0000009f009f7308 */ /* 0x000ee20000000800 */
[C---:B0-----:R-:W-:Y:S01]  /*abd0*/  FADD.FTZ R6, R30.reuse, R5 ;  /* 0x000000051e067221 */ /* 0x041fe20000010000 */
[----:B------:R-:W-:-:S06]  /*abe0*/  F2FP.F16.F32.PACK_AB R157, R30, R157 ;  /* 0x0000009d1e9d723e */ /* 0x000fcc00000000ff */
[----:B------:R-:W0:Y:S01]  /*abf0*/  MUFU.EX2 R61, R61 ;  /* 0x0000003d003d7308 */ /* 0x000e220000000800 */
[----:B--2---:R-:W-:-:S07]  /*ac00*/  FADD.FTZ R38, R158, R7 ;  /* 0x000000079e267221 */ /* 0x004fce0000010000 */
[----:B------:R-:W2:Y:S01]  /*ac10*/  MUFU.EX2 R32, R32 ;  /* 0x0000002000207308 */ /* 0x000ea20000000800 */
[----:B---3--:R-:W-:-:S07]  /*ac20*/  FADD.FTZ R5, R159, R6 ;  /* 0x000000069f057221 */ /* 0x008fce0000010000 */
[----:B------:R-:W3:Y:S01]  /*ac30*/  MUFU.EX2 R160, R160 ;  /* 0x000000a000a07308 */ /* 0x000ee20000000800 */
[C---:B0-----:R-:W-:Y:S01]  /*ac40*/  FADD.FTZ R7, R61.reuse, R38 ;  /* 0x000000263d077221 */ /* 0x041fe20000010000 */
[----:B------:R-:W-:-:S06]  /*ac50*/  F2FP.F16.F32.PACK_AB R158, R61, R158 ;  /* 0x0000009e3d9e723e */ /* 0x000fcc00000000ff */
        /* <DEDUP_REMOVED lines=9> */
[----:B------:R-:W-:-:S06]  /*acf0*/  F2FP.F16.F32.PACK_AB R160, R57, R160 ;  /* 0x000000a039a0723e */ /* 0x000fcc00000000ff */
[----:B------:R-:W2:Y:S01]  /*ad00*/  MUFU.EX2 R163, R163 ;  /* 0x000000a300a37308 */ /* 0x000ea20000000800 */
[C---:B---3--:R-:W-:Y:S01]  /*ad10*/  FADD.FTZ R12, R34.reuse, R5 ;  /* 0x00000005220c7221 */ /* 0x048fe20000010000 */
[----:B------:R-:W-:-:S06]  /*ad20*/  F2FP.F16.F32.PACK_AB R161, R34, R161 ;  /* 0x000000a122a1723e */ /* 0x000fcc00000000ff */
[----:B------:R-:W3:Y:S01]  /*ad30*/  MUFU.EX2 R37, R37 ;  /* 0x0000002500257308 */ /* 0x000ee20000000800 */
[----:B0-----:R-:W-:-:S07]  /*ad40*/  FADD.FTZ R24, R162, R7 ;  /* 0x00000007a2187221 */ /* 0x001fce0000010000 */
[----:B-1----:R-:W0:Y:S01]  /*ad50*/  MUFU.EX2 R10, R55 ;  /* 0x00000037000a7308 */ /* 0x002e220000000800 */
[----:B--2---:R-:W-:-:S07]  /*ad60*/  FADD.FTZ R5, R163, R12 ;  /* 0x0000000ca3057221 */ /* 0x004fce0000010000 */
[----:B------:R-:W1:Y:S01]  /*ad70*/  MUFU.EX2 R164, R164 ;  /* 0x000000a400a47308 */ /* 0x000e620000000800 */
[C---:B---3--:R-:W-:Y:S01]  /*ad80*/  FADD.FTZ R7, R37.reuse, R24 ;  /* 0x0000001825077221 */ /* 0x048fe20000010000 */
[----:B------:R-:W-:-:S06]  /*ad90*/  F2FP.F16.F32.PACK_AB R162, R37, R162 ;  /* 0x000000a225a2723e */ /* 0x000fcc00000000ff */
[----:B------:R-:W2:Y:S01]  /*ada0*/  MUFU.EX2 R165, R165 ;  /* 0x000000a500a57308 */ /* 0x000ea20000000800 */
[C---:B0-----:R-:W-:Y:S01]  /*adb0*/  FADD.FTZ R12, R10.reuse, R5 ;  /* 0x000000050a0c7221 */ /* 0x041fe20000010000 */
[----:B------:R-:W-:-:S06]  /*adc0*/  F2FP.F16.F32.PACK_AB R163, R10, R163 ;  /* 0x000000a30aa3723e */ /* 0x000fcc00000000ff */
[----:B------:R-:W0:Y:S01]  /*add0*/  MUFU.EX2 R49, R49 ;  /* 0x0000003100317308 */ /* 0x000e220000000800 */
[----:B-1----:R-:W-:-:S07]  /*ade0*/  FADD.FTZ R24, R164, R7 ;  /* 0x00000007a4187221 */ /* 0x002fce0000010000 */
[----:B------:R-:W1:Y:S01]  /*adf0*/  MUFU.EX2 R36, R36 ;  /* 0x0000002400247308 */ /* 0x000e620000000800 */
[----:B--2---:R-:W-:-:S07]  /*ae00*/  FADD.FTZ R5, R165, R12 ;  /* 0x0000000ca5057221 */ /* 0x004fce0000010000 */
[----:B------:R-:W2:Y:S01]  /*ae10*/  MUFU.EX2 R166, R166 ;  /* 0x000000a600a67308 */ /* 0x000ea20000000800 */
[C---:B0-----:R-:W-:Y:S01]  /*ae20*/  FADD.FTZ R7, R49.reuse, R24 ;  /* 0x0000001831077221 */ /* 0x041fe20000010000 */
[----:B------:R-:W-:-:S06]  /*ae30*/  F2FP.F16.F32.PACK_AB R164, R49, R164 ;  /* 0x000000a431a4723e */ /* 0x000fcc00000000ff */
[----:B------:R-:W0:Y:S01]  /*ae40*/  MUFU.EX2 R167, R167 ;  /* 0x000000a700a77308 */ /* 0x000e220000000800 */
[C---:B-1----:R-:W-:Y:S01]  /*ae50*/  FADD.FTZ R12, R36.reuse, R5 ;  /* 0x00000005240c7221 */ /* 0x042fe20000010000 */
[----:B------:R-:W-:-:S06]  /*ae60*/  F2FP.F16.F32.PACK_AB R165, R36, R165 ;  /* 0x000000a524a5723e */ /* 0x000fcc00000000ff */
[----:B------:R-:W1:Y:S01]  /*ae70*/  MUFU.EX2 R53, R53 ;  /* 0x0000003500357308 */ /* 0x000e620000000800 */
[----:B--2---:R-:W-:-:S07]  /*ae80*/  FADD.FTZ R24, R166, R7 ;  /* 0x00000007a6187221 */ /* 0x004fce0000010000 */
[----:B------:R-:W2:Y:S01]  /*ae90*/  MUFU.EX2 R6, R63 ;  /* 0x0000003f00067308 */ /* 0x000ea20000000800 */
[----:B0-----:R-:W-:-:S07]  /*aea0*/  FADD.FTZ R5, R167, R12 ;  /* 0x0000000ca7057221 */ /* 0x001fce0000010000 */
[----:B------:R-:W0:Y:S01]  /*aeb0*/  MUFU.EX2 R168, R168 ;  /* 0x000000a800a87308 */ /* 0x000e220000000800 */
[C---:B-1----:R-:W-:Y:S01]  /*aec0*/  FADD.FTZ R7, R53.reuse, R24 ;  /* 0x0000001835077221 */ /* 0x042fe20000010000 */
[----:B------:R-:W-:-:S06]  /*aed0*/  F2FP.F16.F32.PACK_AB R166, R53, R166 ;  /* 0x000000a635a6723e */ /* 0x000fcc00000000ff */
[----:B------:R-:W1:Y:S01]  /*aee0*/  MUFU.EX2 R66, R66 ;  /* 0x0000004200427308 */ /* 0x000e620000000800 */
[C---:B--2---:R-:W-:Y:S01]  /*aef0*/  FADD.FTZ R5, R6.reuse, R5 ;  /* 0x0000000506057221 */ /* 0x044fe20000010000 */
[----:B------:R-:W-:-:S06]  /*af00*/  F2FP.F16.F32.PACK_AB R167, R6, R167 ;  /* 0x000000a706a7723e */ /* 0x000fcc00000000ff */
[----:B------:R-:W2:Y:S01]  /*af10*/  MUFU.EX2 R41, R41 ;  /* 0x0000002900297308 */ /* 0x000ea20000000800 */
[----:B0-----:R-:W-:-:S07]  /*af20*/  FADD.FTZ R10, R168, R7 ;  /* 0x00000007a80a7221 */ /* 0x001fce0000010000 */
[----:B------:R-:W0:Y:S01]  /*af30*/  MUFU.EX2 R67, R67 ;  /* 0x0000004300437308 */ /* 0x000e220000000800 */
[----:B-1----:R-:W-:-:S07]  /*af40*/  FADD.FTZ R12, R66, R5 ;  /* 0x00000005420c7221 */ /* 0x002fce0000010000 */
[----:B------:R-:W1:Y:S01]  /*af50*/  MUFU.EX2 R170, R170 ;  /* 0x000000aa00aa7308 */ /* 0x000e620000000800 */
[C---:B--2---:R-:W-:Y:S01]  /*af60*/  FADD.FTZ R5, R41.reuse, R10 ;  /* 0x0000000a29057221 */ /* 0x044fe20000010000 */
[----:B------:R-:W-:-:S06]  /*af70*/  F2FP.F16.F32.PACK_AB R168, R41, R168 ;  /* 0x000000a829a8723e */ /* 0x000fcc00000000ff */
[----:B------:R-:W2:Y:S01]  /*af80*/  MUFU.EX2 R70, R70 ;  /* 0x0000004600467308 */ /* 0x000ea20000000800 */
[C---:B0-----:R-:W-:Y:S01]  /*af90*/  FADD.FTZ R7, R67.reuse, R12 ;  /* 0x0000000c43077221 */ /* 0x041fe20000010000 */
[----:B------:R-:W-:-:S06]  /*afa0*/  F2FP.F16.F32.PACK_AB R169, R67, R66 ;  /* 0x0000004243a9723e */ /* 0x000fcc00000000ff */
[----:B------:R-:W0:Y:S01]  /*afb0*/  MUFU.EX2 R33, R33 ;  /* 0x0000002100217308 */ /* 0x000e220000000800 */
[----:B-1----:R-:W-:-:S07]  /*afc0*/  FADD.FTZ R6, R170, R5 ;  /* 0x00000005aa067221 */ /* 0x002fce0000010000 */
[----:B------:R-:W1:Y:S01]  /*afd0*/  MUFU.EX2 R71, R71 ;  /* 0x0000004700477308 */ /* 0x000e620000000800 */
[----:B--2---:R-:W-:Y:S01]  /*afe0*/  FADD.FTZ R10, R70, R7 ;  /* 0x00000007460a7221 */ /* 0x004fe20000010000 */
[C---:B0-----:R-:W-:Y:S01]  /*aff0*/  FADD.FTZ R6, R33.reuse, R6 ;  /* 0x0000000621067221 */ /* 0x041fe20000010000 */
[----:B------:R-:W-:Y:S02]  /*b000*/  F2FP.F16.F32.PACK_AB R170, R33, R170 ;  /* 0x000000aa21aa723e */ /* 0x000fe400000000ff */
[C---:B-1----:R-:W-:Y:S01]  /*b010*/  FADD.FTZ R5, R71.reuse, R10 ;  /* 0x0000000a47057221 */ /* 0x042fe20000010000 */
[----:B------:R-:W-:Y:S01]  /*b020*/  F2FP.F16.F32.PACK_AB R171, R71, R70 ;  /* 0x0000004647ab723e */ /* 0x000fe200000000ff */
[----:B------:R-:W-:Y:S01]  /*b030*/  VIADD R10, R4, 0x100 ;  /* 0x00000100040a7836 */ /* 0x000fe20000000000 */
[----:B------:R-:W-:-:S06]  /*b040*/  WARPGROUP.ARRIVE ;  /* 0x00000000000079c5 */ /* 0x000fcc0000000000 */
[----:B------:R-:W-:Y:S01]  /*b050*/  HGMMA.64x256x16.F32 R24, R204, gdesc[UR4].tnspB, RZ, !UPT, gsb0 ;  /* 0x43e00004cc187df0 */ /* 0x000fe2000c0008ff */
[----:B------:R-:W-:Y:S01]  /*b060*/  R2UR UR6, R10 ;  /* 0x000000000a0672ca */ /* 0x000fe200000e0000 */
[----:B------:R-:W-:Y:S01]  /*b070*/  VIADD R10, R4, 0x180 ;  /* 0x00000180040a7836 */ /* 0x000fe20000000000 */
[----:B------:R-:W-:Y:S01]  /*b080*/  R2UR UR7, R11 ;  /* 0x000000000b0772ca */ /* 0x000fe200000e0000 */
[----:B------:R-:W-:Y:S01]  /*b090*/  IMAD.MOV.U32 R11, RZ, RZ, 0x40000040 ;  /* 0x40000040ff0b7424 */ /* 0x000fe200078e00ff */
[----:B------:R-:W-:Y:S02]  /*b0a0*/  WARPGROUP.DEPBAR.LE gsb0, 0x0 ;  /* 0x00008000000079c5 */ /* 0x000fe40000010000 */
[----:B------:R-:W-:-:S15]  /*b0b0*/  WARPGROUP.ARRIVE ;  /* 0x00000000000079c5 */ /* 0x000fde0000000000 */
[----:B------:R-:W-:-:S06]  /*b0c0*/  NOP ;  /* 0x0000000000007918 */ /* 0x000fcc0000000000 */
[----:B------:R-:W-:Y:S03]  /*b0d0*/  HGMMA.64x256x16.F32 R24, R152, gdesc[UR8].tnspB, R24, gsb0 ;  /* 0x43e0000898187df0 */ /* 0x000fe60008000818 */
[----:B------:R-:W-:Y:S02]  /*b0e0*/  WARPGROUP.DEPBAR.LE gsb0, 0x0 ;  /* 0x00008000000079c5 */ /* 0x000fe40000010000 */
[----:B------:R-:W-:-:S15]  /*b0f0*/  WARPGROUP.ARRIVE ;  /* 0x00000000000079c5 */ /* 0x000fde0000000000 */
[----:B------:R-:W-:-:S08]  /*b100*/  NOP ;  /* 0x0000000000007918 */ /* 0x000fd00000000000 */
[----:B------:R-:W-:Y:S01]  /*b110*/  HGMMA.64x256x16.F32 R24, R156, gdesc[UR4].tnspB, R24, gsb0 ;  /* 0x43e000049c187df0 */ /* 0x000fe20008000818 */
[----:B------:R-:W-:Y:S01]  /*b120*/  R2UR UR6, R10 ;  /* 0x000000000a0672ca */ /* 0x000fe200000e0000 */
[----:B------:R-:W-:Y:S01]  /*b130*/  VIADD R10, R4, 0x200 ;  /* 0x00000200040a7836 */ /* 0x000fe20000000000 */
[----:B------:R-:W-:Y:S01]  /*b140*/  R2UR UR7, R11 ;  /* 0x000000000b0772ca */ /* 0x000fe200000e0000 */
[----:B------:R-:W-:Y:S01]  /*b150*/  IMAD.MOV.U32 R11, RZ, RZ, 0x40000040 ;  /* 0x40000040ff0b7424 */ /* 0x000fe200078e00ff */
[----:B------:R-:W-:Y:S02]  /*b160*/  WARPGROUP.DEPBAR.LE gsb0, 0x0 ;  /* 0x00008000000079c5 */ /* 0x000fe40000010000 */
[----:B------:R-:W-:-:S15]  /*b170*/  WARPGROUP.ARRIVE ;  /* 0x00000000000079c5 */ /* 0x000fde0000000000 */
[----:B------:R-:W-:-:S06]  /*b180*/  NOP ;  /* 0x0000000000007918 */ /* 0x000fcc0000000000 */
        /* <DEDUP_REMOVED lines=22> */
.L_x_1448:
[----:B------:R-:W-:Y:S01]  /*b2f0*/  VIADD R200, R200, 0x1 ;  /* 0x00000001c8c87836 */ /* 0x000fe20000000000 */
[----:B------:R-:W-:Y:S05]  /*b300*/  YIELD ;  /* 0x0000000000007946 */ /* 0x000fea0003800000 */
[----:B-----5:R-:W-:Y:S01]  /*b310*/  IMAD.MOV.U32 R0, RZ, RZ, R3 ;  /* 0x000000ffff007224 */ /* 0x020fe200078e0003 */
        /* <DEDUP_REMOVED lines=8> */
.L_x_1439:
[----:B------:R-:W-:Y:S01]  /*b3a0*/  IMAD R4, R200, 0x8, R18 ;  /* 0x00000008c8047824 */ /* 0x000fe200078e0212 */
[----:B------:R-:W-:-:S04]  /*b3b0*/  SHF.L.U32 R0, R208, 0x1f, RZ ;  /* 0x0000001fd0007819 */ /* 0x000fc800000006ff */
[----:B------:R0:W1:Y:S01]  /*b3c0*/  SYNCS.PHASECHK.TRANS64.TRYWAIT P3, [R4+URZ+0x32430], R0 ;  /* 0x03243000040075a7 */ /* 0x000062000806017f */
[----:B------:R-:W-:Y:S05]  /*b3d0*/  @!P0 BRA `(.L_x_1440) ;  /* 0x0000000000048947 */ /* 0x000fea0003800000 */
[----:B------:R-:W-:Y:S01]  /*b3e0*/  BPT.TRAP 0x1 ;  /* 0x000000040000795c */ /* 0x000fe20000300000 */
.L_x_1440:
[----:B------:R-:W-:Y:S02]  /*b3f0*/  IMAD R152, R200, 0x300, R217 ;  /* 0x00000300c8987824 */ /* 0x000fe400078e02d9 */
[----:B------:R-:W-:Y:S01]  /*b400*/  IMAD.MOV.U32 R153, RZ, RZ, 0x40000040 ;  /* 0x40000040ff997424 */ /* 0x000fe200078e00ff */
[----:B-1----:R-:W-:Y:S06]  /*b410*/  @P3 BRA `(.L_x_1441) ;  /* 0x0000000000083947 */ /* 0x002fec0003800000 */
[----:B------:R-:W1:Y:S02]  /*b420*/  SYNCS.PHASECHK.TRANS64.TRYWAIT P3, [R4+URZ+0x32430], R0 ;  /* 0x03243000040075a7 */ /* 0x000e64000806017f */
[----:B-1----:R-:W-:Y:S05]  /*b430*/  @!P3 BRA `(.L_x_1442) ;  /* 0x0000011000ccb947 */ /* 0x002fea0003800000 */
.L_x_1441:
        /* <DEDUP_REMOVED lines=14> */
[----:B------:R-:W-:Y:S01]  /*b520*/  WARPGROUP.ARRIVE ;  /* 0x00000000000079c5 */ /* 0x000fe20000000000 */
[----:B------:R-:W-:Y:S02]  /*b530*/  R2UR UR11, R13 ;  /* 0x000000000d0b72ca */ /* 0x000fe400000e0000 */
[----:B------:R-:W-:Y:S02]  /*b540*/  R2UR UR8, R212 ;  /* 0x00000000d40872ca */ /* 0x000fe400000e0000 */
[----:B------:R-:W-:Y:S01]  /*b550*/  R2UR UR9, R213 ;  /* 0x00000000d50972ca */ /* 0x000fe200000e0000 */
[----:B------:R-:W-:Y:S01]  /*b560*/  HGMMA.64x96x16.F32 R152, gdesc[UR4], RZ, !UPT, gsb0 ;  /* 0x01600000049879f0 */ /* 0x000fe2000c0008ff */
[----:B------:R-:W-:Y:S02]  /*b570*/  R2UR UR14, R8 ;  /* 0x00000000080e72ca */ /* 0x000fe400000e0000 */
[----:B------:R-:W-:Y:S02]  /*b580*/  R2UR UR15, R9 ;  /* 0x00000000090f72ca */ /* 0x000fe400000e0000 */
[----:B------:R-:W-:-:S02]  /*b590*/  R2UR UR12, R210 ;  /* 0x00000000d20c72ca */ /* 0x000fc400000e0000 */
        /* <DEDUP_REMOVED lines=13> */
[----:B------:R-:W-:Y:S05]  /*b670*/  @!P0 BRA `(.L_x_1443) ;  /* 0x0000000000048947 */ /* 0x000fea0003800000 */
[----:B------:R-:W-:Y:S01]  /*b680*/  BPT.TRAP 0x1 ;  /* 0x000000040000795c */ /* 0x000fe20000300000 */
.L_x_1443:
[----:B------:R2:W3:Y:S01]  /*b690*/  SYNCS.PHASECHK.TRANS64.TRYWAIT P3, [R4+URZ+0x32450], R0 ;  /* 0x03245000040075a7 */ /* 0x0004e2000806017f */
[----:B------:R-:W-:Y:S05]  /*b6a0*/  @!P0 BRA `(.L_x_1444) ;  /* 0x0000000000048947 */ /* 0x000fea0003800000 */
[----:B------:R-:W-:Y:S01]  /*b6b0*/  BPT.TRAP 0x1 ;  /* 0x000000040000795c */ /* 0x000fe20000300000 */
.L_x_1444:
[----:B------:R-:W-:Y:S04]  /*b6c0*/  BSSY B0, `(.L_x_1445) ;  /* 0x0000004000007945 */ /* 0x000fe80003800000 */
[----:B---3--:R-:W-:Y:S05]  /*b6d0*/  @P3 BRA `(.L_x_1446) ;  /* 0x0000000000083947 */ /* 0x008fea0003800000 */
[----:B------:R-:W3:Y:S02]  /*b6e0*/  SYNCS.PHASECHK.TRANS64.TRYWAIT P3, [R4+URZ+0x32450], R0 ;  /* 0x03245000040075a7 */ /* 0x000ee4000806017f */
[----:B---3--:R-:W-:Y:S05]  /*b6f0*/  @!P3 BRA `(.L_x_1447) ;  /* 0x000001100030b947 */ /* 0x008fea0003800000 */
.L_x_1446:
[----:B------:R-:W-:Y:S05]  /*b700*/  BSYNC B0 ;  /* 0x0000000000007941 */ /* 0x000fea0003800000 */
.L_x_1445:
[----:B------:R-:W-:Y:S05]  /*b710*/  WARPSYNC.ALL ;  /* 0x0000000000007948 */ /* 0x000fea0003800000 */
[----:B------:R-:W4:Y:S04]  /*b720*/  LDL R8, [R1+0x58] ;  /* 0x0000580001087983 */ /* 0x000f280000100800 */
[----:B------:R-:W2:Y:S04]  /*b730*/  LDL.64 R206, [R1+0x50] ;  /* 0x0000500001ce7983 */ /* 0x000ea80000100a00 */
[----:B------:R-:W3:Y:S04]  /*b740*/  LDL.64 R204, [R1+0x48] ;  /* 0x0000480001cc7983 */ /* 0x000ee80000100a00 */
[----:B------:R0:W-:Y:S04]  /*b750*/  STL.64 [R1+0xa8], R2 ;  /* 0x0000a80201007387 */ /* 0x0001e80000100a00 */
[----:B0-----:R-:W3:Y:S01]  /*b760*/  LDL.64 R2, [R1+0x40] ;  /* 0x0000400001027983 */ /* 0x001ee20000100a00 */
[----:B------:R-:W-:-:S05]  /*b770*/  IMAD.MOV.U32 R9, RZ, RZ, 0x40000040 ;  /* 0x40000040ff097424 */ /* 0x000fca00078e00ff */
[----:B------:R-:W-:Y:S01]  /*b780*/  R2UR UR7, R9 ;  /* 0x00000000090772ca */ /* 0x000fe200000e0000 */
[----:B------:R-:W-:Y:S01]  /*b790*/  WARPGROUP.ARRIVE ;  /* 0x00000000000079c5 */ /* 0x000fe20000000000 */
[----:B------:R-:W-:Y:S01]  /*b7a0*/  IMAD.MOV.U32 R13, RZ, RZ, 0x40000040 ;  /* 0x40000040ff0d7424 */ /* 0x000fe200078e00ff */
[----:B----4-:R-:W-:Y:S01]  /*b7b0*/  R2UR UR4, R8 ;  /* 0x00000000080472ca */ /* 0x010fe200000e0000 */
[----:B------:R-:W-:Y:S01]  /*b7c0*/  IMAD.MOV.U32 R8, RZ, RZ, 0xc00 ;  /* 0x00000c00ff087424 */ /* 0x000fe200078e00ff */
[----:B--2---:R-:W-:-:S11]  /*b7d0*/  R2UR UR5, R207 ;  /* 0x00000000cf0572ca */ /* 0x004fd600000e0000 */
[----:B------:R-:W-:Y:S01]  /*b7e0*/  IMAD R8, R200, R8, UR4 ;  /* 0x00000004c8087e24 */ /* 0x000fe2000f8e0208 */
[----:B------:R-:W-:Y:S02]  /*b7f0*/  R2UR UR4, R206 ;  /* 0x00000000ce0472ca */ /* 0x000fe400000e0000 */
[----:B------:R-:W2:Y:S02]  /*b800*/  LDL.64 R206, [R1+0x38] ;  /* 0x0000380001ce7983 */ /* 0x000ea40000100a00 */
[----:B------:R-:W-:-:S13]  /*b810*/  R2UR UR6, R8 ;  /* 0x00000000080672ca */ /* 0x000fda00000e0000 */
[----:B------:R-:W-:Y:S01]  /*b820*/  HGMMA.64x96x16.F32 R152, gdesc[UR4], R152, gsb0 ;  /* 0x01600000049879f0 */ /* 0x000fe20008000898 */
[----:B---3--:R-:W-:Y:S02]  /*b830*/  R2UR UR4, R204 ;  /* 0x00000000cc0472ca */ /* 0x008fe400000e0000 */
[----:B------:R-:W-:Y:S02]  /*b840*/  R2UR UR5, R205 ;  /* 0x00000000cd0572ca */ /* 0x000fe400000e0000 */
[----:B------:R-:W3:Y:S01]  /*b850*/  LDL.64 R204, [R1+0x30] ;  /* 0x0000300001cc7983 */ /* 0x000ee20000100a00 */
[----:B------:R-:W-:Y:S01]  /*b860*/  VIADD R12, R8, 0x2 ;  /* 0x00000002080c7836 */ /* 0x000fe20000000000 */
[----:B------:R-:W-:-:S04]  /*b870*/  R2UR UR7, R13 ;  /* 0x000000000d0772ca */ /* 0x000fc800000e0000 */
[----:B------:R-:W-:Y:S01]  /*b880*/  R2UR UR6, R12 ;  /* 0x000000000c0672ca */ /* 0x000fe200000e0000 */
[----:B------:R-:W-:Y:S02]  /*b890*/  VIADD R12, R8, 0x4 ;  /* 0x00000004080c7836 */ /* 0x000fe40000000000 */
[----:B------:R-:W-:Y:S01]  /*b8a0*/  IMAD.MOV.U32 R13, RZ, RZ, 0x40000040 ;  /* 0x40000040ff0d7424 */ /* 0x000fe200078e00ff */
[----:B------:R-:W-:Y:S02]  /*b8b0*/  WARPGROUP.DEPBAR.LE gsb0, 0x0 ;  /* 0x00008000000079c5 */ /* 0x000fe40000010000 */
[----:B------:R-:W-:-:S07]  /*b8c0*/  WARPGROUP.ARRIVE ;  /* 0x00000000000079c5 */ /* 0x000fce0000000000 */
[----:B------:R-:W-:Y:S01]  /*b8d0*/  HGMMA.64x96x16.F32 R152, gdesc[UR4], R152, gsb0 ;  /* 0x01600000049879f0 */ /* 0x000fe20008000898 */
[----:B------:R-:W-:Y:S02]  /*b8e0*/  R2UR UR4, R2 ;  /* 0x00000000020472ca */ /* 0x000fe400000e0000 */
[----:B------:R-:W-:Y:S02]  /*b8f0*/  R2UR UR5, R3 ;  /* 0x00000000030572ca */ /* 0x000fe400000e0000 */
[----:B------:R-:W4:Y:S01]  /*b900*/  LDL.64 R2, [R1+0x28] ;  /* 0x0000280001027983 */ /* 0x000f220000100a00 */
[----:B------:R-:W-:Y:S02]  /*b910*/  R2UR UR6, R12 ;  /* 0x000000000c0672ca */ /* 0x000fe400000e0000 */
[----:B------:R-:W-:Y:S01]  /*b920*/  R2UR UR7, R13 ;  /* 0x000000000d0772ca */ /* 0x000fe200000e0000 */
[----:B------:R-:W-:Y:S02]  /*b930*/  VIADD R12, R8, 0x6 ;  /* 0x00000006080c7836 */ /* 0x000fe40000000000 */
[----:B------:R-:W-:Y:S01]  /*b940*/  IMAD.MOV.U32 R13, RZ, RZ, 0x40000040 ;  /* 0x40000040ff0d7424 */ /* 0x000fe200078e00ff */
[----:B------:R-:W-:-:S02]  /*b950*/  WARPGROUP.DEPBAR.LE gsb0, 0x0 ;  /* 0x00008000000079c5 */ /* 0x000fc40000010000 */
[----:B------:R-:W-:-:S07]  /*b960*/  WARPGROUP.ARRIVE ;  /* 0x00000000000079c5 */ /* 0x000fce0000000000 */
[----:B------:R-:W-:Y:S01]  /*b970*/  HGMMA.64x96x16.F32 R152, gdesc[UR4], R152, gsb0 ;  /* 0x01600000049879f0 */ /* 0x000fe20008000898 */
[----:B------:R-:W-:Y:S02]  /*b980*/  R2UR UR6, R12 ;  /* 0x000000000c0672ca */ /* 0x000fe400000e0000 */
[----:B------:R-:W-:Y:S02]  /*b990*/  R2UR UR7, R13 ;  /* 0x000000000d0772ca */ /* 0x000fe400000e0000 */
[----:B--2---:R-:W-:Y:S02]  /*b9a0*/  R2UR UR4, R206 ;  /* 0x00000000ce0472ca */ /* 0x004fe400000e0000 */
[----:B------:R-:W-:Y:S02]  /*b9b0*/  R2UR UR5, R207 ;  /* 0x00000000cf0572ca */ /* 0x000fe400000e0000 */
[----:B------:R-:W2:Y:S01]  /*b9c0*/  LDL.64 R206, [R1+0x20] ;  /* 0x0000200001ce7983 */ /* 0x000ea20000100a00 */
[----:B------:R-:W-:-:S02]  /*b9d0*/  WARPGROUP.DEPBAR.LE gsb0, 0x0 ;  /* 0x00008000000079c5 */ /* 0x000fc40000010000 */
[----:B------:R-:W-:-:S08]  /*b9e0*/  WARPGROUP.ARRIVE ;  /* 0x00000000000079c5 */ /* 0x000fd00000000000 */
[----:B------:R-:W-:Y:S01]  /*b9f0*/  HGMMA.64x96x16.F32 R152, gdesc[UR4], R152, gsb0 ;  /* 0x01600000049879f0 */ /* 0x000fe20008000898 */
[----:B---3--:R-:W-:Y:S02]  /*ba00*/  R2UR UR4, R204 ;  /* 0x00000000cc0472ca */ /* 0x008fe400000e0000 */
[----:B------:R-:W-:Y:S02]  /*ba10*/  R2UR UR5, R205 ;  /* 0x00000000cd0572ca */ /* 0x000fe400000e0000 */
[----:B------:R-:W3:Y:S01]  /*ba20*/  LDL.64 R204, [R1+0x18] ;  /* 0x0000180001cc7983 */ /* 0x000ee20000100a00 */
[----:B------:R-:W-:Y:S02]  /*ba30*/  VIADD R12, R8, 0x300 ;  /* 0x00000300080c7836 */ /* 0x000fe40000000000 */
[----:B------:R-:W-:-:S03]  /*ba40*/  IMAD.MOV.U32 R13, RZ, RZ, 0x40000040 ;  /* 0x40000040ff0d7424 */ /* 0x000fc600078e00ff */
[----:B------:R-:W-:Y:S02]  /*ba50*/  R2UR UR6, R12 ;  /* 0x000000000c0672ca */ /* 0x000fe400000e0000 */
[----:B------:R-:W-:Y:S01]  /*ba60*/  R2UR UR7, R13 ;  /* 0x000000000d0772ca */ /* 0x000fe200000e0000 */
[----:B------:R-:W-:Y:S01]  /*ba70*/  VIADD R12, R8, 0x302 ;  /* 0x00000302080c7836 */ /* 0x000fe20000000000 */
[----:B------:R-:W-:Y:S02]  /*ba80*/  WARPGROUP.DEPBAR.LE gsb0, 0x0 ;  /* 0x00008000000079c5 */ /* 0x000fe40000010000 */
[----:B------:R-:W-:-:S09]  /*ba90*/  WARPGROUP.ARRIVE ;  /* 0x00000000000079c5 */ /* 0x000fd20000000000 */
[----:B------:R-:W-:Y:S01]  /*baa0*/  HGMMA.64x96x16.F32 R152, gdesc[UR4], R152, gsb0 ;  /* 0x01600000049879f0 */ /* 0x000fe20008000898 */
[----:B------:R-:W-:Y:S01]  /*bab0*/  IMAD.MOV.U32 R13, RZ, RZ, 0x40000040 ;  /* 0x40000040ff0d7424 */ /* 0x000fe200078e00ff */
[----:B----4-:R-:W-:Y:S02]  /*bac0*/  R2UR UR4, R2 ;  /* 0x00000000020472ca */ /* 0x010fe400000e0000 */
[----:B------:R-:W-:Y:S02]  /*bad0*/  R2UR UR5, R3 ;  /* 0x00000000030572ca */ /* 0x000fe400000e0000 */
[----:B------:R-:W4:Y:S01]  /*bae0*/  LDL.64 R2, [R1+0x10] ;  /* 0x0000100001027983 */ /* 0x000f220000100a00 */
[----:B------:R-:W-:Y:S02]  /*baf0*/  R2UR UR6, R12 ;  /* 0x000000000c0672ca */ /* 0x000fe400000e0000 */
[----:B------:R-:W-:Y:S01]  /*bb00*/  R2UR UR7, R13 ;  /* 0x000000000d0772ca */ /* 0x000fe200000e0000 */
[----:B------:R-:W-:-:S02]  /*bb10*/  VIADD R12, R8, 0x304 ;  /* 0x00000304080c7836 */ /* 0x000fc40000000000 */
[----:B------:R-:W-:Y:S01]  /*bb20*/  IMAD.MOV.U32 R13, RZ, RZ, 0x40000040 ;  /* 0x40000040ff0d7424 */ /* 0x000fe200078e00ff */
[----:B------:R-:W-:Y:S02]  /*bb30*/  WARPGROUP.DEPBAR.LE gsb0, 0x0 ;  /* 0x00008000000079c5 */ /* 0x000fe40000010000 */
        /* <DEDUP_REMOVED lines=10> */
[----:B------:R-:W-:Y:S01]  /*bbe0*/  VIADD R12, R8, 0x306 ;  /* 0x00000306080c7836 */ /* 0x000fe20000000000 */
[----:B---3--:R-:W-:Y:S01]  /*bbf0*/  R2UR UR4, R204 ;  /* 0x00000000cc0472ca */ /* 0x008fe200000e0000 */
[----:B------:R-:W-:Y:S01]  /*bc00*/  IMAD.MOV.U32 R13, RZ, RZ, 0x40000040 ;  /* 0x40000040ff0d7424 */ /* 0x000fe200078e00ff */
[----:B------:R-:W-:Y:S02]  /*bc10*/  R2UR UR5, R205 ;  /* 0x00000000cd0572ca */ /* 0x000fe400000e0000 */
[----:B------:R-:W3:Y:S01]  /*bc20*/  LDL.64 R204, [R1] ;  /* 0x0000000001cc7983 */ /* 0x000ee20000100a00 */
        /* <DEDUP_REMOVED lines=9> */
[----:B----4-:R-:W-:Y:S02]  /*bcc0*/  R2UR UR4, R2 ;  /* 0x00000000020472ca */ /* 0x010fe400000e0000 */
[----:B------:R-:W-:Y:S01]  /*bcd0*/  R2UR UR5, R3 ;  /* 0x00000000030572ca */ /* 0x000fe200000e0000 */
[----:B------:R-:W-:Y:S01]  /*bce0*/  VIADD R12, R8, 0x602 ;  /* 0x00000602080c7836 */ /* 0x000fe20000000000 */
[----:B------:R-:W-:Y:S01]  /*bcf0*/  UMOV UR38, UR42 ;  /* 0x0000002a00267c82 */ /* 0x000fe20008000000 */
[----:B------:R-:W-:Y:S01]  /*bd00*/  IMAD.MOV.U32 R13, RZ, RZ, 0x40000040 ;  /* 0x40000040ff0d7424 */ /* 0x000fe200078e00ff */
[----:B------:R0:W5:Y:S01]  /*bd10*/  LDL.LU.64 R2, [R1+0xa8] ;  /* 0x0000a80001027983 */ /* 0x0001620000300a00 */
[----:B------:R-:W-:-:S02]  /*bd20*/  WARPGROUP.DEPBAR.LE gsb0, 0x0 ;  /* 0x00008000000079c5 */ /* 0x000fc40000010000 */
[----:B------:R-:W-:-:S06]  /*bd30*/  WARPGROUP.ARRIVE ;  /* 0x00000000000079c5 */ /* 0x000fcc0000000000 */
[----:B------:R-:W-:Y:S01]  /*bd40*/  HGMMA.64x96x16.F32 R152, gdesc[UR4], R152, gsb0 ;  /* 0x01600000049879f0 */ /* 0x000fe20008000898 */
[----:B------:R-:W-:Y:S02]  /*bd50*/  R2UR UR6, R12 ;  /* 0x000000000c0672ca */ /* 0x000fe400000e0000 */
[----:B------:R-:W-:Y:S02]  /*bd60*/  R2UR UR7, R13 ;  /* 0x000000000d0772ca */ /* 0x000fe400000e0000 */
[----:B--2---:R-:W-:Y:S02]  /*bd70*/  R2UR UR4, R206 ;  /* 0x00000000ce0472ca */ /* 0x004fe400000e0000 */
[----:B------:R-:W-:Y:S01]  /*bd80*/  R2UR UR5, R207 ;  /* 0x00000000cf0572ca */ /* 0x000fe200000e0000 */
[----:B------:R-:W-:Y:S02]  /*bd90*/  WARPGROUP.DEPBAR.LE gsb0, 0x0 ;  /* 0x00008000000079c5 */ /* 0x000fe40000010000 */
[----:B------:R-:W-:-:S10]  /*bda0*/  WARPGROUP.ARRIVE ;  /* 0x00000000000079c5 */ /* 0x000fd40000000000 */
[----:B------:R-:W-:Y:S01]  /*bdb0*/  HGMMA.64x96x16.F32 R152, gdesc[UR4], R152, gsb0 ;  /* 0x01600000049879f0 */ /* 0x000fe20008000898 */
[----:B------:R-:W-:Y:S02]  /*bdc0*/  VIADD R12, R8, 0x604 ;  /* 0x00000604080c7836 */ /* 0x000fe40000000000 */
[----:B------:R-:W-:Y:S01]  /*bdd0*/  IMAD.MOV.U32 R13, RZ, RZ, 0x40000040 ;  /* 0x40000040ff0d7424 */ /* 0x000fe200078e00ff */
[----:B---3--:R-:W-:Y:S02]  /*bde0*/  R2UR UR4, R204 ;  /* 0x00000000cc0472ca */ /* 0x008fe400000e0000 */
[----:B------:R-:W-:Y:S02]  /*bdf0*/  R2UR UR6, R12 ;  /* 0x000000000c0672ca */ /* 0x000fe400000e0000 */
        /* <DEDUP_REMOVED lines=8> */
[----:B------:R-:W-:Y:S01]  /*be80*/  R2UR UR7, R13 ;  /* 0x000000000d0772ca */ /* 0x000fe200000e0000 */
[----:B------:R-:W-:Y:S01]  /*be90*/  UMOV UR4, UR52 ;  /* 0x0000003400047c82 */ /* 0x000fe20008000000 */
[----:B------:R-:W-:Y:S01]  /*bea0*/  UMOV UR5, UR53 ;  /* 0x0000003500057c82 */ /* 0x000fe20008000000 */
[----:B------:R-:W-:Y:S02]  /*beb0*/  VIADD R12, R8, 0x900 ;  /* 0x00000900080c7836 */ /* 0x000fe40000000000 */
[----:B------:R-:W-:Y:S01]  /*bec0*/  IMAD.MOV.U32 R13, RZ, RZ, 0x40000040 ;  /* 0x40000040ff0d7424 */ /* 0x000fe200078e00ff */
[----:B------:R-:W-:Y:S02]  /*bed0*/  WARPGROUP.DEPBAR.LE gsb0, 0x0 ;  /* 0x00008000000079c5 */ /* 0x000fe40000010000 */
[----:B------:R-:W-:-:S06]  /*bee0*/  WARPGROUP.ARRIVE ;  /* 0x00000000000079c5 */ /* 0x000fcc0000000000 */
        /* <DEDUP_REMOVED lines=32> */
[----:B------:R-:W-:Y:S02]  /*c0f0*/  WARPGROUP.DEPBAR.LE gsb0, 0x0 ;  /* 0x00008000000079c5 */ /* 0x000fe40000010000 */
[----:B------:R-:W-:-:S08]  /*c100*/  WARPGROUP.ARRIVE ;  /* 0x00000000000079c5 */ /* 0x000fd00000000000 */
[----:B------:R-:W-:Y:S03]  /*c110*/  HGMMA.64x96x16.F32 R152, gdesc[UR4], R152, gsb0 ;  /* 0x01600000049879f0 */ /* 0x000fe60008000898 */
[----:B------:R-:W-:Y:S02]  /*c120*/  WARPGROUP.DEPBAR.LE gsb0, 0x0 ;  /* 0x00008000000079c5 */ /* 0x000fe40000010000 */
[----:B-1----:R-:W-:-:S04]  /*c130*/  FMNMX.FTZ R0, R152, R10, !PT ;  /* 0x0000000a98007209 */ /* 0x002fc80007810000 */
        /* <DEDUP_REMOVED lines=23> */
[----:B------:R-:W1:Y:S02]  /*c2b0*/  SHFL.BFLY PT, R8, R0, 0x2, 0x1f ;  /* 0x0c401f0000087f89 */ /* 0x000e6400000e0000 */
[----:B-1----:R-:W-:-:S05]  /*c2c0*/  FMNMX.FTZ R0, R0, R8, !PT ;  /* 0x0000000800007209 */ /* 0x002fca0007810000 */
[----:B------:R-:W1:Y:S02]  /*c2d0*/  SHFL.BFLY PT, R8, R0, 0x1, 0x1f ;  /* 0x0c201f0000087f89 */ /* 0x000e6400000e0000 */
[----:B-1----:R-:W-:-:S05]  /*c2e0*/  FMNMX.FTZ R0, R0, R8, !PT ;  /* 0x0000000800007209 */ /* 0x002fca0007810000 */
[C---:B------:R-:W-:Y:S01]  /*c2f0*/  FMUL.FTZ R8, R0.reuse, UR38 ;  /* 0x0000002600087c20 */ /* 0x040fe20008410000 */
[----:B------:R-:W-:-:S03]  /*c300*/  FADD.FTZ R9, -R0, R10 ;  /* 0x0000000a00097221 */ /* 0x000fc60000010100 */
[--C-:B------:R-:W-:Y:S01]  /*c310*/  FFMA.FTZ R152, R152, UR38, -R8.reuse ;  /* 0x0000002698987c23 */ /* 0x100fe20008010808 */
[----:B------:R-:W-:Y:S01]  /*c320*/  FMUL.FTZ R9, R9, UR38 ;  /* 0x0000002609097c20 */ /* 0x000fe20008410000 */
[--C-:B------:R-:W-:Y:S01]  /*c330*/  FFMA.FTZ R153, R153, UR38, -R8.reuse ;  /* 0x0000002699997c23 */ /* 0x100fe20008010808 */
[----:B------:R-:W-:-:S03]  /*c340*/  FFMA.FTZ R156, R156, UR38, -R8 ;  /* 0x000000269c9c7c23 */ /* 0x000fc60008010808 */
[----:B------:R-:W-:Y:S01]  /*c350*/  MUFU.EX2 R152, R152 ;  /* 0x0000009800987308 */ /* 0x000fe20000000800 */
[----:B------:R-:W-:-:S07]  /*c360*/  FFMA.FTZ R157, R157, UR38, -R8 ;  /* 0x000000269d9d7c23 */ /* 0x000fce0008010808 */
[----:B------:R-:W1:Y:S08]  /*c370*/  MUFU.EX2 R9, R9 ;  /* 0x0000000900097308 */ /* 0x000e700000000800 */
[----:B------:R-:W2:Y:S08]  /*c380*/  MUFU.EX2 R153, R153 ;  /* 0x0000009900997308 */ /* 0x000eb00000000800 */
[----:B------:R-:W3:Y:S01]  /*c390*/  MUFU.EX2 R156, R156 ;  /* 0x0000009c009c7308 */ /* 0x000ee20000000800 */
[----:B-1----:R-:W-:-:S07]  /*c3a0*/  FFMA.FTZ R6, R9, R6, R152 ;  /* 0x0000000609067223 */ /* 0x002fce0000010098 */
[----:B------:R-:W1:Y:S01]  /*c3b0*/  MUFU.EX2 R157, R157 ;  /* 0x0000009d009d7308 */ /* 0x000e620000000800 */
[----:B--2---:R-:W-:-:S04]  /*c3c0*/  FADD.FTZ R6, R153, R6 ;  /* 0x0000000699067221 */ /* 0x004fc80000010000 */
[----:B---3--:R-:W-:-:S04]  /*c3d0*/  FADD.FTZ R6, R156, R6 ;  /* 0x000000069c067221 */ /* 0x008fc80000010000 */
[----:B-1----:R-:W-:Y:S01]  /*c3e0*/  FADD.FTZ R10, R157, R6 ;  /* 0x000000069d0a7221 */ /* 0x002fe20000010000 */
        /* <DEDUP_REMOVED lines=23> */
[----:B------:R-:W-:Y:S01]  /*c560*/  FMNMX.FTZ R6, R199, R6, !PT ;  /* 0x00000006c7067209 */ /* 0x000fe20007810000 */
        /* <DEDUP_REMOVED lines=19> */
[----:B------:R-:W-:-:S02]  /*c6a0*/  FFMA.FTZ R197, R197, UR38, -R8 ;  /* 0x00000026c5c57c23 */ /* 0x000fc40008010808 */
[----:B------:R-:W1:Y:S01]  /*c6b0*/  SHFL.BFLY PT, R8, R6, 0x2, 0x1f ;  /* 0x0c401f0006087f89 */ /* 0x000e6200000e0000 */
[----:B------:R-:W2:Y:S01]  /*c6c0*/  S2R R207, SR_TID.X ;  /* 0x0000000000cf7919 */ /* 0x000ea20000002100 */
[----:B-1----:R-:W-:-:S05]  /*c6d0*/  FMNMX.FTZ R8, R6, R8, !PT ;  /* 0x0000000806087209 */ /* 0x002fca0007810000 */
[----:B------:R-:W1:Y:S01]  /*c6e0*/  SHFL.BFLY PT, R6, R8, 0x1, 0x1f ;  /* 0x0c201f0008067f89 */ /* 0x000e6200000e0000 */
[-C--:B------:R-:W-:Y:S01]  /*c6f0*/  FMUL.FTZ R24, R24, R9.reuse ;  /* 0x0000000918187220 */ /* 0x080fe20000410000 */
[----:B------:R-:W-:Y:S01]  /*c700*/  FMUL.FTZ R25, R25, R9 ;  /* 0x0000000919197220 */ /* 0x000fe20000410000 */
[----:B-1----:R-:W-:-:S05]  /*c710*/  FMNMX.FTZ R8, R8, R6, !PT ;  /* 0x0000000608087209 */ /* 0x002fca0007810000 */
[----:B------:R-:W-:-:S04]  /*c720*/  FADD.FTZ R7, -R8, R7 ;  /* 0x0000000708077221 */ /* 0x000fc80000010100 */
[----:B------:R-:W-:-:S04]  /*c730*/  FMUL.FTZ R7, R7, UR38 ;  /* 0x0000002607077c20 */ /* 0x000fc80008410000 */
[----:B------:R1:W3:Y:S01]  /*c740*/  MUFU.EX2 R11, R7 ;  /* 0x00000007000b7308 */ /* 0x0002e20000000800 */
[----:B--2---:R-:W-:Y:S01]  /*c750*/  SHF.R.U32.HI R207, RZ, 0x7, R207 ;  /* 0x00000007ffcf7819 */ /* 0x004fe200000116cf */
[----:B-1----:R-:W-:Y:S02]  /*c760*/  IMAD.MOV.U32 R7, RZ, RZ, 0x40000040 ;  /* 0x40000040ff077424 */ /* 0x002fe400078e00ff */
[-C--:B------:R-:W-:Y:S01]  /*c770*/  FMUL.FTZ R28, R28, R9.reuse ;  /* 0x000000091c1c7220 */ /* 0x080fe20000410000 */
[-C--:B------:R-:W-:Y:S02]  /*c780*/  FMUL.FTZ R29, R29, R9.reuse ;  /* 0x000000091d1d7220 */ /* 0x080fe40000410000 */
[----:B------:R-:W-:Y:S01]  /*c790*/  R2UR UR7, R7 ;  /* 0x00000000070772ca */ /* 0x000fe200000e0000 */
[----:B------:R-:W-:Y:S02]  /*c7a0*/  @!P1 VIADD R7, R4, 0x32440 ;  /* 0x0003244004079836 */ /* 0x000fe40000000000 */
        /* <DEDUP_REMOVED lines=60> */
[----:B------:R-:W-:-:S02]  /*cb70*/  IADD3 R9, -R207, 0xb, RZ ;  /* 0x0000000bcf097810 */ /* 0x000fc40007ffe1ff */
[----:B------:R-:W-:Y:S01]  /*cb80*/  @!P1 PRMT R7, RZ, 0x654, R7 ;  /* 0x00000654ff079816 */ /* 0x000fe20000000007 */
[----:B------:R-:W-:Y:S02]  /*cb90*/  FMUL.FTZ R6, R8, UR38 ;  /* 0x0000002608067c20 */ /* 0x000fe40008410000 */
[----:B------:R0:W-:Y:S06]  /*cba0*/  BAR.ARV R9, 0x100 ;  /* 0x000400090000751d */ /* 0x0001ec0000002000 */
[----:B------:R1:W-:Y:S01]  /*cbb0*/  @!P1 SYNCS.ARRIVE.TRANS64.RED.A1T0 RZ, [R7+URZ], RZ ;  /* 0x000000ff07ff99a7 */ /* 0x0003e2000810043f */
[--C-:B------:R-:W-:Y:S01]  /*cbc0*/  FFMA.FTZ R154, R154, UR38, -R6.reuse ;  /* 0x000000269a9a7c23 */ /* 0x100fe20008010806 */
[--C-:B------:R-:W-:Y:S01]  /*cbd0*/  FFMA.FTZ R155, R155, UR38, -R6.reuse ;  /* 0x000000269b9b7c23 */ /* 0x100fe20008010806 */
[--C-:B------:R-:W-:Y:S01]  /*cbe0*/  FFMA.FTZ R158, R158, UR38, -R6.reuse ;  /* 0x000000269e9e7c23 */ /* 0x100fe20008010806 */
[----:B------:R-:W-:Y:S01]  /*cbf0*/  FFMA.FTZ R159, R159, UR38, -R6 ;  /* 0x000000269f9f7c23 */ /* 0x000fe20008010806 */
[----:B-1----:R-:W-:-:S02]  /*cc00*/  VIADD R7, R207, 0x8 ;  /* 0x00000008cf077836 */ /* 0x002fc40000000000 */
[----:B------:R-:W-:Y:S01]  /*cc10*/  MUFU.EX2 R154, R154 ;  /* 0x0000009a009a7308 */ /* 0x000fe20000000800 */
[--C-:B------:R-:W-:Y:S01]  /*cc20*/  FFMA.FTZ R162, R162, UR38, -R6.reuse ;  /* 0x00000026a2a27c23 */ /* 0x100fe20008010806 */
[--C-:B------:R-:W-:Y:S01]  /*cc30*/  FFMA.FTZ R163, R163, UR38, -R6.reuse ;  /* 0x00000026a3a37c23 */ /* 0x100fe20008010806 */
[--C-:B------:R-:W-:Y:S01]  /*cc40*/  FFMA.FTZ R166, R166, UR38, -R6.reuse ;  /* 0x00000026a6a67c23 */ /* 0x100fe20008010806 */
[----:B------:R1:W-:Y:S01]  /*cc50*/  BAR.SYNC.DEFER_BLOCKING R7, 0x100 ;  /* 0x000400070000751d */ /* 0x0003e20000010000 */
[--C-:B------:R-:W-:Y:S01]  /*cc60*/  FFMA.FTZ R167, R167, UR38, -R6.reuse ;  /* 0x00000026a7a77c23 */ /* 0x100fe20008010806 */
[----:B------:R-:W-:-:S04]  /*cc70*/  FFMA.FTZ R170, R170, UR38, -R6 ;  /* 0x00000026aaaa7c23 */ /* 0x000fc80008010806 */
[----:B------:R-:W2:Y:S01]  /*cc80*/  MUFU.EX2 R155, R155 ;  /* 0x0000009b009b7308 */ /* 0x000ea20000000800 */
[--C-:B------:R-:W-:Y:S01]  /*cc90*/  FFMA.FTZ R171, R171, UR38, -R6.reuse ;  /* 0x00000026abab7c23 */ /* 0x100fe20008010806 */
[--C-:B------:R-:W-:Y:S01]  /*cca0*/  FFMA.FTZ R174, R174, UR38, -R6.reuse ;  /* 0x00000026aeae7c23 */ /* 0x100fe20008010806 */
[--C-:B------:R-:W-:Y:S01]  /*ccb0*/  FFMA.FTZ R175, R175, UR38, -R6.reuse ;  /* 0x00000026afaf7c23 */ /* 0x100fe20008010806 */
[----:B------:R-:W-:-:S04]  /*ccc0*/  FFMA.FTZ R178, R178, UR38, -R6 ;  /* 0x00000026b2b27c23 */ /* 0x000fc80008010806 */
[----:B------:R-:W-:Y:S01]  /*ccd0*/  MUFU.EX2 R209, R158 ;  /* 0x0000009e00d17308 */ /* 0x000fe20000000800 */
[--C-:B------:R-:W-:Y:S01]  /*cce0*/  FFMA.FTZ R179, R179, UR38, -R6.reuse ;  /* 0x00000026b3b37c23 */ /* 0x100fe20008010806 */
[--C-:B------:R-:W-:Y:S01]  /*ccf0*/  FFMA.FTZ R182, R182, UR38, -R6.reuse ;  /* 0x00000026b6b67c23 */ /* 0x100fe20008010806 */
[--C-:B------:R-:W-:Y:S01]  /*cd00*/  FFMA.FTZ R183, R183, UR38, -R6.reuse ;  /* 0x00000026b7b77c23 */ /* 0x100fe20008010806 */
[----:B------:R-:W-:-:S04]  /*cd10*/  FFMA.FTZ R186, R186, UR38, -R6 ;  /* 0x00000026baba7c23 */ /* 0x000fc80008010806 */
[----:B------:R-:W4:Y:S01]  /*cd20*/  MUFU.EX2 R214, R159 ;  /* 0x0000009f00d67308 */ /* 0x000f220000000800 */
[--C-:B------:R-:W-:Y:S01]  /*cd30*/  FFMA.FTZ R187, R187, UR38, -R6.reuse ;  /* 0x00000026bbbb7c23 */ /* 0x100fe20008010806 */
[--C-:B------:R-:W-:Y:S01]  /*cd40*/  FFMA.FTZ R190, R190, UR38, -R6.reuse ;  /* 0x00000026bebe7c23 */ /* 0x100fe20008010806 */
[--C-:B------:R-:W-:Y:S01]  /*cd50*/  FFMA.FTZ R191, R191, UR38, -R6.reuse ;  /* 0x00000026bfbf7c23 */ /* 0x100fe20008010806 */
[--C-:B------:R-:W-:Y:S01]  /*cd60*/  FFMA.FTZ R194, R194, UR38, -R6.reuse ;  /* 0x00000026c2c27c23 */ /* 0x100fe20008010806 */
[--C-:B------:R-:W-:Y:S01]  /*cd70*/  FFMA.FTZ R195, R195, UR38, -R6.reuse ;  /* 0x00000026c3c37c23 */ /* 0x100fe20008010806 */
[--C-:B------:R-:W-:Y:S01]  /*cd80*/  FFMA.FTZ R198, R198, UR38, -R6.reuse ;  /* 0x00000026c6c67c23 */ /* 0x100fe20008010806 */
[----:B------:R-:W-:Y:S01]  /*cd90*/  FFMA.FTZ R199, R199, UR38, -R6 ;  /* 0x00000026c7c77c23 */ /* 0x000fe20008010806 */
[----:B------:R-:W-:-:S04]  /*cda0*/  IMAD.MOV.U32 R6, RZ, RZ, 0xc00 ;  /* 0x00000c00ff067424 */ /* 0x000fc800078e00ff */
[----:B------:R-:W-:Y:S02]  /*cdb0*/  IMAD R6, R200, R6, UR39 ;  /* 0x00000027c8067e24 */ /* 0x000fe4000f8e0206 */
[-C--:B---3--:R-:W-:Y:S01]  /*cdc0*/  FMUL.FTZ R26, R26, R11.reuse ;  /* 0x0000000b1a1a7220 */ /* 0x088fe20000410000 */
[-C--:B------:R-:W-:Y:S01]  /*cdd0*/  FMUL.FTZ R27, R27, R11.reuse ;  /* 0x0000000b1b1b7220 */ /* 0x080fe20000410000 */
[-C--:B------:R-:W-:Y:S01]  /*cde0*/  FMUL.FTZ R30, R30, R11.reuse ;  /* 0x0000000b1e1e7220 */ /* 0x080fe20000410000 */
[-C--:B------:R-:W-:Y:S01]  /*cdf0*/  FMUL.FTZ R31, R31, R11.reuse ;  /* 0x0000000b1f1f7220 */ /* 0x080fe20000410000 */
[----:B------:R-:W-:Y:S01]  /*ce00*/  R2UR UR6, R6 ;  /* 0x00000000060672ca */ /* 0x000fe200000e0000 */
        /* <DEDUP_REMOVED lines=60> */
[----:B------:R-:W-:-:S02]  /*d1d0*/  F2FP.F16.F32.PACK_AB R204, R153, R152 ;  /* 0x0000009899cc723e */ /* 0x000fc400000000ff */
[----:B------:R-:W-:Y:S02]  /*d1e0*/  F2FP.F16.F32.PACK_AB R206, R157, R156 ;  /* 0x0000009c9dce723e */ /* 0x000fe400000000ff */
[----:B--2---:R-:W-:Y:S02]  /*d1f0*/  F2FP.F16.F32.PACK_AB R205, R155, R154 ;  /* 0x0000009a9bcd723e */ /* 0x004fe400000000ff */
[----:B----4-:R-:W-:-:S04]  /*d200*/  F2FP.F16.F32.PACK_AB R207, R214, R209 ;  /* 0x000000d1d6cf723e */ /* 0x010fc800000000ff */
[----:B------:R-:W-:-:S06]  /*d210*/  WARPGROUP.ARRIVE ;  /* 0x00000000000079c5 */ /* 0x000fcc0000000000 */
[----:B------:R-:W-:Y:S01]  /*d220*/  HGMMA.64x256x16.F32 R24, R204, gdesc[UR4].tnspB, R24, gsb0 ;  /* 0x43e00004cc187df0 */ /* 0x000fe20008000818 */
[----:B------:R-:W2:Y:S01]  /*d230*/  MUFU.EX2 R152, R160 ;  /* 0x000000a000987308 */ /* 0x000ea20000000800 */
[----:B------:R-:W-:Y:S02]  /*d240*/  VIADD R12, R6, 0x80 ;  /* 0x00000080060c7836 */ /* 0x000fe40000000000 */
[----:B------:R-:W-:-:S05]  /*d250*/  FFMA.FTZ R5, R11, R5, R154 ;  /* 0x000000050b057223 */ /* 0x000fca000001009a */
[----:B------:R-:W3:Y:S01]  /*d260*/  MUFU.EX2 R161, R161 ;  /* 0x000000a100a17308 */ /* 0x000ee20000000800 */
[----:B------:R-:W-:-:S07]  /*d270*/  R2UR UR6, R12 ;  /* 0x000000000c0672ca */ /* 0x000fce00000e0000 */
[----:B------:R-:W4:Y:S08]  /*d280*/  MUFU.EX2 R154, R164 ;  /* 0x000000a4009a7308 */ /* 0x000f300000000800 */
[----:B------:R-:W0:Y:S08]  /*d290*/  MUFU.EX2 R165, R165 ;  /* 0x000000a500a57308 */ /* 0x000e300000000800 */
[----:B-1----:R-:W-:Y:S08]  /*d2a0*/  MUFU.EX2 R7, R166 ;  /* 0x000000a600077308 */ /* 0x002ff00000000800 */
[----:B------:R-:W1:Y:S01]  /*d2b0*/  MUFU.EX2 R12, R167 ;  /* 0x000000a7000c7308 */ /* 0x000e620000000800 */
[----:B--2---:R-:W-:Y:S01]  /*d2c0*/  FADD.FTZ R10, R152, R10 ;  /* 0x0000000a980a7221 */ /* 0x004fe20000010000 */
[----:B------:R-:W-:-:S03]  /*d2d0*/  IMAD.MOV.U32 R13, RZ, RZ, 0x40000040 ;  /* 0x40000040ff0d7424 */ /* 0x000fc600078e00ff */
[----:B---3--:R-:W-:Y:S02]  /*d2e0*/  FADD.FTZ R10, R161, R10 ;  /* 0x0000000aa10a7221 */ /* 0x008fe40000010000 */
[----:B------:R-:W-:Y:S01]  /*d2f0*/  R2UR UR7, R13 ;  /* 0x000000000d0772ca */ /* 0x000fe200000e0000 */
[----:B------:R-:W-:Y:S01]  /*d300*/  FADD.FTZ R5, R155, R5 ;  /* 0x000000059b057221 */ /* 0x000fe20000010000 */
[----:B----4-:R-:W-:Y:S01]  /*d310*/  FADD.FTZ R156, R154, R10 ;  /* 0x0000000a9a9c7221 */ /* 0x010fe20000010000 */
[----:B------:R-:W-:Y:S02]  /*d320*/  F2FP.F16.F32.PACK_AB R152, R161, R152 ;  /* 0x00000098a198723e */ /* 0x000fe400000000ff */
[C---:B0-----:R-:W-:Y:S02]  /*d330*/  F2FP.F16.F32.PACK_AB R154, R165.reuse, R154 ;  /* 0x0000009aa59a723e */ /* 0x041fe400000000ff */
[----:B-1----:R-:W-:Y:S01]  /*d340*/  F2FP.F16.F32.PACK_AB R155, R12, R7 ;  /* 0x000000070c9b723e */ /* 0x002fe200000000ff */
[----:B------:R-:W-:Y:S08]  /*d350*/  MUFU.EX2 R168, R168 ;  /* 0x000000a800a87308 */ /* 0x000ff00000000800 */
[----:B------:R-:W-:Y:S01]  /*d360*/  MUFU.EX2 R169, R169 ;  /* 0x000000a900a97308 */ /* 0x000fe20000000800 */
[----:B------:R-:W-:-:S07]  /*d370*/  FADD.FTZ R156, R165, R156 ;  /* 0x0000009ca59c7221 */ /* 0x000fce0000010000 */
[----:B------:R-:W-:Y:S01]  /*d380*/  MUFU.EX2 R158, R172 ;  /* 0x000000ac009e7308 */ /* 0x000fe20000000800 */
[----:B------:R-:W-:-:S07]  /*d390*/  WARPGROUP.DEPBAR.LE gsb0, 0x0 ;  /* 0x00008000000079c5 */ /* 0x000fce0000010000 */
[----:B------:R-:W-:Y:S08]  /*d3a0*/  MUFU.EX2 R205, R162 ;  /* 0x000000a200cd7308 */ /* 0x000ff00000000800 */
[----:B------:R-:W0:Y:S02]  /*d3b0*/  MUFU.EX2 R204, R163 ;  /* 0x000000a300cc7308 */ /* 0x000e240000000800 */
[----:B0-----:R-:W-:-:S04]  /*d3c0*/  F2FP.F16.F32.PACK_AB R153, R204, R205 ;  /* 0x000000cdcc99723e */ /* 0x001fc800000000ff */
[----:B------:R-:W-:-:S06]  /*d3d0*/  WARPGROUP.ARRIVE ;  /* 0x00000000000079c5 */ /* 0x000fcc0000000000 */
[----:B------:R-:W-:Y:S01]  /*d3e0*/  HGMMA.64x256x16.F32 R24, R152, gdesc[UR4].tnspB, R24, gsb0 ;  /* 0x43e0000498187df0 */ /* 0x000fe20008000818 */
[----:B------:R-:W-:Y:S08]  /*d3f0*/  MUFU.EX2 R173, R173 ;  /* 0x000000ad00ad7308 */ /* 0x000ff00000000800 */
[----:B------:R-:W-:Y:S08]  /*d400*/  MUFU.EX2 R13, R170 ;  /* 0x000000aa000d7308 */ /* 0x000ff00000000800 */
[----:B------:R-:W-:Y:S08]  /*d410*/  MUFU.EX2 R174, R174 ;  /* 0x000000ae00ae7308 */ /* 0x000ff00000000800 */
[----:B------:R-:W0:Y:S01]  /*d420*/  MUFU.EX2 R175, R175 ;  /* 0x000000af00af7308 */ /* 0x000e220000000800 */
[----:B------:R-:W-:Y:S01]  /*d430*/  FADD.FTZ R156, R168, R156 ;  /* 0x0000009ca89c7221 */ /* 0x000fe20000010000 */
[----:B------:R-:W-:-:S02]  /*d440*/  VIADD R10, R6, 0x100 ;  /* 0x00000100060a7836 */ /* 0x000fc40000000000 */
[----:B------:R-:W-:-:S03]  /*d450*/  IMAD.MOV.U32 R11, RZ, RZ, 0x40000040 ;  /* 0x40000040ff0b7424 */ /* 0x000fc600078e00ff */
[----:B------:R-:W-:Y:S02]  /*d460*/  R2UR UR6, R10 ;  /* 0x000000000a0672ca */ /* 0x000fe400000e0000 */
[----:B------:R-:W-:Y:S02]  /*d470*/  R2UR UR7, R11 ;  /* 0x000000000b0772ca */ /* 0x000fe400000e0000 */
[----:B0-----:R-:W-:Y:S01]  /*d480*/  F2FP.F16.F32.PACK_AB R159, R175, R174 ;  /* 0x000000aeaf9f723e */ /* 0x001fe200000000ff */
        /* <DEDUP_REMOVED lines=9> */
[----:B------:R-:W0:Y:S01]  /*d520*/  MUFU.EX2 R152, R171 ;  /* 0x000000ab00987308 */ /* 0x000e220000000800 */
[C---:B------:R-:W-:Y:S01]  /*d530*/  FADD.FTZ R153, R169.reuse, R156 ;  /* 0x0000009ca9997221 */ /* 0x040fe20000010000 */
[----:B------:R-:W-:-:S03]  /*d540*/  F2FP.F16.F32.PACK_AB R156, R169, R168 ;  /* 0x000000a8a99c723e */ /* 0x000fc600000000ff */
[----:B------:R-:W-:Y:S01]  /*d550*/  FADD.FTZ R153, R158, R153 ;  /* 0x000000999e997221 */ /* 0x000fe20000010000 */
[----:B------:R-:W-:Y:S02]  /*d560*/  F2FP.F16.F32.PACK_AB R158, R173, R158 ;  /* 0x0000009ead9e723e */ /* 0x000fe400000000ff */
[----:B0-----:R-:W-:-:S04]  /*d570*/  F2FP.F16.F32.PACK_AB R157, R152, R13 ;  /* 0x0000000d989d723e */ /* 0x001fc800000000ff */
[----:B------:R-:W-:-:S06]  /*d580*/  WARPGROUP.ARRIVE ;  /* 0x00000000000079c5 */ /* 0x000fcc0000000000 */
[----:B------:R-:W-:Y:S01]  /*d590*/  HGMMA.64x256x16.F32 R24, R156, gdesc[UR4].tnspB, R24, gsb0 ;  /* 0x43e000049c187df0 */ /* 0x000fe20008000818 */
[----:B------:R-:W-:Y:S01]  /*d5a0*/  FADD.FTZ R153, R173, R153 ;  /* 0x00000099ad997221 */ /* 0x000fe20000010000 */
[----:B------:R-:W-:Y:S02]  /*d5b0*/  VIADD R10, R6, 0x180 ;  /* 0x00000180060a7836 */ /* 0x000fe40000000000 */
[----:B------:R-:W-:Y:S02]  /*d5c0*/  IMAD.MOV.U32 R11, RZ, RZ, 0x40000040 ;  /* 0x40000040ff0b7424 */ /* 0x000fe400078e00ff */
[----:B------:R-:W-:Y:S01]  /*d5d0*/  FADD.FTZ R153, R160, R153 ;  /* 0x00000099a0997221 */ /* 0x000fe20000010000 */
[----:B------:R-:W-:-:S03]  /*d5e0*/  R2UR UR6, R10 ;  /* 0x000000000a0672ca */ /* 0x000fc600000e0000 */
[----:B------:R-:W-:Y:S01]  /*d5f0*/  FADD.FTZ R153, R177, R153 ;  /* 0x00000099b1997221 */ /* 0x000fe20000010000 */
[----:B------:R-:W-:Y:S02]  /*d600*/  R2UR UR7, R11 ;  /* 0x000000000b0772ca */ /* 0x000fe400000e0000 */
[----:B------:R-:W-:Y:S01]  /*d610*/  F2FP.F16.F32.PACK_AB R160, R177, R160 ;  /* 0x000000a0b1a0723e */ /* 0x000fe200000000ff */
[----:B------:R-:W-:Y:S01]  /*d620*/  FADD.FTZ R153, R162, R153 ;  /* 0x00000099a2997221 */ /* 0x000fe20000010000 */
[----:B------:R-:W-:Y:S02]  /*d630*/  F2FP.F16.F32.PACK_AB R162, R181, R162 ;  /* 0x000000a2b5a2723e */ /* 0x000fe400000000ff */
[----:B------:R-:W-:Y:S02]  /*d640*/  F2FP.F16.F32.PACK_AB R161, R179, R178 ;  /* 0x000000b2b3a1723e */ /* 0x000fe400000000ff */
[----:B------:R-:W-:Y:S01]  /*d650*/  F2FP.F16.F32.PACK_AB R163, R183, R182 ;  /* 0x000000b6b7a3723e */ /* 0x000fe200000000ff */
[----:B------:R-:W0:Y:S08]  /*d660*/  MUFU.EX2 R164, R184 ;  /* 0x000000b800a47308 */ /* 0x000e300000000800 */
[----:B------:R-:W1:Y:S01]  /*d670*/  MUFU.EX2 R185, R185 ;  /* 0x000000b900b97308 */ /* 0x000e620000000800 */
[----:B------:R-:W-:-:S07]  /*d680*/  FADD.FTZ R153, R181, R153 ;  /* 0x00000099b5997221 */ /* 0x000fce0000010000 */
[----:B------:R-:W-:Y:S01]  /*d690*/  MUFU.EX2 R166, R188 ;  /* 0x000000bc00a67308 */ /* 0x000fe20000000800 */
[----:B------:R-:W-:-:S07]  /*d6a0*/  IMAD.MOV.U32 R11, RZ, RZ, 0x40000040 ;  /* 0x40000040ff0b7424 */ /* 0x000fce00078e00ff */
[----:B------:R-:W-:Y:S08]  /*d6b0*/  MUFU.EX2 R189, R189 ;  /* 0x000000bd00bd7308 */ /* 0x000ff00000000800 */
[----:B------:R-:W-:Y:S08]  /*d6c0*/  MUFU.EX2 R186, R186 ;  /* 0x000000ba00ba7308 */ /* 0x000ff00000000800 */
[----:B------:R-:W2:Y:S08]  /*d6d0*/  MUFU.EX2 R187, R187 ;  /* 0x000000bb00bb7308 */ /* 0x000eb00000000800 */
[----:B------:R-:W-:Y:S08]  /*d6e0*/  MUFU.EX2 R190, R190 ;  /* 0x000000be00be7308 */ /* 0x000ff00000000800 */
[----:B------:R-:W3:Y:S01]  /*d6f0*/  MUFU.EX2 R191, R191 ;  /* 0x000000bf00bf7308 */ /* 0x000ee20000000800 */
[----:B0-----:R-:W-:Y:S01]  /*d700*/  FADD.FTZ R153, R164, R153 ;  /* 0x00000099a4997221 */ /* 0x001fe20000010000 */
[----:B------:R-:W-:Y:S01]  /*d710*/  VIADD R10, R6, 0x200 ;  /* 0x00000200060a7836 */ /* 0x000fe20000000000 */
[----:B-1----:R-:W-:-:S02]  /*d720*/  F2FP.F16.F32.PACK_AB R164, R185, R164 ;  /* 0x000000a4b9a4723e */ /* 0x002fc400000000ff */
[----:B--2---:R-:W-:Y:S02]  /*d730*/  F2FP.F16.F32.PACK_AB R165, R187, R186 ;  /* 0x000000babba5723e */ /* 0x004fe400000000ff */
[----:B---3--:R-:W-:Y:S01]  /*d740*/  F2FP.F16.F32.PACK_AB R167, R191, R190 ;  /* 0x000000bebfa7723e */ /* 0x008fe200000000ff */
[----:B------:R-:W-:Y:S02]  /*d750*/  WARPGROUP.DEPBAR.LE gsb0, 0x0 ;  /* 0x00008000000079c5 */ /* 0x000fe40000010000 */
[----:B------:R-:W-:-:S06]  /*d760*/  WARPGROUP.ARRIVE ;  /* 0x00000000000079c5 */ /* 0x000fcc0000000000 */
[----:B------:R-:W-:Y:S01]  /*d770*/  HGMMA.64x256x16.F32 R24, R160, gdesc[UR4].tnspB, R24, gsb0 ;  /* 0x43e00004a0187df0 */ /* 0x000fe20008000818 */
[----:B------:R-:W-:Y:S01]  /*d780*/  R2UR UR7, R11 ;  /* 0x000000000b0772ca */ /* 0x000fe200000e0000 */
[----:B------:R-:W-:Y:S01]  /*d790*/  FADD.FTZ R11, R185, R153 ;  /* 0x00000099b90b7221 */ /* 0x000fe20000010000 */
[----:B------:R-:W-:-:S03]  /*d7a0*/  R2UR UR6, R10 ;  /* 0x000000000a0672ca */ /* 0x000fc600000e0000 */
[----:B------:R-:W-:Y:S01]  /*d7b0*/  FADD.FTZ R11, R166, R11 ;  /* 0x0000000ba60b7221 */ /* 0x000fe20000010000 */
[C---:B------:R-:W-:Y:S01]  /*d7c0*/  F2FP.F16.F32.PACK_AB R166, R189.reuse, R166 ;  /* 0x000000a6bda6723e */ /* 0x040fe200000000ff */
[----:B------:R-:W0:Y:S08]  /*d7d0*/  MUFU.EX2 R168, R192 ;  /* 0x000000c000a87308 */ /* 0x000e300000000800 */
[----:B------:R-:W1:Y:S01]  /*d7e0*/  MUFU.EX2 R193, R193 ;  /* 0x000000c100c17308 */ /* 0x000e620000000800 */
[----:B------:R-:W-:-:S07]  /*d7f0*/  FADD.FTZ R11, R189, R11 ;  /* 0x0000000bbd0b7221 */ /* 0x000fce0000010000 */
[----:B------:R-:W-:Y:S01]  /*d800*/  MUFU.EX2 R170, R196 ;  /* 0x000000c400aa7308 */ /* 0x000fe20000000800 */
[----:B------:R-:W-:-:S07]  /*d810*/  VIADD R10, R6, 0x280 ;  /* 0x00000280060a7836 */ /* 0x000fce0000000000 */
[----:B------:R-:W-:Y:S08]  /*d820*/  MUFU.EX2 R197, R197 ;  /* 0x000000c500c57308 */ /* 0x000ff00000000800 */
[----:B------:R-:W-:Y:S08]  /*d830*/  MUFU.EX2 R194, R194 ;  /* 0x000000c200c27308 */ /* 0x000ff00000000800 */
[----:B------:R-:W2:Y:S08]  /*d840*/  MUFU.EX2 R195, R195 ;  /* 0x000000c300c37308 */ /* 0x000eb00000000800 */
[----:B------:R-:W-:Y:S08]  /*d850*/  MUFU.EX2 R198, R198 ;  /* 0x000000c600c67308 */ /* 0x000ff00000000800 */
[----:B------:R-:W3:Y:S01]  /*d860*/  MUFU.EX2 R199, R199 ;  /* 0x000000c700c77308 */ /* 0x000ee20000000800 */
[----:B0-----:R-:W-:Y:S01]  /*d870*/  FADD.FTZ R6, R168, R11 ;  /* 0x0000000ba8067221 */ /* 0x001fe20000010000 */
[----:B------:R-:W-:-:S03]  /*d880*/  IMAD.MOV.U32 R11, RZ, RZ, 0x40000040 ;  /* 0x40000040ff0b7424 */ /* 0x000fc600078e00ff */
[C---:B-1----:R-:W-:Y:S01]  /*d890*/  FADD.FTZ R6, R193.reuse, R6 ;  /* 0x00000006c1067221 */ /* 0x042fe20000010000 */
[----:B------:R-:W-:Y:S02]  /*d8a0*/  F2FP.F16.F32.PACK_AB R168, R193, R168 ;  /* 0x000000a8c1a8723e */ /* 0x000fe400000000ff */
[----:B--2---:R-:W-:Y:S01]  /*d8b0*/  F2FP.F16.F32.PACK_AB R169, R195, R194 ;  /* 0x000000c2c3a9723e */ /* 0x004fe200000000ff */
[----:B------:R-:W-:Y:S01]  /*d8c0*/  FADD.FTZ R6, R170, R6 ;  /* 0x00000006aa067221 */ /* 0x000fe20000010000 */
[----:B------:R-:W-:Y:S02]  /*d8d0*/  F2FP.F16.F32.PACK_AB R170, R197, R170 ;  /* 0x000000aac5aa723e */ /* 0x000fe400000000ff */
[----:B---3--:R-:W-:Y:S01]  /*d8e0*/  F2FP.F16.F32.PACK_AB R171, R199, R198 ;  /* 0x000000c6c7ab723e */ /* 0x008fe200000000ff */
[----:B------:R-:W-:Y:S02]  /*d8f0*/  WARPGROUP.DEPBAR.LE gsb0, 0x0 ;  /* 0x00008000000079c5 */ /* 0x000fe40000010000 */
[----:B------:R-:W-:-:S06]  /*d900*/  WARPGROUP.ARRIVE ;  /* 0x00000000000079c5 */ /* 0x000fcc0000000000 */
[----:B------:R-:W-:Y:S01]  /*d910*/  HGMMA.64x256x16.F32 R24, R164, gdesc[UR4].tnspB, R24, gsb0 ;  /* 0x43e00004a4187df0 */ /* 0x000fe20008000818 */
[----:B------:R-:W-:Y:S02]  /*d920*/  R2UR UR6, R10 ;  /* 0x000000000a0672ca */ /* 0x000fe400000e0000 */
[----:B------:R-:W-:Y:S01]  /*d930*/  R2UR UR7, R11 ;  /* 0x000000000b0772ca */ /* 0x000fe200000e0000 */
[----:B------:R-:W-:-:S04]  /*d940*/  FADD.FTZ R5, R209, R5 ;  /* 0x00000005d1057221 */ /* 0x000fc80000010000 */
        /* <DEDUP_REMOVED lines=16> */
[----:B------:R-:W-:Y:S01]  /*da50*/  FADD.FTZ R5, R191, R5 ;  /* 0x00000005bf057221 */ /* 0x000fe20000010000 */
[----:B------:R-:W-:-:S03]  /*da60*/  @!P1 VIADD R4, R4, 0x32460 ;  /* 0x0003246004049836 */ /* 0x000fc60000000000 */
[----:B------:R-:W-:Y:S02]  /*da70*/  FADD.FTZ R5, R194, R5 ;  /* 0x00000005c2057221 */ /* 0x000fe40000010000 */
[----:B------:R-:W-:Y:S02]  /*da80*/  @!P1 PRMT R4, RZ, 0x654, R4 ;  /* 0x00000654ff049816 */ /* 0x000fe40000000004 */
[----:B------:R-:W-:-:S04]  /*da90*/  FADD.FTZ R5, R195, R5 ;  /* 0x00000005c3057221 */ /* 0x000fc80000010000 */
[----:B------:R-:W-:Y:S01]  /*daa0*/  FADD.FTZ R5, R198, R5 ;  /* 0x00000005c6057221 */ /* 0x000fe20000010000 */
[----:B------:R-:W-:Y:S01]  /*dab0*/  FADD.FTZ R6, R197, R6 ;  /* 0x00000006c5067221 */ /* 0x000fe20000010000 */
[----:B------:R-:W-:Y:S02]  /*dac0*/  IMAD.MOV.U32 R7, RZ, RZ, R8 ;  /* 0x000000ffff077224 */ /* 0x000fe400078e0008 */
[----:B------:R-:W-:Y:S01]  /*dad0*/  FADD.FTZ R5, R199, R5 ;  /* 0x00000005c7057221 */ /* 0x000fe20000010000 */
[----:B------:R-:W-:Y:S01]  /*dae0*/  IMAD.MOV.U32 R10, RZ, RZ, R0 ;  /* 0x000000ffff0a7224 */ /* 0x000fe200078e0000 */
[----:B------:R-:W-:Y:S02]  /*daf0*/  WARPGROUP.DEPBAR.LE gsb0, 0x0 ;  /* 0x00008000000079c5 */ /* 0x000fe40000010000 */
[----:B------:R-:W-:-:S06]  /*db00*/  WARPGROUP.ARRIVE ;  /* 0x00000000000079c5 */ /* 0x000fcc0000000000 */
[----:B------:R-:W-:Y:S03]  /*db10*/  HGMMA.64x256x16.F32 R24, R168, gdesc[UR4].tnspB, R24, gsb0 ;  /* 0x43e00004a8187df0 */ /* 0x000fe60008000818 */
[----:B------:R-:W-:Y:S02]  /*db20*/  WARPGROUP.DEPBAR.LE gsb0, 0x0 ;  /* 0x00008000000079c5 */ /* 0x000fe40000010000 */
[----:B------:R0:W-:Y:S01]  /*db30*/  @!P1 SYNCS.ARRIVE.TRANS64.RED.A1T0 RZ, [R4+URZ], RZ ;  /* 0x000000ff04ff99a7 */ /* 0x0001e2000810043f */
[----:B------:R-:W-:Y:S05]  /*db40*/  @P2 BRA `(.L_x_1448) ;  /* 0xffffffd400e82947 */ /* 0x000fea000383ffff */
.L_x_1438:
[----:B------:R-:W-:Y:S05]  /*db50*/  WARPSYNC.ALL ;  /* 0x0000000000007948 */ /* 0x000fea0003800000 */
[----:B-----5:R-:W1:Y:S01]  /*db60*/  SHFL.BFLY PT, R3, R6, 0x2, 0x1f ;  /* 0x0c401f0006037f89 */ /* 0x020e6200000e0000 */
[----:B------:R-:W-:Y:S02]  /*db70*/  IMAD.MOV.U32 R156, RZ, RZ, -0x800000 ;  /* 0xff800000ff9c7424 */ /* 0x000fe400078e00ff */
[----:B------:R-:W-:Y:S01]  /*db80*/  VIADD R200, R200, 0x1 ;  /* 0x00000001c8c87836 */ /* 0x000fe20000000000 */
[----:B------:R2:W-:Y:S08]  /*db90*/  BAR.ARV R9, 0x100 ;  /* 0x000400090000751d */ /* 0x0005f00000002000 */
[----:B------:R-:W-:Y:S06]  /*dba0*/  BAR.ARV 0x8, 0x180 ;  /* 0x0206000000007b1d */ /* 0x000fec0000002000 */
[----:B------:R-:W-:Y:S01]  /*dbb0*/  ISETP.NE.AND P1, PT, R200, 0x2, PT ;  /* 0x00000002c800780c */ /* 0x000fe20003f25270 */
[----:B------:R-:W-:-:S02]  /*dbc0*/  IMAD.MOV.U32 R155, RZ, RZ, -0x800000 ;  /* 0xff800000ff9b7424 */ /* 0x000fc400078e00ff */
[----:B------:R-:W-:Y:S01]  /*dbd0*/  VIADD R228, R228, 0x1 ;  /* 0x00000001e4e47836 */ /* 0x000fe20000000000 */
[----:B------:R-:W-:Y:S01]  /*dbe0*/  SEL R200, R200, RZ, P1 ;  /* 0x000000ffc8c87207 */ /* 0x000fe20000800000 */
[----:B-1----:R-:W-:-:S05]  /*dbf0*/  FADD.FTZ R3, R3, R6 ;  /* 0x0000000603037221 */ /* 0x002fca0000010000 */
[----:B------:R-:W1:Y:S02]  /*dc00*/  SHFL.BFLY PT, R6, R3, 0x1, 0x1f ;  /* 0x0c201f0003067f89 */ /* 0x000e6400000e0000 */
[----:B-1----:R-:W-:Y:S01]  /*dc10*/  FADD.FTZ R6, R3, R6 ;  /* 0x0000000603067221 */ /* 0x002fe20000010000 */
[----:B------:R-:W-:-:S04]  /*dc20*/  IMAD.MOV.U32 R3, RZ, RZ, RZ ;  /* 0x000000ffff037224 */ /* 0x000fc800078e00ff */
[----:B------:R-:W-:-:S13]  /*dc30*/  FSETP.NE.FTZ.AND P0, PT, R6, RZ, PT ;  /* 0x000000ff0600720b */ /* 0x000fda0003f15000 */
[----:B0-----:R-:W0:Y:S08]  /*dc40*/  @P0 MUFU.LG2 R4, R6 ;  /* 0x0000000600040308 */ /* 0x001e300000000c00 */
[----:B------:R1:W3:Y:S02]  /*dc50*/  @P0 MUFU.RCP R3, R6 ;  /* 0x0000000600030308 */ /* 0x0002e40000001000 */
[----:B-1----:R-:W-:-:S02]  /*dc60*/  IMAD.U32 R6, RZ, RZ, UR38 ;  /* 0x00000026ff067e24 */ /* 0x002fc4000f8e00ff */
[----:B0-----:R-:W-:Y:S02]  /*dc70*/  @P0 FMUL.FTZ R4, R4, 0.69314718246459960938 ;  /* 0x3f31721804040820 */ /* 0x001fe40000410000 */
[----:B------:R-:W-:-:S04]  /*dc80*/  @P0 FMUL.FTZ R6, R6, 0.69314718246459960938 ;  /* 0x3f31721806060820 */ /* 0x000fc80000410000 */
[----:B------:R-:W-:Y:S01]  /*dc90*/  @P0 FFMA.FTZ R156, R6, R0, R4 ;  /* 0x00000000069c0223 */ /* 0x000fe20000010004 */
[-C--:B---3--:R-:W-:Y:S01]  /*dca0*/  FMUL.FTZ R152, R24, R3.reuse ;  /* 0x0000000318987220 */ /* 0x088fe20000410000 */
[----:B------:R-:W0:Y:S01]  /*dcb0*/  SHFL.BFLY PT, R0, R5, 0x2, 0x1f ;  /* 0x0c401f0005007f89 */ /* 0x000e2200000e0000 */
        /* <DEDUP_REMOVED lines=23> */
[----:B0-----:R-:W-:Y:S01]  /*de30*/  FADD.FTZ R0, R0, R5 ;  /* 0x0000000500007221 */ /* 0x001fe20000010000 */
[-C--:B------:R-:W-:Y:S01]  /*de40*/  FMUL.FTZ R72, R72, R3.reuse ;  /* 0x0000000348487220 */ /* 0x080fe20000410000 */
[-C--:B------:R-:W-:Y:S01]  /*de50*/  FMUL.FTZ R73, R73, R3.reuse ;  /* 0x0000000349497220 */ /* 0x080fe20000410000 */
[-C--:B------:R-:W-:Y:S01]  /*de60*/  FMUL.FTZ R76, R76, R3.reuse ;  /* 0x000000034c4c7220 */ /* 0x080fe20000410000 */
[-C--:B------:R-:W-:Y:S01]  /*de70*/  FMUL.FTZ R77, R77, R3.reuse ;  /* 0x000000034d4d7220 */ /* 0x080fe20000410000 */
        /* <DEDUP_REMOVED lines=24> */
[----:B0-----:R-:W-:Y:S01]  /*e000*/  FADD.FTZ R4, R0, R4 ;  /* 0x0000000400047221 */ /* 0x001fe20000010000 */
[----:B------:R-:W-:-:S02]  /*e010*/  IMAD.MOV.U32 R0, RZ, RZ, RZ ;  /* 0x000000ffff007224 */ /* 0x000fc400078e00ff */
[-C--:B------:R-:W-:Y:S01]  /*e020*/  FMUL.FTZ R125, R125, R3.reuse ;  /* 0x000000037d7d7220 */ /* 0x080fe20000410000 */
        /* <DEDUP_REMOVED lines=12> */
[----:B------:R-:W-:-:S03]  /*e0f0*/  FMUL.FTZ R149, R149, R3 ;  /* 0x0000000395957220 */ /* 0x000fc60000410000 */
[----:B------:R-:W0:Y:S08]  /*e100*/  @P0 MUFU.LG2 R5, R4 ;  /* 0x0000000400050308 */ /* 0x000e300000000c00 */
[----:B------:R1:W3:Y:S02]  /*e110*/  @P0 MUFU.RCP R0, R4 ;  /* 0x0000000400000308 */ /* 0x0002e40000001000 */
[----:B-1----:R-:W-:-:S02]  /*e120*/  IMAD.U32 R4, RZ, RZ, UR38 ;  /* 0x00000026ff047e24 */ /* 0x002fc4000f8e00ff */
[----:B0-----:R-:W-:Y:S02]  /*e130*/  @P0 FMUL.FTZ R5, R5, 0.69314718246459960938 ;  /* 0x3f31721805050820 */ /* 0x001fe40000410000 */
[----:B------:R-:W-:-:S04]  /*e140*/  @P0 FMUL.FTZ R4, R4, 0.69314718246459960938 ;  /* 0x3f31721804040820 */ /* 0x000fc80000410000 */
[----:B------:R-:W-:Y:S01]  /*e150*/  @P0 FFMA.FTZ R155, R4, R8, R5 ;  /* 0x00000008049b0223 */ /* 0x000fe20000010005 */
        /* <DEDUP_REMOVED lines=64> */
[----:B------:R-:W-:-:S02]  /*e560*/  SEL R0, RZ, 0x1, P1 ;  /* 0x00000001ff007807 */ /* 0x000fc40000800000 */
[----:B------:R-:W-:Y:S02]  /*e570*/  PLOP3.LUT P0, PT, PT, PT, PT, 0x8, 0x0 ;  /* 0x000000000000781c */ /* 0x000fe40003f0e170 */
[----:B--2---:R-:W-:-:S11]  /*e580*/  LOP3.LUT R208, R208, R0, RZ, 0x3c, !PT ;  /* 0x00000000d0d07212 */ /* 0x004fd600078e3cff */
.L_x_1395:
        /* <DEDUP_REMOVED lines=11> */
[----:B------:R-:W-:Y:S01]  /*e640*/  ISETP.NE.AND P0, PT, R223, RZ, PT ;  /* 0x000000ffdf00720c */ /* 0x000fe20003f05270 */
        /* <DEDUP_REMOVED lines=193> */
[----:B--2---:R-:W-:Y:S01]  /*f260*/  @P0 IADD3 R14, P3, R225, UR6, RZ ;  /* 0x00000006e10e0c10 */ /* 0x004fe2000ff7e0ff */
[----:B------:R-:W-:Y:S02]  /*f270*/  ULDC UR6, c[0x0][0xb88] ;  /* 0x0002e20000067ab9 */ /* 0x000fe40000000800 */
[----:B------:R-:W-:Y:S01]  /*f280*/  IMAD.U32 R0, RZ, RZ, UR6 ;  /* 0x00000006ff007e24 */ /* 0x000fe2000f8e00ff */
[----:B------:R-:W-:Y:S01]  /*f290*/  @P0 IADD3.X R15, R226, UR7, RZ, P3, !PT ;  /* 0x00000007e20f0c10 */ /* 0x000fe20009ffe4ff */
[----:B------:R2:W5:Y:S01]  /*f2a0*/  @P1 LDG.E R3, desc[UR60][R8.64] ;  /* 0x0000003c08031981 */ /* 0x000562000c1e1900 */
[----:B------:R-:W-:Y:S01]  /*f2b0*/  IMAD.MOV.U32 R20, RZ, RZ, 0xab8 ;  /* 0x00000ab8ff147424 */ /* 0x000fe200078e00ff */
[----:B------:R-:W-:Y:S02]  /*f2c0*/  ISETP.GT.AND P2, PT, R223, 0x1, PT ;  /* 0x00000001df00780c */ /* 0x000fe40003f44270 */
[----:B------:R2:W5:Y:S02]  /*f2d0*/  @P0 LDG.E R0, desc[UR60][R14.64] ;  /* 0x0000003c0e000981 */ /* 0x000564000c1e1900 */
[----:B------:R-:W-:-:S04]  /*f2e0*/  SEL R20, R20, 0xa78, P2 ;  /* 0x00000a7814147807 */ /* 0x000fc80001000000 */
[----:B------:R2:W3:Y:S08]  /*f2f0*/  LDC.64 R10, c[0x0][R20+0x220] ;  /* 0x00008800140a7b82 */ /* 0x0004f00000000a00 */
[----:B------:R2:W4:Y:S01]  /*f300*/  LDC.64 R12, c[0x0][R20+0x218] ;  /* 0x00008600140c7b82 */ /* 0x0005220000000a00 */
[----:B------:R-:W-:Y:S05]  /*f310*/  @P0 BRA `(.L_x_1451) ;  /* 0x0000000000100947 */ /* 0x000fea0003800000 */
[----:B------:R-:W-:Y:S05]  /*f320*/  @!P1 BRA `(.L_x_1451) ;  /* 0x00000000000c9947 */ /* 0x000fea0003800000 */
[----:B-----5:R-:W3:Y:S04]  /*f330*/  LDG.E R0, desc[UR60][R8.64] ;  /* 0x0000003c08007981 */ /* 0x020ee8000c1e1900 */
[----:B--2---:R-:W3:Y:S02]  /*f340*/  LDG.E R8, desc[UR60][R8.64+0x4] ;  /* 0x0000043c08087981 */ /* 0x004ee4000c1e1900 */
[----:B---3--:R-:W-:-:S07]  /*f350*/  IMAD.IADD R0, R8, 0x1, -R0 ;  /* 0x0000000108007824 */ /* 0x008fce00078e0a00 */
.L_x_1451:
[----:B--2---:R-:W2:Y:S01]  /*f360*/  LDL.LU R14, [R1+0x88] ;  /* 0x00008800010e7983 */ /* 0x004ea20000300800 */
[----:B------:R-:W0:Y:S03]  /*f370*/  LDC R154, c[0x0][0xce8] ;  /* 0x00033a00ff9a7b82 */ /* 0x000e260000000800 */
[----:B------:R-:W2:Y:S01]  /*f380*/  LDL R21, [R1+0x98] ;  /* 0x0000980001157983 */ /* 0x000ea20000100800 */
[----:B------:R-:W-:-:S03]  /*f390*/  ISETP.NE.U32.AND P0, PT, RZ, UR4, PT ;  /* 0x00000004ff007c0c */ /* 0x000fc6000bf05070 */
[----:B------:R-:W2:Y:S01]  /*f3a0*/  LDL R158, [R1+0x94] ;  /* 0x00009400019e7983 */ /* 0x000ea20000100800 */
[----:B------:R-:W2:Y:S01]  /*f3b0*/  LDC.64 R8, c[0x0][R20+0x228] ;  /* 0x00008a0014087b82 */ /* 0x000ea20000000a00 */
[----:B------:R-:W-:Y:S02]  /*f3c0*/  ISETP.NE.AND.EX P0, PT, RZ, UR5, PT, P0 ;  /* 0x00000005ff007c0c */ /* 0x000fe4000bf05300 */
[----:B------:R-:W2:Y:S02]  /*f3d0*/  LDL R157, [R1+0x8c] ;  /* 0x00008c00019d7983 */ /* 0x000ea40000100800 */
[----:B------:R-:W-:Y:S02]  /*f3e0*/  SEL R224, R224, RZ, !P0 ;  /* 0x000000ffe0e07207 */ /* 0x000fe40004000000 */
[----:B0-----:R-:W-:-:S03]  /*f3f0*/  ISETP.NE.AND P1, PT, R154, 0x1, PT ;  /* 0x000000019a00780c */ /* 0x001fc60003f25270 */
[----:B---3--:R-:W-:Y:S02]  /*f400*/  IMAD R11, R11, R224, RZ ;  /* 0x000000e00b0b7224 */ /* 0x008fe400078e02ff */
[-C--:B----4-:R-:W-:Y:S02]  /*f410*/  IMAD R15, R13, R222.reuse, RZ ;  /* 0x000000de0d0f7224 */ /* 0x090fe400078e02ff */
[----:B------:R-:W-:-:S06]  /*f420*/  IMAD.WIDE.U32 R12, R12, R222, RZ ;  /* 0x000000de0c0c7225 */ /* 0x000fcc00078e00ff */
[----:B-1----:R-:W0:Y:S01]  /*f430*/  @P1 LDC R40, c[0x0][0xcec] ;  /* 0x00033b00ff281b82 */ /* 0x002e220000000800 */
[----:B------:R-:W-:Y:S02]  /*f440*/  IMAD.IADD R15, R13, 0x1, R15 ;  /* 0x000000010d0f7824 */ /* 0x000fe400078e020f */
[----:B-----5:R-:W-:Y:S01]  /*f450*/  IMAD R0, R0, R154, RZ ;  /* 0x0000009a00007224 */ /* 0x020fe200078e02ff */
[----:B--2---:R-:W-:-:S05]  /*f460*/  SEL R14, R14, RZ, !P0 ;  /* 0x000000ff0e0e7207 */ /* 0x004fca0004000000 */
[C---:B------:R-:W-:Y:S02]  /*f470*/  IMAD R14, R10.reuse, R14, R11 ;  /* 0x0000000e0a0e7224 */ /* 0x040fe400078e020b */
[----:B------:R-:W-:-:S04]  /*f480*/  IMAD.WIDE.U32 R10, R10, R224, RZ ;  /* 0x000000e00a0a7225 */ /* 0x000fc800078e00ff */
[----:B------:R-:W-:Y:S01]  /*f490*/  IMAD.IADD R11, R11, 0x1, R14 ;  /* 0x000000010b0b7824 */ /* 0x000fe200078e020e */
[----:B------:R-:W-:Y:S02]  /*f4a0*/  IADD3 R14, P0, P3, R10, R12, R3 ;  /* 0x0000000c0a0e7210 */ /* 0x000fe40007b1e003 */
[----:B------:R-:W1:Y:S01]  /*f4b0*/  @P1 LDC R10, c[0x0][0xcf0] ;  /* 0x00033c00ff0a1b82 */ /* 0x000e620000000800 */
[----:B------:R-:W-:Y:S01]  /*f4c0*/  SEL R12, R230, RZ, P2 ;  /* 0x000000ffe60c7207 */ /* 0x000fe20001000000 */
[----:B------:R-:W-:-:S04]  /*f4d0*/  IMAD R21, R229, 0x80, R21 ;  /* 0x00000080e5157824 */ /* 0x000fc800078e0215 */
[-C--:B------:R-:W-:Y:S02]  /*f4e0*/  IMAD R9, R9, R12.reuse, RZ ;  /* 0x0000000c09097224 */ /* 0x080fe400078e02ff */
[----:B------:R-:W-:Y:S01]  /*f4f0*/  IMAD.WIDE.U32 R12, R8, R12, RZ ;  /* 0x0000000c080c7225 */ /* 0x000fe200078e00ff */
[----:B------:R-:W-:-:S04]  /*f500*/  SHF.R.S32.HI R8, RZ, 0x1f, R3 ;  /* 0x0000001fff087819 */ /* 0x000fc80000011403 */
[----:B------:R-:W-:Y:S01]  /*f510*/  IADD3.X R15, R11, R15, R8, P0, P3 ;  /* 0x0000000f0b0f7210 */ /* 0x000fe200007e6408 */
[----:B0-----:R-:W-:-:S04]  /*f520*/  @P1 IMAD.HI.U32 R11, R21, R40, RZ ;  /* 0x00000028150b1227 */ /* 0x001fc800078e00ff */
[----:B------:R-:W-:Y:S02]  /*f530*/  IMAD.MOV.U32 R40, RZ, RZ, R21 ;  /* 0x000000ffff287224 */ /* 0x000fe400078e0015 */
[----:B------:R-:W-:Y:S01]  /*f540*/  IMAD.IADD R9, R13, 0x1, R9 ;  /* 0x000000010d097824 */ /* 0x000fe200078e0209 */
[----:B-1----:R-:W-:Y:S02]  /*f550*/  @P1 SHF.R.U32.HI R40, RZ, R10, R11 ;  /* 0x0000000aff281219 */ /* 0x002fe4000001160b */
[----:B------:R0:W1:Y:S02]  /*f560*/  LDC.64 R10, c[0x0][R20+0x210] ;  /* 0x00008400140a7b82 */ /* 0x0000640000000a00 */
[----:B------:R-:W-:Y:S02]  /*f570*/  IADD3 R12, P0, P3, R40, R14, R12 ;  /* 0x0000000e280c7210 */ /* 0x000fe40007b1e00c */
[----:B------:R-:W-:-:S04]  /*f580*/  SHF.R.S32.HI R13, RZ, 0x1f, R40 ;  /* 0x0000001fff0d7819 */ /* 0x000fc80000011428 */
[----:B------:R-:W-:Y:S02]  /*f590*/  IADD3.X R13, R13, R15, R9, P0, P3 ;  /* 0x0000000f0d0d7210 */ /* 0x000fe400007e6409 */
[----:B------:R-:W2:Y:S01]  /*f5a0*/  LDC.64 R14, c[0x0][0xca8] ;  /* 0x00032a00ff0e7b82 */ /* 0x000ea20000000a00 */
[----:B0-----:R-:W-:-:S04]  /*f5b0*/  IMAD.MOV R20, RZ, RZ, -R40 ;  /* 0x000000ffff147224 */ /* 0x001fc800078e0a28 */
[----:B------:R-:W-:-:S05]  /*f5c0*/  IMAD R20, R154, R20, R21 ;  /* 0x000000149a147224 */ /* 0x000fca00078e0215 */
[----:B------:R-:W-:Y:S01]  /*f5d0*/  SHF.R.S32.HI R9, RZ, 0x1f, R20 ;  /* 0x0000001fff097819 */ /* 0x000fe20000011414 */
[----:B--2---:R-:W0:Y:S08]  /*f5e0*/  @!P2 LDC R14, c[0x0][0xc50] ;  /* 0x00031400ff0eab82 */ /* 0x004e300000000800 */
[----:B------:R-:W2:Y:S01]  /*f5f0*/  @!P2 LDC R15, c[0x0][0xc54] ;  /* 0x00031500ff0fab82 */ /* 0x000ea20000000800 */
[----:B-1----:R-:W-:-:S02]  /*f600*/  IMAD R11, R11, R20, RZ ;  /* 0x000000140b0b7224 */ /* 0x002fc400078e02ff */
[----:B------:R-:W-:-:S04]  /*f610*/  IMAD.WIDE.U32 R12, R10, R20, R12 ;  /* 0x000000140a0c7225 */ /* 0x000fc800078e000c */
[----:B------:R-:W-:-:S04]  /*f620*/  IMAD R9, R10, R9, R11 ;  /* 0x000000090a097224 */ /* 0x000fc800078e020b */
[----:B------:R-:W-:Y:S01]  /*f630*/  IMAD.IADD R9, R13, 0x1, R9 ;  /* 0x000000010d097824 */ /* 0x000fe200078e0209 */
[----:B0-----:R-:W-:-:S04]  /*f640*/  LEA R14, P0, R12, R14, 0x2 ;  /* 0x0000000e0c0e7211 */ /* 0x001fc800078010ff */
[----:B--2---:R-:W-:Y:S01]  /*f650*/  LEA.HI.X R9, R12, R15, R9, 0x2, P0 ;  /* 0x0000000f0c097211 */ /* 0x004fe200000f1409 */
[----:B------:R-:W-:Y:S01]  /*f660*/  SHFL.IDX PT, R10, R14, RZ, 0x1c1f ;  /* 0x001c1fff0e0a7589 */ /* 0x000fe200000e0000 */
[----:B------:R-:W-:-:S03]  /*f670*/  IMAD R20, R229, 0x80, R158 ;  /* 0x00000080e5147824 */ /* 0x000fc600078e029e */
[----:B------:R-:W0:Y:S04]  /*f680*/  SHFL.IDX PT, R11, R9, RZ, 0x1c1f ;  /* 0x001c1fff090b7589 */ /* 0x000e2800000e0000 */
[----:B------:R-:W-:Y:S04]  /*f690*/  SHFL.IDX PT, R12, R14, 0x1, 0x1c1f ;  /* 0x003c1f000e0c7f89 */ /* 0x000fe800000e0000 */
[----:B------:R1:W2:Y:S01]  /*f6a0*/  SHFL.IDX PT, R13, R9, 0x1, 0x1c1f ;  /* 0x003c1f00090d7f89 */ /* 0x0002a200000e0000 */
        /* <DEDUP_REMOVED lines=9> */
[----:B------:R-:W-:-:S07]  /*f740*/  ULDC.64 UR4, c[0x0][0xba0] ;  /* 0x0002e80000047ab9 */ /* 0x000fce0000000a00 */
[----:B------:R-:W2:Y:S01]  /*f750*/  @P1 LDC R20, c[0x0][0xcf0] ;  /* 0x00033c00ff141b82 */ /* 0x000ea20000000800 */
        /* <DEDUP_REMOVED lines=8> */
[----:B------:R-:W-:Y:S02]  /*f7e0*/  LOP3.LUT R44, R45, 0x380, RZ, 0xc0, !PT ;  /* 0x000003802d2c7812 */ /* 0x000fe400078ec0ff */
[C---:B------:R-:W-:Y:S02]  /*f7f0*/  IADD3 R29, P2, R6.reuse, 0x2000, RZ ;  /* 0x00002000061d7810 */ /* 0x040fe40007f5e0ff */
[C---:B------:R-:W-:Y:S02]  /*f800*/  IADD3 R33, P3, R6.reuse, 0x3000, RZ ;  /* 0x0000300006217810 */ /* 0x040fe40007f7e0ff */
[----:B------:R-:W-:-:S02]  /*f810*/  IADD3 R37, P4, R6, 0x4000, RZ ;  /* 0x0000400006257810 */ /* 0x000fc40007f9e0ff */
[----:B------:R-:W-:Y:S02]  /*f820*/  SHF.R.U64 R44, R44, 0x3, RZ ;  /* 0x000000032c2c7819 */ /* 0x000fe400000012ff */
[----:B------:R-:W-:Y:S02]  /*f830*/  LOP3.LUT R24, R25, 0x380, RZ, 0xc0, !PT ;  /* 0x0000038019187812 */ /* 0x000fe400078ec0ff */
[----:B------:R-:W-:Y:S02]  /*f840*/  LOP3.LUT R28, R29, 0x380, RZ, 0xc0, !PT ;  /* 0x000003801d1c7812 */ /* 0x000fe400078ec0ff */
[----:B------:R-:W-:Y:S02]  /*f850*/  LOP3.LUT R32, R33, 0x380, RZ, 0xc0, !PT ;  /* 0x0000038021207812 */ /* 0x000fe400078ec0ff */
[----:B------:R-:W-:Y:S02]  /*f860*/  LOP3.LUT R36, R37, 0x380, RZ, 0xc0, !PT ;  /* 0x0000038025247812 */ /* 0x000fe400078ec0ff */
[----:B------:R-:W-:Y:S01]  /*f870*/  LOP3.LUT R44, R44, R45, RZ, 0x3c, !PT ;  /* 0x0000002d2c2c7212 */ /* 0x000fe200078e3cff */
[----:B------:R-:W-:Y:S01]  /*f880*/  IMAD.X R45, RZ, RZ, R7, P5 ;  /* 0x000000ffff2d7224 */ /* 0x000fe200028e0607 */
[----:B------:R-:W-:-:S02]  /*f890*/  IADD3 R65, P5, R6, 0xa000, RZ ;  /* 0x0000a00006417810 */ /* 0x000fc40007fbe0ff */
[----:B------:R-:W-:Y:S02]  /*f8a0*/  SHF.R.U64 R24, R24, 0x3, RZ ;  /* 0x0000000318187819 */ /* 0x000fe400000012ff */
[----:B------:R-:W-:Y:S01]  /*f8b0*/  SHF.R.U64 R28, R28, 0x3, RZ ;  /* 0x000000031c1c7819 */ /* 0x000fe200000012ff */
[----:B------:R-:W-:Y:S01]  /*f8c0*/  IMAD R8, R8, UR4, RZ ;  /* 0x0000000408087c24 */ /* 0x000fe2000f8e02ff */
[----:B------:R-:W-:Y:S01]  /*f8d0*/  SHF.R.U64 R32, R32, 0x3, RZ ;  /* 0x0000000320207819 */ /* 0x000fe200000012ff */
[----:B------:R-:W5:Y:S01]  /*f8e0*/  LD.E.128 R44, desc[UR60][R44.64] ;  /* 0x0000003c2c2c7980 */ /* 0x000f62000c101d00 */
[----:B------:R-:W-:Y:S02]  /*f8f0*/  SHF.R.U64 R36, R36, 0x3, RZ ;  /* 0x0000000324247819 */ /* 0x000fe400000012ff */
[----:B------:R-:W-:Y:S02]  /*f900*/  LOP3.LUT R64, R65, 0x380, RZ, 0xc0, !PT ;  /* 0x0000038041407812 */ /* 0x000fe400078ec0ff */
        /* <DEDUP_REMOVED lines=9> */
[----:B------:R-:W5:Y:S01]  /*f9a0*/  LD.E.128 R24, desc[UR60][R24.64] ;  /* 0x0000003c18187980 */ /* 0x000f62000c101d00 */
[----:B------:R-:W-:-:S02]  /*f9b0*/  IADD3 R53, P2, R6, 0x7000, RZ ;  /* 0x0000700006357810 */ /* 0x000fc40007f5e0ff */
[C---:B------:R-:W-:Y:S01]  /*f9c0*/  IADD3 R57, P3, R6.reuse, 0x8000, RZ ;  /* 0x0000800006397810 */ /* 0x040fe20007f7e0ff */
[----:B------:R-:W5:Y:S01]  /*f9d0*/  LD.E.128 R28, desc[UR60][R28.64] ;  /* 0x0000003c1c1c7980 */ /* 0x000f62000c101d00 */
[----:B------:R-:W-:Y:S02]  /*f9e0*/  IADD3 R61, P4, R6, 0x9000, RZ ;  /* 0x00009000063d7810 */ /* 0x000fe40007f9e0ff */
[----:B------:R-:W-:Y:S01]  /*f9f0*/  SHF.R.U64 R64, R64, 0x3, RZ ;  /* 0x0000000340407819 */ /* 0x000fe200000012ff */
[----:B------:R-:W5:Y:S01]  /*fa00*/  LD.E.128 R32, desc[UR60][R32.64] ;  /* 0x0000003c20207980 */ /* 0x000f62000c101d00 */
[----:B------:R-:W-:Y:S02]  /*fa10*/  LOP3.LUT R48, R49, 0x380, RZ, 0xc0, !PT ;  /* 0x0000038031307812 */ /* 0x000fe400078ec0ff */
[----:B------:R-:W-:Y:S01]  /*fa20*/  LOP3.LUT R52, R53, 0x380, RZ, 0xc0, !PT ;  /* 0x0000038035347812 */ /* 0x000fe200078ec0ff */
[----:B------:R-:W5:Y:S01]  /*fa30*/  LD.E.128 R36, desc[UR60][R36.64] ;  /* 0x0000003c24247980 */ /* 0x000f62000c101d00 */
[----:B------:R-:W-:-:S02]  /*fa40*/  LOP3.LUT R56, R57, 0x380, RZ, 0xc0, !PT ;  /* 0x0000038039387812 */ /* 0x000fc400078ec0ff */
[----:B------:R-:W-:Y:S02]  /*fa50*/  LOP3.LUT R60, R61, 0x380, RZ, 0xc0, !PT ;  /* 0x000003803d3c7812 */ /* 0x000fe400078ec0ff */
[----:B------:R-:W-:Y:S01]  /*fa60*/  LOP3.LUT R64, R64, R65, RZ, 0x3c, !PT ;  /* 0x0000004140407212 */ /* 0x000fe200078e3cff */
[--C-:B------:R-:W-:Y:S01]  /*fa70*/  IMAD.X R65, RZ, RZ, R7.reuse, P5 ;  /* 0x000000ffff417224 */ /* 0x100fe200028e0607 */
[C---:B------:R-:W-:Y:S02]  /*fa80*/  LOP3.LUT R13, R6.reuse, 0x380, RZ, 0xc0, !PT ;  /* 0x00000380060d7812 */ /* 0x040fe400078ec0ff */
[----:B------:R-:W-:Y:S02]  /*fa90*/  IADD3 R9, P5, R6, 0xf000, RZ ;  /* 0x0000f00006097810 */ /* 0x000fe40007fbe0ff */
[----:B------:R-:W-:Y:S01]  /*faa0*/  SHF.R.U64 R48, R48, 0x3, RZ ;  /* 0x0000000330307819 */ /* 0x000fe200000012ff */
[----:B------:R-:W5:Y:S01]  /*fab0*/  LD.E.128 R64, desc[UR60][R64.64] ;  /* 0x0000003c40407980 */ /* 0x000f62000c101d00 */
[----:B------:R-:W-:Y:S01]  /*fac0*/  SHF.R.U64 R52, R52, 0x3, RZ ;  /* 0x0000000334347819 */ /* 0x000fe200000012ff */
[----:B------:R-:W-:Y:S01]  /*fad0*/  IMAD.X R85, RZ, RZ, R7, P5 ;  /* 0x000000ffff557224 */ /* 0x000fe200028e0607 */
[----:B------:R-:W-:-:S02]  /*fae0*/  SHF.R.U64 R56, R56, 0x3, RZ ;  /* 0x0000000338387819 */ /* 0x000fc400000012ff */
[----:B------:R-:W-:Y:S02]  /*faf0*/  SHF.R.U64 R60, R60, 0x3, RZ ;  /* 0x000000033c3c7819 */ /* 0x000fe400000012ff */
        /* <DEDUP_REMOVED lines=16> */
[----:B------:R-:W-:Y:S01]  /*fc00*/  LOP3.LUT R4, R13, R6, RZ, 0x3c, !PT ;  /* 0x000000060d047212 */ /* 0x000fe200078e3cff */
[----:B------:R-:W5:Y:S01]  /*fc10*/  LD.E.128 R56, desc[UR60][R56.64] ;  /* 0x0000003c38387980 */ /* 0x000f62000c101d00 */
[----:B------:R-:W-:Y:S02]  /*fc20*/  SHF.R.U64 R6, R5, 0x3, RZ ;  /* 0x0000000305067819 */ /* 0x000fe400000012ff */
[----:B------:R-:W-:Y:S01]  /*fc30*/  LOP3.LUT R12, R12, 0xfffffff8, RZ, 0xc0, !PT ;  /* 0xfffffff80c0c7812 */ /* 0x000fe200078ec0ff */
[C---:B------:R-:W-:Y:S01]  /*fc40*/  IMAD R13, R3.reuse, UR5, R8 ;  /* 0x00000005030d7c24 */ /* 0x040fe2000f8e0208 */
[----:B------:R-:W-:Y:S01]  /*fc50*/  LOP3.LUT R84, R6, R9, RZ, 0x3c, !PT ;  /* 0x0000000906547212 */ /* 0x000fe200078e3cff */
[----:B------:R-:W-:Y:S01]  /*fc60*/  IMAD.WIDE.U32 R8, R3, UR4, RZ ;  /* 0x0000000403087c25 */ /* 0x000fe2000f8e00ff */
[----:B------:R-:W-:Y:S01]  /*fc70*/  LOP3.LUT R68, R69, 0x380, RZ, 0xc0, !PT ;  /* 0x0000038045447812 */ /* 0x000fe200078ec0ff */
[----:B------:R-:W-:Y:S01]  /*fc80*/  ULDC.64 UR4, c[0x0][0xbe8] ;  /* 0x0002fa0000047ab9 */ /* 0x000fe20000000a00 */
[----:B------:R-:W-:Y:S01]  /*fc90*/  LOP3.LUT R72, R73, 0x380, RZ, 0xc0, !PT ;  /* 0x0000038049487812 */ /* 0x000fe200078ec0ff */
[----:B------:R-:W-:Y:S01]  /*fca0*/  IMAD.IADD R11, R11, 0x1, -R12 ;  /* 0x000000010b0b7824 */ /* 0x000fe200078e0a0c */
[----:B------:R-:W-:Y:S01]  /*fcb0*/  LOP3.LUT R76, R77, 0x380, RZ, 0xc0, !PT ;  /* 0x000003804d4c7812 */ /* 0x000fe200078ec0ff */
[----:B------:R-:W-:Y:S01]  /*fcc0*/  IMAD.IADD R9, R9, 0x1, R13 ;  /* 0x0000000109097824 */ /* 0x000fe200078e020d */
[----:B------:R-:W-:Y:S01]  /*fcd0*/  LOP3.LUT R80, R81, 0x380, RZ, 0xc0, !PT ;  /* 0x0000038051507812 */ /* 0x000fe200078ec0ff */
[----:B------:R-:W-:Y:S01]  /*fce0*/  IMAD R12, R11, 0x20, R10 ;  /* 0x000000200b0c7824 */ /* 0x000fe200078e020a */
[----:B------:R-:W-:Y:S01]  /*fcf0*/  SHF.R.U64 R68, R68, 0x3, RZ ;  /* 0x0000000344447819 */ /* 0x000fe200000012ff */
[----:B------:R-:W-:Y:S01]  /*fd00*/  IMAD.WIDE.U32 R8, R222, UR4, R8 ;  /* 0x00000004de087c25 */ /* 0x000fe2000f8e0008 */
[----:B------:R-:W-:Y:S01]  /*fd10*/  SHF.R.U64 R72, R72, 0x3, RZ ;  /* 0x0000000348487819 */ /* 0x000fe200000012ff */
[----:B------:R-:W5:Y:S01]  /*fd20*/  LD.E.128 R60, desc[UR60][R60.64] ;  /* 0x0000003c3c3c7980 */ /* 0x000f62000c101d00 */
[----:B------:R-:W-:Y:S01]  /*fd30*/  SHF.R.U64 R76, R76, 0x3, RZ ;  /* 0x000000034c4c7819 */ /* 0x000fe200000012ff */
[----:B------:R-:W-:Y:S01]  /*fd40*/  IMAD R14, R229, 0x80, R12 ;  /* 0x00000080e50e7824 */ /* 0x000fe200078e020c */
[----:B------:R-:W-:Y:S01]  /*fd50*/  SHF.R.U64 R80, R80, 0x3, RZ ;  /* 0x0000000350507819 */ /* 0x000fe200000012ff */
[----:B------:R-:W-:Y:S01]  /*fd60*/  IMAD.MOV.U32 R5, RZ, RZ, R7 ;  /* 0x000000ffff057224 */ /* 0x000fe200078e0007 */
[----:B------:R-:W-:Y:S01]  /*fd70*/  SHF.R.S32.HI R13, RZ, 0x1f, R224 ;  /* 0x0000001fff0d7819 */ /* 0x000fe200000114e0 */
[----:B------:R-:W-:Y:S01]  /*fd80*/  IMAD R9, R222, UR5, R9 ;  /* 0x00000005de097c24 */ /* 0x000fe2000f8e0209 */
[----:B------:R-:W-:Y:S01]  /*fd90*/  ULDC.64 UR4, c[0x0][0xbf0] ;  /* 0x0002fc0000047ab9 */ /* 0x000fe20000000a00 */
[----:B------:R-:W-:Y:S01]  /*fda0*/  LOP3.LUT R68, R68, R69, RZ, 0x3c, !PT ;  /* 0x0000004544447212 */ /* 0x000fe200078e3cff */
[----:B-1----:R-:W-:Y:S01]  /*fdb0*/  @P1 IMAD.HI.U32 R3, R14, R15, RZ ;  /* 0x0000000f0e031227 */ /* 0x002fe200078e00ff */
[----:B------:R-:W-:Y:S01]  /*fdc0*/  LOP3.LUT R72, R72, R73, RZ, 0x3c, !PT ;  /* 0x0000004948487212 */ /* 0x000fe200078e3cff */
[----:B------:R-:W5:Y:S01]  /*fdd0*/  LD.E.128 R84, desc[UR60][R84.64] ;  /* 0x0000003c54547980 */ /* 0x000f62000c101d00 */
[----:B------:R-:W-:Y:S01]  /*fde0*/  LOP3.LUT R76, R76, R77, RZ, 0x3c, !PT ;  /* 0x0000004d4c4c7212 */ /* 0x000fe200078e3cff */
[--C-:B------:R-:W-:Y:S01]  /*fdf0*/  IMAD.X R69, RZ, RZ, R7.reuse, P0 ;  /* 0x000000ffff457224 */ /* 0x100fe200000e0607 */
[----:B------:R-:W-:Y:S01]  /*fe00*/  LOP3.LUT R80, R80, R81, RZ, 0x3c, !PT ;  /* 0x0000005150507212 */ /* 0x000fe200078e3cff */
[----:B------:R-:W-:-:S02]  /*fe10*/  IMAD.X R73, RZ, RZ, R7, P2 ;  /* 0x000000ffff497224 */ /* 0x000fc400010e0607 */
[--C-:B------:R-:W-:Y:S02]  /*fe20*/  IMAD.X R77, RZ, RZ, R7.reuse, P3 ;  /* 0x000000ffff4d7224 */ /* 0x100fe400018e0607 */
[----:B------:R-:W-:Y:S01]  /*fe30*/  IMAD.X R81, RZ, RZ, R7, P4 ;  /* 0x000000ffff517224 */ /* 0x000fe200020e0607 */
[----:B------:R-:W5:Y:S01]  /*fe40*/  LD.E.128 R68, desc[UR60][R68.64] ;  /* 0x0000003c44447980 */ /* 0x000f62000c101d00 */
[----:B------:R-:W-:Y:S02]  /*fe50*/  IMAD R13, R13, UR4, RZ ;  /* 0x000000040d0d7c24 */ /* 0x000fe4000f8e02ff */
[----:B------:R-:W-:Y:S01]  /*fe60*/  IMAD.MOV.U32 R11, RZ, RZ, R14 ;  /* 0x000000ffff0b7224 */ /* 0x000fe200078e000e */
[----:B--2---:R-:W-:Y:S01]  /*fe70*/  @P1 SHF.R.U32.HI R11, RZ, R20, R3 ;  /* 0x00000014ff0b1219 */ /* 0x004fe20000011603 */
[C---:B------:R-:W-:Y:S01]  /*fe80*/  IMAD R13, R224.reuse, UR5, R13 ;  /* 0x00000005e00d7c24 */ /* 0x040fe2000f8e020d */
[----:B------:R-:W5:Y:S01]  /*fe90*/  LD.E.128 R4, desc[UR60][R4.64] ;  /* 0x0000003c04047980 */ /* 0x000f62000c101d00 */
[----:B------:R-:W-:Y:S01]  /*fea0*/  IMAD.WIDE.U32 R8, R224, UR4, R8 ;  /* 0x00000004e0087c25 */ /* 0x000fe2000f8e0008 */
[----:B------:R-:W-:Y:S01]  /*feb0*/  SHF.R.S32.HI R3, RZ, 0x1f, R11 ;  /* 0x0000001fff037819 */ /* 0x000fe2000001140b */
[----:B------:R-:W-:Y:S01]  /*fec0*/  ULDC.64 UR4, c[0x0][0xbe0] ;  /* 0x0002f80000047ab9 */ /* 0x000fe20000000a00 */
[----:B------:R-:W5:Y:S01]  /*fed0*/  LD.E.128 R72, desc[UR60][R72.64] ;  /* 0x0000003c48487980 */ /* 0x000f62000c101d00 */
[----:B------:R-:W-:-:S03]  /*fee0*/  IMAD.IADD R9, R9, 0x1, R13 ;  /* 0x0000000109097824 */ /* 0x000fc600078e020d */
[----:B------:R-:W5:Y:S01]  /*fef0*/  LD.E.128 R76, desc[UR60][R76.64] ;  /* 0x0000003c4c4c7980 */ /* 0x000f62000c101d00 */
[----:B------:R-:W-:-:S03]  /*ff00*/  IMAD.MOV R13, RZ, RZ, -R11 ;  /* 0x000000ffff0d7224 */ /* 0x000fc600078e0a0b */
[----:B------:R-:W5:Y:S01]  /*ff10*/  LD.E.128 R80, desc[UR60][R80.64] ;  /* 0x0000003c50507980 */ /* 0x000f62000c101d00 */
[----:B------:R-:W-:Y:S01]  /*ff20*/  @!PT LDS RZ, [RZ] ;  /* 0x00000000fffff984 */ /* 0x000fe20000000800 */
[----:B------:R-:W-:Y:S01]  /*ff30*/  @!PT LDS RZ, [RZ] ;  /* 0x00000000fffff984 */ /* 0x000fe20000000800 */
[----:B------:R-:W-:Y:S01]  /*ff40*/  @!PT LDS RZ, [RZ] ;  /* 0x00000000fffff984 */ /* 0x000fe20000000800 */
[----:B------:R-:W-:Y:S01]  /*ff50*/  @!PT LDS RZ, [RZ] ;  /* 0x00000000fffff984 */ /* 0x000fe20000000800 */
[----:B------:R0:W-:Y:S06]  /*ff60*/  MEMBAR.ALL.CTA ;  /* 0x0000000000007992 */ /* 0x0001ec0000008000 */
[----:B0-----:R-:W0:Y:S01]  /*ff70*/  FENCE.VIEW.ASYNC.S ;  /* 0x00000000000073c6 */ /* 0x001e220000000000 */
[----:B------:R-:W-:Y:S02]  /*ff80*/  IMAD R12, R3, UR4, RZ ;  /* 0x00000004030c7c24 */ /* 0x000fe4000f8e02ff */
[----:B------:R-:W-:-:S02]  /*ff90*/  IMAD R13, R154, R13, R14 ;  /* 0x0000000d9a0d7224 */ /* 0x000fc400078e020e */
        /* <DEDUP_REMOVED lines=19> */
.L_x_1672:
        /* <DEDUP_REMOVED lines=14> */
[-C--:B--2---:R-:W-:Y:S02]  /*101b0*/  @!P3 LEA R8, P5, R203, R14.reuse, 0x1 ;  /* 0x0000000ecb08b211 */ /* 0x084fe400078a08ff */
[----:B------:R-:W-:Y:S02]  /*101c0*/  @!P2 LEA R10, P4, R221, R14, 0x1 ;  /* 0x0000000edd0aa211 */ /* 0x000fe400078808ff */
[----:B-1----:R-:W-:Y:S02]  /*101d0*/  @!P3 LEA.HI.X R9, R203, R20, R12, 0x1, P5 ;  /* 0x00000014cb09b211 */ /* 0x002fe400028f0c0c */
[----:B------:R-:W-:-:S02]  /*101e0*/  @!P1 LEA R12, P5, R220, R14, 0x1 ;  /* 0x0000000edc0c9211 */ /* 0x000fc400078a08ff */
[----:B------:R-:W-:Y:S01]  /*101f0*/  @!P2 LEA.HI.X R11, R221, R20, R90, 0x1, P4 ;  /* 0x00000014dd0ba211 */ /* 0x000fe200020f0c5a */
[----:B-----5:R3:W-:Y:S01]  /*10200*/  @!P3 ST.E.128 desc[UR60][R8.64], R4 ;  /* 0x000000040800b985 */ /* 0x0207e2000c101d3c */
[----:B------:R-:W-:Y:S02]  /*10210*/  SHF.R.S32.HI R40, RZ, 0x1f, R15 ;  /* 0x0000001fff287819 */ /* 0x000fe4000001140f */
[C---:B------:R-:W-:Y:S01]  /*10220*/  @!P0 LEA R14, P4, R15.reuse, R14, 0x1 ;  /* 0x0000000e0f0e8211 */ /* 0x040fe200078808ff */
[----:B------:R3:W-:Y:S01]  /*10230*/  @!P2 ST.E.128 desc[UR60][R10.64], R36 ;  /* 0x000000240a00a985 */ /* 0x0007e2000c101d3c */
[-C--:B------:R-:W-:Y:S02]  /*10240*/  @!P1 LEA.HI.X R13, R220, R20.reuse, R88, 0x1, P5 ;  /* 0x00000014dc0d9211 */ /* 0x080fe400028f0c58 */
[----:B------:R-:W-:-:S03]  /*10250*/  @!P0 LEA.HI.X R15, R15, R20, R40, 0x1, P4 ;  /* 0x000000140f0f8211 */ /* 0x000fc600020f0c28 */
[----:B------:R3:W-:Y:S04]  /*10260*/  @!P1 ST.E.128 desc[UR60][R12.64], R56 ;  /* 0x000000380c009985 */ /* 0x0007e8000c101d3c */
[----:B------:R3:W-:Y:S02]  /*10270*/  @!P0 ST.E.128 desc[UR60][R14.64], R72 ;  /* 0x000000480e008985 */ /* 0x0007e4000c101d3c */
.L_x_1455:
[----:B------:R-:W-:Y:S05]  /*10280*/  BSYNC B1 ;  /* 0x0000000000017941 */ /* 0x000fea0003800000 */
.L_x_1454:
[----:B------:R-:W-:Y:S01]  /*10290*/  UMOV UR4, 0xffffffff ;  /* 0xffffffff00047882 */ /* 0x000fe20000000000 */
[----:B---3-5:R-:W-:Y:S02]  /*102a0*/  SHF.R.S32.HI R36, RZ, 0x1f, R89 ;  /* 0x0000001fff247819 */ /* 0x028fe40000011459 */
[----:B------:R-:W-:Y:S05]  /*102b0*/  BRA.DIV UR4, `(.L_x_1456) ;  /* 0x000000c604887947 */ /* 0x000fea000b800000 */
[----:B-1----:R1:W3:Y:S04]  /*102c0*/  SHFL.IDX PT, R20, R21, 0x1, 0x181f ;  /* 0x00381f0015147f89 */ /* 0x0022e800000e0000 */
[----:B--2---:R1:W2:Y:S02]  /*102d0*/  SHFL.IDX PT, R14, R3, 0x1, 0x181f ;  /* 0x00381f00030e7f89 */ /* 0x0042a400000e0000 */
.L_x_1676:
        /* <DEDUP_REMOVED lines=12> */
[-C--:B--2---:R-:W-:Y:S02]  /*103a0*/  @!P3 LEA R4, P5, R203, R14.reuse, 0x1 ;  /* 0x0000000ecb04b211 */ /* 0x084fe400078a08ff */
        /* <DEDUP_REMOVED lines=11> */
.L_x_1458:
[----:B------:R-:W-:Y:S05]  /*10460*/  BSYNC B1 ;  /* 0x0000000000017941 */ /* 0x000fea0003800000 */
.L_x_1457:
[----:B------:R-:W-:-:S03]  /*10470*/  UMOV UR4, 0xffffffff ;  /* 0xffffffff00047882 */ /* 0x000fc60000000000 */
[----:B------:R-:W-:Y:S05]  /*10480*/  BRA.DIV UR4, `(.L_x_1459) ;  /* 0x000000c6045c7947 */ /* 0x000fea000b800000 */
[----:B---3--:R3:W0:Y:S04]  /*10490*/  SHFL.IDX PT, R20, R21, 0x2, 0x181f ;  /* 0x00581f0015147f89 */ /* 0x00862800000e0000 */
[----:B--2---:R3:W2:Y:S02]  /*104a0*/  SHFL.IDX PT, R14, R3, 0x2, 0x181f ;  /* 0x00581f00030e7f89 */ /* 0x0046a400000e0000 */
.L_x_1680:
[----:B----4-:R-:W-:Y:S01]  /*104b0*/  VIADD R5, R91, 0x40 ;  /* 0x000000405b057836 */ /* 0x010fe20000000000 */
        /* <DEDUP_REMOVED lines=23> */
.L_x_1461:
[----:B------:R-:W-:Y:S05]  /*10630*/  BSYNC B1 ;  /* 0x0000000000017941 */ /* 0x000fea0003800000 */
.L_x_1460:
[----:B------:R-:W-:-:S03]  /*10640*/  UMOV UR4, 0xffffffff ;  /* 0xffffffff00047882 */ /* 0x000fc60000000000 */
[----:B------:R-:W-:Y:S05]  /*10650*/  BRA.DIV UR4, `(.L_x_1462) ;  /* 0x000000c604307947 */ /* 0x000fea000b800000 */
[----:B----4-:R4:W0:Y:S04]  /*10660*/  SHFL.IDX PT, R10, R21, 0x3, 0x181f ;  /* 0x00781f00150a7f89 */ /* 0x01082800000e0000 */
[----:B--2---:R4:W2:Y:S02]  /*10670*/  SHFL.IDX PT, R14, R3, 0x3, 0x181f ;  /* 0x00781f00030e7f89 */ /* 0x0048a400000e0000 */
.L_x_1684:
        /* <DEDUP_REMOVED lines=10> */
[-C--:B--2---:R-:W-:Y:S02]  /*10720*/  @!P3 LEA R4, P0, R203, R14.reuse, 0x1 ;  /* 0x0000000ecb04b211 */ /* 0x084fe400078008ff */
[-C--:B------:R-:W-:Y:S02]  /*10730*/  @!P4 LEA R6, P1, R221, R14.reuse, 0x1 ;  /* 0x0000000edd06c211 */ /* 0x080fe400078208ff */
[C---:B------:R-:W-:Y:S02]  /*10740*/  @!P5 LEA R8, P2, R220.reuse, R14, 0x1 ;  /* 0x0000000edc08d211 */ /* 0x040fe400078408ff */
        /* <DEDUP_REMOVED lines=12> */
.L_x_1452:
[----:B------:R-:W1:Y:S01]  /*10810*/  @P1 LDC R7, c[0x0][0xcec] ;  /* 0x00033b00ff071b82 */ /* 0x000e620000000800 */
[----:B------:R-:W-:Y:S01]  /*10820*/  ULDC.64 UR4, c[0x0][0xc08] ;  /* 0x0003020000047ab9 */ /* 0x000fe20000000a00 */
[----:B0-----:R-:W-:Y:S02]  /*10830*/  IMAD.MOV.U32 R10, RZ, RZ, R21 ;  /* 0x000000ffff0a7224 */ /* 0x001fe400078e0015 */
[----:B------:R-:W-:-:S04]  /*10840*/  IMAD R8, R8, UR4, RZ ;  /* 0x0000000408087c24 */ /* 0x000fc8000f8e02ff */
[----:B------:R-:W0:Y:S01]  /*10850*/  @P1 LDC R6, c[0x0][0xcf0] ;  /* 0x00033c00ff061b82 */ /* 0x000e220000000800 */
[----:B------:R-:W-:Y:S02]  /*10860*/  IMAD R8, R3, UR5, R8 ;  /* 0x0000000503087c24 */ /* 0x000fe4000f8e0208 */
[----:B-1----:R-:W-:-:S05]  /*10870*/  @P1 IMAD.HI.U32 R7, R21, R7, RZ ;  /* 0x0000000715071227 */ /* 0x002fca00078e00ff */
[----:B0-----:R-:W-:Y:S01]  /*10880*/  @P1 SHF.R.U32.HI R10, RZ, R6, R7 ;  /* 0x00000006ff0a1219 */ /* 0x001fe20000011607 */
[----:B------:R-:W-:Y:S01]  /*10890*/  IMAD.WIDE.U32 R6, R3, UR4, RZ ;  /* 0x0000000403067c25 */ /* 0x000fe2000f8e00ff */
[----:B------:R-:W-:Y:S01]  /*108a0*/  ULDC.64 UR4, c[0x0][0xc38] ;  /* 0x00030e0000047ab9 */ /* 0x000fe20000000a00 */
[----:B------:R-:W-:Y:S02]  /*108b0*/  SHF.R.S32.HI R3, RZ, 0x1f, R224 ;  /* 0x0000001fff037819 */ /* 0x000fe400000114e0 */
[----:B------:R-:W-:Y:S02]  /*108c0*/  IMAD.IADD R7, R7, 0x1, R8 ;  /* 0x0000000107077824 */ /* 0x000fe400078e0208 */
        /* <DEDUP_REMOVED lines=19> */
[----:B------:R-:W-:Y:S01]  /*10a00*/  IMAD.IADD R7, R7, 0x1, R8 ;  /* 0x0000000107077824 */ /* 0x000fe200078e0208 */
[----:B------:R-:W-:Y:S02]  /*10a10*/  SHF.R.S32.HI R8, RZ, 0x1f, R3 ;  /* 0x0000001fff087819 */ /* 0x000fe40000011403 */
[----:B------:R-:W-:Y:S01]  /*10a20*/  PRMT R10, RZ, 0x654, R10 ;  /* 0x00000654ff0a7816 */ /* 0x000fe2000000000a */
[----:B------:R-:W-:-:S03]  /*10a30*/  IMAD.WIDE.U32 R6, R3, UR4, R6 ;  /* 0x0000000403067c25 */ /* 0x000fc6000f8e0006 */
[----:B------:R0:W-:Y:S01]  /*10a40*/  SYNCS.ARRIVE.TRANS64.RED.A1T0 RZ, [R10+URZ], RZ ;  /* 0x000000ff0aff79a7 */ /* 0x0001e2000810043f */
[----:B------:R-:W-:-:S04]  /*10a50*/  IMAD R8, R8, UR4, RZ ;  /* 0x0000000408087c24 */ /* 0x000fc8000f8e02ff */
[----:B------:R-:W-:Y:S01]  /*10a60*/  IMAD R8, R3, UR5, R8 ;  /* 0x0000000503087c24 */ /* 0x000fe2000f8e0208 */
[----:B------:R-:W-:Y:S02]  /*10a70*/  ULDC.64 UR4, c[0x0][0xc00] ;  /* 0x0003000000047ab9 */ /* 0x000fe40000000a00 */
[----:B------:R-:W-:Y:S01]  /*10a80*/  LEA R3, P0, R6, UR4, 0x2 ;  /* 0x0000000406037c11 */ /* 0x000fe2000f8010ff */
[----:B------:R-:W-:Y:S01]  /*10a90*/  IMAD.IADD R8, R7, 0x1, R8 ;  /* 0x0000000107087824 */ /* 0x000fe200078e0208 */
[----:B------:R-:W-:-:S04]  /*10aa0*/  UMOV UR4, 0xffffffff ;  /* 0xffffffff00047882 */ /* 0x000fc80000000000 */
[----:B------:R-:W-:Y:S01]  /*10ab0*/  LEA.HI.X R8, R6, UR5, R8, 0x2, P0 ;  /* 0x0000000506087c11 */ /* 0x000fe200080f1408 */
[----:B0-----:R-:W-:Y:S06]  /*10ac0*/  BRA.DIV UR4, `(.L_x_1464) ;  /* 0x000000c2045c7947 */ /* 0x001fec000b800000 */
[----:B------:R0:W1:Y:S04]  /*10ad0*/  SHFL.IDX PT, R21, R8, RZ, 0x1c1f ;  /* 0x001c1fff08157589 */ /* 0x00006800000e0000 */
[----:B------:R0:W2:Y:S02]  /*10ae0*/  SHFL.IDX PT, R12, R3, RZ, 0x1c1f ;  /* 0x001c1fff030c7589 */ /* 0x0000a400000e0000 */
.L_x_1687:
        /* <DEDUP_REMOVED lines=29> */
[----:B-1----:R-:W-:Y:S01]  /*10cc0*/  @!P0 LEA R6, P2, R11, R12, 0x2 ;  /* 0x0000000c0b068211 */ /* 0x002fe200078410ff */
[----:B------:R-:W-:-:S03]  /*10cd0*/  VIADD R28, R232, 0x60 ;  /* 0x00000060e81c7836 */ /* 0x000fc60000000000 */
        /* <DEDUP_REMOVED lines=8> */
[C---:B------:R-:W-:Y:S01]  /*10d60*/  VIADD R14, R232.reuse, 0x20 ;  /* 0x00000020e80e7836 */ /* 0x040fe20000000000 */
        /* <DEDUP_REMOVED lines=13> */
[----:B------:R-:W-:-:S02]  /*10e40*/  VIADD R24, R232, 0x60 ;  /* 0x00000060e8187836 */ /* 0x000fc40000000000 */
[C---:B------:R-:W-:Y:S01]  /*10e50*/  VIADD R25, R232.reuse, 0x70 ;  /* 0x00000070e8197836 */ /* 0x040fe20000000000 */
[----:B------:R-:W-:Y:S01]  /*10e60*/  @!P2 LEA.HI.X R7, R11, R21, R13, 0x2, P0 ;  /* 0x000000150b07a211 */ /* 0x000fe200000f140d */
[----:B------:R-:W-:Y:S01]  /*10e70*/  VIADD R11, R232, 0x30 ;  /* 0x00000030e80b7836 */ /* 0x000fe20000000000 */
[----:B------:R-:W-:Y:S01]  /*10e80*/  ISETP.GE.AND P0, PT, R154, UR4, PT ;  /* 0x000000049a007c0c */ /* 0x000fe2000bf06270 */
[----:B------:R-:W-:Y:S01]  /*10e90*/  VIADD R13, R232, 0x48 ;  /* 0x00000048e80d7836 */ /* 0x000fe20000000000 */
[----:B------:R-:W-:Y:S01]  /*10ea0*/  SHF.R.S32.HI R24, RZ, 0x1f, R24 ;  /* 0x0000001fff187819 */ /* 0x000fe20000011418 */
[----:B------:R1:W-:Y:S01]  /*10eb0*/  @!P2 ST.E.64 desc[UR60][R6.64], R44 ;  /* 0x0000002c0600a985 */ /* 0x0003e2000c101b3c */
[----:B------:R-:W-:Y:S02]  /*10ec0*/  SHF.R.S32.HI R11, RZ, 0x1f, R11 ;  /* 0x0000001fff0b7819 */ /* 0x000fe4000001140b */
[----:B------:R-:W-:Y:S02]  /*10ed0*/  SHF.R.S32.HI R25, RZ, 0x1f, R25 ;  /* 0x0000001fff197819 */ /* 0x000fe40000011419 */
[----:B-1----:R-:W-:-:S04]  /*10ee0*/  @!P3 LEA R6, P2, R10, R12, 0x2 ;  /* 0x0000000c0a06b211 */ /* 0x002fc800078410ff */
[-C--:B------:R-:W-:Y:S02]  /*10ef0*/  @!P3 LEA.HI.X R7, R10, R21.reuse, R11, 0x2, P2 ;  /* 0x000000150a07b211 */ /* 0x080fe400010f140b */
        /* <DEDUP_REMOVED lines=12> */
[----:B------:R-:W-:Y:S01]  /*10fc0*/  VIADD R20, R232, 0x50 ;  /* 0x00000050e8147836 */ /* 0x000fe20000000000 */
[----:B--2---:R-:W-:-:S03]  /*10fd0*/  @!P2 LEA R10, P5, R13, R12, 0x2 ;  /* 0x0000000c0d0aa211 */ /* 0x004fc600078a10ff */
[----:B------:R1:W-:Y:S01]  /*10fe0*/  @!P0 ST.E.64 desc[UR60][R6.64], R56 ;  /* 0x0000003806008985 */ /* 0x0003e2000c101b3c */
[----:B------:R-:W-:Y:S02]  /*10ff0*/  ISETP.GE.AND P0, PT, R28, UR4, PT ;  /* 0x000000041c007c0c */ /* 0x000fe4000bf06270 */
[----:B------:R-:W-:Y:S01]  /*11000*/  @!P2 LEA.HI.X R11, R13, R21, R15, 0x2, P5 ;  /* 0x000000150d0ba211 */ /* 0x000fe200028f140f */
[C---:B------:R-:W-:Y:S01]  /*11010*/  VIADD R13, R232.reuse, 0x68 ;  /* 0x00000068e80d7836 */ /* 0x040fe20000000000 */
[----:B------:R-:W-:Y:S01]  /*11020*/  SHF.R.S32.HI R20, RZ, 0x1f, R20 ;  /* 0x0000001fff147819 */ /* 0x000fe20000011414 */
[----:B------:R-:W-:Y:S02]  /*11030*/  VIADD R15, R232, 0x58 ;  /* 0x00000058e80f7836 */ /* 0x000fe40000000000 */
[----:B------:R2:W-:Y:S01]  /*11040*/  @!P2 ST.E.64 desc[UR60][R10.64], R60 ;  /* 0x0000003c0a00a985 */ /* 0x0005e2000c101b3c */
[----:B------:R-:W-:Y:S02]  /*11050*/  ISETP.GE.AND P2, PT, R13, UR4, PT ;  /* 0x000000040d007c0c */ /* 0x000fe4000bf46270 */
[----:B------:R-:W-:-:S02]  /*11060*/  SHF.R.S32.HI R15, RZ, 0x1f, R15 ;  /* 0x0000001fff0f7819 */ /* 0x000fc4000001140f */
[----:B-1----:R-:W-:-:S04]  /*11070*/  @!P3 LEA R6, P4, R40, R12, 0x2 ;  /* 0x0000000c2806b211 */ /* 0x002fc800078810ff */
[----:B------:R-:W-:Y:S01]  /*11080*/  @!P3 LEA.HI.X R7, R40, R21, R20, 0x2, P4 ;  /* 0x000000152807b211 */ /* 0x000fe200020f1414 */
[----:B------:R-:W-:Y:S01]  /*11090*/  VIADD R20, R232, 0x70 ;  /* 0x00000070e8147836 */ /* 0x000fe20000000000 */
[----:B--2---:R-:W-:-:S03]  /*110a0*/  @!P1 LEA R10, P5, R14, R12, 0x2 ;  /* 0x0000000c0e0a9211 */ /* 0x004fc600078a10ff */
[----:B------:R1:W-:Y:S01]  /*110b0*/  @!P3 ST.E.64 desc[UR60][R6.64], R64 ;  /* 0x000000400600b985 */ /* 0x0003e2000c101b3c */
[----:B------:R-:W-:Y:S02]  /*110c0*/  ISETP.GE.AND P3, PT, R20, UR4, PT ;  /* 0x0000000414007c0c */ /* 0x000fe4000bf66270 */
[----:B------:R-:W-:Y:S01]  /*110d0*/  @!P1 LEA.HI.X R11, R14, R21, R15, 0x2, P5 ;  /* 0x000000150e0b9211 */ /* 0x000fe200028f140f */
[C---:B------:R-:W-:Y:S02]  /*110e0*/  VIADD R14, R232.reuse, 0x78 ;  /* 0x00000078e80e7836 */ /* 0x040fe40000000000 */
[----:B------:R-:W-:Y:S02]  /*110f0*/  VIADD R15, R232, 0x68 ;  /* 0x00000068e80f7836 */ /* 0x000fe40000000000 */
[----:B------:R2:W-:Y:S01]  /*11100*/  @!P1 ST.E.64 desc[UR60][R10.64], R68 ;  /* 0x000000440a009985 */ /* 0x0005e2000c101b3c */
[----:B------:R-:W-:Y:S02]  /*11110*/  ISETP.GE.AND P1, PT, R14, UR4, PT ;  /* 0x000000040e007c0c */ /* 0x000fe4000bf26270 */
[----:B------:R-:W-:-:S02]  /*11120*/  SHF.R.S32.HI R15, RZ, 0x1f, R15 ;  /* 0x0000001fff0f7819 */ /* 0x000fc4000001140f */
[----:B-1----:R-:W-:-:S04]  /*11130*/  @!P0 LEA R6, P4, R28, R12, 0x2 ;  /* 0x0000000c1c068211 */ /* 0x002fc800078810ff */
[-C--:B------:R-:W-:Y:S01]  /*11140*/  @!P0 LEA.HI.X R7, R28, R21.reuse, R24, 0x2, P4 ;  /* 0x000000151c078211 */ /* 0x080fe200020f1418 */
        /* <DEDUP_REMOVED lines=13> */
[-C--:B------:R-:W-:Y:S01]  /*11220*/  @!P3 LEA.HI.X R7, R20, R21.reuse, R25, 0x2, P4 ;  /* 0x000000151407b211 */ /* 0x080fe200020f1419 */
[C---:B------:R-:W-:Y:S02]  /*11230*/  VIADD R20, R232.reuse, 0x90 ;  /* 0x00000090e8147836 */ /* 0x040fe40000000000 */
[----:B------:R-:W-:Y:S01]  /*11240*/  VIADD R25, R232, 0x80 ;  /* 0x00000080e8197836 */ /* 0x000fe20000000000 */
        /* <DEDUP_REMOVED lines=52> */
[-C--:B------:R-:W-:Y:S01]  /*11590*/  @!P4 LEA.HI.X R7, R25, R21.reuse, R28, 0x2, P3 ;  /* 0x000000151907c211 */ /* 0x080fe200018f141c */
[C---:B------:R-:W-:Y:S01]  /*115a0*/  VIADD R25, R232.reuse, 0xc8 ;  /* 0x000000c8e8197836 */ /* 0x040fe20000000000 */
[----:B------:R-:W-:Y:S02]  /*115b0*/  ISETP.GE.AND P3, PT, R13, UR4, PT ;  /* 0x000000040d007c0c */ /* 0x000fe4000bf66270 */
[C---:B--2---:R-:W-:Y:S01]  /*115c0*/  @!P1 LEA R10, P5, R15.reuse, R12, 0x2 ;  /* 0x0000000c0f0a9211 */ /* 0x044fe200078a10ff */
[----:B------:R1:W-:Y:S01]  /*115d0*/  @!P4 ST.E.64 desc[UR60][R6.64], R112 ;  /* 0x000000700600c985 */ /* 0x0003e2000c101b3c */
[----:B------:R-:W-:Y:S02]  /*115e0*/  SHF.R.S32.HI R25, RZ, 0x1f, R25 ;  /* 0x0000001fff197819 */ /* 0x000fe40000011419 */
[----:B------:R-:W-:Y:S01]  /*115f0*/  @!P1 LEA.HI.X R11, R15, R21, R20, 0x2, P5 ;  /* 0x000000150f0b9211 */ /* 0x000fe200028f1414 */
[C---:B------:R-:W-:Y:S02]  /*11600*/  VIADD R15, R232.reuse, 0xc0 ;  /* 0x000000c0e80f7836 */ /* 0x040fe40000000000 */
[----:B------:R-:W-:-:S02]  /*11610*/  VIADD R20, R232, 0xd0 ;  /* 0x000000d0e8147836 */ /* 0x000fc40000000000 */
[----:B------:R2:W-:Y:S01]  /*11620*/  @!P1 ST.E.64 desc[UR60][R10.64], R116 ;  /* 0x000000740a009985 */ /* 0x0005e2000c101b3c */
[----:B------:R-:W-:Y:S02]  /*11630*/  SHF.R.S32.HI R15, RZ, 0x1f, R15 ;  /* 0x0000001fff0f7819 */ /* 0x000fe4000001140f */
[----:B------:R-:W-:Y:S02]  /*11640*/  ISETP.GE.AND P1, PT, R237, UR4, PT ;  /* 0x00000004ed007c0c */ /* 0x000fe4000bf26270 */
[----:B------:R-:W-:Y:S02]  /*11650*/  SHF.R.S32.HI R20, RZ, 0x1f, R20 ;  /* 0x0000001fff147819 */ /* 0x000fe40000011414 */
[----:B-1----:R-:W-:-:S04]  /*11660*/  @!P0 LEA R6, P4, R14, R12, 0x2 ;  /* 0x0000000c0e068211 */ /* 0x002fc800078810ff */
[-C--:B------:R-:W-:Y:S02]  /*11670*/  @!P0 LEA.HI.X R7, R14, R21.reuse, R15, 0x2, P4 ;  /* 0x000000150e078211 */ /* 0x080fe400020f140f */
[CC--:B------:R-:W-:Y:S02]  /*11680*/  @!P3 LEA R14, P4, R13.reuse, R12.reuse, 0x2 ;  /* 0x0000000c0d0eb211 */ /* 0x0c0fe400078810ff */
[----:B--2---:R-:W-:Y:S01]  /*11690*/  @!P2 LEA R10, P5, R24, R12, 0x2 ;  /* 0x0000000c180aa211 */ /* 0x004fe200078a10ff */
        /* <DEDUP_REMOVED lines=10> */
[----:B-1----:R-:W-:Y:S02]  /*11740*/  @!P1 LEA R6, P5, R237, R12, 0x2 ;  /* 0x0000000ced069211 */ /* 0x002fe400078a10ff */
[----:B------:R-:W-:-:S02]  /*11750*/  SHF.R.S32.HI R24, RZ, 0x1f, R234 ;  /* 0x0000001fff187819 */ /* 0x000fc400000114ea */
[-C--:B------:R-:W-:Y:S02]  /*11760*/  @!P1 LEA.HI.X R7, R237, R21.reuse, R13, 0x2, P5 ;  /* 0x00000015ed079211 */ /* 0x080fe400028f140d */
[----:B------:R-:W-:Y:S02]  /*11770*/  SHF.R.S32.HI R13, RZ, 0x1f, R236 ;  /* 0x0000001fff0d7819 */ /* 0x000fe400000114ec */
[CC--:B--2---:R-:W-:Y:S01]  /*11780*/  @!P0 LEA R10, P5, R236.reuse, R12.reuse, 0x2 ;  /* 0x0000000cec0a8211 */ /* 0x0c4fe200078a10ff */
[----:B------:R1:W-:Y:S01]  /*11790*/  @!P1 ST.E.64 desc[UR60][R6.64], R132 ;  /* 0x0000008406009985 */ /* 0x0003e2000c101b3c */
[----:B------:R-:W-:Y:S02]  /*117a0*/  SHF.R.S32.HI R20, RZ, 0x1f, R233 ;  /* 0x0000001fff147819 */ /* 0x000fe400000114e9 */
[----:B------:R-:W-:Y:S02]  /*117b0*/  @!P0 LEA.HI.X R11, R236, R21, R13, 0x2, P5 ;  /* 0x00000015ec0b8211 */ /* 0x000fe400028f140d */
[----:B---3--:R-:W-:-:S02]  /*117c0*/  @!P4 LEA R14, P1, R235, R12, 0x2 ;  /* 0x0000000ceb0ec211 */ /* 0x008fc400078210ff */
[----:B------:R-:W-:Y:S01]  /*117d0*/  SHF.R.S32.HI R13, RZ, 0x1f, R235 ;  /* 0x0000001fff0d7819 */ /* 0x000fe200000114eb */
[----:B------:R3:W-:Y:S03]  /*117e0*/  @!P0 ST.E.64 desc[UR60][R10.64], R136 ;  /* 0x000000880a008985 */ /* 0x0007e6000c101b3c */
[-C--:B------:R-:W-:Y:S02]  /*117f0*/  @!P4 LEA.HI.X R15, R235, R21.reuse, R13, 0x2, P1 ;  /* 0x00000015eb0fc211 */ /* 0x080fe400008f140d */
[CC--:B-1----:R-:W-:Y:S02]  /*11800*/  @!P2 LEA R6, P5, R234.reuse, R12.reuse, 0x2 ;  /* 0x0000000cea06a211 */ /* 0x0c2fe400078a10ff */
[----:B------:R-:W-:Y:S01]  /*11810*/  @!P3 LEA R12, P1, R233, R12, 0x2 ;  /* 0x0000000ce90cb211 */ /* 0x000fe200078210ff */
[----:B------:R3:W-:Y:S01]  /*11820*/  @!P4 ST.E.64 desc[UR60][R14.64], R140 ;  /* 0x0000008c0e00c985 */ /* 0x0007e2000c101b3c */
[----:B------:R-:W-:-:S02]  /*11830*/  @!P2 LEA.HI.X R7, R234, R21, R24, 0x2, P5 ;  /* 0x00000015ea07a211 */ /* 0x000fc400028f1418 */
[----:B------:R-:W-:-:S03]  /*11840*/  @!P3 LEA.HI.X R13, R233, R21, R20, 0x2, P1 ;  /* 0x00000015e90db211 */ /* 0x000fc600008f1414 */
[----:B------:R3:W-:Y:S04]  /*11850*/  @!P2 ST.E.64 desc[UR60][R6.64], R144 ;  /* 0x000000900600a985 */ /* 0x0007e8000c101b3c */
[----:B------:R3:W-:Y:S02]  /*11860*/  @!P3 ST.E.64 desc[UR60][R12.64], R148 ;  /* 0x000000940c00b985 */ /* 0x0007e4000c101b3c */
.L_x_1466:
[----:B------:R-:W-:Y:S05]  /*11870*/  BSYNC B1 ;  /* 0x0000000000017941 */ /* 0x000fea0003800000 */
.L_x_1465:
[----:B------:R-:W-:-:S03]  /*11880*/  UMOV UR4, 0xffffffff ;  /* 0xffffffff00047882 */ /* 0x000fc60000000000 */
[----:B------:R-:W-:Y:S05]  /*11890*/  BRA.DIV UR4, `(.L_x_1467) ;  /* 0x000000b604207947 */ /* 0x000fea000b800000 */
[----:B---3--:R3:W4:Y:S04]  /*118a0*/  SHFL.IDX PT, R10, R8, 0x1, 0x1c1f ;  /* 0x003c1f00080a7f89 */ /* 0x00872800000e0000 */
[----:B0-----:R-:W0:Y:S02]  /*118b0*/  SHFL.IDX PT, R3, R3, 0x1, 0x1c1f ;  /* 0x003c1f0003037f89 */ /* 0x001e2400000e0000 */
.L_x_1691:
[----:B------:R-:W-:-:S13]  /*118c0*/  ISETP.GE.AND P0, PT, R9, R0, PT ;  /* 0x000000000900720c */ /* 0x000fda0003f06270 */
[----:B------:R-:W-:Y:S05]  /*118d0*/  @P0 BRA `(.L_x_1463) ;  /* 0x0000001c00300947 */ /* 0x000fea0003800000 */
[----:B------:R-:W-:Y:S01]  /*118e0*/  ULDC UR4, c[0x0][0xbc8] ;  /* 0x0002f20000047ab9 */ /* 0x000fe20000000800 */
[C---:B------:R-:W-:Y:S01]  /*118f0*/  VIADD R14, R232.reuse, 0x8 ;  /* 0x00000008e80e7836 */ /* 0x040fe20000000000 */
[C---:B------:R-:W-:Y:S01]  /*11900*/  ISETP.GE.AND P2, PT, R232.reuse, UR4, PT ;  /* 0x00000004e8007c0c */ /* 0x040fe2000bf46270 */
[C---:B------:R-:W-:Y:S02]  /*11910*/  VIADD R11, R232.reuse, 0x10 ;  /* 0x00000010e80b7836 */ /* 0x040fe40000000000 */
[----:B------:R-:W-:Y:S01]  /*11920*/  VIADD R15, R232, 0x18 ;  /* 0x00000018e80f7836 */ /* 0x000fe20000000000 */
[----:B------:R-:W-:Y:S01]  /*11930*/  ISETP.GE.AND P3, PT, R14, UR4, PT ;  /* 0x000000040e007c0c */ /* 0x000fe2000bf66270 */
[C---:B------:R-:W-:Y:S01]  /*11940*/  VIADD R20, R232.reuse, 0x8 ;  /* 0x00000008e8147836 */ /* 0x040fe20000000000 */
[----:B------:R-:W-:Y:S01]  /*11950*/  ISETP.GE.AND P1, PT, R11, UR4, PT ;  /* 0x000000040b007c0c */ /* 0x000fe2000bf26270 */
[C---:B--2---:R-:W-:Y:S01]  /*11960*/  VIADD R12, R232.reuse, 0x20 ;  /* 0x00000020e80c7836 */ /* 0x044fe20000000000 */
[----:B------:R-:W-:Y:S01]  /*11970*/  ISETP.GE.AND P0, PT, R15, UR4, PT ;  /* 0x000000040f007c0c */ /* 0x000fe2000bf06270 */
[C---:B------:R-:W-:Y:S01]  /*11980*/  VIADD R13, R232.reuse, 0x10 ;  /* 0x00000010e80d7836 */ /* 0x040fe20000000000 */
[----:B------:R-:W-:Y:S01]  /*11990*/  SHF.R.S32.HI R20, RZ, 0x1f, R20 ;  /* 0x0000001fff147819 */ /* 0x000fe20000011414 */
[----:B-1----:R-:W-:-:S02]  /*119a0*/  VIADD R21, R232, 0x98 ;  /* 0x00000098e8157836 */ /* 0x002fc40000000000 */
[----:B0-----:R-:W-:Y:S01]  /*119b0*/  @!P2 IMAD.MOV.U32 R6, RZ, RZ, R3 ;  /* 0x000000ffff06a224 */ /* 0x001fe200078e0003 */
[----:B------:R-:W-:Y:S01]  /*119c0*/  SHF.R.S32.HI R13, RZ, 0x1f, R13 ;  /* 0x0000001fff0d7819 */ /* 0x000fe2000001140d */
[----:B----4-:R-:W-:Y:S01]  /*119d0*/  @!P2 IMAD.MOV.U32 R7, RZ, RZ, R10 ;  /* 0x000000ffff07a224 */ /* 0x010fe200078e000a */
[----:B------:R-:W-:Y:S02]  /*119e0*/  SHF.R.S32.HI R21, RZ, 0x1f, R21 ;  /* 0x0000001fff157819 */ /* 0x000fe40000011415 */
[----:B---3--:R-:W-:Y:S01]  /*119f0*/  @!P3 LEA R8, P4, R14, R3, 0x2 ;  /* 0x000000030e08b211 */ /* 0x008fe200078810ff */
[----:B------:R-:W-:-:S03]  /*11a00*/  @!P2 IMAD.WIDE R6, R232, 0x4, R6 ;  /* 0x00000004e806a825 */ /* 0x000fc600078e0206 */
[----:B------:R-:W-:Y:S01]  /*11a10*/  @!P3 LEA.HI.X R9, R14, R10, R20, 0x2, P4 ;  /* 0x0000000a0e09b211 */ /* 0x000fe200020f1414 */
[----:B------:R-:W-:Y:S01]  /*11a20*/  VIADD R14, R232, 0x28 ;  /* 0x00000028e80e7836 */ /* 0x000fe20000000000 */
[----:B------:R0:W-:Y:S01]  /*11a30*/  @!P2 ST.E.64 desc[UR60][R6.64], R26 ;  /* 0x0000001a0600a985 */ /* 0x0001e2000c101b3c */
[----:B------:R-:W-:Y:S01]  /*11a40*/  ISETP.GE.AND P2, PT, R12, UR4, PT ;  /* 0x000000040c007c0c */ /* 0x000fe2000bf46270 */
[----:B------:R-:W-:Y:S02]  /*11a50*/  VIADD R20, R232, 0x18 ;  /* 0x00000018e8147836 */ /* 0x000fe40000000000 */
[----:B------:R1:W-:Y:S01]  /*11a60*/  @!P3 ST.E.64 desc[UR60][R8.64], R30 ;  /* 0x0000001e0800b985 */ /* 0x0003e2000c101b3c */
[----:B------:R-:W-:Y:S02]  /*11a70*/  ISETP.GE.AND P3, PT, R14, UR4, PT ;  /* 0x000000040e007c0c */ /* 0x000fe4000bf66270 */
[----:B------:R-:W-:Y:S02]  /*11a80*/  SHF.R.S32.HI R20, RZ, 0x1f, R20 ;  /* 0x0000001fff147819 */ /* 0x000fe40000011414 */
[----:B0-----:R-:W-:-:S04]  /*11a90*/  @!P1 LEA R6, P5, R11, R3, 0x2 ;  /* 0x000000030b069211 */ /* 0x001fc800078a10ff */
[-C--:B------:R-:W-:Y:S01]  /*11aa0*/  @!P1 LEA.HI.X R7, R11, R10.reuse, R13, 0x2, P5 ;  /* 0x0000000a0b079211 */ /* 0x080fe200028f140d */
[C---:B------:R-:W-:Y:S01]  /*11ab0*/  VIADD R11, R232.reuse, 0x30 ;  /* 0x00000030e80b7836 */ /* 0x040fe20000000000 */
[----:B-1----:R-:W-:Y:S01]  /*11ac0*/  @!P0 LEA R8, P4, R15, R3, 0x2 ;  /* 0x000000030f088211 */ /* 0x002fe200078810ff */
[C---:B------:R-:W-:Y:S02]  /*11ad0*/  VIADD R13, R232.reuse, 0x20 ;  /* 0x00000020e80d7836 */ /* 0x040fe40000000000 */
[----:B------:R0:W-:Y:S01]  /*11ae0*/  @!P1 ST.E.64 desc[UR60][R6.64], R34 ;  /* 0x0000002206009985 */ /* 0x0001e2000c101b3c */
[----:B------:R-:W-:Y:S02]  /*11af0*/  ISETP.GE.AND P1, PT, R11, UR4, PT ;  /* 0x000000040b007c0c */ /* 0x000fe4000bf26270 */
[----:B------:R-:W-:Y:S02]  /*11b00*/  SHF.R.S32.HI R13, RZ, 0x1f, R13 ;  /* 0x0000001fff0d7819 */ /* 0x000fe4000001140d */
[----:B------:R-:W-:Y:S01]  /*11b10*/  @!P0 LEA.HI.X R9, R15, R10, R20, 0x2, P4 ;  /* 0x0000000a0f098211 */ /* 0x000fe200020f1414 */
[----:B------:R-:W-:-:S02]  /*11b20*/  VIADD R15, R232, 0x38 ;  /* 0x00000038e80f7836 */ /* 0x000fc40000000000 */
[----:B------:R-:W-:Y:S02]  /*11b30*/  VIADD R20, R232, 0x28 ;  /* 0x00000028e8147836 */ /* 0x000fe40000000000 */
[----:B------:R1:W-:Y:S01]  /*11b40*/  @!P0 ST.E.64 desc[UR60][R8.64], R38 ;  /* 0x0000002608008985 */ /* 0x0003e2000c101b3c */
[----:B------:R-:W-:Y:S02]  /*11b50*/  ISETP.GE.AND P0, PT, R15, UR4, PT ;  /* 0x000000040f007c0c */ /* 0x000fe4000bf06270 */
[----:B------:R-:W-:Y:S02]  /*11b60*/  SHF.R.S32.HI R20, RZ, 0x1f, R20 ;  /* 0x0000001fff147819 */ /* 0x000fe40000011414 */
[----:B0-----:R-:W-:-:S04]  /*11b70*/  @!P2 LEA R6, P5, R12, R3, 0x2 ;  /* 0x000000030c06a211 */ /* 0x001fc800078a10ff */
[-C--:B------:R-:W-:Y:S01]  /*11b80*/  @!P2 LEA.HI.X R7, R12, R10.reuse, R13, 0x2, P5 ;  /* 0x0000000a0c07a211 */ /* 0x080fe200028f140d */
[C---:B------:R-:W-:Y:S02]  /*11b90*/  VIADD R12, R232.reuse, 0x40 ;  /* 0x00000040e80c7836 */ /* 0x040fe40000000000 */
[----:B------:R-:W-:Y:S01]  /*11ba0*/  VIADD R13, R232, 0x30 ;  /* 0x00000030e80d7836 */ /* 0x000fe20000000000 */
[----:B-1----:R-:W-:Y:S01]  /*11bb0*/  @!P3 LEA R8, P4, R14, R3, 0x2 ;  /* 0x000000030e08b211 */ /* 0x002fe200078810ff */
[----:B------:R0:W-:Y:S01]  /*11bc0*/  @!P2 ST.E.64 desc[UR60][R6.64], R4 ;  /* 0x000000040600a985 */ /* 0x0001e2000c101b3c */
[----:B------:R-:W-:Y:S02]  /*11bd0*/  ISETP.GE.AND P2, PT, R12, UR4, PT ;  /* 0x000000040c007c0c */ /* 0x000fe4000bf46270 */
[----:B------:R-:W-:Y:S02]  /*11be0*/  SHF.R.S32.HI R13, RZ, 0x1f, R13 ;  /* 0x0000001fff0d7819 */ /* 0x000fe4000001140d */
[----:B------:R-:W-:Y:S01]  /*11bf0*/  @!P3 LEA.HI.X R9, R14, R10, R20, 0x2, P4 ;  /* 0x0000000a0e09b211 */ /* 0x000fe200020f1414 */
[----:B------:R-:W-:-:S02]  /*11c00*/  VIADD R14, R232, 0x48 ;  /* 0x00000048e80e7836 */ /* 0x000fc40000000000 */
[----:B------:R-:W-:Y:S02]  /*11c10*/  VIADD R20, R232, 0x38 ;  /* 0x00000038e8147836 */ /* 0x000fe40000000000 */
[----:B------:R-:W-:Y:S01]  /*11c20*/  @!P3 ST.E.64 desc[UR60][R8.64], R46 ;  /* 0x0000002e0800b985 */ /* 0x000fe2000c101b3c */
[----:B------:R-:W-:Y:S02]  /*11c30*/  ISETP.GE.AND P3, PT, R14, UR4, PT ;  /* 0x000000040e007c0c */ /* 0x000fe4000bf66270 */
[----:B------:R-:W-:Y:S02]  /*11c40*/  SHF.R.S32.HI R20, RZ, 0x1f, R20 ;  /* 0x0000001fff147819 */ /* 0x000fe40000011414 */
[-C--:B0-----:R-:W-:Y:S02]  /*11c50*/  @!P1 LEA R4, P5, R11, R3.reuse, 0x2 ;  /* 0x000000030b049211 */ /* 0x081fe400078a10ff */
[----:B------:R-:W-:Y:S02]  /*11c60*/  @!P0 LEA R6, P4, R15, R3, 0x2 ;  /* 0x000000030f068211 */ /* 0x000fe400078810ff */
[-C--:B------:R-:W-:Y:S01]  /*11c70*/  @!P1 LEA.HI.X R5, R11, R10.reuse, R13, 0x2, P5 ;  /* 0x0000000a0b059211 */ /* 0x080fe200028f140d */
[C---:B------:R-:W-:Y:S01]  /*11c80*/  VIADD R11, R232.reuse, 0x50 ;  /* 0x00000050e80b7836 */ /* 0x040fe20000000000 */
[----:B------:R-:W-:Y:S01]  /*11c90*/  @!P0 LEA.HI.X R7, R15, R10, R20, 0x2, P4 ;  /* 0x0000000a0f078211 */ /* 0x000fe200020f1414 */
[----:B------:R-:W-:-:S02]  /*11ca0*/  VIADD R13, R232, 0x40 ;  /* 0x00000040e80d7836 */ /* 0x000fc40000000000 */
[----:B------:R0:W-:Y:S01]  /*11cb0*/  @!P1 ST.E.64 desc[UR60][R4.64], R50 ;  /* 0x0000003204009985 */ /* 0x0001e2000c101b3c */
[----:B------:R-:W-:Y:S01]  /*11cc0*/  ISETP.GE.AND P1, PT, R11, UR4, PT ;  /* 0x000000040b007c0c */ /* 0x000fe2000bf26270 */
[C---:B------:R-:W-:Y:S01]  /*11cd0*/  VIADD R15, R232.reuse, 0x58 ;  /* 0x00000058e80f7836 */ /* 0x040fe20000000000 */
[----:B------:R-:W-:Y:S01]  /*11ce0*/  SHF.R.S32.HI R13, RZ, 0x1f, R13 ;  /* 0x0000001fff0d7819 */ /* 0x000fe2000001140d */
[----:B------:R-:W-:Y:S01]  /*11cf0*/  VIADD R20, R232, 0x48 ;  /* 0x00000048e8147836 */ /* 0x000fe20000000000 */
[----:B------:R1:W-:Y:S02]  /*11d00*/  @!P0 ST.E.64 desc[UR60][R6.64], R54 ;  /* 0x0000003606008985 */ /* 0x0003e4000c101b3c */
[----:B------:R-:W-:Y:S02]  /*11d10*/  ISETP.GE.AND P0, PT, R15, UR4, PT ;  /* 0x000000040f007c0c */ /* 0x000fe4000bf06270 */
[----:B------:R-:W-:Y:S02]  /*11d20*/  SHF.R.S32.HI R20, RZ, 0x1f, R20 ;  /* 0x0000001fff147819 */ /* 0x000fe40000011414 */
[----:B0-----:R-:W-:-:S04]  /*11d30*/  @!P2 LEA R4, P5, R12, R3, 0x2 ;  /* 0x000000030c04a211 */ /* 0x001fc800078a10ff */
[-C--:B------:R-:W-:Y:S01]  /*11d40*/  @!P2 LEA.HI.X R5, R12, R10.reuse, R13, 0x2, P5 ;  /* 0x0000000a0c05a211 */ /* 0x080fe200028f140d */
[----:B------:R-:W-:Y:S01]  /*11d50*/  VIADD R12, R232, 0x60 ;  /* 0x00000060e80c7836 */ /* 0x000fe20000000000 */
[----:B-1----:R-:W-:Y:S01]  /*11d60*/  @!P3 LEA R6, P4, R14, R3, 0x2 ;  /* 0x000000030e06b211 */ /* 0x002fe200078810ff */
[----:B------:R-:W-:Y:S02]  /*11d70*/  VIADD R13, R232, 0x50 ;  /* 0x00000050e80d7836 */ /* 0x000fe40000000000 */
        /* <DEDUP_REMOVED lines=77> */
[----:B0-----:R-:W-:Y:S02]  /*12250*/  @!P2 LEA R4, P1, R12, R3, 0x2 ;  /* 0x000000030c04a211 */ /* 0x001fe400078210ff */
[----:B------:R-:W-:-:S02]  /*12260*/  SHF.R.S32.HI R15, RZ, 0x1f, R15 ;  /* 0x0000001fff0f7819 */ /* 0x000fc4000001140f */
[----:B------:R-:W-:Y:S01]  /*12270*/  @!P2 LEA.HI.X R5, R12, R10, R14, 0x2, P1 ;  /* 0x0000000a0c05a211 */ /* 0x000fe200008f140e */
[C---:B------:R-:W-:Y:S01]  /*12280*/  VIADD R14, R232.reuse, 0xc0 ;  /* 0x000000c0e80e7836 */ /* 0x040fe20000000000 */
[----:B------:R-:W-:Y:S01]  /*12290*/  ISETP.GE.AND P1, PT, R13, UR4, PT ;  /* 0x000000040d007c0c */ /* 0x000fe2000bf26270 */
[----:B------:R-:W-:Y:S02]  /*122a0*/  VIADD R12, R232, 0xc8 ;  /* 0x000000c8e80c7836 */ /* 0x000fe40000000000 */
[----:B------:R0:W-:Y:S01]  /*122b0*/  @!P2 ST.E.64 desc[UR60][R4.64], R106 ;  /* 0x0000006a0400a985 */ /* 0x0001e2000c101b3c */
[----:B------:R-:W-:Y:S02]  /*122c0*/  ISETP.GE.AND P2, PT, R14, UR4, PT ;  /* 0x000000040e007c0c */ /* 0x000fe4000bf46270 */
[----:B-1----:R-:W-:-:S04]  /*122d0*/  @!P4 LEA R6, P0, R20, R3, 0x2 ;  /* 0x000000031406c211 */ /* 0x002fc800078010ff */
[----:B------:R-:W-:Y:S02]  /*122e0*/  @!P4 LEA.HI.X R7, R20, R10, R21, 0x2, P0 ;  /* 0x0000000a1407c211 */ /* 0x000fe400000f1415 */
[----:B------:R-:W-:-:S03]  /*122f0*/  ISETP.GE.AND P0, PT, R12, UR4, PT ;  /* 0x000000040c007c0c */ /* 0x000fc6000bf06270 */
[----:B------:R1:W-:Y:S01]  /*12300*/  @!P4 ST.E.64 desc[UR60][R6.64], R110 ;  /* 0x0000006e0600c985 */ /* 0x0003e2000c101b3c */
[----:B0-----:R-:W-:-:S04]  /*12310*/  @!P3 LEA R4, P5, R11, R3, 0x2 ;  /* 0x000000030b04b211 */ /* 0x001fc800078a10ff */
[----:B------:R-:W-:Y:S01]  /*12320*/  @!P3 LEA.HI.X R5, R11, R10, R15, 0x2, P5 ;  /* 0x0000000a0b05b211 */ /* 0x000fe200028f140f */
[C---:B------:R-:W-:Y:S02]  /*12330*/  VIADD R15, R232.reuse, 0xb8 ;  /* 0x000000b8e80f7836 */ /* 0x040fe40000000000 */
[----:B------:R-:W-:Y:S02]  /*12340*/  VIADD R11, R232, 0xd0 ;  /* 0x000000d0e80b7836 */ /* 0x000fe40000000000 */
[----:B------:R0:W-:Y:S01]  /*12350*/  @!P3 ST.E.64 desc[UR60][R4.64], R114 ;  /* 0x000000720400b985 */ /* 0x0001e2000c101b3c */
[----:B------:R-:W-:Y:S02]  /*12360*/  SHF.R.S32.HI R15, RZ, 0x1f, R15 ;  /* 0x0000001fff0f7819 */ /* 0x000fe4000001140f */
[----:B-1----:R-:W-:Y:S02]  /*12370*/  @!P1 LEA R6, P4, R13, R3, 0x2 ;  /* 0x000000030d069211 */ /* 0x002fe400078810ff */
[----:B------:R-:W-:-:S02]  /*12380*/  ISETP.GE.AND P3, PT, R11, UR4, PT ;  /* 0x000000040b007c0c */ /* 0x000fc4000bf66270 */
[----:B------:R-:W-:Y:S01]  /*12390*/  @!P1 LEA.HI.X R7, R13, R10, R15, 0x2, P4 ;  /* 0x0000000a0d079211 */ /* 0x000fe200020f140f */
[----:B------:R-:W-:Y:S01]  /*123a0*/  VIADD R15, R232, 0xc0 ;  /* 0x000000c0e80f7836 */ /* 0x000fe20000000000 */
[-C--:B------:R-:W-:Y:S01]  /*123b0*/  @!P0 LEA R8, P4, R12, R3.reuse, 0x2 ;  /* 0x000000030c088211 */ /* 0x080fe200078810ff */
[----:B------:R-:W-:Y:S02]  /*123c0*/  VIADD R13, R232, 0xc8 ;  /* 0x000000c8e80d7836 */ /* 0x000fe40000000000 */
[----:B------:R-:W-:Y:S01]  /*123d0*/  @!P1 ST.E.64 desc[UR60][R6.64], R118 ;  /* 0x0000007606009985 */ /* 0x000fe2000c101b3c */
[----:B------:R-:W-:Y:S02]  /*123e0*/  SHF.R.S32.HI R15, RZ, 0x1f, R15 ;  /* 0x0000001fff0f7819 */ /* 0x000fe4000001140f */
[----:B0-----:R-:W-:Y:S02]  /*123f0*/  @!P2 LEA R4, P5, R14, R3, 0x2 ;  /* 0x000000030e04a211 */ /* 0x001fe400078a10ff */
[----:B------:R-:W-:-:S02]  /*12400*/  SHF.R.S32.HI R13, RZ, 0x1f, R13 ;  /* 0x0000001fff0d7819 */ /* 0x000fc4000001140d */
[-C--:B------:R-:W-:Y:S02]  /*12410*/  @!P2 LEA.HI.X R5, R14, R10.reuse, R15, 0x2, P5 ;  /* 0x0000000a0e05a211 */ /* 0x080fe400028f140f */
[----:B------:R-:W-:Y:S01]  /*12420*/  @!P0 LEA.HI.X R9, R12, R10, R13, 0x2, P4 ;  /* 0x0000000a0c098211 */ /* 0x000fe200020f140d */
[----:B------:R-:W-:Y:S01]  /*12430*/  VIADD R12, R232, 0xd0 ;  /* 0x000000d0e80c7836 */ /* 0x000fe20000000000 */
[----:B------:R-:W-:Y:S01]  /*12440*/  ISETP.GE.AND P1, PT, R237, UR4, PT ;  /* 0x00000004ed007c0c */ /* 0x000fe2000bf26270 */
[----:B------:R0:W-:Y:S01]  /*12450*/  @!P2 ST.E.64 desc[UR60][R4.64], R122 ;  /* 0x0000007a0400a985 */ /* 0x0001e2000c101b3c */
[----:B------:R-:W-:Y:S02]  /*12460*/  ISETP.GE.AND P4, PT, R236, UR4, PT ;  /* 0x00000004ec007c0c */ /* 0x000fe4000bf86270 */
[----:B------:R-:W-:Y:S01]  /*12470*/  SHF.R.S32.HI R12, RZ, 0x1f, R12 ;  /* 0x0000001fff0c7819 */ /* 0x000fe2000001140c */
[----:B------:R1:W-:Y:S01]  /*12480*/  @!P0 ST.E.64 desc[UR60][R8.64], R126 ;  /* 0x0000007e08008985 */ /* 0x0003e2000c101b3c */
[----:B------:R-:W-:-:S02]  /*12490*/  ISETP.GE.AND P2, PT, R235, UR4, PT ;  /* 0x00000004eb007c0c */ /* 0x000fc4000bf46270 */
[----:B------:R-:W-:Y:S02]  /*124a0*/  ISETP.GE.AND P0, PT, R234, UR4, PT ;  /* 0x00000004ea007c0c */ /* 0x000fe4000bf06270 */
[----:B------:R-:W-:Y:S02]  /*124b0*/  SHF.R.S32.HI R14, RZ, 0x1f, R235 ;  /* 0x0000001fff0e7819 */ /* 0x000fe400000114eb */
[----:B0-----:R-:W-:-:S04]  /*124c0*/  @!P3 LEA R4, P5, R11, R3, 0x2 ;  /* 0x000000030b04b211 */ /* 0x001fc800078a10ff */
[-C--:B------:R-:W-:Y:S02]  /*124d0*/  @!P3 LEA.HI.X R5, R11, R10.reuse, R12, 0x2, P5 ;  /* 0x0000000a0b05b211 */ /* 0x080fe400028f140c */
[----:B------:R-:W-:Y:S02]  /*124e0*/  SHF.R.S32.HI R11, RZ, 0x1f, R237 ;  /* 0x0000001fff0b7819 */ /* 0x000fe400000114ed */
[CC--:B------:R-:W-:Y:S01]  /*124f0*/  @!P1 LEA R6, P5, R237.reuse, R3.reuse, 0x2 ;  /* 0x00000003ed069211 */ /* 0x0c0fe200078a10ff */
[----:B------:R0:W-:Y:S01]  /*12500*/  @!P3 ST.E.64 desc[UR60][R4.64], R130 ;  /* 0x000000820400b985 */ /* 0x0001e2000c101b3c */
[----:B------:R-:W-:Y:S02]  /*12510*/  SHF.R.S32.HI R12, RZ, 0x1f, R236 ;  /* 0x0000001fff0c7819 */ /* 0x000fe400000114ec */
[----:B------:R-:W-:Y:S02]  /*12520*/  @!P1 LEA.HI.X R7, R237, R10, R11, 0x2, P5 ;  /* 0x0000000aed079211 */ /* 0x000fe400028f140b */
[----:B-1----:R-:W-:-:S02]  /*12530*/  @!P2 LEA R8, P5, R235, R3, 0x2 ;  /* 0x00000003eb08a211 */ /* 0x002fc400078a10ff */
[----:B------:R-:W-:Y:S01]  /*12540*/  SHF.R.S32.HI R11, RZ, 0x1f, R234 ;  /* 0x0000001fff0b7819 */ /* 0x000fe200000114ea */
[----:B------:R1:W-:Y:S01]  /*12550*/  @!P1 ST.E.64 desc[UR60][R6.64], R134 ;  /* 0x0000008606009985 */ /* 0x0003e2000c101b3c */
[----:B------:R-:W-:Y:S02]  /*12560*/  @!P2 LEA.HI.X R9, R235, R10, R14, 0x2, P5 ;  /* 0x0000000aeb09a211 */ /* 0x000fe400028f140e */
[----:B0-----:R-:W-:-:S04]  /*12570*/  @!P4 LEA R4, P3, R236, R3, 0x2 ;  /* 0x00000003ec04c211 */ /* 0x001fc800078610ff */
[----:B------:R-:W-:Y:S02]  /*12580*/  @!P4 LEA.HI.X R5, R236, R10, R12, 0x2, P3 ;  /* 0x0000000aec05c211 */ /* 0x000fe400018f140c */
[----:B------:R-:W-:-:S03]  /*12590*/  @!P0 LEA R12, P3, R234, R3, 0x2 ;  /* 0x00000003ea0c8211 */ /* 0x000fc600078610ff */
[----:B------:R1:W-:Y:S01]  /*125a0*/  @!P4 ST.E.64 desc[UR60][R4.64], R138 ;  /* 0x0000008a0400c985 */ /* 0x0003e2000c101b3c */
[----:B------:R-:W-:-:S03]  /*125b0*/  @!P0 LEA.HI.X R13, R234, R10, R11, 0x2, P3 ;  /* 0x0000000aea0d8211 */ /* 0x000fc600018f140b */
[----:B------:R1:W-:Y:S04]  /*125c0*/  @!P2 ST.E.64 desc[UR60][R8.64], R142 ;  /* 0x0000008e0800a985 */ /* 0x0003e8000c101b3c */
[----:B------:R1:W-:Y:S01]  /*125d0*/  @!P0 ST.E.64 desc[UR60][R12.64], R146 ;  /* 0x000000920c008985 */ /* 0x0003e2000c101b3c */
[----:B------:R-:W-:-:S13]  /*125e0*/  ISETP.GE.AND P0, PT, R233, UR4, PT ;  /* 0x00000004e9007c0c */ /* 0x000fda000bf06270 */
[----:B-1----:R-:W-:Y:S05]  /*125f0*/  @P0 BRA `(.L_x_1463) ;  /* 0x0000000c00e80947 */ /* 0x002fea0003800000 */
[----:B------:R-:W-:Y:S02]  /*12600*/  SHF.R.S32.HI R11, RZ, 0x1f, R233 ;  /* 0x0000001fff0b7819 */ /* 0x000fe400000114e9 */
[----:B------:R-:W-:-:S04]  /*12610*/  LEA R4, P0, R233, R3, 0x2 ;  /* 0x00000003e9047211 */ /* 0x000fc800078010ff */
[----:B------:R-:W-:-:S05]  /*12620*/  LEA.HI.X R5, R233, R10, R11, 0x2, P0 ;  /* 0x0000000ae9057211 */ /* 0x000fca00000f140b */
[----:B------:R0:W-:Y:S01]  /*12630*/  ST.E.64 desc[UR60][R4.64], R150 ;  /* 0x0000009604007985 */ /* 0x0001e2000c101b3c */
[----:B------:R-:W-:Y:S05]  /*12640*/  BRA `(.L_x_1463) ;  /* 0x0000000c00d47947 */ /* 0x000fea0003800000 */
.L_x_1450:
        /* <DEDUP_REMOVED lines=26> */
.L_x_1468:
        /* <DEDUP_REMOVED lines=18> */
[----:B------:R-:W-:-:S05]  /*12910*/  SEL R24, R24, 0xa78, P0 ;  /* 0x00000a7818187807 */ /* 0x000fca0000000000 */
[----:B------:R-:W3:Y:S08]  /*12920*/  LDC.64 R8, c[0x0][R24+0x220] ;  /* 0x0000880018087b82 */ /* 0x000ef00000000a00 */
[----:B------:R-:W4:Y:S08]  /*12930*/  LDC.64 R12, c[0x0][R24+0x218] ;  /* 0x00008600180c7b82 */ /* 0x000f300000000a00 */
[----:B------:R-:W5:Y:S08]  /*12940*/  LDC.64 R10, c[0x0][R24+0x228] ;  /* 0x00008a00180a7b82 */ /* 0x000f700000000a00 */
[----:B------:R-:W0:Y:S08]  /*12950*/  @P1 LDC R0, c[0x0][0xcec] ;  /* 0x00033b00ff001b82 */ /* 0x000e300000000800 */
[----:B------:R-:W1:Y:S08]  /*12960*/  LDC.64 R6, c[0x0][R24+0x210] ;  /* 0x0000840018067b82 */ /* 0x000e700000000a00 */
[----:B------:R-:W5:Y:S01]  /*12970*/  @P1 LDC R27, c[0x0][0xcf0] ;  /* 0x00033c00ff1b1b82 */ /* 0x000f620000000800 */
[----:B0-----:R-:W-:-:S07]  /*12980*/  @P1 IMAD.HI.U32 R0, R31, R0, RZ ;  /* 0x000000001f001227 */ /* 0x001fce00078e00ff */
[----:B--2---:R-:W0:Y:S01]  /*12990*/  @!P0 LDC R4, c[0x0][0xc50] ;  /* 0x00031400ff048b82 */ /* 0x004e220000000800 */
[-C--:B---3--:R-:W-:Y:S02]  /*129a0*/  IMAD R9, R9, R29.reuse, RZ ;  /* 0x0000001d09097224 */ /* 0x088fe400078e02ff */
[----:B------:R-:W-:-:S05]  /*129b0*/  IMAD.WIDE.U32 R14, R8, R29, RZ ;  /* 0x0000001d080e7225 */ /* 0x000fca00078e00ff */
[----:B------:R-:W2:Y:S01]  /*129c0*/  @!P0 LDC R5, c[0x0][0xc54] ;  /* 0x00031500ff058b82 */ /* 0x000ea20000000800 */
[-C--:B----4-:R-:W-:Y:S02]  /*129d0*/  IMAD R25, R13, R222.reuse, RZ ;  /* 0x000000de0d197224 */ /* 0x090fe400078e02ff */
[----:B------:R-:W-:Y:S01]  /*129e0*/  IMAD.WIDE.U32 R12, R12, R222, RZ ;  /* 0x000000de0c0c7225 */ /* 0x000fe200078e00ff */
[----:B-----5:R-:W-:-:S03]  /*129f0*/  @P1 SHF.R.U32.HI R21, RZ, R27, R0 ;  /* 0x0000001bff151219 */ /* 0x020fc60000011600 */
[----:B------:R-:W-:Y:S01]  /*12a00*/  IMAD R27, R8, R28, R9 ;  /* 0x0000001c081b7224 */ /* 0x000fe200078e0209 */
[----:B------:R-:W-:Y:S01]  /*12a10*/  SEL R9, R230, RZ, P0 ;  /* 0x000000ffe6097207 */ /* 0x000fe20000000000 */
[----:B------:R-:W-:Y:S01]  /*12a20*/  IMAD.IADD R25, R13, 0x1, R25 ;  /* 0x000000010d197824 */ /* 0x000fe200078e0219 */
[----:B------:R-:W-:Y:S01]  /*12a30*/  IADD3 R12, P1, P3, R14, R12, R3 ;  /* 0x0000000c0e0c7210 */ /* 0x000fe20007b3e003 */
[----:B------:R-:W-:Y:S02]  /*12a40*/  IMAD.MOV R0, RZ, RZ, -R21 ;  /* 0x000000ffff007224 */ /* 0x000fe400078e0a15 */
[----:B------:R-:W-:Y:S02]  /*12a50*/  IMAD.IADD R27, R15, 0x1, R27 ;  /* 0x000000010f1b7824 */ /* 0x000fe400078e021b */
        /* <DEDUP_REMOVED lines=8> */
[-C--:B-1----:R-:W-:Y:S01]  /*12ae0*/  IMAD R0, R7, R11.reuse, RZ ;  /* 0x0000000b07007224 */ /* 0x082fe200078e02ff */
[----:B------:R-:W-:Y:S01]  /*12af0*/  SHF.R.S32.HI R13, RZ, 0x1f, R11 ;  /* 0x0000001fff0d7819 */ /* 0x000fe2000001140b */
[----:B------:R-:W-:Y:S02]  /*12b00*/  IMAD.MOV.U32 R7, RZ, RZ, -0x800000 ;  /* 0xff800000ff077424 */ /* 0x000fe400078e00ff */
[----:B------:R-:W-:-:S04]  /*12b10*/  IMAD.WIDE.U32 R8, R6, R11, R8 ;  /* 0x0000000b06087225 */ /* 0x000fc800078e0008 */
[----:B------:R-:W-:Y:S01]  /*12b20*/  IMAD R13, R6, R13, R0 ;  /* 0x0000000d060d7224 */ /* 0x000fe200078e0200 */
[----:B0-----:R-:W-:-:S03]  /*12b30*/  LEA R4, P0, R8, R4, 0x2 ;  /* 0x0000000408047211 */ /* 0x001fc600078010ff */
[----:B------:R-:W-:-:S05]  /*12b40*/  IMAD.IADD R0, R9, 0x1, R13 ;  /* 0x0000000109007824 */ /* 0x000fca00078e020d */
[----:B--2---:R-:W-:-:S05]  /*12b50*/  LEA.HI.X R5, R8, R5, R0, 0x2, P0 ;  /* 0x0000000508057211 */ /* 0x004fca00000f1400 */
[----:B------:R2:W-:Y:S02]  /*12b60*/  STG.E desc[UR60][R4.64], R7 ;  /* 0x0000000704007986 */ /* 0x0005e4000c10193c */
.L_x_1470:
[----:B------:R-:W-:Y:S05]  /*12b70*/  BSYNC B1 ;  /* 0x0000000000017941 */ /* 0x000fea0003800000 */
.L_x_1469:
[----:B------:R-:W-:Y:S05]  /*12b80*/  @P2 BRA `(.L_x_1463) ;  /* 0x0000000800842947 */ /* 0x000fea0003800000 */
[----:B------:R-:W3:Y:S01]  /*12b90*/  LDC R21, c[0x0][0xce8] ;  /* 0x00033a00ff157b82 */ /* 0x000ee20000000800 */
[----:B--2---:R-:W-:Y:S01]  /*12ba0*/  SHF.R.S32.HI R5, RZ, 0x1f, R30 ;  /* 0x0000001fff057819 */ /* 0x004fe2000001141e */
[----:B------:R-:W-:Y:S01]  /*12bb0*/  ULDC.64 UR4, c[0x0][0xba0] ;  /* 0x0002e80000047ab9 */ /* 0x000fe20000000a00 */
[----:B------:R-:W-:Y:S02]  /*12bc0*/  VIADD R25, R203, 0xc0 ;  /* 0x000000c0cb197836 */ /* 0x000fe40000000000 */
[----:B------:R-:W-:Y:S01]  /*12bd0*/  LEA.HI R8, R5, R30, RZ, 0x3 ;  /* 0x0000001e05087211 */ /* 0x000fe200078f18ff */
[----:B------:R-:W-:Y:S02]  /*12be0*/  IMAD R0, R26, UR4, RZ ;  /* 0x000000041a007c24 */ /* 0x000fe4000f8e02ff */
[C---:B------:R-:W-:Y:S01]  /*12bf0*/  IMAD.WIDE.U32 R4, R3.reuse, UR4, RZ ;  /* 0x0000000403047c25 */ /* 0x040fe2000f8e00ff */
[----:B------:R-:W-:Y:S02]  /*12c00*/  LOP3.LUT R9, R8, 0xfffffff8, RZ, 0xc0, !PT ;  /* 0xfffffff808097812 */ /* 0x000fe400078ec0ff */
[----:B------:R-:W-:Y:S01]  /*12c10*/  SHF.R.S32.HI R8, RZ, 0x3, R8 ;  /* 0x00000003ff087819 */ /* 0x000fe20000011408 */
[----:B------:R-:W-:Y:S01]  /*12c20*/  IMAD R7, R3, UR5, R0 ;  /* 0x0000000503077c24 */ /* 0x000fe2000f8e0200 */
[----:B------:R-:W-:Y:S01]  /*12c30*/  ULDC.64 UR4, c[0x0][0xbe8] ;  /* 0x0002fa0000047ab9 */ /* 0x000fe20000000a00 */
[----:B------:R-:W-:-:S02]  /*12c40*/  IMAD.IADD R0, R30, 0x1, -R9 ;  /* 0x000000011e007824 */ /* 0x000fc400078e0a09 */
        /* <DEDUP_REMOVED lines=19> */
[----:B------:R-:W-:Y:S01]  /*12d80*/  IMAD R7, R21, R6, R9 ;  /* 0x0000000615077224 */ /* 0x000fe200078e0209 */
[----:B------:R-:W-:Y:S01]  /*12d90*/  SHF.R.S32.HI R6, RZ, 0x1f, R25 ;  /* 0x0000001fff067819 */ /* 0x000fe20000011419 */
        /* <DEDUP_REMOVED lines=9> */
[----:B------:R-:W-:-:S03]  /*12e30*/  ULDC.64 UR4, c[0x0][0xb80] ;  /* 0x0002e00000047ab9 */ /* 0x000fc60000000a00 */
[----:B------:R-:W-:Y:S01]  /*12e40*/  IMAD.IADD R5, R5, 0x1, R3 ;  /* 0x0000000105057824 */ /* 0x000fe200078e0203 */
[----:B------:R-:W-:Y:S01]  /*12e50*/  LEA R3, P0, R4, UR4, 0x1 ;  /* 0x0000000404037c11 */ /* 0x000fe2000f8008ff */
[----:B------:R-:W-:-:S03]  /*12e60*/  UMOV UR4, 0xffffffff ;  /* 0xffffffff00047882 */ /* 0x000fc60000000000 */
[----:B------:R-:W-:Y:S01]  /*12e70*/  LEA.HI.X R4, R4, UR5, R5, 0x1, P0 ;  /* 0x0000000504047c11 */ /* 0x000fe200080f0c05 */
[----:B------:R-:W-:Y:S08]  /*12e80*/  BRA.DIV UR4, `(.L_x_1471) ;  /* 0x0000009e04f07947 */ /* 0x000ff0000b800000 */
[----:B------:R2:W3:Y:S04]  /*12e90*/  SHFL.IDX PT, R0, R4, RZ, 0x181f ;  /* 0x00181fff04007589 */ /* 0x0004e800000e0000 */
[----:B------:R2:W4:Y:S02]  /*12ea0*/  SHFL.IDX PT, R14, R3, RZ, 0x181f ;  /* 0x00181fff030e7589 */ /* 0x00052400000e0000 */
.L_x_1694:
        /* <DEDUP_REMOVED lines=12> */
[-C--:B----4-:R-:W-:Y:S02]  /*12f70*/  @!P3 LEA R8, P5, R203, R14.reuse, 0x1 ;  /* 0x0000000ecb08b211 */ /* 0x090fe400078a08ff */
[----:B------:R-:W-:Y:S02]  /*12f80*/  @!P2 LEA R10, P4, R221, R14, 0x1 ;  /* 0x0000000edd0aa211 */ /* 0x000fe400078808ff */
[----:B---3--:R-:W-:Y:S02]  /*12f90*/  @!P3 LEA.HI.X R9, R203, R0, R5, 0x1, P5 ;  /* 0x00000000cb09b211 */ /* 0x008fe400028f0c05 */
[----:B------:R-:W-:Y:S02]  /*12fa0*/  SHF.R.S32.HI R5, RZ, 0x1f, R220 ;  /* 0x0000001fff057819 */ /* 0x000fe400000114dc */
[----:B------:R-:W-:Y:S01]  /*12fb0*/  @!P1 LEA R12, P5, R220, R14, 0x1 ;  /* 0x0000000edc0c9211 */ /* 0x000fe200078a08ff */
[----:B------:R3:W-:Y:S01]  /*12fc0*/  @!P3 ST.E.128 desc[UR60][R8.64], RZ ;  /* 0x000000ff0800b985 */ /* 0x0007e2000c101d3c */
[----:B------:R-:W-:-:S02]  /*12fd0*/  @!P2 LEA.HI.X R11, R221, R0, R15, 0x1, P4 ;  /* 0x00000000dd0ba211 */ /* 0x000fc400020f0c0f */
[C---:B------:R-:W-:Y:S02]  /*12fe0*/  @!P0 LEA R14, P4, R25.reuse, R14, 0x1 ;  /* 0x0000000e190e8211 */ /* 0x040fe400078808ff */
[-C--:B------:R-:W-:Y:S01]  /*12ff0*/  @!P1 LEA.HI.X R13, R220, R0.reuse, R5, 0x1, P5 ;  /* 0x00000000dc0d9211 */ /* 0x080fe200028f0c05 */
[----:B------:R3:W-:Y:S01]  /*13000*/  @!P2 ST.E.128 desc[UR60][R10.64], RZ ;  /* 0x000000ff0a00a985 */ /* 0x0007e2000c101d3c */
[----:B------:R-:W-:-:S03]  /*13010*/  @!P0 LEA.HI.X R15, R25, R0, R6, 0x1, P4 ;  /* 0x00000000190f8211 */ /* 0x000fc600020f0c06 */
[----:B------:R3:W-:Y:S04]  /*13020*/  @!P1 ST.E.128 desc[UR60][R12.64], RZ ;  /* 0x000000ff0c009985 */ /* 0x0007e8000c101d3c */
[----:B------:R3:W-:Y:S02]  /*13030*/  @!P0 ST.E.128 desc[UR60][R14.64], RZ ;  /* 0x000000ff0e008985 */ /* 0x0007e4000c101d3c */
.L_x_1473:
[----:B------:R-:W-:Y:S05]  /*13040*/  BSYNC B1 ;  /* 0x0000000000017941 */ /* 0x000fea0003800000 */
.L_x_1472:
[----:B------:R-:W-:-:S03]  /*13050*/  UMOV UR4, 0xffffffff ;  /* 0xffffffff00047882 */ /* 0x000fc60000000000 */
[----:B------:R-:W-:Y:S05]  /*13060*/  BRA.DIV UR4, `(.L_x_1474) ;  /* 0x0000009e04ac7947 */ /* 0x000fea000b800000 */
[----:B---3--:R3:W0:Y:S04]  /*13070*/  SHFL.IDX PT, R0, R4, 0x1, 0x181f ;  /* 0x00381f0004007f89 */ /* 0x00862800000e0000 */
[----:B----4-:R3:W4:Y:S02]  /*13080*/  SHFL.IDX PT, R14, R3, 0x1, 0x181f ;  /* 0x00381f00030e7f89 */ /* 0x01072400000e0000 */
.L_x_1698:
        /* <DEDUP_REMOVED lines=12> */
[-C--:B----4-:R-:W-:Y:S02]  /*13150*/  @!P3 LEA R8, P5, R203, R14.reuse, 0x1 ;  /* 0x0000000ecb08b211 */ /* 0x090fe400078a08ff */
        /* <DEDUP_REMOVED lines=11> */
.L_x_1476:
[----:B------:R-:W-:Y:S05]  /*13210*/  BSYNC B1 ;  /* 0x0000000000017941 */ /* 0x000fea0003800000 */
.L_x_1475:
[----:B------:R-:W-:-:S03]  /*13220*/  UMOV UR4, 0xffffffff ;  /* 0xffffffff00047882 */ /* 0x000fc60000000000 */
[----:B------:R-:W-:Y:S05]  /*13230*/  BRA.DIV UR4, `(.L_x_1477) ;  /* 0x0000009e04807947 */ /* 0x000fea000b800000 */
[----:B0-----:R0:W0:Y:S04]  /*13240*/  SHFL.IDX PT, R0, R4, 0x2, 0x181f ;  /* 0x00581f0004007f89 */ /* 0x00102800000e0000 */
[----:B----4-:R4:W0:Y:S02]  /*13250*/  SHFL.IDX PT, R14, R3, 0x2, 0x181f ;  /* 0x00581f00030e7f89 */ /* 0x01082400000e0000 */
.L_x_1702:
        /* <DEDUP_REMOVED lines=12> */
[-C--:B0-----:R-:W-:Y:S02]  /*13320*/  @!P3 LEA R8, P5, R203, R14.reuse, 0x1 ;  /* 0x0000000ecb08b211 */ /* 0x081fe400078a08ff */
[----:B------:R-:W-:Y:S02]  /*13330*/  @!P2 LEA R10, P4, R221, R14, 0x1 ;  /* 0x0000000edd0aa211 */ /* 0x000fe400078808ff */
[----:B------:R-:W-:Y:S02]  /*13340*/  @!P3 LEA.HI.X R9, R203, R0, R12, 0x1, P5 ;  /* 0x00000000cb09b211 */ /* 0x000fe400028f0c0c */
        /* <DEDUP_REMOVED lines=9> */
.L_x_1479:
[----:B------:R-:W-:Y:S05]  /*133e0*/  BSYNC B1 ;  /* 0x0000000000017941 */ /* 0x000fea0003800000 */
.L_x_1478:
[----:B------:R-:W-:-:S03]  /*133f0*/  UMOV UR4, 0xffffffff ;  /* 0xffffffff00047882 */ /* 0x000fc60000000000 */
[----:B------:R-:W-:Y:S05]  /*13400*/  BRA.DIV UR4, `(.L_x_1480) ;  /* 0x0000009e04547947 */ /* 0x000fea000b800000 */
[----:B0-----:R0:W0:Y:S04]  /*13410*/  SHFL.IDX PT, R0, R4, 0x3, 0x181f ;  /* 0x00781f0004007f89 */ /* 0x00102800000e0000 */
[----:B------:R0:W0:Y:S02]  /*13420*/  SHFL.IDX PT, R14, R3, 0x3, 0x181f ;  /* 0x00781f00030e7f89 */ /* 0x00002400000e0000 */
.L_x_1706:
        /* <DEDUP_REMOVED lines=11> */
[-C--:B------:R-:W-:Y:S02]  /*134e0*/  @!P3 LEA R4, P5, R203, R14.reuse, 0x1 ;  /* 0x0000000ecb04b211 */ /* 0x080fe400078a08ff */
        /* <DEDUP_REMOVED lines=11> */
.L_x_1463:
[----:B------:R-:W-:Y:S05]  /*135a0*/  BSYNC B0 ;  /* 0x0000000000007941 */ /* 0x000fea0003800000 */
.L_x_1449:
[----:B------:R-:W-:Y:S02]  /*135b0*/  ULDC UR4, c[0x0][0xd3c] ;  /* 0x00034f0000047ab9 */ /* 0x000fe40000000800 */
[----:B-1----:R-:W-:-:S13]  /*135c0*/  ISETP.GE.AND P0, PT, R43, UR4, PT ;  /* 0x000000042b007c0c */ /* 0x002fda000bf06270 */
[----:B------:R-:W-:Y:S05]  /*135d0*/  @!P0 BRA `(.L_x_1481) ;  /* 0xfffffedc00948947 */ /* 0x000fea000383ffff */
[----:B------:R-:W-:Y:S05]  /*135e0*/  BRA `(.L_x_1333) ;  /* 0x00000088009c7947 */ /* 0x000fea0003800000 */
.L_x_1331:
[----:B------:R-:W-:-:S08]  /*135f0*/  NOP ;  /* 0x0000000000007918 */ /* 0x000fd00000000000 */
[----:B0-----:R-:W0:-:S00]  /*13600*/  USETMAXREG.DEALLOC.CTAPOOL 0x18 ;  /* 0x00000018000079c8 */ /* 0x001e0000080e0500 */
        /* <DEDUP_REMOVED lines=18> */
.L_x_1482:
        /* <DEDUP_REMOVED lines=43> */
.L_x_1486:
        /* <DEDUP_REMOVED lines=38> */
.L_x_1484:
        /* <DEDUP_REMOVED lines=20> */
.L_x_1487:
        /* <DEDUP_REMOVED lines=54> */
.L_x_1485:
[----:B------:R-:W-:Y:S01]  /*140e0*/  IMAD.U32 R2, RZ, RZ, UR6 ;  /* 0x00000006ff027e24 */ /* 0x000fe2000f8e00ff */
[----:B------:R0:W-:Y:S04]  /*140f0*/  STL [R1+0x4], RZ ;  /* 0x000004ff01007387 */ /* 0x0001e80000100800 */
[----:B------:R0:W-:Y:S04]  /*14100*/  STL [R1+0x8], RZ ;  /* 0x000008ff01007387 */ /* 0x0001e80000100800 */
[----:B------:R0:W-:Y:S02]  /*14110*/  STL [R1], R2 ;  /* 0x0000000201007387 */ /* 0x0001e40000100800 */
.L_x_1488:
        /* <DEDUP_REMOVED lines=10> */
.L_x_1483:
[----:B--2---:R-:W2:Y:S01]  /*141c0*/  LDL R0, [R1+0xc] ;  /* 0x00000c0001007983 */ /* 0x004ea20000100800 */
[----:B------:R-:W-:Y:S01]  /*141d0*/  ULDC UR4, c[0x0][0xd3c] ;  /* 0x00034f0000047ab9 */ /* 0x000fe20000000800 */
[----:B------:R-:W-:Y:S01]  /*141e0*/  IMAD.MOV.U32 R19, RZ, RZ, RZ ;  /* 0x000000ffff137224 */ /* 0x000fe200078e00ff */
[----:B--2---:R-:W-:Y:S01]  /*141f0*/  ISETP.GE.AND P0, PT, R0, UR4, PT ;  /* 0x0000000400007c0c */ /* 0x004fe2000bf06270 */
[----:B------:R-:W-:-:S05]  /*14200*/  IMAD.MOV.U32 R0, RZ, RZ, 0x1 ;  /* 0x00000001ff007424 */ /* 0x000fca00078e00ff */
[----:B------:R2:W-:Y:S04]  /*14210*/  STL [R1+0x1c], R0 ;  /* 0x00001c0001007387 */ /* 0x0005e80000100800 */
[----:B------:R2:W-:Y:S03]  /*14220*/  STL [R1+0x80], RZ ;  /* 0x000080ff01007387 */ /* 0x0005e60000100800 */
[----:B------:R-:W-:Y:S05]  /*14230*/  @P0 BRA `(.L_x_1489) ;  /* 0x0000007800a00947 */ /* 0x000fea0003800000 */
[----:B------:R-:W3:Y:S01]  /*14240*/  S2UR UR5, SR_CgaCtaId ;  /* 0x00000000000579c3 */ /* 0x000ee20000008800 */
[C---:B--2---:R-:W-:Y:S01]  /*14250*/  IMAD.SHL.U32 R0, R6.reuse, 0x8, RZ ;  /* 0x0000000806007824 */ /* 0x044fe200078e00ff */
[----:B------:R-:W-:Y:S01]  /*14260*/  LOP3.LUT R4, R6, 0x7f, RZ, 0xc0, !PT ;  /* 0x0000007f06047812 */ /* 0x000fe200078ec0ff */
[----:B------:R-:W-:Y:S01]  /*14270*/  UMOV UR4, 0x400 ;  /* 0x0000040000047882 */ /* 0x000fe20000000000 */
[----:B------:R-:W-:Y:S01]  /*14280*/  BSSY B8, `(.L_x_1489) ;  /* 0x00007a3000087945 */ /* 0x000fe20003800000 */
[----:B------:R-:W-:Y:S01]  /*14290*/  IMAD.MOV.U32 R19, RZ, RZ, RZ ;  /* 0x000000ffff137224 */ /* 0x000fe200078e00ff */
[----:B------:R-:W-:Y:S01]  /*142a0*/  LOP3.LUT R3, R0, 0x1f8, RZ, 0xc0, !PT ;  /* 0x000001f800037812 */ /* 0x000fe200078ec0ff */
[----:B0-----:R-:W-:Y:S01]  /*142b0*/  IMAD.SHL.U32 R2, R4, 0x8, RZ ;  /* 0x0000000804027824 */ /* 0x001fe200078e00ff */
[----:B------:R-:W-:Y:S01]  /*142c0*/  LOP3.LUT R0, R0, 0x38, RZ, 0xc0, !PT ;  /* 0x0000003800007812 */ /* 0x000fe200078ec0ff */
[----:B------:R-:W-:Y:S01]  /*142d0*/  ULDC.64 UR36, c[0x0][0x198] ;  /* 0x0000660000247ab9 */ /* 0x000fe20000000a00 */
[----:B------:R-:W-:Y:S01]  /*142e0*/  LOP3.LUT R3, R3, 0x38, R6, 0x78, !PT ;  /* 0x0000003803037812 */ /* 0x000fe200078e7806 */
[----:B------:R-:W-:Y:S01]  /*142f0*/  IMAD.SHL.U32 R6, R6, 0x10, RZ ;  /* 0x0000001006067824 */ /* 0x000fe200078e00ff */
[----:B------:R-:W-:-:S02]  /*14300*/  ULDC UR38, c[0x0][0xc] ;  /* 0x0000030000267ab9 */ /* 0x000fc40000000800 */
[----:B------:R-:W-:Y:S02]  /*14310*/  LOP3.LUT R3, R3, 0x200, R2, 0xf8, !PT ;  /* 0x0000020003037812 */ /* 0x000fe400078ef802 */
[----:B------:R-:W-:-:S04]  /*14320*/  SHF.R.U32.HI R2, RZ, 0x3, R4 ;  /* 0x00000003ff027819 */ /* 0x000fc80000011604 */
[----:B------:R-:W-:Y:S01]  /*14330*/  LOP3.LUT R4, R2, 0x70, R6, 0xf8, !PT ;  /* 0x0000007002047812 */ /* 0x000fe200078ef806 */
[----:B------:R-:W-:Y:S02]  /*14340*/  IMAD.MOV.U32 R2, RZ, RZ, 0x1 ;  /* 0x00000001ff027424 */ /* 0x000fe400078e00ff */
[----:B------:R-:W-:Y:S01]  /*14350*/  IMAD.MOV.U32 R4, RZ, RZ, 0x1 ;  /* 0x00000001ff047424 */ /* 0x000fe200078e00ff */
[----:B---3--:R-:W-:-:S06]  /*14360*/  ULEA UR4, UR5, UR4, 0x18 ;  /* 0x0000000405047291 */ /* 0x008fcc000f8ec03f */
[----:B------:R-:W-:-:S04]  /*14370*/  IMAD.U32 R18, RZ, RZ, UR4 ;  /* 0x00000004ff127e24 */ /* 0x000fc8000f8e00ff */
[----:B------:R-:W-:-:S05]  /*14380*/  IMAD R3, R3, 0x2, R18 ;  /* 0x0000000203037824 */ /* 0x000fca00078e0212 */
[----:B------:R0:W-:Y:S04]  /*14390*/  STL [R1+0x14], R3 ;  /* 0x0000140301007387 */ /* 0x0001e80000100800 */
[----:B------:R-:W-:Y:S04]  /*143a0*/  STL [R1+0x80], RZ ;  /* 0x000080ff01007387 */ /* 0x000fe80000100800 */
[----:B------:R2:W-:Y:S01]  /*143b0*/  STL [R1+0x20], R2 ;  /* 0x0000200201007387 */ /* 0x0005e20000100800 */
[----:B0-----:R-:W-:-:S03]  /*143c0*/  LOP3.LUT R3, R0, 0x40, RZ, 0xfc, !PT ;  /* 0x0000004000037812 */ /* 0x001fc600078efcff */
[----:B------:R0:W-:Y:S04]  /*143d0*/  STL [R1+0x10], RZ ;  /* 0x000010ff01007387 */ /* 0x0001e80000100800 */
[----:B------:R0:W-:Y:S01]  /*143e0*/  STL [R1+0x1c], R4 ;  /* 0x00001c0401007387 */ /* 0x0001e20000100800 */
[C---:B--2---:R-:W-:Y:S02]  /*143f0*/  LOP3.LUT R2, R0.reuse, 0x80, RZ, 0xfc, !PT ;  /* 0x0000008000027812 */ /* 0x044fe400078efcff */
[----:B------:R-:W-:-:S07]  /*14400*/  LOP3.LUT R0, R0, 0xc0, RZ, 0xfc, !PT ;  /* 0x000000c000007812 */ /* 0x000fce00078efcff */
.L_x_1637:
[----:B--2---:R-:W2:Y:S01]  /*14410*/  LDL R0, [R1+0xc] ;  /* 0x00000c0001007983 */ /* 0x004ea20000100800 */
[----:B------:R-:W2:Y:S01]  /*14420*/  LDC.64 R2, c[0x0][0xd88] ;  /* 0x00036200ff027b82 */ /* 0x000ea20000000a00 */
[----:B------:R-:W-:Y:S05]  /*14430*/  YIELD ;  /* 0x0000000000007946 */ /* 0x000fea0003800000 */
[----:B------:R-:W-:Y:S01]  /*14440*/  ULDC.64 UR4, c[0x0][0xb20] ;  /* 0x0002c80000047ab9 */ /* 0x000fe20000000a00 */
[----:B01----:R-:W-:Y:S02]  /*14450*/  CS2R R8, SRZ ;  /* 0x0000000000087805 */ /* 0x003fe4000001ff00 */
[----:B------:R-:W-:Y:S01]  /*14460*/  ISETP.NE.U32.AND P0, PT, RZ, UR4, PT ;  /* 0x00000004ff007c0c */ /* 0x000fe2000bf05070 */
[----:B------:R-:W-:Y:S01]  /*14470*/  ULDC.64 UR10, c[0x0][0xb10] ;  /* 0x0002c400000a7ab9 */ /* 0x000fe20000000a00 */
[----:B------:R-:W-:Y:S01]  /*14480*/  ULDC.64 UR8, c[0x0][0xb08] ;  /* 0x0002c20000087ab9 */ /* 0x000fe20000000a00 */
[----:B------:R-:W-:Y:S01]  /*14490*/  ULDC.64 UR6, c[0x0][0xb00] ;  /* 0x0002c00000067ab9 */ /* 0x000fe20000000a00 */
[----:B--2---:R-:W-:-:S05]  /*144a0*/  IMAD.WIDE R2, R0, 0x4, R2 ;  /* 0x0000000400027825 */ /* 0x004fca00078e0202 */
[----:B------:R-:W0:Y:S01]  /*144b0*/  LDG.E R13, desc[UR60][R2.64] ;  /* 0x0000003c020d7981 */ /* 0x000e22000c1e1900 */
[----:B------:R-:W-:Y:S01]  /*144c0*/  ISETP.NE.AND.EX P0, PT, RZ, UR5, PT, P0 ;  /* 0x00000005ff007c0c */ /* 0x000fe2000bf05300 */
[----:B------:R-:W-:Y:S01]  /*144d0*/  IMAD.MOV.U32 R0, RZ, RZ, RZ ;  /* 0x000000ffff007224 */ /* 0x000fe200078e00ff */
[----:B0-----:R-:W-:Y:S01]  /*144e0*/  SHF.R.S32.HI R4, RZ, 0x1f, R13 ;  /* 0x0000001fff047819 */ /* 0x001fe2000001140d */
        /* <DEDUP_REMOVED lines=14> */
[----:B------:R-:W-:Y:S02]  /*145d0*/  ISETP.NE.U32.AND P2, PT, RZ, UR8, PT ;  /* 0x00000008ff007c0c */ /* 0x000fe4000bf45070 */
[C---:B------:R-:W-:Y:S02]  /*145e0*/  IADD3 R6, P5, R17.reuse, UR6, RZ ;  /* 0x0000000611067c10 */ /* 0x040fe4000ffbe0ff */
[----:B-1----:R-:W-:-:S02]  /*145f0*/  IADD3 R2, P4, R17, UR4, RZ ;  /* 0x0000000411027c10 */ /* 0x002fc4000ff9e0ff */
[----:B------:R-:W-:Y:S02]  /*14600*/  ISETP.NE.AND.EX P3, PT, RZ, UR11, PT, P3 ;  /* 0x0000000bff007c0c */ /* 0x000fe4000bf65330 */
[C---:B------:R-:W-:Y:S02]  /*14610*/  IADD3.X R3, R14.reuse, UR5, RZ, P4, !PT ;  /* 0x000000050e037c10 */ /* 0x040fe4000a7fe4ff */
[----:B0-----:R-:W-:Y:S02]  /*14620*/  IADD3 R4, P4, R17, UR8, RZ ;  /* 0x0000000811047c10 */ /* 0x001fe4000ff9e0ff */
        /* <DEDUP_REMOVED lines=30> */
.L_x_1490:
        /* <DEDUP_REMOVED lines=17> */
.L_x_1491:
[----:B------:R-:W-:Y:S05]  /*14920*/  @!P0 BRA `(.L_x_1492) ;  /* 0x00000000000c8947 */ /* 0x000fea0003800000 */
[----:B------:R-:W2:Y:S04]  /*14930*/  LDG.E R8, desc[UR60][R6.64] ;  /* 0x0000003c06087981 */ /* 0x000ea8000c1e1900 */
[----:B------:R-:W2:Y:S02]  /*14940*/  LDG.E R6, desc[UR60][R6.64+0x4] ;  /* 0x0000043c06067981 */ /* 0x000ea4000c1e1900 */
[----:B--2---:R-:W-:-:S07]  /*14950*/  IMAD.IADD R8, R6, 0x1, -R8 ;  /* 0x0000000106087824 */ /* 0x004fce00078e0a08 */
.L_x_1492:
[----:B-----5:R-:W-:Y:S02]  /*14960*/  IMAD.IADD R6, R8, 0x1, -R0 ;  /* 0x0000000108067824 */ /* 0x020fe400078e0a00 */
[----:B------:R-:W2:Y:S04]  /*14970*/  @P2 LDG.E R0, desc[UR60][R4.64] ;  /* 0x0000003c04002981 */ /* 0x000ea8000c1e1900 */
[----:B------:R-:W2:Y:S01]  /*14980*/  @P2 LDG.E R4, desc[UR60][R4.64+0x4] ;  /* 0x0000043c04042981 */ /* 0x000ea2000c1e1900 */
[----:B------:R-:W-:Y:S01]  /*14990*/  LOP3.LUT R14, R10, 0xff, RZ, 0xc0, !PT ;  /* 0x000000ff0a0e7812 */ /* 0x000fe200078ec0ff */
[----:B------:R-:W-:Y:S01]  /*149a0*/  BSSY B0, `(.L_x_1493) ;  /* 0x000002a000007945 */ /* 0x000fe20003800000 */
[----:B------:R-:W-:Y:S01]  /*149b0*/  SHF.R.U32.HI R10, RZ, 0x10, R10 ;  /* 0x00000010ff0a7819 */ /* 0x000fe2000001160a */
[----:B--2---:R-:W-:-:S04]  /*149c0*/  @P2 IMAD.IADD R11, R4, 0x1, -R0 ;  /* 0x00000001040b2824 */ /* 0x004fc800078e0a00 */
[----:B01----:R-:W-:-:S04]  /*149d0*/  IMAD.IADD R2, R6, 0x1, R11 ;  /* 0x0000000106027824 */ /* 0x003fc800078e020b */
[C---:B------:R-:W-:Y:S01]  /*149e0*/  VIADD R0, R2.reuse, 0x5f ;  /* 0x0000005f02007836 */ /* 0x040fe20000000000 */
[----:B------:R-:W-:-:S03]  /*149f0*/  ISETP.GE.AND P1, PT, R2, 0x1, PT ;  /* 0x000000010200780c */ /* 0x000fc60003f26270 */
[----:B------:R-:W-:-:S05]  /*14a00*/  IMAD.HI R0, R0, 0x2aaaaaab, RZ ;  /* 0x2aaaaaab00007827 */ /* 0x000fca00078e02ff */
[----:B------:R-:W-:-:S04]  /*14a10*/  SHF.R.U32.HI R2, RZ, 0x1f, R0 ;  /* 0x0000001fff027819 */ /* 0x000fc80000011600 */
[----:B------:R-:W-:Y:S01]  /*14a20*/  LEA.HI.SX32 R12, R0, R2, 0x1c ;  /* 0x00000002000c7211 */ /* 0x000fe200078fe2ff */
[----:B------:R-:W-:-:S04]  /*14a30*/  IMAD.MOV.U32 R0, RZ, RZ, RZ ;  /* 0x000000ffff007224 */ /* 0x000fc800078e00ff */
[----:B------:R0:W-:Y:S04]  /*14a40*/  STL [R1+0x44], R12 ;  /* 0x0000440c01007387 */ /* 0x0001e80000100800 */
[----:B------:R0:W-:Y:S01]  /*14a50*/  STL [R1+0x84], R14 ;  /* 0x0000840e01007387 */ /* 0x0001e20000100800 */
[----:B------:R-:W-:Y:S05]  /*14a60*/  @!P1 BRA `(.L_x_1494) ;  /* 0x0000000000749947 */ /* 0x000fea0003800000 */
        /* <DEDUP_REMOVED lines=16> */
[----:B------:R-:W-:-:S05]  /*14b70*/  IABS R0, R2 ;  /* 0x0000000200007213 */ /* 0x000fca0000000000 */
        /* <DEDUP_REMOVED lines=12> */
.L_x_1494:
[----:B------:R-:W-:Y:S05]  /*14c40*/  BSYNC B0 ;  /* 0x0000000000007941 */ /* 0x000fea0003800000 */
.L_x_1493:
[-C--:B------:R-:W-:Y:S01]  /*14c50*/  IMAD R2, R14, R0.reuse, RZ ;  /* 0x000000000e027224 */ /* 0x080fe200078e02ff */
[----:B------:R-:W-:Y:S04]  /*14c60*/  BSSY B0, `(.L_x_1495) ;  /* 0x0000141000007945 */ /* 0x000fe80003800000 */
        /* <DEDUP_REMOVED lines=23> */
.L_x_1709:
[----:B-1----:R-:W-:Y:S02]  /*14de0*/  ISETP.NE.AND P0, PT, R14, RZ, PT ;  /* 0x000000ff0e00720c */ /* 0x002fe40003f05270 */
[----:B------:R-:W-:-:S11]  /*14df0*/  PLOP3.LUT P6, PT, PT, PT, PT, 0x8, 0x0 ;  /* 0x000000000000781c */ /* 0x000fd60003fce170 */
[----:B------:R-:W-:Y:S05]  /*14e00*/  @P0 BRA `(.L_x_1498) ;  /* 0x00000000000c0947 */ /* 0x000fea0003800000 */
[----:B------:R-:W-:-:S03]  /*14e10*/  UMOV UR4, 0xffffffff ;  /* 0xffffffff00047882 */ /* 0x000fc60000000000 */
[----:B------:R-:W-:Y:S05]  /*14e20*/  BRA.DIV UR4, `(.L_x_1499) ;  /* 0x0000008604487947 */ /* 0x000fea000b800000 */
[----:B------:R-:W-:-:S13]  /*14e30*/  ELECT P6, URZ, PT ;  /* 0x00000000003f782f */ /* 0x000fda00038c0000 */
.L_x_1498:
        /* <DEDUP_REMOVED lines=9> */
.L_x_1712:
[----:B------:R-:W-:Y:S05]  /*14ed0*/  BSYNC B1 ;  /* 0x0000000000017941 */ /* 0x000fea0003800000 */
.L_x_1500:
        /* <DEDUP_REMOVED lines=12> */
.L_x_1713:
[----:B------:R-:W-:Y:S05]  /*14fa0*/  BSYNC B2 ;  /* 0x0000000000027941 */ /* 0x000fea0003800000 */
.L_x_1504:
        /* <DEDUP_REMOVED lines=9> */
.L_x_1507:
[----:B------:R-:W-:Y:S05]  /*15040*/  BSYNC B2 ;  /* 0x0000000000027941 */ /* 0x000fea0003800000 */
.L_x_1506:
        /* <DEDUP_REMOVED lines=13> */
.L_x_1508:
        /* <DEDUP_REMOVED lines=13> */
.L_x_1714:
[----:B------:R-:W-:Y:S05]  /*151f0*/  BSYNC B2 ;  /* 0x0000000000027941 */ /* 0x000fea0003800000 */
.L_x_1509:
        /* <DEDUP_REMOVED lines=11> */
.L_x_1512:
[----:B------:R-:W-:Y:S05]  /*152b0*/  BSYNC B2 ;  /* 0x0000000000027941 */ /* 0x000fea0003800000 */
.L_x_1511:
        /* <DEDUP_REMOVED lines=10> */
.L_x_1513:
        /* <DEDUP_REMOVED lines=15> */
.L_x_1514:
        /* <DEDUP_REMOVED lines=15> */
.L_x_1515:
        /* <DEDUP_REMOVED lines=15> */
.L_x_1516:
        /* <DEDUP_REMOVED lines=10> */
.L_x_1503:
[----:B------:R-:W-:Y:S05]  /*156d0*/  BSYNC B1 ;  /* 0x0000000000017941 */ /* 0x000fea0003800000 */
.L_x_1502:
        /* <DEDUP_REMOVED lines=13> */
.L_x_1532:
        /* <DEDUP_REMOVED lines=13> */
.L_x_1715:
[----:B------:R-:W-:Y:S05]  /*15880*/  BSYNC B2 ;  /* 0x0000000000027941 */ /* 0x000fea0003800000 */
.L_x_1519:
        /* <DEDUP_REMOVED lines=9> */
.L_x_1522:
[----:B------:R-:W-:Y:S05]  /*15920*/  BSYNC B2 ;  /* 0x0000000000027941 */ /* 0x000fea0003800000 */
.L_x_1521:
        /* <DEDUP_REMOVED lines=12> */
.L_x_1523:
        /* <DEDUP_REMOVED lines=13> */
.L_x_1716:
[----:B------:R-:W-:Y:S05]  /*15ac0*/  BSYNC B2 ;  /* 0x0000000000027941 */ /* 0x000fea0003800000 */
.L_x_1524:
        /* <DEDUP_REMOVED lines=11> */
.L_x_1527:
[----:B------:R-:W-:Y:S05]  /*15b80*/  BSYNC B2 ;  /* 0x0000000000027941 */ /* 0x000fea0003800000 */
.L_x_1526:
        /* <DEDUP_REMOVED lines=10> */
.L_x_1528:
        /* <DEDUP_REMOVED lines=15> */
.L_x_1529:
        /* <DEDUP_REMOVED lines=15> */
.L_x_1530:
        /* <DEDUP_REMOVED lines=15> */
.L_x_1531:
        /* <DEDUP_REMOVED lines=10> */
.L_x_1518:
[----:B------:R-:W-:Y:S05]  /*15fa0*/  BSYNC B1 ;  /* 0x0000000000017941 */ /* 0x000fea0003800000 */
.L_x_1517:
        /* <DEDUP_REMOVED lines=12> */
.L_x_1496:
[----:B------:R-:W-:Y:S05]  /*16070*/  BSYNC B0 ;  /* 0x0000000000007941 */ /* 0x000fea0003800000 */
.L_x_1495:
[----:B------:R3:W5:Y:S01]  /*16080*/  LDL R7, [R1+0x44] ;  /* 0x0000440001077983 */ /* 0x0007620000100800 */
[----:B------:R-:W-:Y:S05]  /*16090*/  @!P0 WARPSYNC.ALL ;  /* 0x0000000000008948 */ /* 0x000fea0003800000 */
[----:B------:R3:W-:Y:S01]  /*160a0*/  STL [R1+0x48], RZ ;  /* 0x000048ff01007387 */ /* 0x0007e20000100800 */
[----:B------:R-:W-:Y:S01]  /*160b0*/  BSSY B0, `(.L_x_1533) ;  /* 0x0000020000007945 */ /* 0x000fe20003800000 */
[----:B------:R-:W-:Y:S06]  /*160c0*/  @!P0 BAR.SYNC.DEFER_BLOCKING 0xc, 0x180 ;  /* 0x0306000000008b1d */ /* 0x000fec0000010000 */
[----:B---3--:R-:W-:Y:S05]  /*160d0*/  @!P1 BRA `(.L_x_1534) ;  /* 0x0000000000749947 */ /* 0x008fea0003800000 */
[----:B------:R-:W-:-:S13]  /*160e0*/  ISETP.NE.AND P0, PT, R10, RZ, PT ;  /* 0x000000ff0a00720c */ /* 0x000fda0003f05270 */
[----:B------:R-:W3:Y:S02]  /*160f0*/  @!P0 LDC R10, c[0x0][0xae8] ;  /* 0x0002ba00ff0a8b82 */ /* 0x000ee40000000800 */
[----:B---3--:R-:W-:-:S04]  /*16100*/  IABS R0, R10 ;  /* 0x0000000a00007213 */ /* 0x008fc80000000000 */
[----:B------:R-:W3:Y:S08]  /*16110*/  I2F.RP R2, R0 ;  /* 0x0000000000027306 */ /* 0x000ef00000209400 */
[----:B---3--:R-:W3:Y:S02]  /*16120*/  MUFU.RCP R2, R2 ;  /* 0x0000000200027308 */ /* 0x008ee40000001000 */
[----:B---3--:R-:W-:-:S06]  /*16130*/  VIADD R2, R2, 0xffffffe ;  /* 0x0ffffffe02027836 */ /* 0x008fcc0000000000 */
[----:B------:R-:W3:Y:S02]  /*16140*/  F2I.FTZ.U32.TRUNC.NTZ R3, R2 ;  /* 0x0000000200037305 */ /* 0x000ee4000021f000 */
[----:B---3--:R-:W-:-:S04]  /*16150*/  IMAD.MOV R2, RZ, RZ, -R3 ;  /* 0x000000ffff027224 */ /* 0x008fc800078e0a03 */
[----:B-12---:R-:W-:Y:S02]  /*16160*/  IMAD R4, R2, R0, RZ ;  /* 0x0000000002047224 */ /* 0x006fe400078e02ff */
        /* <DEDUP_REMOVED lines=20> */
.L_x_1534:
[----:B------:R-:W-:Y:S05]  /*162b0*/  BSYNC B0 ;  /* 0x0000000000007941 */ /* 0x000fea0003800000 */
.L_x_1533:
[----:B------:R-:W4:Y:S04]  /*162c0*/  LDL R0, [R1+0x48] ;  /* 0x0000480001007983 */ /* 0x000f280000100800 */
[----:B---3--:R-:W4:Y:S01]  /*162d0*/  LDL R2, [R1+0x84] ;  /* 0x0000840001027983 */ /* 0x008f220000100800 */
[----:B------:R-:W-:Y:S01]  /*162e0*/  BSSY B7, `(.L_x_1535) ;  /* 0x00004c1000077945 */ /* 0x000fe20003800000 */
[----:B----4-:R-:W-:-:S05]  /*162f0*/  IMAD R2, R2, R0, RZ ;  /* 0x0000000002027224 */ /* 0x010fca00078e02ff */
[----:B-----5:R-:W-:Y:S01]  /*16300*/  VIADDMNMX R0, R2, R0, R7, PT ;  /* 0x0000000002007246 */ /* 0x020fe20003800107 */
        /* <DEDUP_REMOVED lines=10> */
[----:B-12---:R-:W1:Y:S01]  /*163b0*/  LDC.64 R4, c[0x0][0xd60] ;  /* 0x00035800ff047b82 */ /* 0x006e620000000a00 */
[----:B------:R-:W3:Y:S08]  /*163c0*/  FLO.U32 R0, UR4 ;  /* 0x0000000400007d00 */ /* 0x000ef000080e0000 */
[----:B------:R-:W1:Y:S01]  /*163d0*/  POPC R2, UR4 ;  /* 0x0000000400027d09 */ /* 0x000e620008000000 */
[----:B---3--:R-:W-:-:S13]  /*163e0*/  ISETP.EQ.U32.AND P0, PT, R0, R3, PT ;  /* 0x000000030000720c */ /* 0x008fda0003f02070 */
[----:B-1----:R-:W2:Y:S01]  /*163f0*/  @P0 ATOMG.E.ADD.STRONG.GPU PT, R5, desc[UR60][R4.64], R2 ;  /* 0x00000002040509a8 */ /* 0x002ea200081ee1fc */
[----:B------:R-:W1:Y:S02]  /*16400*/  S2R R3, SR_LTMASK ;  /* 0x0000000000037919 */ /* 0x000e640000003900 */
[----:B-1----:R-:W-:-:S06]  /*16410*/  LOP3.LUT R3, R3, UR4, RZ, 0xc0, !PT ;  /* 0x0000000403037c12 */ /* 0x002fcc000f8ec0ff */
[----:B------:R-:W1:Y:S01]  /*16420*/  POPC R3, R3 ;  /* 0x0000000300037309 */ /* 0x000e620000000000 */
[----:B--2---:R-:W1:Y:S02]  /*16430*/  SHFL.IDX PT, R0, R5, R0, 0x1f ;  /* 0x00001f0005007589 */ /* 0x004e6400000e0000 */
[----:B-1----:R-:W-:-:S05]  /*16440*/  IADD3 R0, R0, UR38, R3 ;  /* 0x0000002600007c10 */ /* 0x002fca000fffe003 */
[----:B------:R4:W-:Y:S01]  /*16450*/  STL [R1], R0 ;  /* 0x0000000001007387 */ /* 0x0009e20000100800 */
[----:B------:R-:W-:Y:S05]  /*16460*/  BRA `(.L_x_1537) ;  /* 0x0000004800a07947 */ /* 0x000fea0003800000 */
.L_x_1536:
        /* <DEDUP_REMOVED lines=8> */
[----:B-12---:R-:W-:Y:S02]  /*164f0*/  IMAD.U32 R4, RZ, RZ, UR6 ;  /* 0x00000006ff047e24 */ /* 0x006fe4000f8e00ff */
        /* <DEDUP_REMOVED lines=11> */
.L_x_1539:
[----:B------:R-:W-:Y:S05]  /*165b0*/  BSYNC B6 ;  /* 0x0000000000067941 */ /* 0x000fea0003800000 */
.L_x_1538:
        /* <DEDUP_REMOVED lines=9> */
[----:B-12---:R-:W-:Y:S02]  /*16650*/  IMAD.U32 R4, RZ, RZ, UR6 ;  /* 0x00000006ff047e24 */ /* 0x006fe4000f8e00ff */
[----:B------:R-:W-:Y:S02]  /*16660*/  IMAD.U32 R5, RZ, RZ, UR7 ;  /* 0x00000007ff057e24 */ /* 0x000fe4000f8e00ff */
[----:B------:R-:W-:Y:S02]  /*16670*/  IMAD.U32 R6, RZ, RZ, UR8 ;  /* 0x00000008ff067e24 */ /* 0x000fe4000f8e00ff */
[----:B------:R-:W-:-:S02]  /*16680*/  IMAD.U32 R7, RZ, RZ, UR9 ;  /* 0x00000009ff077e24 */ /* 0x000fc4000f8e00ff */
[----:B------:R-:W-:Y:S02]  /*16690*/  IMAD.U32 R10, RZ, RZ, UR4 ;  /* 0x00000004ff0a7e24 */ /* 0x000fe4000f8e00ff */
[----:B------:R-:W-:Y:S02]  /*166a0*/  IMAD.U32 R11, RZ, RZ, UR5 ;  /* 0x00000005ff0b7e24 */ /* 0x000fe4000f8e00ff */
[----:B------:R-:W-:Y:S02]  /*166b0*/  IMAD.MOV.U32 R8, RZ, RZ, 0x70 ;  /* 0x00000070ff087424 */ /* 0x000fe400078e00ff */
[----:B0-----:R-:W-:Y:S02]  /*166c0*/  IMAD.MOV.U32 R12, RZ, RZ, 0x1 ;  /* 0x00000001ff0c7424 */ /* 0x001fe400078e00ff */
[----:B---3--:R-:W-:-:S07]  /*166d0*/  IMAD.MOV.U32 R13, RZ, RZ, RZ ;  /* 0x000000ffff0d7224 */ /* 0x008fce00078e00ff */
[----:B------:R-:W-:-:S07]  /*166e0*/  LEPC R20, `(.L_x_1542) ;  /* 0x000000001014794e */ /* 0x000fce0000000000 */
[----:B----4-:R-:W-:Y:S05]  /*166f0*/  CALL.ABS.NOINC R2 ;  /* 0x0000000002007343 */ /* 0x010fea0003c00000 */
.L_x_1542:
        /* <DEDUP_REMOVED lines=16> */
.L_x_1541:
[----:B------:R-:W-:Y:S05]  /*16800*/  BSYNC B6 ;  /* 0x0000000000067941 */ /* 0x000fea0003800000 */
.L_x_1540:
[----:B-12---:R-:W2:Y:S01]  /*16810*/  LDL.LU R4, [R1+0x24] ;  /* 0x0000240001047983 */ /* 0x006ea20000300800 */
        /* <DEDUP_REMOVED lines=23> */
.L_x_1719:
        /* <DEDUP_REMOVED lines=11> */
.L_x_1722:
        /* <DEDUP_REMOVED lines=24> */
.L_x_1546:
[----:B-1----:R-:W2:Y:S01]  /*16bc0*/  LDL R2, [R1+0x1c] ;  /* 0x00001c0001027983 */ /* 0x002ea20000100800 */
[----:B0-----:R-:W-:Y:S01]  /*16bd0*/  IMAD R0, R19, 0x8, R18 ;  /* 0x0000000813007824 */ /* 0x001fe200078e0212 */
[----:B--2---:R-:W-:-:S04]  /*16be0*/  SHF.L.U32 R2, R2, 0x1f, RZ ;  /* 0x0000001f02027819 */ /* 0x004fc800000006ff */
[----:B------:R-:W0:Y:S02]  /*16bf0*/  SYNCS.PHASECHK.TRANS64.TRYWAIT P0, [R0+URZ+0x32440], R2 ;  /* 0x03244002000075a7 */ /* 0x000e24000800017f */
[----:B0-----:R-:W-:Y:S05]  /*16c00*/  @!P0 BRA `(.L_x_1547) ;  /* 0x0000006800a88947 */ /* 0x001fea0003800000 */
.L_x_1723:
        /* <DEDUP_REMOVED lines=11> */
.L_x_1548:
        /* <DEDUP_REMOVED lines=24> */
.L_x_1544:
[----:B0-----:R-:W2:Y:S04]  /*16e40*/  LDL.LU R4, [R1+0x30] ;  /* 0x0000300001047983 */ /* 0x001ea80000300800 */
[----:B------:R-:W3:Y:S04]  /*16e50*/  LDL.LU R3, [R1+0x58] ;  /* 0x0000580001037983 */ /* 0x000ee80000300800 */
[----:B-1----:R-:W4:Y:S01]  /*16e60*/  LDL R2, [R1+0x38] ;  /* 0x0000380001027983 */ /* 0x002f220000100800 */
        /* <DEDUP_REMOVED lines=8> */
[----:B--2---:R-:W-:Y:S02]  /*16ef0*/  SEL R0, R4, RZ, !P0 ;  /* 0x000000ff04007207 */ /* 0x004fe40004000000 */
[----:B---3--:R-:W-:-:S03]  /*16f00*/  SEL R3, R3, RZ, !P0 ;  /* 0x000000ff03037207 */ /* 0x008fc60004000000 */
[----:B------:R4:W-:Y:S02]  /*16f10*/  STL [R1+0x40], R0 ;  /* 0x0000400001007387 */ /* 0x0009e40000100800 */
[----:B----4-:R-:W-:-:S05]  /*16f20*/  SHF.R.S32.HI R0, RZ, 0x1f, R2 ;  /* 0x0000001fff007819 */ /* 0x010fca0000011402 */
[----:B------:R0:W-:Y:S04]  /*16f30*/  STL [R1+0x58], R0 ;  /* 0x0000580001007387 */ /* 0x0001e80000100800 */
[----:B------:R0:W-:Y:S01]  /*16f40*/  STL [R1+0x6c], R3 ;  /* 0x00006c0301007387 */ /* 0x0001e20000100800 */
[----:B------:R-:W-:Y:S05]  /*16f50*/  @!P1 BRA `(.L_x_1550) ;  /* 0x0000000000409947 */ /* 0x000fea0003800000 */
[----:B------:R-:W-:Y:S01]  /*16f60*/  MOV R2, 0x0 ;  /* 0x0000000000027802 */ /* 0x000fe20000000f00 */
[----:B------:R-:W-:Y:S01]  /*16f70*/  ULDC.64 UR4, c[0x4][0x98] ;  /* 0x0100260000047ab9 */ /* 0x000fe20000000a00 */
[----:B------:R-:W-:Y:S01]  /*16f80*/  ULDC.64 UR6, c[0x4][0xa0] ;  /* 0x0100280000067ab9 */ /* 0x000fe20000000a00 */
[----:B------:R-:W-:Y:S01]  /*16f90*/  ULDC.64 UR8, c[0x4][0x20] ;  /* 0x0100080000087ab9 */ /* 0x000fe20000000a00 */
[----:B------:R-:W-:Y:S02]  /*16fa0*/  IMAD.U32 R4, RZ, RZ, UR4 ;  /* 0x00000004ff047e24 */ /* 0x000fe4000f8e00ff */
[----:B0-----:R-:W0:Y:S01]  /*16fb0*/  LDC.64 R2, c[0x4][R2] ;  /* 0x0100000002027b82 */ /* 0x001e220000000a00 */
        /* <DEDUP_REMOVED lines=10> */
.L_x_1550:
[----:B------:R-:W-:Y:S05]  /*17060*/  BSYNC B6 ;  /* 0x0000000000067941 */ /* 0x000fea0003800000 */
.L_x_1549:
[----:B------:R-:W2:Y:S01]  /*17070*/  LDL.LU R5, [R1+0x4] ;  /* 0x0000040001057983 */ /* 0x000ea20000300800 */
[----:B------:R-:W1:Y:S01]  /*17080*/  LDC R8, c[0x0][0x448] ;  /* 0x00011200ff087b82 */ /* 0x000e620000000800 */
[----:B------:R-:W-:Y:S01]  /*17090*/  ULDC.64 UR4, c[0x0][0x298] ;  /* 0x0000a60000047ab9 */ /* 0x000fe20000000a00 */
[----:B------:R-:W-:Y:S01]  /*170a0*/  ULDC.64 UR6, c[0x0][0x280] ;  /* 0x0000a00000067ab9 */ /* 0x000fe20000000a00 */
[----:B------:R-:W3:Y:S04]  /*170b0*/  LDL R4, [R1+0x58] ;  /* 0x0000580001047983 */ /* 0x000ee80000100800 */
[----:B------:R-:W4:Y:S04]  /*170c0*/  LDL R10, [R1+0x38] ;  /* 0x00003800010a7983 */ /* 0x000f280000100800 */
[----:B------:R-:W4:Y:S01]  /*170d0*/  LDL R9, [R1+0x6c] ;  /* 0x00006c0001097983 */ /* 0x000f220000100800 */
[----:B------:R-:W1:Y:S01]  /*170e0*/  S2R R2, SR_TID.X ;  /* 0x0000000000027919 */ /* 0x000e620000002100 */
[----:B0-----:R-:W0:Y:S02]  /*170f0*/  S2R R0, SR_TID.X ;  /* 0x0000000000007919 */ /* 0x001e240000002100 */
[----:B------:R-:W4:Y:S01]  /*17100*/  LDL R7, [R1+0x40] ;  /* 0x0000400001077983 */ /* 0x000f220000100800 */
[----:B-1----:R-:W-:-:S13]  /*17110*/  ISETP.NE.AND P0, PT, R8, 0x1, PT ;  /* 0x000000010800780c */ /* 0x002fda0003f05270 */
[----:B------:R-:W1:Y:S01]  /*17120*/  @P0 LDC R3, c[0x0][0x450] ;  /* 0x00011400ff030b82 */ /* 0x000e620000000800 */
[----:B------:R-:W-:-:S04]  /*17130*/  LOP3.LUT R2, R2, 0x7f, RZ, 0xc0, !PT ;  /* 0x0000007f02027812 */ /* 0x000fc800078ec0ff */
        /* <DEDUP_REMOVED lines=8> */
[----:B-1----:R-:W-:Y:S01]  /*171c0*/  @P0 SHF.R.U32.HI R0, RZ, R3, R2 ;  /* 0x00000003ff000219 */ /* 0x002fe20000011602 */
[----:B---3--:R-:W-:-:S04]  /*171d0*/  IMAD R2, R4, UR4, RZ ;  /* 0x0000000404027c24 */ /* 0x008fc8000f8e02ff */
[C---:B----4-:R-:W-:Y:S02]  /*171e0*/  IMAD R4, R10.reuse, UR5, R2 ;  /* 0x000000050a047c24 */ /* 0x050fe4000f8e0202 */
        /* <DEDUP_REMOVED lines=35> */
[----:B------:R-:W2:Y:S01]  /*17420*/  LDL R11, [R1+0x4c] ;  /* 0x00004c00010b7983 */ /* 0x000ea20000100800 */
[----:B------:R-:W0:Y:S03]  /*17430*/  S2R R5, SR_TID.X ;  /* 0x0000000000057919 */ /* 0x000e260000002100 */
[----:B------:R-:W-:Y:S01]  /*17440*/  SHFL.IDX PT, R4, R2, RZ, 0x181f ;  /* 0x00181fff02047589 */ /* 0x000fe200000e0000 */
[----:B0-----:R-:W-:-:S04]  /*17450*/  LOP3.LUT R5, R5, 0x7f, RZ, 0xc0, !PT ;  /* 0x0000007f05057812 */ /* 0x001fc800078ec0ff */
[----:B------:R-:W-:Y:S02]  /*17460*/  SHF.R.U32.HI R7, RZ, 0x3, R5 ;  /* 0x00000003ff077819 */ /* 0x000fe40000011605 */
[----:B------:R-:W0:Y:S01]  /*17470*/  SHFL.IDX PT, R5, R3, RZ, 0x181f ;  /* 0x00181fff03057589 */ /* 0x000e2200000e0000 */
[----:B--2---:R-:W-:Y:S02]  /*17480*/  IMAD R0, R11, R8, RZ ;  /* 0x000000080b007224 */ /* 0x004fe400078e02ff */
[----:B------:R-:W-:-:S05]  /*17490*/  IMAD.IADD R11, R7, 0x1, R6 ;  /* 0x00000001070b7824 */ /* 0x000fca00078e0206 */
[C---:B------:R-:W-:Y:S01]  /*174a0*/  ISETP.GE.AND P1, PT, R11.reuse, R0, PT ;  /* 0x000000000b00720c */ /* 0x040fe20003f26270 */
[----:B------:R-:W1:Y:S01]  /*174b0*/  SHFL.IDX PT, R6, R3, 0x1, 0x181f ;  /* 0x00381f0003067f89 */ /* 0x000e6200000e0000 */
[----:B------:R-:W-:-:S03]  /*174c0*/  VIADD R8, R11, 0x10 ;  /* 0x000000100b087836 */ /* 0x000fc60000000000 */
[----:B------:R-:W2:Y:S08]  /*174d0*/  SHFL.IDX PT, R7, R2, 0x1, 0x181f ;  /* 0x00381f0002077f89 */ /* 0x000eb000000e0000 */
[----:B0-----:R-:W-:-:S05]  /*174e0*/  @!P1 LEA R5, P3, R10, R5, 0x1 ;  /* 0x000000050a059211 */ /* 0x001fca00078608ff */
[----:B------:R-:W-:Y:S01]  /*174f0*/  @!P1 IMAD.X R4, RZ, RZ, R4, P3 ;  /* 0x000000ffff049224 */ /* 0x000fe200018e0604 */
[----:B------:R-:W-:-:S04]  /*17500*/  ISETP.GE.AND P2, PT, R8, R0, PT ;  /* 0x000000000800720c */ /* 0x000fc80003f46270 */
[----:B------:R-:W-:-:S04]  /*17510*/  @!P1 LOP3.LUT R5, R5, R4, RZ, 0x3c, !PT ;  /* 0x0000000405059212 */ /* 0x000fc800078e3cff */
[----:B------:R-:W-:-:S04]  /*17520*/  @!P1 LOP3.LUT R4, R5, R4, RZ, 0x3c, !PT ;  /* 0x0000000405049212 */ /* 0x000fc800078e3cff */
[----:B------:R-:W-:-:S05]  /*17530*/  @!P1 LOP3.LUT R5, R5, R4, RZ, 0x3c, !PT ;  /* 0x0000000405059212 */ /* 0x000fca00078e3cff */
[----:B-----5:R1:W-:Y:S02]  /*17540*/  @!P1 LDGSTS.E.BYPASS.LTC128B.128 [R9+0x18400], desc[UR60][R4.64], !P0 ;  /* 0x1840000004099fae */ /* 0x0203e4000c101d7c */
[----:B-1----:R-:W-:-:S05]  /*17550*/  @!P2 LEA R5, P1, R10, R6, 0x1 ;  /* 0x000000060a05a211 */ /* 0x002fca00078208ff */
[----:B--2---:R-:W-:-:S05]  /*17560*/  @!P2 IMAD.X R4, RZ, RZ, R7, P1 ;  /* 0x000000ffff04a224 */ /* 0x004fca00008e0607 */
[----:B------:R-:W-:-:S04]  /*17570*/  @!P2 LOP3.LUT R5, R5, R4, RZ, 0x3c, !PT ;  /* 0x000000040505a212 */ /* 0x000fc800078e3cff */
[----:B------:R-:W-:-:S04]  /*17580*/  @!P2 LOP3.LUT R4, R5, R4, RZ, 0x3c, !PT ;  /* 0x000000040504a212 */ /* 0x000fc800078e3cff */
[----:B------:R-:W-:-:S05]  /*17590*/  @!P2 LOP3.LUT R5, R5, R4, RZ, 0x3c, !PT ;  /* 0x000000040505a212 */ /* 0x000fca00078e3cff */
[----:B------:R0:W-:Y:S04]  /*175a0*/  @!P2 LDGSTS.E.BYPASS.LTC128B.128 [R9+0x18c00], desc[UR60][R4.64], !P0 ;  /* 0x18c000000409afae */ /* 0x0001e8000c101d7c */
[----:B------:R-:W-:Y:S04]  /*175b0*/  STL [R1+0x4], R11 ;  /* 0x0000040b01007387 */ /* 0x000fe80000100800 */
[----:B0-----:R-:W0:Y:S04]  /*175c0*/  SHFL.IDX PT, R4, R3, 0x2, 0x181f ;  /* 0x00581f0003047f89 */ /* 0x001e2800000e0000 */
[----:B------:R1:W-:Y:S04]  /*175d0*/  STL [R1+0x60], R8 ;  /* 0x0000600801007387 */ /* 0x0003e80000100800 */
[----:B------:R-:W2:Y:S01]  /*175e0*/  SHFL.IDX PT, R6, R2, 0x2, 0x181f ;  /* 0x00581f0002067f89 */ /* 0x000ea200000e0000 */
[----:B-1----:R-:W-:-:S05]  /*175f0*/  VIADD R8, R11, 0x20 ;  /* 0x000000200b087836 */ /* 0x002fca0000000000 */
[----:B------:R-:W-:-:S13]  /*17600*/  ISETP.GE.AND P1, PT, R8, R0, PT ;  /* 0x000000000800720c */ /* 0x000fda0003f26270 */
[----:B0-----:R-:W-:-:S05]  /*17610*/  @!P1 LEA R5, P2, R10, R4, 0x1 ;  /* 0x000000040a059211 */ /* 0x001fca00078408ff */
[----:B--2---:R-:W-:-:S05]  /*17620*/  @!P1 IMAD.X R4, RZ, RZ, R6, P2 ;  /* 0x000000ffff049224 */ /* 0x004fca00010e0606 */
[----:B------:R-:W-:-:S04]  /*17630*/  @!P1 LOP3.LUT R5, R5, R4, RZ, 0x3c, !PT ;  /* 0x0000000405059212 */ /* 0x000fc800078e3cff */
[----:B------:R-:W-:-:S04]  /*17640*/  @!P1 LOP3.LUT R4, R5, R4, RZ, 0x3c, !PT ;  /* 0x0000000405049212 */ /* 0x000fc800078e3cff */
[----:B------:R-:W-:-:S05]  /*17650*/  @!P1 LOP3.LUT R5, R5, R4, RZ, 0x3c, !PT ;  /* 0x0000000405059212 */ /* 0x000fca00078e3cff */
[----:B------:R0:W-:Y:S01]  /*17660*/  @!P1 LDGSTS.E.BYPASS.LTC128B.128 [R9+0x19400], desc[UR60][R4.64], !P0 ;  /* 0x1940000004099fae */ /* 0x0001e2000c101d7c */
[----:B------:R-:W-:-:S03]  /*17670*/  VIADD R7, R11, 0x30 ;  /* 0x000000300b077836 */ /* 0x000fc60000000000 */
[----:B------:R-:W-:Y:S04]  /*17680*/  SHFL.IDX PT, R6, R2, 0x3, 0x181f ;  /* 0x00781f0002067f89 */ /* 0x000fe800000e0000 */
[----:B0-----:R-:W0:Y:S01]  /*17690*/  SHFL.IDX PT, R4, R3, 0x3, 0x181f ;  /* 0x00781f0003047f89 */ /* 0x001e2200000e0000 */
[----:B------:R-:W-:-:S13]  /*176a0*/  ISETP.GE.AND P1, PT, R7, R0, PT ;  /* 0x000000000700720c */ /* 0x000fda0003f26270 */
[----:B0-----:R-:W-:-:S05]  /*176b0*/  @!P1 LEA R5, P2, R10, R4, 0x1 ;  /* 0x000000040a059211 */ /* 0x001fca00078408ff */
[----:B------:R-:W-:-:S05]  /*176c0*/  @!P1 IMAD.X R4, RZ, RZ, R6, P2 ;  /* 0x000000ffff049224 */ /* 0x000fca00010e0606 */
        /* <DEDUP_REMOVED lines=15> */
[----:B------:R0:W-:Y:S04]  /*177c0*/  @!P1 LDGSTS.E.BYPASS.LTC128B.128 [R9+0x1a400], desc[UR60][R4.64], !P0 ;  /* 0x1a40000004099fae */ /* 0x0001e8000c101d7c */
[----:B------:R1:W-:Y:S04]  /*177d0*/  STL [R1+0x70], R7 ;  /* 0x0000700701007387 */ /* 0x0003e80000100800 */
[----:B0-----:R-:W0:Y:S01]  /*177e0*/  SHFL.IDX PT, R4, R3, 0x5, 0x181f ;  /* 0x00b81f0003047f89 */ /* 0x001e2200000e0000 */
[----:B-1----:R-:W-:-:S03]  /*177f0*/  VIADD R7, R11, 0x50 ;  /* 0x000000500b077836 */ /* 0x002fc60000000000 */
[----:B------:R-:W1:Y:S02]  /*17800*/  SHFL.IDX PT, R6, R2, 0x5, 0x181f ;  /* 0x00b81f0002067f89 */ /* 0x000e6400000e0000 */
[----:B------:R-:W-:-:S13]  /*17810*/  ISETP.GE.AND P1, PT, R7, R0, PT ;  /* 0x000000000700720c */ /* 0x000fda0003f26270 */
[----:B0-----:R-:W-:-:S05]  /*17820*/  @!P1 LEA R5, P2, R10, R4, 0x1 ;  /* 0x000000040a059211 */ /* 0x001fca00078408ff */
[----:B-1----:R-:W-:-:S05]  /*17830*/  @!P1 IMAD.X R4, RZ, RZ, R6, P2 ;  /* 0x000000ffff049224 */ /* 0x002fca00010e0606 */
        /* <DEDUP_REMOVED lines=13> */
[----:B------:R-:W-:Y:S01]  /*17910*/  @!P1 LOP3.LUT R5, R5, R4, RZ, 0x3c, !PT ;  /* 0x0000000405059212 */ /* 0x000fe200078e3cff */
[----:B------:R0:W-:Y:S04]  /*17920*/  STL [R1+0x78], R7 ;  /* 0x0000780701007387 */ /* 0x0001e80000100800 */
[----:B------:R1:W-:Y:S04]  /*17930*/  @!P1 LDGSTS.E.BYPASS.LTC128B.128 [R9+0x1b400], desc[UR60][R4.64], !P0 ;  /* 0x1b40000004099fae */ /* 0x0003e8000c101d7c */
[----:B------:R-:W2:Y:S04]  /*17940*/  SHFL.IDX PT, R3, R3, 0x7, 0x181f ;  /* 0x00f81f0003037f89 */ /* 0x000ea800000e0000 */
[----:B-1----:R0:W1:Y:S02]  /*17950*/  SHFL.IDX PT, R4, R2, 0x7, 0x181f ;  /* 0x00f81f0002047f89 */ /* 0x00206400000e0000 */
.L_x_1740:
[----:B0-----:R-:W3:Y:S02]  /*17960*/  LDL R2, [R1+0x4] ;  /* 0x0000040001027983 */ /* 0x001ee40000100800 */
[----:B---3--:R-:W-:-:S05]  /*17970*/  VIADD R2, R2, 0x70 ;  /* 0x0000007002027836 */ /* 0x008fca0000000000 */
[----:B------:R-:W-:Y:S01]  /*17980*/  ISETP.GE.AND P1, PT, R2, R0, PT ;  /* 0x000000000200720c */ /* 0x000fe20003f26270 */
[----:B------:R2:W-:-:S12]  /*17990*/  STL [R1+0x7c], R2 ;  /* 0x00007c0201007387 */ /* 0x0005d80000100800 */
[----:B--2---:R-:W-:-:S05]  /*179a0*/  @!P1 LEA R2, P2, R10, R3, 0x1 ;  /* 0x000000030a029211 */ /* 0x004fca00078408ff */
[----:B-1----:R-:W-:-:S05]  /*179b0*/  @!P1 IMAD.X R3, RZ, RZ, R4, P2 ;  /* 0x000000ffff039224 */ /* 0x002fca00010e0604 */
[----:B------:R-:W-:Y:S01]  /*179c0*/  @!PT LDS RZ, [RZ] ;  /* 0x00000000fffff984 */ /* 0x000fe20000000800 */
[----:B------:R-:W-:Y:S01]  /*179d0*/  @!PT LDS RZ, [RZ] ;  /* 0x00000000fffff984 */ /* 0x000fe20000000800 */
[----:B------:R-:W-:Y:S01]  /*179e0*/  @!PT LDS RZ, [RZ] ;  /* 0x00000000fffff984 */ /* 0x000fe20000000800 */
[----:B------:R0:W-:Y:S01]  /*179f0*/  @!P1 LDGSTS.E.BYPASS.LTC128B.128 [R9+0x1bc00], desc[UR60][R2.64], !P0 ;  /* 0x1bc0000002099fae */ /* 0x0001e2000c101d7c */
[----:B------:R-:W-:Y:S01]  /*17a00*/  PLOP3.LUT P0, PT, PT, PT, PT, 0x80, 0x0 ;  /* 0x000000000000781c */ /* 0x000fe20003f0f070 */
[----:B------:R-:W-:-:S12]  /*17a10*/  NOP ;  /* 0x0000000000007918 */ /* 0x000fd80000000000 */
.L_x_1552:
        /* <DEDUP_REMOVED lines=37> */
.L_x_1554:
[----:B------:R-:W-:Y:S05]  /*17c70*/  BSYNC B6 ;  /* 0x0000000000067941 */ /* 0x000fea0003800000 */
.L_x_1553:
        /* <DEDUP_REMOVED lines=10> */
[----:B-1----:R-:W-:-:S05]  /*17d20*/  IMAD.SHL.U32 R8, R8, 0x8, RZ ;  /* 0x0000000808087824 */ /* 0x002fca00078e00ff */
        /* <DEDUP_REMOVED lines=13> */
[----:B------:R-:W1:Y:S02]  /*17e00*/  @P0 LDC R4, c[0x0][0x44c] ;  /* 0x00011300ff040b82 */ /* 0x000e640000000800 */
[----:B------:R-:W-:Y:S02]  /*17e10*/  IMAD.IADD R3, R3, 0x1, R0 ;  /* 0x0000000103037824 */ /* 0x000fe400078e0200 */
[----:B-----5:R-:W-:Y:S02]  /*17e20*/  IMAD.MOV.U32 R0, RZ, RZ, R7 ;  /* 0x000000ffff007224 */ /* 0x020fe400078e0007 */
[----:B-1----:R-:W-:-:S05]  /*17e30*/  @P0 IMAD.HI.U32 R4, R7, R4, RZ ;  /* 0x0000000407040227 */ /* 0x002fca00078e00ff */
[----:B0-----:R-:W-:-:S04]  /*17e40*/  @P0 SHF.R.U32.HI R0, RZ, R5, R4 ;  /* 0x00000005ff000219 */ /* 0x001fc80000011604 */
[--C-:B------:R-:W-:Y:S01]  /*17e50*/  SHF.R.S32.HI R5, RZ, 0x1f, R0.reuse ;  /* 0x0000001fff057819 */ /* 0x100fe20000011400 */
[----:B------:R-:W-:Y:S02]  /*17e60*/  IMAD.MOV R4, RZ, RZ, -R0 ;  /* 0x000000ffff047224 */ /* 0x000fe400078e0a00 */
[----:B------:R-:W-:-:S04]  /*17e70*/  IMAD.WIDE.U32 R2, R0, UR4, R2 ;  /* 0x0000000400027c25 */ /* 0x000fc8000f8e0002 */
[----:B------:R-:W-:Y:S02]  /*17e80*/  IMAD R4, R6, R4, R7 ;  /* 0x0000000406047224 */ /* 0x000fe400078e0207 */
[----:B------:R-:W0:Y:S01]  /*17e90*/  S2R R7, SR_TID.X ;  /* 0x0000000000077919 */ /* 0x000e220000002100 */
[----:B------:R-:W-:-:S04]  /*17ea0*/  IMAD R5, R5, UR4, RZ ;  /* 0x0000000405057c24 */ /* 0x000fc8000f8e02ff */
[----:B------:R-:W-:Y:S01]  /*17eb0*/  IMAD R0, R0, UR5, R5 ;  /* 0x0000000500007c24 */ /* 0x000fe2000f8e0205 */
[----:B------:R-:W-:-:S03]  /*17ec0*/  ULDC.64 UR4, c[0x0][0x3c8] ;  /* 0x0000f20000047ab9 */ /* 0x000fc60000000a00 */
[----:B------:R-:W-:Y:S01]  /*17ed0*/  IMAD.IADD R3, R3, 0x1, R0 ;  /* 0x0000000103037824 */ /* 0x000fe200078e0200 */
[----:B------:R-:W-:Y:S01]  /*17ee0*/  SHF.R.S32.HI R0, RZ, 0x1f, R4 ;  /* 0x0000001fff007819 */ /* 0x000fe20000011404 */
[----:B------:R-:W-:-:S04]  /*17ef0*/  IMAD.WIDE.U32 R2, R4, UR4, R2 ;  /* 0x0000000404027c25 */ /* 0x000fc8000f8e0002 */
[----:B------:R-:W-:Y:S01]  /*17f00*/  IMAD R0, R0, UR4, RZ ;  /* 0x0000000400007c24 */ /* 0x000fe2000f8e02ff */
[----:B------:R-:W-:Y:S02]  /*17f10*/  ULDC UR4, c[0x0][0x3b8] ;  /* 0x0000ee0000047ab9 */ /* 0x000fe40000000800 */
[----:B------:R-:W-:Y:S01]  /*17f20*/  ISETP.GE.AND P2, PT, R10, UR4, PT ;  /* 0x000000040a007c0c */ /* 0x000fe2000bf46270 */
[----:B------:R-:W-:Y:S01]  /*17f30*/  IMAD R4, R4, UR5, R0 ;  /* 0x0000000504047c24 */ /* 0x000fe2000f8e0200 */
[----:B------:R-:W-:Y:S02]  /*17f40*/  LEA R0, P4, R2, UR6, 0x1 ;  /* 0x0000000602007c11 */ /* 0x000fe4000f8808ff */
[----:B------:R-:W-:Y:S01]  /*17f50*/  ISETP.GE.AND P1, PT, R9, UR4, PT ;  /* 0x0000000409007c0c */ /* 0x000fe2000bf26270 */
[----:B------:R-:W-:Y:S01]  /*17f60*/  IMAD.IADD R4, R3, 0x1, R4 ;  /* 0x0000000103047824 */ /* 0x000fe200078e0204 */
[----:B------:R-:W-:-:S04]  /*17f70*/  ISETP.GE.AND P0, PT, R8, UR4, PT ;  /* 0x0000000408007c0c */ /* 0x000fc8000bf06270 */
[----:B------:R-:W-:Y:S01]  /*17f80*/  LEA.HI.X R2, R2, UR7, R4, 0x1, P4 ;  /* 0x0000000702027c11 */ /* 0x000fe2000a0f0c04 */
[----:B0-----:R-:W-:-:S05]  /*17f90*/  IMAD.SHL.U32 R7, R7, 0x8, RZ ;  /* 0x0000000807077824 */ /* 0x001fca00078e00ff */
[----:B------:R-:W-:-:S04]  /*17fa0*/  LOP3.LUT R7, R7, 0x38, RZ, 0xc0, !PT ;  /* 0x0000003807077812 */ /* 0x000fc800078ec0ff */
[----:B------:R-:W-:Y:S01]  /*17fb0*/  ISETP.GE.AND P3, PT, R7, UR4, PT ;  /* 0x0000000407007c0c */ /* 0x000fe2000bf66270 */
[----:B------:R-:W-:-:S03]  /*17fc0*/  UMOV UR4, 0xffffffff ;  /* 0xffffffff00047882 */ /* 0x000fc60000000000 */
[----:B------:R-:W-:Y:S09]  /*17fd0*/  BRA.DIV UR4, `(.L_x_1555) ;  /* 0x0000006204987947 */ /* 0x000ff2000b800000 */
[----:B------:R-:W2:Y:S04]  /*17fe0*/  LDL.LU R9, [R1+0x4c] ;  /* 0x00004c0001097983 */ /* 0x000ea80000300800 */
[----:B------:R-:W3:Y:S04]  /*17ff0*/  LDL.LU R5, [R1+0x4] ;  /* 0x0000040001057983 */ /* 0x000ee80000300800 */
[----:B------:R-:W4:Y:S04]  /*18000*/  LDL.LU R4, [R1+0x60] ;  /* 0x0000600001047983 */ /* 0x000f280000300800 */
[----:B------:R-:W5:Y:S04]  /*18010*/  LDL.LU R10, [R1+0x64] ;  /* 0x00006400010a7983 */ /* 0x000f680000300800 */
[----:B------:R-:W5:Y:S01]  /*18020*/  LDL R8, [R1+0x14] ;  /* 0x0000140001087983 */ /* 0x000f620000100800 */
        /* <DEDUP_REMOVED lines=12> */
[----:B------:R-:W-:Y:S01]  /*180f0*/  @!PT LDS RZ, [RZ] ;  /* 0x00000000fffff984 */ /* 0x000fe20000000800 */
[----:B-----5:R-:W-:Y:S04]  /*18100*/  @!P5 LDGSTS.E.BYPASS.LTC128B.128 [R8+0x22400], desc[UR60][R4.64], !P3 ;  /* 0x224000000408dfae */ /* 0x020fe8000d901d7c */
[----:B------:R-:W-:Y:S04]  /*18110*/  @!P5 LDGSTS.E.BYPASS.LTC128B.128 [R8+0x26400], desc[UR60][R4.64+0x80], !P2 ;  /* 0x264000800408dfae */ /* 0x000fe8000d101d7c */
[----:B------:R-:W-:Y:S04]  /*18120*/  @!P5 LDGSTS.E.BYPASS.LTC128B.128 [R8+0x2a400], desc[UR60][R4.64+0x100], !P1 ;  /* 0x2a4001000408dfae */ /* 0x000fe8000c901d7c */
[----:B------:R0:W-:Y:S04]  /*18130*/  @!P5 LDGSTS.E.BYPASS.LTC128B.128 [R8+0x2e400], desc[UR60][R4.64+0x180], !P0 ;  /* 0x2e4001800408dfae */ /* 0x0001e8000c101d7c */
[----:B------:R-:W-:Y:S04]  /*18140*/  SHFL.IDX PT, R6, R2, 0x1, 0x181f ;  /* 0x00381f0002067f89 */ /* 0x000fe800000e0000 */
[----:B0-----:R-:W0:Y:S02]  /*18150*/  SHFL.IDX PT, R5, R0, 0x1, 0x181f ;  /* 0x00381f0000057f89 */ /* 0x001e2400000e0000 */
[----:B0-----:R-:W-:-:S05]  /*18160*/  @!P4 LEA R5, P6, R7, R5, 0x1 ;  /* 0x000000050705c211 */ /* 0x001fca00078c08ff */
[----:B------:R-:W-:-:S05]  /*18170*/  @!P4 IMAD.X R4, RZ, RZ, R6, P6 ;  /* 0x000000ffff04c224 */ /* 0x000fca00030e0606 */
[----:B------:R-:W-:-:S04]  /*18180*/  @!P4 LOP3.LUT R5, R5, R4, RZ, 0x3c, !PT ;  /* 0x000000040505c212 */ /* 0x000fc800078e3cff */
[----:B------:R-:W-:-:S04]  /*18190*/  @!P4 LOP3.LUT R4, R5, R4, RZ, 0x3c, !PT ;  /* 0x000000040504c212 */ /* 0x000fc800078e3cff */
[----:B------:R-:W-:-:S05]  /*181a0*/  @!P4 LOP3.LUT R5, R5, R4, RZ, 0x3c, !PT ;  /* 0x000000040505c212 */ /* 0x000fca00078e3cff */
        /* <DEDUP_REMOVED lines=10> */
[----:B------:R-:W-:-:S04]  /*18250*/  @!P4 LOP3.LUT R5, R5, R4, RZ, 0x3c, !PT ;  /* 0x000000040505c212 */ /* 0x000fc800078e3cff */
[----:B------:R-:W-:-:S04]  /*18260*/  @!P4 LOP3.LUT R4, R5, R4, RZ, 0x3c, !PT ;  /* 0x000000040504c212 */ /* 0x000fc800078e3cff */
[----:B------:R-:W-:-:S05]  /*18270*/  @!P4 LOP3.LUT R5, R5, R4, RZ, 0x3c, !PT ;  /* 0x000000040505c212 */ /* 0x000fca00078e3cff */
        /* <DEDUP_REMOVED lines=46> */
[----:B------:R-:W-:-:S05]  /*18560*/  @!P4 IMAD.X R4, RZ, RZ, R6, P5 ;  /* 0x000000ffff04c224 */ /* 0x000fca00028e0606 */
[----:B------:R-:W-:-:S04]  /*18570*/  @!P4 LOP3.LUT R5, R5, R4, RZ, 0x3c, !PT ;  /* 0x000000040505c212 */ /* 0x000fc800078e3cff */
[----:B------:R-:W-:-:S04]  /*18580*/  @!P4 LOP3.LUT R4, R5, R4, RZ, 0x3c, !PT ;  /* 0x000000040504c212 */ /* 0x000fc800078e3cff */
[----:B------:R-:W-:Y:S01]  /*18590*/  @!P4 LOP3.LUT R5, R5, R4, RZ, 0x3c, !PT ;  /* 0x000000040505c212 */ /* 0x000fe200078e3cff */
[----:B------:R0:W2:Y:S04]  /*185a0*/  SHFL.IDX PT, R6, R2, 0x7, 0x181f ;  /* 0x00f81f0002067f89 */ /* 0x0000a800000e0000 */
[----:B------:R0:W-:Y:S04]  /*185b0*/  @!P4 LDGSTS.E.BYPASS.LTC128B.128 [R8+0x25400], desc[UR60][R4.64], !P3 ;  /* 0x254000000408cfae */ /* 0x0001e8000d901d7c */
[----:B------:R0:W-:Y:S04]  /*185c0*/  @!P4 LDGSTS.E.BYPASS.LTC128B.128 [R8+0x29400], desc[UR60][R4.64+0x80], !P2 ;  /* 0x294000800408cfae */ /* 0x0001e8000d101d7c */
[----:B------:R0:W-:Y:S04]  /*185d0*/  @!P4 LDGSTS.E.BYPASS.LTC128B.128 [R8+0x2d400], desc[UR60][R4.64+0x100], !P1 ;  /* 0x2d4001000408cfae */ /* 0x0001e8000c901d7c */
[----:B-1----:R0:W-:Y:S02]  /*185e0*/  @!P4 LDGSTS.E.BYPASS.LTC128B.128 [R8+0x31400], desc[UR60][R4.64+0x180], !P0 ;  /* 0x314001800408cfae */ /* 0x0021e4000c101d7c */
.L_x_1758:
[----:B0-----:R-:W3:Y:S01]  /*185f0*/  LDL.LU R2, [R1+0x7c] ;  /* 0x00007c0001027983 */ /* 0x001ee20000300800 */
[----:B------:R-:W-:Y:S01]  /*18600*/  BSSY B0, `(.L_x_1556) ;  /* 0x000000d000007945 */ /* 0x000fe20003800000 */
[----:B---3--:R-:W-:-:S13]  /*18610*/  ISETP.GE.AND P4, PT, R2, R3, PT ;  /* 0x000000030200720c */ /* 0x008fda0003f86270 */
[----:B------:R-:W-:Y:S05]  /*18620*/  @P4 BRA `(.L_x_1557) ;  /* 0x0000000000284947 */ /* 0x000fea0003800000 */
[----:B-1----:R-:W3:Y:S01]  /*18630*/  LDL R4, [R1+0x14] ;  /* 0x0000140001047983 */ /* 0x002ee20000100800 */
        /* <DEDUP_REMOVED lines=9> */
.L_x_1557:
[----:B------:R-:W-:Y:S05]  /*186d0*/  BSYNC B0 ;  /* 0x0000000000007941 */ /* 0x000fea0003800000 */
.L_x_1556:
[----:B------:R-:W-:Y:S01]  /*186e0*/  NOP ;  /* 0x0000000000007918 */ /* 0x000fe20000000000 */
[----:B------:R-:W-:-:S13]  /*186f0*/  PLOP3.LUT P0, PT, PT, PT, PT, 0x80, 0x0 ;  /* 0x000000000000781c */ /* 0x000fda0003f0f070 */
.L_x_1558:
        /* <DEDUP_REMOVED lines=16> */
[----:B------:R-:W3:Y:S03]  /*18800*/  SYNCS.PHASECHK.TRANS64.TRYWAIT P0, [R18+URZ+0x32420], R0 ;  /* 0x03242000120075a7 */ /* 0x000ee6000800017f */
[----:B0--3--:R-:W-:Y:S05]  /*18810*/  @!P0 BRA `(.L_x_1560) ;  /* 0x0000006800008947 */ /* 0x009fea0003800000 */
.L_x_1759:
[----:B------:R-:W-:Y:S05]  /*18820*/  BSYNC B0 ;  /* 0x0000000000007941 */ /* 0x000fea0003800000 */
.L_x_1559:
[----:B------:R-:W3:Y:S01]  /*18830*/  LDL R2, [R1+0x18] ;  /* 0x0000180001027983 */ /* 0x000ee20000100800 */
[----:B------:R-:W-:Y:S01]  /*18840*/  BSSY B0, `(.L_x_1561) ;  /* 0x000005a000007945 */ /* 0x000fe20003800000 */
[----:B---3--:R-:W-:-:S13]  /*18850*/  LOP3.LUT P0, RZ, R2, 0x1, RZ, 0xc0, !PT ;  /* 0x0000000102ff7812 */ /* 0x008fda000780c0ff */
[----:B------:R-:W-:Y:S05]  /*18860*/  @!P0 BRA `(.L_x_1562) ;  /* 0x00000004005c8947 */ /* 0x000fea0003800000 */
[----:B-1----:R-:W0:Y:S01]  /*18870*/  LDL R4, [R1+0x1c] ;  /* 0x00001c0001047983 */ /* 0x002e220000100800 */
        /* <DEDUP_REMOVED lines=8> */
.L_x_1760:
[----:B------:R-:W-:Y:S05]  /*18900*/  BSYNC B1 ;  /* 0x0000000000017941 */ /* 0x000fea0003800000 */
.L_x_1563:
        /* <DEDUP_REMOVED lines=9> */
.L_x_1566:
[----:B------:R-:W-:Y:S05]  /*189a0*/  BSYNC B1 ;  /* 0x0000000000017941 */ /* 0x000fea0003800000 */
.L_x_1565:
        /* <DEDUP_REMOVED lines=12> */
.L_x_1567:
        /* <DEDUP_REMOVED lines=15> */
.L_x_1568:
        /* <DEDUP_REMOVED lines=15> */
.L_x_1569:
        /* <DEDUP_REMOVED lines=15> */
.L_x_1570:
        /* <DEDUP_REMOVED lines=10> */
.L_x_1562:
[----:B------:R-:W-:Y:S05]  /*18de0*/  BSYNC B0 ;  /* 0x0000000000007941 */ /* 0x000fea0003800000 */
.L_x_1561:
[----:B-1----:R-:W0:Y:S04]  /*18df0*/  LDL R4, [R1+0x50] ;  /* 0x0000500001047983 */ /* 0x002e280000100800 */
        /* <DEDUP_REMOVED lines=8> */
[----:B------:R-:W-:Y:S01]  /*18e80*/  BSSY B2, `(.L_x_1573) ;  /* 0x00000a9000027945 */ /* 0x000fe20003800000 */
[----:B---3--:R-:W-:-:S04]  /*18e90*/  VIADD R2, R7, 0x1 ;  /* 0x0000000107027836 */ /* 0x008fc80000000000 */
[----:B--2---:R-:W-:-:S05]  /*18ea0*/  IMAD R2, R2, R6, RZ ;  /* 0x0000000602027224 */ /* 0x004fca00078e02ff */
        /* <DEDUP_REMOVED lines=42> */
.L_x_1577:
        /* <DEDUP_REMOVED lines=8> */
.L_x_1761:
[----:B------:R-:W-:Y:S05]  /*191d0*/  BSYNC B3 ;  /* 0x0000000000037941 */ /* 0x000fea0003800000 */
.L_x_1578:
        /* <DEDUP_REMOVED lines=9> */
.L_x_1581:
[----:B------:R-:W-:Y:S05]  /*19270*/  BSYNC B3 ;  /* 0x0000000000037941 */ /* 0x000fea0003800000 */
.L_x_1580:
        /* <DEDUP_REMOVED lines=12> */
.L_x_1582:
        /* <DEDUP_REMOVED lines=13> */
.L_x_1762:
[----:B------:R-:W-:Y:S05]  /*19410*/  BSYNC B3 ;  /* 0x0000000000037941 */ /* 0x000fea0003800000 */
.L_x_1583:
        /* <DEDUP_REMOVED lines=11> */
.L_x_1586:
[----:B------:R-:W-:Y:S05]  /*194d0*/  BSYNC B3 ;  /* 0x0000000000037941 */ /* 0x000fea0003800000 */
.L_x_1585:
        /* <DEDUP_REMOVED lines=9> */
.L_x_1587:
        /* <DEDUP_REMOVED lines=15> */
.L_x_1588:
        /* <DEDUP_REMOVED lines=15> */
.L_x_1589:
        /* <DEDUP_REMOVED lines=15> */
.L_x_1590:
        /* <DEDUP_REMOVED lines=10> */
.L_x_1576:
[----:B------:R-:W-:Y:S05]  /*198e0*/  BSYNC B1 ;  /* 0x0000000000017941 */ /* 0x000fea0003800000 */
.L_x_1575:
[----:B------:R-:W2:Y:S02]  /*198f0*/  LDL.LU R5, [R1+0x50] ;  /* 0x0000500001057983 */ /* 0x000ea40000300800 */
[----:B--2---:R-:W-:-:S07]  /*19900*/  VIADD R0, R5, 0xfffffffd ;  /* 0xfffffffd05007836 */ /* 0x004fce0000000000 */
.L_x_1574:
[----:B------:R-:W-:Y:S05]  /*19910*/  BSYNC B2 ;  /* 0x0000000000027941 */ /* 0x000fea0003800000 */
.L_x_1573:
[----:B------:R-:W-:Y:S01]  /*19920*/  VIADD R8, R8, 0xfffffffe ;  /* 0xfffffffe08087836 */ /* 0x000fe20000000000 */
[----:B------:R-:W-:-:S04]  /*19930*/  LOP3.LUT R4, RZ, R4, RZ, 0x33, !PT ;  /* 0x00000004ff047212 */ /* 0x000fc800078e33ff */
[----:B------:R-:W-:-:S13]  /*19940*/  ISETP.NE.AND P0, PT, R8, R4, PT ;  /* 0x000000040800720c */ /* 0x000fda0003f05270 */
[----:B------:R-:W-:Y:S05]  /*19950*/  @!P0 BRA `(.L_x_1572) ;  /* 0x0000001000f88947 */ /* 0x000fea0003800000 */
.L_x_1623:
        /* <DEDUP_REMOVED lines=35> */
.L_x_1593:
        /* <DEDUP_REMOVED lines=8> */
.L_x_1763:
[----:B------:R-:W-:Y:S05]  /*19c10*/  BSYNC B2 ;  /* 0x0000000000027941 */ /* 0x000fea0003800000 */
.L_x_1594:
        /* <DEDUP_REMOVED lines=9> */
.L_x_1597:
[----:B------:R-:W-:Y:S05]  /*19cb0*/  BSYNC B2 ;  /* 0x0000000000027941 */ /* 0x000fea0003800000 */
.L_x_1596:
        /* <DEDUP_REMOVED lines=12> */
.L_x_1598:
        /* <DEDUP_REMOVED lines=13> */
.L_x_1764:
[----:B------:R-:W-:Y:S05]  /*19e50*/  BSYNC B2 ;  /* 0x0000000000027941 */ /* 0x000fea0003800000 */
.L_x_1599:
        /* <DEDUP_REMOVED lines=11> */
.L_x_1602:
[----:B------:R-:W-:Y:S05]  /*19f10*/  BSYNC B2 ;  /* 0x0000000000027941 */ /* 0x000fea0003800000 */
.L_x_1601:
        /* <DEDUP_REMOVED lines=9> */
.L_x_1603:
        /* <DEDUP_REMOVED lines=15> */
.L_x_1604:
        /* <DEDUP_REMOVED lines=15> */
.L_x_1605:
        /* <DEDUP_REMOVED lines=15> */
.L_x_1606:
        /* <DEDUP_REMOVED lines=10> */
.L_x_1592:
[----:B------:R-:W-:Y:S05]  /*1a320*/  BSYNC B1 ;  /* 0x0000000000017941 */ /* 0x000fea0003800000 */
.L_x_1591:
        /* <DEDUP_REMOVED lines=35> */
.L_x_1609:
        /* <DEDUP_REMOVED lines=8> */
.L_x_1765:
[----:B------:R-:W-:Y:S05]  /*1a5e0*/  BSYNC B2 ;  /* 0x0000000000027941 */ /* 0x000fea0003800000 */
.L_x_1610:
        /* <DEDUP_REMOVED lines=9> */
.L_x_1613:
[----:B------:R-:W-:Y:S05]  /*1a680*/  BSYNC B2 ;  /* 0x0000000000027941 */ /* 0x000fea0003800000 */
.L_x_1612:
        /* <DEDUP_REMOVED lines=12> */
.L_x_1614:
        /* <DEDUP_REMOVED lines=13> */
.L_x_1766:
[----:B------:R-:W-:Y:S05]  /*1a820*/  BSYNC B2 ;  /* 0x0000000000027941 */ /* 0x000fea0003800000 */
.L_x_1615:
        /* <DEDUP_REMOVED lines=11> */
.L_x_1618:
[----:B------:R-:W-:Y:S05]  /*1a8e0*/  BSYNC B2 ;  /* 0x0000000000027941 */ /* 0x000fea0003800000 */
.L_x_1617:
        /* <DEDUP_REMOVED lines=9> */
.L_x_1619:
        /* <DEDUP_REMOVED lines=15> */
.L_x_1620:
        /* <DEDUP_REMOVED lines=15> */
.L_x_1621:
        /* <DEDUP_REMOVED lines=15> */
.L_x_1622:
        /* <DEDUP_REMOVED lines=10> */
.L_x_1608:
[----:B------:R-:W-:Y:S05]  /*1acf0*/  BSYNC B1 ;  /* 0x0000000000017941 */ /* 0x000fea0003800000 */
.L_x_1607:
[----:B------:R-:W2:Y:S01]  /*1ad00*/  LDL R5, [R1+0x2c] ;  /* 0x00002c0001057983 */ /* 0x000ea20000100800 */
[----:B------:R-:W-:Y:S01]  /*1ad10*/  VIADD R0, R0, 0xfffffffe ;  /* 0xfffffffe00007836 */ /* 0x000fe20000000000 */
[----:B--2---:R-:W-:-:S13]  /*1ad20*/  ISETP.GT.AND P0, PT, R6, R5, PT ;  /* 0x000000050600720c */ /* 0x004fda0003f04270 */
[----:B------:R-:W-:Y:S05]  /*1ad30*/  @P0 BRA `(.L_x_1623) ;  /* 0xffffffec00080947 */ /* 0x000fea000383ffff */
.L_x_1572:
[----:B------:R-:W-:Y:S05]  /*1ad40*/  BSYNC B0 ;  /* 0x0000000000007941 */ /* 0x000fea0003800000 */
.L_x_1571:
[----:B------:R-:W3:Y:S01]  /*1ad50*/  LDL.LU R2, [R1+0x1c] ;  /* 0x00001c0001027983 */ /* 0x000ee20000300800 */
[----:B------:R-:W1:Y:S01]  /*1ad60*/  S2R R3, SR_TID.X ;  /* 0x0000000000037919 */ /* 0x000e620000002100 */
[----:B------:R-:W-:-:S05]  /*1ad70*/  VIADD R19, R19, 0x1 ;  /* 0x0000000113137836 */ /* 0x000fca0000000000 */
[----:B------:R-:W-:-:S04]  /*1ad80*/  ISETP.NE.AND P0, PT, R19, 0x2, PT ;  /* 0x000000021300780c */ /* 0x000fc80003f05270 */
[----:B------:R-:W-:Y:S01]  /*1ad90*/  SEL R0, RZ, 0x1, P0 ;  /* 0x00000001ff007807 */ /* 0x000fe20000000000 */
[----:B------:R-:W-:Y:S01]  /*1ada0*/  BSSY B0, `(.L_x_1624) ;  /* 0x0000013000007945 */ /* 0x000fe20003800000 */
[----:B-1----:R-:W-:-:S04]  /*1adb0*/  LOP3.LUT R3, R3, 0x7f, RZ, 0xc0, !PT ;  /* 0x0000007f03037812 */ /* 0x002fc800078ec0ff */
[----:B------:R-:W-:Y:S02]  /*1adc0*/  ISETP.NE.AND P1, PT, R3, RZ, PT ;  /* 0x000000ff0300720c */ /* 0x000fe40003f25270 */
[----:B---3--:R-:W-:-:S05]  /*1add0*/  LOP3.LUT R2, R2, R0, RZ, 0x3c, !PT ;  /* 0x0000000002027212 */ /* 0x008fca00078e3cff */
[----:B------:R1:W-:Y:S06]  /*1ade0*/  STL [R1+0x1c], R2 ;  /* 0x00001c0201007387 */ /* 0x0003ec0000100800 */
[----:B------:R-:W-:Y:S05]  /*1adf0*/  @P1 BRA `(.L_x_1625) ;  /* 0x0000000000341947 */ /* 0x000fea0003800000 */
[----:B------:R-:W3:Y:S01]  /*1ae00*/  S2R R3, SR_LANEID ;  /* 0x0000000000037919 */ /* 0x000ee20000000000 */
[----:B------:R-:W-:Y:S01]  /*1ae10*/  VOTEU.ANY UR4, UPT, PT ;  /* 0x0000000000047886 */ /* 0x000fe200038e0100 */
[----:B------:R-:W4:Y:S01]  /*1ae20*/  LDC.64 R4, c[0x0][0xd60] ;  /* 0x00035800ff047b82 */ /* 0x000f220000000a00 */
[----:B------:R-:W3:Y:S08]  /*1ae30*/  FLO.U32 R0, UR4 ;  /* 0x0000000400007d00 */ /* 0x000ef000080e0000 */
[----:B-1----:R-:W4:Y:S01]  /*1ae40*/  POPC R2, UR4 ;  /* 0x0000000400027d09 */ /* 0x002f220008000000 */
[----:B---3--:R-:W-:-:S13]  /*1ae50*/  ISETP.EQ.U32.AND P1, PT, R0, R3, PT ;  /* 0x000000030000720c */ /* 0x008fda0003f22070 */
[----:B----4-:R-:W3:Y:S01]  /*1ae60*/  @P1 ATOMG.E.ADD.STRONG.GPU PT, R5, desc[UR60][R4.64], R2 ;  /* 0x00000002040519a8 */ /* 0x010ee200081ee1fc */
[----:B------:R-:W1:Y:S02]  /*1ae70*/  S2R R3, SR_LTMASK ;  /* 0x0000000000037919 */ /* 0x000e640000003900 */
[----:B-1----:R-:W-:-:S06]  /*1ae80*/  LOP3.LUT R3, R3, UR4, RZ, 0xc0, !PT ;  /* 0x0000000403037c12 */ /* 0x002fcc000f8ec0ff */
[----:B------:R-:W1:Y:S01]  /*1ae90*/  POPC R3, R3 ;  /* 0x0000000300037309 */ /* 0x000e620000000000 */
[----:B---3--:R-:W1:Y:S02]  /*1aea0*/  SHFL.IDX PT, R0, R5, R0, 0x1f ;  /* 0x00001f0005007589 */ /* 0x008e6400000e0000 */
[----:B-1----:R-:W-:-:S05]  /*1aeb0*/  IADD3 R0, R0, UR38, R3 ;  /* 0x0000002600007c10 */ /* 0x002fca000fffe003 */
[----:B------:R3:W-:Y:S02]  /*1aec0*/  STL [R1], R0 ;  /* 0x0000000001007387 */ /* 0x0007e40000100800 */
.L_x_1625:
[----:B------:R-:W-:Y:S05]  /*1aed0*/  BSYNC B0 ;  /* 0x0000000000007941 */ /* 0x000fea0003800000 */
.L_x_1624:
[----:B------:R-:W-:-:S07]  /*1aee0*/  SEL R19, R19, RZ, P0 ;  /* 0x000000ff13137207 */ /* 0x000fce0000000000 */
.L_x_1537:
[----:B------:R-:W-:Y:S05]  /*1aef0*/  BSYNC B7 ;  /* 0x0000000000077941 */ /* 0x000fea0003800000 */
.L_x_1535:
        /* <DEDUP_REMOVED lines=9> */
[----:B-12---:R-:W1:Y:S04]  /*1af90*/  LDS.128 R4, [R18+0x324d0] ;  /* 0x0324d00012047984 */ /* 0x006e680000000c00 */
[----:B-1----:R1:W-:Y:S04]  /*1afa0*/  STL.64 [R1], R4 ;  /* 0x0000000401007387 */ /* 0x0023e80000100a00 */
[----:B------:R1:W-:Y:S01]  /*1afb0*/  STL.64 [R1+0x8], R6 ;  /* 0x0000080601007387 */ /* 0x0003e20000100a00 */
[----:B------:R-:W-:Y:S06]  /*1afc0*/  BAR.ARV 0x4, 0x180 ;  /* 0x0106000000007b1d */ /* 0x000fec0000002000 */
[----:B------:R-:W-:Y:S05]  /*1afd0*/  BRA `(.L_x_1627) ;  /* 0x0000000c00247947 */ /* 0x000fea0003800000 */
.L_x_1626:
[----:B------:R-:W3:Y:S01]  /*1afe0*/  S2R R16, SR_TID.X ;  /* 0x0000000000107919 */ /* 0x000ee20000002100 */
[----:B------:R-:W-:Y:S01]  /*1aff0*/  UMOV UR4, 0xffffffff ;  /* 0xffffffff00047882 */ /* 0x000fe20000000000 */
[----:B---3--:R-:W-:-:S04]  /*1b000*/  LOP3.LUT R16, R16, 0x1f, RZ, 0xc0, !PT ;  /* 0x0000001f10107812 */ /* 0x008fc800078ec0ff */
[----:B------:R-:W-:Y:S01]  /*1b010*/  ISETP.NE.AND P0, PT, R16, 0x1f, PT ;  /* 0x0000001f1000780c */ /* 0x000fe20003f05270 */
[----:B------:R-:W-:-:S12]  /*1b020*/  BRA.DIV UR4, `(.L_x_1628) ;  /* 0x00000042049c7947 */ /* 0x000fd8000b800000 */
[----:B-1----:R-:W3:Y:S01]  /*1b030*/  LDL.LU R2, [R1] ;  /* 0x0000000001027983 */ /* 0x002ee20000300800 */
[----:B------:R-:W-:-:S03]  /*1b040*/  ULDC UR4, c[0x0][0xd3c] ;  /* 0x00034f0000047ab9 */ /* 0x000fc60000000800 */
[----:B------:R-:W4:Y:S01]  /*1b050*/  LDL R3, [R1+0xc] ;  /* 0x00000c0001037983 */ /* 0x000f220000100800 */
[----:B---3--:R-:W-:Y:S02]  /*1b060*/  IMAD.MOV.U32 R10, RZ, RZ, R2 ;  /* 0x000000ffff0a7224 */ /* 0x008fe400078e0002 */
[----:B----4-:R-:W-:-:S05]  /*1b070*/  IMAD.IADD R0, R3, 0x1, R16 ;  /* 0x0000000103007824 */ /* 0x010fca00078e0210 */
[----:B------:R-:W-:-:S13]  /*1b080*/  ISETP.GE.OR P1, PT, R0, UR4, !P0 ;  /* 0x0000000400007c0c */ /* 0x000fda000c726670 */
[----:B------:R-:W1:Y:S08]  /*1b090*/  @!P1 LDC.64 R2, c[0x0][0xd80] ;  /* 0x00036000ff029b82 */ /* 0x000e700000000a00 */
[----:B--2---:R-:W2:Y:S01]  /*1b0a0*/  @!P1 LDC.64 R6, c[0x0][0xd78] ;  /* 0x00035e00ff069b82 */ /* 0x004ea20000000a00 */
        /* <DEDUP_REMOVED lines=12> */
[----:B---3--:R-:W-:-:S02]  /*1b170*/  @!P1 IMAD.MOV.U32 R0, RZ, RZ, R8 ;  /* 0x000000ffff009224 */ /* 0x008fc400078e0008 */
[----:B------:R-:W-:Y:S02]  /*1b180*/  IMAD.MOV.U32 R8, RZ, RZ, RZ ;  /* 0x000000ffff087224 */ /* 0x000fe400078e00ff */
[----:B--2---:R-:W-:Y:S01]  /*1b190*/  @!P1 IMAD.MOV.U32 R6, RZ, RZ, R2 ;  /* 0x000000ffff069224 */ /* 0x004fe200078e0002 */
        /* <DEDUP_REMOVED lines=18> */
.L_x_1776:
[----:B------:R-:W-:Y:S02]  /*1b2c0*/  ULDC UR4, c[0x0][0xd38] ;  /* 0x00034e0000047ab9 */ /* 0x000fe40000000800 */
[----:B------:R-:W-:-:S04]  /*1b2d0*/  IMAD.U32 R3, RZ, RZ, UR4 ;  /* 0x00000004ff037e24 */ /* 0x000fc8000f8e00ff */
[----:B-1----:R-:W-:-:S04]  /*1b2e0*/  IMAD R9, R9, R3, RZ ;  /* 0x0000000309097224 */ /* 0x002fc800078e02ff */
[----:B------:R-:W-:-:S05]  /*1b2f0*/  IMAD.IADD R4, R4, 0x1, R9 ;  /* 0x0000000104047824 */ /* 0x000fca00078e0209 */
[----:B------:R-:W-:-:S13]  /*1b300*/  ISETP.GT.AND P6, PT, R4, R5, PT ;  /* 0x000000050400720c */ /* 0x000fda0003fc4270 */
[----:B------:R-:W-:Y:S05]  /*1b310*/  @P6 BRA `(.L_x_1629) ;  /* 0x0000000000ac6947 */ /* 0x000fea0003800000 */
.L_x_1632:
        /* <DEDUP_REMOVED lines=8> */
[----:B------:R-:W-:-:S05]  /*1b3a0*/  IMAD.IADD R6, R2, 0x1, R3 ;  /* 0x0000000102067824 */ /* 0x000fca00078e0203 */
[----:B------:R-:W-:Y:S01]  /*1b3b0*/  ISETP.GE.OR P6, PT, R6, R0, !P0 ;  /* 0x000000000600720c */ /* 0x000fe200047c6670 */
[----:B------:R-:W-:-:S12]  /*1b3c0*/  IMAD.MOV.U32 R0, RZ, RZ, RZ ;  /* 0x000000ffff007224 */ /* 0x000fd800078e00ff */
        /* <DEDUP_REMOVED lines=26> */
.L_x_1784:
[----:B------:R-:W-:Y:S02]  /*1b570*/  ULDC UR4, c[0x0][0xd38] ;  /* 0x00034e0000047ab9 */ /* 0x000fe40000000800 */
[----:B------:R-:W-:-:S04]  /*1b580*/  IMAD.U32 R3, RZ, RZ, UR4 ;  /* 0x00000004ff037e24 */ /* 0x000fc8000f8e00ff */
[----:B-1----:R-:W-:-:S04]  /*1b590*/  IMAD R9, R9, R3, RZ ;  /* 0x0000000309097224 */ /* 0x002fc800078e02ff */
[----:B------:R-:W-:-:S05]  /*1b5a0*/  IMAD.IADD R4, R9, 0x1, R4 ;  /* 0x0000000109047824 */ /* 0x000fca00078e0204 */
[----:B------:R-:W-:-:S13]  /*1b5b0*/  ISETP.GT.AND P6, PT, R4, R5, PT ;  /* 0x000000050400720c */ /* 0x000fda0003fc4270 */
[----:B------:R-:W-:Y:S05]  /*1b5c0*/  @!P6 BRA `(.L_x_1632) ;  /* 0xfffffffc0054e947 */ /* 0x000fea000383ffff */
.L_x_1629:
        /* <DEDUP_REMOVED lines=9> */
.L_x_1789:
[----:B------:R-:W-:-:S13]  /*1b660*/  ISETP.NE.AND P0, PT, R4, RZ, PT ;  /* 0x000000ff0400720c */ /* 0x000fda0003f05270 */
[----:B------:R-:W-:Y:S05]  /*1b670*/  @!P0 BRA `(.L_x_1634) ;  /* 0x0000000000148947 */ /* 0x000fea0003800000 */
[----:B------:R-:W-:Y:S01]  /*1b680*/  UMOV UR4, 0xffffffff ;  /* 0xffffffff00047882 */ /* 0x000fe20000000000 */
[----:B------:R-:W-:Y:S02]  /*1b690*/  VIADD R12, R2, 0xffffffff ;  /* 0xffffffff020c7836 */ /* 0x000fe40000000000 */
[----:B------:R-:W-:Y:S05]  /*1b6a0*/  BRA.DIV UR4, `(.L_x_1635) ;  /* 0x0000004604907947 */ /* 0x000fea000b800000 */
[----:B0-----:R0:W4:Y:S02]  /*1b6b0*/  SHFL.IDX PT, R7, R7, R12, 0x1f ;  /* 0x00001f0c07077589 */ /* 0x00112400000e0000 */
.L_x_1792:
[----:B----4-:R-:W-:-:S07]  /*1b6c0*/  IMAD.MOV.U32 R8, RZ, RZ, R7 ;  /* 0x000000ffff087224 */ /* 0x010fce00078e0007 */
.L_x_1634:
[----:B0-----:R-:W4:Y:S01]  /*1b6d0*/  LDL.LU R7, [R1+0xc] ;  /* 0x00000c0001077983 */ /* 0x001f220000300800 */
[----:B--2---:R-:W-:Y:S01]  /*1b6e0*/  IABS R4, R0 ;  /* 0x0000000000047213 */ /* 0x004fe20000000000 */
[----:B------:R-:W-:Y:S02]  /*1b6f0*/  IMAD R10, R8, R3, R9 ;  /* 0x00000003080a7224 */ /* 0x000fe400078e0209 */
[----:B------:R-:W-:Y:S01]  /*1b700*/  IMAD.MOV.U32 R8, RZ, RZ, RZ ;  /* 0x000000ffff087224 */ /* 0x000fe200078e00ff */
[----:B------:R-:W0:Y:S02]  /*1b710*/  I2F.RP R3, R4 ;  /* 0x0000000400037306 */ /* 0x000e240000209400 */
[----:B------:R4:W-:Y:S06]  /*1b720*/  STL [R1], R10 ;  /* 0x0000000a01007387 */ /* 0x0009ec0000100800 */
[----:B0-----:R-:W0:Y:S02]  /*1b730*/  MUFU.RCP R3, R3 ;  /* 0x0000000300037308 */ /* 0x001e240000001000 */
[----:B0-----:R-:W-:-:S06]  /*1b740*/  VIADD R3, R3, 0xffffffe ;  /* 0x0ffffffe03037836 */ /* 0x001fcc0000000000 */
[----:B------:R-:W0:Y:S02]  /*1b750*/  F2I.FTZ.U32.TRUNC.NTZ R9, R3 ;  /* 0x0000000300097305 */ /* 0x000e24000021f000 */
[----:B0-----:R-:W-:-:S04]  /*1b760*/  IMAD.MOV R3, RZ, RZ, -R9 ;  /* 0x000000ffff037224 */ /* 0x001fc800078e0a09 */
[----:B------:R-:W-:-:S04]  /*1b770*/  IMAD R3, R3, R4, RZ ;  /* 0x0000000403037224 */ /* 0x000fc800078e02ff */
[----:B------:R-:W-:-:S04]  /*1b780*/  IMAD.HI.U32 R8, R9, R3, R8 ;  /* 0x0000000309087227 */ /* 0x000fc800078e0008 */
[----:B------:R-:W-:-:S05]  /*1b790*/  IMAD.IADD R3, R5, 0x1, -R10 ;  /* 0x0000000105037824 */ /* 0x000fca00078e0a0a */
[----:B------:R-:W-:-:S05]  /*1b7a0*/  IABS R5, R3 ;  /* 0x0000000300057213 */ /* 0x000fca0000000000 */
[----:B------:R-:W-:-:S04]  /*1b7b0*/  IMAD.HI.U32 R8, R8, R5, RZ ;  /* 0x0000000508087227 */ /* 0x000fc800078e00ff */
[----:B----4-:R-:W-:Y:S01]  /*1b7c0*/  IMAD.MOV.U32 R10, RZ, RZ, R7 ;  /* 0x000000ffff0a7224 */ /* 0x010fe200078e0007 */
[----:B------:R-:W-:-:S03]  /*1b7d0*/  IABS R7, R0 ;  /* 0x0000000000077213 */ /* 0x000fc60000000000 */
[----:B------:R-:W-:Y:S02]  /*1b7e0*/  IMAD.IADD R10, R2, 0x1, R10 ;  /* 0x00000001020a7824 */ /* 0x000fe400078e020a */
[----:B------:R-:W-:-:S04]  /*1b7f0*/  IMAD.MOV R7, RZ, RZ, -R7 ;  /* 0x000000ffff077224 */ /* 0x000fc800078e0a07 */
[----:B------:R-:W-:Y:S01]  /*1b800*/  IMAD R5, R8, R7, R5 ;  /* 0x0000000708057224 */ /* 0x000fe200078e0205 */
[----:B---3--:R-:W-:-:S04]  /*1b810*/  IABS R7, R6 ;  /* 0x0000000600077213 */ /* 0x008fc80000000000 */
[----:B------:R-:W-:-:S13]  /*1b820*/  ISETP.GT.U32.AND P1, PT, R4, R5, PT ;  /* 0x000000050400720c */ /* 0x000fda0003f24070 */
[----:B------:R-:W-:Y:S02]  /*1b830*/  @!P1 IMAD.IADD R5, R5, 0x1, -R4 ;  /* 0x0000000105059824 */ /* 0x000fe400078e0a04 */
[----:B------:R-:W-:Y:S01]  /*1b840*/  @!P1 VIADD R8, R8, 0x1 ;  /* 0x0000000108089836 */ /* 0x000fe20000000000 */
[----:B------:R-:W-:Y:S02]  /*1b850*/  ISETP.NE.AND P1, PT, R0, RZ, PT ;  /* 0x000000ff0000720c */ /* 0x000fe40003f25270 */
[----:B------:R-:W-:Y:S02]  /*1b860*/  ISETP.GE.U32.AND P0, PT, R5, R4, PT ;  /* 0x000000040500720c */ /* 0x000fe40003f06070 */
[----:B------:R-:W0:Y:S11]  /*1b870*/  I2F.RP R4, R7 ;  /* 0x0000000700047306 */ /* 0x000e360000209400 */
        /* <DEDUP_REMOVED lines=18> */
[----:B-1----:R-:W-:-:S03]  /*1b9a0*/  IMAD.IADD R2, R3, 0x1, -R0 ;  /* 0x0000000103027824 */ /* 0x002fc600078e0a00 */
        /* <DEDUP_REMOVED lines=12> */
[----:B------:R-:W-:-:S04]  /*1ba70*/  IMAD R5, R6, R5, R8 ;  /* 0x0000000506057224 */ /* 0x000fc800078e0208 */
[----:B------:R-:W-:-:S05]  /*1ba80*/  IMAD R0, R5, 0x10000, R4 ;  /* 0x0001000005007824 */ /* 0x000fca00078e0204 */
[----:B------:R0:W-:Y:S04]  /*1ba90*/  STL [R1+0x8], R0 ;  /* 0x0000080001007387 */ /* 0x0001e80000100800 */
[----:B------:R0:W-:Y:S04]  /*1baa0*/  STL [R1+0xc], R10 ;  /* 0x00000c0a01007387 */ /* 0x0001e80000100800 */
[----:B------:R0:W-:Y:S01]  /*1bab0*/  STL [R1+0x4], R2 ;  /* 0x0000040201007387 */ /* 0x0001e20000100800 */
[----:B------:R-:W-:Y:S05]  /*1bac0*/  BRA `(.L_x_1636) ;  /* 0x0000000000287947 */ /* 0x000fea0003800000 */
.L_x_1630:
        /* <DEDUP_REMOVED lines=10> */
.L_x_1636:
[----:B01----:R-:W2:Y:S04]  /*1bb70*/  LDL R2, [R1+0xc] ;  /* 0x00000c0001027983 */ /* 0x003ea80000100800 */
[----:B------:R-:W3:Y:S04]  /*1bb80*/  LDL R3, [R1+0x8] ;  /* 0x0000080001037983 */ /* 0x000ee80000100800 */
[----:B------:R-:W4:Y:S04]  /*1bb90*/  LDL R5, [R1+0x4] ;  /* 0x0000040001057983 */ /* 0x000f280000100800 */
[----:B------:R-:W4:Y:S01]  /*1bba0*/  LDL R4, [R1] ;  /* 0x0000000001047983 */ /* 0x000f220000100800 */
        /* <DEDUP_REMOVED lines=12> */
.L_x_1627:
[----:B------:R-:W3:Y:S01]  /*1bc70*/  LDL R0, [R1+0xc] ;  /* 0x00000c0001007983 */ /* 0x000ee20000100800 */
[----:B------:R-:W-:Y:S02]  /*1bc80*/  ULDC UR4, c[0x0][0xd3c] ;  /* 0x00034f0000047ab9 */ /* 0x000fe40000000800 */
[----:B---3--:R-:W-:-:S13]  /*1bc90*/  ISETP.GE.AND P0, PT, R0, UR4, PT ;  /* 0x0000000400007c0c */ /* 0x008fda000bf06270 */
[----:B------:R-:W-:Y:S05]  /*1bca0*/  @!P0 BRA `(.L_x_1637) ;  /* 0xffffff8400d88947 */ /* 0x000fea000383ffff */
[----:B------:R-:W-:Y:S05]  /*1bcb0*/  BSYNC B8 ;  /* 0x0000000000087941 */ /* 0x000fea0003800000 */
.L_x_1489:
[----:B--2---:R-:W2:Y:S01]  /*1bcc0*/  LDL.LU R0, [R1+0x80] ;  /* 0x0000800001007983 */ /* 0x004ea20000300800 */
[----:B------:R-:W-:Y:S01]  /*1bcd0*/  BSSY B0, `(.L_x_1638) ;  /* 0x000000b000007945 */ /* 0x000fe20003800000 */
[----:B-1----:R-:W1:Y:S01]  /*1bce0*/  S2R R5, SR_CgaCtaId ;  /* 0x0000000000057919 */ /* 0x002e620000008800 */
[----:B--2---:R-:W-:-:S05]  /*1bcf0*/  VIADD R0, R0, 0x1 ;  /* 0x0000000100007836 */ /* 0x004fca0000000000 */
        /* <DEDUP_REMOVED lines=8> */
.L_x_1793:
[----:B------:R-:W-:Y:S05]  /*1bd80*/  BSYNC B0 ;  /* 0x0000000000007941 */ /* 0x000fea0003800000 */
.L_x_1638:
[----:B------:R-:W-:-:S03]  /*1bd90*/  UMOV UR4, 0xffffffff ;  /* 0xffffffff00047882 */ /* 0x000fc60000000000 */
[----:B------:R-:W-:Y:S05]  /*1bda0*/  BRA.DIV UR4, `(.L_x_1640) ;  /* 0x00000042040c7947 */ /* 0x000fea000b800000 */
[----:B------:R-:W1:Y:S02]  /*1bdb0*/  S2R R2, SR_TID.X ;  /* 0x0000000000027919 */ /* 0x000e640000002100 */
[----:B-1----:R-:W-:-:S04]  /*1bdc0*/  SHF.R.U32.HI R2, RZ, 0x5, R2 ;  /* 0x00000005ff027819 */ /* 0x002fc80000011602 */
[----:B------:R-:W-:-:S05]  /*1bdd0*/  LOP3.LUT R2, R2, 0x3, RZ, 0xc0, !PT ;  /* 0x0000000302027812 */ /* 0x000fca00078ec0ff */
[----:B------:R1:W2:Y:S02]  /*1bde0*/  SHFL.IDX PT, R14, R2, RZ, 0x1f ;  /* 0x00001fff020e7589 */ /* 0x0002a400000e0000 */
.L_x_1796:
[----:B--2---:R-:W-:-:S13]  /*1bdf0*/  ISETP.NE.AND P0, PT, R14, RZ, PT ;  /* 0x000000ff0e00720c */ /* 0x004fda0003f05270 */
[----:B------:R-:W-:Y:S05]  /*1be00*/  @P0 BRA `(.L_x_1333) ;  /* 0x0000000000940947 */ /* 0x000fea0003800000 */
[----:B------:R-:W-:-:S03]  /*1be10*/  UMOV UR4, 0xffffffff ;  /* 0xffffffff00047882 */ /* 0x000fc60000000000 */
[----:B------:R-:W-:Y:S05]  /*1be20*/  BRA.DIV UR4, `(.L_x_1641) ;  /* 0x0000004204207947 */ /* 0x000fea000b800000 */
[----:B------:R-:W-:-:S13]  /*1be30*/  ELECT P6, URZ, PT ;  /* 0x00000000003f782f */ /* 0x000fda00038c0000 */
.L_x_1799:
        /* <DEDUP_REMOVED lines=8> */
.L_x_1642:
        /* <DEDUP_REMOVED lines=13> */
.L_x_1800:
[----:B------:R-:W1:Y:S02]  /*1bf90*/  SYNCS.PHASECHK.TRANS64.TRYWAIT P0, [R7+URZ], R2 ;  /* 0x00000002070075a7 */ /* 0x000e64000800017f */
[----:B-1----:R-:W-:Y:S05]  /*1bfa0*/  @!P0 BRA `(.L_x_1644) ;  /* 0x0000003c00f48947 */ /* 0x002fea0003800000 */
.L_x_1801:
[----:B------:R-:W-:Y:S05]  /*1bfb0*/  @!P2 BRA `(.L_x_1645) ;  /* 0x000000000004a947 */ /* 0x000fea0003800000 */
[----:B------:R-:W-:Y:S01]  /*1bfc0*/  BPT.TRAP 0x1 ;  /* 0x000000040000795c */ /* 0x000fe20000300000 */
.L_x_1645:
[----:B------:R-:W-:-:S04]  /*1bfd0*/  VIADD R0, R0, 0x32460 ;  /* 0x0003246000007836 */ /* 0x000fc80000000000 */
[----:B------:R-:W-:-:S04]  /*1bfe0*/  IMAD R4, R19, 0x8, R0 ;  /* 0x0000000813047824 */ /* 0x000fc800078e0200 */
[----:B------:R-:W2:Y:S02]  /*1bff0*/  SYNCS.PHASECHK.TRANS64.TRYWAIT P0, [R4+URZ], R5 ;  /* 0x00000005040075a7 */ /* 0x000ea4000800017f */
[----:B--2---:R-:W-:Y:S05]  /*1c000*/  @!P0 BRA `(.L_x_1646) ;  /* 0x0000003c00f08947 */ /* 0x004fea0003800000 */
.L_x_1802:
[----:B------:R-:W-:-:S07]  /*1c010*/  IMAD R3, R3, 0x8, R0 ;  /* 0x0000000803037824 */ /* 0x000fce00078e0200 */
.L_x_1647:
[----:B---3--:R3:W4:Y:S02]  /*1c020*/  SYNCS.PHASECHK.TRANS64.TRYWAIT P0, [R3+URZ], R2 ;  /* 0x00000002030075a7 */ /* 0x008724000800017f */
[----:B----4-:R-:W-:Y:S05]  /*1c030*/  @!P0 NANOSLEEP.SYNCS 0x989680 ;  /* 0x009896800000895d */ /* 0x010fea0003900000 */
[----:B------:R-:W4:Y:S02]  /*1c040*/  @!P0 SYNCS.PHASECHK.TRANS64 P0, [R3+URZ], R2 ;  /* 0x00000002030085a7 */ /* 0x000f24000800007f */
[----:B----4-:R-:W-:Y:S05]  /*1c050*/  @!P0 BRA `(.L_x_1647) ;  /* 0xfffffffc00f08947 */ /* 0x010fea000383ffff */
.L_x_1333:
[----:B------:R-:W-:Y:S05]  /*1c060*/  BSYNC B9 ;  /* 0x0000000000097941 */ /* 0x000fea0003800000 */
.L_x_1330:
[----:B------:R-:W-:Y:S05]  /*1c070*/  EXIT ;  /* 0x000000000000794d */ /* 0x000fea0003800000 */
.L_x_1353:
[----:B0-----:R0:W1:Y:S02]  /*1c080*/  SYNCS.PHASECHK.TRANS64.TRYWAIT P6, [R96+URZ+0x32490], R109 ;  /* 0x0324906d600075a7 */ /* 0x00106400080c017f */
[----:B-1----:R-:W-:Y:S05]  /*1c090*/  @!P6 NANOSLEEP.SYNCS 0x989680 ;  /* 0x009896800000e95d */ /* 0x002fea0003900000 */
[----:B------:R-:W1:Y:S02]  /*1c0a0*/  @!P6 SYNCS.PHASECHK.TRANS64 P6, [R96+URZ+0x32490], R109 ;  /* 0x0324906d6000e5a7 */ /* 0x000e6400080c007f */
[----:B-1----:R-:W-:Y:S05]  /*1c0b0*/  @!P6 BRA `(.L_x_1353) ;  /* 0xfffffffc00f0e947 */ /* 0x002fea000383ffff */
[----:B------:R-:W-:Y:S05]  /*1c0c0*/  BRA `(.L_x_1648) ;  /* 0xfffffe7000587947 */ /* 0x000fea000383ffff */
.L_x_1371:
[----:B0-----:R0:W1:Y:S02]  /*1c0d0*/  SYNCS.PHASECHK.TRANS64.TRYWAIT P5, [R96+URZ+0x32490], R109 ;  /* 0x0324906d600075a7 */ /* 0x00106400080a017f */
[----:B-1----:R-:W-:Y:S05]  /*1c0e0*/  @!P5 NANOSLEEP.SYNCS 0x989680 ;  /* 0x009896800000d95d */ /* 0x002fea0003900000 */
[----:B------:R-:W1:Y:S02]  /*1c0f0*/  @!P5 SYNCS.PHASECHK.TRANS64 P5, [R96+URZ+0x32490], R109 ;  /* 0x0324906d6000d5a7 */ /* 0x000e6400080a007f */
[----:B-1----:R-:W-:Y:S05]  /*1c100*/  @!P5 BRA `(.L_x_1371) ;  /* 0xfffffffc00f0d947 */ /* 0x002fea000383ffff */
[----:B------:R-:W-:Y:S05]  /*1c110*/  BRA `(.L_x_1649) ;  /* 0xfffffe8000b47947 */ /* 0x000fea000383ffff */
.L_x_1380:
[----:B0-----:R0:W1:Y:S02]  /*1c120*/  SYNCS.PHASECHK.TRANS64.TRYWAIT P4, [R96+URZ+0x32490], R109 ;  /* 0x0324906d600075a7 */ /* 0x001064000808017f */
[----:B-1----:R-:W-:Y:S05]  /*1c130*/  @!P4 NANOSLEEP.SYNCS 0x989680 ;  /* 0x009896800000c95d */ /* 0x002fea0003900000 */
[----:B------:R-:W1:Y:S02]  /*1c140*/  @!P4 SYNCS.PHASECHK.TRANS64 P4, [R96+URZ+0x32490], R109 ;  /* 0x0324906d6000c5a7 */ /* 0x000e64000808007f */
[----:B-1----:R-:W-:Y:S05]  /*1c150*/  @!P4 BRA `(.L_x_1380) ;  /* 0xfffffffc00f0c947 */ /* 0x002fea000383ffff */
[----:B------:R-:W-:Y:S05]  /*1c160*/  BRA `(.L_x_1650) ;  /* 0xfffffe9000b87947 */ /* 0x000fea000383ffff */
.L_x_1386:
[----:B--2---:R2:W3:Y:S02]  /*1c170*/  SYNCS.PHASECHK.TRANS64.TRYWAIT P3, [R96+URZ+0x324b0], R109 ;  /* 0x0324b06d600075a7 */ /* 0x0044e4000806017f */
[----:B---3--:R-:W-:Y:S05]  /*1c180*/  @!P3 NANOSLEEP.SYNCS 0x989680 ;  /* 0x009896800000b95d */ /* 0x008fea0003900000 */
[----:B------:R-:W3:Y:S02]  /*1c190*/  @!P3 SYNCS.PHASECHK.TRANS64 P3, [R96+URZ+0x324b0], R109 ;  /* 0x0324b06d6000b5a7 */ /* 0x000ee4000806007f */
[----:B---3--:R-:W-:Y:S05]  /*1c1a0*/  @!P3 BRA `(.L_x_1386) ;  /* 0xfffffffc00f0b947 */ /* 0x008fea000383ffff */
[----:B------:R-:W-:Y:S05]  /*1c1b0*/  BRA `(.L_x_1651) ;  /* 0xfffffe9400487947 */ /* 0x000fea000383ffff */
.L_x_1396:
[----:B------:R-:W-:Y:S01]  /*1c1c0*/  BSSY B0, `(.L_x_1652) ;  /* 0x0000007000007945 */ /* 0x000fe20003800000 */
[----:B------:R-:W-:Y:S02]  /*1c1d0*/  IMAD.MOV.U32 R12, RZ, RZ, RZ ;  /* 0x000000ffff0c7224 */ /* 0x000fe400078e00ff */
[----:B------:R-:W-:Y:S02]  /*1c1e0*/  IMAD.MOV.U32 R11, RZ, RZ, 0x1f ;  /* 0x0000001fff0b7424 */ /* 0x000fe400078e00ff */
[----:B------:R-:W-:-:S07]  /*1c1f0*/  IMAD.MOV.U32 R15, RZ, RZ, -0x1 ;  /* 0xffffffffff0f7424 */ /* 0x000fce00078e00ff */
[----:B-----5:R-:W-:Y:S05]  /*1c200*/  WARPSYNC.COLLECTIVE R15, `(.L_x_1653) ;  /* 0x000000000f087348 */ /* 0x020fea0003c00000 */
[----:B------:R0:W1:Y:S02]  /*1c210*/  SHFL.IDX P6, R14, R13, R12, R11 ;  /* 0x0000000c0d0e7389 */ /* 0x00006400000c000b */
[----:B01---5:R-:W-:Y:S01]  /*1c220*/  ENDCOLLECTIVE ;  /* 0x000000000000791b */ /* 0x023fe20003800000 */
.L_x_1653:
[----:B------:R-:W-:Y:S05]  /*1c230*/  BSYNC B0 ;  /* 0x0000000000007941 */ /* 0x000fea0003800000 */
.L_x_1652:
[----:B------:R-:W-:Y:S05]  /*1c240*/  BRA `(.L_x_1654) ;  /* 0xfffffea000907947 */ /* 0x000fea000383ffff */
.L_x_1408:
        /* <DEDUP_REMOVED lines=8> */
.L_x_1656:
[----:B------:R-:W-:Y:S05]  /*1c2d0*/  BSYNC B1 ;  /* 0x0000000000017941 */ /* 0x000fea0003800000 */
.L_x_1655:
        /* <DEDUP_REMOVED lines=8> */
.L_x_1657:
[----:B------:R-:W-:Y:S02]  /*1c360*/  IMAD.MOV.U32 R13, RZ, RZ, R25 ;  /* 0x000000ffff0d7224 */ /* 0x000fe400078e0019 */
[----:B------:R-:W-:-:S07]  /*1c370*/  IMAD.MOV.U32 R20, RZ, RZ, R14 ;  /* 0x000000ffff147224 */ /* 0x000fce00078e000e */
[----:B------:R-:W-:Y:S05]  /*1c380*/  WARPSYNC.COLLECTIVE R15, `(.L_x_1658) ;  /* 0x000000000f087348 */ /* 0x000fea0003c00000 */
[----:B------:R0:W1:Y:S02]  /*1c390*/  SHFL.IDX P6, R14, R13, R12, R11 ;  /* 0x0000000c0d0e7389 */ /* 0x00006400000c000b */
[----:B01----:R-:W-:Y:S01]  /*1c3a0*/  ENDCOLLECTIVE ;  /* 0x000000000000791b */ /* 0x003fe20003800000 */
.L_x_1658:
[----:B------:R-:W-:Y:S02]  /*1c3b0*/  IMAD.MOV.U32 R13, RZ, RZ, R26 ;  /* 0x000000ffff0d7224 */ /* 0x000fe400078e001a */
[----:B------:R-:W-:-:S07]  /*1c3c0*/  IMAD.MOV.U32 R25, RZ, RZ, R14 ;  /* 0x000000ffff197224 */ /* 0x000fce00078e000e */
[----:B------:R-:W-:Y:S05]  /*1c3d0*/  WARPSYNC.COLLECTIVE R15, `(.L_x_1659) ;  /* 0x000000000f087348 */ /* 0x000fea0003c00000 */
[----:B------:R0:W1:Y:S02]  /*1c3e0*/  SHFL.IDX P6, R14, R13, R12, R11 ;  /* 0x0000000c0d0e7389 */ /* 0x00006400000c000b */
[----:B01----:R-:W-:Y:S01]  /*1c3f0*/  ENDCOLLECTIVE ;  /* 0x000000000000791b */ /* 0x003fe20003800000 */
.L_x_1659:
[----:B------:R-:W-:Y:S01]  /*1c400*/  IMAD.MOV.U32 R26, RZ, RZ, R14 ;  /* 0x000000ffff1a7224 */ /* 0x000fe200078e000e */
[----:B------:R-:W-:Y:S06]  /*1c410*/  BRA `(.L_x_1660) ;  /* 0xfffffea400a47947 */ /* 0x000fec000383ffff */
.L_x_1412:
[----:B0-----:R0:W1:Y:S02]  /*1c420*/  SYNCS.PHASECHK.TRANS64.TRYWAIT P0, [R18+URZ+0x32400], R29 ;  /* 0x0324001d120075a7 */ /* 0x001064000800017f */
[----:B-1----:R-:W-:Y:S05]  /*1c430*/  @!P0 NANOSLEEP.SYNCS 0x989680 ;  /* 0x009896800000895d */ /* 0x002fea0003900000 */
[----:B------:R-:W1:Y:S02]  /*1c440*/  @!P0 SYNCS.PHASECHK.TRANS64 P0, [R18+URZ+0x32400], R29 ;  /* 0x0324001d120085a7 */ /* 0x000e64000800007f */
[----:B-1----:R-:W-:Y:S05]  /*1c450*/  @!P0 BRA `(.L_x_1412) ;  /* 0xfffffffc00f08947 */ /* 0x002fea000383ffff */
[----:B------:R-:W-:Y:S05]  /*1c460*/  BRA `(.L_x_1661) ;  /* 0xfffffea800c87947 */ /* 0x000fea000383ffff */
.L_x_1420:
        /* <DEDUP_REMOVED lines=8> */
.L_x_1663:
[----:B------:R-:W-:Y:S05]  /*1c4f0*/  BSYNC B1 ;  /* 0x0000000000017941 */ /* 0x000fea0003800000 */
.L_x_1662:
        /* <DEDUP_REMOVED lines=8> */
.L_x_1664:
[----:B------:R-:W-:Y:S02]  /*1c580*/  IMAD.MOV.U32 R13, RZ, RZ, R25 ;  /* 0x000000ffff0d7224 */ /* 0x000fe400078e0019 */
[----:B------:R-:W-:-:S07]  /*1c590*/  IMAD.MOV.U32 R20, RZ, RZ, R14 ;  /* 0x000000ffff147224 */ /* 0x000fce00078e000e */
[----:B------:R-:W-:Y:S05]  /*1c5a0*/  WARPSYNC.COLLECTIVE R15, `(.L_x_1665) ;  /* 0x000000000f087348 */ /* 0x000fea0003c00000 */
[----:B------:R0:W1:Y:S02]  /*1c5b0*/  SHFL.IDX P6, R14, R13, R12, R11 ;  /* 0x0000000c0d0e7389 */ /* 0x00006400000c000b */
[----:B01----:R-:W-:Y:S01]  /*1c5c0*/  ENDCOLLECTIVE ;  /* 0x000000000000791b */ /* 0x003fe20003800000 */
.L_x_1665:
[----:B------:R-:W-:Y:S02]  /*1c5d0*/  IMAD.MOV.U32 R13, RZ, RZ, R26 ;  /* 0x000000ffff0d7224 */ /* 0x000fe400078e001a */
[----:B------:R-:W-:-:S07]  /*1c5e0*/  IMAD.MOV.U32 R21, RZ, RZ, R14 ;  /* 0x000000ffff157224 */ /* 0x000fce00078e000e */
[----:B------:R-:W-:Y:S05]  /*1c5f0*/  WARPSYNC.COLLECTIVE R15, `(.L_x_1666) ;  /* 0x000000000f087348 */ /* 0x000fea0003c00000 */
[----:B------:R0:W1:Y:S02]  /*1c600*/  SHFL.IDX P6, R14, R13, R12, R11 ;  /* 0x0000000c0d0e7389 */ /* 0x00006400000c000b */
[----:B01----:R-:W-:Y:S01]  /*1c610*/  ENDCOLLECTIVE ;  /* 0x000000000000791b */ /* 0x003fe20003800000 */
.L_x_1666:
[----:B------:R-:W-:Y:S05]  /*1c620*/  BRA `(.L_x_1667) ;  /* 0xfffffeb400287947 */ /* 0x000fea000383ffff */
.L_x_1424:
[----:B0-----:R0:W1:Y:S02]  /*1c630*/  SYNCS.PHASECHK.TRANS64.TRYWAIT P1, [R18+URZ+0x32400], R27 ;  /* 0x0324001b120075a7 */ /* 0x001064000802017f */
[----:B-1----:R-:W-:Y:S05]  /*1c640*/  @!P1 NANOSLEEP.SYNCS 0x989680 ;  /* 0x009896800000995d */ /* 0x002fea0003900000 */
[----:B------:R-:W1:Y:S02]  /*1c650*/  @!P1 SYNCS.PHASECHK.TRANS64 P1, [R18+URZ+0x32400], R27 ;  /* 0x0324001b120095a7 */ /* 0x000e64000802007f */
[----:B-1----:R-:W-:Y:S05]  /*1c660*/  @!P1 BRA `(.L_x_1424) ;  /* 0xfffffffc00f09947 */ /* 0x002fea000383ffff */
[----:B------:R-:W-:Y:S05]  /*1c670*/  BRA `(.L_x_1668) ;  /* 0xfffffeb800087947 */ /* 0x000fea000383ffff */
.L_x_1430:
[----:B-1----:R1:W2:Y:S02]  /*1c680*/  SYNCS.PHASECHK.TRANS64.TRYWAIT P1, [R3+URZ+0x32430], R8 ;  /* 0x03243008030075a7 */ /* 0x0022a4000802017f */
[----:B--2---:R-:W-:Y:S05]  /*1c690*/  @!P1 NANOSLEEP.SYNCS 0x989680 ;  /* 0x009896800000995d */ /* 0x004fea0003900000 */
[----:B------:R-:W2:Y:S02]  /*1c6a0*/  @!P1 SYNCS.PHASECHK.TRANS64 P1, [R3+URZ+0x32430], R8 ;  /* 0x03243008030095a7 */ /* 0x000ea4000802007f */
[----:B--2---:R-:W-:Y:S05]  /*1c6b0*/  @!P1 BRA `(.L_x_1430) ;  /* 0xfffffffc00f09947 */ /* 0x004fea000383ffff */
[----:B------:R-:W-:Y:S05]  /*1c6c0*/  BRA `(.L_x_1429) ;  /* 0xfffffec400307947 */ /* 0x000fea000383ffff */
.L_x_1432:
[----:B--2---:R2:W3:Y:S02]  /*1c6d0*/  SYNCS.PHASECHK.TRANS64.TRYWAIT P1, [R18+URZ+0x32410], R5 ;  /* 0x03241005120075a7 */ /* 0x0044e4000802017f */
[----:B---3--:R-:W-:Y:S05]  /*1c6e0*/  @!P1 NANOSLEEP.SYNCS 0x989680 ;  /* 0x009896800000995d */ /* 0x008fea0003900000 */
[----:B------:R-:W3:Y:S02]  /*1c6f0*/  @!P1 SYNCS.PHASECHK.TRANS64 P1, [R18+URZ+0x32410], R5 ;  /* 0x03241005120095a7 */ /* 0x000ee4000802007f */
[----:B---3--:R-:W-:Y:S05]  /*1c700*/  @!P1 BRA `(.L_x_1432) ;  /* 0xfffffffc00f09947 */ /* 0x008fea000383ffff */
[----:B------:R-:W-:Y:S05]  /*1c710*/  BRA `(.L_x_1669) ;  /* 0xfffffec400d87947 */ /* 0x000fea000383ffff */
.L_x_1437:
[----:B----4-:R4:W0:Y:S02]  /*1c720*/  SYNCS.PHASECHK.TRANS64.TRYWAIT P2, [R3+URZ+0x32450], R8 ;  /* 0x03245008030075a7 */ /* 0x010824000804017f */
[----:B0-----:R-:W-:Y:S05]  /*1c730*/  @!P2 NANOSLEEP.SYNCS 0x989680 ;  /* 0x009896800000a95d */ /* 0x001fea0003900000 */
[----:B------:R-:W0:Y:S02]  /*1c740*/  @!P2 SYNCS.PHASECHK.TRANS64 P2, [R3+URZ+0x32450], R8 ;  /* 0x032450080300a5a7 */ /* 0x000e24000804007f */
[----:B0-----:R-:W-:Y:S05]  /*1c750*/  @!P2 BRA `(.L_x_1437) ;  /* 0xfffffffc00f0a947 */ /* 0x001fea000383ffff */
[----:B------:R-:W-:Y:S05]  /*1c760*/  BRA `(.L_x_1436) ;  /* 0xfffffec400f87947 */ /* 0x000fea000383ffff */
.L_x_1442:
[----:B-1----:R1:W2:Y:S02]  /*1c770*/  SYNCS.PHASECHK.TRANS64.TRYWAIT P3, [R4+URZ+0x32430], R0 ;  /* 0x03243000040075a7 */ /* 0x0022a4000806017f */
[----:B--2---:R-:W-:Y:S05]  /*1c780*/  @!P3 NANOSLEEP.SYNCS 0x989680 ;  /* 0x009896800000b95d */ /* 0x004fea0003900000 */
[----:B------:R-:W2:Y:S02]  /*1c790*/  @!P3 SYNCS.PHASECHK.TRANS64 P3, [R4+URZ+0x32430], R0 ;  /* 0x032430000400b5a7 */ /* 0x000ea4000806007f */
[----:B--2---:R-:W-:Y:S05]  /*1c7a0*/  @!P3 BRA `(.L_x_1442) ;  /* 0xfffffffc00f0b947 */ /* 0x004fea000383ffff */
[----:B------:R-:W-:Y:S05]  /*1c7b0*/  BRA `(.L_x_1441) ;  /* 0xfffffeec00207947 */ /* 0x000fea000383ffff */
.L_x_1447:
[----:B---3--:R3:W4:Y:S02]  /*1c7c0*/  SYNCS.PHASECHK.TRANS64.TRYWAIT P3, [R4+URZ+0x32450], R0 ;  /* 0x03245000040075a7 */ /* 0x008724000806017f */
[----:B----4-:R-:W-:Y:S05]  /*1c7d0*/  @!P3 NANOSLEEP.SYNCS 0x989680 ;  /* 0x009896800000b95d */ /* 0x010fea0003900000 */
[----:B------:R-:W4:Y:S02]  /*1c7e0*/  @!P3 SYNCS.PHASECHK.TRANS64 P3, [R4+URZ+0x32450], R0 ;  /* 0x032450000400b5a7 */ /* 0x000f24000806007f */
[----:B----4-:R-:W-:Y:S05]  /*1c7f0*/  @!P3 BRA `(.L_x_1447) ;  /* 0xfffffffc00f0b947 */ /* 0x010fea000383ffff */
[----:B------:R-:W-:Y:S05]  /*1c800*/  BRA `(.L_x_1446) ;  /* 0xfffffeec00bc7947 */ /* 0x000fea000383ffff */
.L_x_1453:
[----:B------:R-:W-:Y:S02]  /*1c810*/  IMAD.MOV.U32 R13, RZ, RZ, R21 ;  /* 0x000000ffff0d7224 */ /* 0x000fe400078e0015 */
[----:B------:R-:W-:Y:S02]  /*1c820*/  IMAD.MOV.U32 R12, RZ, RZ, RZ ;  /* 0x000000ffff0c7224 */ /* 0x000fe400078e00ff */
[----:B------:R-:W-:Y:S02]  /*1c830*/  IMAD.MOV.U32 R11, RZ, RZ, 0x181f ;  /* 0x0000181fff0b7424 */ /* 0x000fe400078e00ff */
[----:B------:R-:W-:-:S07]  /*1c840*/  IMAD.MOV.U32 R15, RZ, RZ, -0x1 ;  /* 0xffffffffff0f7424 */ /* 0x000fce00078e00ff */
[----:B-----5:R-:W-:Y:S05]  /*1c850*/  WARPSYNC.COLLECTIVE R15, `(.L_x_1670) ;  /* 0x000000000f087348 */ /* 0x020fea0003c00000 */
[----:B------:R0:W1:Y:S02]  /*1c860*/  SHFL.IDX P6, R14, R13, R12, R11 ;  /* 0x0000000c0d0e7389 */ /* 0x00006400000c000b */
[----:B01---5:R-:W-:Y:S01]  /*1c870*/  ENDCOLLECTIVE ;  /* 0x000000000000791b */ /* 0x023fe20003800000 */
.L_x_1670:
[----:B------:R-:W-:Y:S02]  /*1c880*/  IMAD.MOV.U32 R13, RZ, RZ, R3 ;  /* 0x000000ffff0d7224 */ /* 0x000fe400078e0003 */
[----:B------:R-:W-:-:S07]  /*1c890*/  IMAD.MOV.U32 R20, RZ, RZ, R14 ;  /* 0x000000ffff147224 */ /* 0x000fce00078e000e */
[----:B------:R-:W-:Y:S05]  /*1c8a0*/  WARPSYNC.COLLECTIVE R15, `(.L_x_1671) ;  /* 0x000000000f087348 */ /* 0x000fea0003c00000 */
[----:B------:R0:W1:Y:S02]  /*1c8b0*/  SHFL.IDX P6, R14, R13, R12, R11 ;  /* 0x0000000c0d0e7389 */ /* 0x00006400000c000b */
[----:B01----:R-:W-:Y:S01]  /*1c8c0*/  ENDCOLLECTIVE ;  /* 0x000000000000791b */ /* 0x003fe20003800000 */
.L_x_1671:
[----:B------:R-:W-:Y:S05]  /*1c8d0*/  BRA `(.L_x_1672) ;  /* 0xffffff3400fc7947 */ /* 0x000fea000383ffff */
.L_x_1456:
        /* <DEDUP_REMOVED lines=8> */
.L_x_1674:
[----:B------:R-:W-:Y:S05]  /*1c960*/  BSYNC B1 ;  /* 0x0000000000017941 */ /* 0x000fea0003800000 */
.L_x_1673:
        /* <DEDUP_REMOVED lines=8> */
.L_x_1675:
[----:B------:R-:W-:Y:S05]  /*1c9f0*/  BRA `(.L_x_1676) ;  /* 0xffffff3800387947 */ /* 0x000fea000383ffff */
.L_x_1459:
        /* <DEDUP_REMOVED lines=8> */
.L_x_1678:
[----:B------:R-:W-:Y:S05]  /*1ca80*/  BSYNC B1 ;  /* 0x0000000000017941 */ /* 0x000fea0003800000 */
.L_x_1677:
        /* <DEDUP_REMOVED lines=8> */
.L_x_1679:
[----:B------:R-:W-:Y:S05]  /*1cb10*/  BRA `(.L_x_1680) ;  /* 0xffffff3800647947 */ /* 0x000fea000383ffff */
.L_x_1462:
        /* <DEDUP_REMOVED lines=8> */
.L_x_1682:
[----:B------:R-:W-:Y:S05]  /*1cba0*/  BSYNC B1 ;  /* 0x0000000000017941 */ /* 0x000fea0003800000 */
.L_x_1681:
        /* <DEDUP_REMOVED lines=8> */
.L_x_1683:
[----:B------:R-:W-:Y:S05]  /*1cc30*/  BRA `(.L_x_1684) ;  /* 0xffffff3800907947 */ /* 0x000fea000383ffff */
.L_x_1464:
[----:B------:R-:W-:Y:S02]  /*1cc40*/  IMAD.MOV.U32 R13, RZ, RZ, R8 ;  /* 0x000000ffff0d7224 */ /* 0x000fe400078e0008 */
[----:B------:R-:W-:Y:S02]  /*1cc50*/  IMAD.MOV.U32 R12, RZ, RZ, RZ ;  /* 0x000000ffff0c7224 */ /* 0x000fe400078e00ff */
[----:B------:R-:W-:Y:S02]  /*1cc60*/  IMAD.MOV.U32 R11, RZ, RZ, 0x1c1f ;  /* 0x00001c1fff0b7424 */ /* 0x000fe400078e00ff */
[----:B------:R-:W-:-:S07]  /*1cc70*/  IMAD.MOV.U32 R15, RZ, RZ, -0x1 ;  /* 0xffffffffff0f7424 */ /* 0x000fce00078e00ff */
[----:B------:R-:W-:Y:S05]  /*1cc80*/  WARPSYNC.COLLECTIVE R15, `(.L_x_1685) ;  /* 0x000000000f087348 */ /* 0x000fea0003c00000 */
[----:B------:R0:W1:Y:S02]  /*1cc90*/  SHFL.IDX P6, R14, R13, R12, R11 ;  /* 0x0000000c0d0e7389 */ /* 0x00006400000c000b */
[----:B01----:R-:W-:Y:S01]  /*1cca0*/  ENDCOLLECTIVE ;  /* 0x000000000000791b */ /* 0x003fe20003800000 */
.L_x_1685:
[----:B------:R-:W-:Y:S02]  /*1ccb0*/  IMAD.MOV.U32 R13, RZ, RZ, R3 ;  /* 0x000000ffff0d7224 */ /* 0x000fe400078e0003 */
[----:B------:R-:W-:-:S07]  /*1ccc0*/  IMAD.MOV.U32 R21, RZ, RZ, R14 ;  /* 0x000000ffff157224 */ /* 0x000fce00078e000e */
[----:B------:R-:W-:Y:S05]  /*1ccd0*/  WARPSYNC.COLLECTIVE R15, `(.L_x_1686) ;  /* 0x000000000f087348 */ /* 0x000fea0003c00000 */
[----:B------:R0:W1:Y:S02]  /*1cce0*/  SHFL.IDX P6, R14, R13, R12, R11 ;  /* 0x0000000c0d0e7389 */ /* 0x00006400000c000b */
[----:B01----:R-:W-:Y:S01]  /*1ccf0*/  ENDCOLLECTIVE ;  /* 0x000000000000791b */ /* 0x003fe20003800000 */
.L_x_1686:
[----:B------:R-:W-:Y:S01]  /*1cd00*/  IMAD.MOV.U32 R12, RZ, RZ, R14 ;  /* 0x000000ffff0c7224 */ /* 0x000fe200078e000e */
[----:B------:R-:W-:Y:S06]  /*1cd10*/  BRA `(.L_x_1687) ;  /* 0xffffff3c00747947 */ /* 0x000fec000383ffff */
.L_x_1467:
[----:B------:R-:W-:Y:S01]  /*1cd20*/  BSSY B1, `(.L_x_1688) ;  /* 0x0000008000017945 */ /* 0x000fe20003800000 */
[----:B---3--:R-:W-:Y:S02]  /*1cd30*/  IMAD.MOV.U32 R13, RZ, RZ, R8 ;  /* 0x000000ffff0d7224 */ /* 0x008fe400078e0008 */
[----:B--2---:R-:W-:Y:S02]  /*1cd40*/  IMAD.MOV.U32 R12, RZ, RZ, 0x1 ;  /* 0x00000001ff0c7424 */ /* 0x004fe400078e00ff */
[----:B------:R-:W-:Y:S02]  /*1cd50*/  IMAD.MOV.U32 R11, RZ, RZ, 0x1c1f ;  /* 0x00001c1fff0b7424 */ /* 0x000fe400078e00ff */
[----:B------:R-:W-:-:S07]  /*1cd60*/  IMAD.MOV.U32 R15, RZ, RZ, -0x1 ;  /* 0xffffffffff0f7424 */ /* 0x000fce00078e00ff */
[----:B01----:R-:W-:Y:S05]  /*1cd70*/  WARPSYNC.COLLECTIVE R15, `(.L_x_1689) ;  /* 0x000000000f087348 */ /* 0x003fea0003c00000 */
[----:B------:R2:W3:Y:S02]  /*1cd80*/  SHFL.IDX P6, R14, R13, R12, R11 ;  /* 0x0000000c0d0e7389 */ /* 0x0004e400000c000b */
[----:B0123--:R-:W-:Y:S01]  /*1cd90*/  ENDCOLLECTIVE ;  /* 0x000000000000791b */ /* 0x00ffe20003800000 */
.L_x_1689:
[----:B------:R-:W-:Y:S05]  /*1cda0*/  BSYNC B1 ;  /* 0x0000000000017941 */ /* 0x000fea0003800000 */
.L_x_1688:
        /* <DEDUP_REMOVED lines=8> */
.L_x_1690:
[----:B------:R-:W-:Y:S01]  /*1ce30*/  IMAD.MOV.U32 R3, RZ, RZ, R14 ;  /* 0x000000ffff037224 */ /* 0x000fe200078e000e */
[----:B------:R-:W-:Y:S06]  /*1ce40*/  BRA `(.L_x_1691) ;  /* 0xffffff48009c7947 */ /* 0x000fec000383ffff */
.L_x_1471:
[----:B------:R-:W-:Y:S02]  /*1ce50*/  IMAD.MOV.U32 R13, RZ, RZ, R4 ;  /* 0x000000ffff0d7224 */ /* 0x000fe400078e0004 */
[----:B------:R-:W-:Y:S02]  /*1ce60*/  IMAD.MOV.U32 R12, RZ, RZ, RZ ;  /* 0x000000ffff0c7224 */ /* 0x000fe400078e00ff */
[----:B------:R-:W-:Y:S02]  /*1ce70*/  IMAD.MOV.U32 R11, RZ, RZ, 0x181f ;  /* 0x0000181fff0b7424 */ /* 0x000fe400078e00ff */
[----:B------:R-:W-:-:S07]  /*1ce80*/  IMAD.MOV.U32 R15, RZ, RZ, -0x1 ;  /* 0xffffffffff0f7424 */ /* 0x000fce00078e00ff */
[----:B01----:R-:W-:Y:S05]  /*1ce90*/  WARPSYNC.COLLECTIVE R15, `(.L_x_1692) ;  /* 0x000000000f087348 */ /* 0x003fea0003c00000 */
[----:B------:R2:W3:Y:S02]  /*1cea0*/  SHFL.IDX P6, R14, R13, R12, R11 ;  /* 0x0000000c0d0e7389 */ /* 0x0004e400000c000b */
[----:B0123--:R-:W-:Y:S01]  /*1ceb0*/  ENDCOLLECTIVE ;  /* 0x000000000000791b */ /* 0x00ffe20003800000 */
.L_x_1692:
[----:B------:R-:W-:Y:S02]  /*1cec0*/  IMAD.MOV.U32 R13, RZ, RZ, R3 ;  /* 0x000000ffff0d7224 */ /* 0x000fe400078e0003 */
[----:B------:R-:W-:-:S07]  /*1ced0*/  IMAD.MOV.U32 R0, RZ, RZ, R14 ;  /* 0x000000ffff007224 */ /* 0x000fce00078e000e */
[----:B------:R-:W-:Y:S05]  /*1cee0*/  WARPSYNC.COLLECTIVE R15, `(.L_x_1693) ;  /* 0x000000000f087348 */ /* 0x000fea0003c00000 */
[----:B------:R0:W1:Y:S02]  /*1cef0*/  SHFL.IDX P6, R14, R13, R12, R11 ;  /* 0x0000000c0d0e7389 */ /* 0x00006400000c000b */
[----:B01----:R-:W-:Y:S01]  /*1cf00*/  ENDCOLLECTIVE ;  /* 0x000000000000791b */ /* 0x003fe20003800000 */
.L_x_1693:
[----:B------:R-:W-:Y:S05]  /*1cf10*/  BRA `(.L_x_1694) ;  /* 0xffffff5c00e47947 */ /* 0x000fea000383ffff */
.L_x_1474:
        /* <DEDUP_REMOVED lines=8> */
.L_x_1696:
[----:B------:R-:W-:Y:S05]  /*1cfa0*/  BSYNC B1 ;  /* 0x0000000000017941 */ /* 0x000fea0003800000 */
.L_x_1695:
        /* <DEDUP_REMOVED lines=8> */
.L_x_1697:
[----:B------:R-:W-:Y:S05]  /*1d030*/  BRA `(.L_x_1698) ;  /* 0xffffff6000147947 */ /* 0x000fea000383ffff */
.L_x_1477:
        /* <DEDUP_REMOVED lines=8> */
.L_x_1700:
[----:B------:R-:W-:Y:S05]  /*1d0c0*/  BSYNC B1 ;  /* 0x0000000000017941 */ /* 0x000fea0003800000 */
.L_x_1699:
        /* <DEDUP_REMOVED lines=8> */
.L_x_1701:
[----:B------:R-:W-:Y:S05]  /*1d150*/  BRA `(.L_x_1702) ;  /* 0xffffff6000407947 */ /* 0x000fea000383ffff */
.L_x_1480:
        /* <DEDUP_REMOVED lines=8> */
.L_x_1704:
[----:B------:R-:W-:Y:S05]  /*1d1e0*/  BSYNC B1 ;  /* 0x0000000000017941 */ /* 0x000fea0003800000 */
.L_x_1703:
        /* <DEDUP_REMOVED lines=8> */
.L_x_1705:
[----:B------:R-:W-:Y:S05]  /*1d270*/  BRA `(.L_x_1706) ;  /* 0xffffff60006c7947 */ /* 0x000fea000383ffff */
.L_x_1497:
        /* <DEDUP_REMOVED lines=11> */
.L_x_1708:
[----:B------:R-:W-:Y:S05]  /*1d330*/  BSYNC B1 ;  /* 0x0000000000017941 */ /* 0x000fea0003800000 */
.L_x_1707:
[----:B------:R-:W-:Y:S05]  /*1d340*/  BRA `(.L_x_1709) ;  /* 0xffffff7800a47947 */ /* 0x000fea000383ffff */
.L_x_1499:
[----:B------:R-:W-:Y:S01]  /*1d350*/  BSSY B1, `(.L_x_1710) ;  /* 0x0000006000017945 */ /* 0x000fe20003800000 */
[----:B------:R-:W-:-:S07]  /*1d360*/  IMAD.MOV.U32 R15, RZ, RZ, -0x1 ;  /* 0xffffffffff0f7424 */ /* 0x000fce00078e00ff */
[----:B0-----:R-:W-:Y:S05]  /*1d370*/  WARPSYNC.COLLECTIVE R15, `(.L_x_1711) ;  /* 0x000000000f0c7348 */ /* 0x001fea0003c00000 */
[----:B------:R-:W-:Y:S02]  /*1d380*/  ELECT P6, UR62, PT ;  /* 0x00000000003e782f */ /* 0x000fe400038c0000 */
[----:B------:R-:W-:Y:S01]  /*1d390*/  MOV R14, UR62 ;  /* 0x0000003e000e7c02 */ /* 0x000fe20008000f00 */
[----:B0-----:R-:W-:Y:S10]  /*1d3a0*/  ENDCOLLECTIVE ;  /* 0x000000000000791b */ /* 0x001ff40003800000 */
.L_x_1711:
[----:B------:R-:W-:Y:S05]  /*1d3b0*/  BSYNC B1 ;  /* 0x0000000000017941 */ /* 0x000fea0003800000 */
.L_x_1710:
[----:B------:R-:W-:Y:S05]  /*1d3c0*/  BRA `(.L_x_1498) ;  /* 0xffffff78009c7947 */ /* 0x000fea000383ffff */
.L_x_1501:
[----:B0-----:R0:W1:Y:S02]  /*1d3d0*/  SYNCS.PHASECHK.TRANS64.TRYWAIT P0, [R18+URZ+0x32420], R3 ;  /* 0x03242003120075a7 */ /* 0x001064000800017f */
[----:B-1----:R-:W-:Y:S05]  /*1d3e0*/  @!P0 NANOSLEEP.SYNCS 0x989680 ;  /* 0x009896800000895d */ /* 0x002fea0003900000 */
[----:B------:R-:W1:Y:S02]  /*1d3f0*/  @!P0 SYNCS.PHASECHK.TRANS64 P0, [R18+URZ+0x32420], R3 ;  /* 0x03242003120085a7 */ /* 0x000e64000800007f */
[----:B-1----:R-:W-:Y:S05]  /*1d400*/  @!P0 BRA `(.L_x_1501) ;  /* 0xfffffffc00f08947 */ /* 0x002fea000383ffff */
[----:B------:R-:W-:Y:S05]  /*1d410*/  BRA `(.L_x_1712) ;  /* 0xffffff7800ac7947 */ /* 0x000fea000383ffff */
.L_x_1505:
[----:B0-----:R0:W1:Y:S02]  /*1d420*/  SYNCS.PHASECHK.TRANS64.TRYWAIT P0, [R3+URZ+0x324a0], R8 ;  /* 0x0324a008030075a7 */ /* 0x001064000800017f */
[----:B-1----:R-:W-:Y:S05]  /*1d430*/  @!P0 NANOSLEEP.SYNCS 0x989680 ;  /* 0x009896800000895d */ /* 0x002fea0003900000 */
[----:B------:R-:W1:Y:S02]  /*1d440*/  @!P0 SYNCS.PHASECHK.TRANS64 P0, [R3+URZ+0x324a0], R8 ;  /* 0x0324a008030085a7 */ /* 0x000e64000800007f */
[----:B-1----:R-:W-:Y:S05]  /*1d450*/  @!P0 BRA `(.L_x_1505) ;  /* 0xfffffffc00f08947 */ /* 0x002fea000383ffff */
[----:B------:R-:W-:Y:S05]  /*1d460*/  BRA `(.L_x_1713) ;  /* 0xffffff7800cc7947 */ /* 0x000fea000383ffff */
.L_x_1510:
[----:B-1----:R1:W2:Y:S02]  /*1d470*/  SYNCS.PHASECHK.TRANS64.TRYWAIT P0, [R3+URZ+0x324c0], R8 ;  /* 0x0324c008030075a7 */ /* 0x0022a4000800017f */
[----:B--2---:R-:W-:Y:S05]  /*1d480*/  @!P0 NANOSLEEP.SYNCS 0x989680 ;  /* 0x009896800000895d */ /* 0x004fea0003900000 */
[----:B------:R-:W2:Y:S02]  /*1d490*/  @!P0 SYNCS.PHASECHK.TRANS64 P0, [R3+URZ+0x324c0], R8 ;  /* 0x0324c008030085a7 */ /* 0x000ea4000800007f */
[----:B--2---:R-:W-:Y:S05]  /*1d4a0*/  @!P0 BRA `(.L_x_1510) ;  /* 0xfffffffc00f08947 */ /* 0x004fea000383ffff */
[----:B------:R-:W-:Y:S05]  /*1d4b0*/  BRA `(.L_x_1714) ;  /* 0xffffff7c004c7947 */ /* 0x000fea000383ffff */
.L_x_1520:
[----:B0-----:R0:W1:Y:S02]  /*1d4c0*/  SYNCS.PHASECHK.TRANS64.TRYWAIT P2, [R4+URZ+0x324a0], R5 ;  /* 0x0324a005040075a7 */ /* 0x001064000804017f */
[----:B-1----:R-:W-:Y:S05]  /*1d4d0*/  @!P2 NANOSLEEP.SYNCS 0x989680 ;  /* 0x009896800000a95d */ /* 0x002fea0003900000 */
[----:B------:R-:W1:Y:S02]  /*1d4e0*/  @!P2 SYNCS.PHASECHK.TRANS64 P2, [R4+URZ+0x324a0], R5 ;  /* 0x0324a0050400a5a7 */ /* 0x000e64000804007f */
[----:B-1----:R-:W-:Y:S05]  /*1d4f0*/  @!P2 BRA `(.L_x_1520) ;  /* 0xfffffffc00f0a947 */ /* 0x002fea000383ffff */
[----:B------:R-:W-:Y:S05]  /*1d500*/  BRA `(.L_x_1715) ;  /* 0xffffff8000dc7947 */ /* 0x000fea000383ffff */
.L_x_1525:
[----:B-1----:R1:W2:Y:S02]  /*1d510*/  SYNCS.PHASECHK.TRANS64.TRYWAIT P2, [R4+URZ+0x324c0], R5 ;  /* 0x0324c005040075a7 */ /* 0x0022a4000804017f */
[----:B--2---:R-:W-:Y:S05]  /*1d520*/  @!P2 NANOSLEEP.SYNCS 0x989680 ;  /* 0x009896800000a95d */ /* 0x004fea0003900000 */
[----:B------:R-:W2:Y:S02]  /*1d530*/  @!P2 SYNCS.PHASECHK.TRANS64 P2, [R4+URZ+0x324c0], R5 ;  /* 0x0324c0050400a5a7 */ /* 0x000ea4000804007f */
[----:B--2---:R-:W-:Y:S05]  /*1d540*/  @!P2 BRA `(.L_x_1525) ;  /* 0xfffffffc00f0a947 */ /* 0x004fea000383ffff */
[----:B------:R-:W-:Y:S05]  /*1d550*/  BRA `(.L_x_1716) ;  /* 0xffffff8400587947 */ /* 0x000fea000383ffff */
.L_x_1543:
        /* <DEDUP_REMOVED lines=11> */
.L_x_1718:
[----:B------:R-:W-:Y:S05]  /*1d610*/  BSYNC B0 ;  /* 0x0000000000007941 */ /* 0x000fea0003800000 */
.L_x_1717:
[----:B------:R-:W-:Y:S05]  /*1d620*/  BRA `(.L_x_1719) ;  /* 0xffffff9000d87947 */ /* 0x000fea000383ffff */
.L_x_1545:
[----:B------:R-:W-:Y:S01]  /*1d630*/  BSSY B0, `(.L_x_1720) ;  /* 0x0000006000007945 */ /* 0x000fe20003800000 */
[----:B------:R-:W-:-:S07]  /*1d640*/  IMAD.MOV.U32 R15, RZ, RZ, -0x1 ;  /* 0xffffffffff0f7424 */ /* 0x000fce00078e00ff */
[----:B0-----:R-:W-:Y:S05]  /*1d650*/  WARPSYNC.COLLECTIVE R15, `(.L_x_1721) ;  /* 0x000000000f0c7348 */ /* 0x001fea0003c00000 */
[----:B------:R-:W-:Y:S02]  /*1d660*/  ELECT P6, UR62, PT ;  /* 0x00000000003e782f */ /* 0x000fe400038c0000 */
[----:B------:R-:W-:Y:S01]  /*1d670*/  MOV R14, UR62 ;  /* 0x0000003e000e7c02 */ /* 0x000fe20008000f00 */
[----:B0-----:R-:W-:Y:S10]  /*1d680*/  ENDCOLLECTIVE ;  /* 0x000000000000791b */ /* 0x001ff40003800000 */
.L_x_1721:
[----:B------:R-:W-:Y:S05]  /*1d690*/  BSYNC B0 ;  /* 0x0000000000007941 */ /* 0x000fea0003800000 */
.L_x_1720:
[----:B------:R-:W-:Y:S05]  /*1d6a0*/  BRA `(.L_x_1722) ;  /* 0xffffff9000e47947 */ /* 0x000fea000383ffff */
.L_x_1547:
[----:B0-----:R0:W1:Y:S02]  /*1d6b0*/  SYNCS.PHASECHK.TRANS64.TRYWAIT P0, [R0+URZ+0x32440], R2 ;  /* 0x03244002000075a7 */ /* 0x001064000800017f */
[----:B-1----:R-:W-:Y:S05]  /*1d6c0*/  @!P0 NANOSLEEP.SYNCS 0x989680 ;  /* 0x009896800000895d */ /* 0x002fea0003900000 */
[----:B------:R-:W1:Y:S02]  /*1d6d0*/  @!P0 SYNCS.PHASECHK.TRANS64 P0, [R0+URZ+0x32440], R2 ;  /* 0x03244002000085a7 */ /* 0x000e64000800007f */
[----:B-1----:R-:W-:Y:S05]  /*1d6e0*/  @!P0 BRA `(.L_x_1547) ;  /* 0xfffffffc00f08947 */ /* 0x002fea000383ffff */
[----:B------:R-:W-:Y:S05]  /*1d6f0*/  BRA `(.L_x_1723) ;  /* 0xffffff9400447947 */ /* 0x000fea000383ffff */
.L_x_1551:
        /* <DEDUP_REMOVED lines=9> */
.L_x_1724:
[----:B------:R-:W-:Y:S02]  /*1d790*/  IMAD.MOV.U32 R13, RZ, RZ, R3 ;  /* 0x000000ffff0d7224 */ /* 0x000fe400078e0003 */
[----:B------:R-:W-:Y:S01]  /*1d7a0*/  IMAD.MOV.U32 R4, RZ, RZ, R14 ;  /* 0x000000ffff047224 */ /* 0x000fe200078e000e */
[----:B------:R-:W-:-:S07]  /*1d7b0*/  LOP3.LUT R7, R7, 0x7f, RZ, 0xc0, !PT ;  /* 0x0000007f07077812 */ /* 0x000fce00078ec0ff */
[----:B------:R-:W-:Y:S05]  /*1d7c0*/  WARPSYNC.COLLECTIVE R15, `(.L_x_1725) ;  /* 0x000000000f087348 */ /* 0x000fea0003c00000 */
[----:B------:R0:W1:Y:S02]  /*1d7d0*/  SHFL.IDX P6, R14, R13, R12, R11 ;  /* 0x0000000c0d0e7389 */ /* 0x00006400000c000b */
[----:B01----:R-:W-:Y:S01]  /*1d7e0*/  ENDCOLLECTIVE ;  /* 0x000000000000791b */ /* 0x003fe20003800000 */
.L_x_1725:
[----:B------:R-:W-:Y:S01]  /*1d7f0*/  SHF.R.U32.HI R7, RZ, 0x3, R7 ;  /* 0x00000003ff077819 */ /* 0x000fe20000011607 */
[----:B------:R-:W-:Y:S02]  /*1d800*/  IMAD.MOV.U32 R13, RZ, RZ, R2 ;  /* 0x000000ffff0d7224 */ /* 0x000fe400078e0002 */
[----:B------:R-:W-:Y:S02]  /*1d810*/  IMAD.MOV.U32 R12, RZ, RZ, 0x1 ;  /* 0x00000001ff0c7424 */ /* 0x000fe400078e00ff */
[----:B------:R-:W-:-:S07]  /*1d820*/  IMAD.MOV.U32 R5, RZ, RZ, R14 ;  /* 0x000000ffff057224 */ /* 0x000fce00078e000e */
[----:B------:R-:W-:Y:S05]  /*1d830*/  WARPSYNC.COLLECTIVE R15, `(.L_x_1726) ;  /* 0x000000000f087348 */ /* 0x000fea0003c00000 */
[----:B------:R0:W1:Y:S02]  /*1d840*/  SHFL.IDX P6, R14, R13, R12, R11 ;  /* 0x0000000c0d0e7389 */ /* 0x00006400000c000b */
[----:B01----:R-:W-:Y:S01]  /*1d850*/  ENDCOLLECTIVE ;  /* 0x000000000000791b */ /* 0x003fe20003800000 */
.L_x_1726:
[----:B------:R-:W-:Y:S02]  /*1d860*/  IMAD.MOV.U32 R13, RZ, RZ, R3 ;  /* 0x000000ffff0d7224 */ /* 0x000fe400078e0003 */
[----:B------:R-:W-:Y:S02]  /*1d870*/  IMAD R0, R0, R8, RZ ;  /* 0x0000000800007224 */ /* 0x000fe400078e02ff */
[----:B------:R-:W-:Y:S02]  /*1d880*/  IMAD.IADD R8, R7, 0x1, R6 ;  /* 0x0000000107087824 */ /* 0x000fe400078e0206 */
[----:B------:R-:W-:-:S07]  /*1d890*/  IMAD.MOV.U32 R7, RZ, RZ, R14 ;  /* 0x000000ffff077224 */ /* 0x000fce00078e000e */
[----:B------:R-:W-:Y:S05]  /*1d8a0*/  WARPSYNC.COLLECTIVE R15, `(.L_x_1727) ;  /* 0x000000000f087348 */ /* 0x000fea0003c00000 */
[----:B------:R0:W1:Y:S02]  /*1d8b0*/  SHFL.IDX P6, R14, R13, R12, R11 ;  /* 0x0000000c0d0e7389 */ /* 0x00006400000c000b */
[----:B01----:R-:W-:Y:S01]  /*1d8c0*/  ENDCOLLECTIVE ;  /* 0x000000000000791b */ /* 0x003fe20003800000 */
.L_x_1727:
        /* <DEDUP_REMOVED lines=11> */
.L_x_1728:
        /* <DEDUP_REMOVED lines=15> */
.L_x_1729:
        /* <DEDUP_REMOVED lines=19> */
.L_x_1730:
        /* <DEDUP_REMOVED lines=10> */
.L_x_1731:
        /* <DEDUP_REMOVED lines=13> */
.L_x_1732:
        /* <DEDUP_REMOVED lines=10> */
.L_x_1733:
        /* <DEDUP_REMOVED lines=13> */
.L_x_1734:
        /* <DEDUP_REMOVED lines=10> */
.L_x_1735:
        /* <DEDUP_REMOVED lines=13> */
.L_x_1736:
        /* <DEDUP_REMOVED lines=10> */
.L_x_1737:
        /* <DEDUP_REMOVED lines=11> */
.L_x_1738:
        /* <DEDUP_REMOVED lines=14> */
.L_x_1739:
[----:B------:R-:W-:Y:S01]  /*1e220*/  IMAD.MOV.U32 R3, RZ, RZ, R14 ;  /* 0x000000ffff037224 */ /* 0x000fe200078e000e */
[----:B------:R-:W-:Y:S06]  /*1e230*/  BRA `(.L_x_1740) ;  /* 0xffffff9400c87947 */ /* 0x000fec000383ffff */
.L_x_1555:
        /* <DEDUP_REMOVED lines=10> */
[----:B--2---:R-:W-:-:S02]  /*1e2e0*/  IMAD R3, R15, R6, RZ ;  /* 0x000000060f037224 */ /* 0x004fc400078e02ff */
[----:B------:R-:W-:-:S03]  /*1e2f0*/  IMAD.MOV.U32 R15, RZ, RZ, -0x1 ;  /* 0xffffffffff0f7424 */ /* 0x000fc600078e00ff */
[-C--:B---3--:R-:W-:Y:S02]  /*1e300*/  ISETP.GE.AND P4, PT, R14, R3.reuse, PT ;  /* 0x000000030e00720c */ /* 0x088fe40003f86270 */
[-C--:B----4-:R-:W-:Y:S01]  /*1e310*/  ISETP.GE.AND P5, PT, R13, R3.reuse, PT ;  /* 0x000000030d00720c */ /* 0x090fe20003fa6270 */
[----:B------:R-:W-:Y:S01]  /*1e320*/  IMAD.MOV.U32 R13, RZ, RZ, R2 ;  /* 0x000000ffff0d7224 */ /* 0x000fe200078e0002 */
[----:B-----5:R-:W-:Y:S01]  /*1e330*/  ISETP.GE.AND P6, PT, R12, R3, PT ;  /* 0x000000030c00720c */ /* 0x020fe20003fc6270 */
[----:B------:R-:W-:Y:S01]  /*1e340*/  IMAD.MOV.U32 R12, RZ, RZ, RZ ;  /* 0x000000ffff0c7224 */ /* 0x000fe200078e00ff */
[----:B------:R-:W-:-:S07]  /*1e350*/  LOP3.LUT R8, R8, 0xffffffef, RZ, 0xc0, !PT ;  /* 0xffffffef08087812 */ /* 0x000fce00078ec0ff */
        /* <DEDUP_REMOVED lines=18> */
.L_x_1742:
[----:B------:R-:W-:Y:S05]  /*1e480*/  BSYNC B0 ;  /* 0x0000000000007941 */ /* 0x000fea0003800000 */
.L_x_1741:
        /* <DEDUP_REMOVED lines=10> */
.L_x_1743:
        /* <DEDUP_REMOVED lines=16> */
.L_x_1744:
        /* <DEDUP_REMOVED lines=15> */
.L_x_1745:
[----:B------:R-:W-:Y:S02]  /*1e720*/  IMAD.MOV.U32 R13, RZ, RZ, R2 ;  /* 0x000000ffff0d7224 */ /* 0x000fe400078e0002 */
[----:B------:R-:W-:Y:S02]  /*1e730*/  IMAD.MOV.U32 R12, RZ, RZ, 0x2 ;  /* 0x00000002ff0c7424 */ /* 0x000fe400078e00ff */
[----:B------:R-:W-:-:S05]  /*1e740*/  IMAD.MOV.U32 R5, RZ, RZ, R14 ;  /* 0x000000ffff057224 */ /* 0x000fca00078e000e */
[----:B------:R-:W-:-:S05]  /*1e750*/  @!P4 LEA R5, P6, R7, R5, 0x1 ;  /* 0x000000050705c211 */ /* 0x000fca00078c08ff */
[----:B------:R-:W-:-:S05]  /*1e760*/  @!P4 IMAD.X R4, RZ, RZ, R6, P6 ;  /* 0x000000ffff04c224 */ /* 0x000fca00030e0606 */
[----:B------:R-:W-:-:S07]  /*1e770*/  @!P4 LOP3.LUT R5, R5, R4, RZ, 0x3c, !PT ;  /* 0x000000040505c212 */ /* 0x000fce00078e3cff */
[----:B------:R-:W-:Y:S05]  /*1e780*/  WARPSYNC.COLLECTIVE R15, `(.L_x_1746) ;  /* 0x000000000f087348 */ /* 0x000fea0003c00000 */
[----:B------:R0:W1:Y:S02]  /*1e790*/  SHFL.IDX P6, R14, R13, R12, R11 ;  /* 0x0000000c0d0e7389 */ /* 0x00006400000c000b */
[----:B01----:R-:W-:Y:S01]  /*1e7a0*/  ENDCOLLECTIVE ;  /* 0x000000000000791b */ /* 0x003fe20003800000 */
.L_x_1746:
        /* <DEDUP_REMOVED lines=15> */
.L_x_1747:
        /* <DEDUP_REMOVED lines=9> */
.L_x_1748:
        /* <DEDUP_REMOVED lines=15> */
.L_x_1749:
        /* <DEDUP_REMOVED lines=9> */
.L_x_1750:
        /* <DEDUP_REMOVED lines=15> */
.L_x_1751:
        /* <DEDUP_REMOVED lines=9> */
.L_x_1752:
        /* <DEDUP_REMOVED lines=10> */
[----:B------:R-:W-:-:S07]  /*1ecd0*/  IMAD.MOV.U32 R6, RZ, RZ, R14 ;  /* 0x000000ffff067224 */ /* 0x000fce00078e000e */
[----:B0-----:R-:W-:Y:S05]  /*1ece0*/  WARPSYNC.COLLECTIVE R15, `(.L_x_1753) ;  /* 0x000000000f087348 */ /* 0x001fea0003c00000 */
[----:B------:R1:W2:Y:S02]  /*1ecf0*/  SHFL.IDX P6, R14, R13, R12, R11 ;  /* 0x0000000c0d0e7389 */ /* 0x0002a400000c000b */
[----:B012---:R-:W-:Y:S01]  /*1ed00*/  ENDCOLLECTIVE ;  /* 0x000000000000791b */ /* 0x007fe20003800000 */
.L_x_1753:
[----:B------:R-:W-:Y:S02]  /*1ed10*/  IMAD.MOV.U32 R13, RZ, RZ, R2 ;  /* 0x000000ffff0d7224 */ /* 0x000fe400078e0002 */
[----:B------:R-:W-:Y:S01]  /*1ed20*/  IMAD.MOV.U32 R12, RZ, RZ, 0x6 ;  /* 0x00000006ff0c7424 */ /* 0x000fe200078e00ff */
[----:B------:R-:W-:Y:S01]  /*1ed30*/  LOP3.LUT P6, RZ, R9, 0x20, RZ, 0xc0, !PT ;  /* 0x0000002009ff7812 */ /* 0x000fe200078cc0ff */
[----:B------:R-:W-:-:S12]  /*1ed40*/  IMAD.MOV.U32 R5, RZ, RZ, R14 ;  /* 0x000000ffff057224 */ /* 0x000fd800078e000e */
        /* <DEDUP_REMOVED lines=15> */
.L_x_1754:
[----:B------:R-:W-:Y:S02]  /*1ee40*/  IMAD.MOV.U32 R13, RZ, RZ, R0 ;  /* 0x000000ffff0d7224 */ /* 0x000fe400078e0000 */
[----:B------:R-:W-:-:S07]  /*1ee50*/  IMAD.MOV.U32 R6, RZ, RZ, R14 ;  /* 0x000000ffff067224 */ /* 0x000fce00078e000e */
[----:B------:R-:W-:Y:S05]  /*1ee60*/  WARPSYNC.COLLECTIVE R15, `(.L_x_1755) ;  /* 0x000000000f087348 */ /* 0x000fea0003c00000 */
[----:B------:R0:W1:Y:S02]  /*1ee70*/  SHFL.IDX P6, R14, R13, R12, R11 ;  /* 0x0000000c0d0e7389 */ /* 0x00006400000c000b */
[----:B01----:R-:W-:Y:S01]  /*1ee80*/  ENDCOLLECTIVE ;  /* 0x000000000000791b */ /* 0x003fe20003800000 */
.L_x_1755:
[----:B------:R-:W-:Y:S02]  /*1ee90*/  IMAD.MOV.U32 R13, RZ, RZ, R2 ;  /* 0x000000ffff0d7224 */ /* 0x000fe400078e0002 */
[----:B------:R-:W-:Y:S02]  /*1eea0*/  IMAD.MOV.U32 R12, RZ, RZ, 0x7 ;  /* 0x00000007ff0c7424 */ /* 0x000fe400078e00ff */
[----:B------:R-:W-:-:S07]  /*1eeb0*/  IMAD.MOV.U32 R5, RZ, RZ, R14 ;  /* 0x000000ffff057224 */ /* 0x000fce00078e000e */
[----:B------:R-:W-:Y:S05]  /*1eec0*/  WARPSYNC.COLLECTIVE R15, `(.L_x_1756) ;  /* 0x000000000f087348 */ /* 0x000fea0003c00000 */
[----:B------:R0:W1:Y:S02]  /*1eed0*/  SHFL.IDX P6, R14, R13, R12, R11 ;  /* 0x0000000c0d0e7389 */ /* 0x00006400000c000b */
[----:B01----:R-:W-:Y:S01]  /*1eee0*/  ENDCOLLECTIVE ;  /* 0x000000000000791b */ /* 0x003fe20003800000 */
.L_x_1756:
        /* <DEDUP_REMOVED lines=10> */
.L_x_1757:
[----:B------:R-:W-:Y:S01]  /*1ef90*/  @!PT LDS RZ, [RZ] ;  /* 0x00000000fffff984 */ /* 0x000fe20000000800 */
[----:B------:R-:W-:Y:S01]  /*1efa0*/  @!PT LDS RZ, [RZ] ;  /* 0x00000000fffff984 */ /* 0x000fe20000000800 */
[----:B------:R-:W-:Y:S01]  /*1efb0*/  @!PT LDS RZ, [RZ] ;  /* 0x00000000fffff984 */ /* 0x000fe20000000800 */
[----:B------:R1:W-:Y:S04]  /*1efc0*/  @!P4 LDGSTS.E.BYPASS.LTC128B.128 [R8+0x25400], desc[UR60][R4.64], !P3 ;  /* 0x254000000408cfae */ /* 0x0003e8000d901d7c */
[----:B------:R1:W-:Y:S04]  /*1efd0*/  @!P4 LDGSTS.E.BYPASS.LTC128B.128 [R8+0x29400], desc[UR60][R4.64+0x80], !P2 ;  /* 0x294000800408cfae */ /* 0x0003e8000d101d7c */
[----:B------:R1:W-:Y:S04]  /*1efe0*/  @!P4 LDGSTS.E.BYPASS.LTC128B.128 [R8+0x2d400], desc[UR60][R4.64+0x100], !P1 ;  /* 0x2d4001000408cfae */ /* 0x0003e8000c901d7c */
[----:B------:R1:W-:Y:S01]  /*1eff0*/  @!P4 LDGSTS.E.BYPASS.LTC128B.128 [R8+0x31400], desc[UR60][R4.64+0x180], !P0 ;  /* 0x314001800408cfae */ /* 0x0003e2000c101d7c */
[----:B------:R-:W-:Y:S01]  /*1f000*/  IMAD.MOV.U32 R0, RZ, RZ, R14 ;  /* 0x000000ffff007224 */ /* 0x000fe200078e000e */
[----:B------:R-:W-:Y:S06]  /*1f010*/  BRA `(.L_x_1758) ;  /* 0xffffff9400747947 */ /* 0x000fec000383ffff */
.L_x_1560:
[----:B0-----:R0:W3:Y:S02]  /*1f020*/  SYNCS.PHASECHK.TRANS64.TRYWAIT P0, [R18+URZ+0x32420], R0 ;  /* 0x03242000120075a7 */ /* 0x0010e4000800017f */
[----:B---3--:R-:W-:Y:S05]  /*1f030*/  @!P0 NANOSLEEP.SYNCS 0x989680 ;  /* 0x009896800000895d */ /* 0x008fea0003900000 */
[----:B------:R-:W3:Y:S02]  /*1f040*/  @!P0 SYNCS.PHASECHK.TRANS64 P0, [R18+URZ+0x32420], R0 ;  /* 0x03242000120085a7 */ /* 0x000ee4000800007f */
[----:B---3--:R-:W-:Y:S05]  /*1f050*/  @!P0 BRA `(.L_x_1560) ;  /* 0xfffffffc00f08947 */ /* 0x008fea000383ffff */
[----:B------:R-:W-:Y:S05]  /*1f060*/  BRA `(.L_x_1759) ;  /* 0xffffff9400ec7947 */ /* 0x000fea000383ffff */
.L_x_1564:
[----:B0-----:R0:W1:Y:S02]  /*1f070*/  SYNCS.PHASECHK.TRANS64.TRYWAIT P0, [R2+URZ+0x32460], R0 ;  /* 0x03246000020075a7 */ /* 0x001064000800017f */
[----:B-1----:R-:W-:Y:S05]  /*1f080*/  @!P0 NANOSLEEP.SYNCS 0x989680 ;  /* 0x009896800000895d */ /* 0x002fea0003900000 */
[----:B------:R-:W1:Y:S02]  /*1f090*/  @!P0 SYNCS.PHASECHK.TRANS64 P0, [R2+URZ+0x32460], R0 ;  /* 0x03246000020085a7 */ /* 0x000e64000800007f */
[----:B-1----:R-:W-:Y:S05]  /*1f0a0*/  @!P0 BRA `(.L_x_1564) ;  /* 0xfffffffc00f08947 */ /* 0x002fea000383ffff */
[----:B------:R-:W-:Y:S05]  /*1f0b0*/  BRA `(.L_x_1760) ;  /* 0xffffff9800107947 */ /* 0x000fea000383ffff */
.L_x_1579:
[----:B-1----:R1:W2:Y:S02]  /*1f0c0*/  SYNCS.PHASECHK.TRANS64.TRYWAIT P0, [R2+URZ+0x32440], R6 ;  /* 0x03244006020075a7 */ /* 0x0022a4000800017f */
[----:B--2---:R-:W-:Y:S05]  /*1f0d0*/  @!P0 NANOSLEEP.SYNCS 0x989680 ;  /* 0x009896800000895d */ /* 0x004fea0003900000 */
[----:B------:R-:W2:Y:S02]  /*1f0e0*/  @!P0 SYNCS.PHASECHK.TRANS64 P0, [R2+URZ+0x32440], R6 ;  /* 0x03244006020085a7 */ /* 0x000ea4000800007f */
[----:B--2---:R-:W-:Y:S05]  /*1f0f0*/  @!P0 BRA `(.L_x_1579) ;  /* 0xfffffffc00f08947 */ /* 0x004fea000383ffff */
[----:B------:R-:W-:Y:S05]  /*1f100*/  BRA `(.L_x_1761) ;  /* 0xffffffa000307947 */ /* 0x000fea000383ffff */
.L_x_1584:
[----:B0-----:R0:W2:Y:S02]  /*1f110*/  SYNCS.PHASECHK.TRANS64.TRYWAIT P0, [R2+URZ+0x32460], R6 ;  /* 0x03246006020075a7 */ /* 0x0010a4000800017f */
[----:B--2---:R-:W-:Y:S05]  /*1f120*/  @!P0 NANOSLEEP.SYNCS 0x989680 ;  /* 0x009896800000895d */ /* 0x004fea0003900000 */
[----:B------:R-:W2:Y:S02]  /*1f130*/  @!P0 SYNCS.PHASECHK.TRANS64 P0, [R2+URZ+0x32460], R6 ;  /* 0x03246006020085a7 */ /* 0x000ea4000800007f */
[----:B--2---:R-:W-:Y:S05]  /*1f140*/  @!P0 BRA `(.L_x_1584) ;  /* 0xfffffffc00f08947 */ /* 0x004fea000383ffff */
[----:B------:R-:W-:Y:S05]  /*1f150*/  BRA `(.L_x_1762) ;  /* 0xffffffa000ac7947 */ /* 0x000fea000383ffff */
.L_x_1595:
[----:B-1----:R1:W2:Y:S02]  /*1f160*/  SYNCS.PHASECHK.TRANS64.TRYWAIT P0, [R3+URZ+0x32440], R2 ;  /* 0x03244002030075a7 */ /* 0x0022a4000800017f */
[----:B--2---:R-:W-:Y:S05]  /*1f170*/  @!P0 NANOSLEEP.SYNCS 0x989680 ;  /* 0x009896800000895d */ /* 0x004fea0003900000 */
[----:B------:R-:W2:Y:S02]  /*1f180*/  @!P0 SYNCS.PHASECHK.TRANS64 P0, [R3+URZ+0x32440], R2 ;  /* 0x03244002030085a7 */ /* 0x000ea4000800007f */
[----:B--2---:R-:W-:Y:S05]  /*1f190*/  @!P0 BRA `(.L_x_1595) ;  /* 0xfffffffc00f08947 */ /* 0x004fea000383ffff */
[----:B------:R-:W-:Y:S05]  /*1f1a0*/  BRA `(.L_x_1763) ;  /* 0xffffffa800987947 */ /* 0x000fea000383ffff */
.L_x_1600:
[----:B--2---:R2:W3:Y:S02]  /*1f1b0*/  SYNCS.PHASECHK.TRANS64.TRYWAIT P0, [R3+URZ+0x32460], R2 ;  /* 0x03246002030075a7 */ /* 0x0044e4000800017f */
[----:B---3--:R-:W-:Y:S05]  /*1f1c0*/  @!P0 NANOSLEEP.SYNCS 0x989680 ;  /* 0x009896800000895d */ /* 0x008fea0003900000 */
[----:B------:R-:W3:Y:S02]  /*1f1d0*/  @!P0 SYNCS.PHASECHK.TRANS64 P0, [R3+URZ+0x32460], R2 ;  /* 0x03246002030085a7 */ /* 0x000ee4000800007f */
[----:B---3--:R-:W-:Y:S05]  /*1f1e0*/  @!P0 BRA `(.L_x_1600) ;  /* 0xfffffffc00f08947 */ /* 0x008fea000383ffff */
[----:B------:R-:W-:Y:S05]  /*1f1f0*/  BRA `(.L_x_1764) ;  /* 0xffffffac00147947 */ /* 0x000fea000383ffff */
.L_x_1611:
[----:B-1----:R1:W2:Y:S02]  /*1f200*/  SYNCS.PHASECHK.TRANS64.TRYWAIT P0, [R3+URZ+0x32440], R2 ;  /* 0x03244002030075a7 */ /* 0x0022a4000800017f */
[----:B--2---:R-:W-:Y:S05]  /*1f210*/  @!P0 NANOSLEEP.SYNCS 0x989680 ;  /* 0x009896800000895d */ /* 0x004fea0003900000 */
[----:B------:R-:W2:Y:S02]  /*1f220*/  @!P0 SYNCS.PHASECHK.TRANS64 P0, [R3+URZ+0x32440], R2 ;  /* 0x03244002030085a7 */ /* 0x000ea4000800007f */
[----:B--2---:R-:W-:Y:S05]  /*1f230*/  @!P0 BRA `(.L_x_1611) ;  /* 0xfffffffc00f08947 */ /* 0x004fea000383ffff */
[----:B------:R-:W-:Y:S05]  /*1f240*/  BRA `(.L_x_1765) ;  /* 0xffffffb000e47947 */ /* 0x000fea000383ffff */
.L_x_1616:
[----:B--2---:R2:W3:Y:S02]  /*1f250*/  SYNCS.PHASECHK.TRANS64.TRYWAIT P0, [R3+URZ+0x32460], R2 ;  /* 0x03246002030075a7 */ /* 0x0044e4000800017f */
[----:B---3--:R-:W-:Y:S05]  /*1f260*/  @!P0 NANOSLEEP.SYNCS 0x989680 ;  /* 0x009896800000895d */ /* 0x008fea0003900000 */
[----:B------:R-:W3:Y:S02]  /*1f270*/  @!P0 SYNCS.PHASECHK.TRANS64 P0, [R3+URZ+0x32460], R2 ;  /* 0x03246002030085a7 */ /* 0x000ee4000800007f */
[----:B---3--:R-:W-:Y:S05]  /*1f280*/  @!P0 BRA `(.L_x_1616) ;  /* 0xfffffffc00f08947 */ /* 0x008fea000383ffff */
[----:B------:R-:W-:Y:S05]  /*1f290*/  BRA `(.L_x_1766) ;  /* 0xffffffb400607947 */ /* 0x000fea000383ffff */
.L_x_1628:
[----:B-1----:R-:W3:Y:S01]  /*1f2a0*/  LDL R2, [R1] ;  /* 0x0000000001027983 */ /* 0x002ee20000100800 */
[----:B------:R-:W-:Y:S01]  /*1f2b0*/  BSSY B0, `(.L_x_1767) ;  /* 0x0000008000007945 */ /* 0x000fe20003800000 */
[----:B0-----:R-:W-:Y:S02]  /*1f2c0*/  IMAD.MOV.U32 R12, RZ, RZ, RZ ;  /* 0x000000ffff0c7224 */ /* 0x001fe400078e00ff */
[----:B------:R-:W-:Y:S02]  /*1f2d0*/  IMAD.MOV.U32 R11, RZ, RZ, 0x1f ;  /* 0x0000001fff0b7424 */ /* 0x000fe400078e00ff */
[----:B------:R-:W-:Y:S02]  /*1f2e0*/  IMAD.MOV.U32 R15, RZ, RZ, -0x1 ;  /* 0xffffffffff0f7424 */ /* 0x000fe400078e00ff */
[----:B---3--:R-:W-:-:S07]  /*1f2f0*/  IMAD.MOV.U32 R13, RZ, RZ, R2 ;  /* 0x000000ffff0d7224 */ /* 0x008fce00078e0002 */
[----:B--2---:R-:W-:Y:S05]  /*1f300*/  WARPSYNC.COLLECTIVE R15, `(.L_x_1768) ;  /* 0x000000000f087348 */ /* 0x004fea0003c00000 */
[----:B------:R0:W1:Y:S02]  /*1f310*/  SHFL.IDX P6, R14, R13, R12, R11 ;  /* 0x0000000c0d0e7389 */ /* 0x00006400000c000b */
[----:B012---:R-:W-:Y:S01]  /*1f320*/  ENDCOLLECTIVE ;  /* 0x000000000000791b */ /* 0x007fe20003800000 */
.L_x_1768:
[----:B------:R-:W-:Y:S05]  /*1f330*/  BSYNC B0 ;  /* 0x0000000000007941 */ /* 0x000fea0003800000 */
.L_x_1767:
        /* <DEDUP_REMOVED lines=9> */
.L_x_1769:
        /* <DEDUP_REMOVED lines=26> */
.L_x_1770:
        /* <DEDUP_REMOVED lines=8> */
.L_x_1771:
        /* <DEDUP_REMOVED lines=8> */
.L_x_1772:
        /* <DEDUP_REMOVED lines=8> */
.L_x_1773:
        /* <DEDUP_REMOVED lines=8> */
.L_x_1774:
        /* <DEDUP_REMOVED lines=9> */
.L_x_1775:
[----:B------:R-:W-:Y:S01]  /*1f800*/  IMAD.MOV.U32 R9, RZ, RZ, R14 ;  /* 0x000000ffff097224 */ /* 0x000fe200078e000e */
[----:B------:R-:W-:Y:S06]  /*1f810*/  BRA `(.L_x_1776) ;  /* 0xffffffb800a87947 */ /* 0x000fec000383ffff */
.L_x_1631:
        /* <DEDUP_REMOVED lines=8> */
.L_x_1778:
[----:B------:R-:W-:Y:S05]  /*1f8a0*/  BSYNC B0 ;  /* 0x0000000000007941 */ /* 0x000fea0003800000 */
.L_x_1777:
        /* <DEDUP_REMOVED lines=10> */
.L_x_1779:
        /* <DEDUP_REMOVED lines=8> */
.L_x_1780:
        /* <DEDUP_REMOVED lines=8> */
.L_x_1781:
        /* <DEDUP_REMOVED lines=8> */
.L_x_1782:
        /* <DEDUP_REMOVED lines=9> */
.L_x_1783:
[----:B------:R-:W-:Y:S01]  /*1fb60*/  IMAD.MOV.U32 R9, RZ, RZ, R14 ;  /* 0x000000ffff097224 */ /* 0x000fe200078e000e */
[----:B------:R-:W-:Y:S06]  /*1fb70*/  BRA `(.L_x_1784) ;  /* 0xffffffb8007c7947 */ /* 0x000fec000383ffff */
.L_x_1633:
[----:B------:R-:W-:Y:S01]  /*1fb80*/  BSSY B0, `(.L_x_1785) ;  /* 0x0000006000007945 */ /* 0x000fe20003800000 */
[----:B------:R-:W-:Y:S01]  /*1fb90*/  PLOP3.LUT P6, PT, P6, PT, PT, 0x8, 0x0 ;  /* 0x000000000000781c */ /* 0x000fe200037ce170 */
[----:B------:R-:W-:-:S12]  /*1fba0*/  IMAD.MOV.U32 R15, RZ, RZ, -0x1 ;  /* 0xffffffffff0f7424 */ /* 0x000fd800078e00ff */
[----:B0-----:R-:W-:Y:S05]  /*1fbb0*/  WARPSYNC.COLLECTIVE R15, `(.L_x_1786) ;  /* 0x000000000f087348 */ /* 0x001fea0003c00000 */
[----:B------:R-:W-:Y:S01]  /*1fbc0*/  VOTE.ANY R14, PT, P6 ;  /* 0x00000000000e7806 */ /* 0x000fe200030e0100 */
[----:B0-----:R-:W-:Y:S06]  /*1fbd0*/  ENDCOLLECTIVE ;  /* 0x000000000000791b */ /* 0x001fec0003800000 */
.L_x_1786:
[----:B------:R-:W-:Y:S05]  /*1fbe0*/  BSYNC B0 ;  /* 0x0000000000007941 */ /* 0x000fea0003800000 */
.L_x_1785:
        /* <DEDUP_REMOVED lines=9> */
.L_x_1787:
[----:B------:R-:W-:Y:S02]  /*1fc80*/  IMAD.MOV.U32 R13, RZ, RZ, R6 ;  /* 0x000000ffff0d7224 */ /* 0x000fe400078e0006 */
[----:B------:R-:W-:-:S07]  /*1fc90*/  IMAD.MOV.U32 R0, RZ, RZ, R14 ;  /* 0x000000ffff007224 */ /* 0x000fce00078e000e */
[----:B------:R-:W-:Y:S05]  /*1fca0*/  WARPSYNC.COLLECTIVE R15, `(.L_x_1788) ;  /* 0x000000000f087348 */ /* 0x000fea0003c00000 */
[----:B------:R0:W1:Y:S02]  /*1fcb0*/  SHFL.IDX P6, R14, R13, R12, R11 ;  /* 0x0000000c0d0e7389 */ /* 0x00006400000c000b */
[----:B01----:R-:W-:Y:S01]  /*1fcc0*/  ENDCOLLECTIVE ;  /* 0x000000000000791b */ /* 0x003fe20003800000 */
.L_x_1788:
[----:B------:R-:W-:Y:S01]  /*1fcd0*/  IMAD.MOV.U32 R6, RZ, RZ, R14 ;  /* 0x000000ffff067224 */ /* 0x000fe200078e000e */
[----:B------:R-:W-:Y:S06]  /*1fce0*/  BRA `(.L_x_1789) ;  /* 0xffffffb8005c7947 */ /* 0x000fec000383ffff */
.L_x_1635:
[----:B------:R-:W-:Y:S01]  /*1fcf0*/  BSSY B0, `(.L_x_1790) ;  /* 0x0000007000007945 */ /* 0x000fe20003800000 */
[----:B------:R-:W-:Y:S02]  /*1fd00*/  IMAD.MOV.U32 R13, RZ, RZ, R7 ;  /* 0x000000ffff0d7224 */ /* 0x000fe400078e0007 */
[----:B------:R-:W-:Y:S02]  /*1fd10*/  IMAD.MOV.U32 R11, RZ, RZ, 0x1f ;  /* 0x0000001fff0b7424 */ /* 0x000fe400078e00ff */
[----:B------:R-:W-:-:S07]  /*1fd20*/  IMAD.MOV.U32 R15, RZ, RZ, -0x1 ;  /* 0xffffffffff0f7424 */ /* 0x000fce00078e00ff */
[----:B0123--:R-:W-:Y:S05]  /*1fd30*/  WARPSYNC.COLLECTIVE R15, `(.L_x_1791) ;  /* 0x000000000f087348 */ /* 0x00ffea0003c00000 */
[----:B------:R4:W0:Y:S02]  /*1fd40*/  SHFL.IDX P6, R14, R13, R12, R11 ;  /* 0x0000000c0d0e7389 */ /* 0x00082400000c000b */
[----:B01234-:R-:W-:Y:S01]  /*1fd50*/  ENDCOLLECTIVE ;  /* 0x000000000000791b */ /* 0x01ffe20003800000 */
.L_x_1791:
[----:B------:R-:W-:Y:S05]  /*1fd60*/  BSYNC B0 ;  /* 0x0000000000007941 */ /* 0x000fea0003800000 */
.L_x_1790:
[----:B------:R-:W-:Y:S01]  /*1fd70*/  IMAD.MOV.U32 R7, RZ, RZ, R14 ;  /* 0x000000ffff077224 */ /* 0x000fe200078e000e */
[----:B------:R-:W-:Y:S06]  /*1fd80*/  BRA `(.L_x_1792) ;  /* 0xffffffb8004c7947 */ /* 0x000fec000383ffff */
.L_x_1639:
[----:B0-----:R0:W1:Y:S02]  /*1fd90*/  SYNCS.PHASECHK.TRANS64.TRYWAIT P0, [R0+URZ+0x32420], R3 ;  /* 0x03242003000075a7 */ /* 0x001064000800017f */
[----:B-1----:R-:W-:Y:S05]  /*1fda0*/  @!P0 NANOSLEEP.SYNCS 0x989680 ;  /* 0x009896800000895d */ /* 0x002fea0003900000 */
[----:B------:R-:W1:Y:S02]  /*1fdb0*/  @!P0 SYNCS.PHASECHK.TRANS64 P0, [R0+URZ+0x32420], R3 ;  /* 0x03242003000085a7 */ /* 0x000e64000800007f */
[----:B-1----:R-:W-:Y:S05]  /*1fdc0*/  @!P0 BRA `(.L_x_1639) ;  /* 0xfffffffc00f08947 */ /* 0x002fea000383ffff */
[----:B------:R-:W-:Y:S05]  /*1fdd0*/  BRA `(.L_x_1793) ;  /* 0xffffffbc00e87947 */ /* 0x000fea000383ffff */
.L_x_1640:
        /* <DEDUP_REMOVED lines=11> */
.L_x_1795:
[----:B------:R-:W-:Y:S05]  /*1fe90*/  BSYNC B0 ;  /* 0x0000000000007941 */ /* 0x000fea0003800000 */
.L_x_1794:
[----:B------:R-:W-:Y:S05]  /*1fea0*/  BRA `(.L_x_1796) ;  /* 0xffffffbc00d07947 */ /* 0x000fea000383ffff */
.L_x_1641:
[----:B------:R-:W-:Y:S01]  /*1feb0*/  BSSY B0, `(.L_x_1797) ;  /* 0x0000006000007945 */ /* 0x000fe20003800000 */
[----:B------:R-:W-:-:S07]  /*1fec0*/  IMAD.MOV.U32 R15, RZ, RZ, -0x1 ;  /* 0xffffffffff0f7424 */ /* 0x000fce00078e00ff */
[----:B01----:R-:W-:Y:S05]  /*1fed0*/  WARPSYNC.COLLECTIVE R15, `(.L_x_1798) ;  /* 0x000000000f0c7348 */ /* 0x003fea0003c00000 */
[----:B------:R-:W-:Y:S02]  /*1fee0*/  ELECT P6, UR62, PT ;  /* 0x00000000003e782f */ /* 0x000fe400038c0000 */
[----:B------:R-:W-:Y:S01]  /*1fef0*/  MOV R14, UR62 ;  /* 0x0000003e000e7c02 */ /* 0x000fe20008000f00 */
[----:B01----:R-:W-:Y:S10]  /*1ff00*/  ENDCOLLECTIVE ;  /* 0x000000000000791b */ /* 0x003ff40003800000 */
.L_x_1798:
[----:B------:R-:W-:Y:S05]  /*1ff10*/  BSYNC B0 ;  /* 0x0000000000007941 */ /* 0x000fea0003800000 */
.L_x_1797:
[----:B------:R-:W-:Y:S05]  /*1ff20*/  BRA `(.L_x_1799) ;  /* 0xffffffbc00c47947 */ /* 0x000fea000383ffff */
.L_x_1643:
[----:B0-----:R0:W1:Y:S02]  /*1ff30*/  SYNCS.PHASECHK.TRANS64.TRYWAIT P0, [R6+URZ], R5 ;  /* 0x00000005060075a7 */ /* 0x001064000800017f */
[----:B-1----:R-:W-:Y:S05]  /*1ff40*/  @!P0 NANOSLEEP.SYNCS 0x989680 ;  /* 0x009896800000895d */ /* 0x002fea0003900000 */
[----:B------:R-:W1:Y:S02]  /*1ff50*/  @!P0 SYNCS.PHASECHK.TRANS64 P0, [R6+URZ], R5 ;  /* 0x00000005060085a7 */ /* 0x000e64000800007f */
[----:B-1----:R-:W-:Y:S05]  /*1ff60*/  @!P0 BRA `(.L_x_1643) ;  /* 0xfffffffc00f08947 */ /* 0x002fea000383ffff */
[----:B------:R-:W-:Y:S05]  /*1ff70*/  BRA `(.L_x_1800) ;  /* 0xffffffc000047947 */ /* 0x000fea000383ffff */
.L_x_1644:
[----:B-1----:R1:W2:Y:S02]  /*1ff80*/  SYNCS.PHASECHK.TRANS64.TRYWAIT P0, [R7+URZ], R2 ;  /* 0x00000002070075a7 */ /* 0x0022a4000800017f */
[----:B--2---:R-:W-:Y:S05]  /*1ff90*/  @!P0 NANOSLEEP.SYNCS 0x989680 ;  /* 0x009896800000895d */ /* 0x004fea0003900000 */
[----:B------:R-:W2:Y:S02]  /*1ffa0*/  @!P0 SYNCS.PHASECHK.TRANS64 P0, [R7+URZ], R2 ;  /* 0x00000002070085a7 */ /* 0x000ea4000800007f */
[----:B--2---:R-:W-:Y:S05]  /*1ffb0*/  @!P0 BRA `(.L_x_1644) ;  /* 0xfffffffc00f08947 */ /* 0x004fea000383ffff */
[----:B------:R-:W-:Y:S05]  /*1ffc0*/  BRA `(.L_x_1801) ;  /* 0xffffffbc00f87947 */ /* 0x000fea000383ffff */
.L_x_1646:
[----:B--2---:R2:W3:Y:S02]  /*1ffd0*/  SYNCS.PHASECHK.TRANS64.TRYWAIT P0, [R4+URZ], R5 ;  /* 0x00000005040075a7 */ /* 0x0044e4000800017f */
[----:B---3--:R-:W-:Y:S05]  /*1ffe0*/  @!P0 NANOSLEEP.SYNCS 0x989680 ;  /* 0x009896800000895d */ /* 0x008fea0003900000 */
[----:B------:R-:W3:Y:S02]  /*1fff0*/  @!P0 SYNCS.PHASECHK.TRANS64 P0, [R4+URZ], R5 ;  /* 0x00000005040085a7 */ /* 0x000ee4000800007f */
[----:B---3--:R-:W-:Y:S05]  /*20000*/  @!P0 BRA `(.L_x_1646) ;  /* 0xfffffffc00f08947 */ /* 0x008fea000383ffff */
[----:B------:R-:W-:Y:S05]  /*20010*/  BRA `(.L_x_1802) ;  /* 0xffffffbc00fc7947 */ /* 0x000fea000383ffff */
.L_x_1803:
        /* <DEDUP_REMOVED lines=14> */
.L_x_6133:


//--------------------- .text._ZN7cutlass13device_kernelIN5flash11enable_sm90INS1_16FlashAttnFwdSm90INS1_25CollectiveMainloopFwdSm90ILi2EN4cute5tupleIJNS5_1CILi1EEES8_S8_EEENS6_IJNS7_ILi128EEENS7_ILi96EEENS7_ILi64EEEEEELi256ENS_6half_tEfNS_4arch4Sm90ELb0ELb1ELb0ELb0ELb0ELb0ELb0ELb1ELb0ELb1ELb1ELb0EEENS1_21CollectiveEpilogueFwdINS6_IJSA_NS7_ILi256EEESB_EEES9_SE_SG_Li256ELb0ELb1ELb1ELb0EEENS1_19SingleTileSchedulerILb0ELb1ELb1ELi128EEEEEEEEEvNT_6ParamsE --------------------------
	.section	.text._ZN7cutlass13device_kernelIN5flash11enable_sm90INS1_16FlashAttnFwdSm90INS1_25CollectiveMainloopFwdSm90ILi2EN4cute5tupleIJNS5_1CILi1EEES8_S8_EEENS6_IJNS7_ILi128EEENS7_ILi96EEENS7_ILi64EEEEEELi256ENS_6half_tEfNS_4arch4Sm90ELb0ELb1ELb0ELb0ELb0ELb0ELb0ELb1ELb0ELb1ELb1ELb0EEENS1_21CollectiveEpilogueFwdINS6_IJSA_NS7_ILi256EEESB_EEES9_SE_SG_Li256ELb0ELb1ELb1ELb0EEENS1_19SingleTileSchedulerILb0ELb1ELb1ELi128EEEEEEEEEvNT_6ParamsE,"ax",@progbits
	.align	128
.text._ZN7cutlass13device_kernelIN5flash11enable_sm90INS1_16FlashAttnFwdSm90INS1_25CollectiveMainloopFwdSm90ILi2EN4cute5tupleIJNS5_1CILi1EEES8_S8_EEENS6_IJNS7_ILi128EEENS7_ILi96EEENS7_ILi64EEEEEELi256ENS_6half_tEfNS_4arch4Sm90ELb0ELb1ELb0ELb0ELb0ELb0ELb0ELb1ELb0ELb1ELb1ELb0EEENS1_21CollectiveEpilogueFwdINS6_IJSA_NS7_ILi256EEESB_EEES9_SE_SG_Li256ELb0ELb1ELb1ELb0EEENS1_19SingleTileSchedulerILb0ELb1ELb1ELi128EEEEEEEEEvNT_6ParamsE:
        .type           _ZN7cutlass13device_kernelIN5flash11enable_sm90INS1_16FlashAttnFwdSm90INS1_25CollectiveMainloopFwdSm90ILi2EN4cute5tupleIJNS5_1CILi1EEES8_S8_EEENS6_IJNS7_ILi128EEENS7_ILi96EEENS7_ILi64EEEEEELi256ENS_6half_tEfNS_4arch4Sm90ELb0ELb1ELb0ELb0ELb0ELb0ELb0ELb1ELb0ELb1ELb1ELb0EEENS1_21CollectiveEpilogueFwdINS6_IJSA_NS7_ILi256EEESB_EEES9_SE_SG_Li256ELb0ELb1ELb1ELb0EEENS1_19SingleTileSchedulerILb0ELb1ELb1ELi128EEEEEEEEEvNT_6ParamsE,@function
        .size           _ZN7cutlass13device_kernelIN5flash11enable_sm90INS1_16FlashAttnFwdSm90INS1_25CollectiveMainloopFwdSm90ILi2EN4cute5tupleIJNS5_1CILi1EEES8_S8_EEENS6_IJNS7_ILi128EEENS7_ILi96EEENS7_ILi64EEEEEELi256ENS_6half_tEfNS_4arch4Sm90ELb0ELb1ELb0ELb0ELb0ELb0ELb0ELb1ELb0ELb1ELb1ELb0EEENS1_21CollectiveEpilogueFwdINS6_IJSA_NS7_ILi256EEESB_EEES9_SE_SG_Li256ELb0ELb1ELb1ELb0EEENS1_19SingleTileSchedulerILb0ELb1ELb1ELi128EEEEEEEEEvNT_6ParamsE,(.L_x_6134 - _ZN7cutlass13device_kernelIN5flash11enable_sm90INS1_16FlashAttnFwdSm90INS1_25CollectiveMainloopFwdSm90ILi2EN4cute5tupleIJNS5_1CILi1EEES8_S8_EEENS6_IJNS7_ILi128EEENS7_ILi96EEENS7_ILi64EEEEEELi256ENS_6half_tEfNS_4arch4Sm90ELb0ELb1ELb0ELb0ELb0ELb0ELb0ELb1ELb0ELb1ELb1ELb0EEENS1_21CollectiveEpilogueFwdINS6_IJSA_NS7_ILi256EEESB_EEES9_SE_SG_Li256ELb0ELb1ELb1ELb0EEENS1_19SingleTileSchedulerILb0ELb1ELb1ELi128EEEEEEEEEvNT_6ParamsE)
        .other          _ZN7cutlass13device_kernelIN5flash11enable_sm90INS1_16FlashAttnFwdSm90INS1_25CollectiveMainloopFwdSm90ILi2EN4cute5tupleIJNS5_1CILi1EEES8_S8_EEENS6_IJNS7_ILi128EEENS7_ILi96EEENS7_ILi64EEEEEELi256ENS_6half_tEfNS_4arch4Sm90ELb0ELb1ELb0ELb0ELb0ELb0ELb0ELb1ELb0ELb1ELb1ELb0EEENS1_21CollectiveEpilogueFwdINS6_IJSA_NS7_ILi256EEESB_EEES9_SE_SG_Li256ELb0ELb1ELb1ELb0EEENS1_19SingleTileSchedulerILb0ELb1ELb1ELi128EEEEEEEEEvNT_6ParamsE,@"STO_CUDA_ENTRY STV_DEFAULT"
_ZN7cutlass13device_kernelIN5flash11enable_sm90INS1_16FlashAttnFwdSm90INS1_25CollectiveMainloopFwdSm90ILi2EN4cute5tupleIJNS5_1CILi1EEES8_S8_EEENS6_IJNS7_ILi128EEENS7_ILi96EEENS7_ILi64EEEEEELi256ENS_6half_tEfNS_4arch4Sm90ELb0ELb1ELb0ELb0ELb0ELb0ELb0ELb1ELb0ELb1ELb1ELb0EEENS1_21CollectiveEpilogueFwdINS6_IJSA_NS7_ILi256EEESB_EEES9_SE_SG_Li256ELb0ELb1ELb1ELb0EEENS1_19SingleTileSchedulerILb0ELb1ELb1ELi128EEEEEEEEEvNT_6ParamsE:
        /* <DEDUP_REMOVED lines=18> */
.L_x_1805:
[----:B------:R-:W-:Y:S05]  /*0120*/  BSYNC B0 ;  /* 0x0000000000007941 */ /* 0x000fea0003800000 */
.L_x_1804:
        /* <DEDUP_REMOVED lines=41> */
.L_x_1806:
        /* <DEDUP_REMOVED lines=22> */
.L_x_1807:
        /* <DEDUP_REMOVED lines=18> */
.L_x_1808:
        /* <DEDUP_REMOVED lines=22> */
.L_x_1809:
        /* <DEDUP_REMOVED lines=22> */
.L_x_1810:
        /* <DEDUP_REMOVED lines=8> */
.L_x_1813:
        /* <DEDUP_REMOVED lines=20> */
[----:B------:R-:W0:Y:S01]  /*0ac0*/  LDC.64 R6, c[0x0][0x418] ;  /* 0x00010600ff067b82 */ /* 0x000e220000000a00 */
[----:B------:R-:W-:Y:S01]  /*0ad0*/  ULDC UR4, c[0x0][0x448] ;  /* 0x0001120000047ab9 */ /* 0x000fe20000000800 */
[----:B------:R-:W1:Y:S01]  /*0ae0*/  S2R R0, SR_TID.X ;  /* 0x0000000000007919 */ /* 0x000e620000002100 */
[----:B------:R-:W-:-:S03]  /*0af0*/  UISETP.NE.AND UP1, UPT, UR4, 0x1, UPT ;  /* 0x000000010400788c */ /* 0x000fc6000bf25270 */
[----:B------:R-:W-:Y:S02]  /*0b00*/  ULDC.64 UR4, c[0x0][0x9e0] ;  /* 0x0002780000047ab9 */ /* 0x000fe40000000a00 */
[----:B------:R-:W2:Y:S01]  /*0b10*/  LDC R2, c[0x0][0x288] ;  /* 0x0000a200ff027b82 */ /* 0x000ea20000000800 */
[----:B------:R-:W-:-:S05]  /*0b20*/  UISETP.GE.AND UP0, UPT, UR5, 0x1, UPT ;  /* 0x000000010500788c */ /* 0x000fca000bf06270 */
[----:B------:R-:W-:Y:S01]  /*0b30*/  @UP1 ULDC UR8, c[0x0][0x44c] ;  /* 0x0001130000081ab9 */ /* 0x000fe20000000800 */
[----:B------:R-:W-:Y:S01]  /*0b40*/  @UP1 ULDC UR11, c[0x0][0x450] ;  /* 0x00011400000b1ab9 */ /* 0x000fe20000000800 */
[----:B------:R-:W3:Y:S01]  /*0b50*/  LDC R16, c[0x0][0x424] ;  /* 0x00010900ff107b82 */ /* 0x000ee20000000800 */
[----:B------:R-:W-:-:S07]  /*0b60*/  PLOP3.LUT P1, PT, PT, PT, UP0, 0x80, 0x0 ;  /* 0x000000000000781c */ /* 0x000fce0003f2f008 */
[----:B------:R-:W4:Y:S01]  /*0b70*/  LDC R5, c[0x0][0x2f0] ;  /* 0x0000bc00ff057b82 */ /* 0x000f220000000800 */
[----:B0-----:R-:W-:-:S04]  /*0b80*/  ISETP.NE.U32.AND P0, PT, R6, RZ, PT ;  /* 0x000000ff0600720c */ /* 0x001fc80003f05070 */
[----:B------:R-:W-:-:S03]  /*0b90*/  ISETP.NE.AND.EX P0, PT, R7, RZ, PT, P0 ;  /* 0x000000ff0700720c */ /* 0x000fc60003f05300 */
[----:B------:R-:W0:Y:S01]  /*0ba0*/  S2UR UR39, SR_CTAID.X ;  /* 0x00000000002779c3 */ /* 0x000e220000002500 */
[----:B--2---:R-:W-:Y:S01]  /*0bb0*/  IADD3 R3, -R2, 0x1, RZ ;  /* 0x0000000102037810 */ /* 0x004fe20007ffe1ff */
[----:B-1----:R-:W-:Y:S01]  /*0bc0*/  VIADD R22, R0, 0xffffff80 ;  /* 0xffffff8000167836 */ /* 0x002fe20000000000 */
[----:B---3--:R-:W-:-:S05]  /*0bd0*/  SEL R16, R16, 0x1, P0 ;  /* 0x0000000110107807 */ /* 0x008fca0000000000 */
[CC--:B----4-:R-:W-:Y:S02]  /*0be0*/  IMAD R3, R16.reuse, R5.reuse, R3 ;  /* 0x0000000510037224 */ /* 0x0d0fe400078e0203 */
[----:B------:R-:W-:-:S03]  /*0bf0*/  IMAD R18, R16, R5, RZ ;  /* 0x0000000510127224 */ /* 0x000fc600078e02ff */
[----:B------:R-:W-:Y:S01]  /*0c00*/  R2UR UR10, R3 ;  /* 0x00000000030a72ca */ /* 0x000fe200000e0000 */
[----:B0-----:R-:W-:-:S04]  /*0c10*/  USHF.L.U32 UR39, UR39, 0x7, URZ ;  /* 0x0000000727277899 */ /* 0x001fc8000800063f */
[----:B------:R-:W-:-:S04]  /*0c20*/  UIADD3 UR7, UR39, 0x7f, URZ ;  /* 0x0000007f27077890 */ /* 0x000fc8000fffe03f */
[----:B------:R-:W-:-:S04]  /*0c30*/  UIMAD.WIDE.U32 UR8, UR7, UR8, URZ ;  /* 0x00000008070872a5 */ /* 0x000fc8000f8e003f */
[----:B------:R-:W-:-:S04]  /*0c40*/  @UP1 USHF.R.U32.HI UR7, URZ, UR11, UR9 ;  /* 0x0000000b3f071299 */ /* 0x000fc80008011609 */
[----:B------:R-:W-:-:S04]  /*0c50*/  UIADD3 UR7, UR10, UR7, URZ ;  /* 0x000000070a077290 */ /* 0x000fc8000fffe03f */
[----:B------:R-:W-:-:S06]  /*0c60*/  UIADD3 UR4, UR7, UR4, URZ ;  /* 0x0000000407047290 */ /* 0x000fcc000fffe03f */
[----:B------:R-:W-:Y:S01]  /*0c70*/  IMAD.U32 R0, RZ, RZ, UR4 ;  /* 0x00000004ff007e24 */ /* 0x000fe2000f8e00ff */
[----:B------:R-:W-:Y:S06]  /*0c80*/  @!P1 BRA `(.L_x_1815) ;  /* 0x0000000000409947 */ /* 0x000fec0003800000 */
[----:B------:R-:W-:Y:S01]  /*0c90*/  ISETP.LT.AND P0, PT, RZ, UR7, PT ;  /* 0x00000007ff007c0c */ /* 0x000fe2000bf01270 */
[----:B------:R-:W-:-:S12]  /*0ca0*/  UIADD3 UR4, UR7, -0x1, URZ ;  /* 0xffffffff07047890 */ /* 0x000fd8000fffe03f */
[----:B------:R-:W-:Y:S05]  /*0cb0*/  @P0 BRA `(.L_x_1816) ;  /* 0x00000000001c0947 */ /* 0x000fea0003800000 */
[----:B------:R-:W-:Y:S02]  /*0cc0*/  UISETP.NE.AND UP0, UPT, UR5, 0x1, UPT ;  /* 0x000000010500788c */ /* 0x000fe4000bf05270 */
[----:B------:R-:W-:-:S09]  /*0cd0*/  UIADD3 UR4, -UR7, URZ, URZ ;  /* 0x0000003f07047290 */ /* 0x000fd2000fffe13f */
[----:B------:R-:W-:Y:S02]  /*0ce0*/  @UP0 ULDC.64 UR10, c[0x0][0x9e8] ;  /* 0x00027a00000a0ab9 */ /* 0x000fe40000000a00 */
[----:B------:R-:W-:-:S04]  /*0cf0*/  UIMAD.WIDE.U32 UR8, UR4, UR10, URZ ;  /* 0x0000000a040872a5 */ /* 0x000fc8000f8e003f */
[----:B------:R-:W-:-:S04]  /*0d00*/  @UP0 USHF.R.U32.HI UR4, URZ, UR11, UR9 ;  /* 0x0000000b3f040299 */ /* 0x000fc80008011609 */
[----:B------:R-:W-:Y:S01]  /*0d10*/  ULOP3.LUT UR4, URZ, UR4, URZ, 0x33, !UPT ;  /* 0x000000043f047292 */ /* 0x000fe2000f8e333f */
[----:B------:R-:W-:Y:S11]  /*0d20*/  BRA `(.L_x_1817) ;  /* 0x0000000000107947 */ /* 0x000ff60003800000 */
.L_x_1816:
[----:B------:R-:W-:-:S11]  /*0d30*/  UISETP.NE.AND UP0, UPT, UR5, 0x1, UPT ;  /* 0x000000010500788c */ /* 0x000fd6000bf05270 */
[----:B------:R-:W-:Y:S02]  /*0d40*/  @UP0 ULDC.64 UR10, c[0x0][0x9e8] ;  /* 0x00027a00000a0ab9 */ /* 0x000fe40000000a00 */
[----:B------:R-:W-:-:S04]  /*0d50*/  UIMAD.WIDE.U32 UR8, UR4, UR10, URZ ;  /* 0x0000000a040872a5 */ /* 0x000fc8000f8e003f */
[----:B------:R-:W-:-:S12]  /*0d60*/  @UP0 USHF.R.U32.HI UR4, URZ, UR11, UR9 ;  /* 0x0000000b3f040299 */ /* 0x000fd80008011609 */
.L_x_1817:
[----:B------:R-:W-:-:S06]  /*0d70*/  UIMAD UR4, UR4, UR5, UR5 ;  /* 0x00000005040472a4 */ /* 0x000fcc000f8e0205 */
[----:B------:R-:W-:-:S07]  /*0d80*/  VIMNMX R0, R0, UR4, PT ;  /* 0x0000000400007c48 */ /* 0x000fce000bfe0100 */
.L_x_1815:
[-C--:B------:R-:W-:Y:S01]  /*0d90*/  IMAD R2, R16, R5.reuse, -R2 ;  /* 0x0000000510027224 */ /* 0x080fe200078e0a02 */
[----:B------:R-:W-:Y:S01]  /*0da0*/  @UP1 ULDC UR8, c[0x0][0x44c] ;  /* 0x0001130000081ab9 */ /* 0x000fe20000000800 */
[----:B------:R-:W-:Y:S01]  /*0db0*/  @UP1 ULDC UR10, c[0x0][0x450] ;  /* 0x00011400000a1ab9 */ /* 0x000fe20000000800 */
[----:B------:R-:W-:Y:S02]  /*0dc0*/  UIMAD.WIDE.U32 UR8, UR39, UR8, URZ ;  /* 0x00000008270872a5 */ /* 0x000fe4000f8e003f */
[----:B------:R-:W-:Y:S01]  /*0dd0*/  R2UR UR7, R2 ;  /* 0x00000000020772ca */ /* 0x000fe200000e0000 */
[----:B------:R-:W-:Y:S01]  /*0de0*/  VIADD R2, R0, 0x5f ;  /* 0x0000005f00027836 */ /* 0x000fe20000000000 */
[----:B------:R-:W-:Y:S01]  /*0df0*/  UMOV UR4, UR39 ;  /* 0x0000002700047c82 */ /* 0x000fe20008000000 */
[----:B------:R-:W-:Y:S01]  /*0e00*/  IMAD R0, R16, R5, 0x5f ;  /* 0x0000005f10007424 */ /* 0x000fe200078e0205 */
[----:B------:R-:W-:Y:S01]  /*0e10*/  @UP1 USHF.R.U32.HI UR4, URZ, UR10, UR9 ;  /* 0x0000000a3f041299 */ /* 0x000fe20008011609 */
[----:B------:R-:W-:-:S04]  /*0e20*/  IMAD.HI R2, R2, 0x2aaaaaab, RZ ;  /* 0x2aaaaaab02027827 */ /* 0x000fc800078e02ff */
[----:B------:R-:W-:Y:S01]  /*0e30*/  IMAD.HI R0, R0, 0x2aaaaaab, RZ ;  /* 0x2aaaaaab00007827 */ /* 0x000fe200078e02ff */
[----:B------:R-:W-:-:S03]  /*0e40*/  SHF.R.U32.HI R5, RZ, 0x1f, R2 ;  /* 0x0000001fff057819 */ /* 0x000fc60000011602 */
[----:B------:R-:W-:Y:S01]  /*0e50*/  UIADD3 UR4, UR7, UR4, URZ ;  /* 0x0000000407047290 */ /* 0x000fe2000fffe03f */
[----:B------:R-:W-:Y:S02]  /*0e60*/  SHF.R.U32.HI R3, RZ, 0x1f, R0 ;  /* 0x0000001fff037819 */ /* 0x000fe40000011600 */
[----:B------:R-:W-:Y:S01]  /*0e70*/  ULDC UR7, c[0x0][0x9dc] ;  /* 0x0002770000077ab9 */ /* 0x000fe20000000800 */
[----:B------:R-:W-:Y:S01]  /*0e80*/  LEA.HI.SX32 R2, R2, R5, 0x1c ;  /* 0x0000000502027211 */ /* 0x000fe200078fe2ff */
[----:B------:R-:W-:Y:S01]  /*0e90*/  UIADD3 UR7, UR4, -UR7, URZ ;  /* 0x8000000704077290 */ /* 0x000fe2000fffe03f */
[----:B------:R-:W-:-:S04]  /*0ea0*/  LEA.HI.SX32 R3, R0, R3, 0x1c ;  /* 0x0000000300037211 */ /* 0x000fc800078fe2ff */
[----:B------:R-:W-:Y:S01]  /*0eb0*/  VIMNMX R23, R3, R2, PT ;  /* 0x0000000203177248 */ /* 0x000fe20003fe0100 */
[----:B------:R-:W-:Y:S06]  /*0ec0*/  @!P1 BRA `(.L_x_1818) ;  /* 0x0000000000449947 */ /* 0x000fec0003800000 */
[----:B------:R-:W-:-:S06]  /*0ed0*/  UISETP.GT.AND UP0, UPT, UR4, -0x1, UPT ;  /* 0xffffffff0400788c */ /* 0x000fcc000bf04270 */
[----:B------:R-:W-:-:S13]  /*0ee0*/  PLOP3.LUT P0, PT, PT, PT, UP0, 0x80, 0x0 ;  /* 0x000000000000781c */ /* 0x000fda0003f0f008 */
[----:B------:R-:W-:Y:S05]  /*0ef0*/  @P0 BRA `(.L_x_1819) ;  /* 0x00000000001c0947 */ /* 0x000fea0003800000 */
[----:B------:R-:W-:Y:S02]  /*0f00*/  UISETP.NE.AND UP0, UPT, UR5, 0x1, UPT ;  /* 0x000000010500788c */ /* 0x000fe4000bf05270 */
[----:B------:R-:W-:-:S09]  /*0f10*/  ULOP3.LUT UR4, URZ, UR4, URZ, 0x33, !UPT ;  /* 0x000000043f047292 */ /* 0x000fd2000f8e333f */
[----:B------:R-:W-:Y:S02]  /*0f20*/  @UP0 ULDC.64 UR10, c[0x0][0x9e8] ;  /* 0x00027a00000a0ab9 */ /* 0x000fe40000000a00 */
[----:B------:R-:W-:-:S04]  /*0f30*/  UIMAD.WIDE.U32 UR8, UR4, UR10, URZ ;  /* 0x0000000a040872a5 */ /* 0x000fc8000f8e003f */
[----:B------:R-:W-:-:S04]  /*0f40*/  @UP0 USHF.R.U32.HI UR4, URZ, UR11, UR9 ;  /* 0x0000000b3f040299 */ /* 0x000fc80008011609 */
[----:B------:R-:W-:Y:S01]  /*0f50*/  ULOP3.LUT UR4, URZ, UR4, URZ, 0x33, !UPT ;  /* 0x000000043f047292 */ /* 0x000fe2000f8e333f */
[----:B------:R-:W-:Y:S11]  /*0f60*/  BRA `(.L_x_1820) ;  /* 0x0000000000107947 */ /* 0x000ff60003800000 */
.L_x_1819:
[----:B------:R-:W-:-:S11]  /*0f70*/  UISETP.NE.AND UP0, UPT, UR5, 0x1, UPT ;  /* 0x000000010500788c */ /* 0x000fd6000bf05270 */
[----:B------:R-:W-:Y:S02]  /*0f80*/  @UP0 ULDC.64 UR10, c[0x0][0x9e8] ;  /* 0x00027a00000a0ab9 */ /* 0x000fe40000000a00 */
[----:B------:R-:W-:-:S04]  /*0f90*/  UIMAD.WIDE.U32 UR8, UR4, UR10, URZ ;  /* 0x0000000a040872a5 */ /* 0x000fc8000f8e003f */
[----:B------:R-:W-:-:S12]  /*0fa0*/  @UP0 USHF.R.U32.HI UR4, URZ, UR11, UR9 ;  /* 0x0000000b3f040299 */ /* 0x000fd80008011609 */
.L_x_1820:
[----:B------:R-:W-:-:S04]  /*0fb0*/  UIMAD UR4, UR4, UR5, URZ ;  /* 0x00000005040472a4 */ /* 0x000fc8000f8e023f */
[----:B------:R-:W-:-:S04]  /*0fc0*/  UISETP.LT.AND UP0, UPT, UR7, UR4, UPT ;  /* 0x000000040700728c */ /* 0x000fc8000bf01270 */
[----:B------:R-:W-:-:S12]  /*0fd0*/  USEL UR7, UR7, UR4, !UP0 ;  /* 0x0000000407077287 */ /* 0x000fd8000c000000 */
.L_x_1818:
[----:B------:R-:W-:Y:S02]  /*0fe0*/  UIMAD.WIDE UR4, UR7, 0x2aaaaaab, URZ ;  /* 0x2aaaaaab070478a5 */ /* 0x000fe4000f8e023f */
[----:B------:R-:W-:Y:S02]  /*0ff0*/  USHF.R.U32.HI UR10, URZ, 0x10, UR6 ;  /* 0x000000103f0a7899 */ /* 0x000fe40008011606 */
[----:B------:R-:W-:Y:S02]  /*1000*/  USHF.R.U32.HI UR4, URZ, 0x1f, UR5 ;  /* 0x0000001f3f047899 */ /* 0x000fe40008011605 */
[----:B------:R-:W-:Y:S02]  /*1010*/  ULOP3.LUT UR37, UR6, 0xffff, URZ, 0xc0, !UPT ;  /* 0x0000ffff06257892 */ /* 0x000fe4000f8ec03f */
[----:B------:R-:W-:-:S04]  /*1020*/  ULEA.HI.SX32 UR4, UR5, UR4, 0x1c ;  /* 0x0000000405047291 */ /* 0x000fc8000f8fe23f */
[----:B------:R-:W-:-:S04]  /*1030*/  UISETP.LT.AND UP0, UPT, URZ, UR4, UPT ;  /* 0x000000043f00728c */ /* 0x000fc8000bf01270 */
[----:B------:R-:W-:Y:S02]  /*1040*/  USEL UR9, URZ, UR4, !UP0 ;  /* 0x000000043f097287 */ /* 0x000fe4000c000000 */
[----:B------:R-:W-:Y:S01]  /*1050*/  UISETP.NE.AND UP0, UPT, UR10, URZ, UPT ;  /* 0x0000003f0a00728c */ /* 0x000fe2000bf05270 */
[----:B------:R-:W-:-:S03]  /*1060*/  UMOV UR4, URZ ;  /* 0x0000003f00047c82 */ /* 0x000fc60008000000 */
[----:B------:R-:W-:-:S07]  /*1070*/  ISETP.GT.AND P0, PT, R23, UR9, PT ;  /* 0x0000000917007c0c */ /* 0x000fce000bf04270 */
[----:B------:R-:W-:-:S06]  /*1080*/  @!UP0 ULDC UR10, c[0x0][0x9f0] ;  /* 0x00027c00000a8ab9 */ /* 0x000fcc0000000800 */
[----:B------:R-:W-:Y:S05]  /*1090*/  @!P0 BRA `(.L_x_1821) ;  /* 0x00000000008c8947 */ /* 0x000fea0003800000 */
[----:B------:R-:W-:Y:S01]  /*10a0*/  IMAD.U32 R4, RZ, RZ, UR10 ;  /* 0x0000000aff047e24 */ /* 0x000fe2000f8e00ff */
[----:B------:R-:W-:-:S04]  /*10b0*/  UMOV UR4, URZ ;  /* 0x0000003f00047c82 */ /* 0x000fc80008000000 */
[----:B------:R-:W-:-:S04]  /*10c0*/  IABS R0, R4 ;  /* 0x0000000400007213 */ /* 0x000fc80000000000 */
[----:B------:R-:W-:Y:S02]  /*10d0*/  R2UR UR11, R0 ;  /* 0x00000000000b72ca */ /* 0x000fe400000e0000 */
[----:B------:R-:W-:Y:S02]  /*10e0*/  IADD3 R0, R4, -0x1, R23 ;  /* 0xffffffff04007810 */ /* 0x000fe40007ffe017 */
[----:B------:R-:W-:Y:S02]  /*10f0*/  IABS R4, R4 ;  /* 0x0000000400047213 */ /* 0x000fe40000000000 */
[----:B------:R-:W-:-:S03]  /*1100*/  R2UR UR6, R0 ;  /* 0x00000000000672ca */ /* 0x000fc600000e0000 */
[----:B------:R-:W-:-:S04]  /*1110*/  IMAD.MOV R4, RZ, RZ, -R4 ;  /* 0x000000ffff047224 */ /* 0x000fc800078e0a04 */
[----:B------:R-:W0:Y:S06]  /*1120*/  I2F.RP R2, UR11 ;  /* 0x0000000b00027d06 */ /* 0x000e2c0008209400 */
[----:B------:R-:W-:-:S06]  /*1130*/  UIADD3 UR6, -UR9, UR6, URZ ;  /* 0x0000000609067290 */ /* 0x000fcc000fffe13f */
[----:B------:R-:W-:Y:S01]  /*1140*/  IMAD.U32 R0, RZ, RZ, UR6 ;  /* 0x00000006ff007e24 */ /* 0x000fe2000f8e00ff */
[----:B------:R-:W-:Y:S01]  /*1150*/  ULOP3.LUT UR6, UR6, UR10, URZ, 0x3c, !UPT ;  /* 0x0000000a06067292 */ /* 0x000fe2000f8e3c3f */
[----:B0-----:R-:W0:Y:S03]  /*1160*/  MUFU.RCP R2, R2 ;  /* 0x0000000200027308 */ /* 0x001e260000001000 */
[----:B------:R-:W-:-:S04]  /*1170*/  IABS R0, R0 ;  /* 0x0000000000007213 */ /* 0x000fc80000000000 */
[----:B------:R-:W-:Y:S01]  /*1180*/  R2UR UR8, R0 ;  /* 0x00000000000872ca */ /* 0x000fe200000e0000 */
[----:B------:R-:W-:Y:S02]  /*1190*/  IMAD.MOV.U32 R0, RZ, RZ, R4 ;  /* 0x000000ffff007224 */ /* 0x000fe400078e0004 */
[----:B0-----:R-:W-:-:S06]  /*11a0*/  VIADD R3, R2, 0xffffffe ;  /* 0x0ffffffe02037836 */ /* 0x001fcc0000000000 */
        /* <DEDUP_REMOVED lines=18> */
.L_x_1821:
[----:B------:R-:W-:Y:S02]  /*12d0*/  UIMAD UR37, UR37, UR4, UR9 ;  /* 0x00000004252572a4 */ /* 0x000fe4000f8e0209 */
[----:B------:R-:W-:Y:S01]  /*12e0*/  IMAD.U32 R0, RZ, RZ, UR4 ;  /* 0x00000004ff007e24 */ /* 0x000fe2000f8e00ff */
[----:B------:R-:W-:Y:S01]  /*12f0*/  PLOP3.LUT P0, PT, PT, PT, PT, 0x80, 0x0 ;  /* 0x000000000000781c */ /* 0x000fe20003f0f070 */
[----:B------:R-:W-:Y:S01]  /*1300*/  IMAD.MOV.U32 R4, RZ, RZ, RZ ;  /* 0x000000ffff047224 */ /* 0x000fe200078e00ff */
[----:B------:R-:W-:Y:S01]  /*1310*/  CS2R R150, SRZ ;  /* 0x0000000000967805 */ /* 0x000fe2000001ff00 */
[----:B------:R-:W-:Y:S01]  /*1320*/  IMAD.MOV.U32 R3, RZ, RZ, RZ ;  /* 0x000000ffff037224 */ /* 0x000fe200078e00ff */
[----:B------:R-:W-:Y:S02]  /*1330*/  VIADDMNMX R23, R0, UR37, R23, PT ;  /* 0x0000002500177c46 */ /* 0x000fe4000b800117 */
[----:B------:R-:W-:Y:S02]  /*1340*/  CS2R R148, SRZ ;  /* 0x0000000000947805 */ /* 0x000fe4000001ff00 */
[----:B------:R-:W-:-:S02]  /*1350*/  CS2R R146, SRZ ;  /* 0x0000000000927805 */ /* 0x000fc4000001ff00 */
[----:B------:R-:W-:Y:S02]  /*1360*/  CS2R R144, SRZ ;  /* 0x0000000000907805 */ /* 0x000fe4000001ff00 */
[----:B------:R-:W-:Y:S02]  /*1370*/  ISETP.GT.AND P1, PT, R23, UR37, PT ;  /* 0x0000002517007c0c */ /* 0x000fe4000bf24270 */
        /* <DEDUP_REMOVED lines=61> */
[----:B------:R-:W-:Y:S01]  /*1750*/  SHF.R.S32.HI R17, RZ, 0x1f, R22 ;  /* 0x0000001fff117819 */ /* 0x000fe20000011416 */
[----:B------:R-:W0:Y:S01]  /*1760*/  S2UR UR6, SR_CgaCtaId ;  /* 0x00000000000679c3 */ /* 0x000e220000008800 */
[----:B------:R-:W-:Y:S02]  /*1770*/  UMOV UR38, 0x400 ;  /* 0x0000040000267882 */ /* 0x000fe40000000000 */
[----:B------:R-:W-:-:S04]  /*1780*/  LEA.HI R72, R17, R22, RZ, 0x7 ;  /* 0x0000001611487211 */ /* 0x000fc800078f38ff */
[----:B------:R-:W-:-:S05]  /*1790*/  SHF.R.S32.HI R73, RZ, 0x7, R72 ;  /* 0x00000007ff497819 */ /* 0x000fca0000011448 */
        /* <DEDUP_REMOVED lines=29> */
.L_x_1823:
[----:B------:R-:W-:Y:S01]  /*1970*/  SHF.L.U32 R12, RZ, 0x1f, RZ ;  /* 0x0000001fff0c7819 */ /* 0x000fe200000006ff */
[----:B------:R-:W-:-:S03]  /*1980*/  VIADD R7, R19, 0x8 ;  /* 0x0000000813077836 */ /* 0x000fc60000000000 */
[----:B------:R-:W0:Y:S02]  /*1990*/  SYNCS.PHASECHK.TRANS64.TRYWAIT P0, [UR38+0x22800], R12 ;  /* 0x0228000cff0075a7 */ /* 0x000e240008000166 */
[----:B0-----:R-:W-:Y:S05]  /*19a0*/  @!P0 BRA `(.L_x_1824) ;  /* 0x0000011800508947 */ /* 0x001fea0003800000 */
.L_x_1986:
[----:B------:R-:W-:Y:S05]  /*19b0*/  WARPSYNC.ALL ;  /* 0x0000000000007948 */ /* 0x000fea0003800000 */
[----:B------:R-:W-:Y:S01]  /*19c0*/  ULOP3.LUT UR4, UR45, 0x1, URZ, 0xfc, !UPT ;  /* 0x000000012d047892 */ /* 0x000fe2000f8efc3f */
[----:B------:R1:W-:Y:S03]  /*19d0*/  BAR.SYNC.DEFER_BLOCKING R7, 0x100 ;  /* 0x000400070000751d */ /* 0x0003e60000010000 */
[----:B------:R-:W-:-:S06]  /*19e0*/  UISETP.NE.AND UP0, UPT, UR4, 0x3, UPT ;  /* 0x000000030400788c */ /* 0x000fcc000bf05270 */
[----:B------:R-:W-:-:S13]  /*19f0*/  PLOP3.LUT P0, PT, PT, PT, UP0, 0x40, 0x0 ;  /* 0x000000000000781c */ /* 0x000fda0003f0e808 */
[----:B-1----:R-:W-:Y:S05]  /*1a00*/  @P0 BRA `(.L_x_1825) ;  /* 0x0000000000040947 */ /* 0x002fea0003800000 */
[----:B------:R-:W-:Y:S01]  /*1a10*/  BPT.TRAP 0x1 ;  /* 0x000000040000795c */ /* 0x000fe20000300000 */
.L_x_1825:
[----:B------:R-:W-:Y:S01]  /*1a20*/  PLOP3.LUT P1, PT, PT, PT, UP0, 0x40, 0x0 ;  /* 0x000000000000781c */ /* 0x000fe20003f2e808 */
[----:B------:R1:W2:-:S12]  /*1a30*/  SYNCS.PHASECHK.TRANS64.TRYWAIT P0, [UR38+0x22830], R12 ;  /* 0x0228300cff0075a7 */ /* 0x0002980008000166 */
[----:B-1----:R-:W-:Y:S05]  /*1a40*/  @P1 BRA `(.L_x_1826) ;  /* 0x0000000000041947 */ /* 0x002fea0003800000 */
[----:B------:R-:W-:Y:S01]  /*1a50*/  BPT.TRAP 0x1 ;  /* 0x000000040000795c */ /* 0x000fe20000300000 */
.L_x_1826:
[----:B--2---:R-:W-:Y:S05]  /*1a60*/  @P0 BRA `(.L_x_1827) ;  /* 0x0000000000080947 */ /* 0x004fea0003800000 */
[----:B------:R-:W1:Y:S02]  /*1a70*/  SYNCS.PHASECHK.TRANS64.TRYWAIT P0, [UR38+0x22830], R12 ;  /* 0x0228300cff0075a7 */ /* 0x000e640008000166 */
[----:B-1----:R-:W-:Y:S05]  /*1a80*/  @!P0 BRA `(.L_x_1828) ;  /* 0x0000011800308947 */ /* 0x002fea0003800000 */
.L_x_1827:
[----:B------:R-:W-:Y:S01]  /*1a90*/  UIADD3 UR4, UR38, 0x1c400, URZ ;  /* 0x0001c40026047890 */ /* 0x000fe2000fffe03f */
[----:B------:R-:W-:Y:S01]  /*1aa0*/  WARPGROUP.ARRIVE ;  /* 0x00000000000079c5 */ /* 0x000fe20000000000 */
[----:B------:R-:W-:Y:S01]  /*1ab0*/  ULOP3.LUT UR20, UR40, 0x10000, URZ, 0xfc, !UPT ;  /* 0x0001000028147892 */ /* 0x000fe2000f8efc3f */
[----:B------:R-:W1:Y:S01]  /*1ac0*/  LDC R8, c[0x0][0x448] ;  /* 0x00011200ff087b82 */ /* 0x000e620000000800 */
[----:B------:R-:W-:Y:S01]  /*1ad0*/  USHF.R.U32.HI UR4, URZ, 0x4, UR4 ;  /* 0x000000043f047899 */ /* 0x000fe20008011604 */
[----:B0-----:R-:W-:Y:S01]  /*1ae0*/  LOP3.LUT R3, R72, 0xffffff80, RZ, 0xc0, !PT ;  /* 0xffffff8048037812 */ /* 0x001fe200078ec0ff */
[----:B------:R-:W-:Y:S01]  /*1af0*/  UMOV UR21, 0x40000040 ;  /* 0x4000004000157882 */ /* 0x000fe20000000000 */
[----:B------:R-:W-:Y:S01]  /*1b00*/  UMOV UR7, 0x40000040 ;  /* 0x4000004000077882 */ /* 0x000fe20000000000 */
[----:B------:R-:W-:Y:S01]  /*1b10*/  ULOP3.LUT UR4, UR4, 0x3fff, URZ, 0xc0, !UPT ;  /* 0x00003fff04047892 */ /* 0x000fe2000f8ec03f */
[----:B------:R-:W-:Y:S01]  /*1b20*/  LEA.HI R2, R17, R22, RZ, 0x2 ;  /* 0x0000001611027211 */ /* 0x000fe200078f10ff */
[----:B------:R-:W-:Y:S01]  /*1b30*/  UMOV UR5, UR21 ;  /* 0x0000001500057c82 */ /* 0x000fe20008000000 */
[----:B------:R-:W-:Y:S01]  /*1b40*/  UIADD3 UR8, UR20, 0x2, URZ ;  /* 0x0000000214087890 */ /* 0x000fe2000fffe03f */
[----:B------:R-:W-:Y:S01]  /*1b50*/  IMAD.IADD R3, R22, 0x1, -R3 ;  /* 0x0000000116037824 */ /* 0x000fe200078e0a03 */
[----:B------:R-:W-:Y:S01]  /*1b60*/  ULOP3.LUT UR6, UR4, 0x10000, URZ, 0xfc, !UPT ;  /* 0x0001000004067892 */ /* 0x000fe2000f8efc3f */
[----:B------:R-:W0:Y:S01]  /*1b70*/  S2R R10, SR_TID.X ;  /* 0x00000000000a7919 */ /* 0x000e220000002100 */
[----:B------:R-:W-:Y:S01]  /*1b80*/  UMOV UR9, 0x40000040 ;  /* 0x4000004000097882 */ /* 0x000fe20000000000 */
[----:B------:R-:W-:Y:S01]  /*1b90*/  UMOV UR4, UR20 ;  /* 0x0000001400047c82 */ /* 0x000fe20008000000 */
[----:B------:R-:W-:Y:S01]  /*1ba0*/  UIADD3 UR10, UR6, 0x2, URZ ;  /* 0x00000002060a7890 */ /* 0x000fe2000fffe03f */
[----:B------:R-:W-:Y:S01]  /*1bb0*/  SHF.R.S32.HI R0, RZ, 0x1f, R3 ;  /* 0x0000001fff007819 */ /* 0x000fe20000011403 */
[----:B------:R-:W-:Y:S01]  /*1bc0*/  UMOV UR11, 0x40000040 ;  /* 0x40000040000b7882 */ /* 0x000fe20000000000 */
[----:B------:R-:W-:Y:S01]  /*1bd0*/  UIADD3 UR12, UR20, 0x4, URZ ;  /* 0x00000004140c7890 */ /* 0x000fe2000fffe03f */
[----:B------:R-:W-:Y:S01]  /*1be0*/  LOP3.LUT R5, R2, 0xfffffffc, RZ, 0xc0, !PT ;  /* 0xfffffffc02057812 */ /* 0x000fe200078ec0ff */
[----:B------:R-:W-:Y:S01]  /*1bf0*/  HGMMA.64x96x16.F32 R24, gdesc[UR4], RZ, !UPT, gsb0 ;  /* 0x01600000041879f0 */ /* 0x000fe2000c0008ff */
[----:B------:R-:W-:Y:S01]  /*1c00*/  UIADD3 UR14, UR6, 0x4, URZ ;  /* 0x00000004060e7890 */ /* 0x000fe2000fffe03f */
[-C--:B------:R-:W-:Y:S01]  /*1c10*/  LEA.HI R2, R0, R3.reuse, RZ, 0x2 ;  /* 0x0000000300027211 */ /* 0x080fe200078f10ff */
[----:B------:R-:W-:Y:S01]  /*1c20*/  UMOV UR13, 0x40000040 ;  /* 0x40000040000d7882 */ /* 0x000fe20000000000 */
[----:B------:R-:W-:Y:S01]  /*1c30*/  UMOV UR15, 0x40000040 ;  /* 0x40000040000f7882 */ /* 0x000fe20000000000 */
[----:B------:R-:W-:Y:S01]  /*1c40*/  UIADD3 UR16, UR20, 0x6, URZ ;  /* 0x0000000614107890 */ /* 0x000fe2000fffe03f */
[----:B-1----:R-:W-:Y:S01]  /*1c50*/  ISETP.NE.AND P1, PT, R8, 0x1, PT ;  /* 0x000000010800780c */ /* 0x002fe20003f25270 */
[----:B------:R-:W-:Y:S01]  /*1c60*/  UIADD3 UR18, UR6, 0x6, URZ ;  /* 0x0000000606127890 */ /* 0x000fe2000fffe03f */
[----:B------:R-:W-:Y:S01]  /*1c70*/  IMAD.IADD R22, R22, 0x1, -R5 ;  /* 0x0000000116167824 */ /* 0x000fe200078e0a05 */
[----:B------:R-:W-:Y:S01]  /*1c80*/  UMOV UR17, 0x40000040 ;  /* 0x4000004000117882 */ /* 0x000fe20000000000 */
[----:B------:R-:W-:Y:S01]  /*1c90*/  UMOV UR19, 0x40000040 ;  /* 0x4000004000137882 */ /* 0x000fe20000000000 */
[----:B------:R-:W-:Y:S01]  /*1ca0*/  LEA.HI R4, R0, R3, RZ, 0x5 ;  /* 0x0000000300047211 */ /* 0x000fe200078f28ff */
[----:B------:R-:W-:Y:S01]  /*1cb0*/  ULDC.64 UR4, c[0x0][0x9e0] ;  /* 0x0002780000047ab9 */ /* 0x000fe20000000a00 */
[--C-:B------:R-:W-:Y:S01]  /*1cc0*/  SHF.R.S32.HI R0, RZ, 0x2, R2.reuse ;  /* 0x00000002ff007819 */ /* 0x100fe20000011402 */
[----:B------:R-:W-:Y:S01]  /*1cd0*/  UISETP.GE.AND UP1, UPT, UR5, 0x1, UPT ;  /* 0x000000010500788c */ /* 0x000fe2000bf26270 */
[----:B------:R-:W-:Y:S01]  /*1ce0*/  SHF.R.S32.HI R5, RZ, 0x1f, R2 ;  /* 0x0000001fff057819 */ /* 0x000fe20000011402 */
[----:B------:R-:W-:Y:S01]  /*1cf0*/  ULDC UR7, c[0x0][0x9dc] ;  /* 0x0002770000077ab9 */ /* 0x000fe20000000800 */
[----:B------:R-:W-:Y:S01]  /*1d00*/  LEA.HI R6, R73, R73, RZ, 0x1 ;  /* 0x0000004949067211 */ /* 0x000fe200078f08ff */
[----:B------:R-:W-:Y:S01]  /*1d10*/  ULOP3.LUT UR7, URZ, UR7, URZ, 0x33, !UPT ;  /* 0x000000073f077292 */ /* 0x000fe2000f8e333f */
[----:B------:R-:W1:Y:S01]  /*1d20*/  @P1 LDC R11, c[0x0][0x44c] ;  /* 0x00011300ff0b1b82 */ /* 0x000e620000000800 */
[----:B------:R-:W-:-:S02]  /*1d30*/  SHF.R.S32.HI R4, RZ, 0x5, R4 ;  /* 0x00000005ff047819 */ /* 0x000fc40000011404 */
[----:B------:R-:W-:Y:S02]  /*1d40*/  LEA.HI R5, R5, R0, RZ, 0x3 ;  /* 0x0000000005057211 */ /* 0x000fe400078f18ff */
[----:B------:R-:W-:Y:S02]  /*1d50*/  LOP3.LUT R6, R6, 0x3fffffe, RZ, 0xc0, !PT ;  /* 0x03fffffe06067812 */ /* 0x000fe400078ec0ff */
[----:B------:R-:W-:Y:S01]  /*1d60*/  LEA.HI R9, R22, R22, RZ, 0x1 ;  /* 0x0000001616097211 */ /* 0x000fe200078f08ff */
[----:B------:R-:W2:Y:S01]  /*1d70*/  @P1 LDC R13, c[0x0][0x450] ;  /* 0x00011400ff0d1b82 */ /* 0x000ea20000000800 */
[----:B------:R-:W-:Y:S01]  /*1d80*/  LEA R4, R4, UR39, 0x4 ;  /* 0x0000002704047c11 */ /* 0x000fe2000f8e20ff */
[----:B------:R-:W-:Y:S01]  /*1d90*/  IMAD.IADD R6, R73, 0x1, -R6 ;  /* 0x0000000149067824 */ /* 0x000fe200078e0a06 */
[----:B------:R-:W-:Y:S02]  /*1da0*/  LOP3.LUT R5, R5, 0xfffffff8, RZ, 0xc0, !PT ;  /* 0xfffffff805057812 */ /* 0x000fe400078ec0ff */
[----:B------:R-:W-:-:S02]  /*1db0*/  LOP3.LUT R9, R9, 0x1ffffffe, RZ, 0xc0, !PT ;  /* 0x1ffffffe09097812 */ /* 0x000fc400078ec0ff */
[----:B------:R-:W-:Y:S02]  /*1dc0*/  IADD3 R5, R4, R0, -R5 ;  /* 0x0000000004057210 */ /* 0x000fe40007ffe805 */
[----:B0-----:R-:W-:Y:S01]  /*1dd0*/  LOP3.LUT R10, R10, 0x7f, RZ, 0xc0, !PT ;  /* 0x0000007f0a0a7812 */ /* 0x001fe200078ec0ff */
[----:B------:R-:W-:Y:S01]  /*1de0*/  IMAD.IADD R9, R22, 0x1, -R9 ;  /* 0x0000000116097824 */ /* 0x000fe200078e0a09 */
[----:B------:R-:W-:Y:S01]  /*1df0*/  LOP3.LUT R2, R2, 0x7ffffffc, RZ, 0xc0, !PT ;  /* 0x7ffffffc02027812 */ /* 0x000fe200078ec0ff */
[----:B------:R-:W-:Y:S01]  /*1e00*/  IMAD R6, R6, 0x40, R5 ;  /* 0x0000004006067824 */ /* 0x000fe200078e0205 */
[----:B------:R-:W-:Y:S01]  /*1e10*/  ISETP.NE.AND P0, PT, R10, RZ, PT ;  /* 0x000000ff0a00720c */ /* 0x000fe20003f05270 */
[----:B------:R-:W-:Y:S01]  /*1e20*/  IMAD R10, R23, -0x60, R18 ;  /* 0xffffffa0170a7824 */ /* 0x000fe200078e0212 */
[----:B------:R-:W-:Y:S01]  /*1e30*/  LOP3.LUT R17, R17, 0xfff7ffff, RZ, 0xc0, !PT ;  /* 0xfff7ffff11117812 */ /* 0x000fe200078ec0ff */
[----:B------:R-:W-:Y:S01]  /*1e40*/  IMAD R6, R9, 0x8, R6 ;  /* 0x0000000809067824 */ /* 0x000fe200078e0206 */
[----:B------:R-:W-:Y:S01]  /*1e50*/  IADD3 R4, -R19, 0xb, RZ ;  /* 0x0000000b13047810 */ /* 0x000fe20007ffe1ff */
[----:B------:R-:W-:Y:S01]  /*1e60*/  IMAD.IADD R5, R3, 0x1, -R2 ;  /* 0x0000000103057824 */ /* 0x000fe200078e0a02 */
[----:B------:R-:W-:Y:S01]  /*1e70*/  @P1 LOP3.LUT R17, R17, 0x80000, RZ, 0xfc, !PT ;  /* 0x0008000011111812 */ /* 0x000fe200078efcff */
[----:B-1----:R-:W-:-:S04]  /*1e80*/  @P1 IMAD.HI.U32 R0, R6, R11, RZ ;  /* 0x0000000b06001227 */ /* 0x002fc800078e00ff */
[----:B------:R-:W-:Y:S01]  /*1e90*/  IMAD.MOV.U32 R11, RZ, RZ, R6 ;  /* 0x000000ffff0b7224 */ /* 0x000fe200078e0006 */
[----:B--2---:R-:W-:Y:S01]  /*1ea0*/  @P1 SHF.R.U32.HI R11, RZ, R13, R0 ;  /* 0x0000000dff0b1219 */ /* 0x004fe20000011600 */
[----:B------:R-:W-:Y:S01]  /*1eb0*/  IMAD.U32 R9, RZ, RZ, UR38 ;  /* 0x00000026ff097e24 */ /* 0x000fe2000f8e00ff */
[----:B------:R-:W-:Y:S01]  /*1ec0*/  PLOP3.LUT P1, PT, PT, PT, UP1, 0x40, 0x0 ;  /* 0x000000000000781c */ /* 0x000fe20003f2e818 */
[C---:B------:R-:W-:Y:S02]  /*1ed0*/  VIADD R2, R10.reuse, 0x61 ;  /* 0x000000610a027836 */ /* 0x040fe40000000000 */
[----:B------:R-:W0:Y:S01]  /*1ee0*/  SHFL.IDX PT, R3, R11, RZ, 0x1c1f ;  /* 0x001c1fff0b037589 */ /* 0x000e2200000e0000 */
[----:B------:R-:W-:Y:S02]  /*1ef0*/  @!P0 VIADD R0, R9, 0x22840 ;  /* 0x0002284009008836 */ /* 0x000fe40000000000 */
[----:B------:R-:W-:Y:S02]  /*1f00*/  IMAD R2, R5, -0x2, R2 ;  /* 0xfffffffe05027824 */ /* 0x000fe400078e0202 */
[----:B------:R-:W-:Y:S01]  /*1f10*/  VIADD R10, R10, 0x60 ;  /* 0x000000600a0a7836 */ /* 0x000fe20000000000 */
[----:B------:R-:W-:-:S03]  /*1f20*/  @!P0 PRMT R0, RZ, 0x654, R0 ;  /* 0x00000654ff008816 */ /* 0x000fc60000000000 */
[----:B------:R-:W-:Y:S01]  /*1f30*/  IMAD R10, R5, -0x2, R10 ;  /* 0xfffffffe050a7824 */ /* 0x000fe200078e020a */
[----:B------:R-:W-:Y:S02]  /*1f40*/  WARPGROUP.DEPBAR.LE gsb0, 0x0 ;  /* 0x00008000000079c5 */ /* 0x000fe40000010000 */
[----:B------:R-:W-:-:S06]  /*1f50*/  WARPGROUP.ARRIVE ;  /* 0x00000000000079c5 */ /* 0x000fcc0000000000 */
[----:B------:R-:W-:Y:S01]  /*1f60*/  HGMMA.64x96x16.F32 R24, gdesc[UR8], R24, gsb0 ;  /* 0x01600000081879f0 */ /* 0x000fe20008000818 */
[----:B------:R-:W-:Y:S02]  /*1f70*/  ULDC UR11, c[0x0][0x288] ;  /* 0x0000a200000b7ab9 */ /* 0x000fe40000000800 */
[----:B------:R-:W-:-:S04]  /*1f80*/  VIADD R2, R2, -UR11 ;  /* 0x8000000b02027c36 */ /* 0x000fc80008000000 */
[C---:B------:R-:W-:Y:S02]  /*1f90*/  VIADD R13, R2.reuse, UR4 ;  /* 0x00000004020d7c36 */ /* 0x040fe40008000000 */
[----:B------:R-:W-:-:S04]  /*1fa0*/  VIADD R14, R2, UR7 ;  /* 0x00000007020e7c36 */ /* 0x000fc80008000000 */
[----:B0-----:R-:W-:Y:S01]  /*1fb0*/  IMAD.IADD R2, R14, 0x1, R3 ;  /* 0x000000010e027824 */ /* 0x001fe200078e0203 */
[----:B------:R-:W-:Y:S02]  /*1fc0*/  WARPGROUP.DEPBAR.LE gsb0, 0x0 ;  /* 0x00008000000079c5 */ /* 0x000fe40000010000 */
[----:B------:R-:W-:-:S06]  /*1fd0*/  WARPGROUP.ARRIVE ;  /* 0x00000000000079c5 */ /* 0x000fcc0000000000 */
[----:B------:R-:W-:Y:S03]  /*1fe0*/  HGMMA.64x96x16.F32 R24, gdesc[UR12], R24, gsb0 ;  /* 0x016000000c1879f0 */ /* 0x000fe60008000818 */
[----:B------:R-:W-:Y:S02]  /*1ff0*/  WARPGROUP.DEPBAR.LE gsb0, 0x0 ;  /* 0x00008000000079c5 */ /* 0x000fe40000010000 */
[----:B------:R-:W-:-:S06]  /*2000*/  WARPGROUP.ARRIVE ;  /* 0x00000000000079c5 */ /* 0x000fcc0000000000 */
[----:B------:R-:W-:Y:S03]  /*2010*/  HGMMA.64x96x16.F32 R24, gdesc[UR16], R24, gsb0 ;  /* 0x01600000101879f0 */ /* 0x000fe60008000818 */
[----:B------:R-:W-:Y:S02]  /*2020*/  WARPGROUP.DEPBAR.LE gsb0, 0x0 ;  /* 0x00008000000079c5 */ /* 0x000fe40000010000 */
[----:B------:R0:W-:Y:S06]  /*2030*/  BAR.ARV R4, 0x100 ;  /* 0x000400040000751d */ /* 0x0001ec0000002000 */
[----:B------:R1:W-:Y:S02]  /*2040*/  @!P0 SYNCS.ARRIVE.TRANS64.RED.A1T0 RZ, [R0+URZ], RZ ;  /* 0x000000ff00ff89a7 */ /* 0x0003e4000810043f */
[----:B-1----:R-:W-:-:S04]  /*2050*/  IMAD.MOV.U32 R0, RZ, RZ, -0x60 ;  /* 0xffffffa0ff007424 */ /* 0x002fc800078e00ff */
[----:B------:R-:W-:Y:S01]  /*2060*/  IMAD R20, R23, R0, 0x60 ;  /* 0x0000006017147424 */ /* 0x000fe200078e0200 */
[----:B------:R-:W-:-:S03]  /*2070*/  VIADDMNMX R0, R3, R13, R10, PT ;  /* 0x0000000d03007246 */ /* 0x000fc6000380010a */
[----:B------:R-:W-:Y:S01]  /*2080*/  IMAD R15, R5, -0x2, R20 ;  /* 0xfffffffe050f7824 */ /* 0x000fe200078e0214 */
[----:B0-----:R-:W-:Y:S06]  /*2090*/  @P1 BRA `(.L_x_1829) ;  /* 0x0000000000541947 */ /* 0x001fec0003800000 */
[----:B------:R-:W-:Y:S01]  /*20a0*/  IADD3 R3, R18, -UR11, R3 ;  /* 0x8000000b12037c10 */ /* 0x000fe2000fffe003 */
[----:B------:R-:W-:Y:S03]  /*20b0*/  BSSY B0, `(.L_x_1830) ;  /* 0x0000010000007945 */ /* 0x000fe60003800000 */
[----:B------:R-:W-:-:S13]  /*20c0*/  ISETP.GT.AND P1, PT, R3, -0x1, PT ;  /* 0xffffffff0300780c */ /* 0x000fda0003f24270 */
[----:B------:R-:W-:Y:S05]  /*20d0*/  @P1 BRA `(.L_x_1831) ;  /* 0x0000000000201947 */ /* 0x000fea0003800000 */
[----:B------:R-:W-:Y:S01]  /*20e0*/  UISETP.NE.AND UP2, UPT, UR5, 0x1, UPT ;  /* 0x000000010500788c */ /* 0x000fe2000bf45270 */
[----:B------:R-:W-:-:S05]  /*20f0*/  LOP3.LUT R3, RZ, R3, RZ, 0x33, !PT ;  /* 0x00000003ff037212 */ /* 0x000fca00078e33ff */
[----:B------:R-:W-:-:S05]  /*2100*/  PLOP3.LUT P1, PT, PT, PT, UP2, 0x80, 0x0 ;  /* 0x000000000000781c */ /* 0x000fca0003f2f028 */
[----:B------:R-:W-:-:S08]  /*2110*/  @UP2 ULDC.64 UR14, c[0x0][0x9e8] ;  /* 0x00027a00000e2ab9 */ /* 0x000fd00000000a00 */
[----:B------:R-:W-:-:S05]  /*2120*/  @P1 IMAD.HI.U32 R21, R3, UR14, RZ ;  /* 0x0000000e03151c27 */ /* 0x000fca000f8e00ff */
[----:B------:R-:W-:-:S04]  /*2130*/  @P1 SHF.R.U32.HI R3, RZ, UR15, R21 ;  /* 0x0000000fff031c19 */ /* 0x000fc80008011615 */
[----:B------:R-:W-:Y:S01]  /*2140*/  LOP3.LUT R3, RZ, R3, RZ, 0x33, !PT ;  /* 0x00000003ff037212 */ /* 0x000fe200078e33ff */
[----:B------:R-:W-:Y:S06]  /*2150*/  BRA `(.L_x_1832) ;  /* 0x0000000000147947 */ /* 0x000fec0003800000 */
.L_x_1831:
[----:B------:R-:W-:-:S06]  /*2160*/  UISETP.NE.AND UP2, UPT, UR5, 0x1, UPT ;  /* 0x000000010500788c */ /* 0x000fcc000bf45270 */
[----:B------:R-:W-:-:S05]  /*2170*/  PLOP3.LUT P1, PT, PT, PT, UP2, 0x80, 0x0 ;  /* 0x000000000000781c */ /* 0x000fca0003f2f028 */
[----:B------:R-:W-:-:S08]  /*2180*/  @UP2 ULDC.64 UR14, c[0x0][0x9e8] ;  /* 0x00027a00000e2ab9 */ /* 0x000fd00000000a00 */
[----:B------:R-:W-:-:S05]  /*2190*/  @P1 IMAD.HI.U32 R21, R3, UR14, RZ ;  /* 0x0000000e03151c27 */ /* 0x000fca000f8e00ff */
[----:B------:R-:W-:-:S07]  /*21a0*/  @P1 SHF.R.U32.HI R3, RZ, UR15, R21 ;  /* 0x0000000fff031c19 */ /* 0x000fce0008011615 */
.L_x_1832:
[----:B------:R-:W-:Y:S05]  /*21b0*/  BSYNC B0 ;  /* 0x0000000000007941 */ /* 0x000fea0003800000 */
.L_x_1830:
[----:B------:R-:W-:-:S05]  /*21c0*/  IMAD R3, R3, UR5, R15 ;  /* 0x0000000503037c24 */ /* 0x000fca000f8e020f */
[----:B------:R-:W-:Y:S02]  /*21d0*/  VIMNMX R2, R2, R3, !PT ;  /* 0x0000000302027248 */ /* 0x000fe40007fe0100 */
[----:B------:R-:W-:-:S07]  /*21e0*/  VIADDMNMX R0, R3, UR5, R0, PT ;  /* 0x0000000503007c46 */ /* 0x000fce000b800100 */
.L_x_1829:
[C---:B------:R-:W-:Y:S01]  /*21f0*/  ISETP.GE.AND P1, PT, R20.reuse, 0x2, PT ;  /* 0x000000021400780c */ /* 0x040fe20003f26270 */
[----:B------:R-:W0:Y:S01]  /*2200*/  SHFL.IDX PT, R11, R11, 0x1, 0x1c1f ;  /* 0x003c1f000b0b7f89 */ /* 0x000e2200000e0000 */
[----:B------:R-:W-:Y:S02]  /*2210*/  ISETP.GE.AND P5, PT, R20, 0xa, PT ;  /* 0x0000000a1400780c */ /* 0x000fe40003fa6270 */
[----:B------:R-:W-:Y:S02]  /*2220*/  ISETP.GT.AND P3, PT, R2, 0x1, !P1 ;  /* 0x000000010200780c */ /* 0x000fe40004f64270 */
[----:B------:R-:W-:Y:S02]  /*2230*/  ISETP.GE.AND P2, PT, R20, 0x9, PT ;  /* 0x000000091400780c */ /* 0x000fe40003f46270 */
[----:B------:R-:W-:Y:S02]  /*2240*/  ISETP.LT.OR P3, PT, R0, 0x2, P3 ;  /* 0x000000020000780c */ /* 0x000fe40001f61670 */
[----:B------:R-:W-:-:S02]  /*2250*/  P2R R22, PR, RZ, 0x20 ;  /* 0x00000020ff167803 */ /* 0x000fc40000000000 */
[----:B------:R-:W-:Y:S02]  /*2260*/  FSEL R25, R25, -INF , !P3 ;  /* 0xff80000019197808 */ /* 0x000fe40005800000 */
[C---:B------:R-:W-:Y:S02]  /*2270*/  ISETP.GT.AND P3, PT, R2.reuse, 0x9, !P5 ;  /* 0x000000090200780c */ /* 0x040fe40006f64270 */
[----:B------:R-:W-:Y:S02]  /*2280*/  ISETP.GT.AND P4, PT, R2, 0x8, !P2 ;  /* 0x000000080200780c */ /* 0x000fe40005784270 */
[----:B------:R-:W-:Y:S02]  /*2290*/  ISETP.LT.OR P3, PT, R0, 0xa, P3 ;  /* 0x0000000a0000780c */ /* 0x000fe40001f61670 */
[----:B------:R-:W-:Y:S02]  /*22a0*/  ISETP.GE.AND P5, PT, R20, 0x11, PT ;  /* 0x000000111400780c */ /* 0x000fe40003fa6270 */
[----:B------:R-:W-:-:S02]  /*22b0*/  FSEL R29, R29, -INF , !P3 ;  /* 0xff8000001d1d7808 */ /* 0x000fc40005800000 */
[----:B------:R-:W-:Y:S01]  /*22c0*/  ISETP.LT.OR P4, PT, R0, 0x9, P4 ;  /* 0x000000090000780c */ /* 0x000fe20002781670 */
[----:B0-----:R-:W-:Y:S01]  /*22d0*/  IMAD.IADD R3, R14, 0x1, R11 ;  /* 0x000000010e037824 */ /* 0x001fe200078e020b */
[----:B------:R-:W-:Y:S02]  /*22e0*/  ISETP.GT.AND P3, PT, R2, 0x10, !P5 ;  /* 0x000000100200780c */ /* 0x000fe40006f64270 */
[----:B------:R-:W-:Y:S02]  /*22f0*/  FSEL R73, R28, -INF , !P4 ;  /* 0xff8000001c497808 */ /* 0x000fe40006000000 */
[----:B------:R-:W-:Y:S02]  /*2300*/  ISETP.LT.OR P3, PT, R0, 0x11, P3 ;  /* 0x000000110000780c */ /* 0x000fe40001f61670 */
[----:B------:R-:W-:Y:S02]  /*2310*/  ISETP.GE.AND P4, PT, R20, 0x12, PT ;  /* 0x000000121400780c */ /* 0x000fe40003f86270 */
[----:B------:R-:W-:-:S02]  /*2320*/  FSEL R75, R32, -INF , !P3 ;  /* 0xff800000204b7808 */ /* 0x000fc40005800000 */
[----:B------:R-:W-:Y:S02]  /*2330*/  ISETP.GT.AND P3, PT, R2, 0x11, !P4 ;  /* 0x000000110200780c */ /* 0x000fe40006764270 */
[----:B------:R-:W-:Y:S02]  /*2340*/  P2R R32, PR, RZ, 0x10 ;  /* 0x00000010ff207803 */ /* 0x000fe40000000000 */
[----:B------:R-:W-:Y:S02]  /*2350*/  ISETP.LT.OR P3, PT, R0, 0x12, P3 ;  /* 0x000000120000780c */ /* 0x000fe40001f61670 */
[----:B------:R-:W-:Y:S02]  /*2360*/  ISETP.GE.AND P4, PT, R20, 0x19, PT ;  /* 0x000000191400780c */ /* 0x000fe40003f86270 */
[----:B------:R-:W-:Y:S02]  /*2370*/  FSEL R33, R33, -INF , !P3 ;  /* 0xff80000021217808 */ /* 0x000fe40005800000 */
[----:B------:R-:W-:-:S02]  /*2380*/  ISETP.GT.AND P3, PT, R2, 0x18, !P4 ;  /* 0x000000180200780c */ /* 0x000fc40006764270 */
[----:B------:R-:W-:Y:S02]  /*2390*/  P2R R72, PR, RZ, 0x10 ;  /* 0x00000010ff487803 */ /* 0x000fe40000000000 */
[----:B------:R-:W-:Y:S02]  /*23a0*/  ISETP.LT.OR P3, PT, R0, 0x19, P3 ;  /* 0x000000190000780c */ /* 0x000fe40001f61670 */
[----:B------:R-:W-:Y:S02]  /*23b0*/  ISETP.GE.AND P4, PT, R20, 0x1a, PT ;  /* 0x0000001a1400780c */ /* 0x000fe40003f86270 */
[----:B------:R-:W-:Y:S02]  /*23c0*/  FSEL R77, R36, -INF , !P3 ;  /* 0xff800000244d7808 */ /* 0x000fe40005800000 */
[----:B------:R-:W-:Y:S02]  /*23d0*/  ISETP.GT.AND P3, PT, R2, 0x19, !P4 ;  /* 0x000000190200780c */ /* 0x000fe40006764270 */
[----:B------:R-:W-:-:S02]  /*23e0*/  P2R R36, PR, RZ, 0x10 ;  /* 0x00000010ff247803 */ /* 0x000fc40000000000 */
[----:B------:R-:W-:Y:S02]  /*23f0*/  ISETP.LT.OR P3, PT, R0, 0x1a, P3 ;  /* 0x0000001a0000780c */ /* 0x000fe40001f61670 */
[----:B------:R-:W-:Y:S02]  /*2400*/  ISETP.GE.AND P4, PT, R20, 0x21, PT ;  /* 0x000000211400780c */ /* 0x000fe40003f86270 */
[----:B------:R-:W-:Y:S02]  /*2410*/  FSEL R37, R37, -INF , !P3 ;  /* 0xff80000025257808 */ /* 0x000fe40005800000 */
[----:B------:R-:W-:Y:S02]  /*2420*/  ISETP.GT.AND P3, PT, R2, 0x20, !P4 ;  /* 0x000000200200780c */ /* 0x000fe40006764270 */
[----:B------:R-:W-:Y:S02]  /*2430*/  P2R R74, PR, RZ, 0x10 ;  /* 0x00000010ff4a7803 */ /* 0x000fe40000000000 */
[----:B------:R-:W-:-:S02]  /*2440*/  ISETP.LT.OR P3, PT, R0, 0x21, P3 ;  /* 0x000000210000780c */ /* 0x000fc40001f61670 */
[----:B------:R-:W-:Y:S02]  /*2450*/  ISETP.GE.AND P4, PT, R20, 0x22, PT ;  /* 0x000000221400780c */ /* 0x000fe40003f86270 */
[----:B------:R-:W-:Y:S02]  /*2460*/  FSEL R79, R40, -INF , !P3 ;  /* 0xff800000284f7808 */ /* 0x000fe40005800000 */
[----:B------:R-:W-:Y:S02]  /*2470*/  ISETP.GT.AND P3, PT, R2, 0x21, !P4 ;  /* 0x000000210200780c */ /* 0x000fe40006764270 */
[----:B------:R-:W-:Y:S02]  /*2480*/  P2R R40, PR, RZ, 0x10 ;  /* 0x00000010ff287803 */ /* 0x000fe40000000000 */
[----:B------:R-:W-:Y:S02]  /*2490*/  ISETP.LT.OR P3, PT, R0, 0x22, P3 ;  /* 0x000000220000780c */ /* 0x000fe40001f61670 */
[----:B------:R-:W-:-:S02]  /*24a0*/  ISETP.GE.AND P4, PT, R20, 0x29, PT ;  /* 0x000000291400780c */ /* 0x000fc40003f86270 */
[----:B------:R-:W-:Y:S02]  /*24b0*/  FSEL R41, R41, -INF , !P3 ;  /* 0xff80000029297808 */ /* 0x000fe40005800000 */
[----:B------:R-:W-:Y:S02]  /*24c0*/  ISETP.GT.AND P3, PT, R2, 0x28, !P4 ;  /* 0x000000280200780c */ /* 0x000fe40006764270 */
[----:B------:R-:W-:Y:S02]  /*24d0*/  P2R R76, PR, RZ, 0x10 ;  /* 0x00000010ff4c7803 */ /* 0x000fe40000000000 */
        /* <DEDUP_REMOVED lines=51> */
[----:B------:R-:W-:Y:S02]  /*2810*/  P2R R28, PR, RZ, 0x20 ;  /* 0x00000020ff1c7803 */ /* 0x000fe40000000000 */
[----:B------:R-:W-:Y:S02]  /*2820*/  FSEL R91, R64, -INF , !P3 ;  /* 0xff800000405b7808 */ /* 0x000fe40005800000 */
[C---:B------:R-:W-:Y:S02]  /*2830*/  ISETP.GE.AND P3, PT, R20.reuse, 0x52, PT ;  /* 0x000000521400780c */ /* 0x040fe40003f66270 */
[----:B------:R-:W-:Y:S02]  /*2840*/  ISETP.GE.AND P6, PT, R20, 0x1, PT ;  /* 0x000000011400780c */ /* 0x000fe40003fc6270 */
[----:B------:R-:W-:-:S04]  /*2850*/  ISETP.GT.AND P4, PT, R2, 0x51, !P3 ;  /* 0x000000510200780c */ /* 0x000fc80005f84270 */
[----:B------:R-:W-:-:S04]  /*2860*/  ISETP.LT.OR P4, PT, R0, 0x52, P4 ;  /* 0x000000520000780c */ /* 0x000fc80002781670 */
[----:B------:R-:W-:Y:S02]  /*2870*/  FSEL R65, R65, -INF , !P4 ;  /* 0xff80000041417808 */ /* 0x000fe40006000000 */
[----:B------:R-:W-:-:S04]  /*2880*/  ISETP.GE.AND P4, PT, R20, 0x59, PT ;  /* 0x000000591400780c */ /* 0x000fc80003f86270 */
[----:B------:R-:W-:-:S04]  /*2890*/  ISETP.GT.AND P5, PT, R2, 0x58, !P4 ;  /* 0x000000580200780c */ /* 0x000fc800067a4270 */
[----:B------:R-:W-:-:S04]  /*28a0*/  ISETP.LT.OR P5, PT, R0, 0x59, P5 ;  /* 0x000000590000780c */ /* 0x000fc80002fa1670 */
[----:B------:R-:W-:Y:S02]  /*28b0*/  FSEL R93, R68, -INF , !P5 ;  /* 0xff800000445d7808 */ /* 0x000fe40006800000 */
[----:B------:R-:W-:-:S04]  /*28c0*/  ISETP.GT.AND P5, PT, R2, RZ, !P6 ;  /* 0x000000ff0200720c */ /* 0x000fc800077a4270 */
[----:B------:R-:W-:-:S04]  /*28d0*/  ISETP.LT.OR P5, PT, R0, 0x1, P5 ;  /* 0x000000010000780c */ /* 0x000fc80002fa1670 */
[----:B------:R-:W-:Y:S02]  /*28e0*/  FSEL R21, R24, -INF , !P5 ;  /* 0xff80000018157808 */ /* 0x000fe40006800000 */
[----:B------:R-:W-:-:S04]  /*28f0*/  ISETP.GE.AND P5, PT, R20, 0x5a, PT ;  /* 0x0000005a1400780c */ /* 0x000fc80003fa6270 */
[----:B------:R-:W-:Y:S02]  /*2900*/  P2R R20, PR, RZ, 0x20 ;  /* 0x00000020ff147803 */ /* 0x000fe40000000000 */
[----:B------:R-:W-:Y:S02]  /*2910*/  ISETP.GT.AND P5, PT, R2, 0x59, !P5 ;  /* 0x000000590200780c */ /* 0x000fe40006fa4270 */
[----:B------:R-:W-:Y:S02]  /*2920*/  VIADDMNMX R2, R11, R13, R10, PT ;  /* 0x0000000d0b027246 */ /* 0x000fe4000380010a */
[----:B------:R-:W-:-:S04]  /*2930*/  ISETP.LT.OR P5, PT, R0, 0x5a, P5 ;  /* 0x0000005a0000780c */ /* 0x000fc80002fa1670 */
[----:B------:R-:W-:Y:S02]  /*2940*/  FSEL R69, R69, -INF , !P5 ;  /* 0xff80000045457808 */ /* 0x000fe40006800000 */
[----:B------:R-:W-:-:S13]  /*2950*/  PLOP3.LUT P5, PT, PT, PT, UP1, 0x40, 0x0 ;  /* 0x000000000000781c */ /* 0x000fda0003fae818 */
[----:B------:R-:W-:Y:S05]  /*2960*/  @P5 BRA `(.L_x_1833) ;  /* 0x00000000005c5947 */ /* 0x000fea0003800000 */
        /* <DEDUP_REMOVED lines=8> */
[----:B------:R-:W-:Y:S01]  /*29f0*/  @P5 IMAD.HI.U32 R10, R0, UR14, RZ ;  /* 0x0000000e000a5c27 */ /* 0x000fe2000f8e00ff */
[----:B------:R-:W-:-:S13]  /*2a00*/  PLOP3.LUT P5, PT, PT, PT, UP2, 0x80, 0x0 ;  /* 0x000000000000781c */ /* 0x000fda0003faf028 */
[----:B------:R-:W-:-:S04]  /*2a10*/  @P5 SHF.R.U32.HI R0, RZ, UR15, R10 ;  /* 0x0000000fff005c19 */ /* 0x000fc8000801160a */
[----:B------:R-:W-:Y:S01]  /*2a20*/  LOP3.LUT R0, RZ, R0, RZ, 0x33, !PT ;  /* 0x00000000ff007212 */ /* 0x000fe200078e33ff */
[----:B------:R-:W-:Y:S06]  /*2a30*/  BRA `(.L_x_1836) ;  /* 0x0000000000187947 */ /* 0x000fec0003800000 */
.L_x_1835:
[----:B------:R-:W-:-:S06]  /*2a40*/  UISETP.NE.AND UP2, UPT, UR5, 0x1, UPT ;  /* 0x000000010500788c */ /* 0x000fcc000bf45270 */
[----:B------:R-:W-:-:S05]  /*2a50*/  PLOP3.LUT P5, PT, PT, PT, UP2, 0x80, 0x0 ;  /* 0x000000000000781c */ /* 0x000fca0003faf028 */
[----:B------:R-:W-:-:S08]  /*2a60*/  @UP2 ULDC.64 UR14, c[0x0][0x9e8] ;  /* 0x00027a00000e2ab9 */ /* 0x000fd00000000a00 */
[----:B------:R-:W-:Y:S01]  /*2a70*/  @P5 IMAD.HI.U32 R10, R0, UR14, RZ ;  /* 0x0000000e000a5c27 */ /* 0x000fe2000f8e00ff */
[----:B------:R-:W-:-:S13]  /*2a80*/  PLOP3.LUT P5, PT, PT, PT, UP2, 0x80, 0x0 ;  /* 0x000000000000781c */ /* 0x000fda0003faf028 */
[----:B------:R-:W-:-:S07]  /*2a90*/  @P5 SHF.R.U32.HI R0, RZ, UR15, R10 ;  /* 0x0000000fff005c19 */ /* 0x000fce000801160a */
.L_x_1836:
[----:B------:R-:W-:Y:S05]  /*2aa0*/  BSYNC B0 ;  /* 0x0000000000007941 */ /* 0x000fea0003800000 */
.L_x_1834:
[----:B------:R-:W-:-:S05]  /*2ab0*/  IMAD R0, R0, UR5, R15 ;  /* 0x0000000500007c24 */ /* 0x000fca000f8e020f */
[----:B------:R-:W-:Y:S02]  /*2ac0*/  VIMNMX R3, R3, R0, !PT ;  /* 0x0000000003037248 */ /* 0x000fe40007fe0100 */
[----:B------:R-:W-:-:S07]  /*2ad0*/  VIADDMNMX R2, R0, UR5, R2, PT ;  /* 0x0000000500027c46 */ /* 0x000fce000b800102 */
.L_x_1833:
[C---:B------:R-:W-:Y:S01]  /*2ae0*/  ISETP.GT.AND P1, PT, R3.reuse, 0x1, !P1 ;  /* 0x000000010300780c */ /* 0x040fe20004f24270 */
[----:B------:R-:W-:Y:S01]  /*2af0*/  ULDC UR10, c[0x0][0x988] ;  /* 0x00026200000a7ab9 */ /* 0x000fe20000000800 */
[----:B------:R-:W-:Y:S02]  /*2b00*/  ISETP.GT.AND P2, PT, R3, 0x8, !P2 ;  /* 0x000000080300780c */ /* 0x000fe40005744270 */
[C---:B------:R-:W-:Y:S02]  /*2b10*/  ISETP.LT.OR P1, PT, R2.reuse, 0x2, P1 ;  /* 0x000000020200780c */ /* 0x040fe40000f21670 */
[----:B------:R-:W-:Y:S02]  /*2b20*/  ISETP.LT.OR P2, PT, R2, 0x9, P2 ;  /* 0x000000090200780c */ /* 0x000fe40001741670 */
[----:B------:R-:W-:Y:S02]  /*2b30*/  FSEL R27, R27, -INF , !P1 ;  /* 0xff8000001b1b7808 */ /* 0x000fe40004800000 */
[----:B------:R-:W-:-:S02]  /*2b40*/  ISETP.NE.AND P1, PT, R22, RZ, PT ;  /* 0x000000ff1600720c */ /* 0x000fc40003f25270 */
[----:B------:R-:W-:Y:S02]  /*2b50*/  FSEL R30, R30, -INF , !P2 ;  /* 0xff8000001e1e7808 */ /* 0x000fe40005000000 */
[----:B------:R-:W-:Y:S02]  /*2b60*/  ISETP.GT.AND P1, PT, R3, 0x9, !P1 ;  /* 0x000000090300780c */ /* 0x000fe40004f24270 */
[----:B------:R-:W-:Y:S02]  /*2b70*/  ISETP.NE.AND P2, PT, R32, RZ, PT ;  /* 0x000000ff2000720c */ /* 0x000fe40003f45270 */
[----:B------:R-:W-:Y:S02]  /*2b80*/  ISETP.LT.OR P1, PT, R2, 0xa, P1 ;  /* 0x0000000a0200780c */ /* 0x000fe40000f21670 */
[----:B------:R-:W-:Y:S02]  /*2b90*/  FMNMX.FTZ R0, R21, R25, !PT ;  /* 0x0000001915007209 */ /* 0x000fe40007810000 */
[----:B------:R-:W-:-:S02]  /*2ba0*/  FSEL R31, R31, -INF , !P1 ;  /* 0xff8000001f1f7808 */ /* 0x000fc40004800000 */
[----:B------:R-:W-:Y:S02]  /*2bb0*/  ISETP.NE.AND P1, PT, R28, RZ, PT ;  /* 0x000000ff1c00720c */ /* 0x000fe40003f25270 */
[----:B------:R-:W-:Y:S02]  /*2bc0*/  ISETP.NE.AND P5, PT, R72, RZ, PT ;  /* 0x000000ff4800720c */ /* 0x000fe40003fa5270 */
[----:B------:R-:W-:Y:S02]  /*2bd0*/  ISETP.GT.AND P1, PT, R3, 0x10, !P1 ;  /* 0x000000100300780c */ /* 0x000fe40004f24270 */
[----:B------:R-:W-:Y:S02]  /*2be0*/  FMNMX.FTZ R0, R73, R0, !PT ;  /* 0x0000000049007209 */ /* 0x000fe40007810000 */
[----:B------:R-:W-:Y:S02]  /*2bf0*/  ISETP.LT.OR P1, PT, R2, 0x11, P1 ;  /* 0x000000110200780c */ /* 0x000fe40000f21670 */
[----:B------:R-:W-:-:S02]  /*2c00*/  FMNMX.FTZ R0, R29, R0, !PT ;  /* 0x000000001d007209 */ /* 0x000fc40007810000 */
[----:B------:R-:W-:Y:S02]  /*2c10*/  FSEL R34, R34, -INF , !P1 ;  /* 0xff80000022227808 */ /* 0x000fe40004800000 */
[----:B------:R-:W-:Y:S02]  /*2c20*/  ISETP.GT.AND P1, PT, R3, 0x11, !P2 ;  /* 0x000000110300780c */ /* 0x000fe40005724270 */
[----:B------:R-:W-:Y:S02]  /*2c30*/  FMNMX.FTZ R0, R75, R0, !PT ;  /* 0x000000004b007209 */ /* 0x000fe40007810000 */
[----:B------:R-:W-:Y:S02]  /*2c40*/  ISETP.LT.OR P1, PT, R2, 0x12, P1 ;  /* 0x000000120200780c */ /* 0x000fe40000f21670 */
[----:B------:R-:W-:Y:S02]  /*2c50*/  FMNMX.FTZ R0, R33, R0, !PT ;  /* 0x0000000021007209 */ /* 0x000fe40007810000 */
[----:B------:R-:W-:-:S02]  /*2c60*/  FSEL R35, R35, -INF , !P1 ;  /* 0xff80000023237808 */ /* 0x000fc40004800000 */
[----:B------:R-:W-:Y:S02]  /*2c70*/  ISETP.GT.AND P1, PT, R3, 0x18, !P5 ;  /* 0x000000180300780c */ /* 0x000fe40006f24270 */
[----:B------:R-:W-:Y:S02]  /*2c80*/  FMNMX.FTZ R0, R77, R0, !PT ;  /* 0x000000004d007209 */ /* 0x000fe40007810000 */
[----:B------:R-:W-:Y:S02]  /*2c90*/  ISETP.LT.OR P1, PT, R2, 0x19, P1 ;  /* 0x000000190200780c */ /* 0x000fe40000f21670 */
[----:B------:R-:W-:Y:S02]  /*2ca0*/  FMNMX.FTZ R0, R37, R0, !PT ;  /* 0x0000000025007209 */ /* 0x000fe40007810000 */
[----:B------:R-:W-:Y:S02]  /*2cb0*/  FSEL R38, R38, -INF , !P1 ;  /* 0xff80000026267808 */ /* 0x000fe40004800000 */
[----:B------:R-:W-:-:S02]  /*2cc0*/  ISETP.NE.AND P1, PT, R36, RZ, PT ;  /* 0x000000ff2400720c */ /* 0x000fc40003f25270 */
[----:B------:R-:W-:Y:S02]  /*2cd0*/  FMNMX.FTZ R0, R79, R0, !PT ;  /* 0x000000004f007209 */ /* 0x000fe40007810000 */
[----:B------:R-:W-:Y:S02]  /*2ce0*/  ISETP.GT.AND P1, PT, R3, 0x19, !P1 ;  /* 0x000000190300780c */ /* 0x000fe40004f24270 */
[----:B------:R-:W-:Y:S02]  /*2cf0*/  FMNMX.FTZ R0, R41, R0, !PT ;  /* 0x0000000029007209 */ /* 0x000fe40007810000 */
[----:B------:R-:W-:Y:S02]  /*2d00*/  ISETP.LT.OR P1, PT, R2, 0x1a, P1 ;  /* 0x0000001a0200780c */ /* 0x000fe40000f21670 */
[----:B------:R-:W-:Y:S02]  /*2d10*/  FMNMX.FTZ R0, R81, R0, !PT ;  /* 0x0000000051007209 */ /* 0x000fe40007810000 */
[----:B------:R-:W-:-:S02]  /*2d20*/  FSEL R39, R39, -INF , !P1 ;  /* 0xff80000027277808 */ /* 0x000fc40004800000 */
[----:B------:R-:W-:Y:S02]  /*2d30*/  ISETP.NE.AND P1, PT, R74, RZ, PT ;  /* 0x000000ff4a00720c */ /* 0x000fe40003f25270 */
[----:B------:R-:W-:Y:S02]  /*2d40*/  FMNMX.FTZ R0, R45, R0, !PT ;  /* 0x000000002d007209 */ /* 0x000fe40007810000 */
[----:B------:R-:W-:Y:S02]  /*2d50*/  ISETP.GT.AND P1, PT, R3, 0x20, !P1 ;  /* 0x000000200300780c */ /* 0x000fe40004f24270 */
[----:B------:R-:W-:Y:S02]  /*2d60*/  FMNMX.FTZ R0, R83, R0, !PT ;  /* 0x0000000053007209 */ /* 0x000fe40007810000 */
[----:B------:R-:W-:Y:S02]  /*2d70*/  ISETP.LT.OR P1, PT, R2, 0x21, P1 ;  /* 0x000000210200780c */ /* 0x000fe40000f21670 */
[----:B------:R-:W-:-:S02]  /*2d80*/  FMNMX.FTZ R0, R49, R0, !PT ;  /* 0x0000000031007209 */ /* 0x000fc40007810000 */
[----:B------:R-:W-:Y:S02]  /*2d90*/  FSEL R42, R42, -INF , !P1 ;  /* 0xff8000002a2a7808 */ /* 0x000fe40004800000 */
[----:B------:R-:W-:Y:S02]  /*2da0*/  ISETP.NE.AND P1, PT, R40, RZ, PT ;  /* 0x000000ff2800720c */ /* 0x000fe40003f25270 */
[----:B------:R-:W-:Y:S02]  /*2db0*/  FMNMX.FTZ R0, R85, R0, !PT ;  /* 0x0000000055007209 */ /* 0x000fe40007810000 */
[----:B------:R-:W-:Y:S02]  /*2dc0*/  ISETP.GT.AND P1, PT, R3, 0x21, !P1 ;  /* 0x000000210300780c */ /* 0x000fe40004f24270 */
[----:B------:R-:W-:Y:S02]  /*2dd0*/  FMNMX.FTZ R0, R53, R0, !PT ;  /* 0x0000000035007209 */ /* 0x000fe40007810000 */
[----:B------:R-:W-:-:S02]  /*2de0*/  ISETP.LT.OR P1, PT, R2, 0x22, P1 ;  /* 0x000000220200780c */ /* 0x000fc40000f21670 */
[----:B------:R-:W-:Y:S02]  /*2df0*/  FMNMX.FTZ R0, R87, R0, !PT ;  /* 0x0000000057007209 */ /* 0x000fe40007810000 */
[----:B------:R-:W-:Y:S02]  /*2e00*/  FSEL R43, R43, -INF , !P1 ;  /* 0xff8000002b2b7808 */ /* 0x000fe40004800000 */
[----:B------:R-:W-:Y:S02]  /*2e10*/  ISETP.NE.AND P1, PT, R76, RZ, PT ;  /* 0x000000ff4c00720c */ /* 0x000fe40003f25270 */
[----:B------:R-:W-:Y:S02]  /*2e20*/  FMNMX.FTZ R0, R57, R0, !PT ;  /* 0x0000000039007209 */ /* 0x000fe40007810000 */
[----:B------:R-:W-:Y:S02]  /*2e30*/  ISETP.GT.AND P1, PT, R3, 0x28, !P1 ;  /* 0x000000280300780c */ /* 0x000fe40004f24270 */
[----:B------:R-:W-:-:S02]  /*2e40*/  FMNMX.FTZ R0, R89, R0, !PT ;  /* 0x0000000059007209 */ /* 0x000fc40007810000 */
[----:B------:R-:W-:Y:S02]  /*2e50*/  ISETP.LT.OR P1, PT, R2, 0x29, P1 ;  /* 0x000000290200780c */ /* 0x000fe40000f21670 */
[----:B------:R-:W-:Y:S02]  /*2e60*/  FMNMX.FTZ R0, R61, R0, !PT ;  /* 0x000000003d007209 */ /* 0x000fe40007810000 */
[----:B------:R-:W-:Y:S02]  /*2e70*/  FSEL R46, R46, -INF , !P1 ;  /* 0xff8000002e2e7808 */ /* 0x000fe40004800000 */
[----:B------:R-:W-:Y:S02]  /*2e80*/  ISETP.NE.AND P1, PT, R44, RZ, PT ;  /* 0x000000ff2c00720c */ /* 0x000fe40003f25270 */
[----:B------:R-:W-:Y:S02]  /*2e90*/  FMNMX.FTZ R0, R91, R0, !PT ;  /* 0x000000005b007209 */ /* 0x000fe40007810000 */
[----:B------:R-:W-:-:S02]  /*2ea0*/  ISETP.GT.AND P1, PT, R3, 0x29, !P1 ;  /* 0x000000290300780c */ /* 0x000fc40004f24270 */
[----:B------:R-:W-:Y:S02]  /*2eb0*/  FMNMX.FTZ R0, R65, R0, !PT ;  /* 0x0000000041007209 */ /* 0x000fe40007810000 */
[----:B------:R-:W-:Y:S02]  /*2ec0*/  ISETP.LT.OR P1, PT, R2, 0x2a, P1 ;  /* 0x0000002a0200780c */ /* 0x000fe40000f21670 */
[----:B------:R-:W-:Y:S02]  /*2ed0*/  FMNMX.FTZ R0, R93, R0, !PT ;  /* 0x000000005d007209 */ /* 0x000fe40007810000 */
[----:B------:R-:W-:Y:S02]  /*2ee0*/  FSEL R47, R47, -INF , !P1 ;  /* 0xff8000002f2f7808 */ /* 0x000fe40004800000 */
[----:B------:R-:W-:Y:S02]  /*2ef0*/  ISETP.NE.AND P1, PT, R78, RZ, PT ;  /* 0x000000ff4e00720c */ /* 0x000fe40003f25270 */
[----:B------:R-:W-:-:S02]  /*2f00*/  FMNMX.FTZ R10, R69, R0, !PT ;  /* 0x00000000450a7209 */ /* 0x000fc40007810000 */
[----:B------:R-:W-:Y:S02]  /*2f10*/  ISETP.GT.AND P1, PT, R3, 0x30, !P1 ;  /* 0x000000300300780c */ /* 0x000fe40004f24270 */
[----:B------:R-:W-:Y:S01]  /*2f20*/  ISETP.NE.AND P2, PT, R82, RZ, PT ;  /* 0x000000ff5200720c */ /* 0x000fe20003f45270 */
[----:B------:R-:W0:Y:S01]  /*2f30*/  SHFL.BFLY PT, R11, R10, 0x2, 0x1f ;  /* 0x0c401f000a0b7f89 */ /* 0x000e2200000e0000 */
[----:B------:R-:W-:Y:S02]  /*2f40*/  ISETP.LT.OR P1, PT, R2, 0x31, P1 ;  /* 0x000000310200780c */ /* 0x000fe40000f21670 */
[----:B------:R-:W-:Y:S02]  /*2f50*/  ISETP.NE.AND P5, PT, R56, RZ, PT ;  /* 0x000000ff3800720c */ /* 0x000fe40003fa5270 */
[----:B------:R-:W-:Y:S02]  /*2f60*/  FSEL R50, R50, -INF , !P1 ;  /* 0xff80000032327808 */ /* 0x000fe40004800000 */
[----:B------:R-:W-:-:S02]  /*2f70*/  ISETP.NE.AND P1, PT, R48, RZ, PT ;  /* 0x000000ff3000720c */ /* 0x000fc40003f25270 */
[C---:B------:R-:W-:Y:S02]  /*2f80*/  ISETP.GT.AND P6, PT, R3.reuse, RZ, !P6 ;  /* 0x000000ff0300720c */ /* 0x040fe400077c4270 */
[----:B------:R-:W-:Y:S02]  /*2f90*/  ISETP.GT.AND P1, PT, R3, 0x31, !P1 ;  /* 0x000000310300780c */ /* 0x000fe40004f24270 */
[C---:B------:R-:W-:Y:S02]  /*2fa0*/  ISETP.LT.OR P6, PT, R2.reuse, 0x1, P6 ;  /* 0x000000010200780c */ /* 0x040fe400037c1670 */
[----:B------:R-:W-:Y:S02]  /*2fb0*/  ISETP.LT.OR P1, PT, R2, 0x32, P1 ;  /* 0x000000320200780c */ /* 0x000fe40000f21670 */
[----:B------:R-:W-:Y:S02]  /*2fc0*/  FSEL R26, R26, -INF , !P6 ;  /* 0xff8000001a1a7808 */ /* 0x000fe40007000000 */
[----:B------:R-:W-:-:S02]  /*2fd0*/  FSEL R51, R51, -INF , !P1 ;  /* 0xff80000033337808 */ /* 0x000fc40004800000 */
[----:B------:R-:W-:Y:S02]  /*2fe0*/  ISETP.NE.AND P1, PT, R80, RZ, PT ;  /* 0x000000ff5000720c */ /* 0x000fe40003f25270 */
[----:B------:R-:W-:Y:S02]  /*2ff0*/  ISETP.NE.AND P6, PT, R60, RZ, PT ;  /* 0x000000ff3c00720c */ /* 0x000fe40003fc5270 */
[C---:B------:R-:W-:Y:S02]  /*3000*/  ISETP.GT.AND P1, PT, R3.reuse, 0x38, !P1 ;  /* 0x000000380300780c */ /* 0x040fe40004f24270 */
[----:B0-----:R-:W-:Y:S02]  /*3010*/  FMNMX.FTZ R13, R10, R11, !PT ;  /* 0x0000000b0a0d7209 */ /* 0x001fe40007810000 */
[----:B------:R-:W-:Y:S02]  /*3020*/  ISETP.LT.OR P1, PT, R2, 0x39, P1 ;  /* 0x000000390200780c */ /* 0x000fe40000f21670 */
[----:B------:R-:W-:Y:S01]  /*3030*/  ISETP.GT.AND P3, PT, R3, 0x51, !P3 ;  /* 0x000000510300780c */ /* 0x000fe20005f64270 */
[----:B------:R-:W0:Y:S01]  /*3040*/  SHFL.BFLY PT, R0, R13, 0x1, 0x1f ;  /* 0x0c201f000d007f89 */ /* 0x000e2200000e0000 */
[----:B------:R-:W-:-:S02]  /*3050*/  FSEL R54, R54, -INF , !P1 ;  /* 0xff80000036367808 */ /* 0x000fc40004800000 */
[----:B------:R-:W-:Y:S02]  /*3060*/  ISETP.NE.AND P1, PT, R52, RZ, PT ;  /* 0x000000ff3400720c */ /* 0x000fe40003f25270 */
[C---:B------:R-:W-:Y:S02]  /*3070*/  ISETP.GT.AND P4, PT, R3.reuse, 0x58, !P4 ;  /* 0x000000580300780c */ /* 0x040fe40006784270 */
[----:B------:R-:W-:Y:S02]  /*3080*/  ISETP.GT.AND P1, PT, R3, 0x39, !P1 ;  /* 0x000000390300780c */ /* 0x000fe40004f24270 */
[C---:B------:R-:W-:Y:S02]  /*3090*/  ISETP.LT.OR P3, PT, R2.reuse, 0x52, P3 ;  /* 0x000000520200780c */ /* 0x040fe40001f61670 */
[C---:B------:R-:W-:Y:S02]  /*30a0*/  ISETP.LT.OR P1, PT, R2.reuse, 0x3a, P1 ;  /* 0x0000003a0200780c */ /* 0x040fe40000f21670 */
[----:B------:R-:W-:-:S02]  /*30b0*/  ISETP.LT.OR P4, PT, R2, 0x59, P4 ;  /* 0x000000590200780c */ /* 0x000fc40002781670 */
[----:B------:R-:W-:Y:S02]  /*30c0*/  FSEL R55, R55, -INF , !P1 ;  /* 0xff80000037377808 */ /* 0x000fe40004800000 */
[C---:B------:R-:W-:Y:S02]  /*30d0*/  ISETP.GT.AND P1, PT, R3.reuse, 0x40, !P2 ;  /* 0x000000400300780c */ /* 0x040fe40005724270 */
[----:B------:R-:W-:Y:S02]  /*30e0*/  ISETP.NE.AND P2, PT, R86, RZ, PT ;  /* 0x000000ff5600720c */ /* 0x000fe40003f45270 */
[----:B------:R-:W-:Y:S02]  /*30f0*/  ISETP.LT.OR P1, PT, R2, 0x41, P1 ;  /* 0x000000410200780c */ /* 0x000fe40000f21670 */
[----:B------:R-:W-:Y:S02]  /*3100*/  ISETP.GT.AND P2, PT, R3, 0x50, !P2 ;  /* 0x000000500300780c */ /* 0x000fe40005744270 */
[----:B------:R-:W-:-:S02]  /*3110*/  FSEL R58, R58, -INF , !P1 ;  /* 0xff8000003a3a7808 */ /* 0x000fc40004800000 */
[----:B------:R-:W-:Y:S02]  /*3120*/  ISETP.GT.AND P1, PT, R3, 0x41, !P5 ;  /* 0x000000410300780c */ /* 0x000fe40006f24270 */
[----:B0-----:R-:W-:Y:S02]  /*3130*/  FMNMX.FTZ R0, R13, R0, !PT ;  /* 0x000000000d007209 */ /* 0x001fe40007810000 */
[----:B------:R-:W-:Y:S02]  /*3140*/  ISETP.LT.OR P1, PT, R2, 0x42, P1 ;  /* 0x000000420200780c */ /* 0x000fe40000f21670 */
[----:B------:R-:W-:Y:S01]  /*3150*/  ISETP.NE.AND P5, PT, R84, RZ, PT ;  /* 0x000000ff5400720c */ /* 0x000fe20003fa5270 */
[C---:B------:R-:W-:Y:S01]  /*3160*/  FMUL.FTZ R11, R0.reuse, UR10 ;  /* 0x0000000a000b7c20 */ /* 0x040fe20008410000 */
[----:B------:R-:W-:Y:S02]  /*3170*/  FSEL R59, R59, -INF , !P1 ;  /* 0xff8000003b3b7808 */ /* 0x000fe40004800000 */
[----:B------:R-:W-:-:S02]  /*3180*/  FSETP.NEU.FTZ.AND P1, PT, R0, -INF , PT ;  /* 0xff8000000000780b */ /* 0x000fc40003f3d000 */
[----:B------:R-:W-:Y:S02]  /*3190*/  ISETP.LT.OR P2, PT, R2, 0x51, P2 ;  /* 0x000000510200780c */ /* 0x000fe40001741670 */
[----:B------:R-:W-:Y:S02]  /*31a0*/  FSEL R14, R11, RZ, P1 ;  /* 0x000000ff0b0e7208 */ /* 0x000fe40000800000 */
[----:B------:R-:W-:Y:S02]  /*31b0*/  FMNMX.FTZ R11, R26, R27, !PT ;  /* 0x0000001b1a0b7209 */ /* 0x000fe40007810000 */
[----:B------:R-:W-:Y:S01]  /*31c0*/  ISETP.GT.AND P1, PT, R3, 0x48, !P5 ;  /* 0x000000480300780c */ /* 0x000fe20006f24270 */
[--C-:B------:R-:W-:Y:S01]  /*31d0*/  FFMA.FTZ R15, R21, UR10, -R14.reuse ;  /* 0x0000000a150f7c23 */ /* 0x100fe2000801080e */
[----:B------:R-:W-:Y:S01]  /*31e0*/  FMNMX.FTZ R10, R30, R11, !PT ;  /* 0x0000000b1e0a7209 */ /* 0x000fe20007810000 */
[--C-:B------:R-:W-:Y:S01]  /*31f0*/  FFMA.FTZ R28, R41, UR10, -R14.reuse ;  /* 0x0000000a291c7c23 */ /* 0x100fe2000801080e */
[----:B------:R-:W-:Y:S01]  /*3200*/  ISETP.LT.OR P1, PT, R2, 0x49, P1 ;  /* 0x000000490200780c */ /* 0x000fe20000f21670 */
[--C-:B------:R-:W-:Y:S01]  /*3210*/  FFMA.FTZ R13, R25, UR10, -R14.reuse ;  /* 0x0000000a190d7c23 */ /* 0x100fe2000801080e */
[----:B------:R-:W-:Y:S01]  /*3220*/  FMNMX.FTZ R11, R31, R10, !PT ;  /* 0x0000000a1f0b7209 */ /* 0x000fe20007810000 */
[----:B------:R-:W-:Y:S01]  /*3230*/  MUFU.EX2 R15, R15 ;  /* 0x0000000f000f7308 */ /* 0x000fe20000000800 */
[----:B------:R-:W-:Y:S01]  /*3240*/  ISETP.NE.AND P5, PT, R20, RZ, PT ;  /* 0x000000ff1400720c */ /* 0x000fe20003fa5270 */
[--C-:B------:R-:W-:Y:S01]  /*3250*/  FFMA.FTZ R20, R73, UR10, -R14.reuse ;  /* 0x0000000a49147c23 */ /* 0x100fe2000801080e */
[----:B------:R-:W-:Y:S01]  /*3260*/  FMNMX.FTZ R10, R34, R11, !PT ;  /* 0x0000000b220a7209 */ /* 0x000fe20007810000 */
[--C-:B------:R-:W-:Y:S01]  /*3270*/  FFMA.FTZ R21, R29, UR10, -R14.reuse ;  /* 0x0000000a1d157c23 */ /* 0x100fe2000801080e */
[----:B------:R-:W-:Y:S01]  /*3280*/  FSEL R62, R62, -INF , !P1 ;  /* 0xff8000003e3e7808 */ /* 0x000fe20004800000 */
[--C-:B------:R-:W-:Y:S01]  /*3290*/  FFMA.FTZ R22, R75, UR10, -R14.reuse ;  /* 0x0000000a4b167c23 */ /* 0x100fe2000801080e */
[----:B------:R-:W-:Y:S01]  /*32a0*/  FMNMX.FTZ R11, R35, R10, !PT ;  /* 0x0000000a230b7209 */ /* 0x000fe20007810000 */
[----:B------:R0:W-:Y:S01]  /*32b0*/  MUFU.EX2 R152, R13 ;  /* 0x0000000d00987308 */ /* 0x0001e20000000800 */
[----:B------:R-:W-:Y:S01]  /*32c0*/  ISETP.GT.AND P1, PT, R3, 0x49, !P6 ;  /* 0x000000490300780c */ /* 0x000fe20007724270 */
[--C-:B------:R-:W-:Y:S01]  /*32d0*/  FFMA.FTZ R24, R77, UR10, -R14.reuse ;  /* 0x0000000a4d187c23 */ /* 0x100fe2000801080e */
[----:B------:R-:W-:Y:S01]  /*32e0*/  FMNMX.FTZ R10, R38, R11, !PT ;  /* 0x0000000b260a7209 */ /* 0x000fe20007810000 */
[--C-:B------:R-:W-:Y:S01]  /*32f0*/  FFMA.FTZ R25, R37, UR10, -R14.reuse ;  /* 0x0000000a25197c23 */ /* 0x100fe2000801080e */
[----:B------:R-:W-:Y:S01]  /*3300*/  ISETP.GT.AND P5, PT, R3, 0x59, !P5 ;  /* 0x000000590300780c */ /* 0x000fe20006fa4270 */
[--C-:B------:R-:W-:Y:S01]  /*3310*/  FFMA.FTZ R29, R45, UR10, -R14.reuse ;  /* 0x0000000a2d1d7c23 */ /* 0x100fe2000801080e */
[----:B------:R-:W-:Y:S01]  /*3320*/  FMNMX.FTZ R11, R39, R10, !PT ;  /* 0x0000000a270b7209 */ /* 0x000fe20007810000 */
[----:B------:R-:W-:Y:S01]  /*3330*/  MUFU.EX2 R20, R20 ;  /* 0x0000001400147308 */ /* 0x000fe20000000800 */
[----:B------:R-:W-:Y:S01]  /*3340*/  ISETP.LT.OR P1, PT, R2, 0x4a, P1 ;  /* 0x0000004a0200780c */ /* 0x000fe20000f21670 */
[--C-:B0-----:R-:W-:Y:S01]  /*3350*/  FFMA.FTZ R13, R33, UR10, -R14.reuse ;  /* 0x0000000a210d7c23 */ /* 0x101fe2000801080e */
[----:B------:R-:W-:Y:S01]  /*3360*/  FMNMX.FTZ R10, R42, R11, !PT ;  /* 0x0000000b2a0a7209 */ /* 0x000fe20007810000 */
[--C-:B------:R-:W-:Y:S01]  /*3370*/  FFMA.FTZ R33, R49, UR10, -R14.reuse ;  /* 0x0000000a31217c23 */ /* 0x100fe2000801080e */
[----:B------:R-:W-:Y:S01]  /*3380*/  FSEL R63, R63, -INF , !P1 ;  /* 0xff8000003f3f7808 */ /* 0x000fe20004800000 */
[--C-:B------:R-:W-:Y:S01]  /*3390*/  FFMA.FTZ R32, R83, UR10, -R14.reuse ;  /* 0x0000000a53207c23 */ /* 0x100fe2000801080e */
[----:B------:R-:W-:Y:S01]  /*33a0*/  FMNMX.FTZ R11, R43, R10, !PT ;  /* 0x0000000a2b0b7209 */ /* 0x000fe20007810000 */
[----:B------:R-:W0:Y:S01]  /*33b0*/  MUFU.EX2 R21, R21 ;  /* 0x0000001500157308 */ /* 0x000e220000000800 */
[----:B------:R-:W-:Y:S01]  /*33c0*/  FSEL R66, R66, -INF , !P2 ;  /* 0xff80000042427808 */ /* 0x000fe20005000000 */
[--C-:B------:R-:W-:Y:S01]  /*33d0*/  FFMA.FTZ R36, R85, UR10, -R14.reuse ;  /* 0x0000000a55247c23 */ /* 0x100fe2000801080e */
[----:B------:R-:W-:Y:S01]  /*33e0*/  FMNMX.FTZ R10, R46, R11, !PT ;  /* 0x0000000b2e0a7209 */ /* 0x000fe20007810000 */
[--C-:B------:R-:W-:Y:S01]  /*33f0*/  FFMA.FTZ R37, R53, UR10, -R14.reuse ;  /* 0x0000000a35257c23 */ /* 0x100fe2000801080e */
[----:B------:R-:W-:Y:S01]  /*3400*/  FSEL R67, R67, -INF , !P3 ;  /* 0xff80000043437808 */ /* 0x000fe20005800000 */
[--C-:B------:R-:W-:Y:S01]  /*3410*/  FFMA.FTZ R40, R87, UR10, -R14.reuse ;  /* 0x0000000a57287c23 */ /* 0x100fe2000801080e */
[----:B------:R-:W-:Y:S01]  /*3420*/  FMNMX.FTZ R11, R47, R10, !PT ;  /* 0x0000000a2f0b7209 */ /* 0x000fe20007810000 */
[----:B------:R-:W-:Y:S01]  /*3430*/  MUFU.EX2 R22, R22 ;  /* 0x0000001600167308 */ /* 0x000fe20000000800 */
[----:B------:R-:W-:Y:S01]  /*3440*/  ISETP.LT.OR P5, PT, R2, 0x5a, P5 ;  /* 0x0000005a0200780c */ /* 0x000fe20002fa1670 */
[--C-:B------:R-:W-:Y:S01]  /*3450*/  FFMA.FTZ R44, R89, UR10, -R14.reuse ;  /* 0x0000000a592c7c23 */ /* 0x100fe2000801080e */
[----:B------:R-:W-:Y:S01]  /*3460*/  FMNMX.FTZ R10, R50, R11, !PT ;  /* 0x0000000b320a7209 */ /* 0x000fe20007810000 */
[--C-:B------:R-:W-:Y:S01]  /*3470*/  FFMA.FTZ R45, R61, UR10, -R14.reuse ;  /* 0x0000000a3d2d7c23 */ /* 0x100fe2000801080e */
[----:B------:R-:W-:Y:S01]  /*3480*/  FSEL R70, R70, -INF , !P4 ;  /* 0xff80000046467808 */ /* 0x000fe20006000000 */
[--C-:B------:R-:W-:Y:S01]  /*3490*/  FFMA.FTZ R48, R91, UR10, -R14.reuse ;  /* 0x0000000a5b307c23 */ /* 0x100fe2000801080e */
[----:B------:R-:W-:Y:S01]  /*34a0*/  FMNMX.FTZ R11, R51, R10, !PT ;  /* 0x0000000a330b7209 */ /* 0x000fe20007810000 */
[----:B------:R-:W-:Y:S01]  /*34b0*/  FFMA.FTZ R49, R65, UR10, -R14 ;  /* 0x0000000a41317c23 */ /* 0x000fe2000801080e */
[----:B------:R-:W-:Y:S01]  /*34c0*/  FSEL R71, R71, -INF , !P5 ;  /* 0xff80000047477808 */ /* 0x000fe20006800000 */
[----:B------:R-:W1:Y:S01]  /*34d0*/  MUFU.EX2 R13, R13 ;  /* 0x0000000d000d7308 */ /* 0x000e620000000800 */
[----:B------:R-:W-:-:S02]  /*34e0*/  FMNMX.FTZ R10, R54, R11, !PT ;  /* 0x0000000b360a7209 */ /* 0x000fc40007810000 */
[----:B0-----:R-:W-:Y:S02]  /*34f0*/  F2FP.F16.F32.PACK_AB R154, R21, R20 ;  /* 0x00000014159a723e */ /* 0x001fe400000000ff */
[----:B------:R-:W-:-:S03]  /*3500*/  FMNMX.FTZ R11, R55, R10, !PT ;  /* 0x0000000a370b7209 */ /* 0x000fc60007810000 */
[----:B------:R-:W-:Y:S01]  /*3510*/  MUFU.EX2 R24, R24 ;  /* 0x0000001800187308 */ /* 0x000fe20000000800 */
[----:B------:R-:W-:Y:S01]  /*3520*/  FMNMX.FTZ R10, R58, R11, !PT ;  /* 0x0000000b3a0a7209 */ /* 0x000fe20007810000 */
[----:B------:R-:W-:-:S03]  /*3530*/  FFMA.FTZ R11, R79, UR10, -R14 ;  /* 0x0000000a4f0b7c23 */ /* 0x000fc6000801080e */
[----:B------:R-:W-:-:S03]  /*3540*/  FMNMX.FTZ R3, R59, R10, !PT ;  /* 0x0000000a3b037209 */ /* 0x000fc60007810000 */
[----:B------:R-:W0:Y:S01]  /*3550*/  MUFU.EX2 R25, R25 ;  /* 0x0000001900197308 */ /* 0x000e220000000800 */
[----:B------:R-:W-:Y:S02]  /*3560*/  FMNMX.FTZ R10, R62, R3, !PT ;  /* 0x000000033e0a7209 */ /* 0x000fe40007810000 */
[----:B-1----:R-:W-:Y:S02]  /*3570*/  F2FP.F16.F32.PACK_AB R156, R13, R22 ;  /* 0x000000160d9c723e */ /* 0x002fe400000000ff */
[----:B------:R-:W-:-:S03]  /*3580*/  FMNMX.FTZ R3, R63, R10, !PT ;  /* 0x0000000a3f037209 */ /* 0x000fc60007810000 */
[----:B------:R-:W-:Y:S01]  /*3590*/  MUFU.EX2 R11, R11 ;  /* 0x0000000b000b7308 */ /* 0x000fe20000000800 */
[----:B------:R-:W-:-:S04]  /*35a0*/  FMNMX.FTZ R10, R66, R3, !PT ;  /* 0x00000003420a7209 */ /* 0x000fc80007810000 */
[----:B------:R-:W-:Y:S01]  /*35b0*/  FMNMX.FTZ R3, R67, R10, !PT ;  /* 0x0000000a43037209 */ /* 0x000fe20007810000 */
[----:B------:R-:W-:Y:S02]  /*35c0*/  FFMA.FTZ R10, R81, UR10, -R14 ;  /* 0x0000000a510a7c23 */ /* 0x000fe4000801080e */
[----:B------:R-:W1:Y:S01]  /*35d0*/  MUFU.EX2 R28, R28 ;  /* 0x0000001c001c7308 */ /* 0x000e620000000800 */
[----:B------:R-:W-:Y:S02]  /*35e0*/  FMNMX.FTZ R2, R70, R3, !PT ;  /* 0x0000000346027209 */ /* 0x000fe40007810000 */
[----:B0-----:R-:W-:Y:S02]  /*35f0*/  F2FP.F16.F32.PACK_AB R158, R25, R24 ;  /* 0x00000018199e723e */ /* 0x001fe400000000ff */
[----:B------:R-:W-:-:S03]  /*3600*/  FMNMX.FTZ R2, R71, R2, !PT ;  /* 0x0000000247027209 */ /* 0x000fc60007810000 */
[----:B------:R0:W-:Y:S02]  /*3610*/  MUFU.EX2 R162, R10 ;  /* 0x0000000a00a27308 */ /* 0x0001e40000000800 */
[----:B------:R-:W2:Y:S06]  /*3620*/  SHFL.BFLY PT, R3, R2, 0x2, 0x1f ;  /* 0x0c401f0002037f89 */ /* 0x000eac00000e0000 */
[----:B------:R-:W-:Y:S01]  /*3630*/  MUFU.EX2 R29, R29 ;  /* 0x0000001d001d7308 */ /* 0x000fe20000000800 */
[----:B-1----:R-:W-:-:S07]  /*3640*/  F2FP.F16.F32.PACK_AB R160, R28, R11 ;  /* 0x0000000b1ca0723e */ /* 0x002fce00000000ff */
[----:B------:R-:W-:Y:S08]  /*3650*/  MUFU.EX2 R32, R32 ;  /* 0x0000002000207308 */ /* 0x000ff00000000800 */
[----:B------:R-:W1:Y:S01]  /*3660*/  MUFU.EX2 R33, R33 ;  /* 0x0000002100217308 */ /* 0x000e620000000800 */
[----:B--2---:R-:W-:Y:S01]  /*3670*/  FMNMX.FTZ R3, R2, R3, !PT ;  /* 0x0000000302037209 */ /* 0x004fe20007810000 */
[----:B------:R-:W-:-:S04]  /*3680*/  FFMA.FTZ R2, R57, UR10, -R14 ;  /* 0x0000000a39027c23 */ /* 0x000fc8000801080e */
[----:B0-----:R-:W0:Y:S02]  /*3690*/  SHFL.BFLY PT, R10, R3, 0x1, 0x1f ;  /* 0x0c201f00030a7f89 */ /* 0x001e2400000e0000 */
[----:B------:R2:W-:Y:S08]  /*36a0*/  MUFU.EX2 R41, R2 ;  /* 0x0000000200297308 */ /* 0x0005f00000000800 */
[----:B------:R-:W-:Y:S01]  /*36b0*/  MUFU.EX2 R36, R36 ;  /* 0x0000002400247308 */ /* 0x000fe20000000800 */
[----:B-1----:R-:W-:-:S07]  /*36c0*/  F2FP.F16.F32.PACK_AB R164, R33, R32 ;  /* 0x0000002021a4723e */ /* 0x002fce00000000ff */
[----:B------:R-:W1:Y:S01]  /*36d0*/  MUFU.EX2 R37, R37 ;  /* 0x0000002500257308 */ /* 0x000e620000000800 */
[----:B0-----:R-:W-:Y:S01]  /*36e0*/  FMNMX.FTZ R10, R3, R10, !PT ;  /* 0x0000000a030a7209 */ /* 0x001fe20007810000 */
[--C-:B------:R-:W-:Y:S01]  /*36f0*/  FFMA.FTZ R3, R93, UR10, -R14.reuse ;  /* 0x0000000a5d037c23 */ /* 0x100fe2000801080e */
[----:B------:R-:W-:-:S05]  /*3700*/  FFMA.FTZ R14, R69, UR10, -R14 ;  /* 0x0000000a450e7c23 */ /* 0x000fca000801080e */
[----:B------:R-:W0:Y:S01]  /*3710*/  MUFU.EX2 R40, R40 ;  /* 0x0000002800287308 */ /* 0x000e220000000800 */
[C---:B------:R-:W-:Y:S01]  /*3720*/  FSETP.NEU.FTZ.AND P1, PT, R10.reuse, -INF , PT ;  /* 0xff8000000a00780b */ /* 0x040fe20003f3d000 */
[----:B--2---:R-:W-:-:S05]  /*3730*/  FMUL.FTZ R2, R10, UR10 ;  /* 0x0000000a0a027c20 */ /* 0x004fca0008410000 */
[----:B------:R-:W-:Y:S01]  /*3740*/  FSEL R2, R2, RZ, P1 ;  /* 0x000000ff02027208 */ /* 0x000fe20000800000 */
[----:B------:R2:W-:Y:S01]  /*3750*/  MUFU.EX2 R174, R3 ;  /* 0x0000000300ae7308 */ /* 0x0005e20000000800 */
[----:B------:R-:W-:Y:S02]  /*3760*/  PLOP3.LUT P1, PT, PT, PT, UP0, 0x40, 0x0 ;  /* 0x000000000000781c */ /* 0x000fe40003f2e808 */
[----:B-1----:R-:W-:Y:S01]  /*3770*/  F2FP.F16.F32.PACK_AB R166, R37, R36 ;  /* 0x0000002425a6723e */ /* 0x002fe200000000ff */
[--C-:B------:R-:W-:Y:S01]  /*3780*/  FFMA.FTZ R26, R26, UR10, -R2.reuse ;  /* 0x0000000a1a1a7c23 */ /* 0x100fe20008010802 */
[--C-:B------:R-:W-:Y:S01]  /*3790*/  FFMA.FTZ R27, R27, UR10, -R2.reuse ;  /* 0x0000000a1b1b7c23 */ /* 0x100fe20008010802 */
[--C-:B------:R-:W-:Y:S01]  /*37a0*/  FFMA.FTZ R30, R30, UR10, -R2.reuse ;  /* 0x0000000a1e1e7c23 */ /* 0x100fe20008010802 */
[--C-:B------:R-:W-:Y:S01]  /*37b0*/  FFMA.FTZ R31, R31, UR10, -R2.reuse ;  /* 0x0000000a1f1f7c23 */ /* 0x100fe20008010802 */
[----:B------:R-:W-:Y:S01]  /*37c0*/  FFMA.FTZ R34, R34, UR10, -R2 ;  /* 0x0000000a22227c23 */ /* 0x000fe20008010802 */
[----:B--2---:R-:W-:Y:S01]  /*37d0*/  FADD.FTZ R3, R15, R152 ;  /* 0x000000980f037221 */ /* 0x004fe20000010000 */
        /* <DEDUP_REMOVED lines=18> */
[----:B------:R-:W-:Y:S01]  /*3900*/  F2FP.F16.F32.PACK_AB R152, R152, R15 ;  /* 0x0000000f9898723e */ /* 0x000fe200000000ff */
[--C-:B------:R-:W-:Y:S01]  /*3910*/  FFMA.FTZ R66, R66, UR10, -R2.reuse ;  /* 0x0000000a42427c23 */ /* 0x100fe20008010802 */
[--C-:B------:R-:W-:Y:S01]  /*3920*/  FFMA.FTZ R67, R67, UR10, -R2.reuse ;  /* 0x0000000a43437c23 */ /* 0x100fe20008010802 */
[--C-:B------:R-:W-:Y:S01]  /*3930*/  FFMA.FTZ R70, R70, UR10, -R2.reuse ;  /* 0x0000000a46467c23 */ /* 0x100fe20008010802 */
[----:B------:R-:W-:Y:S01]  /*3940*/  FFMA.FTZ R2, R71, UR10, -R2 ;  /* 0x0000000a47027c23 */ /* 0x000fe20008010802 */
[----:B0-----:R-:W-:Y:S01]  /*3950*/  F2FP.F16.F32.PACK_AB R168, R41, R40 ;  /* 0x0000002829a8723e */ /* 0x001fe200000000ff */
[----:B------:R0:W-:Y:S01]  /*3960*/  MUFU.EX2 R53, R14 ;  /* 0x0000000e00357308 */ /* 0x0001e20000000800 */
[----:B-1----:R-:W-:-:S07]  /*3970*/  F2FP.F16.F32.PACK_AB R153, R27, R26 ;  /* 0x0000001a1b99723e */ /* 0x002fce00000000ff */
[----:B------:R-:W1:Y:S01]  /*3980*/  MUFU.EX2 R31, R31 ;  /* 0x0000001f001f7308 */ /* 0x000e620000000800 */
[----:B0-----:R-:W-:-:S04]  /*3990*/  FADD.FTZ R14, R20, R3 ;  /* 0x00000003140e7221 */ /* 0x001fc80000010000 */
[----:B------:R-:W-:-:S03]  /*39a0*/  FADD.FTZ R3, R21, R14 ;  /* 0x0000000e15037221 */ /* 0x000fc60000010000 */
[----:B------:R-:W0:Y:S01]  /*39b0*/  MUFU.EX2 R34, R34 ;  /* 0x0000002200227308 */ /* 0x000e220000000800 */
[----:B------:R-:W-:Y:S01]  /*39c0*/  FADD.FTZ R14, R22, R3 ;  /* 0x00000003160e7221 */ /* 0x000fe20000010000 */
[----:B------:R-:W-:-:S03]  /*39d0*/  FADD.FTZ R3, R26, R27 ;  /* 0x0000001b1a037221 */ /* 0x000fc60000010000 */
[----:B------:R-:W-:Y:S01]  /*39e0*/  FADD.FTZ R57, R13, R14 ;  /* 0x0000000e0d397221 */ /* 0x000fe20000010000 */
[----:B--2---:R-:W-:Y:S02]  /*39f0*/  FADD.FTZ R14, R30, R3 ;  /* 0x000000031e0e7221 */ /* 0x004fe40000010000 */
[----:B------:R-:W2:Y:S01]  /*3a00*/  MUFU.EX2 R35, R35 ;  /* 0x0000002300237308 */ /* 0x000ea20000000800 */
[----:B------:R-:W-:Y:S01]  /*3a10*/  FADD.FTZ R52, R24, R57 ;  /* 0x0000003918347221 */ /* 0x000fe20000010000 */
[C---:B-1----:R-:W-:Y:S01]  /*3a20*/  FADD.FTZ R3, R31.reuse, R14 ;  /* 0x0000000e1f037221 */ /* 0x042fe20000010000 */
[----:B------:R-:W-:Y:S02]  /*3a30*/  F2FP.F16.F32.PACK_AB R155, R31, R30 ;  /* 0x0000001e1f9b723e */ /* 0x000fe400000000ff */
[----:B------:R-:W-:-:S03]  /*3a40*/  FADD.FTZ R52, R25, R52 ;  /* 0x0000003419347221 */ /* 0x000fc60000010000 */
[----:B------:R-:W1:Y:S01]  /*3a50*/  MUFU.EX2 R38, R38 ;  /* 0x0000002600267308 */ /* 0x000e620000000800 */
[----:B0-----:R-:W-:Y:S01]  /*3a60*/  FADD.FTZ R14, R34, R3 ;  /* 0x00000003220e7221 */ /* 0x001fe20000010000 */
[----:B------:R-:W-:-:S04]  /*3a70*/  FADD.FTZ R57, R11, R52 ;  /* 0x000000340b397221 */ /* 0x000fc80000010000 */
[----:B------:R-:W-:Y:S02]  /*3a80*/  FADD.FTZ R57, R28, R57 ;  /* 0x000000391c397221 */ /* 0x000fe40000010000 */
[----:B------:R-:W0:Y:S01]  /*3a90*/  MUFU.EX2 R39, R39 ;  /* 0x0000002700277308 */ /* 0x000e220000000800 */
[----:B--2---:R-:W-:Y:S01]  /*3aa0*/  FADD.FTZ R3, R35, R14 ;  /* 0x0000000e23037221 */ /* 0x004fe20000010000 */
[----:B------:R-:W-:Y:S01]  /*3ab0*/  FADD.FTZ R52, R162, R57 ;  /* 0x00000039a2347221 */ /* 0x000fe20000010000 */
[----:B------:R-:W-:Y:S02]  /*3ac0*/  F2FP.F16.F32.PACK_AB R162, R29, R162 ;  /* 0x000000a21da2723e */ /* 0x000fe400000000ff */
[----:B------:R-:W-:Y:S01]  /*3ad0*/  F2FP.F16.F32.PACK_AB R157, R35, R34 ;  /* 0x00000022239d723e */ /* 0x000fe200000000ff */
[----:B------:R-:W-:Y:S02]  /*3ae0*/  FADD.FTZ R57, R29, R52 ;  /* 0x000000341d397221 */ /* 0x000fe40000010000 */
[----:B------:R-:W2:Y:S01]  /*3af0*/  MUFU.EX2 R42, R42 ;  /* 0x0000002a002a7308 */ /* 0x000ea20000000800 */
[----:B-1----:R-:W-:Y:S01]  /*3b00*/  FADD.FTZ R14, R38, R3 ;  /* 0x00000003260e7221 */ /* 0x002fe20000010000 */
[----:B------:R-:W-:-:S04]  /*3b10*/  FADD.FTZ R52, R32, R57 ;  /* 0x0000003920347221 */ /* 0x000fc80000010000 */
[----:B------:R-:W-:Y:S02]  /*3b20*/  FADD.FTZ R57, R33, R52 ;  /* 0x0000003421397221 */ /* 0x000fe40000010000 */
[----:B------:R-:W1:Y:S01]  /*3b30*/  MUFU.EX2 R43, R43 ;  /* 0x0000002b002b7308 */ /* 0x000e620000000800 */
[C---:B0-----:R-:W-:Y:S01]  /*3b40*/  FADD.FTZ R3, R39.reuse, R14 ;  /* 0x0000000e27037221 */ /* 0x041fe20000010000 */
[----:B------:R-:W-:Y:S01]  /*3b50*/  FADD.FTZ R52, R36, R57 ;  /* 0x0000003924347221 */ /* 0x000fe20000010000 */
[----:B------:R-:W-:-:S03]  /*3b60*/  F2FP.F16.F32.PACK_AB R159, R39, R38 ;  /* 0x00000026279f723e */ /* 0x000fc600000000ff */
[----:B------:R-:W-:Y:S02]  /*3b70*/  FADD.FTZ R57, R37, R52 ;  /* 0x0000003425397221 */ /* 0x000fe40000010000 */
[----:B------:R-:W0:Y:S01]  /*3b80*/  MUFU.EX2 R46, R46 ;  /* 0x0000002e002e7308 */ /* 0x000e220000000800 */
[----:B--2---:R-:W-:Y:S01]  /*3b90*/  FADD.FTZ R14, R42, R3 ;  /* 0x000000032a0e7221 */ /* 0x004fe20000010000 */
[----:B------:R-:W-:-:S04]  /*3ba0*/  FADD.FTZ R52, R40, R57 ;  /* 0x0000003928347221 */ /* 0x000fc80000010000 */
[----:B------:R-:W-:Y:S02]  /*3bb0*/  FADD.FTZ R15, R41, R52 ;  /* 0x00000034290f7221 */ /* 0x000fe40000010000 */
[----:B------:R-:W2:Y:S01]  /*3bc0*/  MUFU.EX2 R47, R47 ;  /* 0x0000002f002f7308 */ /* 0x000ea20000000800 */
[C---:B-1----:R-:W-:Y:S01]  /*3bd0*/  FADD.FTZ R3, R43.reuse, R14 ;  /* 0x0000000e2b037221 */ /* 0x042fe20000010000 */
[----:B------:R-:W-:-:S06]  /*3be0*/  F2FP.F16.F32.PACK_AB R161, R43, R42 ;  /* 0x0000002a2ba1723e */ /* 0x000fcc00000000ff */
[----:B------:R-:W1:Y:S01]  /*3bf0*/  MUFU.EX2 R50, R50 ;  /* 0x0000003200327308 */ /* 0x000e620000000800 */
[----:B0-----:R-:W-:-:S07]  /*3c00*/  FADD.FTZ R14, R46, R3 ;  /* 0x000000032e0e7221 */ /* 0x001fce0000010000 */
[----:B------:R-:W0:Y:S01]  /*3c10*/  MUFU.EX2 R51, R51 ;  /* 0x0000003300337308 */ /* 0x000e220000000800 */
[C---:B--2---:R-:W-:Y:S01]  /*3c20*/  FADD.FTZ R3, R47.reuse, R14 ;  /* 0x0000000e2f037221 */ /* 0x044fe20000010000 */
[----:B------:R-:W-:-:S06]  /*3c30*/  F2FP.F16.F32.PACK_AB R163, R47, R46 ;  /* 0x0000002e2fa3723e */ /* 0x000fcc00000000ff */
[----:B------:R-:W2:Y:S01]  /*3c40*/  MUFU.EX2 R54, R54 ;  /* 0x0000003600367308 */ /* 0x000ea20000000800 */
[----:B-1----:R-:W-:-:S07]  /*3c50*/  FADD.FTZ R14, R50, R3 ;  /* 0x00000003320e7221 */ /* 0x002fce0000010000 */
        /* <DEDUP_REMOVED lines=22> */
[----:B------:R-:W-:-:S03]  /*3dc0*/  F2FP.F16.F32.PACK_AB R172, R49, R48 ;  /* 0x0000003031ac723e */ /* 0x000fc600000000ff */
[----:B------:R-:W-:Y:S01]  /*3dd0*/  FADD.FTZ R20, R174, R11 ;  /* 0x0000000bae147221 */ /* 0x000fe20000010000 */
[C---:B------:R-:W-:Y:S02]  /*3de0*/  F2FP.F16.F32.PACK_AB R174, R53.reuse, R174 ;  /* 0x000000ae35ae723e */ /* 0x040fe400000000ff */
[----:B------:R-:W1:Y:S01]  /*3df0*/  MUFU.EX2 R66, R66 ;  /* 0x0000004200427308 */ /* 0x000e620000000800 */
[----:B0-----:R-:W-:Y:S01]  /*3e00*/  FADD.FTZ R14, R62, R3 ;  /* 0x000000033e0e7221 */ /* 0x001fe20000010000 */
[----:B------:R-:W-:-:S06]  /*3e10*/  FADD.FTZ R3, R53, R20 ;  /* 0x0000001435037221 */ /* 0x000fcc0000010000 */
[----:B------:R-:W0:Y:S01]  /*3e20*/  MUFU.EX2 R67, R67 ;  /* 0x0000004300437308 */ /* 0x000e220000000800 */
[C---:B--2---:R-:W-:Y:S01]  /*3e30*/  FADD.FTZ R11, R63.reuse, R14 ;  /* 0x0000000e3f0b7221 */ /* 0x044fe20000010000 */
[----:B------:R-:W-:-:S06]  /*3e40*/  F2FP.F16.F32.PACK_AB R171, R63, R62 ;  /* 0x0000003e3fab723e */ /* 0x000fcc00000000ff */
[----:B------:R-:W2:Y:S01]  /*3e50*/  MUFU.EX2 R70, R70 ;  /* 0x0000004600467308 */ /* 0x000ea20000000800 */
[----:B-1----:R-:W-:-:S07]  /*3e60*/  FADD.FTZ R14, R66, R11 ;  /* 0x0000000b420e7221 */ /* 0x002fce0000010000 */
[----:B------:R2:W1:Y:S01]  /*3e70*/  MUFU.EX2 R175, R2 ;  /* 0x0000000200af7308 */ /* 0x0004620000000800 */
[C---:B0-----:R-:W-:Y:S01]  /*3e80*/  FADD.FTZ R11, R67.reuse, R14 ;  /* 0x0000000e430b7221 */ /* 0x041fe20000010000 */
[----:B------:R-:W-:-:S03]  /*3e90*/  F2FP.F16.F32.PACK_AB R173, R67, R66 ;  /* 0x0000004243ad723e */ /* 0x000fc600000000ff */
[----:B--2---:R-:W-:-:S04]  /*3ea0*/  FADD.FTZ R2, R70, R11 ;  /* 0x0000000b46027221 */ /* 0x004fc80000010000 */
[C---:B-1----:R-:W-:Y:S01]  /*3eb0*/  FADD.FTZ R2, R175.reuse, R2 ;  /* 0x00000002af027221 */ /* 0x042fe20000010000 */
[----:B------:R-:W-:Y:S01]  /*3ec0*/  F2FP.F16.F32.PACK_AB R175, R175, R70 ;  /* 0x00000046afaf723e */ /* 0x000fe200000000ff */
[----:B------:R-:W-:Y:S06]  /*3ed0*/  @P1 BRA `(.L_x_1837) ;  /* 0x0000000000041947 */ /* 0x000fec0003800000 */
[----:B------:R-:W-:Y:S01]  /*3ee0*/  BPT.TRAP 0x1 ;  /* 0x000000040000795c */ /* 0x000fe20000300000 */
.L_x_1837:
[----:B------:R-:W-:Y:S01]  /*3ef0*/  PLOP3.LUT P2, PT, PT, PT, UP0, 0x40, 0x0 ;  /* 0x000000000000781c */ /* 0x000fe20003f4e808 */
[----:B------:R0:W1:-:S12]  /*3f00*/  SYNCS.PHASECHK.TRANS64.TRYWAIT P1, [UR38+0x22850], R12 ;  /* 0x0228500cff0075a7 */ /* 0x0000580008020166 */
[----:B0-----:R-:W-:Y:S05]  /*3f10*/  @P2 BRA `(.L_x_1838) ;  /* 0x0000000000042947 */ /* 0x001fea0003800000 */
[----:B------:R-:W-:Y:S01]  /*3f20*/  BPT.TRAP 0x1 ;  /* 0x000000040000795c */ /* 0x000fe20000300000 */
.L_x_1838:
[----:B-1----:R-:W-:Y:S05]  /*3f30*/  @P1 BRA `(.L_x_1839) ;  /* 0x0000000000081947 */ /* 0x002fea0003800000 */
[----:B------:R-:W0:Y:S02]  /*3f40*/  SYNCS.PHASECHK.TRANS64.TRYWAIT P1, [UR38+0x22850], R12 ;  /* 0x0228500cff0075a7 */ /* 0x000e240008020166 */
[----:B0-----:R-:W-:Y:S05]  /*3f50*/  @!P1 BRA `(.L_x_1840) ;  /* 0x000000f400149947 */ /* 0x001fea0003800000 */
.L_x_1839:
[----:B------:R1:W-:Y:S01]  /*3f60*/  BAR.SYNC.DEFER_BLOCKING R7, 0x100 ;  /* 0x000400070000751d */ /* 0x0003e20000010000 */
[----:B------:R-:W-:Y:S01]  /*3f70*/  UIADD3 UR14, UR38, 0x400, URZ ;  /* 0x00000400260e7890 */ /* 0x000fe2000fffe03f */
[----:B------:R-:W-:Y:S01]  /*3f80*/  ISETP.NE.AND P1, PT, R8, 0x1, PT ;  /* 0x000000010800780c */ /* 0x000fe20003f25270 */
[----:B0-----:R-:W-:Y:S02]  /*3f90*/  @!P0 VIADD R9, R9, 0x22860 ;  /* 0x0002286009098836 */ /* 0x001fe40000000000 */
[----:B------:R-:W-:Y:S01]  /*3fa0*/  USHF.R.U32.HI UR14, URZ, 0x4, UR14 ;  /* 0x000000043f0e7899 */ /* 0x000fe2000801160e */
[----:B------:R-:W-:Y:S01]  /*3fb0*/  UMOV UR15, 0x40000040 ;  /* 0x40000040000f7882 */ /* 0x000fe20000000000 */
[----:B------:R-:W0:Y:S02]  /*3fc0*/  S2R R11, SR_CTAID.X ;  /* 0x00000000000b7919 */ /* 0x000e240000002500 */
[----:B------:R-:W-:Y:S01]  /*3fd0*/  ULOP3.LUT UR14, UR14, 0x3fff, URZ, 0xc0, !UPT ;  /* 0x00003fff0e0e7892 */ /* 0x000fe2000f8ec03f */
[----:B------:R-:W-:-:S03]  /*3fe0*/  @!P0 PRMT R9, RZ, 0x654, R9 ;  /* 0x00000654ff098816 */ /* 0x000fc60000000009 */
[----:B------:R-:W-:Y:S02]  /*3ff0*/  ULOP3.LUT UR24, UR14, 0x3000000, URZ, 0xfc, !UPT ;  /* 0x030000000e187892 */ /* 0x000fe4000f8efc3f */
[----:B------:R-:W2:Y:S05]  /*4000*/  @P1 LDC R12, c[0x0][0x44c] ;  /* 0x00011300ff0c1b82 */ /* 0x000eaa0000000800 */
[----:B------:R-:W-:-:S03]  /*4010*/  UMOV UR14, UR24 ;  /* 0x00000018000e7c82 */ /* 0x000fc60008000000 */
[----:B------:R-:W3:Y:S01]  /*4020*/  @P1 LDC R15, c[0x0][0x450] ;  /* 0x00011400ff0f1b82 */ /* 0x000ee20000000800 */
[----:B------:R-:W-:-:S06]  /*4030*/  WARPGROUP.ARRIVE ;  /* 0x00000000000079c5 */ /* 0x000fcc0000000000 */
[----:B------:R-:W-:Y:S01]  /*4040*/  HGMMA.64x256x16.F32 R24, R152, gdesc[UR12].tnspB, RZ, !UPT, gsb0 ;  /* 0x43e0000c98187df0 */ /* 0x000fe2000c0008ff */
[----:B------:R-:W-:Y:S01]  /*4050*/  UIADD3 UR14, UR24, 0x80, URZ ;  /* 0x00000080180e7890 */ /* 0x000fe2000fffe03f */
[----:B------:R-:W-:Y:S01]  /*4060*/  UMOV UR15, 0x40000040 ;  /* 0x40000040000f7882 */ /* 0x000fe20000000000 */
[----:B0-----:R-:W-:-:S04]  /*4070*/  IMAD.SHL.U32 R11, R11, 0x80, RZ ;  /* 0x000000800b0b7824 */ /* 0x001fc800078e00ff */
[----:B--2---:R-:W-:-:S04]  /*4080*/  @P1 IMAD.HI.U32 R12, R11, R12, RZ ;  /* 0x0000000c0b0c1227 */ /* 0x004fc800078e00ff */
[----:B------:R-:W-:Y:S01]  /*4090*/  IMAD.MOV.U32 R13, RZ, RZ, R11 ;  /* 0x000000ffff0d7224 */ /* 0x000fe200078e000b */
[----:B---3--:R-:W-:Y:S02]  /*40a0*/  @P1 SHF.R.U32.HI R13, RZ, R15, R12 ;  /* 0x0000000fff0d1219 */ /* 0x008fe4000001160c */
[----:B------:R-:W-:Y:S02]  /*40b0*/  PLOP3.LUT P1, PT, PT, PT, UP1, 0x40, 0x0 ;  /* 0x000000000000781c */ /* 0x000fe40003f2e818 */
[----:B------:R-:W-:Y:S01]  /*40c0*/  IADD3 R13, R13, -UR11, R18 ;  /* 0x8000000b0d0d7c10 */ /* 0x000fe2000fffe012 */
[----:B------:R-:W-:Y:S02]  /*40d0*/  WARPGROUP.DEPBAR.LE gsb0, 0x0 ;  /* 0x00008000000079c5 */ /* 0x000fe40000010000 */
[----:B------:R-:W-:-:S09]  /*40e0*/  WARPGROUP.ARRIVE ;  /* 0x00000000000079c5 */ /* 0x000fd20000000000 */
        /* <DEDUP_REMOVED lines=25> */
[----:B------:R-:W-:-:S13]  /*4280*/  R2UR UR14, R13 ;  /* 0x000000000d0e72ca */ /* 0x000fda00000e0000 */
[----:B------:R-:W-:Y:S01]  /*4290*/  UIADD3 UR4, UR14, UR4, URZ ;  /* 0x000000040e047290 */ /* 0x000fe2000fffe03f */
[----:B------:R-:W-:Y:S02]  /*42a0*/  WARPGROUP.DEPBAR.LE gsb0, 0x0 ;  /* 0x00008000000079c5 */ /* 0x000fe40000010000 */
[----:B------:R0:W-:Y:S02]  /*42b0*/  @!P0 SYNCS.ARRIVE.TRANS64.RED.A1T0 RZ, [R9+URZ], RZ ;  /* 0x000000ff09ff89a7 */ /* 0x0001e4000810043f */
[----:B0-----:R-:W-:Y:S01]  /*42c0*/  VIADD R9, R23, 0xfffffffe ;  /* 0xfffffffe17097836 */ /* 0x001fe20000000000 */
[----:B-1----:R-:W-:Y:S06]  /*42d0*/  @P1 BRA `(.L_x_1841) ;  /* 0x0000000000481947 */ /* 0x002fec0003800000 */
[C---:B------:R-:W-:Y:S01]  /*42e0*/  ISETP.GT.AND P1, PT, R13.reuse, RZ, PT ;  /* 0x000000ff0d00720c */ /* 0x040fe20003f24270 */
[----:B------:R-:W-:-:S05]  /*42f0*/  VIADD R12, R13, 0xffffffff ;  /* 0xffffffff0d0c7836 */ /* 0x000fca0000000000 */
[----:B------:R-:W-:-:S07]  /*4300*/  R2UR UR18, R12 ;  /* 0x000000000c1272ca */ /* 0x000fce00000e0000 */
[----:B------:R-:W-:Y:S08]  /*4310*/  @P1 BRA `(.L_x_1842) ;  /* 0x00000000001c1947 */ /* 0x000ff00003800000 */
[----:B------:R-:W-:Y:S02]  /*4320*/  UISETP.NE.AND UP2, UPT, UR5, 0x1, UPT ;  /* 0x000000010500788c */ /* 0x000fe4000bf45270 */
[----:B------:R-:W-:-:S09]  /*4330*/  UIADD3 UR18, -UR14, URZ, URZ ;  /* 0x0000003f0e127290 */ /* 0x000fd2000fffe13f */
[----:B------:R-:W-:Y:S02]  /*4340*/  @UP2 ULDC.64 UR22, c[0x0][0x9e8] ;  /* 0x00027a0000162ab9 */ /* 0x000fe40000000a00 */
[----:B------:R-:W-:-:S04]  /*4350*/  UIMAD.WIDE.U32 UR14, UR18, UR22, URZ ;  /* 0x00000016120e72a5 */ /* 0x000fc8000f8e003f */
[----:B------:R-:W-:-:S04]  /*4360*/  @UP2 USHF.R.U32.HI UR18, URZ, UR23, UR15 ;  /* 0x000000173f122299 */ /* 0x000fc8000801160f */
[----:B------:R-:W-:Y:S01]  /*4370*/  ULOP3.LUT UR18, URZ, UR18, URZ, 0x33, !UPT ;  /* 0x000000123f127292 */ /* 0x000fe2000f8e333f */
[----:B------:R-:W-:Y:S11]  /*4380*/  BRA `(.L_x_1843) ;  /* 0x0000000000107947 */ /* 0x000ff60003800000 */
.L_x_1842:
[----:B------:R-:W-:-:S11]  /*4390*/  UISETP.NE.AND UP2, UPT, UR5, 0x1, UPT ;  /* 0x000000010500788c */ /* 0x000fd6000bf45270 */
[----:B------:R-:W-:Y:S02]  /*43a0*/  @UP2 ULDC.64 UR22, c[0x0][0x9e8] ;  /* 0x00027a0000162ab9 */ /* 0x000fe40000000a00 */
[----:B------:R-:W-:-:S04]  /*43b0*/  UIMAD.WIDE.U32 UR14, UR18, UR22, URZ ;  /* 0x00000016120e72a5 */ /* 0x000fc8000f8e003f */
[----:B------:R-:W-:-:S12]  /*43c0*/  @UP2 USHF.R.U32.HI UR18, URZ, UR23, UR15 ;  /* 0x000000173f122299 */ /* 0x000fd8000801160f */
.L_x_1843:
[----:B------:R-:W-:-:S04]  /*43d0*/  UIMAD UR5, UR18, UR5, UR5 ;  /* 0x00000005120572a4 */ /* 0x000fc8000f8e0205 */
[----:B------:R-:W-:-:S04]  /*43e0*/  UISETP.LT.AND UP2, UPT, UR4, UR5, UPT ;  /* 0x000000050400728c */ /* 0x000fc8000bf41270 */
[----:B------:R-:W-:-:S12]  /*43f0*/  USEL UR4, UR4, UR5, UP2 ;  /* 0x0000000504047287 */ /* 0x000fd80009000000 */
.L_x_1841:
[----:B------:R-:W-:-:S04]  /*4400*/  UIMAD.WIDE UR4, UR4, 0x2aaaaaab, URZ ;  /* 0x2aaaaaab040478a5 */ /* 0x000fc8000f8e023f */
[----:B------:R-:W-:-:S04]  /*4410*/  USHF.R.U32.HI UR4, URZ, 0x1f, UR5 ;  /* 0x0000001f3f047899 */ /* 0x000fc80008011605 */
[----:B------:R-:W-:-:S03]  /*4420*/  ULEA.HI.SX32 UR4, UR5, UR4, 0x1c ;  /* 0x0000000405047291 */ /* 0x000fc6000f8fe23f */
[----:B------:R-:W-:Y:S01]  /*4430*/  UMOV UR5, URZ ;  /* 0x0000003f00057c82 */ /* 0x000fe20008000000 */
[----:B------:R-:W-:-:S04]  /*4440*/  UISETP.LT.AND UP2, UPT, UR37, UR4, UPT ;  /* 0x000000042500728c */ /* 0x000fc8000bf41270 */
[----:B------:R-:W-:-:S03]  /*4450*/  USEL UR25, UR37, UR4, !UP2 ;  /* 0x0000000425197287 */ /* 0x000fc6000d000000 */
[----:B------:R-:W-:-:S03]  /*4460*/  UMOV UR4, URZ ;  /* 0x0000003f00047c82 */ /* 0x000fc60008000000 */
[----:B------:R-:W-:-:S13]  /*4470*/  ISETP.GE.AND P1, PT, R9, UR25, PT ;  /* 0x0000001909007c0c */ /* 0x000fda000bf26270 */
[----:B------:R-:W-:Y:S05]  /*4480*/  @!P1 BRA `(.L_x_1844) ;  /* 0x0000003000089947 */ /* 0x000fea0003800000 */
[----:B------:R-:W-:Y:S01]  /*4490*/  UMOV UR5, URZ ;  /* 0x0000003f00057c82 */ /* 0x000fe20008000000 */
[----:B------:R-:W-:Y:S01]  /*44a0*/  UMOV UR4, URZ ;  /* 0x0000003f00047c82 */ /* 0x000fe20008000000 */
[----:B------:R-:W-:Y:S01]  /*44b0*/  ULDC UR29, c[0x0][0x9e4] ;  /* 0x00027900001d7ab9 */ /* 0x000fe20000000800 */
[----:B------:R-:W-:Y:S01]  /*44c0*/  ULDC UR27, c[0x0][0x288] ;  /* 0x0000a200001b7ab9 */ /* 0x000fe20000000800 */
[----:B------:R-:W-:Y:S01]  /*44d0*/  ULDC UR30, c[0x0][0x2f0] ;  /* 0x0000bc00001e7ab9 */ /* 0x000fe20000000800 */
[----:B------:R-:W-:Y:S01]  /*44e0*/  ULDC UR26, c[0x0][0x988] ;  /* 0x00026200001a7ab9 */ /* 0x000fe20000000800 */
[----:B------:R-:W-:-:S05]  /*44f0*/  ULDC UR28, c[0x0][0x9e0] ;  /* 0x00027800001c7ab9 */ /* 0x000fca0000000800 */
.L_x_1861:
[----:B------:R-:W-:Y:S01]  /*4500*/  UIADD3 UR4, UR4, 0x1, URZ ;  /* 0x0000000104047890 */ /* 0x000fe2000fffe03f */
[----:B------:R-:W-:-:S03]  /*4510*/  PLOP3.LUT P1, PT, PT, PT, UP0, 0x40, 0x0 ;  /* 0x000000000000781c */ /* 0x000fc60003f2e808 */
[----:B------:R-:W-:-:S04]  /*4520*/  UISETP.NE.AND UP2, UPT, UR4, 0x2, UPT ;  /* 0x000000020400788c */ /* 0x000fc8000bf45270 */
[----:B------:R-:W-:Y:S02]  /*4530*/  USEL UR10, URZ, 0x1, UP2 ;  /* 0x000000013f0a7887 */ /* 0x000fe40009000000 */
[----:B------:R-:W-:Y:S02]  /*4540*/  USEL UR4, UR4, URZ, UP2 ;  /* 0x0000003f04047287 */ /* 0x000fe40009000000 */
[----:B------:R-:W-:Y:S02]  /*4550*/  ULOP3.LUT UR5, UR5, UR10, URZ, 0x3c, !UPT ;  /* 0x0000000a05057292 */ /* 0x000fe4000f8e3c3f */
[----:B0-2---:R-:W-:Y:S10]  /*4560*/  @P1 BRA `(.L_x_1845) ;  /* 0x0000000000041947 */ /* 0x005ff40003800000 */
[----:B------:R-:W-:Y:S01]  /*4570*/  BPT.TRAP 0x1 ;  /* 0x000000040000795c */ /* 0x000fe20000300000 */
.L_x_1845:
[----:B------:R-:W-:Y:S01]  /*4580*/  PLOP3.LUT P2, PT, PT, PT, UP0, 0x40, 0x0 ;  /* 0x000000000000781c */ /* 0x000fe20003f4e808 */
[----:B------:R-:W-:Y:S01]  /*4590*/  ULEA UR31, UR4, UR38, 0x3 ;  /* 0x00000026041f7291 */ /* 0x000fe2000f8e183f */
[----:B------:R-:W-:-:S05]  /*45a0*/  IMAD.U32 R13, RZ, RZ, UR5 ;  /* 0x00000005ff0d7e24 */ /* 0x000fca000f8e00ff */
[----:B------:R-:W-:-:S04]  /*45b0*/  SHF.L.U32 R13, R13, 0x1f, RZ ;  /* 0x0000001f0d0d7819 */ /* 0x000fc800000006ff */
[----:B------:R0:W1:Y:S02]  /*45c0*/  SYNCS.PHASECHK.TRANS64.TRYWAIT P1, [UR31+0x22830], R13 ;  /* 0x0228300dff0075a7 */ /* 0x000064000802015f */
[----:B------:R-:W-:Y:S05]  /*45d0*/  @P2 BRA `(.L_x_1846) ;  /* 0x0000000000042947 */ /* 0x000fea0003800000 */
[----:B------:R-:W-:Y:S01]  /*45e0*/  BPT.TRAP 0x1 ;  /* 0x000000040000795c */ /* 0x000fe20000300000 */
.L_x_1846:
[----:B-1----:R-:W-:Y:S05]  /*45f0*/  @P1 BRA `(.L_x_1847) ;  /* 0x0000000000081947 */ /* 0x002fea0003800000 */
[----:B------:R-:W1:Y:S02]  /*4600*/  SYNCS.PHASECHK.TRANS64.TRYWAIT P1, [UR31+0x22830], R13 ;  /* 0x0228300dff0075a7 */ /* 0x000e64000802015f */
[----:B-1----:R-:W-:Y:S05]  /*4610*/  @!P1 BRA `(.L_x_1848) ;  /* 0x000000ec00789947 */ /* 0x002fea0003800000 */
.L_x_1847:
[----:B------:R-:W-:Y:S01]  /*4620*/  UIMAD UR22, UR4, 0x300, UR6 ;  /* 0x00000300041678a4 */ /* 0x000fe2000f8e0206 */
[----:B------:R-:W-:Y:S01]  /*4630*/  WARPGROUP.ARRIVE ;  /* 0x00000000000079c5 */ /* 0x000fe20000000000 */
[----:B------:R-:W-:Y:S01]  /*4640*/  UMOV UR23, 0x40000040 ;  /* 0x4000004000177882 */ /* 0x000fe20000000000 */
[----:B------:R-:W-:Y:S01]  /*4650*/  UMOV UR11, 0x40000040 ;  /* 0x40000040000b7882 */ /* 0x000fe20000000000 */
[----:B------:R-:W-:Y:S01]  /*4660*/  UIADD3 UR10, UR22, 0x2, URZ ;  /* 0x00000002160a7890 */ /* 0x000fe2000fffe03f */
[----:B------:R-:W-:Y:S01]  /*4670*/  ISETP.NE.AND P1, PT, R8, 0x1, PT ;  /* 0x000000010800780c */ /* 0x000fe20003f25270 */
[----:B------:R-:W-:Y:S01]  /*4680*/  UIADD3 UR14, UR22, 0x4, URZ ;  /* 0x00000004160e7890 */ /* 0x000fe2000fffe03f */
[----:B------:R-:W-:Y:S01]  /*4690*/  IMAD.MOV.U32 R20, RZ, RZ, R6 ;  /* 0x000000ffff147224 */ /* 0x000fe200078e0006 */
[----:B------:R-:W-:Y:S01]  /*46a0*/  UMOV UR15, 0x40000040 ;  /* 0x40000040000f7882 */ /* 0x000fe20000000000 */
[----:B------:R-:W-:Y:S01]  /*46b0*/  HGMMA.64x96x16.F32 R152, gdesc[UR20], RZ, !UPT, gsb0 ;  /* 0x01600000149879f0 */ /* 0x000fe2000c0008ff */
[----:B------:R-:W-:Y:S01]  /*46c0*/  UIADD3 UR18, UR22, 0x6, URZ ;  /* 0x0000000616127890 */ /* 0x000fe2000fffe03f */
[----:B------:R-:W-:Y:S01]  /*46d0*/  IMAD R14, R9, -0x60, RZ ;  /* 0xffffffa0090e7824 */ /* 0x000fe200078e02ff */
[----:B------:R-:W-:Y:S01]  /*46e0*/  UMOV UR19, 0x40000040 ;  /* 0x4000004000137882 */ /* 0x000fe20000000000 */
[----:B------:R-:W-:-:S02]  /*46f0*/  IMAD.U32 R12, RZ, RZ, UR31 ;  /* 0x0000001fff0c7e24 */ /* 0x000fc4000f8e00ff */
[----:B------:R-:W-:-:S03]  /*4700*/  VIADD R22, R14, 0x1 ;  /* 0x000000010e167836 */ /* 0x000fc60000000000 */
[----:B------:R-:W2:Y:S01]  /*4710*/  @P1 LDC R15, c[0x0][0x44c] ;  /* 0x00011300ff0f1b82 */ /* 0x000ea20000000800 */
[----:B------:R-:W-:-:S04]  /*4720*/  IMAD R21, R5, -0x2, R22 ;  /* 0xfffffffe05157824 */ /* 0x000fc800078e0216 */
[----:B------:R-:W-:-:S03]  /*4730*/  IMAD R21, R16, UR30, R21 ;  /* 0x0000001e10157c24 */ /* 0x000fc6000f8e0215 */
[----:B-1----:R-:W1:Y:S01]  /*4740*/  @P1 LDC R4, c[0x0][0x450] ;  /* 0x00011400ff041b82 */ /* 0x002e620000000800 */
[----:B--2---:R-:W-:-:S05]  /*4750*/  @P1 IMAD.HI.U32 R15, R6, R15, RZ ;  /* 0x0000000f060f1227 */ /* 0x004fca00078e00ff */
[----:B-1----:R-:W-:Y:S01]  /*4760*/  @P1 SHF.R.U32.HI R20, RZ, R4, R15 ;  /* 0x00000004ff141219 */ /* 0x002fe2000001160f */
[----:B------:R-:W-:Y:S01]  /*4770*/  @!P0 VIADD R15, R12, 0x22840 ;  /* 0x000228400c0f8836 */ /* 0x000fe20000000000 */
[----:B------:R-:W-:Y:S02]  /*4780*/  PLOP3.LUT P1, PT, PT, PT, UP1, 0x40, 0x0 ;  /* 0x000000000000781c */ /* 0x000fe40003f2e818 */
[----:B------:R-:W-:Y:S01]  /*4790*/  IADD3 R4, -R19, 0xb, RZ ;  /* 0x0000000b13047810 */ /* 0x000fe20007ffe1ff */
[----:B------:R-:W1:Y:S01]  /*47a0*/  SHFL.IDX PT, R201, R20, RZ, 0x1c1f ;  /* 0x001c1fff14c97589 */ /* 0x000e6200000e0000 */
[----:B------:R-:W-:Y:S01]  /*47b0*/  @!P0 PRMT R15, RZ, 0x654, R15 ;  /* 0x00000654ff0f8816 */ /* 0x000fe2000000000f */
[----:B------:R-:W-:Y:S02]  /*47c0*/  WARPGROUP.DEPBAR.LE gsb0, 0x0 ;  /* 0x00008000000079c5 */ /* 0x000fe40000010000 */
[----:B------:R-:W-:-:S06]  /*47d0*/  WARPGROUP.ARRIVE ;  /* 0x00000000000079c5 */ /* 0x000fcc0000000000 */
[----:B------:R-:W-:Y:S01]  /*47e0*/  HGMMA.64x96x16.F32 R152, gdesc[UR8], R152, gsb0 ;  /* 0x01600000089879f0 */ /* 0x000fe20008000898 */
[----:B------:R-:W-:Y:S02]  /*47f0*/  UMOV UR11, UR27 ;  /* 0x0000001b000b7c82 */ /* 0x000fe40008000000 */
[----:B------:R-:W-:-:S04]  /*4800*/  VIADD R21, R21, -UR11 ;  /* 0x8000000b15157c36 */ /* 0x000fc80008000000 */
[C---:B------:R-:W-:Y:S02]  /*4810*/  VIADD R22, R21.reuse, UR28 ;  /* 0x0000001c15167c36 */ /* 0x040fe40008000000 */
[----:B------:R-:W-:Y:S02]  /*4820*/  VIADD R200, R21, UR7 ;  /* 0x0000000715c87c36 */ /* 0x000fe40008000000 */
[C---:B-1----:R-:W-:Y:S02]  /*4830*/  IMAD.IADD R21, R201.reuse, 0x1, R22 ;  /* 0x00000001c9157824 */ /* 0x042fe400078e0216 */
[----:B------:R-:W-:Y:S01]  /*4840*/  IMAD.IADD R23, R201, 0x1, R200 ;  /* 0x00000001c9177824 */ /* 0x000fe200078e02c8 */
        /* <DEDUP_REMOVED lines=8> */
[----:B------:R1:W-:Y:S01]  /*48d0*/  @!P0 SYNCS.ARRIVE.TRANS64.RED.A1T0 RZ, [R15+URZ], RZ ;  /* 0x000000ff0fff89a7 */ /* 0x0003e2000810043f */
[----:B------:R-:W-:Y:S05]  /*48e0*/  @P1 BRA `(.L_x_1849) ;  /* 0x00000000005c1947 */ /* 0x000fea0003800000 */
[----:B-1----:R-:W-:Y:S01]  /*48f0*/  IMAD R15, R16, UR30, R201 ;  /* 0x0000001e100f7c24 */ /* 0x002fe2000f8e02c9 */
[----:B------:R-:W-:Y:S03]  /*4900*/  BSSY B0, `(.L_x_1850) ;  /* 0x0000011000007945 */ /* 0x000fe60003800000 */
[----:B------:R-:W-:-:S05]  /*4910*/  VIADD R15, R15, -UR11 ;  /* 0x8000000b0f0f7c36 */ /* 0x000fca0008000000 */
[----:B------:R-:W-:-:S13]  /*4920*/  ISETP.GT.AND P1, PT, R15, -0x1, PT ;  /* 0xffffffff0f00780c */ /* 0x000fda0003f24270 */
[----:B------:R-:W-:Y:S05]  /*4930*/  @P1 BRA `(.L_x_1851) ;  /* 0x0000000000201947 */ /* 0x000fea0003800000 */
[----:B------:R-:W-:Y:S01]  /*4940*/  IMAD.U32 R201, RZ, RZ, UR29 ;  /* 0x0000001dffc97e24 */ /* 0x000fe2000f8e00ff */
[----:B------:R-:W-:-:S04]  /*4950*/  LOP3.LUT R15, RZ, R15, RZ, 0x33, !PT ;  /* 0x0000000fff0f7212 */ /* 0x000fc800078e33ff */
[----:B------:R-:W-:-:S13]  /*4960*/  ISETP.NE.AND P1, PT, R201, 0x1, PT ;  /* 0x00000001c900780c */ /* 0x000fda0003f25270 */
[----:B------:R-:W1:Y:S02]  /*4970*/  @P1 LDC.64 R202, c[0x0][0x9e8] ;  /* 0x00027a00ffca1b82 */ /* 0x000e640000000a00 */
[----:B-1----:R-:W-:-:S05]  /*4980*/  @P1 IMAD.HI.U32 R202, R15, R202, RZ ;  /* 0x000000ca0fca1227 */ /* 0x002fca00078e00ff */
[----:B------:R-:W-:-:S04]  /*4990*/  @P1 SHF.R.U32.HI R15, RZ, R203, R202 ;  /* 0x000000cbff0f1219 */ /* 0x000fc800000116ca */
[----:B------:R-:W-:Y:S01]  /*49a0*/  LOP3.LUT R15, RZ, R15, RZ, 0x33, !PT ;  /* 0x0000000fff0f7212 */ /* 0x000fe200078e33ff */
[----:B------:R-:W-:Y:S06]  /*49b0*/  BRA `(.L_x_1852) ;  /* 0x0000000000147947 */ /* 0x000fec0003800000 */
.L_x_1851:
[----:B------:R-:W-:-:S05]  /*49c0*/  IMAD.U32 R201, RZ, RZ, UR29 ;  /* 0x0000001dffc97e24 */ /* 0x000fca000f8e00ff */
[----:B------:R-:W-:-:S13]  /*49d0*/  ISETP.NE.AND P1, PT, R201, 0x1, PT ;  /* 0x00000001c900780c */ /* 0x000fda0003f25270 */
[----:B------:R-:W1:Y:S02]  /*49e0*/  @P1 LDC.64 R202, c[0x0][0x9e8] ;  /* 0x00027a00ffca1b82 */ /* 0x000e640000000a00 */
[----:B-1----:R-:W-:-:S05]  /*49f0*/  @P1 IMAD.HI.U32 R202, R15, R202, RZ ;  /* 0x000000ca0fca1227 */ /* 0x002fca00078e00ff */
[----:B------:R-:W-:-:S07]  /*4a00*/  @P1 SHF.R.U32.HI R15, RZ, R203, R202 ;  /* 0x000000cbff0f1219 */ /* 0x000fce00000116ca */
.L_x_1852:
[----:B------:R-:W-:Y:S05]  /*4a10*/  BSYNC B0 ;  /* 0x0000000000007941 */ /* 0x000fea0003800000 */
.L_x_1850:
[----:B------:R-:W-:-:S04]  /*4a20*/  IMAD R202, R5, -0x2, R14 ;  /* 0xfffffffe05ca7824 */ /* 0x000fc800078e020e */
[----:B------:R-:W-:-:S05]  /*4a30*/  IMAD R202, R15, R201, R202 ;  /* 0x000000c90fca7224 */ /* 0x000fca00078e02ca */
[----:B------:R-:W-:Y:S02]  /*4a40*/  VIADDMNMX R21, R202, R201, R21, PT ;  /* 0x000000c9ca157246 */ /* 0x000fe40003800115 */
[----:B------:R-:W-:-:S07]  /*4a50*/  VIMNMX R23, R23, R202, !PT ;  /* 0x000000ca17177248 */ /* 0x000fce0007fe0100 */
.L_x_1849:
[C---:B------:R-:W-:Y:S02]  /*4a60*/  ISETP.GE.AND P1, PT, R14.reuse, 0x1, PT ;  /* 0x000000010e00780c */ /* 0x040fe40003f26270 */
[----:B------:R-:W-:Y:S02]  /*4a70*/  ISETP.GE.AND P4, PT, R14, 0x9, PT ;  /* 0x000000090e00780c */ /* 0x000fe40003f86270 */
[----:B------:R-:W-:Y:S02]  /*4a80*/  LOP3.LUT R17, R17, 0xfffbffff, RZ, 0xc0, !PT ;  /* 0xfffbffff11117812 */ /* 0x000fe400078ec0ff */
[----:B------:R-:W-:-:S04]  /*4a90*/  ISETP.GT.AND P2, PT, R23, RZ, !P1 ;  /* 0x000000ff1700720c */ /* 0x000fc80004f44270 */
[----:B------:R-:W-:-:S03]  /*4aa0*/  ISETP.LT.OR P2, PT, R21, 0x1, P2 ;  /* 0x000000011500780c */ /* 0x000fc60001741670 */
[----:B------:R-:W-:Y:S02]  /*4ab0*/  @P1 LOP3.LUT R17, R17, 0x40000, RZ, 0xfc, !PT ;  /* 0x0004000011111812 */ /* 0x000fe400078efcff */
[----:B------:R-:W-:Y:S02]  /*4ac0*/  ISETP.GE.AND P1, PT, R14, 0x2, PT ;  /* 0x000000020e00780c */ /* 0x000fe40003f26270 */
[----:B------:R-:W-:Y:S02]  /*4ad0*/  LOP3.LUT R17, R17, 0xfffffffd, RZ, 0xc0, !PT ;  /* 0xfffffffd11117812 */ /* 0x000fe400078ec0ff */
[----:B-1----:R-:W-:Y:S02]  /*4ae0*/  FSEL R15, R152, -INF , !P2 ;  /* 0xff800000980f7808 */ /* 0x002fe40005000000 */
[----:B------:R-:W-:Y:S02]  /*4af0*/  ISETP.GT.AND P3, PT, R23, 0x1, !P1 ;  /* 0x000000011700780c */ /* 0x000fe40004f64270 */
[----:B------:R-:W-:-:S02]  /*4b00*/  @P4 LOP3.LUT R17, R17, 0x2, RZ, 0xfc, !PT ;  /* 0x0000000211114812 */ /* 0x000fc400078efcff */
[----:B------:R-:W-:Y:S02]  /*4b10*/  ISETP.GT.AND P2, PT, R23, 0x8, !P4 ;  /* 0x000000081700780c */ /* 0x000fe40006744270 */
[C---:B------:R-:W-:Y:S02]  /*4b20*/  ISETP.GE.AND P4, PT, R14.reuse, 0xa, PT ;  /* 0x0000000a0e00780c */ /* 0x040fe40003f86270 */
[C---:B------:R-:W-:Y:S02]  /*4b30*/  ISETP.LT.OR P3, PT, R21.reuse, 0x2, P3 ;  /* 0x000000021500780c */ /* 0x040fe40001f61670 */
[----:B------:R-:W-:Y:S02]  /*4b40*/  ISETP.LT.OR P2, PT, R21, 0x9, P2 ;  /* 0x000000091500780c */ /* 0x000fe40001741670 */
[----:B------:R-:W-:Y:S02]  /*4b50*/  FSEL R153, R153, -INF , !P3 ;  /* 0xff80000099997808 */ /* 0x000fe40005800000 */
[----:B------:R-:W-:-:S02]  /*4b60*/  ISETP.GE.AND P3, PT, R14, 0x11, PT ;  /* 0x000000110e00780c */ /* 0x000fc40003f66270 */
[----:B------:R-:W-:Y:S02]  /*4b70*/  LOP3.LUT R17, R17, 0xfffffffb, RZ, 0xc0, !PT ;  /* 0xfffffffb11117812 */ /* 0x000fe400078ec0ff */
[----:B------:R-:W-:Y:S02]  /*4b80*/  FSEL R156, R156, -INF , !P2 ;  /* 0xff8000009c9c7808 */ /* 0x000fe40005000000 */
[----:B------:R-:W-:Y:S02]  /*4b90*/  ISETP.GT.AND P2, PT, R23, 0x9, !P4 ;  /* 0x000000091700780c */ /* 0x000fe40006744270 */
[----:B------:R-:W-:Y:S02]  /*4ba0*/  @P4 LOP3.LUT R17, R17, 0x4, RZ, 0xfc, !PT ;  /* 0x0000000411114812 */ /* 0x000fe400078efcff */
[----:B------:R-:W-:Y:S02]  /*4bb0*/  ISETP.LT.OR P2, PT, R21, 0xa, P2 ;  /* 0x0000000a1500780c */ /* 0x000fe40001741670 */
[----:B------:R-:W-:-:S02]  /*4bc0*/  LOP3.LUT R17, R17, 0xfffffff7, RZ, 0xc0, !PT ;  /* 0xfffffff711117812 */ /* 0x000fc400078ec0ff */
[----:B------:R-:W-:Y:S02]  /*4bd0*/  FSEL R157, R157, -INF , !P2 ;  /* 0xff8000009d9d7808 */ /* 0x000fe40005000000 */
[----:B------:R-:W-:Y:S02]  /*4be0*/  @P3 LOP3.LUT R17, R17, 0x8, RZ, 0xfc, !PT ;  /* 0x0000000811113812 */ /* 0x000fe400078efcff */
[----:B------:R-:W-:Y:S02]  /*4bf0*/  ISETP.GT.AND P2, PT, R23, 0x10, !P3 ;  /* 0x000000101700780c */ /* 0x000fe40005f44270 */
[----:B------:R-:W-:Y:S02]  /*4c00*/  ISETP.GE.AND P3, PT, R14, 0x12, PT ;  /* 0x000000120e00780c */ /* 0x000fe40003f66270 */
[----:B------:R-:W-:Y:S02]  /*4c10*/  ISETP.LT.OR P2, PT, R21, 0x11, P2 ;  /* 0x000000111500780c */ /* 0x000fe40001741670 */
[----:B------:R-:W-:-:S02]  /*4c20*/  LOP3.LUT R17, R17, 0xffffffef, RZ, 0xc0, !PT ;  /* 0xffffffef11117812 */ /* 0x000fc400078ec0ff */
[----:B------:R-:W-:Y:S02]  /*4c30*/  FSEL R160, R160, -INF , !P2 ;  /* 0xff800000a0a07808 */ /* 0x000fe40005000000 */
[----:B------:R-:W-:-:S04]  /*4c40*/  ISETP.GT.AND P2, PT, R23, 0x11, !P3 ;  /* 0x000000111700780c */ /* 0x000fc80005f44270 */
[----:B------:R-:W-:Y:S02]  /*4c50*/  ISETP.LT.OR P2, PT, R21, 0x12, P2 ;  /* 0x000000121500780c */ /* 0x000fe40001741670 */
[----:B------:R-:W-:Y:S02]  /*4c60*/  @P3 LOP3.LUT R17, R17, 0x10, RZ, 0xfc, !PT ;  /* 0x0000001011113812 */ /* 0x000fe400078efcff */
[----:B------:R-:W-:Y:S02]  /*4c70*/  ISETP.GE.AND P3, PT, R14, 0x19, PT ;  /* 0x000000190e00780c */ /* 0x000fe40003f66270 */
[----:B------:R-:W-:Y:S02]  /*4c80*/  LOP3.LUT R17, R17, 0xfffdffff, RZ, 0xc0, !PT ;  /* 0xfffdffff11117812 */ /* 0x000fe400078ec0ff */
[----:B------:R-:W-:Y:S02]  /*4c90*/  FSEL R161, R161, -INF , !P2 ;  /* 0xff800000a1a17808 */ /* 0x000fe40005000000 */
[----:B------:R-:W-:-:S04]  /*4ca0*/  ISETP.GT.AND P2, PT, R23, 0x18, !P3 ;  /* 0x000000181700780c */ /* 0x000fc80005f44270 */
[----:B------:R-:W-:-:S03]  /*4cb0*/  ISETP.LT.OR P2, PT, R21, 0x19, P2 ;  /* 0x000000191500780c */ /* 0x000fc60001741670 */
        /* <DEDUP_REMOVED lines=62> */
[----:B------:R-:W-:Y:S02]  /*50a0*/  FSEL R184, R184, -INF , !P2 ;  /* 0xff800000b8b87808 */ /* 0x000fe40005000000 */
[----:B------:R-:W-:Y:S02]  /*50b0*/  LOP3.LUT R17, R17, 0xffffffbf, RZ, 0xc0, !PT ;  /* 0xffffffbf11117812 */ /* 0x000fe400078ec0ff */
[----:B------:R-:W-:-:S04]  /*50c0*/  ISETP.GT.AND P2, PT, R23, 0x41, !P3 ;  /* 0x000000411700780c */ /* 0x000fc80005f44270 */
[----:B------:R-:W-:-:S03]  /*50d0*/  ISETP.LT.OR P2, PT, R21, 0x42, P2 ;  /* 0x000000421500780c */ /* 0x000fc60001741670 */
[----:B------:R-:W-:Y:S02]  /*50e0*/  @P3 LOP3.LUT R17, R17, 0x40, RZ, 0xfc, !PT ;  /* 0x0000004011113812 */ /* 0x000fe400078efcff */
[----:B------:R-:W-:Y:S02]  /*50f0*/  ISETP.GE.AND P3, PT, R14, 0x49, PT ;  /* 0x000000490e00780c */ /* 0x000fe40003f66270 */
[----:B------:R-:W-:Y:S02]  /*5100*/  FSEL R185, R185, -INF , !P2 ;  /* 0xff800000b9b97808 */ /* 0x000fe40005000000 */
[----:B------:R-:W-:Y:S02]  /*5110*/  ISETP.GT.AND P2, PT, R23, 0x48, !P3 ;  /* 0x000000481700780c */ /* 0x000fe40005f44270 */
[----:B------:R-:W-:Y:S02]  /*5120*/  LOP3.LUT R17, R17, 0xffffffdf, RZ, 0xc0, !PT ;  /* 0xffffffdf11117812 */ /* 0x000fe400078ec0ff */
[----:B------:R-:W-:-:S04]  /*5130*/  ISETP.LT.OR P2, PT, R21, 0x49, P2 ;  /* 0x000000491500780c */ /* 0x000fc80001741670 */
[----:B------:R-:W-:Y:S02]  /*5140*/  FSEL R188, R188, -INF , !P2 ;  /* 0xff800000bcbc7808 */ /* 0x000fe40005000000 */
[----:B------:R-:W-:Y:S02]  /*5150*/  ISETP.GE.AND P2, PT, R14, 0x4a, PT ;  /* 0x0000004a0e00780c */ /* 0x000fe40003f46270 */
[----:B------:R-:W-:Y:S02]  /*5160*/  @P3 LOP3.LUT R17, R17, 0x20, RZ, 0xfc, !PT ;  /* 0x0000002011113812 */ /* 0x000fe400078efcff */
[----:B------:R-:W-:Y:S02]  /*5170*/  ISETP.GT.AND P3, PT, R23, 0x49, !P2 ;  /* 0x000000491700780c */ /* 0x000fe40005764270 */
[----:B------:R-:W-:Y:S02]  /*5180*/  LOP3.LUT R17, R17, 0xfffffffe, RZ, 0xc0, !PT ;  /* 0xfffffffe11117812 */ /* 0x000fe400078ec0ff */
[----:B------:R-:W-:-:S04]  /*5190*/  ISETP.LT.OR P3, PT, R21, 0x4a, P3 ;  /* 0x0000004a1500780c */ /* 0x000fc80001f61670 */
[----:B------:R-:W-:Y:S02]  /*51a0*/  FSEL R189, R189, -INF , !P3 ;  /* 0xff800000bdbd7808 */ /* 0x000fe40005800000 */
[----:B------:R-:W-:-:S04]  /*51b0*/  ISETP.GE.AND P3, PT, R14, 0x51, PT ;  /* 0x000000510e00780c */ /* 0x000fc80003f66270 */
[----:B------:R-:W-:-:S04]  /*51c0*/  ISETP.GT.AND P4, PT, R23, 0x50, !P3 ;  /* 0x000000501700780c */ /* 0x000fc80005f84270 */
        /* <DEDUP_REMOVED lines=10> */
[----:B------:R-:W-:-:S13]  /*5270*/  ISETP.GE.AND P6, PT, R14, 0x5a, PT ;  /* 0x0000005a0e00780c */ /* 0x000fda0003fc6270 */
[----:B------:R-:W-:Y:S02]  /*5280*/  @P6 LOP3.LUT R17, R17, 0x1, RZ, 0xfc, !PT ;  /* 0x0000000111116812 */ /* 0x000fe400078efcff */
[----:B------:R-:W-:-:S04]  /*5290*/  ISETP.GT.AND P6, PT, R23, 0x59, !P6 ;  /* 0x000000591700780c */ /* 0x000fc800077c4270 */
[----:B------:R-:W-:Y:S02]  /*52a0*/  ISETP.LT.OR P6, PT, R21, 0x5a, P6 ;  /* 0x0000005a1500780c */ /* 0x000fe400037c1670 */
[----:B------:R-:W1:Y:S02]  /*52b0*/  SHFL.IDX PT, R21, R20, 0x1, 0x1c1f ;  /* 0x003c1f0014157f89 */ /* 0x000e6400000e0000 */
[----:B------:R-:W-:Y:S02]  /*52c0*/  FSEL R197, R197, -INF , !P6 ;  /* 0xff800000c5c57808 */ /* 0x000fe40007000000 */
[----:B------:R-:W-:Y:S01]  /*52d0*/  PLOP3.LUT P6, PT, PT, PT, UP1, 0x40, 0x0 ;  /* 0x000000000000781c */ /* 0x000fe20003fce818 */
[--C-:B-1----:R-:W-:Y:S02]  /*52e0*/  IMAD.IADD R22, R22, 0x1, R21.reuse ;  /* 0x0000000116167824 */ /* 0x102fe400078e0215 */
[----:B------:R-:W-:-:S10]  /*52f0*/  IMAD.IADD R200, R200, 0x1, R21 ;  /* 0x00000001c8c87824 */ /* 0x000fd400078e0215 */
[----:B------:R-:W-:Y:S05]  /*5300*/  @P6 BRA `(.L_x_1853) ;  /* 0x00000000005c6947 */ /* 0x000fea0003800000 */
[----:B------:R-:W-:Y:S01]  /*5310*/  IMAD R20, R16, UR30, R21 ;  /* 0x0000001e10147c24 */ /* 0x000fe2000f8e0215 */
        /* <DEDUP_REMOVED lines=12> */
.L_x_1855:
[----:B------:R-:W-:-:S05]  /*53e0*/  IMAD.U32 R152, RZ, RZ, UR29 ;  /* 0x0000001dff987e24 */ /* 0x000fca000f8e00ff */
[----:B------:R-:W-:-:S13]  /*53f0*/  ISETP.NE.AND P6, PT, R152, 0x1, PT ;  /* 0x000000019800780c */ /* 0x000fda0003fc5270 */
[----:B------:R-:W1:Y:S02]  /*5400*/  @P6 LDC.64 R20, c[0x0][0x9e8] ;  /* 0x00027a00ff146b82 */ /* 0x000e640000000a00 */
[----:B-1----:R-:W-:-:S05]  /*5410*/  @P6 IMAD.HI.U32 R20, R23, R20, RZ ;  /* 0x0000001417146227 */ /* 0x002fca00078e00ff */
[----:B------:R-:W-:-:S07]  /*5420*/  @P6 SHF.R.U32.HI R23, RZ, R21, R20 ;  /* 0x00000015ff176219 */ /* 0x000fce0000011614 */
.L_x_1856:
[----:B------:R-:W-:Y:S05]  /*5430*/  BSYNC B0 ;  /* 0x0000000000007941 */ /* 0x000fea0003800000 */
.L_x_1854:
[----:B------:R-:W-:-:S04]  /*5440*/  IMAD R14, R5, -0x2, R14 ;  /* 0xfffffffe050e7824 */ /* 0x000fc800078e020e */
[----:B------:R-:W-:-:S05]  /*5450*/  IMAD R23, R23, R152, R14 ;  /* 0x0000009817177224 */ /* 0x000fca00078e020e */
[----:B------:R-:W-:Y:S02]  /*5460*/  VIADDMNMX R22, R23, R152, R22, PT ;  /* 0x0000009817167246 */ /* 0x000fe40003800116 */
[----:B------:R-:W-:-:S07]  /*5470*/  VIMNMX R200, R200, R23, !PT ;  /* 0x00000017c8c87248 */ /* 0x000fce0007fe0100 */
.L_x_1853:
[----:B------:R-:W-:Y:S01]  /*5480*/  ISETP.GT.AND P1, PT, R200, 0x1, !P1 ;  /* 0x00000001c800780c */ /* 0x000fe20004f24270 */
[----:B------:R-:W-:Y:S01]  /*5490*/  UMOV UR10, UR26 ;  /* 0x0000001a000a7c82 */ /* 0x000fe20008000000 */
[----:B------:R-:W-:Y:S02]  /*54a0*/  LOP3.LUT P6, RZ, R17, 0x10000, RZ, 0xc0, !PT ;  /* 0x0001000011ff7812 */ /* 0x000fe400078cc0ff */
[----:B------:R-:W-:Y:S02]  /*54b0*/  ISETP.LT.OR P1, PT, R22, 0x2, P1 ;  /* 0x000000021600780c */ /* 0x000fe40000f21670 */
[----:B------:R-:W-:Y:S02]  /*54c0*/  FMNMX.FTZ R14, R15, R0, !PT ;  /* 0x000000000f0e7209 */ /* 0x000fe40007810000 */
[----:B------:R-:W-:Y:S02]  /*54d0*/  FSEL R155, R155, -INF , !P1 ;  /* 0xff8000009b9b7808 */ /* 0x000fe40004800000 */
[----:B------:R-:W-:-:S02]  /*54e0*/  LOP3.LUT P1, RZ, R17, 0x2, RZ, 0xc0, !PT ;  /* 0x0000000211ff7812 */ /* 0x000fc4000782c0ff */
[----:B------:R-:W-:Y:S02]  /*54f0*/  FMNMX.FTZ R21, R153, R14, !PT ;  /* 0x0000000e99157209 */ /* 0x000fe40007810000 */
[----:B------:R-:W-:Y:S02]  /*5500*/  ISETP.GT.AND P1, PT, R200, 0x8, !P1 ;  /* 0x00000008c800780c */ /* 0x000fe40004f24270 */
[----:B------:R-:W-:Y:S02]  /*5510*/  FMNMX.FTZ R14, R156, R21, !PT ;  /* 0x000000159c0e7209 */ /* 0x000fe40007810000 */
[----:B------:R-:W-:Y:S02]  /*5520*/  ISETP.LT.OR P1, PT, R22, 0x9, P1 ;  /* 0x000000091600780c */ /* 0x000fe40000f21670 */
[----:B------:R-:W-:Y:S02]  /*5530*/  FMNMX.FTZ R21, R157, R14, !PT ;  /* 0x0000000e9d157209 */ /* 0x000fe40007810000 */
[----:B------:R-:W-:-:S02]  /*5540*/  FSEL R158, R158, -INF , !P1 ;  /* 0xff8000009e9e7808 */ /* 0x000fc40004800000 */
[----:B------:R-:W-:Y:S02]  /*5550*/  LOP3.LUT P1, RZ, R17, 0x4, RZ, 0xc0, !PT ;  /* 0x0000000411ff7812 */ /* 0x000fe4000782c0ff */
[----:B------:R-:W-:Y:S02]  /*5560*/  FMNMX.FTZ R14, R160, R21, !PT ;  /* 0x00000015a00e7209 */ /* 0x000fe40007810000 */
[----:B------:R-:W-:Y:S02]  /*5570*/  ISETP.GT.AND P1, PT, R200, 0x9, !P1 ;  /* 0x00000009c800780c */ /* 0x000fe40004f24270 */
[----:B------:R-:W-:Y:S02]  /*5580*/  FMNMX.FTZ R21, R161, R14, !PT ;  /* 0x0000000ea1157209 */ /* 0x000fe40007810000 */
[----:B------:R-:W-:Y:S02]  /*5590*/  ISETP.LT.OR P1, PT, R22, 0xa, P1 ;  /* 0x0000000a1600780c */ /* 0x000fe40000f21670 */
[----:B------:R-:W-:-:S02]  /*55a0*/  FMNMX.FTZ R14, R164, R21, !PT ;  /* 0x00000015a40e7209 */ /* 0x000fc40007810000 */
[----:B------:R-:W-:Y:S02]  /*55b0*/  FSEL R159, R159, -INF , !P1 ;  /* 0xff8000009f9f7808 */ /* 0x000fe40004800000 */
[----:B------:R-:W-:Y:S02]  /*55c0*/  LOP3.LUT P1, RZ, R17, 0x8, RZ, 0xc0, !PT ;  /* 0x0000000811ff7812 */ /* 0x000fe4000782c0ff */
[----:B------:R-:W-:Y:S02]  /*55d0*/  FMNMX.FTZ R21, R165, R14, !PT ;  /* 0x0000000ea5157209 */ /* 0x000fe40007810000 */
[----:B------:R-:W-:Y:S02]  /*55e0*/  ISETP.GT.AND P1, PT, R200, 0x10, !P1 ;  /* 0x00000010c800780c */ /* 0x000fe40004f24270 */
[----:B------:R-:W-:Y:S02]  /*55f0*/  FMNMX.FTZ R14, R168, R21, !PT ;  /* 0x00000015a80e7209 */ /* 0x000fe40007810000 */
[----:B------:R-:W-:-:S02]  /*5600*/  ISETP.LT.OR P1, PT, R22, 0x11, P1 ;  /* 0x000000111600780c */ /* 0x000fc40000f21670 */
[----:B------:R-:W-:Y:S02]  /*5610*/  FMNMX.FTZ R21, R169, R14, !PT ;  /* 0x0000000ea9157209 */ /* 0x000fe40007810000 */
[----:B------:R-:W-:Y:S02]  /*5620*/  FSEL R162, R162, -INF , !P1 ;  /* 0xff800000a2a27808 */ /* 0x000fe40004800000 */
[----:B------:R-:W-:Y:S02]  /*5630*/  LOP3.LUT P1, RZ, R17, 0x10, RZ, 0xc0, !PT ;  /* 0x0000001011ff7812 */ /* 0x000fe4000782c0ff */
[----:B------:R-:W-:Y:S02]  /*5640*/  FMNMX.FTZ R14, R172, R21, !PT ;  /* 0x00000015ac0e7209 */ /* 0x000fe40007810000 */
[----:B------:R-:W-:Y:S02]  /*5650*/  ISETP.GT.AND P1, PT, R200, 0x11, !P1 ;  /* 0x00000011c800780c */ /* 0x000fe40004f24270 */
[----:B------:R-:W-:-:S02]  /*5660*/  FMNMX.FTZ R21, R173, R14, !PT ;  /* 0x0000000ead157209 */ /* 0x000fc40007810000 */
[----:B------:R-:W-:Y:S02]  /*5670*/  ISETP.LT.OR P1, PT, R22, 0x12, P1 ;  /* 0x000000121600780c */ /* 0x000fe40000f21670 */
[----:B------:R-:W-:Y:S02]  /*5680*/  FMNMX.FTZ R14, R176, R21, !PT ;  /* 0x00000015b00e7209 */ /* 0x000fe40007810000 */
[----:B------:R-:W-:Y:S02]  /*5690*/  FSEL R163, R163, -INF , !P1 ;  /* 0xff800000a3a37808 */ /* 0x000fe40004800000 */
[----:B------:R-:W-:Y:S02]  /*56a0*/  LOP3.LUT P1, RZ, R17, 0x20000, RZ, 0xc0, !PT ;  /* 0x0002000011ff7812 */ /* 0x000fe4000782c0ff */
[----:B------:R-:W-:Y:S02]  /*56b0*/  FMNMX.FTZ R21, R177, R14, !PT ;  /* 0x0000000eb1157209 */ /* 0x000fe40007810000 */
[----:B------:R-:W-:-:S02]  /*56c0*/  ISETP.GT.AND P1, PT, R200, 0x18, !P1 ;  /* 0x00000018c800780c */ /* 0x000fc40004f24270 */
[----:B------:R-:W-:Y:S02]  /*56d0*/  FMNMX.FTZ R14, R180, R21, !PT ;  /* 0x00000015b40e7209 */ /* 0x000fe40007810000 */
[----:B------:R-:W-:Y:S02]  /*56e0*/  ISETP.LT.OR P1, PT, R22, 0x19, P1 ;  /* 0x000000191600780c */ /* 0x000fe40000f21670 */
[----:B------:R-:W-:Y:S02]  /*56f0*/  FMNMX.FTZ R21, R181, R14, !PT ;  /* 0x0000000eb5157209 */ /* 0x000fe40007810000 */
[----:B------:R-:W-:Y:S02]  /*5700*/  FSEL R166, R166, -INF , !P1 ;  /* 0xff800000a6a67808 */ /* 0x000fe40004800000 */
        /* <DEDUP_REMOVED lines=12> */
[----:B------:R-:W-:Y:S02]  /*57d0*/  LOP3.LUT P1, RZ, R17, 0x4000, RZ, 0xc0, !PT ;  /* 0x0000400011ff7812 */ /* 0x000fe4000782c0ff */
[----:B------:R-:W-:-:S02]  /*57e0*/  FMNMX.FTZ R21, R193, R14, !PT ;  /* 0x0000000ec1157209 */ /* 0x000fc40007810000 */
[----:B------:R-:W-:Y:S02]  /*57f0*/  ISETP.GT.AND P1, PT, R200, 0x21, !P1 ;  /* 0x00000021c800780c */ /* 0x000fe40004f24270 */
[----:B------:R-:W-:Y:S02]  /*5800*/  FMNMX.FTZ R14, R196, R21, !PT ;  /* 0x00000015c40e7209 */ /* 0x000fe40007810000 */
[----:B------:R-:W-:Y:S02]  /*5810*/  ISETP.LT.OR P1, PT, R22, 0x22, P1 ;  /* 0x000000221600780c */ /* 0x000fe40000f21670 */
[----:B------:R-:W-:Y:S02]  /*5820*/  FMNMX.FTZ R20, R197, R14, !PT ;  /* 0x0000000ec5147209 */ /* 0x000fe40007810000 */
[----:B------:R-:W-:Y:S02]  /*5830*/  FSEL R171, R171, -INF , !P1 ;  /* 0xff800000abab7808 */ /* 0x000fe40004800000 */
[C---:B------:R-:W-:Y:S01]  /*5840*/  LOP3.LUT P1, RZ, R17.reuse, 0x2000, RZ, 0xc0, !PT ;  /* 0x0000200011ff7812 */ /* 0x040fe2000782c0ff */
[----:B------:R-:W1:Y:S01]  /*5850*/  SHFL.BFLY PT, R21, R20, 0x2, 0x1f ;  /* 0x0c401f0014157f89 */ /* 0x000e6200000e0000 */
[----:B------:R-:W-:-:S02]  /*5860*/  LOP3.LUT P6, RZ, R17, 0x20, RZ, 0xc0, !PT ;  /* 0x0000002011ff7812 */ /* 0x000fc400078cc0ff */
[C---:B------:R-:W-:Y:S02]  /*5870*/  ISETP.GT.AND P1, PT, R200.reuse, 0x28, !P1 ;  /* 0x00000028c800780c */ /* 0x040fe40004f24270 */
[----:B------:R-:W-:Y:S02]  /*5880*/  ISETP.GT.AND P2, PT, R200, 0x49, !P2 ;  /* 0x00000049c800780c */ /* 0x000fe40005744270 */
[C---:B------:R-:W-:Y:S02]  /*5890*/  ISETP.LT.OR P1, PT, R22.reuse, 0x29, P1 ;  /* 0x000000291600780c */ /* 0x040fe40000f21670 */
[----:B------:R-:W-:Y:S02]  /*58a0*/  ISETP.LT.OR P2, PT, R22, 0x4a, P2 ;  /* 0x0000004a1600780c */ /* 0x000fe40001741670 */
[----:B------:R-:W-:Y:S02]  /*58b0*/  FSEL R174, R174, -INF , !P1 ;  /* 0xff800000aeae7808 */ /* 0x000fe40004800000 */
[----:B------:R-:W-:-:S02]  /*58c0*/  LOP3.LUT P1, RZ, R17, 0x1000, RZ, 0xc0, !PT ;  /* 0x0000100011ff7812 */ /* 0x000fc4000782c0ff */
[C---:B------:R-:W-:Y:S02]  /*58d0*/  ISETP.GT.AND P3, PT, R200.reuse, 0x50, !P3 ;  /* 0x00000050c800780c */ /* 0x040fe40005f64270 */
[----:B------:R-:W-:Y:S02]  /*58e0*/  ISETP.GT.AND P1, PT, R200, 0x29, !P1 ;  /* 0x00000029c800780c */ /* 0x000fe40004f24270 */
[----:B------:R-:W-:Y:S02]  /*58f0*/  FSEL R191, R191, -INF , !P2 ;  /* 0xff800000bfbf7808 */ /* 0x000fe40005000000 */
[----:B------:R-:W-:Y:S02]  /*5900*/  ISETP.LT.OR P1, PT, R22, 0x2a, P1 ;  /* 0x0000002a1600780c */ /* 0x000fe40000f21670 */
[----:B------:R-:W-:Y:S02]  /*5910*/  ISETP.GT.AND P4, PT, R200, 0x51, !P4 ;  /* 0x00000051c800780c */ /* 0x000fe40006784270 */
[----:B------:R-:W-:-:S02]  /*5920*/  FSEL R175, R175, -INF , !P1 ;  /* 0xff800000afaf7808 */ /* 0x000fc40004800000 */
[----:B------:R-:W-:Y:S02]  /*5930*/  LOP3.LUT P1, RZ, R17, 0x800, RZ, 0xc0, !PT ;  /* 0x0000080011ff7812 */ /* 0x000fe4000782c0ff */
[----:B-1----:R-:W-:Y:S02]  /*5940*/  FMNMX.FTZ R21, R20, R21, !PT ;  /* 0x0000001514157209 */ /* 0x002fe40007810000 */
[----:B------:R-:W-:Y:S02]  /*5950*/  ISETP.GT.AND P1, PT, R200, 0x30, !P1 ;  /* 0x00000030c800780c */ /* 0x000fe40004f24270 */
[C---:B------:R-:W-:Y:S01]  /*5960*/  ISETP.LT.OR P3, PT, R22.reuse, 0x51, P3 ;  /* 0x000000511600780c */ /* 0x040fe20001f61670 */
[----:B------:R-:W1:Y:S01]  /*5970*/  SHFL.BFLY PT, R14, R21, 0x1, 0x1f ;  /* 0x0c201f00150e7f89 */ /* 0x000e6200000e0000 */
[----:B------:R-:W-:Y:S02]  /*5980*/  ISETP.LT.OR P1, PT, R22, 0x31, P1 ;  /* 0x000000311600780c */ /* 0x000fe40000f21670 */
[----:B------:R-:W-:-:S02]  /*5990*/  ISETP.GT.AND P5, PT, R200, 0x58, !P5 ;  /* 0x00000058c800780c */ /* 0x000fc40006fa4270 */
[----:B------:R-:W-:Y:S02]  /*59a0*/  FSEL R178, R178, -INF , !P1 ;  /* 0xff800000b2b27808 */ /* 0x000fe40004800000 */
[----:B------:R-:W-:Y:S02]  /*59b0*/  LOP3.LUT P1, RZ, R17, 0x400, RZ, 0xc0, !PT ;  /* 0x0000040011ff7812 */ /* 0x000fe4000782c0ff */
[----:B------:R-:W-:Y:S02]  /*59c0*/  ISETP.LT.OR P4, PT, R22, 0x52, P4 ;  /* 0x000000521600780c */ /* 0x000fe40002781670 */
[----:B------:R-:W-:Y:S02]  /*59d0*/  ISETP.GT.AND P1, PT, R200, 0x31, !P1 ;  /* 0x00000031c800780c */ /* 0x000fe40004f24270 */
[----:B------:R-:W-:Y:S02]  /*59e0*/  FSEL R194, R194, -INF , !P3 ;  /* 0xff800000c2c27808 */ /* 0x000fe40005800000 */
[----:B------:R-:W-:-:S02]  /*59f0*/  ISETP.LT.OR P1, PT, R22, 0x32, P1 ;  /* 0x000000321600780c */ /* 0x000fc40000f21670 */
[----:B------:R-:W-:Y:S02]  /*5a00*/  ISETP.LT.OR P5, PT, R22, 0x59, P5 ;  /* 0x000000591600780c */ /* 0x000fe40002fa1670 */
[----:B------:R-:W-:Y:S02]  /*5a10*/  FSEL R179, R179, -INF , !P1 ;  /* 0xff800000b3b37808 */ /* 0x000fe40004800000 */
[----:B------:R-:W-:Y:S02]  /*5a20*/  LOP3.LUT P1, RZ, R17, 0x200, RZ, 0xc0, !PT ;  /* 0x0000020011ff7812 */ /* 0x000fe4000782c0ff */
[----:B------:R-:W-:Y:S02]  /*5a30*/  FSEL R195, R195, -INF , !P4 ;  /* 0xff800000c3c37808 */ /* 0x000fe40006000000 */
[----:B------:R-:W-:Y:S02]  /*5a40*/  ISETP.GT.AND P1, PT, R200, 0x38, !P1 ;  /* 0x00000038c800780c */ /* 0x000fe40004f24270 */
[----:B-1----:R-:W-:-:S02]  /*5a50*/  FMNMX.FTZ R14, R21, R14, !PT ;  /* 0x0000000e150e7209 */ /* 0x002fc40007810000 */
[----:B------:R-:W-:Y:S02]  /*5a60*/  ISETP.LT.OR P1, PT, R22, 0x39, P1 ;  /* 0x000000391600780c */ /* 0x000fe40000f21670 */
[----:B------:R-:W-:Y:S01]  /*5a70*/  FSEL R198, R198, -INF , !P5 ;  /* 0xff800000c6c67808 */ /* 0x000fe20006800000 */
[----:B------:R-:W-:Y:S01]  /*5a80*/  FMUL.FTZ R202, R14, UR10 ;  /* 0x0000000a0eca7c20 */ /* 0x000fe20008410000 */
[----:B------:R-:W-:Y:S02]  /*5a90*/  FSEL R182, R182, -INF , !P1 ;  /* 0xff800000b6b67808 */ /* 0x000fe40004800000 */
[----:B------:R-:W-:-:S04]  /*5aa0*/  LOP3.LUT P1, RZ, R17, 0x100, RZ, 0xc0, !PT ;  /* 0x0000010011ff7812 */ /* 0x000fc8000782c0ff */
[----:B------:R-:W-:-:S04]  /*5ab0*/  ISETP.GT.AND P1, PT, R200, 0x39, !P1 ;  /* 0x00000039c800780c */ /* 0x000fc80004f24270 */
[----:B------:R-:W-:-:S04]  /*5ac0*/  ISETP.LT.OR P1, PT, R22, 0x3a, P1 ;  /* 0x0000003a1600780c */ /* 0x000fc80000f21670 */
        /* <DEDUP_REMOVED lines=9> */
[----:B------:R-:W-:Y:S02]  /*5b60*/  ISETP.GT.AND P1, PT, R200, 0x48, !P6 ;  /* 0x00000048c800780c */ /* 0x000fe40007724270 */
[----:B------:R-:W-:Y:S02]  /*5b70*/  LOP3.LUT P6, RZ, R17, 0x40000, RZ, 0xc0, !PT ;  /* 0x0004000011ff7812 */ /* 0x000fe400078cc0ff */
[----:B------:R-:W-:-:S04]  /*5b80*/  ISETP.LT.OR P1, PT, R22, 0x49, P1 ;  /* 0x000000491600780c */ /* 0x000fc80000f21670 */
[----:B------:R-:W-:Y:S02]  /*5b90*/  FSEL R190, R190, -INF , !P1 ;  /* 0xff800000bebe7808 */ /* 0x000fe40004800000 */
[----:B------:R-:W-:Y:S02]  /*5ba0*/  ISETP.GT.AND P1, PT, R200, RZ, !P6 ;  /* 0x000000ffc800720c */ /* 0x000fe40007724270 */
[----:B------:R-:W-:Y:S02]  /*5bb0*/  LOP3.LUT P6, RZ, R17, 0x1, RZ, 0xc0, !PT ;  /* 0x0000000111ff7812 */ /* 0x000fe400078cc0ff */
[----:B------:R-:W-:Y:S02]  /*5bc0*/  ISETP.LT.OR P1, PT, R22, 0x1, P1 ;  /* 0x000000011600780c */ /* 0x000fe40000f21670 */
[----:B------:R-:W-:Y:S02]  /*5bd0*/  ISETP.GT.AND P2, PT, R200, 0x59, !P6 ;  /* 0x00000059c800780c */ /* 0x000fe40007744270 */
[----:B------:R-:W-:-:S02]  /*5be0*/  FSEL R201, R154, -INF , !P1 ;  /* 0xff8000009ac97808 */ /* 0x000fc40004800000 */
[----:B------:R-:W-:Y:S02]  /*5bf0*/  FSETP.NEU.FTZ.AND P1, PT, R14, -INF , PT ;  /* 0xff8000000e00780b */ /* 0x000fe40003f3d000 */
[----:B------:R-:W-:Y:S02]  /*5c00*/  FMNMX.FTZ R20, R201, R10, !PT ;  /* 0x0000000ac9147209 */ /* 0x000fe40007810000 */
[----:B------:R-:W-:Y:S02]  /*5c10*/  FSEL R202, R202, RZ, P1 ;  /* 0x000000ffcaca7208 */ /* 0x000fe40000800000 */
[----:B------:R-:W-:Y:S02]  /*5c20*/  FMNMX.FTZ R21, R155, R20, !PT ;  /* 0x000000149b157209 */ /* 0x000fe40007810000 */
[----:B------:R-:W-:Y:S01]  /*5c30*/  ISETP.LT.OR P2, PT, R22, 0x5a, P2 ;  /* 0x0000005a1600780c */ /* 0x000fe20001741670 */
[--C-:B------:R-:W-:Y:S01]  /*5c40*/  FFMA.FTZ R152, R15, UR10, -R202.reuse ;  /* 0x0000000a0f987c23 */ /* 0x100fe200080108ca */
[----:B------:R-:W-:Y:S01]  /*5c50*/  FMNMX.FTZ R20, R158, R21, !PT ;  /* 0x000000159e147209 */ /* 0x000fe20007810000 */
[--C-:B------:R-:W-:Y:S01]  /*5c60*/  FFMA.FTZ R15, R153, UR10, -R202.reuse ;  /* 0x0000000a990f7c23 */ /* 0x100fe200080108ca */
[--C-:B------:R-:W-:Y:S01]  /*5c70*/  FFMA.FTZ R154, R156, UR10, -R202.reuse ;  /* 0x0000000a9c9a7c23 */ /* 0x100fe200080108ca */
[--C-:B------:R-:W-:Y:S01]  /*5c80*/  FFMA.FTZ R156, R160, UR10, -R202.reuse ;  /* 0x0000000aa09c7c23 */ /* 0x100fe200080108ca */
[----:B------:R-:W-:Y:S01]  /*5c90*/  FMNMX.FTZ R21, R159, R20, !PT ;  /* 0x000000149f157209 */ /* 0x000fe20007810000 */
[--C-:B------:R-:W-:Y:S01]  /*5ca0*/  FFMA.FTZ R168, R168, UR10, -R202.reuse ;  /* 0x0000000aa8a87c23 */ /* 0x100fe200080108ca */
[----:B------:R-:W-:Y:S01]  /*5cb0*/  FSEL R199, R199, -INF , !P2 ;  /* 0xff800000c7c77808 */ /* 0x000fe20005000000 */
[----:B------:R-:W-:Y:S01]  /*5cc0*/  MUFU.EX2 R152, R152 ;  /* 0x0000009800987308 */ /* 0x000fe20000000800 */
[----:B------:R-:W-:Y:S01]  /*5cd0*/  FMNMX.FTZ R20, R162, R21, !PT ;  /* 0x00000015a2147209 */ /* 0x000fe20007810000 */
[--C-:B------:R-:W-:Y:S01]  /*5ce0*/  FFMA.FTZ R21, R157, UR10, -R202.reuse ;  /* 0x0000000a9d157c23 */ /* 0x100fe200080108ca */
[--C-:B------:R-:W-:Y:S01]  /*5cf0*/  FFMA.FTZ R173, R173, UR10, -R202.reuse ;  /* 0x0000000aadad7c23 */ /* 0x100fe200080108ca */
[----:B------:R-:W-:Y:S01]  /*5d00*/  FFMA.FTZ R196, R196, UR10, -R202 ;  /* 0x0000000ac4c47c23 */ /* 0x000fe200080108ca */
[----:B------:R-:W-:-:S03]  /*5d10*/  FMNMX.FTZ R23, R163, R20, !PT ;  /* 0x00000014a3177209 */ /* 0x000fc60007810000 */
[----:B------:R-:W-:Y:S01]  /*5d20*/  MUFU.EX2 R15, R15 ;  /* 0x0000000f000f7308 */ /* 0x000fe20000000800 */
[----:B------:R-:W-:-:S04]  /*5d30*/  FMNMX.FTZ R20, R166, R23, !PT ;  /* 0x00000017a6147209 */ /* 0x000fc80007810000 */
[----:B------:R-:W-:-:S03]  /*5d40*/  FMNMX.FTZ R23, R167, R20, !PT ;  /* 0x00000014a7177209 */ /* 0x000fc60007810000 */
[----:B------:R-:W-:Y:S01]  /*5d50*/  MUFU.EX2 R154, R154 ;  /* 0x0000009a009a7308 */ /* 0x000fe20000000800 */
[----:B------:R-:W-:Y:S01]  /*5d60*/  FMNMX.FTZ R20, R170, R23, !PT ;  /* 0x00000017aa147209 */ /* 0x000fe20007810000 */
[--C-:B------:R-:W-:Y:S01]  /*5d70*/  FFMA.FTZ R23, R161, UR10, -R202.reuse ;  /* 0x0000000aa1177c23 */ /* 0x100fe200080108ca */
[----:B------:R-:W-:Y:S02]  /*5d80*/  FFMA.FTZ R161, R164, UR10, -R202 ;  /* 0x0000000aa4a17c23 */ /* 0x000fe400080108ca */
[----:B------:R-:W-:-:S03]  /*5d90*/  FMNMX.FTZ R153, R171, R20, !PT ;  /* 0x00000014ab997209 */ /* 0x000fc60007810000 */
[----:B------:R-:W-:Y:S01]  /*5da0*/  MUFU.EX2 R21, R21 ;  /* 0x0000001500157308 */ /* 0x000fe20000000800 */
[----:B------:R-:W-:-:S04]  /*5db0*/  FMNMX.FTZ R20, R174, R153, !PT ;  /* 0x00000099ae147209 */ /* 0x000fc80007810000 */
[----:B------:R-:W-:-:S03]  /*5dc0*/  FMNMX.FTZ R153, R175, R20, !PT ;  /* 0x00000014af997209 */ /* 0x000fc60007810000 */
[----:B------:R1:W-:Y:S01]  /*5dd0*/  MUFU.EX2 R20, R161 ;  /* 0x000000a100147308 */ /* 0x0003e20000000800 */
[----:B------:R-:W-:Y:S01]  /*5de0*/  FMNMX.FTZ R160, R178, R153, !PT ;  /* 0x00000099b2a07209 */ /* 0x000fe20007810000 */
[----:B------:R-:W-:-:S03]  /*5df0*/  FFMA.FTZ R153, R165, UR10, -R202 ;  /* 0x0000000aa5997c23 */ /* 0x000fc600080108ca */
[----:B------:R-:W-:-:S03]  /*5e00*/  FMNMX.FTZ R157, R179, R160, !PT ;  /* 0x000000a0b39d7209 */ /* 0x000fc60007810000 */
[----:B------:R-:W-:Y:S01]  /*5e10*/  MUFU.EX2 R156, R156 ;  /* 0x0000009c009c7308 */ /* 0x000fe20000000800 */
[----:B------:R-:W-:-:S04]  /*5e20*/  FMNMX.FTZ R160, R182, R157, !PT ;  /* 0x0000009db6a07209 */ /* 0x000fc80007810000 */
[----:B------:R-:W-:-:S03]  /*5e30*/  FMNMX.FTZ R157, R183, R160, !PT ;  /* 0x000000a0b79d7209 */ /* 0x000fc60007810000 */
[----:B------:R2:W-:Y:S01]  /*5e40*/  MUFU.EX2 R160, R168 ;  /* 0x000000a800a07308 */ /* 0x0005e20000000800 */
[----:B------:R-:W-:Y:S01]  /*5e50*/  FMNMX.FTZ R164, R186, R157, !PT ;  /* 0x0000009dbaa47209 */ /* 0x000fe20007810000 */
[--C-:B------:R-:W-:Y:S01]  /*5e60*/  FFMA.FTZ R157, R169, UR10, -R202.reuse ;  /* 0x0000000aa99d7c23 */ /* 0x100fe200080108ca */
[--C-:B------:R-:W-:Y:S01]  /*5e70*/  FFMA.FTZ R169, R180, UR10, -R202.reuse ;  /* 0x0000000ab4a97c23 */ /* 0x100fe200080108ca */
[--C-:B------:R-:W-:Y:S01]  /*5e80*/  FFMA.FTZ R180, R189, UR10, -R202.reuse ;  /* 0x0000000abdb47c23 */ /* 0x100fe200080108ca */
[----:B-1----:R-:W-:Y:S02]  /*5e90*/  FMNMX.FTZ R161, R187, R164, !PT ;  /* 0x000000a4bba17209 */ /* 0x002fe40007810000 */
[----:B------:R-:W-:Y:S01]  /*5ea0*/  FSEL R189, R14, RZ, P1 ;  /* 0x000000ff0ebd7208 */ /* 0x000fe20000800000 */
[----:B------:R-:W-:Y:S01]  /*5eb0*/  MUFU.EX2 R23, R23 ;  /* 0x0000001700177308 */ /* 0x000fe20000000800 */
[----:B------:R-:W-:Y:S01]  /*5ec0*/  FMNMX.FTZ R164, R190, R161, !PT ;  /* 0x000000a1bea47209 */ /* 0x000fe20007810000 */
[--C-:B--2---:R-:W-:Y:S01]  /*5ed0*/  FFMA.FTZ R168, R177, UR10, -R202.reuse ;  /* 0x0000000ab1a87c23 */ /* 0x104fe200080108ca */
[----:B------:R-:W-:Y:S01]  /*5ee0*/  FFMA.FTZ R161, R172, UR10, -R202 ;  /* 0x0000000aaca17c23 */ /* 0x000fe200080108ca */
[----:B------:R-:W-:Y:S01]  /*5ef0*/  FADD.FTZ R189, -R189, R0 ;  /* 0x00000000bdbd7221 */ /* 0x000fe20000010100 */
[----:B------:R-:W-:Y:S01]  /*5f00*/  FMNMX.FTZ R165, R191, R164, !PT ;  /* 0x000000a4bfa57209 */ /* 0x000fe20007810000 */
[--C-:B------:R-:W-:Y:S01]  /*5f10*/  FFMA.FTZ R172, R181, UR10, -R202.reuse ;  /* 0x0000000ab5ac7c23 */ /* 0x100fe200080108ca */
[----:B------:R-:W-:Y:S01]  /*5f20*/  FFMA.FTZ R181, R192, UR10, -R202 ;  /* 0x0000000ac0b57c23 */ /* 0x000fe200080108ca */
        /* <DEDUP_REMOVED lines=8> */
[----:B------:R-:W-:Y:S02]  /*5fb0*/  MUFU.EX2 R161, R161 ;  /* 0x000000a100a17308 */ /* 0x000fe40000000800 */
[----:B------:R-:W1:Y:S06]  /*5fc0*/  SHFL.BFLY PT, R177, R22, 0x2, 0x1f ;  /* 0x0c401f0016b17f89 */ /* 0x000e6c00000e0000 */
[----:B------:R2:W-:Y:S08]  /*5fd0*/  MUFU.EX2 R164, R173 ;  /* 0x000000ad00a47308 */ /* 0x0005f00000000800 */
[----:B------:R-:W-:Y:S01]  /*5fe0*/  MUFU.EX2 R165, R165 ;  /* 0x000000a500a57308 */ /* 0x000fe20000000800 */
[--C-:B--2---:R-:W-:Y:S01]  /*5ff0*/  FFMA.FTZ R173, R184, UR10, -R202.reuse ;  /* 0x0000000ab8ad7c23 */ /* 0x104fe200080108ca */
[----:B------:R-:W-:-:S06]  /*6000*/  FFMA.FTZ R184, R193, UR10, -R202 ;  /* 0x0000000ac1b87c23 */ /* 0x000fcc00080108ca */
[----:B------:R-:W-:Y:S01]  /*6010*/  MUFU.EX2 R168, R168 ;  /* 0x000000a800a87308 */ /* 0x000fe20000000800 */
[----:B-1----:R-:W-:Y:S01]  /*6020*/  FMNMX.FTZ R185, R22, R177, !PT ;  /* 0x000000b116b97209 */ /* 0x002fe20007810000 */
[----:B------:R-:W-:-:S04]  /*6030*/  FFMA.FTZ R177, R188, UR10, -R202 ;  /* 0x0000000abcb17c23 */ /* 0x000fc800080108ca */
[----:B------:R-:W1:Y:S02]  /*6040*/  SHFL.BFLY PT, R22, R185, 0x1, 0x1f ;  /* 0x0c201f00b9167f89 */ /* 0x000e6400000e0000 */
[----:B------:R-:W-:Y:S08]  /*6050*/  MUFU.EX2 R169, R169 ;  /* 0x000000a900a97308 */ /* 0x000ff00000000800 */
[----:B------:R-:W-:Y:S08]  /*6060*/  MUFU.EX2 R172, R172 ;  /* 0x000000ac00ac7308 */ /* 0x000ff00000000800 */
[----:B------:R-:W-:Y:S01]  /*6070*/  MUFU.EX2 R173, R173 ;  /* 0x000000ad00ad7308 */ /* 0x000fe20000000800 */
[----:B-1----:R-:W-:Y:S01]  /*6080*/  FMNMX.FTZ R22, R185, R22, !PT ;  /* 0x00000016b9167209 */ /* 0x002fe20007810000 */
[----:B------:R-:W-:Y:S01]  /*6090*/  FMUL.FTZ R185, R189, UR10 ;  /* 0x0000000abdb97c20 */ /* 0x000fe20008410000 */
[----:B------:R-:W-:-:S05]  /*60a0*/  FFMA.FTZ R189, R197, UR10, -R202 ;  /* 0x0000000ac5bd7c23 */ /* 0x000fca00080108ca */
[----:B------:R-:W-:Y:S01]  /*60b0*/  MUFU.EX2 R176, R176 ;  /* 0x000000b000b07308 */ /* 0x000fe20000000800 */
[C---:B------:R-:W-:Y:S01]  /*60c0*/  FSETP.NEU.FTZ.AND P1, PT, R22.reuse, -INF , PT ;  /* 0xff8000001600780b */ /* 0x040fe20003f3d000 */
[----:B------:R-:W-:-:S05]  /*60d0*/  FMUL.FTZ R200, R22, UR10 ;  /* 0x0000000a16c87c20 */ /* 0x000fca0008410000 */
[----:B------:R-:W-:Y:S01]  /*60e0*/  FSEL R200, R200, RZ, P1 ;  /* 0x000000ffc8c87208 */ /* 0x000fe20000800000 */
[----:B------:R-:W1:Y:S04]  /*60f0*/  MUFU.EX2 R185, R185 ;  /* 0x000000b900b97308 */ /* 0x000e680000000800 */
        /* <DEDUP_REMOVED lines=11> */
[----:B------:R-:W-:Y:S01]  /*61b0*/  FFMA.FTZ R187, R187, UR10, -R200 ;  /* 0x0000000abbbb7c23 */ /* 0x000fe200080108c8 */
[----:B------:R-:W2:Y:S01]  /*61c0*/  MUFU.EX2 R180, R180 ;  /* 0x000000b400b47308 */ /* 0x000ea20000000800 */
[----:B-1----:R-:W-:Y:S01]  /*61d0*/  FFMA.FTZ R192, R185, R3, R152 ;  /* 0x00000003b9c07223 */ /* 0x002fe20000010098 */
[----:B------:R-:W-:Y:S01]  /*61e0*/  F2FP.F16.F32.PACK_AB R152, R15, R152 ;  /* 0x000000980f98723e */ /* 0x000fe200000000ff */
[--C-:B------:R-:W-:Y:S01]  /*61f0*/  FFMA.FTZ R190, R190, UR10, -R200.reuse ;  /* 0x0000000abebe7c23 */ /* 0x100fe200080108c8 */
[----:B------:R-:W-:Y:S01]  /*6200*/  FFMA.FTZ R191, R191, UR10, -R200 ;  /* 0x0000000abfbf7c23 */ /* 0x000fe200080108c8 */
[----:B------:R-:W-:Y:S01]  /*6210*/  FADD.FTZ R3, R15, R192 ;  /* 0x000000c00f037221 */ /* 0x000fe20000010000 */
[--C-:B------:R-:W-:Y:S01]  /*6220*/  FFMA.FTZ R192, R159, UR10, -R200.reuse ;  /* 0x0000000a9fc07c23 */ /* 0x100fe200080108c8 */
[--C-:B------:R-:W-:Y:S01]  /*6230*/  FFMA.FTZ R159, R162, UR10, -R200.reuse ;  /* 0x0000000aa29f7c23 */ /* 0x100fe200080108c8 */
[----:B------:R-:W-:Y:S01]  /*6240*/  MUFU.EX2 R181, R181 ;  /* 0x000000b500b57308 */ /* 0x000fe20000000800 */
[----:B------:R-:W-:Y:S01]  /*6250*/  FADD.FTZ R158, R154, R3 ;  /* 0x000000039a9e7221 */ /* 0x000fe20000010000 */
[----:B------:R-:W-:Y:S01]  /*6260*/  F2FP.F16.F32.PACK_AB R154, R21, R154 ;  /* 0x0000009a159a723e */ /* 0x000fe200000000ff */
[--C-:B------:R-:W-:Y:S01]  /*6270*/  FFMA.FTZ R194, R194, UR10, -R200.reuse ;  /* 0x0000000ac2c27c23 */ /* 0x100fe200080108c8 */
[----:B------:R-:W-:Y:S01]  /*6280*/  FFMA.FTZ R195, R195, UR10, -R200 ;  /* 0x0000000ac3c37c23 */ /* 0x000fe200080108c8 */
[----:B------:R-:W-:Y:S01]  /*6290*/  FADD.FTZ R3, R21, R158 ;  /* 0x0000009e15037221 */ /* 0x000fe20000010000 */
[--C-:B------:R-:W-:Y:S01]  /*62a0*/  FFMA.FTZ R198, R198, UR10, -R200.reuse ;  /* 0x0000000ac6c67c23 */ /* 0x100fe200080108c8 */
[----:B------:R-:W-:Y:S01]  /*62b0*/  FFMA.FTZ R199, R199, UR10, -R200 ;  /* 0x0000000ac7c77c23 */ /* 0x000fe200080108c8 */
[----:B------:R-:W1:Y:S01]  /*62c0*/  MUFU.EX2 R184, R184 ;  /* 0x000000b800b87308 */ /* 0x000e620000000800 */
[----:B------:R-:W-:Y:S01]  /*62d0*/  FADD.FTZ R158, R156, R3 ;  /* 0x000000039c9e7221 */ /* 0x000fe20000010000 */
[----:B------:R-:W-:Y:S01]  /*62e0*/  F2FP.F16.F32.PACK_AB R156, R23, R156 ;  /* 0x0000009c179c723e */ /* 0x000fe200000000ff */
[-C--:B------:R-:W-:Y:S01]  /*62f0*/  FMUL.FTZ R24, R24, R185.reuse ;  /* 0x000000b918187220 */ /* 0x080fe20000410000 */
[-C--:B------:R-:W-:Y:S01]  /*6300*/  FMUL.FTZ R25, R25, R185.reuse ;  /* 0x000000b919197220 */ /* 0x080fe20000410000 */
[----:B------:R-:W-:Y:S01]  /*6310*/  FADD.FTZ R3, R23, R158 ;  /* 0x0000009e17037221 */ /* 0x000fe20000010000 */
[-C--:B------:R-:W-:Y:S01]  /*6320*/  FMUL.FTZ R28, R28, R185.reuse ;  /* 0x000000b91c1c7220 */ /* 0x080fe20000410000 */
[-C--:B------:R-:W-:Y:S01]  /*6330*/  FMUL.FTZ R29, R29, R185.reuse ;  /* 0x000000b91d1d7220 */ /* 0x080fe20000410000 */
[----:B------:R3:W4:Y:S01]  /*6340*/  MUFU.EX2 R0, R196 ;  /* 0x000000c400007308 */ /* 0x0007220000000800 */
[----:B------:R-:W-:Y:S01]  /*6350*/  FADD.FTZ R158, R20, R3 ;  /* 0x00000003149e7221 */ /* 0x000fe20000010000 */
[-C--:B------:R-:W-:Y:S01]  /*6360*/  FMUL.FTZ R32, R32, R185.reuse ;  /* 0x000000b920207220 */ /* 0x080fe20000410000 */
[-C--:B------:R-:W-:Y:S01]  /*6370*/  FMUL.FTZ R33, R33, R185.reuse ;  /* 0x000000b921217220 */ /* 0x080fe20000410000 */
[-C--:B------:R-:W-:Y:S01]  /*6380*/  FMUL.FTZ R36, R36, R185.reuse ;  /* 0x000000b924247220 */ /* 0x080fe20000410000 */
[----:B------:R-:W-:Y:S01]  /*6390*/  FADD.FTZ R3, R153, R158 ;  /* 0x0000009e99037221 */ /* 0x000fe20000010000 */
[-C--:B------:R-:W-:Y:S01]  /*63a0*/  FMUL.FTZ R37, R37, R185.reuse ;  /* 0x000000b925257220 */ /* 0x080fe20000410000 */
[----:B------:R-:W-:Y:S01]  /*63b0*/  FMUL.FTZ R40, R40, R185 ;  /* 0x000000b928287220 */ /* 0x000fe20000410000 */
[----:B------:R-:W-:Y:S01]  /*63c0*/  MUFU.EX2 R193, R193 ;  /* 0x000000c100c17308 */ /* 0x000fe20000000800 */
[----:B------:R-:W-:Y:S01]  /*63d0*/  FADD.FTZ R158, R160, R3 ;  /* 0x00000003a09e7221 */ /* 0x000fe20000010000 */
[----:B------:R-:W-:Y:S01]  /*63e0*/  FSEL R3, R22, RZ, P1 ;  /* 0x000000ff16037208 */ /* 0x000fe20000800000 */
[--C-:B---3--:R-:W-:Y:S01]  /*63f0*/  FFMA.FTZ R196, R163, UR10, -R200.reuse ;  /* 0x0000000aa3c47c23 */ /* 0x108fe200080108c8 */
[----:B------:R-:W-:Y:S01]  /*6400*/  FFMA.FTZ R163, R166, UR10, -R200 ;  /* 0x0000000aa6a37c23 */ /* 0x000fe200080108c8 */
[----:B------:R-:W-:Y:S01]  /*6410*/  FADD.FTZ R158, R157, R158 ;  /* 0x0000009e9d9e7221 */ /* 0x000fe20000010000 */
[----:B------:R-:W-:Y:S01]  /*6420*/  F2FP.F16.F32.PACK_AB R166, R172, R169 ;  /* 0x000000a9aca6723e */ /* 0x000fe200000000ff */
[----:B------:R-:W-:Y:S01]  /*6430*/  FADD.FTZ R3, -R3, R10 ;  /* 0x0000000a03037221 */ /* 0x000fe20000010100 */
[----:B------:R-:W-:Y:S01]  /*6440*/  MUFU.EX2 R188, R188 ;  /* 0x000000bc00bc7308 */ /* 0x000fe20000000800 */
[----:B------:R-:W-:Y:S01]  /*6450*/  FADD.FTZ R197, R161, R158 ;  /* 0x0000009ea1c57221 */ /* 0x000fe20000010000 */
[--C-:B------:R-:W-:Y:S01]  /*6460*/  FFMA.FTZ R10, R167, UR10, -R200.reuse ;  /* 0x0000000aa70a7c23 */ /* 0x100fe200080108c8 */
[----:B------:R-:W-:Y:S01]  /*6470*/  FFMA.FTZ R167, R170, UR10, -R200 ;  /* 0x0000000aaaa77c23 */ /* 0x000fe200080108c8 */
[----:B--2---:R-:W-:Y:S01]  /*6480*/  F2FP.F16.F32.PACK_AB R170, R180, R177 ;  /* 0x000000b1b4aa723e */ /* 0x004fe200000000ff */
[----:B------:R-:W-:Y:S01]  /*6490*/  FADD.FTZ R158, R164, R197 ;  /* 0x000000c5a49e7221 */ /* 0x000fe20000010000 */
[----:B------:R-:W-:Y:S01]  /*64a0*/  PLOP3.LUT P1, PT, PT, PT, UP0, 0x40, 0x0 ;  /* 0x000000000000781c */ /* 0x000fe20003f2e808 */
[-C--:B------:R-:W-:Y:S01]  /*64b0*/  FMUL.FTZ R41, R41, R185.reuse ;  /* 0x000000b929297220 */ /* 0x080fe20000410000 */
[----:B------:R-:W-:Y:S01]  /*64c0*/  MUFU.EX2 R155, R155 ;  /* 0x0000009b009b7308 */ /* 0x000fe20000000800 */
[----:B------:R-:W-:Y:S01]  /*64d0*/  FADD.FTZ R197, R165, R158 ;  /* 0x0000009ea5c57221 */ /* 0x000fe20000010000 */
[----:B------:R-:W-:Y:S01]  /*64e0*/  F2FP.F16.F32.PACK_AB R160, R157, R160 ;  /* 0x000000a09da0723e */ /* 0x000fe200000000ff */
[-C--:B------:R-:W-:Y:S01]  /*64f0*/  FMUL.FTZ R44, R44, R185.reuse ;  /* 0x000000b92c2c7220 */ /* 0x080fe20000410000 */
[-C--:B------:R-:W-:Y:S01]  /*6500*/  FMUL.FTZ R45, R45, R185.reuse ;  /* 0x000000b92d2d7220 */ /* 0x080fe20000410000 */
[----:B------:R-:W-:Y:S01]  /*6510*/  FADD.FTZ R158, R168, R197 ;  /* 0x000000c5a89e7221 */ /* 0x000fe20000010000 */
[----:B------:R-:W-:Y:S01]  /*6520*/  FFMA.FTZ R197, R178, UR10, -R200 ;  /* 0x0000000ab2c57c23 */ /* 0x000fe200080108c8 */
[-C--:B------:R-:W-:Y:S01]  /*6530*/  FMUL.FTZ R48, R48, R185.reuse ;  /* 0x000000b930307220 */ /* 0x080fe20000410000 */
[----:B------:R-:W-:Y:S01]  /*6540*/  MUFU.EX2 R192, R192 ;  /* 0x000000c000c07308 */ /* 0x000fe20000000800 */
[----:B------:R-:W-:Y:S01]  /*6550*/  FADD.FTZ R203, R169, R158 ;  /* 0x0000009ea9cb7221 */ /* 0x000fe20000010000 */
[-C--:B------:R-:W-:Y:S01]  /*6560*/  FMUL.FTZ R49, R49, R185.reuse ;  /* 0x000000b931317220 */ /* 0x080fe20000410000 */
[-C--:B------:R-:W-:Y:S01]  /*6570*/  FMUL.FTZ R52, R52, R185.reuse ;  /* 0x000000b934347220 */ /* 0x080fe20000410000 */
[----:B------:R-:W-:Y:S01]  /*6580*/  FMUL.FTZ R53, R53, R185 ;  /* 0x000000b935357220 */ /* 0x000fe20000410000 */
[----:B------:R-:W-:Y:S01]  /*6590*/  FADD.FTZ R158, R172, R203 ;  /* 0x000000cbac9e7221 */ /* 0x000fe20000010000 */
[----:B-1----:R-:W-:Y:S01]  /*65a0*/  F2FP.F16.F32.PACK_AB R172, R184, R181 ;  /* 0x000000b5b8ac723e */ /* 0x002fe200000000ff */
[-C--:B------:R-:W-:Y:S01]  /*65b0*/  FMUL.FTZ R56, R56, R185.reuse ;  /* 0x000000b938387220 */ /* 0x080fe20000410000 */
[----:B------:R4:W-:Y:S01]  /*65c0*/  MUFU.EX2 R15, R174 ;  /* 0x000000ae000f7308 */ /* 0x0009e20000000800 */
[----:B------:R-:W-:Y:S01]  /*65d0*/  FADD.FTZ R203, R173, R158 ;  /* 0x0000009eadcb7221 */ /* 0x000fe20000010000 */
[-C--:B------:R-:W-:Y:S01]  /*65e0*/  FMUL.FTZ R57, R57, R185.reuse ;  /* 0x000000b939397220 */ /* 0x080fe20000410000 */
[-C--:B------:R-:W-:Y:S01]  /*65f0*/  FMUL.FTZ R60, R60, R185.reuse ;  /* 0x000000b93c3c7220 */ /* 0x080fe20000410000 */
[-C--:B------:R-:W-:Y:S01]  /*6600*/  FMUL.FTZ R61, R61, R185.reuse ;  /* 0x000000b93d3d7220 */ /* 0x080fe20000410000 */
[----:B------:R-:W-:Y:S01]  /*6610*/  FADD.FTZ R158, R176, R203 ;  /* 0x000000cbb09e7221 */ /* 0x000fe20000010000 */
[-C--:B------:R-:W-:Y:S01]  /*6620*/  FMUL.FTZ R64, R64, R185.reuse ;  /* 0x000000b940407220 */ /* 0x080fe20000410000 */
[-C--:B------:R-:W-:Y:S01]  /*6630*/  FMUL.FTZ R65, R65, R185.reuse ;  /* 0x000000b941417220 */ /* 0x080fe20000410000 */
[----:B------:R-:W-:Y:S01]  /*6640*/  MUFU.EX2 R159, R159 ;  /* 0x0000009f009f7308 */ /* 0x000fe20000000800 */
[----:B------:R-:W-:Y:S01]  /*6650*/  FADD.FTZ R203, R177, R158 ;  /* 0x0000009eb1cb7221 */ /* 0x000fe20000010000 */
[----:B------:R-:W-:Y:S01]  /*6660*/  F2FP.F16.F32.PACK_AB R158, R153, R20 ;  /* 0x00000014999e723e */ /* 0x000fe200000000ff */
[----:B------:R-:W-:Y:S01]  /*6670*/  FMUL.FTZ R20, R3, UR10 ;  /* 0x0000000a03147c20 */ /* 0x000fe20008410000 */
[-C--:B------:R-:W-:Y:S01]  /*6680*/  FMUL.FTZ R68, R68, R185.reuse ;  /* 0x000000b944447220 */ /* 0x080fe20000410000 */
[----:B------:R-:W-:Y:S01]  /*6690*/  FADD.FTZ R162, R180, R203 ;  /* 0x000000cbb4a27221 */ /* 0x000fe20000010000 */
[-C--:B------:R-:W-:Y:S01]  /*66a0*/  FMUL.FTZ R69, R69, R185.reuse ;  /* 0x000000b945457220 */ /* 0x080fe20000410000 */
[----:B------:R-:W-:Y:S01]  /*66b0*/  FMUL.FTZ R72, R72, R185 ;  /* 0x000000b948487220 */ /* 0x000fe20000410000 */
[----:B------:R-:W1:Y:S01]  /*66c0*/  MUFU.EX2 R196, R196 ;  /* 0x000000c400c47308 */ /* 0x000e620000000800 */
[----:B------:R-:W-:Y:S01]  /*66d0*/  FADD.FTZ R21, R181, R162 ;  /* 0x000000a2b5157221 */ /* 0x000fe20000010000 */
[----:B------:R-:W-:Y:S01]  /*66e0*/  F2FP.F16.F32.PACK_AB R162, R164, R161 ;  /* 0x000000a1a4a2723e */ /* 0x000fe200000000ff */
[----:B------:R-:W-:Y:S01]  /*66f0*/  FMUL.FTZ R73, R73, R185 ;  /* 0x000000b949497220 */ /* 0x000fe20000410000 */
[----:B------:R-:W-:Y:S01]  /*6700*/  F2FP.F16.F32.PACK_AB R164, R168, R165 ;  /* 0x000000a5a8a4723e */ /* 0x000fe200000000ff */
[----:B------:R-:W-:Y:S01]  /*6710*/  FADD.FTZ R21, R184, R21 ;  /* 0x00000015b8157221 */ /* 0x000fe20000010000 */
[----:B------:R-:W-:Y:S01]  /*6720*/  F2FP.F16.F32.PACK_AB R168, R176, R173 ;  /* 0x000000adb0a8723e */ /* 0x000fe200000000ff */
[-C--:B------:R-:W-:Y:S01]  /*6730*/  FMUL.FTZ R76, R76, R185.reuse ;  /* 0x000000b94c4c7220 */ /* 0x080fe20000410000 */
[----:B------:R-:W2:Y:S01]  /*6740*/  MUFU.EX2 R20, R20 ;  /* 0x0000001400147308 */ /* 0x000ea20000000800 */
[----:B----4-:R-:W-:Y:S01]  /*6750*/  FADD.FTZ R174, R0, R21 ;  /* 0x0000001500ae7221 */ /* 0x010fe20000010000 */
[-C--:B------:R-:W-:Y:S01]  /*6760*/  FMUL.FTZ R77, R77, R185.reuse ;  /* 0x000000b94d4d7220 */ /* 0x080fe20000410000 */
[-C--:B------:R-:W-:Y:S01]  /*6770*/  FMUL.FTZ R80, R80, R185.reuse ;  /* 0x000000b950507220 */ /* 0x080fe20000410000 */
[-C--:B------:R-:W-:Y:S01]  /*6780*/  FMUL.FTZ R81, R81, R185.reuse ;  /* 0x000000b951517220 */ /* 0x080fe20000410000 */
[-C--:B------:R-:W-:Y:S01]  /*6790*/  FMUL.FTZ R84, R84, R185.reuse ;  /* 0x000000b954547220 */ /* 0x080fe20000410000 */
[-C--:B------:R-:W-:Y:S01]  /*67a0*/  FMUL.FTZ R85, R85, R185.reuse ;  /* 0x000000b955557220 */ /* 0x080fe20000410000 */
[----:B------:R-:W-:Y:S01]  /*67b0*/  FMUL.FTZ R88, R88, R185 ;  /* 0x000000b958587220 */ /* 0x000fe20000410000 */
[----:B------:R-:W-:Y:S01]  /*67c0*/  MUFU.EX2 R163, R163 ;  /* 0x000000a300a37308 */ /* 0x000fe20000000800 */
[----:B-1----:R-:W-:Y:S01]  /*67d0*/  F2FP.F16.F32.PACK_AB R157, R196, R159 ;  /* 0x0000009fc49d723e */ /* 0x002fe200000000ff */
[-C--:B------:R-:W-:Y:S01]  /*67e0*/  FMUL.FTZ R89, R89, R185.reuse ;  /* 0x000000b959597220 */ /* 0x080fe20000410000 */
[-C--:B------:R-:W-:Y:S01]  /*67f0*/  FMUL.FTZ R92, R92, R185.reuse ;  /* 0x000000b95c5c7220 */ /* 0x080fe20000410000 */
[-C--:B------:R-:W-:Y:S01]  /*6800*/  FMUL.FTZ R93, R93, R185.reuse ;  /* 0x000000b95d5d7220 */ /* 0x080fe20000410000 */
[-C--:B------:R-:W-:Y:S01]  /*6810*/  FMUL.FTZ R96, R96, R185.reuse ;  /* 0x000000b960607220 */ /* 0x080fe20000410000 */
[-C--:B------:R-:W-:Y:S01]  /*6820*/  FMUL.FTZ R97, R97, R185.reuse ;  /* 0x000000b961617220 */ /* 0x080fe20000410000 */
[-C--:B------:R-:W-:Y:S01]  /*6830*/  FMUL.FTZ R100, R100, R185.reuse ;  /* 0x000000b964647220 */ /* 0x080fe20000410000 */
[----:B------:R-:W1:Y:S01]  /*6840*/  MUFU.EX2 R10, R10 ;  /* 0x0000000a000a7308 */ /* 0x000e620000000800 */
[----:B--2---:R-:W-:Y:S01]  /*6850*/  FFMA.FTZ R21, R20, R2, R193 ;  /* 0x0000000214157223 */ /* 0x004fe200000100c1 */
[-C--:B------:R-:W-:Y:S01]  /*6860*/  FMUL.FTZ R101, R101, R185.reuse ;  /* 0x000000b965657220 */ /* 0x080fe20000410000 */
[-C--:B------:R-:W-:Y:S01]  /*6870*/  FMUL.FTZ R104, R104, R185.reuse ;  /* 0x000000b968687220 */ /* 0x080fe20000410000 */
[-C--:B------:R-:W-:Y:S01]  /*6880*/  FMUL.FTZ R105, R105, R185.reuse ;  /* 0x000000b969697220 */ /* 0x080fe20000410000 */
[----:B------:R-:W-:Y:S01]  /*6890*/  FADD.FTZ R2, R188, R21 ;  /* 0x00000015bc027221 */ /* 0x000fe20000010000 */
[-C--:B------:R-:W-:Y:S01]  /*68a0*/  FMUL.FTZ R108, R108, R185.reuse ;  /* 0x000000b96c6c7220 */ /* 0x080fe20000410000 */
[-C--:B------:R-:W-:Y:S01]  /*68b0*/  FMUL.FTZ R109, R109, R185.reuse ;  /* 0x000000b96d6d7220 */ /* 0x080fe20000410000 */
[----:B------:R-:W2:Y:S01]  /*68c0*/  MUFU.EX2 R167, R167 ;  /* 0x000000a700a77308 */ /* 0x000ea20000000800 */
[----:B------:R-:W-:Y:S01]  /*68d0*/  FADD.FTZ R21, R155, R2 ;  /* 0x000000029b157221 */ /* 0x000fe20000010000 */
[-C--:B------:R-:W-:Y:S01]  /*68e0*/  FMUL.FTZ R112, R112, R185.reuse ;  /* 0x000000b970707220 */ /* 0x080fe20000410000 */
[-C--:B------:R-:W-:Y:S01]  /*68f0*/  FMUL.FTZ R113, R113, R185.reuse ;  /* 0x000000b971717220 */ /* 0x080fe20000410000 */
[-C--:B------:R-:W-:Y:S01]  /*6900*/  FMUL.FTZ R116, R116, R185.reuse ;  /* 0x000000b974747220 */ /* 0x080fe20000410000 */
[----:B------:R-:W-:Y:S01]  /*6910*/  FADD.FTZ R176, R192, R21 ;  /* 0x00000015c0b07221 */ /* 0x000fe20000010000 */
[-C--:B------:R-:W-:Y:S01]  /*6920*/  FMUL.FTZ R117, R117, R185.reuse ;  /* 0x000000b975757220 */ /* 0x080fe20000410000 */
[----:B------:R-:W-:Y:S01]  /*6930*/  FMUL.FTZ R120, R120, R185 ;  /* 0x000000b978787220 */ /* 0x000fe20000410000 */
[----:B------:R-:W3:Y:S01]  /*6940*/  MUFU.EX2 R189, R189 ;  /* 0x000000bd00bd7308 */ /* 0x000ee20000000800 */
[----:B------:R-:W-:Y:S01]  /*6950*/  FADD.FTZ R21, R159, R176 ;  /* 0x000000b09f157221 */ /* 0x000fe20000010000 */
[----:B-1----:R-:W-:Y:S01]  /*6960*/  F2FP.F16.F32.PACK_AB R159, R10, R163 ;  /* 0x000000a30a9f723e */ /* 0x002fe200000000ff */
[-C--:B------:R-:W-:Y:S01]  /*6970*/  FMUL.FTZ R121, R121, R185.reuse ;  /* 0x000000b979797220 */ /* 0x080fe20000410000 */
[-C--:B------:R-:W-:Y:S01]  /*6980*/  FMUL.FTZ R124, R124, R185.reuse ;  /* 0x000000b97c7c7220 */ /* 0x080fe20000410000 */
[----:B------:R-:W-:Y:S01]  /*6990*/  FADD.FTZ R176, R196, R21 ;  /* 0x00000015c4b07221 */ /* 0x000fe20000010000 */
[-C--:B------:R-:W-:Y:S01]  /*69a0*/  FMUL.FTZ R125, R125, R185.reuse ;  /* 0x000000b97d7d7220 */ /* 0x080fe20000410000 */
[-C--:B------:R-:W-:Y:S01]  /*69b0*/  FMUL.FTZ R128, R128, R185.reuse ;  /* 0x000000b980807220 */ /* 0x080fe20000410000 */
[----:B------:R-:W1:Y:S01]  /*69c0*/  MUFU.EX2 R178, R171 ;  /* 0x000000ab00b27308 */ /* 0x000e620000000800 */
[----:B------:R-:W-:Y:S01]  /*69d0*/  FADD.FTZ R21, R163, R176 ;  /* 0x000000b0a3157221 */ /* 0x000fe20000010000 */
[-C--:B------:R-:W-:Y:S01]  /*69e0*/  FMUL.FTZ R129, R129, R185.reuse ;  /* 0x000000b981817220 */ /* 0x080fe20000410000 */
[-C--:B------:R-:W-:Y:S01]  /*69f0*/  FMUL.FTZ R132, R132, R185.reuse ;  /* 0x000000b984847220 */ /* 0x080fe20000410000 */
[-C--:B------:R-:W-:Y:S01]  /*6a00*/  FMUL.FTZ R133, R133, R185.reuse ;  /* 0x000000b985857220 */ /* 0x080fe20000410000 */
[----:B------:R-:W-:Y:S01]  /*6a10*/  FADD.FTZ R180, R10, R21 ;  /* 0x000000150ab47221 */ /* 0x000fe20000010000 */
[-C--:B------:R-:W-:Y:S01]  /*6a20*/  FMUL.FTZ R136, R136, R185.reuse ;  /* 0x000000b988887220 */ /* 0x080fe20000410000 */
[-C--:B------:R-:W-:Y:S01]  /*6a30*/  FMUL.FTZ R137, R137, R185.reuse ;  /* 0x000000b989897220 */ /* 0x080fe20000410000 */
[----:B------:R-:W4:Y:S01]  /*6a40*/  MUFU.EX2 R182, R175 ;  /* 0x000000af00b67308 */ /* 0x000f220000000800 */
[----:B--2---:R-:W-:Y:S01]  /*6a50*/  FADD.FTZ R21, R167, R180 ;  /* 0x000000b4a7157221 */ /* 0x004fe20000010000 */
[C---:B---3--:R-:W-:Y:S01]  /*6a60*/  FADD.FTZ R3, R189.reuse, R174 ;  /* 0x000000aebd037221 */ /* 0x048fe20000010000 */
[----:B------:R-:W-:Y:S01]  /*6a70*/  F2FP.F16.F32.PACK_AB R174, R189, R0 ;  /* 0x00000000bdae723e */ /* 0x000fe200000000ff */
[-C--:B------:R-:W-:Y:S01]  /*6a80*/  FMUL.FTZ R140, R140, R185.reuse ;  /* 0x000000b98c8c7220 */ /* 0x080fe20000410000 */
[-C--:B------:R-:W-:Y:S01]  /*6a90*/  FMUL.FTZ R141, R141, R185.reuse ;  /* 0x000000b98d8d7220 */ /* 0x080fe20000410000 */
[-C--:B------:R-:W-:Y:S01]  /*6aa0*/  FMUL.FTZ R144, R144, R185.reuse ;  /* 0x000000b990907220 */ /* 0x080fe20000410000 */
[----:B------:R-:W-:Y:S01]  /*6ab0*/  FMUL.FTZ R145, R145, R185 ;  /* 0x000000b991917220 */ /* 0x000fe20000410000 */
[----:B------:R-:W2:Y:S01]  /*6ac0*/  MUFU.EX2 R165, R197 ;  /* 0x000000c500a57308 */ /* 0x000ea20000000800 */
[C---:B-1----:R-:W-:Y:S01]  /*6ad0*/  FADD.FTZ R180, R178.reuse, R21 ;  /* 0x00000015b2b47221 */ /* 0x042fe20000010000 */
[----:B------:R-:W-:Y:S01]  /*6ae0*/  F2FP.F16.F32.PACK_AB R161, R178, R167 ;  /* 0x000000a7b2a1723e */ /* 0x000fe200000000ff */
[-C--:B------:R-:W-:Y:S01]  /*6af0*/  FMUL.FTZ R148, R148, R185.reuse ;  /* 0x000000b994947220 */ /* 0x080fe20000410000 */
[----:B------:R-:W-:Y:S01]  /*6b00*/  FMUL.FTZ R149, R149, R185 ;  /* 0x000000b995957220 */ /* 0x000fe20000410000 */
[----:B------:R-:W-:Y:S01]  /*6b10*/  FADD.FTZ R21, R15, R180 ;  /* 0x000000b40f157221 */ /* 0x000fe20000010000 */
[----:B------:R-:W-:Y:S01]  /*6b20*/  F2FP.F16.F32.PACK_AB R153, R188, R193 ;  /* 0x000000c1bc99723e */ /* 0x000fe200000000ff */
[-C--:B------:R-:W-:Y:S01]  /*6b30*/  FMUL.FTZ R26, R26, R20.reuse ;  /* 0x000000141a1a7220 */ /* 0x080fe20000410000 */
[----:B------:R-:W1:Y:S01]  /*6b40*/  MUFU.EX2 R0, R179 ;  /* 0x000000b300007308 */ /* 0x000e620000000800 */
[C---:B----4-:R-:W-:Y:S01]  /*6b50*/  FADD.FTZ R184, R182.reuse, R21 ;  /* 0x00000015b6b87221 */ /* 0x050fe20000010000 */
[----:B------:R-:W-:Y:S01]  /*6b60*/  F2FP.F16.F32.PACK_AB R163, R182, R15 ;  /* 0x0000000fb6a3723e */ /* 0x000fe200000000ff */
[-C--:B------:R-:W-:Y:S01]  /*6b70*/  FMUL.FTZ R27, R27, R20.reuse ;  /* 0x000000141b1b7220 */ /* 0x080fe20000410000 */
[----:B------:R-:W-:Y:S01]  /*6b80*/  F2FP.F16.F32.PACK_AB R155, R192, R155 ;  /* 0x0000009bc09b723e */ /* 0x000fe200000000ff */
        /* <DEDUP_REMOVED lines=12> */
[C---:B-1----:R-:W-:Y:S01]  /*6c50*/  FADD.FTZ R184, R0.reuse, R21 ;  /* 0x0000001500b87221 */ /* 0x042fe20000010000 */
[----:B------:R-:W-:Y:S01]  /*6c60*/  F2FP.F16.F32.PACK_AB R165, R0, R165 ;  /* 0x000000a500a5723e */ /* 0x000fe200000000ff */
[-C--:B------:R-:W-:Y:S01]  /*6c70*/  FMUL.FTZ R47, R47, R20.reuse ;  /* 0x000000142f2f7220 */ /* 0x080fe20000410000 */
[-C--:B------:R-:W-:Y:S01]  /*6c80*/  FMUL.FTZ R50, R50, R20.reuse ;  /* 0x0000001432327220 */ /* 0x080fe20000410000 */
[-C--:B------:R-:W-:Y:S01]  /*6c90*/  FMUL.FTZ R51, R51, R20.reuse ;  /* 0x0000001433337220 */ /* 0x080fe20000410000 */
[-C--:B------:R-:W-:Y:S01]  /*6ca0*/  FMUL.FTZ R54, R54, R20.reuse ;  /* 0x0000001436367220 */ /* 0x080fe20000410000 */
[-C--:B------:R-:W-:Y:S01]  /*6cb0*/  FMUL.FTZ R55, R55, R20.reuse ;  /* 0x0000001437377220 */ /* 0x080fe20000410000 */
[----:B------:R2:W1:Y:S01]  /*6cc0*/  MUFU.EX2 R169, R186 ;  /* 0x000000ba00a97308 */ /* 0x0004620000000800 */
        /* <DEDUP_REMOVED lines=8> */
[C---:B--2---:R-:W-:Y:S01]  /*6d50*/  FADD.FTZ R186, R2.reuse, R21 ;  /* 0x0000001502ba7221 */ /* 0x044fe20000010000 */
[----:B------:R-:W-:Y:S01]  /*6d60*/  F2FP.F16.F32.PACK_AB R167, R2, R201 ;  /* 0x000000c902a7723e */ /* 0x000fe200000000ff */
        /* <DEDUP_REMOVED lines=14> */
[C---:B---3--:R-:W-:Y:S01]  /*6e50*/  FADD.FTZ R186, R176.reuse, R21 ;  /* 0x00000015b0ba7221 */ /* 0x048fe20000010000 */
[----:B------:R-:W-:Y:S01]  /*6e60*/  F2FP.F16.F32.PACK_AB R169, R176, R169 ;  /* 0x000000a9b0a9723e */ /* 0x000fe200000000ff */
        /* <DEDUP_REMOVED lines=41> */
[----:B------:R-:W-:Y:S01]  /*7100*/  FMUL.FTZ R151, R151, R20 ;  /* 0x0000001497977220 */ /* 0x000fe20000410000 */
[C---:B---3--:R-:W-:Y:S01]  /*7110*/  FADD.FTZ R2, R186.reuse, R15 ;  /* 0x0000000fba027221 */ /* 0x048fe20000010000 */
[----:B------:R-:W-:Y:S01]  /*7120*/  F2FP.F16.F32.PACK_AB R175, R186, R175 ;  /* 0x000000afbaaf723e */ /* 0x000fe200000000ff */
[----:B------:R-:W-:Y:S06]  /*7130*/  @P1 BRA `(.L_x_1857) ;  /* 0x0000000000041947 */ /* 0x000fec0003800000 */
[----:B------:R-:W-:Y:S01]  /*7140*/  BPT.TRAP 0x1 ;  /* 0x000000040000795c */ /* 0x000fe20000300000 */
.L_x_1857:
[----:B------:R-:W-:Y:S01]  /*7150*/  PLOP3.LUT P2, PT, PT, PT, UP0, 0x40, 0x0 ;  /* 0x000000000000781c */ /* 0x000fe20003f4e808 */
[----:B------:R1:W2:-:S12]  /*7160*/  SYNCS.PHASECHK.TRANS64.TRYWAIT P1, [UR31+0x22850], R13 ;  /* 0x0228500dff0075a7 */ /* 0x000298000802015f */
[----:B-1----:R-:W-:Y:S05]  /*7170*/  @P2 BRA `(.L_x_1858) ;  /* 0x0000000000042947 */ /* 0x002fea0003800000 */
[----:B------:R-:W-:Y:S01]  /*7180*/  BPT.TRAP 0x1 ;  /* 0x000000040000795c */ /* 0x000fe20000300000 */
.L_x_1858:
[----:B--2---:R-:W-:Y:S05]  /*7190*/  @P1 BRA `(.L_x_1859) ;  /* 0x0000000000081947 */ /* 0x004fea0003800000 */
[----:B------:R-:W1:Y:S02]  /*71a0*/  SYNCS.PHASECHK.TRANS64.TRYWAIT P1, [UR31+0x22850], R13 ;  /* 0x0228500dff0075a7 */ /* 0x000e64000802015f */
[----:B-1----:R-:W-:Y:S05]  /*71b0*/  @!P1 BRA `(.L_x_1860) ;  /* 0x000000c000a89947 */ /* 0x002fea0003800000 */
.L_x_1859:
[----:B------:R2:W-:Y:S01]  /*71c0*/  BAR.SYNC.DEFER_BLOCKING R7, 0x100 ;  /* 0x000400070000751d */ /* 0x0005e20000010000 */
[----:B------:R-:W-:Y:S01]  /*71d0*/  UIMAD UR18, UR4, 0xc00, UR24 ;  /* 0x00000c00041278a4 */ /* 0x000fe2000f8e0218 */
[C---:B------:R-:W-:Y:S01]  /*71e0*/  ISETP.GT.AND P1, PT, R9.reuse, UR25, PT ;  /* 0x0000001909007c0c */ /* 0x040fe2000bf24270 */
[----:B-1----:R-:W-:Y:S02]  /*71f0*/  @!P0 VIADD R12, R12, 0x22860 ;  /* 0x000228600c0c8836 */ /* 0x002fe40000000000 */
[----:B------:R-:W-:Y:S01]  /*7200*/  VIADD R9, R9, 0xffffffff ;  /* 0xffffffff09097836 */ /* 0x000fe20000000000 */
[----:B------:R-:W-:Y:S01]  /*7210*/  UMOV UR15, 0x40000040 ;  /* 0x40000040000f7882 */ /* 0x000fe20000000000 */
[----:B------:R-:W-:Y:S01]  /*7220*/  IMAD.MOV.U32 R10, RZ, RZ, R22 ;  /* 0x000000ffff0a7224 */ /* 0x000fe200078e0016 */
[----:B------:R-:W-:Y:S01]  /*7230*/  UMOV UR14, UR18 ;  /* 0x00000012000e7c82 */ /* 0x000fe20008000000 */
[----:B------:R-:W-:Y:S01]  /*7240*/  @!P0 PRMT R12, RZ, 0x654, R12 ;  /* 0x00000654ff0c8816 */ /* 0x000fe2000000000c */
[----:B------:R-:W-:Y:S01]  /*7250*/  IMAD.MOV.U32 R0, RZ, RZ, R14 ;  /* 0x000000ffff007224 */ /* 0x000fe200078e000e */
        /* <DEDUP_REMOVED lines=35> */
[----:B------:R-:W-:Y:S02]  /*7490*/  IMAD.MOV.U32 R10, RZ, RZ, R22 ;  /* 0x000000ffff0a7224 */ /* 0x000fe400078e0016 */
[----:B------:R-:W-:-:S07]  /*74a0*/  IMAD.MOV.U32 R0, RZ, RZ, R14 ;  /* 0x000000ffff007224 */ /* 0x000fce00078e000e */
.L_x_1844:
[----:B0-----:R-:W0:Y:S01]  /*74b0*/  LDC R13, c[0x0][0x2f0] ;  /* 0x0000bc00ff0d7b82 */ /* 0x001e220000000800 */
[----:B------:R-:W-:Y:S01]  /*74c0*/  VIADD R11, R11, 0x7f ;  /* 0x0000007f0b0b7836 */ /* 0x000fe20000000000 */
[----:B------:R-:W-:Y:S01]  /*74d0*/  UIADD3 UR11, -UR11, 0x1, URZ ;  /* 0x000000010b0b7890 */ /* 0x000fe2000fffe13f */
[----:B------:R-:W-:Y:S01]  /*74e0*/  ULDC UR14, c[0x0][0x448] ;  /* 0x00011200000e7ab9 */ /* 0x000fe20000000800 */
[----:B------:R-:W-:Y:S02]  /*74f0*/  ULDC UR19, c[0x0][0x9e4] ;  /* 0x0002790000137ab9 */ /* 0x000fe40000000800 */
[----:B------:R-:W-:Y:S01]  /*7500*/  R2UR UR18, R11 ;  /* 0x000000000b1272ca */ /* 0x000fe200000e0000 */
[----:B------:R-:W-:Y:S02]  /*7510*/  UISETP.NE.AND UP1, UPT, UR14, 0x1, UPT ;  /* 0x000000010e00788c */ /* 0x000fe4000bf25270 */
[----:B------:R-:W-:-:S06]  /*7520*/  UISETP.GE.AND UP2, UPT, UR19, 0x1, UPT ;  /* 0x000000011300788c */ /* 0x000fcc000bf46270 */
[----:B------:R-:W-:-:S03]  /*7530*/  PLOP3.LUT P1, PT, PT, PT, UP2, 0x40, 0x0 ;  /* 0x000000000000781c */ /* 0x000fc60003f2e828 */
[----:B------:R-:W-:Y:S02]  /*7540*/  @UP1 ULDC UR14, c[0x0][0x44c] ;  /* 0x00011300000e1ab9 */ /* 0x000fe40000000800 */
[----:B------:R-:W-:Y:S01]  /*7550*/  UIMAD.WIDE.U32 UR14, UR18, UR14, URZ ;  /* 0x0000000e120e72a5 */ /* 0x000fe2000f8e003f */
[----:B0-----:R-:W-:Y:S01]  /*7560*/  IMAD R13, R16, R13, UR11 ;  /* 0x0000000b100d7e24 */ /* 0x001fe2000f8e020d */
[----:B------:R-:W-:Y:S01]  /*7570*/  UMOV UR11, UR18 ;  /* 0x00000012000b7c82 */ /* 0x000fe20008000000 */
[----:B------:R-:W-:Y:S02]  /*7580*/  @UP1 ULDC UR18, c[0x0][0x450] ;  /* 0x0001140000121ab9 */ /* 0x000fe40000000800 */
[----:B------:R-:W-:Y:S01]  /*7590*/  @UP1 USHF.R.U32.HI UR11, URZ, UR18, UR15 ;  /* 0x000000123f0b1299 */ /* 0x000fe2000801160f */
[----:B------:R-:W-:Y:S02]  /*75a0*/  R2UR UR22, R13 ;  /* 0x000000000d1672ca */ /* 0x000fe400000e0000 */
[----:B------:R-:W-:-:S11]  /*75b0*/  ULDC UR18, c[0x0][0x9dc] ;  /* 0x0002770000127ab9 */ /* 0x000fd60000000800 */
[----:B------:R-:W-:-:S04]  /*75c0*/  UIADD3 UR11, UR22, UR11, URZ ;  /* 0x0000000b160b7290 */ /* 0x000fc8000fffe03f */
[----:B------:R-:W-:Y:S01]  /*75d0*/  UIADD3 UR18, UR11, -UR18, URZ ;  /* 0x800000120b127290 */ /* 0x000fe2000fffe03f */
[----:B------:R-:W-:Y:S11]  /*75e0*/  @P1 BRA `(.L_x_1862) ;  /* 0x0000000000441947 */ /* 0x000ff60003800000 */
        /* <DEDUP_REMOVED lines=10> */
.L_x_1863:
[----:B------:R-:W-:-:S11]  /*7690*/  UISETP.NE.AND UP3, UPT, UR19, 0x1, UPT ;  /* 0x000000011300788c */ /* 0x000fd6000bf65270 */
[----:B------:R-:W-:Y:S02]  /*76a0*/  @UP3 ULDC.64 UR22, c[0x0][0x9e8] ;  /* 0x00027a0000163ab9 */ /* 0x000fe40000000a00 */
[----:B------:R-:W-:-:S04]  /*76b0*/  UIMAD.WIDE.U32 UR14, UR11, UR22, URZ ;  /* 0x000000160b0e72a5 */ /* 0x000fc8000f8e003f */
[----:B------:R-:W-:-:S12]  /*76c0*/  @UP3 USHF.R.U32.HI UR11, URZ, UR23, UR15 ;  /* 0x000000173f0b3299 */ /* 0x000fd8000801160f */
.L_x_1864:
[----:B------:R-:W-:-:S04]  /*76d0*/  UIMAD UR11, UR11, UR19, URZ ;  /* 0x000000130b0b72a4 */ /* 0x000fc8000f8e023f */
[----:B------:R-:W-:-:S04]  /*76e0*/  UISETP.LT.AND UP3, UPT, UR18, UR11, UPT ;  /* 0x0000000b1200728c */ /* 0x000fc8000bf61270 */
[----:B------:R-:W-:-:S12]  /*76f0*/  USEL UR18, UR18, UR11, !UP3 ;  /* 0x0000000b12127287 */ /* 0x000fd8000d800000 */
.L_x_1862:
[----:B------:R-:W-:-:S04]  /*7700*/  UIADD3 UR14, UR18, 0x5f, URZ ;  /* 0x0000005f120e7890 */ /* 0x000fc8000fffe03f */
[----:B------:R-:W-:-:S04]  /*7710*/  UIMAD.WIDE UR14, UR14, 0x2aaaaaab, URZ ;  /* 0x2aaaaaab0e0e78a5 */ /* 0x000fc8000f8e023f */
[----:B------:R-:W-:-:S04]  /*7720*/  USHF.R.U32.HI UR11, URZ, 0x1f, UR15 ;  /* 0x0000001f3f0b7899 */ /* 0x000fc8000801160f */
[----:B------:R-:W-:-:S04]  /*7730*/  ULEA.HI.SX32 UR11, UR15, UR11, 0x1c ;  /* 0x0000000b0f0b7291 */ /* 0x000fc8000f8fe23f */
[----:B------:R-:W-:-:S04]  /*7740*/  UISETP.LT.AND UP3, UPT, UR37, UR11, UPT ;  /* 0x0000000b2500728c */ /* 0x000fc8000bf61270 */
[----:B------:R-:W-:-:S06]  /*7750*/  USEL UR25, UR37, UR11, !UP3 ;  /* 0x0000000b25197287 */ /* 0x000fcc000d800000 */
[----:B------:R-:W-:-:S13]  /*7760*/  ISETP.GE.AND P1, PT, R9, UR25, PT ;  /* 0x0000001909007c0c */ /* 0x000fda000bf26270 */
[----:B------:R-:W-:Y:S05]  /*7770*/  @!P1 BRA `(.L_x_1865) ;  /* 0x0000001c003c9947 */ /* 0x000fea0003800000 */
[----:B------:R-:W-:Y:S01]  /*7780*/  IMAD.MOV.U32 R201, RZ, RZ, R10 ;  /* 0x000000ffffc97224 */ /* 0x000fe200078e000a */
[----:B------:R-:W-:Y:S01]  /*7790*/  ULDC UR26, c[0x0][0x988] ;  /* 0x00026200001a7ab9 */ /* 0x000fe20000000800 */
[----:B------:R-:W-:-:S07]  /*77a0*/  IMAD.MOV.U32 R11, RZ, RZ, R0 ;  /* 0x000000ffff0b7224 */ /* 0x000fce00078e0000 */
.L_x_1874:
[----:B------:R-:W-:Y:S01]  /*77b0*/  UIADD3 UR4, UR4, 0x1, URZ ;  /* 0x0000000104047890 */ /* 0x000fe2000fffe03f */
[----:B------:R-:W-:Y:S02]  /*77c0*/  PLOP3.LUT P2, PT, PT, PT, UP0, 0x40, 0x0 ;  /* 0x000000000000781c */ /* 0x000fe40003f4e808 */
[C---:B------:R-:W-:Y:S01]  /*77d0*/  ISETP.GT.AND P1, PT, R9.reuse, UR25, PT ;  /* 0x0000001909007c0c */ /* 0x040fe2000bf24270 */
[----:B------:R-:W-:Y:S01]  /*77e0*/  UISETP.NE.AND UP3, UPT, UR4, 0x2, UPT ;  /* 0x000000020400788c */ /* 0x000fe2000bf65270 */
[----:B------:R-:W-:-:S03]  /*77f0*/  VIADD R9, R9, 0xffffffff ;  /* 0xffffffff09097836 */ /* 0x000fc60000000000 */
[----:B------:R-:W-:Y:S02]  /*7800*/  USEL UR10, URZ, 0x1, UP3 ;  /* 0x000000013f0a7887 */ /* 0x000fe40009800000 */
[----:B------:R-:W-:Y:S02]  /*7810*/  USEL UR4, UR4, URZ, UP3 ;  /* 0x0000003f04047287 */ /* 0x000fe40009800000 */
[----:B------:R-:W-:Y:S02]  /*7820*/  ULOP3.LUT UR5, UR5, UR10, URZ, 0x3c, !UPT ;  /* 0x0000000a05057292 */ /* 0x000fe4000f8e3c3f */
[----:B-1----:R-:W-:Y:S10]  /*7830*/  @P2 BRA `(.L_x_1866) ;  /* 0x0000000000042947 */ /* 0x002ff40003800000 */
[----:B------:R-:W-:Y:S01]  /*7840*/  BPT.TRAP 0x1 ;  /* 0x000000040000795c */ /* 0x000fe20000300000 */
.L_x_1866:
[----:B------:R-:W-:Y:S01]  /*7850*/  PLOP3.LUT P3, PT, PT, PT, UP0, 0x40, 0x0 ;  /* 0x000000000000781c */ /* 0x000fe20003f6e808 */
[----:B------:R-:W-:Y:S01]  /*7860*/  ULEA UR27, UR4, UR38, 0x3 ;  /* 0x00000026041b7291 */ /* 0x000fe2000f8e183f */
[----:B------:R-:W-:-:S05]  /*7870*/  IMAD.U32 R8, RZ, RZ, UR5 ;  /* 0x00000005ff087e24 */ /* 0x000fca000f8e00ff */
[----:B------:R-:W-:-:S04]  /*7880*/  SHF.L.U32 R8, R8, 0x1f, RZ ;  /* 0x0000001f08087819 */ /* 0x000fc800000006ff */
[----:B------:R0:W1:Y:S02]  /*7890*/  SYNCS.PHASECHK.TRANS64.TRYWAIT P2, [UR27+0x22830], R8 ;  /* 0x02283008ff0075a7 */ /* 0x000064000804015b */
[----:B------:R-:W-:Y:S05]  /*78a0*/  @P3 BRA `(.L_x_1867) ;  /* 0x0000000000043947 */ /* 0x000fea0003800000 */
[----:B------:R-:W-:Y:S01]  /*78b0*/  BPT.TRAP 0x1 ;  /* 0x000000040000795c */ /* 0x000fe20000300000 */
.L_x_1867:
[----:B-1----:R-:W-:Y:S05]  /*78c0*/  @P2 BRA `(.L_x_1868) ;  /* 0x0000000000082947 */ /* 0x002fea0003800000 */
[----:B------:R-:W1:Y:S02]  /*78d0*/  SYNCS.PHASECHK.TRANS64.TRYWAIT P2, [UR27+0x22830], R8 ;  /* 0x02283008ff0075a7 */ /* 0x000e64000804015b */
[----:B-1----:R-:W-:Y:S05]  /*78e0*/  @!P2 BRA `(.L_x_1869) ;  /* 0x000000b800f0a947 */ /* 0x002fea0003800000 */
.L_x_1868:
[----:B------:R-:W-:Y:S01]  /*78f0*/  UIMAD UR22, UR4, 0x300, UR6 ;  /* 0x00000300041678a4 */ /* 0x000fe2000f8e0206 */
[----:B------:R-:W-:Y:S01]  /*7900*/  WARPGROUP.ARRIVE ;  /* 0x00000000000079c5 */ /* 0x000fe20000000000 */
[----:B------:R-:W-:Y:S01]  /*7910*/  UMOV UR23, 0x40000040 ;  /* 0x4000004000177882 */ /* 0x000fe20000000000 */
[----:B------:R-:W-:Y:S01]  /*7920*/  UMOV UR11, 0x40000040 ;  /* 0x40000040000b7882 */ /* 0x000fe20000000000 */
[----:B------:R-:W-:Y:S01]  /*7930*/  UIADD3 UR10, UR22, 0x2, URZ ;  /* 0x00000002160a7890 */ /* 0x000fe2000fffe03f */
[----:B------:R-:W-:Y:S01]  /*7940*/  PLOP3.LUT P2, PT, PT, PT, UP0, 0x40, 0x0 ;  /* 0x000000000000781c */ /* 0x000fe20003f4e808 */
[----:B------:R-:W-:Y:S01]  /*7950*/  UIADD3 UR14, UR22, 0x4, URZ ;  /* 0x00000004160e7890 */ /* 0x000fe2000fffe03f */
[----:B------:R-:W-:Y:S02]  /*7960*/  UMOV UR15, 0x40000040 ;  /* 0x40000040000f7882 */ /* 0x000fe40000000000 */
[----:B------:R-:W-:Y:S01]  /*7970*/  HGMMA.64x96x16.F32 R152, gdesc[UR20], RZ, !UPT, gsb0 ;  /* 0x01600000149879f0 */ /* 0x000fe2000c0008ff */
[----:B------:R-:W-:Y:S01]  /*7980*/  UIADD3 UR18, UR22, 0x6, URZ ;  /* 0x0000000616127890 */ /* 0x000fe2000fffe03f */
[----:B------:R-:W-:Y:S01]  /*7990*/  UMOV UR19, 0x40000040 ;  /* 0x4000004000137882 */ /* 0x000fe20000000000 */
[----:B------:R-:W-:-:S02]  /*79a0*/  WARPGROUP.DEPBAR.LE gsb0, 0x0 ;  /* 0x00008000000079c5 */ /* 0x000fc40000010000 */
[----:B------:R-:W-:-:S06]  /*79b0*/  WARPGROUP.ARRIVE ;  /* 0x00000000000079c5 */ /* 0x000fcc0000000000 */
[----:B------:R-:W-:Y:S01]  /*79c0*/  HGMMA.64x96x16.F32 R152, gdesc[UR8], R152, gsb0 ;  /* 0x01600000089879f0 */ /* 0x000fe20008000898 */
[----:B------:R-:W-:Y:S02]  /*79d0*/  UMOV UR10, UR26 ;  /* 0x0000001a000a7c82 */ /* 0x000fe40008000000 */
[----:B------:R-:W-:Y:S02]  /*79e0*/  WARPGROUP.DEPBAR.LE gsb0, 0x0 ;  /* 0x00008000000079c5 */ /* 0x000fe40000010000 */
[----:B------:R-:W-:-:S06]  /*79f0*/  WARPGROUP.ARRIVE ;  /* 0x00000000000079c5 */ /* 0x000fcc0000000000 */
[----:B------:R-:W-:Y:S03]  /*7a00*/  HGMMA.64x96x16.F32 R152, gdesc[UR12], R152, gsb0 ;  /* 0x016000000c9879f0 */ /* 0x000fe60008000898 */
[----:B------:R-:W-:Y:S02]  /*7a10*/  WARPGROUP.DEPBAR.LE gsb0, 0x0 ;  /* 0x00008000000079c5 */ /* 0x000fe40000010000 */
[----:B------:R-:W-:-:S06]  /*7a20*/  WARPGROUP.ARRIVE ;  /* 0x00000000000079c5 */ /* 0x000fcc0000000000 */
[----:B------:R-:W-:Y:S03]  /*7a30*/  HGMMA.64x96x16.F32 R152, gdesc[UR16], R152, gsb0 ;  /* 0x01600000109879f0 */ /* 0x000fe60008000898 */
[----:B------:R-:W-:Y:S02]  /*7a40*/  WARPGROUP.DEPBAR.LE gsb0, 0x0 ;  /* 0x00008000000079c5 */ /* 0x000fe40000010000 */
[----:B------:R-:W-:Y:S02]  /*7a50*/  FMNMX.FTZ R0, R152, R11, !PT ;  /* 0x0000000b98007209 */ /* 0x000fe40007810000 */
[----:B------:R-:W-:Y:S02]  /*7a60*/  FMNMX.FTZ R10, R154, R201, !PT ;  /* 0x000000c99a0a7209 */ /* 0x000fe40007810000 */
        /* <DEDUP_REMOVED lines=24> */
[----:B-1----:R-:W-:Y:S02]  /*7bf0*/  FMNMX.FTZ R14, R13, R0, !PT ;  /* 0x000000000d0e7209 */ /* 0x002fe40007810000 */
[----:B------:R-:W-:-:S03]  /*7c00*/  FMNMX.FTZ R13, R155, R10, !PT ;  /* 0x0000000a9b0d7209 */ /* 0x000fc60007810000 */
[----:B------:R-:W1:Y:S01]  /*7c10*/  SHFL.BFLY PT, R15, R14, 0x1, 0x1f ;  /* 0x0c201f000e0f7f89 */ /* 0x000e6200000e0000 */
[----:B------:R-:W-:-:S04]  /*7c20*/  FMNMX.FTZ R10, R158, R13, !PT ;  /* 0x0000000d9e0a7209 */ /* 0x000fc80007810000 */
[----:B------:R-:W-:-:S04]  /*7c30*/  FMNMX.FTZ R13, R159, R10, !PT ;  /* 0x0000000a9f0d7209 */ /* 0x000fc80007810000 */
[----:B------:R-:W-:Y:S02]  /*7c40*/  FMNMX.FTZ R10, R162, R13, !PT ;  /* 0x0000000da20a7209 */ /* 0x000fe40007810000 */
[----:B-1----:R-:W-:Y:S02]  /*7c50*/  FMNMX.FTZ R0, R14, R15, !PT ;  /* 0x0000000f0e007209 */ /* 0x002fe40007810000 */
[----:B------:R-:W-:-:S03]  /*7c60*/  FMNMX.FTZ R15, R163, R10, !PT ;  /* 0x0000000aa30f7209 */ /* 0x000fc60007810000 */
[----:B------:R-:W-:Y:S01]  /*7c70*/  FADD.FTZ R4, -R0, R11 ;  /* 0x0000000b00047221 */ /* 0x000fe20000010100 */
[----:B------:R-:W-:-:S03]  /*7c80*/  FMNMX.FTZ R10, R166, R15, !PT ;  /* 0x0000000fa60a7209 */ /* 0x000fc60007810000 */
[----:B--2---:R-:W-:Y:S01]  /*7c90*/  FMUL.FTZ R12, R4, UR10 ;  /* 0x0000000a040c7c20 */ /* 0x004fe20008410000 */
[----:B------:R-:W-:Y:S01]  /*7ca0*/  FMNMX.FTZ R15, R167, R10, !PT ;  /* 0x0000000aa70f7209 */ /* 0x000fe20007810000 */
[----:B------:R-:W-:-:S03]  /*7cb0*/  FMUL.FTZ R4, R0, UR10 ;  /* 0x0000000a00047c20 */ /* 0x000fc60008410000 */
[----:B------:R-:W-:Y:S01]  /*7cc0*/  FMNMX.FTZ R10, R170, R15, !PT ;  /* 0x0000000faa0a7209 */ /* 0x000fe20007810000 */
[--C-:B------:R-:W-:Y:S01]  /*7cd0*/  FFMA.FTZ R11, R152, UR10, -R4.reuse ;  /* 0x0000000a980b7c23 */ /* 0x100fe20008010804 */
        /* <DEDUP_REMOVED lines=8> */
[----:B------:R-:W1:Y:S01]  /*7d60*/  MUFU.EX2 R12, R12 ;  /* 0x0000000c000c7308 */ /* 0x000e620000000800 */
[--C-:B------:R-:W-:Y:S01]  /*7d70*/  FFMA.FTZ R13, R156, UR10, -R4.reuse ;  /* 0x0000000a9c0d7c23 */ /* 0x100fe20008010804 */
[----:B------:R-:W-:Y:S01]  /*7d80*/  FMNMX.FTZ R21, R175, R10, !PT ;  /* 0x0000000aaf157209 */ /* 0x000fe20007810000 */
[--C-:B------:R-:W-:Y:S01]  /*7d90*/  FFMA.FTZ R156, R160, UR10, -R4.reuse ;  /* 0x0000000aa09c7c23 */ /* 0x100fe20008010804 */
[--C-:B------:R-:W-:Y:S01]  /*7da0*/  FFMA.FTZ R15, R161, UR10, -R4.reuse ;  /* 0x0000000aa10f7c23 */ /* 0x100fe20008010804 */
[--C-:B------:R-:W-:Y:S01]  /*7db0*/  FFMA.FTZ R160, R168, UR10, -R4.reuse ;  /* 0x0000000aa8a07c23 */ /* 0x100fe20008010804 */
[----:B------:R-:W-:Y:S01]  /*7dc0*/  FMNMX.FTZ R10, R178, R21, !PT ;  /* 0x00000015b20a7209 */ /* 0x000fe20007810000 */
[--C-:B------:R-:W-:Y:S01]  /*7dd0*/  FFMA.FTZ R22, R172, UR10, -R4.reuse ;  /* 0x0000000aac167c23 */ /* 0x100fe20008010804 */
[----:B------:R-:W2:Y:S01]  /*7de0*/  MUFU.EX2 R11, R11 ;  /* 0x0000000b000b7308 */ /* 0x000ea20000000800 */
        /* <DEDUP_REMOVED lines=12> */
[-C--:B-1----:R-:W-:Y:S01]  /*7eb0*/  FMUL.FTZ R24, R24, R12.reuse ;  /* 0x0000000c18187220 */ /* 0x082fe20000410000 */
[----:B------:R-:W-:Y:S01]  /*7ec0*/  FMNMX.FTZ R10, R186, R23, !PT ;  /* 0x00000017ba0a7209 */ /* 0x000fe20007810000 */
[-C--:B------:R-:W-:Y:S01]  /*7ed0*/  FMUL.FTZ R25, R25, R12.reuse ;  /* 0x0000000c19197220 */ /* 0x080fe20000410000 */
[----:B------:R-:W-:Y:S01]  /*7ee0*/  FMUL.FTZ R28, R28, R12 ;  /* 0x0000000c1c1c7220 */ /* 0x000fe20000410000 */
[----:B------:R-:W-:Y:S01]  /*7ef0*/  MUFU.EX2 R13, R13 ;  /* 0x0000000d000d7308 */ /* 0x000fe20000000800 */
[----:B------:R-:W-:Y:S01]  /*7f00*/  FMNMX.FTZ R23, R187, R10, !PT ;  /* 0x0000000abb177209 */ /* 0x000fe20007810000 */
[----:B--2---:R-:W-:Y:S01]  /*7f10*/  FFMA.FTZ R3, R12, R3, R11 ;  /* 0x000000030c037223 */ /* 0x004fe2000001000b */
[-C--:B------:R-:W-:Y:S01]  /*7f20*/  FMUL.FTZ R29, R29, R12.reuse ;  /* 0x0000000c1d1d7220 */ /* 0x080fe20000410000 */
[-C--:B------:R-:W-:Y:S01]  /*7f30*/  FMUL.FTZ R32, R32, R12.reuse ;  /* 0x0000000c20207220 */ /* 0x080fe20000410000 */
[----:B------:R-:W-:Y:S01]  /*7f40*/  FMNMX.FTZ R10, R190, R23, !PT ;  /* 0x00000017be0a7209 */ /* 0x000fe20007810000 */
[--C-:B------:R-:W-:Y:S01]  /*7f50*/  FFMA.FTZ R23, R169, UR10, -R4.reuse ;  /* 0x0000000aa9177c23 */ /* 0x100fe20008010804 */
[----:B------:R-:W-:Y:S01]  /*7f60*/  FMUL.FTZ R33, R33, R12 ;  /* 0x0000000c21217220 */ /* 0x000fe20000410000 */
[----:B------:R-:W-:Y:S01]  /*7f70*/  MUFU.EX2 R14, R14 ;  /* 0x0000000e000e7308 */ /* 0x000fe20000000800 */
[----:B------:R-:W-:Y:S01]  /*7f80*/  FMNMX.FTZ R153, R191, R10, !PT ;  /* 0x0000000abf997209 */ /* 0x000fe20007810000 */
[-C--:B------:R-:W-:Y:S01]  /*7f90*/  FMUL.FTZ R36, R36, R12.reuse ;  /* 0x0000000c24247220 */ /* 0x080fe20000410000 */
[-C--:B------:R-:W-:Y:S01]  /*7fa0*/  FMUL.FTZ R37, R37, R12.reuse ;  /* 0x0000000c25257220 */ /* 0x080fe20000410000 */
[-C--:B------:R-:W-:Y:S01]  /*7fb0*/  FMUL.FTZ R40, R40, R12.reuse ;  /* 0x0000000c28287220 */ /* 0x080fe20000410000 */
[----:B------:R-:W-:Y:S01]  /*7fc0*/  FMNMX.FTZ R10, R194, R153, !PT ;  /* 0x00000099c20a7209 */ /* 0x000fe20007810000 */
[-C--:B------:R-:W-:Y:S01]  /*7fd0*/  FMUL.FTZ R41, R41, R12.reuse ;  /* 0x0000000c29297220 */ /* 0x080fe20000410000 */
[----:B------:R-:W-:Y:S01]  /*7fe0*/  FMUL.FTZ R44, R44, R12 ;  /* 0x0000000c2c2c7220 */ /* 0x000fe20000410000 */
[----:B------:R-:W-:Y:S01]  /*7ff0*/  MUFU.EX2 R156, R156 ;  /* 0x0000009c009c7308 */ /* 0x000fe20000000800 */
[----:B------:R-:W-:Y:S01]  /*8000*/  FMNMX.FTZ R153, R195, R10, !PT ;  /* 0x0000000ac3997209 */ /* 0x000fe20007810000 */
[-C--:B------:R-:W-:Y:S01]  /*8010*/  FMUL.FTZ R45, R45, R12.reuse ;  /* 0x0000000c2d2d7220 */ /* 0x080fe20000410000 */
[-C--:B------:R-:W-:Y:S01]  /*8020*/  FMUL.FTZ R48, R48, R12.reuse ;  /* 0x0000000c30307220 */ /* 0x080fe20000410000 */
[----:B------:R-:W-:Y:S01]  /*8030*/  FMUL.FTZ R49, R49, R12 ;  /* 0x0000000c31317220 */ /* 0x000fe20000410000 */
[----:B------:R-:W-:Y:S01]  /*8040*/  FMNMX.FTZ R10, R198, R153, !PT ;  /* 0x00000099c60a7209 */ /* 0x000fe20007810000 */
[--C-:B------:R-:W-:Y:S01]  /*8050*/  FFMA.FTZ R153, R173, UR10, -R4.reuse ;  /* 0x0000000aad997c23 */ /* 0x100fe20008010804 */
[--C-:B------:R-:W-:Y:S01]  /*8060*/  FFMA.FTZ R173, R192, UR10, -R4.reuse ;  /* 0x0000000ac0ad7c23 */ /* 0x100fe20008010804 */
[----:B------:R-:W-:Y:S01]  /*8070*/  MUFU.EX2 R15, R15 ;  /* 0x0000000f000f7308 */ /* 0x000fe20000000800 */
[----:B------:R-:W-:Y:S01]  /*8080*/  FMNMX.FTZ R10, R199, R10, !PT ;  /* 0x0000000ac70a7209 */ /* 0x000fe20007810000 */
[-C--:B------:R-:W-:Y:S01]  /*8090*/  FMUL.FTZ R52, R52, R12.reuse ;  /* 0x0000000c34347220 */ /* 0x080fe20000410000 */
[-C--:B------:R-:W-:Y:S01]  /*80a0*/  FMUL.FTZ R53, R53, R12.reuse ;  /* 0x0000000c35357220 */ /* 0x080fe20000410000 */
[-C--:B------:R-:W-:Y:S01]  /*80b0*/  FMUL.FTZ R56, R56, R12.reuse ;  /* 0x0000000c38387220 */ /* 0x080fe20000410000 */
[-C--:B------:R-:W-:Y:S01]  /*80c0*/  FMUL.FTZ R57, R57, R12.reuse ;  /* 0x0000000c39397220 */ /* 0x080fe20000410000 */
[----:B------:R-:W1:Y:S01]  /*80d0*/  SHFL.BFLY PT, R169, R10, 0x2, 0x1f ;  /* 0x0c401f000aa97f89 */ /* 0x000e6200000e0000 */
        /* <DEDUP_REMOVED lines=23> */
[----:B-1----:R-:W-:Y:S01]  /*8250*/  FMNMX.FTZ R177, R10, R169, !PT ;  /* 0x000000a90ab17209 */ /* 0x002fe20007810000 */
[----:B------:R-:W-:Y:S01]  /*8260*/  FFMA.FTZ R169, R188, UR10, -R4 ;  /* 0x0000000abca97c23 */ /* 0x000fe20008010804 */
[----:B------:R-:W-:Y:S01]  /*8270*/  MUFU.EX2 R23, R23 ;  /* 0x0000001700177308 */ /* 0x000fe20000000800 */
[-C--:B------:R-:W-:Y:S01]  /*8280*/  FMUL.FTZ R100, R100, R12.reuse ;  /* 0x0000000c64647220 */ /* 0x080fe20000410000 */
[-C--:B------:R-:W-:Y:S01]  /*8290*/  FMUL.FTZ R101, R101, R12.reuse ;  /* 0x0000000c65657220 */ /* 0x080fe20000410000 */
[----:B------:R-:W1:Y:S01]  /*82a0*/  SHFL.BFLY PT, R10, R177, 0x1, 0x1f ;  /* 0x0c201f00b10a7f89 */ /* 0x000e6200000e0000 */
        /* <DEDUP_REMOVED lines=22> */
[----:B------:R-:W-:Y:S01]  /*8410*/  FMUL.FTZ R141, R141, R12 ;  /* 0x0000000c8d8d7220 */ /* 0x000fe20000410000 */
[----:B-1----:R-:W-:Y:S01]  /*8420*/  FMNMX.FTZ R10, R177, R10, !PT ;  /* 0x0000000ab10a7209 */ /* 0x002fe20007810000 */
[-C--:B------:R-:W-:Y:S01]  /*8430*/  FMUL.FTZ R144, R144, R12.reuse ;  /* 0x0000000c90907220 */ /* 0x080fe20000410000 */
[-C--:B------:R-:W-:Y:S01]  /*8440*/  FMUL.FTZ R145, R145, R12.reuse ;  /* 0x0000000c91917220 */ /* 0x080fe20000410000 */
[-C--:B------:R-:W-:Y:S01]  /*8450*/  FMUL.FTZ R148, R148, R12.reuse ;  /* 0x0000000c94947220 */ /* 0x080fe20000410000 */
[----:B------:R-:W-:Y:S01]  /*8460*/  FMUL.FTZ R149, R149, R12 ;  /* 0x0000000c95957220 */ /* 0x000fe20000410000 */
[C---:B------:R-:W-:Y:S01]  /*8470*/  FMUL.FTZ R189, R10.reuse, UR10 ;  /* 0x0000000a0abd7c20 */ /* 0x040fe20008410000 */
[----:B------:R-:W-:Y:S01]  /*8480*/  FADD.FTZ R4, -R10, R201 ;  /* 0x000000c90a047221 */ /* 0x000fe20000010100 */
[----:B------:R-:W-:Y:S02]  /*8490*/  MUFU.EX2 R157, R157 ;  /* 0x0000009d009d7308 */ /* 0x000fe40000000800 */
[--C-:B------:R-:W-:Y:S01]  /*84a0*/  FFMA.FTZ R204, R175, UR10, -R189.reuse ;  /* 0x0000000aafcc7c23 */ /* 0x100fe200080108bd */
[--C-:B------:R-:W-:Y:S01]  /*84b0*/  FFMA.FTZ R175, R178, UR10, -R189.reuse ;  /* 0x0000000ab2af7c23 */ /* 0x100fe200080108bd */
[----:B------:R-:W-:Y:S01]  /*84c0*/  FFMA.FTZ R178, R179, UR10, -R189 ;  /* 0x0000000ab3b27c23 */ /* 0x000fe200080108bd */
[----:B------:R-:W-:-:S02]  /*84d0*/  IMAD.U32 R179, RZ, RZ, UR27 ;  /* 0x0000001bffb37e24 */ /* 0x000fc4000f8e00ff */
[----:B------:R-:W-:Y:S01]  /*84e0*/  FMUL.FTZ R4, R4, UR10 ;  /* 0x0000000a04047c20 */ /* 0x000fe20008410000 */
[--C-:B------:R-:W-:Y:S01]  /*84f0*/  FFMA.FTZ R188, R154, UR10, -R189.reuse ;  /* 0x0000000a9abc7c23 */ /* 0x100fe200080108bd */
[----:B------:R-:W-:Y:S01]  /*8500*/  MUFU.EX2 R161, R161 ;  /* 0x000000a100a17308 */ /* 0x000fe20000000800 */
[----:B------:R-:W-:Y:S02]  /*8510*/  @!P0 VIADD R154, R179, 0x22840 ;  /* 0x00022840b39a8836 */ /* 0x000fe40000000000 */
[--C-:B------:R-:W-:Y:S01]  /*8520*/  FFMA.FTZ R155, R155, UR10, -R189.reuse ;  /* 0x0000000a9b9b7c23 */ /* 0x100fe200080108bd */
[--C-:B------:R-:W-:Y:S01]  /*8530*/  FFMA.FTZ R185, R158, UR10, -R189.reuse ;  /* 0x0000000a9eb97c23 */ /* 0x100fe200080108bd */
[--C-:B------:R-:W-:Y:S01]  /*8540*/  FFMA.FTZ R192, R159, UR10, -R189.reuse ;  /* 0x0000000a9fc07c23 */ /* 0x100fe200080108bd */
[--C-:B------:R-:W-:Y:S01]  /*8550*/  FFMA.FTZ R159, R162, UR10, -R189.reuse ;  /* 0x0000000aa29f7c23 */ /* 0x100fe200080108bd */
[----:B------:R-:W-:Y:S01]  /*8560*/  @!P0 PRMT R154, RZ, 0x654, R154 ;  /* 0x00000654ff9a8816 */ /* 0x000fe2000000009a */
[--C-:B------:R-:W-:Y:S01]  /*8570*/  FFMA.FTZ R200, R167, UR10, -R189.reuse ;  /* 0x0000000aa7c87c23 */ /* 0x100fe200080108bd */
[----:B------:R1:W3:Y:S01]  /*8580*/  MUFU.EX2 R181, R4 ;  /* 0x0000000400b57308 */ /* 0x0002e20000000800 */
        /* <DEDUP_REMOVED lines=8> */
[----:B-1----:R-:W-:Y:S01]  /*8610*/  IADD3 R4, -R19, 0xb, RZ ;  /* 0x0000000b13047810 */ /* 0x002fe20007ffe1ff */
[--C-:B------:R-:W-:Y:S01]  /*8620*/  FFMA.FTZ R190, R190, UR10, -R189.reuse ;  /* 0x0000000abebe7c23 */ /* 0x100fe200080108bd */
[--C-:B------:R-:W-:Y:S01]  /*8630*/  FFMA.FTZ R191, R191, UR10, -R189.reuse ;  /* 0x0000000abfbf7c23 */ /* 0x100fe200080108bd */
[--C-:B------:R-:W-:Y:S01]  /*8640*/  FFMA.FTZ R194, R194, UR10, -R189.reuse ;  /* 0x0000000ac2c27c23 */ /* 0x100fe200080108bd */
[--C-:B------:R-:W-:Y:S01]  /*8650*/  FFMA.FTZ R195, R195, UR10, -R189.reuse ;  /* 0x0000000ac3c37c23 */ /* 0x100fe200080108bd */
[----:B------:R1:W-:Y:S06]  /*8660*/  BAR.ARV R4, 0x100 ;  /* 0x000400040000751d */ /* 0x0003ec0000002000 */
[----:B------:R4:W-:Y:S01]  /*8670*/  @!P0 SYNCS.ARRIVE.TRANS64.RED.A1T0 RZ, [R154+URZ], RZ ;  /* 0x000000ff9aff89a7 */ /* 0x0009e2000810043f */
[----:B------:R-:W-:Y:S01]  /*8680*/  MUFU.EX2 R165, R165 ;  /* 0x000000a500a57308 */ /* 0x000fe20000000800 */
[--C-:B------:R-:W-:Y:S01]  /*8690*/  FFMA.FTZ R198, R198, UR10, -R189.reuse ;  /* 0x0000000ac6c67c23 */ /* 0x100fe200080108bd */
[----:B------:R-:W-:Y:S01]  /*86a0*/  FFMA.FTZ R199, R199, UR10, -R189 ;  /* 0x0000000ac7c77c23 */ /* 0x000fe200080108bd */
[----:B--2---:R-:W-:Y:S01]  /*86b0*/  F2FP.F16.F32.PACK_AB R162, R153, R22 ;  /* 0x0000001699a2723e */ /* 0x004fe200000000ff */
[-C--:B---3--:R-:W-:Y:S01]  /*86c0*/  FMUL.FTZ R26, R26, R181.reuse ;  /* 0x000000b51a1a7220 */ /* 0x088fe20000410000 */
[----:B------:R-:W-:Y:S01]  /*86d0*/  F2FP.F16.F32.PACK_AB R158, R21, R20 ;  /* 0x00000014159e723e */ /* 0x000fe200000000ff */
[----:B------:R-:W-:Y:S01]  /*86e0*/  FMUL.FTZ R27, R27, R181 ;  /* 0x000000b51b1b7220 */ /* 0x000fe20000410000 */
[C---:B----4-:R-:W-:Y:S01]  /*86f0*/  FADD.FTZ R154, R152.reuse, R3 ;  /* 0x00000003989a7221 */ /* 0x050fe20000010000 */
[----:B------:R-:W2:Y:S01]  /*8700*/  MUFU.EX2 R188, R188 ;  /* 0x000000bc00bc7308 */ /* 0x000ea20000000800 */
[----:B------:R-:W-:Y:S01]  /*8710*/  F2FP.F16.F32.PACK_AB R152, R152, R11 ;  /* 0x0000000b9898723e */ /* 0x000fe200000000ff */
[-C--:B------:R-:W-:Y:S01]  /*8720*/  FMUL.FTZ R30, R30, R181.reuse ;  /* 0x000000b51e1e7220 */ /* 0x080fe20000410000 */
[----:B------:R-:W-:Y:S01]  /*8730*/  FADD.FTZ R3, R13, R154 ;  /* 0x0000009a0d037221 */ /* 0x000fe20000010000 */
[-C--:B------:R-:W-:Y:S01]  /*8740*/  FMUL.FTZ R31, R31, R181.reuse ;  /* 0x000000b51f1f7220 */ /* 0x080fe20000410000 */
[-C--:B------:R-:W-:Y:S01]  /*8750*/  FMUL.FTZ R34, R34, R181.reuse ;  /* 0x000000b522227220 */ /* 0x080fe20000410000 */
[-C--:B------:R-:W-:Y:S01]  /*8760*/  FMUL.FTZ R35, R35, R181.reuse ;  /* 0x000000b523237220 */ /* 0x080fe20000410000 */
[----:B------:R-:W-:Y:S01]  /*8770*/  FADD.FTZ R3, R14, R3 ;  /* 0x000000030e037221 */ /* 0x000fe20000010000 */
[----:B------:R-:W-:Y:S01]  /*8780*/  MUFU.EX2 R172, R172 ;  /* 0x000000ac00ac7308 */ /* 0x000fe20000000800 */
[-C--:B------:R-:W-:Y:S01]  /*8790*/  FMUL.FTZ R38, R38, R181.reuse ;  /* 0x000000b526267220 */ /* 0x080fe20000410000 */
[-C--:B------:R-:W-:Y:S01]  /*87a0*/  FMUL.FTZ R39, R39, R181.reuse ;  /* 0x000000b527277220 */ /* 0x080fe20000410000 */
[----:B------:R-:W-:Y:S01]  /*87b0*/  FADD.FTZ R154, R156, R3 ;  /* 0x000000039c9a7221 */ /* 0x000fe20000010000 */
[----:B------:R-:W-:Y:S01]  /*87c0*/  F2FP.F16.F32.PACK_AB R156, R15, R156 ;  /* 0x0000009c0f9c723e */ /* 0x000fe200000000ff */
[-C--:B------:R-:W-:Y:S01]  /*87d0*/  FMUL.FTZ R42, R42, R181.reuse ;  /* 0x000000b52a2a7220 */ /* 0x080fe20000410000 */
[-C--:B------:R-:W-:Y:S01]  /*87e0*/  FMUL.FTZ R43, R43, R181.reuse ;  /* 0x000000b52b2b7220 */ /* 0x080fe20000410000 */
[----:B------:R-:W-:Y:S01]  /*87f0*/  FADD.FTZ R3, R15, R154 ;  /* 0x0000009a0f037221 */ /* 0x000fe20000010000 */
[----:B------:R-:W3:Y:S01]  /*8800*/  MUFU.EX2 R155, R155 ;  /* 0x0000009b009b7308 */ /* 0x000ee20000000800 */
[----:B--2---:R-:W-:Y:S01]  /*8810*/  FFMA.FTZ R2, R181, R2, R188 ;  /* 0x00000002b5027223 */ /* 0x004fe200000100bc */
[-C--:B------:R-:W-:Y:S01]  /*8820*/  FMUL.FTZ R46, R46, R181.reuse ;  /* 0x000000b52e2e7220 */ /* 0x080fe20000410000 */
[----:B------:R-:W-:Y:S01]  /*8830*/  FADD.FTZ R154, R20, R3 ;  /* 0x00000003149a7221 */ /* 0x000fe20000010000 */
[-C--:B------:R-:W-:Y:S01]  /*8840*/  FMUL.FTZ R47, R47, R181.reuse ;  /* 0x000000b52f2f7220 */ /* 0x080fe20000410000 */
[-C--:B------:R-:W-:Y:S01]  /*8850*/  FMUL.FTZ R50, R50, R181.reuse ;  /* 0x000000b532327220 */ /* 0x080fe20000410000 */
[-C--:B------:R-:W-:Y:S01]  /*8860*/  FMUL.FTZ R51, R51, R181.reuse ;  /* 0x000000b533337220 */ /* 0x080fe20000410000 */
[----:B------:R-:W-:Y:S01]  /*8870*/  FADD.FTZ R3, R21, R154 ;  /* 0x0000009a15037221 */ /* 0x000fe20000010000 */
[----:B------:R-:W2:Y:S01]  /*8880*/  MUFU.EX2 R169, R169 ;  /* 0x000000a900a97308 */ /* 0x000ea20000000800 */
[-C--:B------:R-:W-:Y:S01]  /*8890*/  FMUL.FTZ R54, R54, R181.reuse ;  /* 0x000000b536367220 */ /* 0x080fe20000410000 */
[-C--:B------:R-:W-:Y:S01]  /*88a0*/  FMUL.FTZ R55, R55, R181.reuse ;  /* 0x000000b537377220 */ /* 0x080fe20000410000 */
[----:B------:R-:W-:Y:S01]  /*88b0*/  FADD.FTZ R154, R160, R3 ;  /* 0x00000003a09a7221 */ /* 0x000fe20000010000 */
[----:B------:R-:W-:Y:S01]  /*88c0*/  F2FP.F16.F32.PACK_AB R160, R23, R160 ;  /* 0x000000a017a0723e */ /* 0x000fe200000000ff */
[-C--:B------:R-:W-:Y:S01]  /*88d0*/  FMUL.FTZ R58, R58, R181.reuse ;  /* 0x000000b53a3a7220 */ /* 0x080fe20000410000 */
[-C--:B------:R-:W-:Y:S01]  /*88e0*/  FMUL.FTZ R59, R59, R181.reuse ;  /* 0x000000b53b3b7220 */ /* 0x080fe20000410000 */
[----:B------:R-:W-:Y:S01]  /*88f0*/  FADD.FTZ R3, R23, R154 ;  /* 0x0000009a17037221 */ /* 0x000fe20000010000 */
[----:B------:R-:W4:Y:S01]  /*8900*/  MUFU.EX2 R185, R185 ;  /* 0x000000b900b97308 */ /* 0x000f220000000800 */
[----:B---3--:R-:W-:Y:S01]  /*8910*/  FADD.FTZ R2, R155, R2 ;  /* 0x000000029b027221 */ /* 0x008fe20000010000 */
[-C--:B------:R-:W-:Y:S01]  /*8920*/  FMUL.FTZ R62, R62, R181.reuse ;  /* 0x000000b53e3e7220 */ /* 0x080fe20000410000 */
[----:B------:R-:W-:Y:S01]  /*8930*/  FADD.FTZ R154, R22, R3 ;  /* 0x00000003169a7221 */ /* 0x000fe20000010000 */
[-C--:B------:R-:W-:Y:S01]  /*8940*/  FMUL.FTZ R63, R63, R181.reuse ;  /* 0x000000b53f3f7220 */ /* 0x080fe20000410000 */
[-C--:B------:R-:W-:Y:S01]  /*8950*/  FMUL.FTZ R66, R66, R181.reuse ;  /* 0x000000b542427220 */ /* 0x080fe20000410000 */
[-C--:B------:R-:W-:Y:S01]  /*8960*/  FMUL.FTZ R67, R67, R181.reuse ;  /* 0x000000b543437220 */ /* 0x080fe20000410000 */
[----:B------:R-:W-:Y:S01]  /*8970*/  FADD.FTZ R3, R153, R154 ;  /* 0x0000009a99037221 */ /* 0x000fe20000010000 */
[----:B------:R-:W3:Y:S01]  /*8980*/  MUFU.EX2 R192, R192 ;  /* 0x000000c000c07308 */ /* 0x000ee20000000800 */
[----:B------:R-:W-:Y:S01]  /*8990*/  F2FP.F16.F32.PACK_AB R153, R155, R188 ;  /* 0x000000bc9b99723e */ /* 0x000fe200000000ff */
[-C--:B------:R-:W-:Y:S01]  /*89a0*/  FMUL.FTZ R70, R70, R181.reuse ;  /* 0x000000b546467220 */ /* 0x080fe20000410000 */
[----:B------:R-:W-:Y:S01]  /*89b0*/  FADD.FTZ R154, R164, R3 ;  /* 0x00000003a49a7221 */ /* 0x000fe20000010000 */
[----:B------:R-:W-:Y:S01]  /*89c0*/  F2FP.F16.F32.PACK_AB R164, R157, R164 ;  /* 0x000000a49da4723e */ /* 0x000fe200000000ff */
[-C--:B------:R-:W-:Y:S01]  /*89d0*/  FMUL.FTZ R71, R71, R181.reuse ;  /* 0x000000b547477220 */ /* 0x080fe20000410000 */
[-C--:B------:R-:W-:Y:S01]  /*89e0*/  FMUL.FTZ R74, R74, R181.reuse ;  /* 0x000000b54a4a7220 */ /* 0x080fe20000410000 */
[----:B------:R-:W-:Y:S01]  /*89f0*/  FADD.FTZ R154, R157, R154 ;  /* 0x0000009a9d9a7221 */ /* 0x000fe20000010000 */
[----:B------:R5:W-:Y:S01]  /*8a00*/  MUFU.EX2 R177, R196 ;  /* 0x000000c400b17308 */ /* 0x000be20000000800 */
[-C--:B------:R-:W-:Y:S01]  /*8a10*/  FMUL.FTZ R75, R75, R181.reuse ;  /* 0x000000b54b4b7220 */ /* 0x080fe20000410000 */
[-C--:B------:R-:W-:Y:S01]  /*8a20*/  FMUL.FTZ R78, R78, R181.reuse ;  /* 0x000000b54e4e7220 */ /* 0x080fe20000410000 */
[----:B------:R-:W-:Y:S01]  /*8a30*/  FADD.FTZ R3, R161, R154 ;  /* 0x0000009aa1037221 */ /* 0x000fe20000010000 */
[-C--:B------:R-:W-:Y:S01]  /*8a40*/  FMUL.FTZ R79, R79, R181.reuse ;  /* 0x000000b54f4f7220 */ /* 0x080fe20000410000 */
[-C--:B------:R-:W-:Y:S01]  /*8a50*/  FMUL.FTZ R82, R82, R181.reuse ;  /* 0x000000b552527220 */ /* 0x080fe20000410000 */
[----:B------:R-:W-:Y:S01]  /*8a60*/  FMUL.FTZ R83, R83, R181 ;  /* 0x000000b553537220 */ /* 0x000fe20000410000 */
[----:B------:R-:W-:Y:S01]  /*8a70*/  FADD.FTZ R154, R168, R3 ;  /* 0x00000003a89a7221 */ /* 0x000fe20000010000 */
[----:B------:R-:W0:Y:S01]  /*8a80*/  MUFU.EX2 R159, R159 ;  /* 0x0000009f009f7308 */ /* 0x000e220000000800 */
[--C-:B-----5:R-:W-:Y:S01]  /*8a90*/  FFMA.FTZ R196, R163, UR10, -R189.reuse ;  /* 0x0000000aa3c47c23 */ /* 0x120fe200080108bd */
[----:B------:R-:W-:Y:S01]  /*8aa0*/  FFMA.FTZ R163, R166, UR10, -R189 ;  /* 0x0000000aa6a37c23 */ /* 0x000fe200080108bd */
[----:B------:R-:W-:Y:S01]  /*8ab0*/  FADD.FTZ R3, R165, R154 ;  /* 0x0000009aa5037221 */ /* 0x000fe20000010000 */
[----:B------:R-:W-:Y:S01]  /*8ac0*/  F2FP.F16.F32.PACK_AB R166, R168, R161 ;  /* 0x000000a1a8a6723e */ /* 0x000fe200000000ff */
[----:B------:R-:W-:Y:S01]  /*8ad0*/  FMUL.FTZ R86, R86, R181 ;  /* 0x000000b556567220 */ /* 0x000fe20000410000 */
[C---:B------:R-:W-:Y:S01]  /*8ae0*/  F2FP.F16.F32.PACK_AB R168, R172.reuse, R165 ;  /* 0x000000a5aca8723e */ /* 0x040fe200000000ff */
[----:B------:R-:W-:Y:S01]  /*8af0*/  FADD.FTZ R154, R172, R3 ;  /* 0x00000003ac9a7221 */ /* 0x000fe20000010000 */
[----:B------:R-:W5:Y:S01]  /*8b00*/  MUFU.EX2 R196, R196 ;  /* 0x000000c400c47308 */ /* 0x000f620000000800 */
[-C--:B------:R-:W-:Y:S01]  /*8b10*/  FMUL.FTZ R87, R87, R181.reuse ;  /* 0x000000b557577220 */ /* 0x080fe20000410000 */
[----:B------:R-:W-:Y:S01]  /*8b20*/  FMUL.FTZ R90, R90, R181 ;  /* 0x000000b55a5a7220 */ /* 0x000fe20000410000 */
[----:B--2---:R-:W-:Y:S01]  /*8b30*/  FADD.FTZ R3, R169, R154 ;  /* 0x0000009aa9037221 */ /* 0x004fe20000010000 */
[----:B------:R-:W-:Y:S01]  /*8b40*/  F2FP.F16.F32.PACK_AB R154, R14, R13 ;  /* 0x0000000d0e9a723e */ /* 0x000fe200000000ff */
[----:B----4-:R-:W-:Y:S01]  /*8b50*/  FADD.FTZ R13, R185, R2 ;  /* 0x00000002b90d7221 */ /* 0x010fe20000010000 */
[-C--:B------:R-:W-:Y:S01]  /*8b60*/  FMUL.FTZ R91, R91, R181.reuse ;  /* 0x000000b55b5b7220 */ /* 0x080fe20000410000 */
[-C--:B------:R-:W-:Y:S01]  /*8b70*/  FMUL.FTZ R94, R94, R181.reuse ;  /* 0x000000b55e5e7220 */ /* 0x080fe20000410000 */
[----:B------:R-:W2:Y:S01]  /*8b80*/  MUFU.EX2 R163, R163 ;  /* 0x000000a300a37308 */ /* 0x000ea20000000800 */
[----:B---3--:R-:W-:Y:S01]  /*8b90*/  FADD.FTZ R2, R192, R13 ;  /* 0x0000000dc0027221 */ /* 0x008fe20000010000 */
[-C--:B------:R-:W-:Y:S01]  /*8ba0*/  FMUL.FTZ R95, R95, R181.reuse ;  /* 0x000000b55f5f7220 */ /* 0x080fe20000410000 */
[-C--:B------:R-:W-:Y:S01]  /*8bb0*/  FMUL.FTZ R98, R98, R181.reuse ;  /* 0x000000b562627220 */ /* 0x080fe20000410000 */
[-C--:B------:R-:W-:Y:S01]  /*8bc0*/  FMUL.FTZ R99, R99, R181.reuse ;  /* 0x000000b563637220 */ /* 0x080fe20000410000 */
[----:B0-----:R-:W-:Y:S01]  /*8bd0*/  FADD.FTZ R13, R159, R2 ;  /* 0x000000029f0d7221 */ /* 0x001fe20000010000 */
[-C--:B------:R-:W-:Y:S01]  /*8be0*/  FMUL.FTZ R102, R102, R181.reuse ;  /* 0x000000b566667220 */ /* 0x080fe20000410000 */
[----:B------:R-:W-:Y:S01]  /*8bf0*/  FMUL.FTZ R103, R103, R181 ;  /* 0x000000b567677220 */ /* 0x000fe20000410000 */
[----:B------:R-:W0:Y:S01]  /*8c00*/  MUFU.EX2 R200, R200 ;  /* 0x000000c800c87308 */ /* 0x000e220000000800 */
[C---:B-----5:R-:W-:Y:S01]  /*8c10*/  FADD.FTZ R2, R196.reuse, R13 ;  /* 0x0000000dc4027221 */ /* 0x060fe20000010000 */
        /* <DEDUP_REMOVED lines=13> */
[----:B------:R-:W-:Y:S01]  /*8cf0*/  FMUL.FTZ R126, R126, R181 ;  /* 0x000000b57e7e7220 */ /* 0x000fe20000410000 */
[----:B------:R-:W2:Y:S01]  /*8d00*/  MUFU.EX2 R202, R202 ;  /* 0x000000ca00ca7308 */ /* 0x000ea20000000800 */
[C---:B0-----:R-:W-:Y:S01]  /*8d10*/  FADD.FTZ R2, R200.reuse, R13 ;  /* 0x0000000dc8027221 */ /* 0x041fe20000010000 */
[----:B------:R-:W-:Y:S01]  /*8d20*/  F2FP.F16.F32.PACK_AB R159, R200, R163 ;  /* 0x000000a3c89f723e */ /* 0x000fe200000000ff */
[-C--:B------:R-:W-:Y:S01]  /*8d30*/  FMUL.FTZ R127, R127, R181.reuse ;  /* 0x000000b57f7f7220 */ /* 0x080fe20000410000 */
[-C--:B------:R-:W-:Y:S01]  /*8d40*/  FMUL.FTZ R130, R130, R181.reuse ;  /* 0x000000b582827220 */ /* 0x080fe20000410000 */
[-C--:B------:R-:W-:Y:S01]  /*8d50*/  FMUL.FTZ R131, R131, R181.reuse ;  /* 0x000000b583837220 */ /* 0x080fe20000410000 */
[-C--:B------:R-:W-:Y:S01]  /*8d60*/  FMUL.FTZ R134, R134, R181.reuse ;  /* 0x000000b586867220 */ /* 0x080fe20000410000 */
[-C--:B------:R-:W-:Y:S01]  /*8d70*/  FMUL.FTZ R135, R135, R181.reuse ;  /* 0x000000b587877220 */ /* 0x080fe20000410000 */
[----:B------:R-:W0:Y:S01]  /*8d80*/  MUFU.EX2 R171, R171 ;  /* 0x000000ab00ab7308 */ /* 0x000e220000000800 */
[----:B---3--:R-:W-:Y:S01]  /*8d90*/  FADD.FTZ R13, R167, R2 ;  /* 0x00000002a70d7221 */ /* 0x008fe20000010000 */
[-C--:B------:R-:W-:Y:S01]  /*8da0*/  FMUL.FTZ R138, R138, R181.reuse ;  /* 0x000000b58a8a7220 */ /* 0x080fe20000410000 */
[-C--:B------:R-:W-:Y:S01]  /*8db0*/  FMUL.FTZ R139, R139, R181.reuse ;  /* 0x000000b58b8b7220 */ /* 0x080fe20000410000 */
[-C--:B------:R-:W-:Y:S01]  /*8dc0*/  FMUL.FTZ R142, R142, R181.reuse ;  /* 0x000000b58e8e7220 */ /* 0x080fe20000410000 */
[-C--:B------:R-:W-:Y:S01]  /*8dd0*/  FMUL.FTZ R143, R143, R181.reuse ;  /* 0x000000b58f8f7220 */ /* 0x080fe20000410000 */
[-C--:B------:R-:W-:Y:S01]  /*8de0*/  FMUL.FTZ R146, R146, R181.reuse ;  /* 0x000000b592927220 */ /* 0x080fe20000410000 */
[----:B------:R-:W-:Y:S01]  /*8df0*/  FMUL.FTZ R147, R147, R181 ;  /* 0x000000b593937220 */ /* 0x000fe20000410000 */
[----:B------:R-:W3:Y:S01]  /*8e00*/  MUFU.EX2 R204, R204 ;  /* 0x000000cc00cc7308 */ /* 0x000ee20000000800 */
[C---:B--2---:R-:W-:Y:S01]  /*8e10*/  FADD.FTZ R2, R202.reuse, R13 ;  /* 0x0000000dca027221 */ /* 0x044fe20000010000 */
[----:B------:R-:W-:Y:S01]  /*8e20*/  F2FP.F16.F32.PACK_AB R161, R202, R167 ;  /* 0x000000a7caa1723e */ /* 0x000fe200000000ff */
[-C--:B------:R-:W-:Y:S01]  /*8e30*/  FMUL.FTZ R150, R150, R181.reuse ;  /* 0x000000b596967220 */ /* 0x080fe20000410000 */
[----:B------:R-:W-:Y:S01]  /*8e40*/  FMUL.FTZ R151, R151, R181 ;  /* 0x000000b597977220 */ /* 0x000fe20000410000 */
[----:B------:R-:W-:-:S03]  /*8e50*/  F2FP.F16.F32.PACK_AB R155, R192, R185 ;  /* 0x000000b9c09b723e */ /* 0x000fc600000000ff */
[----:B------:R-:W2:Y:S01]  /*8e60*/  MUFU.EX2 R175, R175 ;  /* 0x000000af00af7308 */ /* 0x000ea20000000800 */
[----:B0-----:R-:W-:-:S07]  /*8e70*/  FADD.FTZ R13, R171, R2 ;  /* 0x00000002ab0d7221 */ /* 0x001fce0000010000 */
[----:B------:R-:W0:Y:S01]  /*8e80*/  MUFU.EX2 R178, R178 ;  /* 0x000000b200b27308 */ /* 0x000e220000000800 */
[C---:B---3--:R-:W-:Y:S01]  /*8e90*/  FADD.FTZ R2, R204.reuse, R13 ;  /* 0x0000000dcc027221 */ /* 0x048fe20000010000 */
[----:B------:R-:W-:-:S06]  /*8ea0*/  F2FP.F16.F32.PACK_AB R163, R204, R171 ;  /* 0x000000abcca3723e */ /* 0x000fcc00000000ff */
[----:B------:R-:W3:Y:S01]  /*8eb0*/  MUFU.EX2 R182, R182 ;  /* 0x000000b600b67308 */ /* 0x000ee20000000800 */
[----:B--2---:R-:W-:-:S07]  /*8ec0*/  FADD.FTZ R13, R175, R2 ;  /* 0x00000002af0d7221 */ /* 0x004fce0000010000 */
[----:B------:R-:W2:Y:S01]  /*8ed0*/  MUFU.EX2 R183, R183 ;  /* 0x000000b700b77308 */ /* 0x000ea20000000800 */
[C---:B0-----:R-:W-:Y:S01]  /*8ee0*/  FADD.FTZ R13, R178.reuse, R13 ;  /* 0x0000000db20d7221 */ /* 0x041fe20000010000 */
[----:B------:R-:W-:-:S06]  /*8ef0*/  F2FP.F16.F32.PACK_AB R165, R178, R175 ;  /* 0x000000afb2a5723e */ /* 0x000fcc00000000ff */
[----:B------:R-:W0:Y:S01]  /*8f00*/  MUFU.EX2 R176, R176 ;  /* 0x000000b000b07308 */ /* 0x000e220000000800 */
[----:B---3--:R-:W-:-:S07]  /*8f10*/  FADD.FTZ R2, R182, R13 ;  /* 0x0000000db6027221 */ /* 0x008fce0000010000 */
[----:B------:R-:W3:Y:S01]  /*8f20*/  MUFU.EX2 R186, R186 ;  /* 0x000000ba00ba7308 */ /* 0x000ee20000000800 */
[C---:B--2---:R-:W-:Y:S01]  /*8f30*/  FADD.FTZ R13, R183.reuse, R2 ;  /* 0x00000002b70d7221 */ /* 0x044fe20000010000 */
[----:B------:R-:W-:-:S06]  /*8f40*/  F2FP.F16.F32.PACK_AB R167, R183, R182 ;  /* 0x000000b6b7a7723e */ /* 0x000fcc00000000ff */
[----:B------:R-:W2:Y:S01]  /*8f50*/  MUFU.EX2 R173, R173 ;  /* 0x000000ad00ad7308 */ /* 0x000ea20000000800 */
[C---:B0-----:R-:W-:Y:S01]  /*8f60*/  FADD.FTZ R12, R176.reuse, R3 ;  /* 0x00000003b00c7221 */ /* 0x041fe20000010000 */
[----:B------:R-:W-:-:S06]  /*8f70*/  F2FP.F16.F32.PACK_AB R170, R176, R169 ;  /* 0x000000a9b0aa723e */ /* 0x000fcc00000000ff */
[----:B------:R-:W0:Y:S01]  /*8f80*/  MUFU.EX2 R187, R187 ;  /* 0x000000bb00bb7308 */ /* 0x000e220000000800 */
[----:B---3--:R-:W-:-:S07]  /*8f90*/  FADD.FTZ R2, R186, R13 ;  /* 0x0000000dba027221 */ /* 0x008fce0000010000 */
        /* <DEDUP_REMOVED lines=11> */
[----:B0-----:R-:W-:-:S07]  /*9050*/  FADD.FTZ R13, R11, R2 ;  /* 0x000000020b0d7221 */ /* 0x001fce0000010000 */
[----:B------:R-:W0:Y:S01]  /*9060*/  MUFU.EX2 R198, R198 ;  /* 0x000000c600c67308 */ /* 0x000e220000000800 */
[C---:B---3--:R-:W-:Y:S01]  /*9070*/  FADD.FTZ R14, R180.reuse, R3 ;  /* 0x00000003b40e7221 */ /* 0x048fe20000010000 */
[----:B------:R-:W-:-:S03]  /*9080*/  F2FP.F16.F32.PACK_AB R172, R180, R173 ;  /* 0x000000adb4ac723e */ /* 0x000fc600000000ff */
[----:B------:R-:W-:-:S03]  /*9090*/  FADD.FTZ R3, R177, R14 ;  /* 0x0000000eb1037221 */ /* 0x000fc60000010000 */
[----:B------:R-:W3:Y:S01]  /*90a0*/  MUFU.EX2 R184, R184 ;  /* 0x000000b800b87308 */ /* 0x000ee20000000800 */
[C---:B--2---:R-:W-:Y:S01]  /*90b0*/  FADD.FTZ R13, R12.reuse, R13 ;  /* 0x0000000d0c0d7221 */ /* 0x044fe20000010000 */
[----:B------:R-:W-:-:S06]  /*90c0*/  F2FP.F16.F32.PACK_AB R173, R12, R11 ;  /* 0x0000000b0cad723e */ /* 0x000fcc00000000ff */
[----:B------:R-:W2:Y:S01]  /*90d0*/  MUFU.EX2 R199, R199 ;  /* 0x000000c700c77308 */ /* 0x000ea20000000800 */
[----:B0-----:R-:W-:Y:S01]  /*90e0*/  FADD.FTZ R2, R198, R13 ;  /* 0x0000000dc6027221 */ /* 0x001fe20000010000 */
[C---:B---3--:R-:W-:Y:S01]  /*90f0*/  FADD.FTZ R3, R184.reuse, R3 ;  /* 0x00000003b8037221 */ /* 0x048fe20000010000 */
[----:B------:R-:W-:Y:S02]  /*9100*/  F2FP.F16.F32.PACK_AB R174, R184, R177 ;  /* 0x000000b1b8ae723e */ /* 0x000fe400000000ff */
[C---:B--2---:R-:W-:Y:S01]  /*9110*/  FADD.FTZ R2, R199.reuse, R2 ;  /* 0x00000002c7027221 */ /* 0x044fe20000010000 */
[----:B------:R-:W-:Y:S01]  /*9120*/  F2FP.F16.F32.PACK_AB R175, R199, R198 ;  /* 0x000000c6c7af723e */ /* 0x000fe200000000ff */
[----:B-1----:R-:W-:Y:S06]  /*9130*/  @P2 BRA `(.L_x_1870) ;  /* 0x0000000000042947 */ /* 0x002fec0003800000 */
[----:B------:R-:W-:Y:S01]  /*9140*/  BPT.TRAP 0x1 ;  /* 0x000000040000795c */ /* 0x000fe20000300000 */
.L_x_1870:
[----:B------:R-:W-:Y:S01]  /*9150*/  PLOP3.LUT P3, PT, PT, PT, UP0, 0x40, 0x0 ;  /* 0x000000000000781c */ /* 0x000fe20003f6e808 */
[----:B------:R0:W1:-:S12]  /*9160*/  SYNCS.PHASECHK.TRANS64.TRYWAIT P2, [UR27+0x22850], R8 ;  /* 0x02285008ff0075a7 */ /* 0x000058000804015b */
[----:B0-----:R-:W-:Y:S05]  /*9170*/  @P3 BRA `(.L_x_1871) ;  /* 0x0000000000043947 */ /* 0x001fea0003800000 */
[----:B------:R-:W-:Y:S01]  /*9180*/  BPT.TRAP 0x1 ;  /* 0x000000040000795c */ /* 0x000fe20000300000 */
.L_x_1871:
[----:B-1----:R-:W-:Y:S05]  /*9190*/  @P2 BRA `(.L_x_1872) ;  /* 0x0000000000082947 */ /* 0x002fea0003800000 */
[----:B------:R-:W0:Y:S02]  /*91a0*/  SYNCS.PHASECHK.TRANS64.TRYWAIT P2, [UR27+0x22850], R8 ;  /* 0x02285008ff0075a7 */ /* 0x000e24000804015b */
[----:B0-----:R-:W-:Y:S05]  /*91b0*/  @!P2 BRA `(.L_x_1873) ;  /* 0x000000a000d4a947 */ /* 0x001fea0003800000 */
.L_x_1872:
[----:B------:R1:W-:Y:S01]  /*91c0*/  BAR.SYNC.DEFER_BLOCKING R7, 0x100 ;  /* 0x000400070000751d */ /* 0x0003e20000010000 */
[----:B------:R-:W-:Y:S01]  /*91d0*/  UIMAD UR11, UR4, 0xc00, UR24 ;  /* 0x00000c00040b78a4 */ /* 0x000fe2000f8e0218 */
[----:B0-----:R-:W-:Y:S02]  /*91e0*/  @!P0 VIADD R179, R179, 0x22860 ;  /* 0x00022860b3b38836 */ /* 0x001fe40000000000 */
[----:B------:R-:W-:Y:S02]  /*91f0*/  IMAD.MOV.U32 R201, RZ, RZ, R10 ;  /* 0x000000ffffc97224 */ /* 0x000fe400078e000a */
[----:B------:R-:W-:Y:S01]  /*9200*/  UMOV UR15, 0x40000040 ;  /* 0x40000040000f7882 */ /* 0x000fe20000000000 */
[----:B------:R-:W-:Y:S01]  /*9210*/  @!P0 PRMT R179, RZ, 0x654, R179 ;  /* 0x00000654ffb38816 */ /* 0x000fe200000000b3 */
[----:B------:R-:W-:Y:S01]  /*9220*/  UMOV UR14, UR11 ;  /* 0x0000000b000e7c82 */ /* 0x000fe20008000000 */
        /* <DEDUP_REMOVED lines=36> */
.L_x_1865:
[----:B------:R-:W-:-:S13]  /*9470*/  ISETP.GE.AND P1, PT, R9, UR37, PT ;  /* 0x0000002509007c0c */ /* 0x000fda000bf26270 */
[----:B------:R-:W-:Y:S05]  /*9480*/  @!P1 BRA `(.L_x_1875) ;  /* 0x0000002c00f49947 */ /* 0x000fea0003800000 */
[----:B------:R-:W-:Y:S01]  /*9490*/  IMAD.MOV.U32 R13, RZ, RZ, R10 ;  /* 0x000000ffff0d7224 */ /* 0x000fe200078e000a */
[----:B------:R-:W-:Y:S01]  /*94a0*/  ULDC UR26, c[0x0][0x9e4] ;  /* 0x00027900001a7ab9 */ /* 0x000fe20000000800 */
[----:B--2---:R-:W-:Y:S01]  /*94b0*/  IMAD.MOV.U32 R12, RZ, RZ, R0 ;  /* 0x000000ffff0c7224 */ /* 0x004fe200078e0000 */
[----:B------:R-:W-:Y:S01]  /*94c0*/  ULDC UR27, c[0x0][0x288] ;  /* 0x0000a200001b7ab9 */ /* 0x000fe20000000800 */
[----:B------:R-:W-:Y:S01]  /*94d0*/  ULDC UR28, c[0x0][0x2f0] ;  /* 0x0000bc00001c7ab9 */ /* 0x000fe20000000800 */
[----:B------:R-:W-:Y:S01]  /*94e0*/  ULDC UR25, c[0x0][0x988] ;  /* 0x0002620000197ab9 */ /* 0x000fe20000000800 */
[----:B------:R-:W-:-:S05]  /*94f0*/  ULDC UR29, c[0x0][0x9e0] ;  /* 0x00027800001d7ab9 */ /* 0x000fca0000000800 */
.L_x_1892:
[----:B------:R-:W-:Y:S01]  /*9500*/  UIADD3 UR4, UR4, 0x1, URZ ;  /* 0x0000000104047890 */ /* 0x000fe2000fffe03f */
[----:B------:R-:W-:-:S03]  /*9510*/  PLOP3.LUT P1, PT, PT, PT, UP0, 0x40, 0x0 ;  /* 0x000000000000781c */ /* 0x000fc60003f2e808 */
[----:B------:R-:W-:-:S04]  /*9520*/  UISETP.NE.AND UP3, UPT, UR4, 0x2, UPT ;  /* 0x000000020400788c */ /* 0x000fc8000bf65270 */
[----:B------:R-:W-:Y:S02]  /*9530*/  USEL UR10, URZ, 0x1, UP3 ;  /* 0x000000013f0a7887 */ /* 0x000fe40009800000 */
[----:B------:R-:W-:Y:S02]  /*9540*/  USEL UR4, UR4, URZ, UP3 ;  /* 0x0000003f04047287 */ /* 0x000fe40009800000 */
[----:B------:R-:W-:Y:S02]  /*9550*/  ULOP3.LUT UR5, UR5, UR10, URZ, 0x3c, !UPT ;  /* 0x0000000a05057292 */ /* 0x000fe4000f8e3c3f */
[----:B0--3--:R-:W-:Y:S10]  /*9560*/  @P1 BRA `(.L_x_1876) ;  /* 0x0000000000041947 */ /* 0x009ff40003800000 */
[----:B------:R-:W-:Y:S01]  /*9570*/  BPT.TRAP 0x1 ;  /* 0x000000040000795c */ /* 0x000fe20000300000 */
.L_x_1876:
[----:B------:R-:W-:Y:S01]  /*9580*/  PLOP3.LUT P2, PT, PT, PT, UP0, 0x40, 0x0 ;  /* 0x000000000000781c */ /* 0x000fe20003f4e808 */
[----:B------:R-:W-:Y:S01]  /*9590*/  ULEA UR30, UR4, UR38, 0x3 ;  /* 0x00000026041e7291 */ /* 0x000fe2000f8e183f */
[----:B------:R-:W-:-:S05]  /*95a0*/  IMAD.U32 R11, RZ, RZ, UR5 ;  /* 0x00000005ff0b7e24 */ /* 0x000fca000f8e00ff */
[----:B------:R-:W-:-:S04]  /*95b0*/  SHF.L.U32 R11, R11, 0x1f, RZ ;  /* 0x0000001f0b0b7819 */ /* 0x000fc800000006ff */
[----:B------:R0:W2:Y:S02]  /*95c0*/  SYNCS.PHASECHK.TRANS64.TRYWAIT P1, [UR30+0x22830], R11 ;  /* 0x0228300bff0075a7 */ /* 0x0000a4000802015e */
[----:B------:R-:W-:Y:S05]  /*95d0*/  @P2 BRA `(.L_x_1877) ;  /* 0x0000000000042947 */ /* 0x000fea0003800000 */
[----:B------:R-:W-:Y:S01]  /*95e0*/  BPT.TRAP 0x1 ;  /* 0x000000040000795c */ /* 0x000fe20000300000 */
.L_x_1877:
[----:B--2---:R-:W-:Y:S05]  /*95f0*/  @P1 BRA `(.L_x_1878) ;  /* 0x0000000000081947 */ /* 0x004fea0003800000 */
[----:B------:R-:W2:Y:S02]  /*9600*/  SYNCS.PHASECHK.TRANS64.TRYWAIT P1, [UR30+0x22830], R11 ;  /* 0x0228300bff0075a7 */ /* 0x000ea4000802015e */
[----:B--2---:R-:W-:Y:S05]  /*9610*/  @!P1 BRA `(.L_x_1879) ;  /* 0x0000009c00d09947 */ /* 0x004fea0003800000 */
.L_x_1878:
[----:B------:R-:W-:Y:S01]  /*9620*/  UIMAD UR22, UR4, 0x300, UR6 ;  /* 0x00000300041678a4 */ /* 0x000fe2000f8e0206 */
[----:B-1----:R-:W-:Y:S01]  /*9630*/  WARPGROUP.ARRIVE ;  /* 0x00000000000079c5 */ /* 0x002fe20000000000 */
[----:B------:R-:W-:Y:S01]  /*9640*/  UMOV UR23, 0x40000040 ;  /* 0x4000004000177882 */ /* 0x000fe20000000000 */
[----:B------:R-:W-:Y:S01]  /*9650*/  UMOV UR11, 0x40000040 ;  /* 0x40000040000b7882 */ /* 0x000fe20000000000 */
[----:B------:R-:W-:Y:S01]  /*9660*/  UIADD3 UR10, UR22, 0x2, URZ ;  /* 0x00000002160a7890 */ /* 0x000fe2000fffe03f */
[----:B------:R-:W-:Y:S01]  /*9670*/  PLOP3.LUT P1, PT, PT, PT, UP1, 0x80, 0x0 ;  /* 0x000000000000781c */ /* 0x000fe20003f2f018 */
[----:B------:R-:W-:Y:S01]  /*9680*/  UIADD3 UR14, UR22, 0x4, URZ ;  /* 0x00000004160e7890 */ /* 0x000fe2000fffe03f */
[----:B------:R-:W-:Y:S01]  /*9690*/  PLOP3.LUT P2, PT, PT, PT, UP1, 0x80, 0x0 ;  /* 0x000000000000781c */ /* 0x000fe20003f4f018 */
[----:B------:R-:W-:Y:S01]  /*96a0*/  UMOV UR15, 0x40000040 ;  /* 0x40000040000f7882 */ /* 0x000fe20000000000 */
[----:B------:R-:W-:Y:S01]  /*96b0*/  HGMMA.64x96x16.F32 R152, gdesc[UR20], RZ, !UPT, gsb0 ;  /* 0x01600000149879f0 */ /* 0x000fe2000c0008ff */
[----:B------:R-:W-:Y:S01]  /*96c0*/  UIADD3 UR18, UR22, 0x6, URZ ;  /* 0x0000000616127890 */ /* 0x000fe2000fffe03f */
[----:B------:R-:W-:Y:S01]  /*96d0*/  IMAD.MOV.U32 R14, RZ, RZ, R6 ;  /* 0x000000ffff0e7224 */ /* 0x000fe200078e0006 */
[----:B------:R-:W-:Y:S01]  /*96e0*/  UMOV UR19, 0x40000040 ;  /* 0x4000004000137882 */ /* 0x000fe20000000000 */
[----:B------:R-:W-:-:S02]  /*96f0*/  IMAD.U32 R8, RZ, RZ, UR30 ;  /* 0x0000001eff087e24 */ /* 0x000fc4000f8e00ff */
[----:B------:R-:W-:-:S04]  /*9700*/  IMAD R201, R9, -0x60, RZ ;  /* 0xffffffa009c97824 */ /* 0x000fc800078e02ff */
[----:B------:R-:W-:-:S04]  /*9710*/  VIADD R10, R201, 0x1 ;  /* 0x00000001c90a7836 */ /* 0x000fc80000000000 */
[----:B------:R-:W-:Y:S01]  /*9720*/  IMAD R15, R5, -0x2, R10 ;  /* 0xfffffffe050f7824 */ /* 0x000fe200078e020a */
[----:B------:R-:W-:Y:S02]  /*9730*/  WARPGROUP.DEPBAR.LE gsb0, 0x0 ;  /* 0x00008000000079c5 */ /* 0x000fe40000010000 */
[----:B------:R-:W-:-:S06]  /*9740*/  WARPGROUP.ARRIVE ;  /* 0x00000000000079c5 */ /* 0x000fcc0000000000 */
[----:B------:R-:W-:Y:S01]  /*9750*/  HGMMA.64x96x16.F32 R152, gdesc[UR8], R152, gsb0 ;  /* 0x01600000089879f0 */ /* 0x000fe20008000898 */
[----:B------:R-:W-:Y:S02]  /*9760*/  @UP1 ULDC UR10, c[0x0][0x44c] ;  /* 0x00011300000a1ab9 */ /* 0x000fe40000000800 */
[----:B--2---:R-:W-:Y:S01]  /*9770*/  @P1 IMAD.HI.U32 R0, R6, UR10, RZ ;  /* 0x0000000a06001c27 */ /* 0x004fe2000f8e00ff */
[----:B------:R-:W-:Y:S01]  /*9780*/  @UP1 ULDC UR10, c[0x0][0x450] ;  /* 0x00011400000a1ab9 */ /* 0x000fe20000000800 */
[----:B------:R-:W-:-:S03]  /*9790*/  PLOP3.LUT P1, PT, PT, PT, UP2, 0x40, 0x0 ;  /* 0x000000000000781c */ /* 0x000fc60003f2e828 */
[----:B------:R-:W-:Y:S01]  /*97a0*/  @P2 SHF.R.U32.HI R14, RZ, UR10, R0 ;  /* 0x0000000aff0e2c19 */ /* 0x000fe20008011600 */
[----:B------:R-:W-:-:S04]  /*97b0*/  @!P0 VIADD R0, R8, 0x22840 ;  /* 0x0002284008008836 */ /* 0x000fc80000000000 */
[----:B------:R-:W1:Y:S01]  /*97c0*/  SHFL.IDX PT, R21, R14, RZ, 0x1c1f ;  /* 0x001c1fff0e157589 */ /* 0x000e6200000e0000 */
[----:B------:R-:W-:Y:S01]  /*97d0*/  @!P0 PRMT R0, RZ, 0x654, R0 ;  /* 0x00000654ff008816 */ /* 0x000fe20000000000 */
        /* <DEDUP_REMOVED lines=9> */
[----:B---3--:R-:W-:-:S05]  /*9870*/  IADD3 R0, R15, -UR27, R18 ;  /* 0x8000001b0f007c10 */ /* 0x008fca000fffe012 */
[C---:B------:R-:W-:Y:S02]  /*9880*/  VIADD R22, R0.reuse, UR29 ;  /* 0x0000001d00167c36 */ /* 0x040fe40008000000 */
[----:B------:R-:W-:Y:S02]  /*9890*/  VIADD R23, R0, UR7 ;  /* 0x0000000700177c36 */ /* 0x000fe40008000000 */
[----:B------:R-:W-:Y:S02]  /*98a0*/  VIADD R0, R15, 0xffffffff ;  /* 0xffffffff0f007836 */ /* 0x000fe40000000000 */
[--C-:B-1----:R-:W-:Y:S02]  /*98b0*/  IMAD.IADD R10, R22, 0x1, R21.reuse ;  /* 0x00000001160a7824 */ /* 0x102fe400078e0215 */
[----:B------:R-:W-:Y:S01]  /*98c0*/  IMAD.IADD R15, R23, 0x1, R21 ;  /* 0x00000001170f7824 */ /* 0x000fe200078e0215 */
[----:B--2---:R-:W-:Y:S06]  /*98d0*/  @P1 BRA `(.L_x_1880) ;  /* 0x0000000000581947 */ /* 0x004fec0003800000 */
        /* <DEDUP_REMOVED lines=13> */
.L_x_1882:
[----:B------:R-:W-:-:S05]  /*99b0*/  IMAD.U32 R200, RZ, RZ, UR26 ;  /* 0x0000001affc87e24 */ /* 0x000fca000f8e00ff */
[----:B------:R-:W-:-:S13]  /*99c0*/  ISETP.NE.AND P1, PT, R200, 0x1, PT ;  /* 0x00000001c800780c */ /* 0x000fda0003f25270 */
[----:B------:R-:W1:Y:S02]  /*99d0*/  @P1 LDC.64 R202, c[0x0][0x9e8] ;  /* 0x00027a00ffca1b82 */ /* 0x000e640000000a00 */
[----:B-1----:R-:W-:-:S05]  /*99e0*/  @P1 IMAD.HI.U32 R20, R21, R202, RZ ;  /* 0x000000ca15141227 */ /* 0x002fca00078e00ff */
[----:B------:R-:W-:-:S07]  /*99f0*/  @P1 SHF.R.U32.HI R21, RZ, R203, R20 ;  /* 0x000000cbff151219 */ /* 0x000fce0000011614 */
.L_x_1883:
[----:B------:R-:W-:Y:S05]  /*9a00*/  BSYNC B0 ;  /* 0x0000000000007941 */ /* 0x000fea0003800000 */
.L_x_1881:
[----:B------:R-:W-:-:S05]  /*9a10*/  IMAD R21, R21, R200, R0 ;  /* 0x000000c815157224 */ /* 0x000fca00078e0200 */
[----:B------:R-:W-:Y:S02]  /*9a20*/  VIADDMNMX R10, R21, R200, R10, PT ;  /* 0x000000c8150a7246 */ /* 0x000fe4000380010a */
[----:B------:R-:W-:-:S07]  /*9a30*/  VIMNMX R15, R15, R21, !PT ;  /* 0x000000150f0f7248 */ /* 0x000fce0007fe0100 */
.L_x_1880:
[C---:B------:R-:W-:Y:S02]  /*9a40*/  ISETP.GE.AND P6, PT, R201.reuse, 0xa, PT ;  /* 0x0000000ac900780c */ /* 0x040fe40003fc6270 */
[C---:B------:R-:W-:Y:S02]  /*9a50*/  ISETP.GE.AND P1, PT, R201.reuse, 0x2, PT ;  /* 0x00000002c900780c */ /* 0x040fe40003f26270 */
[C---:B------:R-:W-:Y:S02]  /*9a60*/  ISETP.GE.AND P2, PT, R201.reuse, 0x9, PT ;  /* 0x00000009c900780c */ /* 0x040fe40003f46270 */
[----:B------:R-:W-:Y:S02]  /*9a70*/  ISETP.GE.AND P5, PT, R201, 0x11, PT ;  /* 0x00000011c900780c */ /* 0x000fe40003fa6270 */
[----:B------:R-:W-:Y:S02]  /*9a80*/  LOP3.LUT R17, R17, 0xfffffffb, RZ, 0xc0, !PT ;  /* 0xfffffffb11117812 */ /* 0x000fe400078ec0ff */
[----:B------:R-:W-:-:S02]  /*9a90*/  ISETP.GT.AND P4, PT, R15, 0x1, !P1 ;  /* 0x000000010f00780c */ /* 0x000fc40004f84270 */
[----:B------:R-:W-:Y:S02]  /*9aa0*/  ISETP.GT.AND P3, PT, R15, 0x8, !P2 ;  /* 0x000000080f00780c */ /* 0x000fe40005764270 */
[----:B------:R-:W-:Y:S02]  /*9ab0*/  @P6 LOP3.LUT R17, R17, 0x4, RZ, 0xfc, !PT ;  /* 0x0000000411116812 */ /* 0x000fe400078efcff */
[C---:B------:R-:W-:Y:S02]  /*9ac0*/  ISETP.LT.OR P4, PT, R10.reuse, 0x2, P4 ;  /* 0x000000020a00780c */ /* 0x040fe40002781670 */
[----:B------:R-:W-:Y:S02]  /*9ad0*/  ISETP.LT.OR P3, PT, R10, 0x9, P3 ;  /* 0x000000090a00780c */ /* 0x000fe40001f61670 */
[----:B------:R-:W-:Y:S02]  /*9ae0*/  LOP3.LUT R17, R17, 0xfffffff7, RZ, 0xc0, !PT ;  /* 0xfffffff711117812 */ /* 0x000fe400078ec0ff */
[----:B------:R-:W-:-:S02]  /*9af0*/  FSEL R153, R153, -INF , !P4 ;  /* 0xff80000099997808 */ /* 0x000fc40006000000 */
[----:B------:R-:W-:Y:S02]  /*9b00*/  FSEL R156, R156, -INF , !P3 ;  /* 0xff8000009c9c7808 */ /* 0x000fe40005800000 */
[----:B------:R-:W-:Y:S02]  /*9b10*/  ISETP.GT.AND P4, PT, R15, 0x9, !P6 ;  /* 0x000000090f00780c */ /* 0x000fe40007784270 */
[----:B------:R-:W-:Y:S02]  /*9b20*/  @P5 LOP3.LUT R17, R17, 0x8, RZ, 0xfc, !PT ;  /* 0x0000000811115812 */ /* 0x000fe400078efcff */
[----:B------:R-:W-:Y:S02]  /*9b30*/  ISETP.GT.AND P3, PT, R15, 0x10, !P5 ;  /* 0x000000100f00780c */ /* 0x000fe40006f64270 */
[----:B------:R-:W-:Y:S02]  /*9b40*/  ISETP.GE.AND P5, PT, R201, 0x12, PT ;  /* 0x00000012c900780c */ /* 0x000fe40003fa6270 */
[----:B------:R-:W-:-:S02]  /*9b50*/  ISETP.LT.OR P4, PT, R10, 0xa, P4 ;  /* 0x0000000a0a00780c */ /* 0x000fc40002781670 */
[----:B------:R-:W-:Y:S02]  /*9b60*/  ISETP.LT.OR P3, PT, R10, 0x11, P3 ;  /* 0x000000110a00780c */ /* 0x000fe40001f61670 */
[----:B------:R-:W-:Y:S02]  /*9b70*/  FSEL R157, R157, -INF , !P4 ;  /* 0xff8000009d9d7808 */ /* 0x000fe40006000000 */
[----:B------:R-:W-:Y:S02]  /*9b80*/  ISETP.GE.AND P4, PT, R201, 0x19, PT ;  /* 0x00000019c900780c */ /* 0x000fe40003f86270 */
[----:B------:R-:W-:Y:S02]  /*9b90*/  LOP3.LUT R17, R17, 0xffffffef, RZ, 0xc0, !PT ;  /* 0xffffffef11117812 */ /* 0x000fe400078ec0ff */
[----:B------:R-:W-:Y:S02]  /*9ba0*/  FSEL R160, R160, -INF , !P3 ;  /* 0xff800000a0a07808 */ /* 0x000fe40005800000 */
[----:B------:R-:W-:-:S02]  /*9bb0*/  ISETP.GT.AND P3, PT, R15, 0x11, !P5 ;  /* 0x000000110f00780c */ /* 0x000fc40006f64270 */
[----:B------:R-:W-:Y:S02]  /*9bc0*/  @P5 LOP3.LUT R17, R17, 0x10, RZ, 0xfc, !PT ;  /* 0x0000001011115812 */ /* 0x000fe400078efcff */
[----:B------:R-:W-:Y:S02]  /*9bd0*/  ISETP.LT.OR P3, PT, R10, 0x12, P3 ;  /* 0x000000120a00780c */ /* 0x000fe40001f61670 */
[----:B------:R-:W-:Y:S02]  /*9be0*/  LOP3.LUT R17, R17, 0xfffbffff, RZ, 0xc0, !PT ;  /* 0xfffbffff11117812 */ /* 0x000fe400078ec0ff */
[----:B------:R-:W-:Y:S02]  /*9bf0*/  FSEL R161, R161, -INF , !P3 ;  /* 0xff800000a1a17808 */ /* 0x000fe40005800000 */
[----:B------:R-:W-:Y:S02]  /*9c00*/  @P4 LOP3.LUT R17, R17, 0x40000, RZ, 0xfc, !PT ;  /* 0x0004000011114812 */ /* 0x000fe400078efcff */
[----:B------:R-:W-:-:S02]  /*9c10*/  ISETP.GT.AND P3, PT, R15, 0x18, !P4 ;  /* 0x000000180f00780c */ /* 0x000fc40006764270 */
[----:B------:R-:W-:Y:S02]  /*9c20*/  ISETP.GE.AND P4, PT, R201, 0x1a, PT ;  /* 0x0000001ac900780c */ /* 0x000fe40003f86270 */
[----:B------:R-:W-:Y:S02]  /*9c30*/  ISETP.LT.OR P3, PT, R10, 0x19, P3 ;  /* 0x000000190a00780c */ /* 0x000fe40001f61670 */
[----:B------:R-:W-:Y:S02]  /*9c40*/  LOP3.LUT R17, R17, 0xfffdffff, RZ, 0xc0, !PT ;  /* 0xfffdffff11117812 */ /* 0x000fe400078ec0ff */
        /* <DEDUP_REMOVED lines=92> */
[----:B------:R-:W-:Y:S02]  /*a210*/  ISETP.GT.AND P6, PT, R15, RZ, !P6 ;  /* 0x000000ff0f00720c */ /* 0x000fe400077c4270 */
[----:B------:R-:W-:Y:S02]  /*a220*/  LOP3.LUT R17, R17, 0xfffffffe, RZ, 0xc0, !PT ;  /* 0xfffffffe11117812 */ /* 0x000fe400078ec0ff */
[----:B------:R-:W-:-:S04]  /*a230*/  ISETP.LT.OR P6, PT, R10, 0x1, P6 ;  /* 0x000000010a00780c */ /* 0x000fc800037c1670 */
[----:B------:R-:W-:Y:S02]  /*a240*/  FSEL R21, R152, -INF , !P6 ;  /* 0xff80000098157808 */ /* 0x000fe40007000000 */
[----:B------:R-:W-:-:S13]  /*a250*/  ISETP.GE.AND P6, PT, R201, 0x5a, PT ;  /* 0x0000005ac900780c */ /* 0x000fda0003fc6270 */
[----:B------:R-:W-:Y:S02]  /*a260*/  @P6 LOP3.LUT R17, R17, 0x1, RZ, 0xfc, !PT ;  /* 0x0000000111116812 */ /* 0x000fe400078efcff */
[----:B------:R-:W-:Y:S02]  /*a270*/  ISETP.GT.AND P6, PT, R15, 0x59, !P6 ;  /* 0x000000590f00780c */ /* 0x000fe400077c4270 */
[----:B------:R-:W1:Y:S02]  /*a280*/  SHFL.IDX PT, R15, R14, 0x1, 0x1c1f ;  /* 0x003c1f000e0f7f89 */ /* 0x000e6400000e0000 */
[----:B------:R-:W-:-:S04]  /*a290*/  ISETP.LT.OR P6, PT, R10, 0x5a, P6 ;  /* 0x0000005a0a00780c */ /* 0x000fc800037c1670 */
        /* <DEDUP_REMOVED lines=18> */
.L_x_1886:
[----:B------:R-:W-:-:S05]  /*a3c0*/  IMAD.U32 R22, RZ, RZ, UR26 ;  /* 0x0000001aff167e24 */ /* 0x000fca000f8e00ff */
[----:B------:R-:W-:-:S13]  /*a3d0*/  ISETP.NE.AND P6, PT, R22, 0x1, PT ;  /* 0x000000011600780c */ /* 0x000fda0003fc5270 */
[----:B------:R-:W1:Y:S02]  /*a3e0*/  @P6 LDC.64 R14, c[0x0][0x9e8] ;  /* 0x00027a00ff0e6b82 */ /* 0x000e640000000a00 */
[----:B-1----:R-:W-:-:S05]  /*a3f0*/  @P6 IMAD.HI.U32 R14, R23, R14, RZ ;  /* 0x0000000e170e6227 */ /* 0x002fca00078e00ff */
[----:B------:R-:W-:-:S07]  /*a400*/  @P6 SHF.R.U32.HI R23, RZ, R15, R14 ;  /* 0x0000000fff176219 */ /* 0x000fce000001160e */
.L_x_1887:
[----:B------:R-:W-:Y:S05]  /*a410*/  BSYNC B0 ;  /* 0x0000000000007941 */ /* 0x000fea0003800000 */
.L_x_1885:
[----:B------:R-:W-:-:S05]  /*a420*/  IMAD R23, R23, R22, R0 ;  /* 0x0000001617177224 */ /* 0x000fca00078e0200 */
[----:B------:R-:W-:Y:S02]  /*a430*/  VIADDMNMX R10, R23, R22, R10, PT ;  /* 0x00000016170a7246 */ /* 0x000fe4000380010a */
[----:B------:R-:W-:-:S07]  /*a440*/  VIMNMX R20, R20, R23, !PT ;  /* 0x0000001714147248 */ /* 0x000fce0007fe0100 */
.L_x_1884:
[----:B------:R-:W-:Y:S01]  /*a450*/  ISETP.GT.AND P1, PT, R20, 0x1, !P1 ;  /* 0x000000011400780c */ /* 0x000fe20004f24270 */
[----:B------:R-:W-:Y:S01]  /*a460*/  UMOV UR10, UR25 ;  /* 0x00000019000a7c82 */ /* 0x000fe20008000000 */
[----:B------:R-:W-:Y:S02]  /*a470*/  FMNMX.FTZ R0, R21, R12, !PT ;  /* 0x0000000c15007209 */ /* 0x000fe40007810000 */
[----:B------:R-:W-:Y:S02]  /*a480*/  ISETP.LT.OR P1, PT, R10, 0x2, P1 ;  /* 0x000000020a00780c */ /* 0x000fe40000f21670 */
[----:B------:R-:W-:Y:S02]  /*a490*/  LOP3.LUT P6, RZ, R17, 0x20000, RZ, 0xc0, !PT ;  /* 0x0002000011ff7812 */ /* 0x000fe400078cc0ff */
[----:B------:R-:W-:Y:S02]  /*a4a0*/  FSEL R155, R155, -INF , !P1 ;  /* 0xff8000009b9b7808 */ /* 0x000fe40004800000 */
[----:B------:R-:W-:-:S02]  /*a4b0*/  LOP3.LUT P1, RZ, R17, 0x4, RZ, 0xc0, !PT ;  /* 0x0000000411ff7812 */ /* 0x000fc4000782c0ff */
[C---:B------:R-:W-:Y:S02]  /*a4c0*/  ISETP.GT.AND P2, PT, R20.reuse, 0x8, !P2 ;  /* 0x000000081400780c */ /* 0x040fe40005744270 */
[----:B------:R-:W-:Y:S02]  /*a4d0*/  ISETP.GT.AND P1, PT, R20, 0x9, !P1 ;  /* 0x000000091400780c */ /* 0x000fe40004f24270 */
[----:B------:R-:W-:Y:S02]  /*a4e0*/  FMNMX.FTZ R15, R153, R0, !PT ;  /* 0x00000000990f7209 */ /* 0x000fe40007810000 */
[C---:B------:R-:W-:Y:S02]  /*a4f0*/  ISETP.LT.OR P1, PT, R10.reuse, 0xa, P1 ;  /* 0x0000000a0a00780c */ /* 0x040fe40000f21670 */
[----:B------:R-:W-:Y:S02]  /*a500*/  ISETP.LT.OR P2, PT, R10, 0x9, P2 ;  /* 0x000000090a00780c */ /* 0x000fe40001741670 */
[----:B------:R-:W-:-:S02]  /*a510*/  FSEL R159, R159, -INF , !P1 ;  /* 0xff8000009f9f7808 */ /* 0x000fc40004800000 */
[C---:B------:R-:W-:Y:S02]  /*a520*/  LOP3.LUT P1, RZ, R17.reuse, 0x8, RZ, 0xc0, !PT ;  /* 0x0000000811ff7812 */ /* 0x040fe4000782c0ff */
[----:B------:R-:W-:Y:S02]  /*a530*/  FMNMX.FTZ R0, R156, R15, !PT ;  /* 0x0000000f9c007209 */ /* 0x000fe40007810000 */
[----:B------:R-:W-:Y:S02]  /*a540*/  ISETP.GT.AND P1, PT, R20, 0x10, !P1 ;  /* 0x000000101400780c */ /* 0x000fe40004f24270 */
[----:B------:R-:W-:Y:S02]  /*a550*/  FSEL R158, R158, -INF , !P2 ;  /* 0xff8000009e9e7808 */ /* 0x000fe40005000000 */
[----:B------:R-:W-:Y:S02]  /*a560*/  ISETP.LT.OR P1, PT, R10, 0x11, P1 ;  /* 0x000000110a00780c */ /* 0x000fe40000f21670 */
[----:B------:R-:W-:-:S02]  /*a570*/  LOP3.LUT P2, RZ, R17, 0x10000, RZ, 0xc0, !PT ;  /* 0x0001000011ff7812 */ /* 0x000fc4000784c0ff */
        /* <DEDUP_REMOVED lines=15> */
[----:B------:R-:W-:Y:S02]  /*a670*/  ISETP.GT.AND P1, PT, R20, 0x19, !P6 ;  /* 0x000000191400780c */ /* 0x000fe40007724270 */
[----:B------:R-:W-:Y:S02]  /*a680*/  FMNMX.FTZ R15, R169, R0, !PT ;  /* 0x00000000a90f7209 */ /* 0x000fe40007810000 */
[----:B------:R-:W-:-:S02]  /*a690*/  ISETP.LT.OR P1, PT, R10, 0x1a, P1 ;  /* 0x0000001a0a00780c */ /* 0x000fc40000f21670 */
[----:B------:R-:W-:Y:S02]  /*a6a0*/  FMNMX.FTZ R0, R172, R15, !PT ;  /* 0x0000000fac007209 */ /* 0x000fe40007810000 */
[----:B------:R-:W-:Y:S02]  /*a6b0*/  FSEL R167, R167, -INF , !P1 ;  /* 0xff800000a7a77808 */ /* 0x000fe40004800000 */
        /* <DEDUP_REMOVED lines=31> */
[C---:B------:R-:W-:Y:S01]  /*a8b0*/  LOP3.LUT P6, RZ, R17.reuse, 0x80, RZ, 0xc0, !PT ;  /* 0x0000008011ff7812 */ /* 0x040fe200078cc0ff */
[----:B------:R-:W1:Y:S01]  /*a8c0*/  SHFL.BFLY PT, R15, R14, 0x2, 0x1f ;  /* 0x0c401f000e0f7f89 */ /* 0x000e6200000e0000 */
[----:B------:R-:W-:Y:S02]  /*a8d0*/  FSEL R178, R178, -INF , !P1 ;  /* 0xff800000b2b27808 */ /* 0x000fe40004800000 */
[----:B------:R-:W-:-:S02]  /*a8e0*/  LOP3.LUT P1, RZ, R17, 0x800, RZ, 0xc0, !PT ;  /* 0x0000080011ff7812 */ /* 0x000fc4000782c0ff */
[----:B------:R-:W-:Y:S02]  /*a8f0*/  LOP3.LUT P2, RZ, R17, 0x40, RZ, 0xc0, !PT ;  /* 0x0000004011ff7812 */ /* 0x000fe4000784c0ff */
[C---:B------:R-:W-:Y:S02]  /*a900*/  ISETP.GT.AND P1, PT, R20.reuse, 0x31, !P1 ;  /* 0x000000311400780c */ /* 0x040fe40004f24270 */
[----:B------:R-:W-:Y:S02]  /*a910*/  ISETP.GT.AND P3, PT, R20, 0x50, !P3 ;  /* 0x000000501400780c */ /* 0x000fe40005f64270 */
[----:B------:R-:W-:Y:S02]  /*a920*/  ISETP.LT.OR P1, PT, R10, 0x32, P1 ;  /* 0x000000320a00780c */ /* 0x000fe40000f21670 */
[----:B------:R-:W-:Y:S02]  /*a930*/  ISETP.GT.AND P4, PT, R20, 0x51, !P4 ;  /* 0x000000511400780c */ /* 0x000fe40006784270 */
[----:B------:R-:W-:-:S02]  /*a940*/  FSEL R179, R179, -INF , !P1 ;  /* 0xff800000b3b37808 */ /* 0x000fc40004800000 */
[----:B------:R-:W-:Y:S02]  /*a950*/  LOP3.LUT P1, RZ, R17, 0x400, RZ, 0xc0, !PT ;  /* 0x0000040011ff7812 */ /* 0x000fe4000782c0ff */
[C---:B------:R-:W-:Y:S02]  /*a960*/  ISETP.GT.AND P5, PT, R20.reuse, 0x58, !P5 ;  /* 0x000000581400780c */ /* 0x040fe40006fa4270 */
[----:B------:R-:W-:Y:S02]  /*a970*/  ISETP.GT.AND P1, PT, R20, 0x38, !P1 ;  /* 0x000000381400780c */ /* 0x000fe40004f24270 */
[C---:B------:R-:W-:Y:S02]  /*a980*/  ISETP.LT.OR P3, PT, R10.reuse, 0x51, P3 ;  /* 0x000000510a00780c */ /* 0x040fe40001f61670 */
[----:B------:R-:W-:Y:S02]  /*a990*/  ISETP.LT.OR P1, PT, R10, 0x39, P1 ;  /* 0x000000390a00780c */ /* 0x000fe40000f21670 */
[----:B-1----:R-:W-:-:S02]  /*a9a0*/  FMNMX.FTZ R15, R14, R15, !PT ;  /* 0x0000000f0e0f7209 */ /* 0x002fc40007810000 */
[----:B------:R-:W-:Y:S02]  /*a9b0*/  FSEL R182, R182, -INF , !P1 ;  /* 0xff800000b6b67808 */ /* 0x000fe40004800000 */
[----:B------:R-:W-:Y:S01]  /*a9c0*/  LOP3.LUT P1, RZ, R17, 0x200, RZ, 0xc0, !PT ;  /* 0x0000020011ff7812 */ /* 0x000fe2000782c0ff */
[----:B------:R-:W1:Y:S01]  /*a9d0*/  SHFL.BFLY PT, R0, R15, 0x1, 0x1f ;  /* 0x0c201f000f007f89 */ /* 0x000e6200000e0000 */
        /* <DEDUP_REMOVED lines=9> */
[----:B------:R-:W-:-:S02]  /*aa70*/  FSEL R198, R198, -INF , !P5 ;  /* 0xff800000c6c67808 */ /* 0x000fc40006800000 */
[----:B------:R-:W-:Y:S02]  /*aa80*/  ISETP.LT.OR P1, PT, R10, 0x41, P1 ;  /* 0x000000410a00780c */ /* 0x000fe40000f21670 */
[----:B-1----:R-:W-:Y:S02]  /*aa90*/  FMNMX.FTZ R0, R15, R0, !PT ;  /* 0x000000000f007209 */ /* 0x002fe40007810000 */
[----:B------:R-:W-:Y:S02]  /*aaa0*/  FSEL R186, R186, -INF , !P1 ;  /* 0xff800000baba7808 */ /* 0x000fe40004800000 */
[----:B------:R-:W-:Y:S01]  /*aab0*/  ISETP.GT.AND P1, PT, R20, 0x41, !P6 ;  /* 0x000000411400780c */ /* 0x000fe20007724270 */
[----:B------:R-:W-:Y:S01]  /*aac0*/  FMUL.FTZ R200, R0, UR10 ;  /* 0x0000000a00c87c20 */ /* 0x000fe20008410000 */
[----:B------:R-:W-:Y:S02]  /*aad0*/  LOP3.LUT P6, RZ, R17, 0x2, RZ, 0xc0, !PT ;  /* 0x0000000211ff7812 */ /* 0x000fe400078cc0ff */
[----:B------:R-:W-:-:S04]  /*aae0*/  ISETP.LT.OR P1, PT, R10, 0x42, P1 ;  /* 0x000000420a00780c */ /* 0x000fc80000f21670 */
[----:B------:R-:W-:Y:S02]  /*aaf0*/  FSEL R187, R187, -INF , !P1 ;  /* 0xff800000bbbb7808 */ /* 0x000fe40004800000 */
[----:B------:R-:W-:Y:S02]  /*ab00*/  ISETP.GT.AND P1, PT, R20, 0x48, !P2 ;  /* 0x000000481400780c */ /* 0x000fe40005724270 */
[----:B------:R-:W-:Y:S02]  /*ab10*/  LOP3.LUT P2, RZ, R17, 0x20, RZ, 0xc0, !PT ;  /* 0x0000002011ff7812 */ /* 0x000fe4000784c0ff */
[----:B------:R-:W-:Y:S02]  /*ab20*/  ISETP.LT.OR P1, PT, R10, 0x49, P1 ;  /* 0x000000490a00780c */ /* 0x000fe40000f21670 */
[----:B------:R-:W-:Y:S02]  /*ab30*/  ISETP.GT.AND P2, PT, R20, 0x49, !P2 ;  /* 0x000000491400780c */ /* 0x000fe40005744270 */
[----:B------:R-:W-:-:S02]  /*ab40*/  FSEL R190, R190, -INF , !P1 ;  /* 0xff800000bebe7808 */ /* 0x000fc40004800000 */
[----:B------:R-:W-:Y:S02]  /*ab50*/  ISETP.GT.AND P1, PT, R20, RZ, !P6 ;  /* 0x000000ff1400720c */ /* 0x000fe40007724270 */
[----:B------:R-:W-:Y:S02]  /*ab60*/  LOP3.LUT P6, RZ, R17, 0x1, RZ, 0xc0, !PT ;  /* 0x0000000111ff7812 */ /* 0x000fe400078cc0ff */
[C---:B------:R-:W-:Y:S02]  /*ab70*/  ISETP.LT.OR P1, PT, R10.reuse, 0x1, P1 ;  /* 0x000000010a00780c */ /* 0x040fe40000f21670 */
[----:B------:R-:W-:Y:S02]  /*ab80*/  ISETP.LT.OR P2, PT, R10, 0x4a, P2 ;  /* 0x0000004a0a00780c */ /* 0x000fe40001741670 */
[----:B------:R-:W-:Y:S02]  /*ab90*/  FSEL R22, R154, -INF , !P1 ;  /* 0xff8000009a167808 */ /* 0x000fe40004800000 */
[----:B------:R-:W-:-:S02]  /*aba0*/  FSETP.NEU.FTZ.AND P1, PT, R0, -INF , PT ;  /* 0xff8000000000780b */ /* 0x000fc40003f3d000 */
[----:B------:R-:W-:Y:S02]  /*abb0*/  FMNMX.FTZ R14, R22, R13, !PT ;  /* 0x0000000d160e7209 */ /* 0x000fe40007810000 */
[----:B------:R-:W-:Y:S02]  /*abc0*/  FSEL R200, R200, RZ, P1 ;  /* 0x000000ffc8c87208 */ /* 0x000fe40000800000 */
[----:B------:R-:W-:Y:S02]  /*abd0*/  ISETP.GT.AND P6, PT, R20, 0x59, !P6 ;  /* 0x000000591400780c */ /* 0x000fe400077c4270 */
[----:B------:R-:W-:Y:S01]  /*abe0*/  FSEL R191, R191, -INF , !P2 ;  /* 0xff800000bfbf7808 */ /* 0x000fe20005000000 */
[--C-:B------:R-:W-:Y:S01]  /*abf0*/  FFMA.FTZ R152, R21, UR10, -R200.reuse ;  /* 0x0000000a15987c23 */ /* 0x100fe200080108c8 */
[----:B------:R-:W-:Y:S01]  /*ac00*/  FMNMX.FTZ R21, R155, R14, !PT ;  /* 0x0000000e9b157209 */ /* 0x000fe20007810000 */
[--C-:B------:R-:W-:Y:S01]  /*ac10*/  FFMA.FTZ R15, R153, UR10, -R200.reuse ;  /* 0x0000000a990f7c23 */ /* 0x100fe200080108c8 */
[--C-:B------:R-:W-:Y:S01]  /*ac20*/  FFMA.FTZ R154, R156, UR10, -R200.reuse ;  /* 0x0000000a9c9a7c23 */ /* 0x100fe200080108c8 */
[--C-:B------:R-:W-:Y:S01]  /*ac30*/  FFMA.FTZ R156, R160, UR10, -R200.reuse ;  /* 0x0000000aa09c7c23 */ /* 0x100fe200080108c8 */
[----:B------:R-:W-:Y:S01]  /*ac40*/  FMNMX.FTZ R14, R158, R21, !PT ;  /* 0x000000159e0e7209 */ /* 0x000fe20007810000 */
[--C-:B------:R-:W-:Y:S01]  /*ac50*/  FFMA.FTZ R164, R164, UR10, -R200.reuse ;  /* 0x0000000aa4a47c23 */ /* 0x100fe200080108c8 */
[----:B------:R-:W-:Y:S01]  /*ac60*/  ISETP.LT.OR P6, PT, R10, 0x5a, P6 ;  /* 0x0000005a0a00780c */ /* 0x000fe200037c1670 */
[--C-:B------:R-:W-:Y:S01]  /*ac70*/  FFMA.FTZ R172, R172, UR10, -R200.reuse ;  /* 0x0000000aacac7c23 */ /* 0x100fe200080108c8 */
[----:B------:R-:W-:Y:S01]  /*ac80*/  FMNMX.FTZ R21, R159, R14, !PT ;  /* 0x0000000e9f157209 */ /* 0x000fe20007810000 */
[----:B------:R-:W-:Y:S01]  /*ac90*/  MUFU.EX2 R152, R152 ;  /* 0x0000009800987308 */ /* 0x000fe20000000800 */
[----:B------:R-:W-:Y:S01]  /*aca0*/  FSEL R199, R199, -INF , !P6 ;  /* 0xff800000c7c77808 */ /* 0x000fe20007000000 */
[--C-:B------:R-:W-:Y:S01]  /*acb0*/  FFMA.FTZ R168, R168, UR10, -R200.reuse ;  /* 0x0000000aa8a87c23 */ /* 0x100fe200080108c8 */
[----:B------:R-:W-:Y:S01]  /*acc0*/  FMNMX.FTZ R14, R162, R21, !PT ;  /* 0x00000015a20e7209 */ /* 0x000fe20007810000 */
[----:B------:R-:W-:-:S03]  /*acd0*/  FFMA.FTZ R21, R157, UR10, -R200 ;  /* 0x0000000a9d157c23 */ /* 0x000fc600080108c8 */
[----:B------:R-:W-:Y:S01]  /*ace0*/  FMNMX.FTZ R23, R163, R14, !PT ;  /* 0x0000000ea3177209 */ /* 0x000fe20007810000 */
[----:B------:R-:W-:Y:S03]  /*acf0*/  MUFU.EX2 R15, R15 ;  /* 0x0000000f000f7308 */ /* 0x000fe60000000800 */
[----:B------:R-:W-:-:S04]  /*ad00*/  FMNMX.FTZ R14, R166, R23, !PT ;  /* 0x00000017a60e7209 */ /* 0x000fc80007810000 */
[----:B------:R-:W-:Y:S01]  /*ad10*/  FMNMX.FTZ R23, R167, R14, !PT ;  /* 0x0000000ea7177209 */ /* 0x000fe20007810000 */
[----:B------:R-:W-:Y:S03]  /*ad20*/  MUFU.EX2 R154, R154 ;  /* 0x0000009a009a7308 */ /* 0x000fe60000000800 */
        /* <DEDUP_REMOVED lines=10> */
[----:B------:R1:W-:Y:S03]  /*add0*/  MUFU.EX2 R14, R164 ;  /* 0x000000a4000e7308 */ /* 0x0003e60000000800 */
[----:B------:R-:W-:-:S04]  /*ade0*/  FMNMX.FTZ R160, R182, R157, !PT ;  /* 0x0000009db6a07209 */ /* 0x000fc80007810000 */
[----:B------:R-:W-:Y:S01]  /*adf0*/  FMNMX.FTZ R157, R183, R160, !PT ;  /* 0x000000a0b79d7209 */ /* 0x000fe20007810000 */
[----:B------:R-:W-:Y:S03]  /*ae00*/  MUFU.EX2 R23, R23 ;  /* 0x0000001700177308 */ /* 0x000fe60000000800 */
[----:B-1----:R-:W-:Y:S01]  /*ae10*/  FMNMX.FTZ R164, R186, R157, !PT ;  /* 0x0000009dbaa47209 */ /* 0x002fe20007810000 */
[--C-:B------:R-:W-:Y:S01]  /*ae20*/  FFMA.FTZ R157, R169, UR10, -R200.reuse ;  /* 0x0000000aa99d7c23 */ /* 0x100fe200080108c8 */
[--C-:B------:R-:W-:Y:S01]  /*ae30*/  FFMA.FTZ R169, R181, UR10, -R200.reuse ;  /* 0x0000000ab5a97c23 */ /* 0x100fe200080108c8 */
[----:B------:R-:W-:Y:S01]  /*ae40*/  FFMA.FTZ R181, R193, UR10, -R200 ;  /* 0x0000000ac1b57c23 */ /* 0x000fe200080108c8 */
[----:B------:R-:W-:Y:S01]  /*ae50*/  FMNMX.FTZ R161, R187, R164, !PT ;  /* 0x000000a4bba17209 */ /* 0x000fe20007810000 */
[----:B------:R-:W-:Y:S03]  /*ae60*/  MUFU.EX2 R153, R153 ;  /* 0x0000009900997308 */ /* 0x000fe60000000800 */
[----:B------:R-:W-:-:S04]  /*ae70*/  FMNMX.FTZ R20, R190, R161, !PT ;  /* 0x000000a1be147209 */ /* 0x000fc80007810000 */
[----:B------:R-:W-:Y:S01]  /*ae80*/  FMNMX.FTZ R161, R191, R20, !PT ;  /* 0x00000014bfa17209 */ /* 0x000fe20007810000 */
[----:B------:R1:W-:Y:S03]  /*ae90*/  MUFU.EX2 R160, R168 ;  /* 0x000000a800a07308 */ /* 0x0003e60000000800 */
[----:B------:R-:W-:Y:S01]  /*aea0*/  FMNMX.FTZ R164, R194, R161, !PT ;  /* 0x000000a1c2a47209 */ /* 0x000fe20007810000 */
[--C-:B------:R-:W-:Y:S01]  /*aeb0*/  FFMA.FTZ R161, R173, UR10, -R200.reuse ;  /* 0x0000000aada17c23 */ /* 0x100fe200080108c8 */
[--C-:B------:R-:W-:Y:S02]  /*aec0*/  FFMA.FTZ R173, R185, UR10, -R200.reuse ;  /* 0x0000000ab9ad7c23 */ /* 0x100fe400080108c8 */
[----:B------:R-:W-:Y:S01]  /*aed0*/  FMNMX.FTZ R165, R195, R164, !PT ;  /* 0x000000a4c3a57209 */ /* 0x000fe20007810000 */
[----:B------:R2:W-:Y:S01]  /*aee0*/  MUFU.EX2 R20, R172 ;  /* 0x000000ac00147308 */ /* 0x0005e20000000800 */
[--C-:B------:R-:W-:Y:S01]  /*aef0*/  FFMA.FTZ R164, R176, UR10, -R200.reuse ;  /* 0x0000000ab0a47c23 */ /* 0x100fe200080108c8 */
[--C-:B------:R-:W-:Y:S01]  /*af00*/  FFMA.FTZ R176, R188, UR10, -R200.reuse ;  /* 0x0000000abcb07c23 */ /* 0x100fe200080108c8 */
[----:B------:R-:W-:Y:S01]  /*af10*/  FMNMX.FTZ R10, R198, R165, !PT ;  /* 0x000000a5c60a7209 */ /* 0x000fe20007810000 */
[--C-:B------:R-:W-:Y:S01]  /*af20*/  FFMA.FTZ R165, R177, UR10, -R200.reuse ;  /* 0x0000000ab1a57c23 */ /* 0x100fe200080108c8 */
[--C-:B------:R-:W-:Y:S01]  /*af30*/  FFMA.FTZ R188, R196, UR10, -R200.reuse ;  /* 0x0000000ac4bc7c23 */ /* 0x100fe200080108c8 */
[--C-:B-1----:R-:W-:Y:S01]  /*af40*/  FFMA.FTZ R168, R180, UR10, -R200.reuse ;  /* 0x0000000ab4a87c23 */ /* 0x102fe200080108c8 */
[----:B------:R-:W-:Y:S01]  /*af50*/  FMNMX.FTZ R10, R199, R10, !PT ;  /* 0x0000000ac70a7209 */ /* 0x000fe20007810000 */
[----:B------:R-:W-:Y:S01]  /*af60*/  MUFU.EX2 R157, R157 ;  /* 0x0000009d009d7308 */ /* 0x000fe20000000800 */
[--C-:B--2---:R-:W-:Y:S01]  /*af70*/  FFMA.FTZ R172, R184, UR10, -R200.reuse ;  /* 0x0000000ab8ac7c23 */ /* 0x104fe200080108c8 */
[----:B------:R-:W-:-:S02]  /*af80*/  FFMA.FTZ R180, R192, UR10, -R200 ;  /* 0x0000000ac0b47c23 */ /* 0x000fc400080108c8 */
[----:B------:R-:W1:Y:S04]  /*af90*/  SHFL.BFLY PT, R177, R10, 0x2, 0x1f ;  /* 0x0c401f000ab17f89 */ /* 0x000e6800000e0000 */
[----:B------:R-:W-:Y:S08]  /*afa0*/  MUFU.EX2 R161, R161 ;  /* 0x000000a100a17308 */ /* 0x000ff00000000800 */
[----:B------:R-:W-:Y:S08]  /*afb0*/  MUFU.EX2 R164, R164 ;  /* 0x000000a400a47308 */ /* 0x000ff00000000800 */
[----:B------:R-:W-:Y:S01]  /*afc0*/  MUFU.EX2 R165, R165 ;  /* 0x000000a500a57308 */ /* 0x000fe20000000800 */
[----:B-1----:R-:W-:Y:S01]  /*afd0*/  FMNMX.FTZ R184, R10, R177, !PT ;  /* 0x000000b10ab87209 */ /* 0x002fe20007810000 */
[----:B------:R-:W-:Y:S01]  /*afe0*/  FFMA.FTZ R177, R189, UR10, -R200 ;  /* 0x0000000abdb17c23 */ /* 0x000fe200080108c8 */
[----:B------:R-:W-:-:S05]  /*aff0*/  FSEL R189, R0, RZ, P1 ;  /* 0x000000ff00bd7208 */ /* 0x000fca0000800000 */
[----:B------:R-:W-:Y:S01]  /*b000*/  MUFU.EX2 R168, R168 ;  /* 0x000000a800a87308 */ /* 0x000fe20000000800 */
[----:B------:R-:W1:Y:S01]  /*b010*/  SHFL.BFLY PT, R185, R184, 0x1, 0x1f ;  /* 0x0c201f00b8b97f89 */ /* 0x000e6200000e0000 */
[----:B------:R-:W-:-:S06]  /*b020*/  FADD.FTZ R189, -R189, R12 ;  /* 0x0000000cbdbd7221 */ /* 0x000fcc0000010100 */
[----:B------:R-:W-:Y:S08]  /*b030*/  MUFU.EX2 R169, R169 ;  /* 0x000000a900a97308 */ /* 0x000ff00000000800 */
[----:B------:R-:W-:Y:S08]  /*b040*/  MUFU.EX2 R172, R172 ;  /* 0x000000ac00ac7308 */ /* 0x000ff00000000800 */
[----:B------:R-:W-:Y:S01]  /*b050*/  MUFU.EX2 R173, R173 ;  /* 0x000000ad00ad7308 */ /* 0x000fe20000000800 */
[----:B-1----:R-:W-:Y:S01]  /*b060*/  FMNMX.FTZ R10, R184, R185, !PT ;  /* 0x000000b9b80a7209 */ /* 0x002fe20007810000 */
[----:B------:R-:W-:Y:S01]  /*b070*/  FMUL.FTZ R185, R189, UR10 ;  /* 0x0000000abdb97c20 */ /* 0x000fe20008410000 */
[----:B------:R-:W-:-:S02]  /*b080*/  FFMA.FTZ R189, R197, UR10, -R200 ;  /* 0x0000000ac5bd7c23 */ /* 0x000fc400080108c8 */
[C---:B------:R-:W-:Y:S01]  /*b090*/  FSETP.NEU.FTZ.AND P1, PT, R10.reuse, -INF , PT ;  /* 0xff8000000a00780b */ /* 0x040fe20003f3d000 */
[----:B------:R-:W-:Y:S02]  /*b0a0*/  FMUL.FTZ R196, R10, UR10 ;  /* 0x0000000a0ac47c20 */ /* 0x000fe40008410000 */
[----:B------:R-:W1:Y:S03]  /*b0b0*/  MUFU.EX2 R185, R185 ;  /* 0x000000b900b97308 */ /* 0x000e660000000800 */
[----:B------:R-:W-:-:S05]  /*b0c0*/  FSEL R196, R196, RZ, P1 ;  /* 0x000000ffc4c47208 */ /* 0x000fca0000800000 */
        /* <DEDUP_REMOVED lines=8> */
[----:B------:R-:W-:Y:S01]  /*b150*/  FFMA.FTZ R175, R175, UR10, -R196 ;  /* 0x0000000aafaf7c23 */ /* 0x000fe200080108c4 */
[----:B-1----:R-:W-:Y:S01]  /*b160*/  FFMA.FTZ R184, R185, R3, R152 ;  /* 0x00000003b9b87223 */ /* 0x002fe20000010098 */
[----:B------:R-:W-:Y:S01]  /*b170*/  F2FP.F16.F32.PACK_AB R152, R15, R152 ;  /* 0x000000980f98723e */ /* 0x000fe200000000ff */
[----:B------:R-:W1:Y:S01]  /*b180*/  MUFU.EX2 R177, R177 ;  /* 0x000000b100b17308 */ /* 0x000e620000000800 */
[----:B------:R-:W-:Y:S01]  /*b190*/  FFMA.FTZ R179, R179, UR10, -R196 ;  /* 0x0000000ab3b37c23 */ /* 0x000fe200080108c4 */
[----:B------:R-:W-:Y:S01]  /*b1a0*/  FADD.FTZ R3, R15, R184 ;  /* 0x000000b80f037221 */ /* 0x000fe20000010000 */
[--C-:B------:R-:W-:Y:S01]  /*b1b0*/  FFMA.FTZ R184, R159, UR10, -R196.reuse ;  /* 0x0000000a9fb87c23 */ /* 0x100fe200080108c4 */
[--C-:B------:R-:W-:Y:S01]  /*b1c0*/  FFMA.FTZ R159, R162, UR10, -R196.reuse ;  /* 0x0000000aa29f7c23 */ /* 0x100fe200080108c4 */
[--C-:B------:R-:W-:Y:S01]  /*b1d0*/  FFMA.FTZ R182, R182, UR10, -R196.reuse ;  /* 0x0000000ab6b67c23 */ /* 0x100fe200080108c4 */
[----:B------:R-:W-:Y:S01]  /*b1e0*/  FADD.FTZ R158, R154, R3 ;  /* 0x000000039a9e7221 */ /* 0x000fe20000010000 */
[----:B------:R-:W-:Y:S01]  /*b1f0*/  F2FP.F16.F32.PACK_AB R154, R21, R154 ;  /* 0x0000009a159a723e */ /* 0x000fe200000000ff */
        /* <DEDUP_REMOVED lines=12> */
[----:B------:R-:W-:Y:S01]  /*b2c0*/  FFMA.FTZ R198, R198, UR10, -R196 ;  /* 0x0000000ac6c67c23 */ /* 0x000fe200080108c4 */
[----:B------:R-:W-:Y:S01]  /*b2d0*/  F2FP.F16.F32.PACK_AB R156, R23, R156 ;  /* 0x0000009c179c723e */ /* 0x000fe200000000ff */
[----:B------:R-:W-:Y:S01]  /*b2e0*/  FADD.FTZ R158, R14, R3 ;  /* 0x000000030e9e7221 */ /* 0x000fe20000010000 */
[-C--:B------:R-:W-:Y:S01]  /*b2f0*/  FMUL.FTZ R24, R24, R185.reuse ;  /* 0x000000b918187220 */ /* 0x080fe20000410000 */
[----:B------:R3:W-:Y:S01]  /*b300*/  MUFU.EX2 R12, R188 ;  /* 0x000000bc000c7308 */ /* 0x0007e20000000800 */
[-C--:B------:R-:W-:Y:S01]  /*b310*/  FMUL.FTZ R25, R25, R185.reuse ;  /* 0x000000b919197220 */ /* 0x080fe20000410000 */
[----:B------:R-:W-:Y:S01]  /*b320*/  FADD.FTZ R3, R153, R158 ;  /* 0x0000009e99037221 */ /* 0x000fe20000010000 */
[-C--:B------:R-:W-:Y:S01]  /*b330*/  FMUL.FTZ R28, R28, R185.reuse ;  /* 0x000000b91c1c7220 */ /* 0x080fe20000410000 */
[-C--:B------:R-:W-:Y:S01]  /*b340*/  FMUL.FTZ R29, R29, R185.reuse ;  /* 0x000000b91d1d7220 */ /* 0x080fe20000410000 */
[-C--:B------:R-:W-:Y:S01]  /*b350*/  FMUL.FTZ R32, R32, R185.reuse ;  /* 0x000000b920207220 */ /* 0x080fe20000410000 */
[----:B------:R-:W-:Y:S01]  /*b360*/  FADD.FTZ R158, R160, R3 ;  /* 0x00000003a09e7221 */ /* 0x000fe20000010000 */
[----:B------:R-:W-:Y:S01]  /*b370*/  F2FP.F16.F32.PACK_AB R160, R157, R160 ;  /* 0x000000a09da0723e */ /* 0x000fe200000000ff */
[----:B------:R-:W-:Y:S01]  /*b380*/  MUFU.EX2 R193, R193 ;  /* 0x000000c100c17308 */ /* 0x000fe20000000800 */
[----:B---3--:R-:W-:Y:S01]  /*b390*/  FFMA.FTZ R188, R163, UR10, -R196 ;  /* 0x0000000aa3bc7c23 */ /* 0x008fe200080108c4 */
[----:B------:R-:W-:Y:S01]  /*b3a0*/  FADD.FTZ R3, R157, R158 ;  /* 0x0000009e9d037221 */ /* 0x000fe20000010000 */
[----:B------:R-:W-:Y:S01]  /*b3b0*/  FSEL R158, R10, RZ, P1 ;  /* 0x000000ff0a9e7208 */ /* 0x000fe20000800000 */
[----:B------:R-:W-:Y:S01]  /*b3c0*/  FFMA.FTZ R163, R166, UR10, -R196 ;  /* 0x0000000aa6a37c23 */ /* 0x000fe200080108c4 */
[----:B------:R-:W-:Y:S01]  /*b3d0*/  F2FP.F16.F32.PACK_AB R166, R169, R168 ;  /* 0x000000a8a9a6723e */ /* 0x000fe200000000ff */
[----:B------:R-:W-:Y:S01]  /*b3e0*/  FADD.FTZ R162, R20, R3 ;  /* 0x0000000314a27221 */ /* 0x000fe20000010000 */
[----:B------:R-:W-:Y:S01]  /*b3f0*/  PLOP3.LUT P1, PT, PT, PT, UP0, 0x40, 0x0 ;  /* 0x000000000000781c */ /* 0x000fe20003f2e808 */
[----:B------:R-:W-:Y:S01]  /*b400*/  FADD.FTZ R3, -R158, R13 ;  /* 0x0000000d9e037221 */ /* 0x000fe20000010100 */
[----:B------:R-:W3:Y:S01]  /*b410*/  MUFU.EX2 R22, R22 ;  /* 0x0000001600167308 */ /* 0x000ee20000000800 */
[----:B------:R-:W-:Y:S01]  /*b420*/  FADD.FTZ R197, R161, R162 ;  /* 0x000000a2a1c57221 */ /* 0x000fe20000010000 */
[--C-:B------:R-:W-:Y:S01]  /*b430*/  FFMA.FTZ R13, R170, UR10, -R196.reuse ;  /* 0x0000000aaa0d7c23 */ /* 0x100fe200080108c4 */
[----:B-1----:R-:W-:Y:S01]  /*b440*/  F2FP.F16.F32.PACK_AB R170, R177, R176 ;  /* 0x000000b0b1aa723e */ /* 0x002fe200000000ff */
[----:B------:R-:W-:Y:S01]  /*b450*/  FFMA.FTZ R196, R199, UR10, -R196 ;  /* 0x0000000ac7c47c23 */ /* 0x000fe200080108c4 */
[----:B------:R-:W-:Y:S01]  /*b460*/  FADD.FTZ R158, R164, R197 ;  /* 0x000000c5a49e7221 */ /* 0x000fe20000010000 */
[----:B------:R-:W-:Y:S01]  /*b470*/  F2FP.F16.F32.PACK_AB R162, R161, R20 ;  /* 0x00000014a1a2723e */ /* 0x000fe200000000ff */
[-C--:B------:R-:W-:Y:S01]  /*b480*/  FMUL.FTZ R33, R33, R185.reuse ;  /* 0x000000b921217220 */ /* 0x080fe20000410000 */
[----:B------:R-:W-:Y:S01]  /*b490*/  MUFU.EX2 R155, R155 ;  /* 0x0000009b009b7308 */ /* 0x000fe20000000800 */
[C---:B------:R-:W-:Y:S01]  /*b4a0*/  FADD.FTZ R197, R165.reuse, R158 ;  /* 0x0000009ea5c57221 */ /* 0x040fe20000010000 */
[----:B------:R-:W-:Y:S01]  /*b4b0*/  F2FP.F16.F32.PACK_AB R164, R165, R164 ;  /* 0x000000a4a5a4723e */ /* 0x000fe200000000ff */
[-C--:B------:R-:W-:Y:S01]  /*b4c0*/  FMUL.FTZ R36, R36, R185.reuse ;  /* 0x000000b924247220 */ /* 0x080fe20000410000 */
[-C--:B------:R-:W-:Y:S01]  /*b4d0*/  FMUL.FTZ R37, R37, R185.reuse ;  /* 0x000000b925257220 */ /* 0x080fe20000410000 */
[----:B------:R-:W-:Y:S01]  /*b4e0*/  FADD.FTZ R158, R168, R197 ;  /* 0x000000c5a89e7221 */ /* 0x000fe20000010000 */
[----:B------:R-:W-:Y:S01]  /*b4f0*/  F2FP.F16.F32.PACK_AB R168, R173, R172 ;  /* 0x000000acada8723e */ /* 0x000fe200000000ff */
[-C--:B------:R-:W-:Y:S01]  /*b500*/  FMUL.FTZ R40, R40, R185.reuse ;  /* 0x000000b928287220 */ /* 0x080fe20000410000 */
[----:B------:R-:W-:Y:S01]  /*b510*/  MUFU.EX2 R184, R184 ;  /* 0x000000b800b87308 */ /* 0x000fe20000000800 */
[----:B------:R-:W-:Y:S01]  /*b520*/  FADD.FTZ R197, R169, R158 ;  /* 0x0000009ea9c57221 */ /* 0x000fe20000010000 */
[-C--:B------:R-:W-:Y:S01]  /*b530*/  FMUL.FTZ R41, R41, R185.reuse ;  /* 0x000000b929297220 */ /* 0x080fe20000410000 */
[-C--:B------:R-:W-:Y:S01]  /*b540*/  FMUL.FTZ R44, R44, R185.reuse ;  /* 0x000000b92c2c7220 */ /* 0x080fe20000410000 */
[-C--:B------:R-:W-:Y:S01]  /*b550*/  FMUL.FTZ R45, R45, R185.reuse ;  /* 0x000000b92d2d7220 */ /* 0x080fe20000410000 */
[----:B------:R-:W-:Y:S01]  /*b560*/  FADD.FTZ R158, R172, R197 ;  /* 0x000000c5ac9e7221 */ /* 0x000fe20000010000 */
[----:B--2---:R-:W-:Y:S01]  /*b570*/  F2FP.F16.F32.PACK_AB R172, R181, R180 ;  /* 0x000000b4b5ac723e */ /* 0x004fe200000000ff */
        /* <DEDUP_REMOVED lines=12> */
[----:B------:R-:W-:Y:S01]  /*b640*/  FMUL.FTZ R60, R60, R185 ;  /* 0x000000b93c3c7220 */ /* 0x000fe20000410000 */
[----:B---3--:R-:W-:Y:S01]  /*b650*/  F2FP.F16.F32.PACK_AB R153, R22, R193 ;  /* 0x000000c11699723e */ /* 0x008fe200000000ff */
[----:B------:R-:W-:Y:S01]  /*b660*/  FADD.FTZ R14, R180, R21 ;  /* 0x00000015b40e7221 */ /* 0x000fe20000010000 */
[-C--:B------:R-:W-:Y:S01]  /*b670*/  FMUL.FTZ R61, R61, R185.reuse ;  /* 0x000000b93d3d7220 */ /* 0x080fe20000410000 */
[-C--:B------:R-:W-:Y:S01]  /*b680*/  FMUL.FTZ R64, R64, R185.reuse ;  /* 0x000000b940407220 */ /* 0x080fe20000410000 */
[----:B------:R-:W2:Y:S01]  /*b690*/  MUFU.EX2 R188, R188 ;  /* 0x000000bc00bc7308 */ /* 0x000ea20000000800 */
[----:B------:R-:W-:Y:S01]  /*b6a0*/  FADD.FTZ R21, R181, R14 ;  /* 0x0000000eb5157221 */ /* 0x000fe20000010000 */
[----:B------:R-:W-:Y:S01]  /*b6b0*/  FMUL.FTZ R14, R3, UR10 ;  /* 0x0000000a030e7c20 */ /* 0x000fe20008410000 */
[-C--:B------:R-:W-:Y:S01]  /*b6c0*/  FMUL.FTZ R65, R65, R185.reuse ;  /* 0x000000b941417220 */ /* 0x080fe20000410000 */
[-C--:B------:R-:W-:Y:S01]  /*b6d0*/  FMUL.FTZ R68, R68, R185.reuse ;  /* 0x000000b944447220 */ /* 0x080fe20000410000 */
[----:B-1----:R-:W-:Y:S01]  /*b6e0*/  FADD.FTZ R174, R12, R21 ;  /* 0x000000150cae7221 */ /* 0x002fe20000010000 */
[-C--:B------:R-:W-:Y:S01]  /*b6f0*/  FMUL.FTZ R69, R69, R185.reuse ;  /* 0x000000b945457220 */ /* 0x080fe20000410000 */
[-C--:B------:R-:W-:Y:S01]  /*b700*/  FMUL.FTZ R72, R72, R185.reuse ;  /* 0x000000b948487220 */ /* 0x080fe20000410000 */
[----:B------:R-:W1:Y:S01]  /*b710*/  MUFU.EX2 R14, R14 ;  /* 0x0000000e000e7308 */ /* 0x000e620000000800 */
        /* <DEDUP_REMOVED lines=8> */
[----:B--2---:R-:W-:Y:S01]  /*b7a0*/  F2FP.F16.F32.PACK_AB R157, R188, R159 ;  /* 0x0000009fbc9d723e */ /* 0x004fe200000000ff */
[-C--:B------:R-:W-:Y:S01]  /*b7b0*/  FMUL.FTZ R88, R88, R185.reuse ;  /* 0x000000b958587220 */ /* 0x080fe20000410000 */
[-C--:B------:R-:W-:Y:S01]  /*b7c0*/  FMUL.FTZ R89, R89, R185.reuse ;  /* 0x000000b959597220 */ /* 0x080fe20000410000 */
[-C--:B------:R-:W-:Y:S01]  /*b7d0*/  FMUL.FTZ R92, R92, R185.reuse ;  /* 0x000000b95c5c7220 */ /* 0x080fe20000410000 */
[-C--:B------:R-:W-:Y:S01]  /*b7e0*/  FMUL.FTZ R93, R93, R185.reuse ;  /* 0x000000b95d5d7220 */ /* 0x080fe20000410000 */
[-C--:B------:R-:W-:Y:S01]  /*b7f0*/  FMUL.FTZ R96, R96, R185.reuse ;  /* 0x000000b960607220 */ /* 0x080fe20000410000 */
[-C--:B------:R-:W-:Y:S01]  /*b800*/  FMUL.FTZ R97, R97, R185.reuse ;  /* 0x000000b961617220 */ /* 0x080fe20000410000 */
[----:B------:R-:W2:Y:S01]  /*b810*/  MUFU.EX2 R192, R192 ;  /* 0x000000c000c07308 */ /* 0x000ea20000000800 */
[----:B-1----:R-:W-:Y:S01]  /*b820*/  FFMA.FTZ R21, R14, R2, R193 ;  /* 0x000000020e157223 */ /* 0x002fe200000100c1 */
[-C--:B------:R-:W-:Y:S01]  /*b830*/  FMUL.FTZ R100, R100, R185.reuse ;  /* 0x000000b964647220 */ /* 0x080fe20000410000 */
        /* <DEDUP_REMOVED lines=15> */
[----:B--2---:R-:W-:Y:S01]  /*b930*/  F2FP.F16.F32.PACK_AB R159, R192, R163 ;  /* 0x000000a3c09f723e */ /* 0x004fe200000000ff */
        /* <DEDUP_REMOVED lines=14> */
[----:B-1----:R-:W-:Y:S01]  /*ba20*/  FADD.FTZ R21, R13, R180 ;  /* 0x000000b40d157221 */ /* 0x002fe20000010000 */
[C---:B---3--:R-:W-:Y:S01]  /*ba30*/  FADD.FTZ R3, R189.reuse, R174 ;  /* 0x000000aebd037221 */ /* 0x048fe20000010000 */
[----:B------:R-:W-:Y:S01]  /*ba40*/  F2FP.F16.F32.PACK_AB R174, R189, R12 ;  /* 0x0000000cbdae723e */ /* 0x000fe200000000ff */
[-C--:B------:R-:W-:Y:S01]  /*ba50*/  FMUL.FTZ R137, R137, R185.reuse ;  /* 0x000000b989897220 */ /* 0x080fe20000410000 */
[-C--:B------:R-:W-:Y:S01]  /*ba60*/  FMUL.FTZ R140, R140, R185.reuse ;  /* 0x000000b98c8c7220 */ /* 0x080fe20000410000 */
[-C--:B------:R-:W-:Y:S01]  /*ba70*/  FMUL.FTZ R141, R141, R185.reuse ;  /* 0x000000b98d8d7220 */ /* 0x080fe20000410000 */
[----:B------:R-:W-:Y:S01]  /*ba80*/  FMUL.FTZ R144, R144, R185 ;  /* 0x000000b990907220 */ /* 0x000fe20000410000 */
[----:B------:R-:W1:Y:S01]  /*ba90*/  MUFU.EX2 R165, R167 ;  /* 0x000000a700a57308 */ /* 0x000e620000000800 */
[C---:B--2---:R-:W-:Y:S01]  /*baa0*/  FADD.FTZ R180, R178.reuse, R21 ;  /* 0x00000015b2b47221 */ /* 0x044fe20000010000 */
[----:B------:R-:W-:Y:S01]  /*bab0*/  F2FP.F16.F32.PACK_AB R161, R178, R13 ;  /* 0x0000000db2a1723e */ /* 0x000fe200000000ff */
[-C--:B------:R-:W-:Y:S01]  /*bac0*/  FMUL.FTZ R145, R145, R185.reuse ;  /* 0x000000b991917220 */ /* 0x080fe20000410000 */
[-C--:B------:R-:W-:Y:S01]  /*bad0*/  FMUL.FTZ R148, R148, R185.reuse ;  /* 0x000000b994947220 */ /* 0x080fe20000410000 */
[----:B------:R-:W-:Y:S01]  /*bae0*/  FADD.FTZ R21, R15, R180 ;  /* 0x000000b40f157221 */ /* 0x000fe20000010000 */
[----:B------:R-:W-:Y:S01]  /*baf0*/  FMUL.FTZ R149, R149, R185 ;  /* 0x000000b995957220 */ /* 0x000fe20000410000 */
[----:B------:R-:W-:Y:S01]  /*bb00*/  F2FP.F16.F32.PACK_AB R155, R184, R155 ;  /* 0x0000009bb89b723e */ /* 0x000fe200000000ff */
[----:B------:R-:W2:Y:S01]  /*bb10*/  MUFU.EX2 R12, R179 ;  /* 0x000000b3000c7308 */ /* 0x000ea20000000800 */
[----:B----4-:R-:W-:Y:S01]  /*bb20*/  F2FP.F16.F32.PACK_AB R163, R20, R15 ;  /* 0x0000000f14a3723e */ /* 0x010fe200000000ff */
[-C--:B------:R-:W-:Y:S01]  /*bb30*/  FMUL.FTZ R26, R26, R14.reuse ;  /* 0x0000000e1a1a7220 */ /* 0x080fe20000410000 */
[-C--:B------:R-:W-:Y:S01]  /*bb40*/  FMUL.FTZ R27, R27, R14.reuse ;  /* 0x0000000e1b1b7220 */ /* 0x080fe20000410000 */
[-C--:B------:R-:W-:Y:S01]  /*bb50*/  FMUL.FTZ R30, R30, R14.reuse ;  /* 0x0000000e1e1e7220 */ /* 0x080fe20000410000 */
[-C--:B------:R-:W-:Y:S01]  /*bb60*/  FMUL.FTZ R31, R31, R14.reuse ;  /* 0x0000000e1f1f7220 */ /* 0x080fe20000410000 */
[-C--:B------:R-:W-:Y:S01]  /*bb70*/  FMUL.FTZ R34, R34, R14.reuse ;  /* 0x0000000e22227220 */ /* 0x080fe20000410000 */
[-C--:B------:R-:W-:Y:S01]  /*bb80*/  FMUL.FTZ R35, R35, R14.reuse ;  /* 0x0000000e23237220 */ /* 0x080fe20000410000 */
[----:B------:R3:W4:Y:S01]  /*bb90*/  MUFU.EX2 R167, R182 ;  /* 0x000000b600a77308 */ /* 0x0007220000000800 */
        /* <DEDUP_REMOVED lines=8> */
[----:B---3--:R-:W-:Y:S01]  /*bc20*/  FADD.FTZ R182, R20, R21 ;  /* 0x0000001514b67221 */ /* 0x008fe20000010000 */
[-C--:B------:R-:W-:Y:S01]  /*bc30*/  FMUL.FTZ R51, R51, R14.reuse ;  /* 0x0000000e33337220 */ /* 0x080fe20000410000 */
[-C--:B------:R-:W-:Y:S01]  /*bc40*/  FMUL.FTZ R54, R54, R14.reuse ;  /* 0x0000000e36367220 */ /* 0x080fe20000410000 */
[-C--:B------:R-:W-:Y:S01]  /*bc50*/  FMUL.FTZ R55, R55, R14.reuse ;  /* 0x0000000e37377220 */ /* 0x080fe20000410000 */
[----:B-1----:R-:W-:Y:S01]  /*bc60*/  FADD.FTZ R21, R165, R182 ;  /* 0x000000b6a5157221 */ /* 0x002fe20000010000 */
[----:B--2---:R-:W-:Y:S01]  /*bc70*/  F2FP.F16.F32.PACK_AB R165, R12, R165 ;  /* 0x000000a50ca5723e */ /* 0x004fe200000000ff */
[-C--:B------:R-:W-:Y:S01]  /*bc80*/  FMUL.FTZ R58, R58, R14.reuse ;  /* 0x0000000e3a3a7220 */ /* 0x080fe20000410000 */
[----:B------:R5:W1:Y:S01]  /*bc90*/  MUFU.EX2 R169, R186 ;  /* 0x000000ba00a97308 */ /* 0x000a620000000800 */
[----:B------:R-:W-:Y:S01]  /*bca0*/  FADD.FTZ R182, R12, R21 ;  /* 0x000000150cb67221 */ /* 0x000fe20000010000 */
[-C--:B------:R-:W-:Y:S01]  /*bcb0*/  FMUL.FTZ R59, R59, R14.reuse ;  /* 0x0000000e3b3b7220 */ /* 0x080fe20000410000 */
[-C--:B------:R-:W-:Y:S01]  /*bcc0*/  FMUL.FTZ R62, R62, R14.reuse ;  /* 0x0000000e3e3e7220 */ /* 0x080fe20000410000 */
[-C--:B------:R-:W-:Y:S01]  /*bcd0*/  FMUL.FTZ R63, R63, R14.reuse ;  /* 0x0000000e3f3f7220 */ /* 0x080fe20000410000 */
[----:B----4-:R-:W-:Y:S01]  /*bce0*/  FADD.FTZ R21, R167, R182 ;  /* 0x000000b6a7157221 */ /* 0x010fe20000010000 */
[-C--:B------:R-:W-:Y:S01]  /*bcf0*/  FMUL.FTZ R66, R66, R14.reuse ;  /* 0x0000000e42427220 */ /* 0x080fe20000410000 */
[-C--:B------:R-:W-:Y:S01]  /*bd00*/  FMUL.FTZ R67, R67, R14.reuse ;  /* 0x0000000e43437220 */ /* 0x080fe20000410000 */
[----:B------:R-:W2:Y:S01]  /*bd10*/  MUFU.EX2 R176, R187 ;  /* 0x000000bb00b07308 */ /* 0x000ea20000000800 */
        /* <DEDUP_REMOVED lines=48> */
[C---:B---3--:R-:W-:Y:S01]  /*c020*/  FADD.FTZ R22, R182.reuse, R21 ;  /* 0x00000015b6167221 */ /* 0x048fe20000010000 */
        /* <DEDUP_REMOVED lines=11> */
[C---:B--2---:R-:W-:Y:S01]  /*c0e0*/  FADD.FTZ R2, R196.reuse, R13 ;  /* 0x0000000dc4027221 */ /* 0x044fe20000010000 */
[----:B------:R-:W-:Y:S01]  /*c0f0*/  F2FP.F16.F32.PACK_AB R175, R196, R175 ;  /* 0x000000afc4af723e */ /* 0x000fe200000000ff */
[----:B------:R-:W-:Y:S06]  /*c100*/  @P1 BRA `(.L_x_1888) ;  /* 0x0000000000041947 */ /* 0x000fec0003800000 */
[----:B------:R-:W-:Y:S01]  /*c110*/  BPT.TRAP 0x1 ;  /* 0x000000040000795c */ /* 0x000fe20000300000 */
.L_x_1888:
[----:B------:R-:W-:Y:S01]  /*c120*/  PLOP3.LUT P2, PT, PT, PT, UP0, 0x40, 0x0 ;  /* 0x000000000000781c */ /* 0x000fe20003f4e808 */
[----:B------:R1:W2:-:S12]  /*c130*/  SYNCS.PHASECHK.TRANS64.TRYWAIT P1, [UR30+0x22850], R11 ;  /* 0x0228500bff0075a7 */ /* 0x000298000802015e */
[----:B-1----:R-:W-:Y:S05]  /*c140*/  @P2 BRA `(.L_x_1889) ;  /* 0x0000000000042947 */ /* 0x002fea0003800000 */
[----:B------:R-:W-:Y:S01]  /*c150*/  BPT.TRAP 0x1 ;  /* 0x000000040000795c */ /* 0x000fe20000300000 */
.L_x_1889:
[----:B--2---:R-:W-:Y:S05]  /*c160*/  @P1 BRA `(.L_x_1890) ;  /* 0x0000000000081947 */ /* 0x004fea0003800000 */
[----:B------:R-:W1:Y:S02]  /*c170*/  SYNCS.PHASECHK.TRANS64.TRYWAIT P1, [UR30+0x22850], R11 ;  /* 0x0228500bff0075a7 */ /* 0x000e64000802015e */
[----:B-1----:R-:W-:Y:S05]  /*c180*/  @!P1 BRA `(.L_x_1891) ;  /* 0x00000074000c9947 */ /* 0x002fea0003800000 */
.L_x_1890:
        /* <DEDUP_REMOVED lines=45> */
.L_x_1875:
[----:B------:R-:W4:Y:S01]  /*c460*/  SHFL.BFLY PT, R4, R3, 0x2, 0x1f ;  /* 0x0c401f0003047f89 */ /* 0x000f2200000e0000 */
[----:B------:R-:W-:-:S05]  /*c470*/  IADD3 R19, -R19, 0xb, RZ ;  /* 0x0000000b13137810 */ /* 0x000fca0007ffe1ff */
[----:B------:R0:W-:Y:S08]  /*c480*/  BAR.ARV R19, 0x100 ;  /* 0x000400130000751d */ /* 0x0001f00000002000 */
[----:B------:R-:W-:Y:S06]  /*c490*/  BAR.ARV 0x8, 0x180 ;  /* 0x0206000000007b1d */ /* 0x000fec0000002000 */
[----:B------:R-:W-:Y:S01]  /*c4a0*/  PLOP3.LUT P0, PT, PT, PT, PT, 0x8, 0x0 ;  /* 0x000000000000781c */ /* 0x000fe20003f0e170 */
[----:B-123--:R-:W1:Y:S01]  /*c4b0*/  SHFL.BFLY PT, R7, R2, 0x2, 0x1f ;  /* 0x0c401f0002077f89 */ /* 0x00ee6200000e0000 */
[----:B----4-:R-:W-:Y:S01]  /*c4c0*/  FADD.FTZ R4, R4, R3 ;  /* 0x0000000304047221 */ /* 0x010fe20000010000 */
[----:B------:R-:W-:-:S04]  /*c4d0*/  IMAD.MOV.U32 R3, RZ, RZ, -0x800000 ;  /* 0xff800000ff037424 */ /* 0x000fc800078e00ff */
[----:B------:R-:W2:Y:S01]  /*c4e0*/  SHFL.BFLY PT, R5, R4, 0x1, 0x1f ;  /* 0x0c201f0004057f89 */ /* 0x000ea200000e0000 */
[----:B-1----:R-:W-:Y:S01]  /*c4f0*/  FADD.FTZ R7, R7, R2 ;  /* 0x0000000207077221 */ /* 0x002fe20000010000 */
[----:B------:R-:W-:-:S04]  /*c500*/  IMAD.MOV.U32 R2, RZ, RZ, RZ ;  /* 0x000000ffff027224 */ /* 0x000fc800078e00ff */
[----:B------:R-:W1:Y:S01]  /*c510*/  SHFL.BFLY PT, R6, R7, 0x1, 0x1f ;  /* 0x0c201f0007067f89 */ /* 0x000e6200000e0000 */
[----:B--2---:R-:W-:Y:S01]  /*c520*/  FADD.FTZ R8, R4, R5 ;  /* 0x0000000504087221 */ /* 0x004fe20000010000 */
[----:B------:R-:W-:Y:S02]  /*c530*/  IMAD.MOV.U32 R5, RZ, RZ, RZ ;  /* 0x000000ffff057224 */ /* 0x000fe400078e00ff */
[----:B------:R-:W-:Y:S02]  /*c540*/  IMAD.MOV.U32 R4, RZ, RZ, -0x800000 ;  /* 0xff800000ff047424 */ /* 0x000fe400078e00ff */
[----:B------:R-:W-:-:S13]  /*c550*/  FSETP.NE.FTZ.AND P1, PT, R8, RZ, PT ;  /* 0x000000ff0800720b */ /* 0x000fda0003f35000 */
[----:B------:R-:W2:Y:S01]  /*c560*/  @P1 MUFU.RCP R5, R8 ;  /* 0x0000000800051308 */ /* 0x000ea20000001000 */
[----:B-1----:R-:W-:-:S07]  /*c570*/  FADD.FTZ R9, R7, R6 ;  /* 0x0000000607097221 */ /* 0x002fce0000010000 */
[----:B------:R-:W1:Y:S01]  /*c580*/  @P1 MUFU.LG2 R6, R8 ;  /* 0x0000000800061308 */ /* 0x000e620000000c00 */
[----:B------:R-:W-:Y:S01]  /*c590*/  FSETP.NE.FTZ.AND P2, PT, R9, RZ, PT ;  /* 0x000000ff0900720b */ /* 0x000fe20003f55000 */
[-C--:B--2---:R-:W-:Y:S01]  /*c5a0*/  FMUL.FTZ R24, R24, R5.reuse ;  /* 0x0000000518187220 */ /* 0x084fe20000410000 */
[-C--:B------:R-:W-:Y:S01]  /*c5b0*/  FMUL.FTZ R25, R25, R5.reuse ;  /* 0x0000000519197220 */ /* 0x080fe20000410000 */
[-C--:B------:R-:W-:Y:S01]  /*c5c0*/  FMUL.FTZ R28, R28, R5.reuse ;  /* 0x000000051c1c7220 */ /* 0x080fe20000410000 */
[-C--:B------:R-:W-:Y:S01]  /*c5d0*/  FMUL.FTZ R29, R29, R5.reuse ;  /* 0x000000051d1d7220 */ /* 0x080fe20000410000 */
[----:B------:R-:W-:-:S08]  /*c5e0*/  FMUL.FTZ R32, R32, R5 ;  /* 0x0000000520207220 */ /* 0x000fd00000410000 */
[----:B------:R-:W2:Y:S01]  /*c5f0*/  @P2 MUFU.LG2 R7, R9 ;  /* 0x0000000900072308 */ /* 0x000ea20000000c00 */
[-C--:B------:R-:W-:Y:S01]  /*c600*/  FMUL.FTZ R33, R33, R5.reuse ;  /* 0x0000000521217220 */ /* 0x080fe20000410000 */
[-C--:B------:R-:W-:Y:S01]  /*c610*/  FMUL.FTZ R36, R36, R5.reuse ;  /* 0x0000000524247220 */ /* 0x080fe20000410000 */
[-C--:B------:R-:W-:Y:S01]  /*c620*/  FMUL.FTZ R37, R37, R5.reuse ;  /* 0x0000000525257220 */ /* 0x080fe20000410000 */
[-C--:B------:R-:W-:Y:S01]  /*c630*/  FMUL.FTZ R40, R40, R5.reuse ;  /* 0x0000000528287220 */ /* 0x080fe20000410000 */
[-C--:B------:R-:W-:Y:S01]  /*c640*/  FMUL.FTZ R41, R41, R5.reuse ;  /* 0x0000000529297220 */ /* 0x080fe20000410000 */
[-C--:B------:R-:W-:Y:S01]  /*c650*/  FMUL.FTZ R44, R44, R5.reuse ;  /* 0x000000052c2c7220 */ /* 0x080fe20000410000 */
[-C--:B------:R-:W-:Y:S01]  /*c660*/  FMUL.FTZ R45, R45, R5.reuse ;  /* 0x000000052d2d7220 */ /* 0x080fe20000410000 */
[----:B------:R-:W3:Y:S01]  /*c670*/  @P2 MUFU.RCP R2, R9 ;  /* 0x0000000900022308 */ /* 0x000ee20000001000 */
        /* <DEDUP_REMOVED lines=54> */
[----:B------:R-:W-:Y:S02]  /*c9e0*/  IMAD.U32 R8, RZ, RZ, UR10 ;  /* 0x0000000aff087e24 */ /* 0x000fe4000f8e00ff */
[----:B--2---:R-:W-:Y:S01]  /*c9f0*/  @P2 FMUL.FTZ R7, R7, 0.69314718246459960938 ;  /* 0x3f31721807072820 */ /* 0x004fe20000410000 */
[----:B------:R-:W-:Y:S01]  /*ca00*/  @P1 FMUL.FTZ R5, R5, 0.69314718246459960938 ;  /* 0x3f31721805051820 */ /* 0x000fe20000410000 */
[-C--:B---3--:R-:W-:Y:S01]  /*ca10*/  FMUL.FTZ R26, R26, R2.reuse ;  /* 0x000000021a1a7220 */ /* 0x088fe20000410000 */
        /* <DEDUP_REMOVED lines=65> */
[----:B0-----:R-:W-:-:S07]  /*ce30*/  @P2 FFMA.FTZ R3, R8, R10, R7 ;  /* 0x0000000a08032223 */ /* 0x001fce0000010007 */
.L_x_1822:
        /* <DEDUP_REMOVED lines=23> */
[----:B------:R-:W0:Y:S01]  /*cfb0*/  @P0 LDC R14, c[0x0][0xbec] ;  /* 0x0002fb00ff0e0b82 */ /* 0x000e220000000800 */
[----:B------:R-:W-:Y:S02]  /*cfc0*/  LEA.HI R13, R2, R5, RZ, 0x2 ;  /* 0x00000005020d7211 */ /* 0x000fe400078f10ff */
[----:B------:R-:W-:Y:S02]  /*cfd0*/  LOP3.LUT R0, R6, 0xffffff80, RZ, 0xc0, !PT ;  /* 0xffffff8006007812 */ /* 0x000fe400078ec0ff */
[----:B------:R-:W-:-:S03]  /*cfe0*/  SHF.R.S32.HI R7, RZ, 0x7, R6 ;  /* 0x00000007ff077819 */ /* 0x000fc60000011406 */
[----:B------:R-:W-:Y:S01]  /*cff0*/  IMAD.IADD R0, R5, 0x1, -R0 ;  /* 0x0000000105007824 */ /* 0x000fe200078e0a00 */
[----:B------:R-:W-:Y:S01]  /*d000*/  LEA.HI R2, R6, R7, RZ, 0x1 ;  /* 0x0000000706027211 */ /* 0x000fe200078f08ff */
[----:B------:R-:W3:Y:S01]  /*d010*/  LDC.64 R20, c[0x0][0xb40] ;  /* 0x0002d000ff147b82 */ /* 0x000ee20000000a00 */
[----:B------:R-:W-:Y:S02]  /*d020*/  LOP3.LUT R6, R13, 0xfffffffc, RZ, 0xc0, !PT ;  /* 0xfffffffc0d067812 */ /* 0x000fe400078ec0ff */
[----:B------:R-:W-:Y:S02]  /*d030*/  SHF.R.S32.HI R9, RZ, 0x1f, R0 ;  /* 0x0000001fff097819 */ /* 0x000fe40000011400 */
[----:B------:R-:W-:Y:S01]  /*d040*/  LOP3.LUT R2, R2, 0x3fffffe, RZ, 0xc0, !PT ;  /* 0x03fffffe02027812 */ /* 0x000fe200078ec0ff */
[----:B------:R-:W-:Y:S01]  /*d050*/  IMAD.IADD R13, R5, 0x1, -R6 ;  /* 0x00000001050d7824 */ /* 0x000fe200078e0a06 */
[CC--:B------:R-:W-:Y:S01]  /*d060*/  LEA.HI R10, R9.reuse, R0.reuse, RZ, 0x2 ;  /* 0x00000000090a7211 */ /* 0x0c0fe200078f10ff */
[----:B------:R-:W5:Y:S01]  /*d070*/  @P0 LDC R152, c[0x0][0xbec] ;  /* 0x0002fb00ff980b82 */ /* 0x000f620000000800 */
[----:B------:R-:W-:Y:S01]  /*d080*/  LEA.HI R9, R9, R0, RZ, 0x5 ;  /* 0x0000000009097211 */ /* 0x000fe200078f28ff */
[----:B------:R-:W-:Y:S01]  /*d090*/  IMAD.IADD R2, R7, 0x1, -R2 ;  /* 0x0000000107027824 */ /* 0x000fe200078e0a02 */
[--C-:B------:R-:W-:Y:S01]  /*d0a0*/  SHF.R.S32.HI R11, RZ, 0x2, R10.reuse ;  /* 0x00000002ff0b7819 */ /* 0x100fe2000001140a */
[----:B------:R-:W-:Y:S01]  /*d0b0*/  IMAD.U32 R7, RZ, RZ, UR5 ;  /* 0x00000005ff077e24 */ /* 0x000fe2000f8e00ff */
[----:B------:R-:W-:Y:S01]  /*d0c0*/  SHF.R.S32.HI R12, RZ, 0x1f, R10 ;  /* 0x0000001fff0c7819 */ /* 0x000fe2000001140a */
[----:B------:R-:W-:Y:S01]  /*d0d0*/  IMAD.U32 R7, RZ, RZ, UR6 ;  /* 0x00000006ff077e24 */ /* 0x000fe2000f8e00ff */
[----:B------:R-:W-:Y:S01]  /*d0e0*/  LEA.HI R6, R13, R13, RZ, 0x1 ;  /* 0x0000000d0d067211 */ /* 0x000fe200078f08ff */
[----:B------:R-:W5:Y:S01]  /*d0f0*/  @P0 LDC R17, c[0x0][0xbf0] ;  /* 0x0002fc00ff110b82 */ /* 0x000f620000000800 */
[----:B------:R-:W-:Y:S01]  /*d100*/  LEA.HI R12, R12, R11, RZ, 0x3 ;  /* 0x0000000b0c0c7211 */ /* 0x000fe200078f18ff */
[----:B------:R-:W-:-:S03]  /*d110*/  UIMAD UR6, UR36, UR9, UR7 ;  /* 0x00000009240672a4 */ /* 0x000fc6000f8e0207 */
[----:B------:R-:W-:-:S03]  /*d120*/  LOP3.LUT R12, R12, 0xfffffff8, RZ, 0xc0, !PT ;  /* 0xfffffff80c0c7812 */ /* 0x000fc600078ec0ff */
[----:B------:R-:W5:Y:S02]  /*d130*/  @P0 LDC R153, c[0x0][0xbf0] ;  /* 0x0002fc00ff990b82 */ /* 0x000f640000000800 */
[----:B------:R-:W-:Y:S01]  /*d140*/  IMAD.IADD R5, R11, 0x1, -R12 ;  /* 0x000000010b057824 */ /* 0x000fe200078e0a0c */
[----:B------:R-:W-:Y:S02]  /*d150*/  LOP3.LUT R12, R6, 0x1ffffffe, RZ, 0xc0, !PT ;  /* 0x1ffffffe060c7812 */ /* 0x000fe400078ec0ff */
[----:B------:R-:W-:-:S03]  /*d160*/  SHF.R.S32.HI R6, RZ, 0x5, R9 ;  /* 0x00000005ff067819 */ /* 0x000fc60000011409 */
[----:B------:R-:W-:Y:S02]  /*d170*/  IMAD.IADD R16, R13, 0x1, -R12 ;  /* 0x000000010d107824 */ /* 0x000fe400078e0a0c */
[----:B------:R-:W-:Y:S02]  /*d180*/  IMAD R5, R6, 0x10, R5 ;  /* 0x0000001006057824 */ /* 0x000fe400078e0205 */
[----:B------:R-:W-:Y:S01]  /*d190*/  IMAD.U32 R6, RZ, RZ, UR4 ;  /* 0x00000004ff067e24 */ /* 0x000fe2000f8e00ff */
[----:B------:R-:W-:Y:S01]  /*d1a0*/  UIMAD.WIDE.U32 UR4, UR36, UR8, URZ ;  /* 0x00000008240472a5 */ /* 0x000fe2000f8e003f */
[----:B------:R-:W-:Y:S02]  /*d1b0*/  IMAD R9, R2, 0x40, R5 ;  /* 0x0000004002097824 */ /* 0x000fe400078e0205 */
[----:B----4-:R-:W-:Y:S01]  /*d1c0*/  IMAD R12, R18, UR10, RZ ;  /* 0x0000000a120c7c24 */ /* 0x010fe2000f8e02ff */
[----:B------:R-:W-:Y:S01]  /*d1d0*/  UIADD3 UR6, UR5, UR6, URZ ;  /* 0x0000000605067290 */ /* 0x000fe2000fffe03f */
[----:B------:R-:W-:Y:S01]  /*d1e0*/  IMAD R2, R16, 0x8, R9 ;  /* 0x0000000810027824 */ /* 0x000fe200078e0209 */
[----:B------:R-:W-:Y:S01]  /*d1f0*/  ULDC.64 UR8, c[0x0][0xb28] ;  /* 0x0002ca0000087ab9 */ /* 0x000fe20000000a00 */
[----:B------:R-:W-:-:S02]  /*d200*/  IMAD R16, RZ, RZ, -UR36 ;  /* 0x80000024ff107e24 */ /* 0x000fc4000f8e02ff */
[----:B--2---:R-:W-:Y:S02]  /*d210*/  IMAD R5, R22, 0x80, R2 ;  /* 0x0000008016057824 */ /* 0x004fe400078e0202 */
[----:B-1----:R-:W-:Y:S02]  /*d220*/  IMAD R23, R23, R16, UR11 ;  /* 0x0000000b17177e24 */ /* 0x002fe4000f8e0210 */
[----:B------:R-:W-:Y:S02]  /*d230*/  IMAD R15, R19, UR12, R12 ;  /* 0x0000000c130f7c24 */ /* 0x000fe4000f8e020c */
[----:B------:R-:W-:Y:S01]  /*d240*/  IMAD.WIDE.U32 R6, R18, UR12, R6 ;  /* 0x0000000c12067c25 */ /* 0x000fe2000f8e0006 */
[----:B------:R-:W-:-:S03]  /*d250*/  SHF.R.S32.HI R16, RZ, 0x1f, R23 ;  /* 0x0000001fff107819 */ /* 0x000fc60000011417 */
[----:B0-----:R-:W-:-:S04]  /*d260*/  @P0 IMAD.HI.U32 R2, R5, R14, RZ ;  /* 0x0000000e05020227 */ /* 0x001fc800078e00ff */
[----:B------:R-:W-:Y:S02]  /*d270*/  IMAD.U32 R13, RZ, RZ, UR5 ;  /* 0x00000005ff0d7e24 */ /* 0x000fe4000f8e00ff */
[----:B------:R-:W-:Y:S01]  /*d280*/  IMAD.U32 R12, RZ, RZ, UR4 ;  /* 0x00000004ff0c7e24 */ /* 0x000fe2000f8e00ff */
[----:B------:R-:W-:Y:S01]  /*d290*/  ULDC.64 UR4, c[0x0][0xbe0] ;  /* 0x0002f80000047ab9 */ /* 0x000fe20000000a00 */
[----:B------:R-:W-:Y:S01]  /*d2a0*/  IMAD.U32 R13, RZ, RZ, UR6 ;  /* 0x00000006ff0d7e24 */ /* 0x000fe2000f8e00ff */
[----:B------:R-:W-:Y:S01]  /*d2b0*/  ULDC.64 UR6, c[0x0][0xb48] ;  /* 0x0002d20000067ab9 */ /* 0x000fe20000000a00 */
[----:B------:R-:W-:Y:S02]  /*d2c0*/  IMAD.IADD R7, R7, 0x1, R15 ;  /* 0x0000000107077824 */ /* 0x000fe400078e020f */
[----:B---3--:R-:W-:Y:S02]  /*d2d0*/  IMAD R14, R20, UR10, RZ ;  /* 0x0000000a140e7c24 */ /* 0x008fe4000f8e02ff */
[----:B-----5:R-:W-:-:S04]  /*d2e0*/  @P0 IMAD.HI.U32 R152, R5, R152, RZ ;  /* 0x0000009805980227 */ /* 0x020fc800078e00ff */
[----:B------:R-:W-:Y:S01]  /*d2f0*/  IMAD.MOV.U32 R11, RZ, RZ, R5 ;  /* 0x000000ffff0b7224 */ /* 0x000fe200078e0005 */
[----:B------:R-:W-:Y:S01]  /*d300*/  @P0 SHF.R.U32.HI R11, RZ, R17, R2 ;  /* 0x00000011ff0b0219 */ /* 0x000fe20000011602 */
[----:B------:R-:W-:Y:S02]  /*d310*/  IMAD R17, R21, UR12, R14 ;  /* 0x0000000c15117c24 */ /* 0x000fe4000f8e020e */
[----:B------:R-:W-:-:S04]  /*d320*/  IMAD.WIDE.U32 R12, R20, UR12, R12 ;  /* 0x0000000c140c7c25 */ /* 0x000fc8000f8e000c */
[----:B------:R-:W-:Y:S01]  /*d330*/  IMAD.MOV.U32 R15, RZ, RZ, R5 ;  /* 0x000000ffff0f7224 */ /* 0x000fe200078e0005 */
[----:B------:R-:W-:Y:S01]  /*d340*/  @P0 SHF.R.U32.HI R15, RZ, R153, R152 ;  /* 0x00000099ff0f0219 */ /* 0x000fe20000011698 */
[----:B------:R-:W-:Y:S02]  /*d350*/  IMAD R2, R16, UR4, RZ ;  /* 0x0000000410027c24 */ /* 0x000fe4000f8e02ff */
[----:B------:R-:W-:-:S04]  /*d360*/  IMAD.WIDE.U32 R6, R23, UR4, R6 ;  /* 0x0000000417067c25 */ /* 0x000fc8000f8e0006 */
[----:B------:R-:W-:Y:S01]  /*d370*/  IMAD.IADD R13, R13, 0x1, R17 ;  /* 0x000000010d0d7824 */ /* 0x000fe200078e0211 */
[----:B------:R-:W-:Y:S01]  /*d380*/  SHF.R.S32.HI R17, RZ, 0x1f, R11 ;  /* 0x0000001fff117819 */ /* 0x000fe2000001140b */
[----:B------:R-:W-:Y:S01]  /*d390*/  IMAD R14, R23, UR5, R2 ;  /* 0x00000005170e7c24 */ /* 0x000fe2000f8e0202 */
[----:B------:R-:W-:Y:S01]  /*d3a0*/  IADD3 R6, P0, R11, R6, RZ ;  /* 0x000000060b067210 */ /* 0x000fe20007f1e0ff */
[----:B------:R-:W-:Y:S01]  /*d3b0*/  IMAD R16, R16, UR6, RZ ;  /* 0x0000000610107c24 */ /* 0x000fe2000f8e02ff */
[----:B------:R-:W-:Y:S01]  /*d3c0*/  SHF.R.S32.HI R2, RZ, 0x1f, R15 ;  /* 0x0000001fff027819 */ /* 0x000fe2000001140f */
[----:B------:R-:W-:Y:S01]  /*d3d0*/  IMAD.MOV R11, RZ, RZ, -R11 ;  /* 0x000000ffff0b7224 */ /* 0x000fe200078e0a0b */
[----:B------:R-:W-:Y:S01]  /*d3e0*/  ULDC.64 UR4, c[0x0][0xb30] ;  /* 0x0002cc0000047ab9 */ /* 0x000fe20000000a00 */
[----:B------:R-:W-:Y:S01]  /*d3f0*/  IMAD R19, R23, UR7, R16 ;  /* 0x0000000717137c24 */ /* 0x000fe2000f8e0210 */
[----:B------:R-:W-:Y:S01]  /*d400*/  IADD3.X R7, R17, R7, R14, P0, !PT ;  /* 0x0000000711077210 */ /* 0x000fe200007fe40e */
[----:B------:R-:W-:-:S02]  /*d410*/  IMAD.MOV R16, RZ, RZ, -R15 ;  /* 0x000000ffff107224 */ /* 0x000fc400078e0a0f */
[----:B------:R-:W-:Y:S02]  /*d420*/  IMAD R2, R2, UR4, RZ ;  /* 0x0000000402027c24 */ /* 0x000fe4000f8e02ff */
[----:B------:R-:W-:Y:S02]  /*d430*/  IMAD R11, R8, R11, R5 ;  /* 0x0000000b080b7224 */ /* 0x000fe400078e0205 */
        /* <DEDUP_REMOVED lines=38> */
[----:B------:R-:W-:Y:S01]  /*d6a0*/  UPRMT UR4, URZ, 0x654, UR4 ;  /* 0x000006543f047896 */ /* 0x000fe20008000004 */
[----:B------:R-:W-:Y:S02]  /*d6b0*/  ISETP.GE.AND P2, PT, R11, R8, PT ;  /* 0x000000080b00720c */ /* 0x000fe40003f46270 */
[----:B------:R3:W4:Y:S01]  /*d6c0*/  SHFL.IDX PT, R6, R2, RZ, 0x1c1f ;  /* 0x001c1fff02067589 */ /* 0x00072200000e0000 */
[----:B-1----:R-:W-:-:S03]  /*d6d0*/  LOP3.LUT R17, R10, 0x7ffffffc, RZ, 0xc0, !PT ;  /* 0x7ffffffc0a117812 */ /* 0x002fc600078ec0ff */
[----:B------:R3:W1:Y:S02]  /*d6e0*/  SHFL.IDX PT, R7, R5, RZ, 0x1c1f ;  /* 0x001c1fff05077589 */ /* 0x00066400000e0000 */
        /* <DEDUP_REMOVED lines=20> */
[----:B------:R-:W-:-:S02]  /*d830*/  VIADD R22, R0, 0x50 ;  /* 0x0000005000167836 */ /* 0x000fc40000000000 */
[----:B------:R-:W-:Y:S02]  /*d840*/  VIADD R23, R0, 0x58 ;  /* 0x0000005800177836 */ /* 0x000fe40000000000 */
[----:B------:R-:W-:Y:S02]  /*d850*/  @!P3 LEA.HI R3, R3, R3, RZ, 0x1 ;  /* 0x000000030303b211 */ /* 0x000fe400078f08ff */
[----:B------:R-:W-:Y:S02]  /*d860*/  @!P4 LEA.HI R4, R4, R4, RZ, 0x1 ;  /* 0x000000040404c211 */ /* 0x000fe400078f08ff */
[----:B------:R-:W-:Y:S02]  /*d870*/  @!P5 LEA.HI R10, R10, R10, RZ, 0x1 ;  /* 0x0000000a0a0ad211 */ /* 0x000fe400078f08ff */
[----:B------:R-:W-:Y:S02]  /*d880*/  @!P3 LOP3.LUT R3, R3, 0xfffffffe, RZ, 0xc0, !PT ;  /* 0xfffffffe0303b812 */ /* 0x000fe400078ec0ff */
[----:B------:R-:W-:Y:S01]  /*d890*/  @!P4 LOP3.LUT R15, R4, 0xfffffffe, RZ, 0xc0, !PT ;  /* 0xfffffffe040fc812 */ /* 0x000fe200078ec0ff */
[----:B------:R-:W-:Y:S01]  /*d8a0*/  VIADD R4, R0, 0x38 ;  /* 0x0000003800047836 */ /* 0x000fe20000000000 */
[----:B------:R-:W-:Y:S01]  /*d8b0*/  @!P5 LOP3.LUT R17, R10, 0xfffffffe, RZ, 0xc0, !PT ;  /* 0xfffffffe0a11d812 */ /* 0x000fe200078ec0ff */
[----:B-1--4-:R-:W-:Y:S01]  /*d8c0*/  @!P2 IMAD.WIDE R10, R0, 0x4, R6 ;  /* 0x00000004000aa825 */ /* 0x012fe200078e0206 */
        /* <DEDUP_REMOVED lines=166> */
.L_x_1895:
[----:B------:R-:W-:Y:S05]  /*e330*/  BSYNC B0 ;  /* 0x0000000000007941 */ /* 0x000fea0003800000 */
.L_x_1894:
[----:B------:R-:W-:Y:S01]  /*e340*/  ISETP.GE.AND P0, PT, R9, R8, PT ;  /* 0x000000080900720c */ /* 0x000fe20003f06270 */
[----:B---3--:R2:W3:Y:S04]  /*e350*/  SHFL.IDX PT, R3, R5, 0x1, 0x1c1f ;  /* 0x003c1f0005037f89 */ /* 0x0084e800000e0000 */
[----:B------:R-:W0:Y:S08]  /*e360*/  SHFL.IDX PT, R2, R2, 0x1, 0x1c1f ;  /* 0x003c1f0002027f89 */ /* 0x000e3000000e0000 */
[----:B--2---:R-:W-:Y:S05]  /*e370*/  @P0 BRA `(.L_x_1814) ;  /* 0x0000004c00d40947 */ /* 0x004fea0003800000 */
[C---:B------:R-:W-:Y:S01]  /*e380*/  VIADD R4, R0.reuse, 0x8 ;  /* 0x0000000800047836 */ /* 0x040fe20000000000 */
[----:B------:R-:W-:Y:S01]  /*e390*/  ULDC UR4, c[0x0][0xac8] ;  /* 0x0002b20000047ab9 */ /* 0x000fe20000000800 */
[C---:B------:R-:W-:Y:S01]  /*e3a0*/  VIADD R5, R0.reuse, 0x10 ;  /* 0x0000001000057836 */ /* 0x040fe20000000000 */
[C---:B------:R-:W-:Y:S01]  /*e3b0*/  ISETP.GE.AND P0, PT, R0.reuse, UR4, PT ;  /* 0x0000000400007c0c */ /* 0x040fe2000bf06270 */
[----:B0-----:R-:W-:Y:S01]  /*e3c0*/  VIADD R10, R0, 0x18 ;  /* 0x00000018000a7836 */ /* 0x001fe20000000000 */
        /* <DEDUP_REMOVED lines=9> */
[----:B------:R-:W-:Y:S02]  /*e460*/  VIADD R16, R0, 0x48 ;  /* 0x0000004800107836 */ /* 0x000fe40000000000 */
[----:B------:R-:W-:Y:S01]  /*e470*/  @!P1 LEA.HI R4, R4, R4, RZ, 0x1 ;  /* 0x0000000404049211 */ /* 0x000fe200078f08ff */
[C---:B------:R-:W-:Y:S01]  /*e480*/  VIADD R18, R0.reuse, 0x50 ;  /* 0x0000005000127836 */ /* 0x040fe20000000000 */
[----:B------:R-:W-:Y:S01]  /*e490*/  @!P2 LEA.HI R5, R5, R5, RZ, 0x1 ;  /* 0x000000050505a211 */ /* 0x000fe200078f08ff */
[----:B------:R-:W-:Y:S01]  /*e4a0*/  VIADD R19, R0, 0x58 ;  /* 0x0000005800137836 */ /* 0x000fe20000000000 */
[----:B-1----:R-:W-:Y:S01]  /*e4b0*/  @!P1 LOP3.LUT R7, R4, 0xfffffffe, RZ, 0xc0, !PT ;  /* 0xfffffffe04079812 */ /* 0x002fe200078ec0ff */
[C---:B------:R-:W-:Y:S01]  /*e4c0*/  VIADD R20, R0.reuse, 0x80 ;  /* 0x0000008000147836 */ /* 0x040fe20000000000 */
[----:B------:R-:W-:Y:S01]  /*e4d0*/  @!P2 LOP3.LUT R9, R5, 0xfffffffe, RZ, 0xc0, !PT ;  /* 0xfffffffe0509a812 */ /* 0x000fe200078ec0ff */
[----:B---3--:R-:W-:Y:S01]  /*e4e0*/  @!P0 IMAD.WIDE R4, R0, 0x4, R2 ;  /* 0x0000000400048825 */ /* 0x008fe200078e0202 */
[----:B------:R-:W-:-:S02]  /*e4f0*/  ISETP.GE.AND P3, PT, R15, UR4, PT ;  /* 0x000000040f007c0c */ /* 0x000fc4000bf66270 */
[----:B------:R-:W-:Y:S01]  /*e500*/  ISETP.GE.AND P4, PT, R16, UR4, PT ;  /* 0x0000000410007c0c */ /* 0x000fe2000bf86270 */
[--C-:B----4-:R-:W-:Y:S01]  /*e510*/  @!P1 IMAD.WIDE R6, R7, 0x4, R2.reuse ;  /* 0x0000000407069825 */ /* 0x110fe200078e0202 */
        /* <DEDUP_REMOVED lines=130> */
[----:B------:R-:W-:Y:S01]  /*ed40*/  VIADD R0, R0, 0xf8 ;  /* 0x000000f800007836 */ /* 0x000fe20000000000 */
[----:B------:R-:W-:Y:S02]  /*ed50*/  ISETP.GE.AND P1, PT, R15, UR4, PT ;  /* 0x000000040f007c0c */ /* 0x000fe4000bf26270 */
[----:B------:R-:W-:-:S02]  /*ed60*/  ISETP.GE.AND P3, PT, R17, UR4, PT ;  /* 0x0000000411007c0c */ /* 0x000fc4000bf66270 */
        /* <DEDUP_REMOVED lines=29> */
[----:B--2---:R-:W-:-:S05]  /*ef40*/  LOP3.LUT R5, R0, 0xfffffffe, RZ, 0xc0, !PT ;  /* 0xfffffffe00057812 */ /* 0x004fca00078ec0ff */
[----:B------:R-:W-:-:S05]  /*ef50*/  IMAD.WIDE R2, R5, 0x4, R2 ;  /* 0x0000000405027825 */ /* 0x000fca00078e0202 */
[----:B------:R0:W-:Y:S01]  /*ef60*/  ST.E.64 desc[UR48][R2.64], R150 ;  /* 0x0000009602007985 */ /* 0x0001e2000c101b30 */
[----:B------:R-:W-:Y:S05]  /*ef70*/  BRA `(.L_x_1814) ;  /* 0x0000004000d47947 */ /* 0x000fea0003800000 */
.L_x_1893:
        /* <DEDUP_REMOVED lines=15> */
[----:B------:R-:W-:Y:S01]  /*f070*/  IMAD.MOV.U32 R5, RZ, RZ, R0 ;  /* 0x000000ffff057224 */ /* 0x000fe200078e0000 */
        /* <DEDUP_REMOVED lines=44> */
.L_x_1812:
        /* <DEDUP_REMOVED lines=18> */
.L_x_1896:
[----:B------:R-:W-:Y:S01]  /*f460*/  ULDC UR7, c[0x0][0xc50] ;  /* 0x0003140000077ab9 */ /* 0x000fe20000000800 */
[----:B------:R-:W-:Y:S01]  /*f470*/  UMOV UR36, UR6 ;  /* 0x0000000600247c82 */ /* 0x000fe20008000000 */
[----:B------:R-:W-:-:S11]  /*f480*/  UISETP.NE.AND UP0, UPT, UR7, 0x1, UPT ;  /* 0x000000010700788c */ /* 0x000fd6000bf05270 */
[----:B------:R-:W-:Y:S01]  /*f490*/  @UP0 ULDC UR4, c[0x0][0xc54] ;  /* 0x0003150000040ab9 */ /* 0x000fe20000000800 */
[----:B------:R-:W-:Y:S01]  /*f4a0*/  @UP0 ULDC UR8, c[0x0][0xc58] ;  /* 0x0003160000080ab9 */ /* 0x000fe20000000800 */
[----:B------:R-:W-:-:S04]  /*f4b0*/  UIMAD.WIDE.U32 UR4, UR6, UR4, URZ ;  /* 0x00000004060472a5 */ /* 0x000fc8000f8e003f */
[----:B------:R-:W-:-:S12]  /*f4c0*/  @UP0 USHF.R.U32.HI UR36, URZ, UR8, UR5 ;  /* 0x000000083f240299 */ /* 0x000fd80008011605 */
.L_x_1897:
[----:B------:R-:W-:Y:S01]  /*f4d0*/  ISETP.GE.AND P0, PT, R18, RZ, PT ;  /* 0x000000ff1200720c */ /* 0x000fe20003f06270 */
[----:B------:R-:W-:Y:S01]  /*f4e0*/  UIADD3 UR42, -UR36, URZ, URZ ;  /* 0x0000003f242a7290 */ /* 0x000fe2000fffe13f */
[----:B------:R-:W-:Y:S02]  /*f4f0*/  IMAD.MOV.U32 R0, RZ, RZ, 0x1 ;  /* 0x00000001ff007424 */ /* 0x000fe400078e00ff */
[----:B------:R-:W-:Y:S01]  /*f500*/  IMAD.MOV.U32 R6, RZ, RZ, RZ ;  /* 0x000000ffff067224 */ /* 0x000fe200078e00ff */
[----:B------:R-:W-:Y:S01]  /*f510*/  UIMAD UR42, UR7, UR42, UR6 ;  /* 0x0000002a072a72a4 */ /* 0x000fe2000f8e0206 */
[----:B------:R-:W-:-:S07]  /*f520*/  IMAD.MOV.U32 R8, RZ, RZ, 0x1 ;  /* 0x00000001ff087424 */ /* 0x000fce00078e00ff */
[----:B------:R-:W-:Y:S05]  /*f530*/  @!P0 BRA `(.L_x_1898) ;  /* 0x0000003800a48947 */ /* 0x000fea0003800000 */
[----:B------:R-:W0:Y:S01]  /*f540*/  S2UR UR40, SR_CTAID.X ;  /* 0x00000000002879c3 */ /* 0x000e220000002500 */
[----:B------:R-:W-:Y:S01]  /*f550*/  ULDC UR6, c[0x0][0x448] ;  /* 0x0001120000067ab9 */ /* 0x000fe20000000800 */
[----:B------:R-:W-:Y:S01]  /*f560*/  ULDC.64 UR4, c[0x0][0x418] ;  /* 0x0001060000047ab9 */ /* 0x000fe20000000a00 */
[----:B------:R-:W-:Y:S02]  /*f570*/  UISETP.NE.AND UP1, UPT, UR6, 0x1, UPT ;  /* 0x000000010600788c */ /* 0x000fe4000bf25270 */
[----:B------:R-:W-:Y:S01]  /*f580*/  UISETP.NE.U32.AND UP0, UPT, UR4, URZ, UPT ;  /* 0x0000003f0400728c */ /* 0x000fe2000bf05070 */
[----:B------:R-:W-:Y:S02]  /*f590*/  ULDC UR11, c[0x0][0x288] ;  /* 0x0000a200000b7ab9 */ /* 0x000fe40000000800 */
[----:B------:R-:W-:Y:S01]  /*f5a0*/  ULDC UR4, c[0x0][0x424] ;  /* 0x0001090000047ab9 */ /* 0x000fe20000000800 */
[----:B------:R-:W-:Y:S01]  /*f5b0*/  UISETP.NE.AND.EX UP0, UPT, UR5, URZ, UPT, UP0 ;  /* 0x0000003f0500728c */ /* 0x000fe2000bf05300 */
[----:B------:R-:W-:Y:S01]  /*f5c0*/  ULDC UR12, c[0x0][0x2f0] ;  /* 0x0000bc00000c7ab9 */ /* 0x000fe20000000800 */
[----:B------:R-:W-:-:S02]  /*f5d0*/  UIADD3 UR6, -UR11, 0x1, URZ ;  /* 0x000000010b067890 */ /* 0x000fc4000fffe13f */
[----:B------:R-:W-:Y:S01]  /*f5e0*/  USEL UR10, UR4, 0x1, UP0 ;  /* 0x00000001040a7887 */ /* 0x000fe20008000000 */
[----:B------:R-:W-:Y:S02]  /*f5f0*/  @UP1 ULDC UR13, c[0x0][0x450] ;  /* 0x00011400000d1ab9 */ /* 0x000fe40000000800 */
[----:B------:R-:W-:Y:S01]  /*f600*/  @UP1 ULDC UR4, c[0x0][0x44c] ;  /* 0x0001130000041ab9 */ /* 0x000fe20000000800 */
[----:B------:R-:W-:Y:S02]  /*f610*/  UIMAD UR7, UR10, UR12, 0x5f ;  /* 0x0000005f0a0774a4 */ /* 0x000fe4000f8e020c */
[----:B------:R-:W-:Y:S02]  /*f620*/  UIMAD UR9, UR10, UR12, UR6 ;  /* 0x0000000c0a0972a4 */ /* 0x000fe4000f8e0206 */
[----:B------:R-:W-:Y:S02]  /*f630*/  UIMAD.WIDE UR6, UR7, 0x2aaaaaab, URZ ;  /* 0x2aaaaaab070678a5 */ /* 0x000fe4000f8e023f */
[----:B0-----:R-:W-:-:S02]  /*f640*/  USHF.L.U32 UR40, UR40, 0x7, URZ ;  /* 0x0000000728287899 */ /* 0x001fc4000800063f */
[----:B------:R-:W-:Y:S02]  /*f650*/  USHF.R.U32.HI UR39, URZ, 0x1f, UR7 ;  /* 0x0000001f3f277899 */ /* 0x000fe40008011607 */
[----:B------:R-:W-:Y:S02]  /*f660*/  UIADD3 UR8, UR40, 0x7f, URZ ;  /* 0x0000007f28087890 */ /* 0x000fe4000fffe03f */
[----:B------:R-:W-:Y:S02]  /*f670*/  ULEA.HI.SX32 UR39, UR7, UR39, 0x1c ;  /* 0x0000002707277291 */ /* 0x000fe4000f8fe23f */
[----:B------:R-:W-:-:S04]  /*f680*/  UIMAD.WIDE.U32 UR4, UR8, UR4, URZ ;  /* 0x00000004080472a5 */ /* 0x000fc8000f8e003f */
[----:B------:R-:W-:-:S03]  /*f690*/  @UP1 USHF.R.U32.HI UR8, URZ, UR13, UR5 ;  /* 0x0000000d3f081299 */ /* 0x000fc60008011605 */
[----:B------:R-:W-:Y:S01]  /*f6a0*/  ULDC.64 UR4, c[0x0][0x9e0] ;  /* 0x0002780000047ab9 */ /* 0x000fe20000000a00 */
[----:B------:R-:W-:Y:S02]  /*f6b0*/  UIADD3 UR9, UR9, UR8, URZ ;  /* 0x0000000809097290 */ /* 0x000fe4000fffe03f */
[----:B------:R-:W-:Y:S02]  /*f6c0*/  UISETP.GE.AND UP0, UPT, UR5, 0x1, UPT ;  /* 0x000000010500788c */ /* 0x000fe4000bf06270 */
[----:B------:R-:W-:-:S04]  /*f6d0*/  UIADD3 UR4, UR9, UR4, URZ ;  /* 0x0000000409047290 */ /* 0x000fc8000fffe03f */
[----:B------:R-:W-:-:S13]  /*f6e0*/  PLOP3.LUT P1, PT, PT, PT, UP0, 0x80, 0x0 ;  /* 0x000000000000781c */ /* 0x000fda0003f2f008 */
[----:B------:R-:W-:Y:S05]  /*f6f0*/  @!P1 BRA `(.L_x_1899) ;  /* 0x0000000000449947 */ /* 0x000fea0003800000 */
        /* <DEDUP_REMOVED lines=10> */
.L_x_1900:
[----:B------:R-:W-:-:S11]  /*f7a0*/  UISETP.NE.AND UP0, UPT, UR5, 0x1, UPT ;  /* 0x000000010500788c */ /* 0x000fd6000bf05270 */
[----:B------:R-:W-:Y:S02]  /*f7b0*/  @UP0 ULDC.64 UR14, c[0x0][0x9e8] ;  /* 0x00027a00000e0ab9 */ /* 0x000fe40000000a00 */
[----:B------:R-:W-:-:S04]  /*f7c0*/  UIMAD.WIDE.U32 UR6, UR8, UR14, URZ ;  /* 0x0000000e080672a5 */ /* 0x000fc8000f8e003f */
[----:B------:R-:W-:-:S12]  /*f7d0*/  @UP0 USHF.R.U32.HI UR8, URZ, UR15, UR7 ;  /* 0x0000000f3f080299 */ /* 0x000fd80008011607 */
.L_x_1901:
[----:B------:R-:W-:-:S04]  /*f7e0*/  UIMAD UR8, UR8, UR5, UR5 ;  /* 0x00000005080872a4 */ /* 0x000fc8000f8e0205 */
[----:B------:R-:W-:-:S04]  /*f7f0*/  UISETP.LT.AND UP0, UPT, UR4, UR8, UPT ;  /* 0x000000080400728c */ /* 0x000fc8000bf01270 */
[----:B------:R-:W-:-:S12]  /*f800*/  USEL UR4, UR4, UR8, UP0 ;  /* 0x0000000804047287 */ /* 0x000fd80008000000 */
.L_x_1899:
[----:B------:R-:W-:Y:S01]  /*f810*/  UIADD3 UR6, UR4, 0x5f, URZ ;  /* 0x0000005f04067890 */ /* 0x000fe2000fffe03f */
[----:B------:R-:W-:Y:S01]  /*f820*/  @UP1 ULDC UR8, c[0x0][0x44c] ;  /* 0x0001130000081ab9 */ /* 0x000fe20000000800 */
[----:B------:R-:W-:Y:S02]  /*f830*/  @UP1 ULDC UR13, c[0x0][0x450] ;  /* 0x00011400000d1ab9 */ /* 0x000fe40000000800 */
[----:B------:R-:W-:Y:S02]  /*f840*/  UIMAD.WIDE UR6, UR6, 0x2aaaaaab, URZ ;  /* 0x2aaaaaab060678a5 */ /* 0x000fe4000f8e023f */
[----:B------:R-:W-:Y:S02]  /*f850*/  UIMAD.WIDE.U32 UR8, UR40, UR8, URZ ;  /* 0x00000008280872a5 */ /* 0x000fe4000f8e003f */
[----:B------:R-:W-:Y:S01]  /*f860*/  USHF.R.U32.HI UR44, URZ, 0x1f, UR7 ;  /* 0x0000001f3f2c7899 */ /* 0x000fe20008011607 */
[----:B------:R-:W-:Y:S01]  /*f870*/  UMOV UR4, UR40 ;  /* 0x0000002800047c82 */ /* 0x000fe20008000000 */
[----:B------:R-:W-:-:S02]  /*f880*/  UIMAD UR10, UR10, UR12, -UR11 ;  /* 0x0000000c0a0a72a4 */ /* 0x000fc4000f8e0a0b */
[----:B------:R-:W-:Y:S02]  /*f890*/  @UP1 USHF.R.U32.HI UR4, URZ, UR13, UR9 ;  /* 0x0000000d3f041299 */ /* 0x000fe40008011609 */
[----:B------:R-:W-:Y:S02]  /*f8a0*/  ULEA.HI.SX32 UR44, UR7, UR44, 0x1c ;  /* 0x0000002c072c7291 */ /* 0x000fe4000f8fe23f */
[----:B------:R-:W-:Y:S02]  /*f8b0*/  UIADD3 UR4, UR10, UR4, URZ ;  /* 0x000000040a047290 */ /* 0x000fe4000fffe03f */
[----:B------:R-:W-:Y:S01]  /*f8c0*/  UISETP.LT.AND UP0, UPT, UR39, UR44, UPT ;  /* 0x0000002c2700728c */ /* 0x000fe2000bf01270 */
[----:B------:R-:W-:Y:S02]  /*f8d0*/  ULDC UR8, c[0x0][0x9dc] ;  /* 0x0002770000087ab9 */ /* 0x000fe40000000800 */
[----:B------:R-:W-:Y:S02]  /*f8e0*/  UIADD3 UR8, UR4, -UR8, URZ ;  /* 0x8000000804087290 */ /* 0x000fe4000fffe03f */
[----:B------:R-:W-:Y:S01]  /*f8f0*/  USEL UR12, UR39, UR44, UP0 ;  /* 0x0000002c270c7287 */ /* 0x000fe20008000000 */
[----:B------:R-:W-:Y:S11]  /*f900*/  @!P1 BRA `(.L_x_1902) ;  /* 0x0000000000449947 */ /* 0x000ff60003800000 */
        /* <DEDUP_REMOVED lines=10> */
.L_x_1903:
[----:B------:R-:W-:-:S11]  /*f9b0*/  UISETP.NE.AND UP0, UPT, UR5, 0x1, UPT ;  /* 0x000000010500788c */ /* 0x000fd6000bf05270 */
[----:B------:R-:W-:Y:S02]  /*f9c0*/  @UP0 ULDC.64 UR10, c[0x0][0x9e8] ;  /* 0x00027a00000a0ab9 */ /* 0x000fe40000000a00 */
[----:B------:R-:W-:-:S04]  /*f9d0*/  UIMAD.WIDE.U32 UR6, UR4, UR10, URZ ;  /* 0x0000000a040672a5 */ /* 0x000fc8000f8e003f */
[----:B------:R-:W-:-:S12]  /*f9e0*/  @UP0 USHF.R.U32.HI UR4, URZ, UR11, UR7 ;  /* 0x0000000b3f040299 */ /* 0x000fd80008011607 */
.L_x_1904:
[----:B------:R-:W-:-:S04]  /*f9f0*/  UIMAD UR4, UR4, UR5, URZ ;  /* 0x00000005040472a4 */ /* 0x000fc8000f8e023f */
[----:B------:R-:W-:-:S04]  /*fa00*/  UISETP.LT.AND UP0, UPT, UR8, UR4, UPT ;  /* 0x000000040800728c */ /* 0x000fc8000bf01270 */
[----:B------:R-:W-:-:S12]  /*fa10*/  USEL UR8, UR8, UR4, !UP0 ;  /* 0x0000000408087287 */ /* 0x000fd8000c000000 */
.L_x_1902:
[----:B------:R-:W-:Y:S02]  /*fa20*/  UIMAD.WIDE UR4, UR8, 0x2aaaaaab, URZ ;  /* 0x2aaaaaab080478a5 */ /* 0x000fe4000f8e023f */
[----:B------:R-:W-:Y:S02]  /*fa30*/  USHF.R.U32.HI UR10, URZ, 0x10, UR42 ;  /* 0x000000103f0a7899 */ /* 0x000fe4000801162a */
[----:B------:R-:W-:Y:S02]  /*fa40*/  USHF.R.U32.HI UR4, URZ, 0x1f, UR5 ;  /* 0x0000001f3f047899 */ /* 0x000fe40008011605 */
[----:B------:R-:W-:Y:S02]  /*fa50*/  ULOP3.LUT UR42, UR42, 0xffff, URZ, 0xc0, !UPT ;  /* 0x0000ffff2a2a7892 */ /* 0x000fe4000f8ec03f */
[----:B------:R-:W-:Y:S01]  /*fa60*/  ULEA.HI.SX32 UR4, UR5, UR4, 0x1c ;  /* 0x0000000405047291 */ /* 0x000fe2000f8fe23f */
[----:B------:R-:W-:-:S03]  /*fa70*/  UMOV UR46, URZ ;  /* 0x0000003f002e7c82 */ /* 0x000fc60008000000 */
[----:B------:R-:W-:-:S04]  /*fa80*/  UISETP.LT.AND UP0, UPT, URZ, UR4, UPT ;  /* 0x000000043f00728c */ /* 0x000fc8000bf01270 */
[----:B------:R-:W-:Y:S02]  /*fa90*/  USEL UR43, URZ, UR4, !UP0 ;  /* 0x000000043f2b7287 */ /* 0x000fe4000c000000 */
[----:B------:R-:W-:Y:S02]  /*faa0*/  UISETP.NE.AND UP0, UPT, UR10, URZ, UPT ;  /* 0x0000003f0a00728c */ /* 0x000fe4000bf05270 */
[----:B------:R-:W-:-:S06]  /*fab0*/  UISETP.GT.AND UP1, UPT, UR12, UR43, UPT ;  /* 0x0000002b0c00728c */ /* 0x000fcc000bf24270 */
[----:B------:R-:W-:-:S03]  /*fac0*/  PLOP3.LUT P0, PT, PT, PT, UP1, 0x80, 0x0 ;  /* 0x000000000000781c */ /* 0x000fc60003f0f018 */
[----:B------:R-:W-:-:S10]  /*fad0*/  @!UP0 ULDC UR10, c[0x0][0x9f0] ;  /* 0x00027c00000a8ab9 */ /* 0x000fd40000000800 */
[----:B------:R-:W-:Y:S05]  /*fae0*/  @!P0 BRA `(.L_x_1905) ;  /* 0x0000000000808947 */ /* 0x000fea0003800000 */
[----:B------:R-:W-:Y:S01]  /*faf0*/  IMAD.U32 R3, RZ, RZ, UR10 ;  /* 0x0000000aff037e24 */ /* 0x000fe2000f8e00ff */
[----:B------:R-:W-:-:S04]  /*fb00*/  UIADD3 UR4, UR10, -0x1, UR12 ;  /* 0xffffffff0a047890 */ /* 0x000fc8000fffe00c */
[-C--:B------:R-:W-:Y:S01]  /*fb10*/  IABS R0, R3.reuse ;  /* 0x0000000300007213 */ /* 0x080fe20000000000 */
[----:B------:R-:W-:Y:S01]  /*fb20*/  UIADD3 UR6, -UR43, UR4, URZ ;  /* 0x000000042b067290 */ /* 0x000fe2000fffe13f */
[----:B------:R-:W-:Y:S02]  /*fb30*/  IABS R3, R3 ;  /* 0x0000000300037213 */ /* 0x000fe40000000000 */
[----:B------:R-:W-:Y:S01]  /*fb40*/  R2UR UR11, R0 ;  /* 0x00000000000b72ca */ /* 0x000fe200000e0000 */
[----:B------:R-:W-:Y:S02]  /*fb50*/  UMOV UR4, URZ ;  /* 0x0000003f00047c82 */ /* 0x000fe40008000000 */
[----:B------:R-:W-:-:S05]  /*fb60*/  IMAD.MOV R3, RZ, RZ, -R3 ;  /* 0x000000ffff037224 */ /* 0x000fca00078e0a03 */
[----:B------:R-:W-:-:S05]  /*fb70*/  R2UR UR9, R3 ;  /* 0x00000000030972ca */ /* 0x000fca00000e0000 */
[----:B------:R-:W0:Y:S08]  /*fb80*/  I2F.RP R0, UR11 ;  /* 0x0000000b00007d06 */ /* 0x000e300008209400 */
[----:B0-----:R-:W0:Y:S02]  /*fb90*/  MUFU.RCP R0, R0 ;  /* 0x0000000000007308 */ /* 0x001e240000001000 */
[----:B0-----:R-:W-:Y:S01]  /*fba0*/  VIADD R2, R0, 0xffffffe ;  /* 0x0ffffffe00027836 */ /* 0x001fe20000000000 */
[----:B------:R-:W-:Y:S01]  /*fbb0*/  IABS R0, UR6 ;  /* 0x0000000600007c13 */ /* 0x000fe20008000000 */
[----:B------:R-:W-:-:S03]  /*fbc0*/  ULOP3.LUT UR6, UR6, UR10, URZ, 0x3c, !UPT ;  /* 0x0000000a06067292 */ /* 0x000fc6000f8e3c3f */
[----:B------:R-:W-:Y:S01]  /*fbd0*/  R2UR UR8, R0 ;  /* 0x00000000000872ca */ /* 0x000fe200000e0000 */
[----:B------:R-:W0:Y:S02]  /*fbe0*/  F2I.FTZ.U32.TRUNC.NTZ R2, R2 ;  /* 0x0000000200027305 */ /* 0x000e24000021f000 */
        /* <DEDUP_REMOVED lines=16> */
.L_x_1905:
[----:B------:R-:W-:Y:S01]  /*fcf0*/  UIMAD UR41, UR42, UR46, UR43 ;  /* 0x0000002e2a2972a4 */ /* 0x000fe2000f8e022b */
[----:B------:R-:W-:Y:S02]  /*fd00*/  IMAD.U32 R0, RZ, RZ, UR12 ;  /* 0x0000000cff007e24 */ /* 0x000fe4000f8e00ff */
[----:B------:R-:W-:Y:S02]  /*fd10*/  IMAD.MOV.U32 R6, RZ, RZ, RZ ;  /* 0x000000ffff067224 */ /* 0x000fe400078e00ff */
[----:B------:R-:W-:Y:S02]  /*fd20*/  IMAD.MOV.U32 R8, RZ, RZ, 0x1 ;  /* 0x00000001ff087424 */ /* 0x000fe400078e00ff */
[----:B------:R-:W-:-:S05]  /*fd30*/  IMAD.U32 R3, RZ, RZ, UR41 ;  /* 0x00000029ff037e24 */ /* 0x000fca000f8e00ff */
[----:B------:R-:W-:Y:S01]  /*fd40*/  VIADDMNMX R19, R3, UR46, R0, PT ;  /* 0x0000002e03137c46 */ /* 0x000fe2000b800100 */
[----:B------:R-:W-:-:S03]  /*fd50*/  IMAD.MOV.U32 R0, RZ, RZ, 0x1 ;  /* 0x00000001ff007424 */ /* 0x000fc600078e00ff */
        /* <DEDUP_REMOVED lines=26> */
.L_x_1906:
        /* <DEDUP_REMOVED lines=20> */
.L_x_1908:
        /* <DEDUP_REMOVED lines=15> */
.L_x_1907:
[----:B------:R-:W0:Y:S08]  /*10130*/  LDC.64 R2, c[0x0][0x9f8] ;  /* 0x00027e00ff027b82 */ /* 0x000e300000000a00 */
[----:B------:R-:W1:Y:S01]  /*10140*/  LDC.64 R4, c[0x0][0x418] ;  /* 0x00010600ff047b82 */ /* 0x000e620000000a00 */
[----:B0-----:R-:W-:-:S04]  /*10150*/  ISETP.NE.U32.AND P0, PT, R2, RZ, PT ;  /* 0x000000ff0200720c */ /* 0x001fc80003f05070 */
[----:B------:R-:W-:-:S13]  /*10160*/  ISETP.NE.AND.EX P0, PT, R3, RZ, PT, P0 ;  /* 0x000000ff0300720c */ /* 0x000fda0003f05300 */
[----:B------:R-:W0:Y:S02]  /*10170*/  @P0 LDC.64 R2, c[0x0][0x9f8] ;  /* 0x00027e00ff020b82 */ /* 0x000e240000000a00 */
[----:B0-----:R-:W-:-:S05]  /*10180*/  @P0 IMAD.WIDE R2, R18, 0x4, R2 ;  /* 0x0000000412020825 */ /* 0x001fca00078e0202 */
[----:B------:R-:W2:Y:S01]  /*10190*/  @P0 LDG.E R18, desc[UR48][R2.64] ;  /* 0x0000003002120981 */ /* 0x000ea2000c1e1900 */
[----:B-1----:R-:W-:Y:S01]  /*101a0*/  ISETP.NE.U32.AND P0, PT, R4, RZ, PT ;  /* 0x000000ff0400720c */ /* 0x002fe20003f05070 */
[----:B------:R-:W-:Y:S01]  /*101b0*/  UMOV UR4, 0xffffffff ;  /* 0xffffffff00047882 */ /* 0x000fe20000000000 */
[----:B------:R-:W-:Y:S01]  /*101c0*/  LOP3.LUT R17, R17, 0xfffffffe, RZ, 0xc0, !PT ;  /* 0xfffffffe11117812 */ /* 0x000fe200078ec0ff */
[----:B------:R-:W0:Y:S01]  /*101d0*/  S2R R16, SR_TID.X ;  /* 0x0000000000107919 */ /* 0x000e220000002100 */
[----:B------:R-:W-:Y:S01]  /*101e0*/  ISETP.NE.AND.EX P1, PT, R5, RZ, PT, P0 ;  /* 0x000000ff0500720c */ /* 0x000fe20003f25300 */
[----:B------:R-:W-:-:S12]  /*101f0*/  VIADD R0, R19, 0xffffffff ;  /* 0xffffffff13007836 */ /* 0x000fd80000000000 */
[----:B------:R-:W-:Y:S02]  /*10200*/  @P1 LOP3.LUT R17, R17, 0x1, RZ, 0xfc, !PT ;  /* 0x0000000111111812 */ /* 0x000fe400078efcff */
[----:B0-----:R-:W-:-:S04]  /*10210*/  SHF.R.U32.HI R6, RZ, 0x5, R16 ;  /* 0x00000005ff067819 */ /* 0x001fc80000011610 */
[----:B------:R-:W-:Y:S02]  /*10220*/  LOP3.LUT R6, R6, 0x3, RZ, 0xc0, !PT ;  /* 0x0000000306067812 */ /* 0x000fe400078ec0ff */
[----:B--2---:R-:W-:Y:S02]  /*10230*/  SHF.R.S32.HI R19, RZ, 0x1f, R18 ;  /* 0x0000001fff137819 */ /* 0x004fe40000011412 */
[----:B------:R-:W-:Y:S01]  /*10240*/  SEL R16, R18, RZ, !P1 ;  /* 0x000000ff12107207 */ /* 0x000fe20004800000 */
[----:B------:R-:W-:Y:S06]  /*10250*/  BRA.DIV UR4, `(.L_x_1909) ;  /* 0x0000003204ec7947 */ /* 0x000fec000b800000 */
[----:B------:R0:W1:Y:S02]  /*10260*/  SHFL.IDX PT, R14, R6, RZ, 0x1f ;  /* 0x00001fff060e7589 */ /* 0x00006400000e0000 */
.L_x_1988:
[----:B------:R2:W-:Y:S01]  /*10270*/  STL [R1], R0 ;  /* 0x0000000001007387 */ /* 0x0005e20000100800 */
        /* <DEDUP_REMOVED lines=8> */
.L_x_1991:
[----:B------:R-:W-:Y:S05]  /*10300*/  @!P6 BRA `(.L_x_1910) ;  /* 0x0000000000d8e947 */ /* 0x000fea0003800000 */
[----:B------:R-:W-:Y:S01]  /*10310*/  IMAD.MOV.U32 R16, RZ, RZ, R18 ;  /* 0x000000ffff107224 */ /* 0x000fe200078e0012 */
[----:B------:R-:W-:Y:S06]  /*10320*/  @!P1 BRA `(.L_x_1912) ;  /* 0x0000000000509947 */ /* 0x000fec0003800000 */
[----:B0-----:R-:W-:Y:S01]  /*10330*/  IMAD.MOV.U32 R6, RZ, RZ, R0 ;  /* 0x000000ffff067224 */ /* 0x001fe200078e0000 */
[----:B------:R-:W-:Y:S01]  /*10340*/  ULDC.64 UR4, c[0x0][0x428] ;  /* 0x00010a0000047ab9 */ /* 0x000fe20000000a00 */
[----:B------:R-:W0:Y:S01]  /*10350*/  LDC R0, c[0x0][0x43c] ;  /* 0x00010f00ff007b82 */ /* 0x000e220000000800 */
[----:B------:R-:W-:Y:S02]  /*10360*/  IMAD R9, R19, UR4, RZ ;  /* 0x0000000413097c24 */ /* 0x000fe4000f8e02ff */
        /* <DEDUP_REMOVED lines=15> */
[----:B------:R1:W-:Y:S02]  /*10460*/  STL [R1], R6 ;  /* 0x0000000601007387 */ /* 0x0003e40000100800 */
.L_x_1912:
[----:B------:R-:W-:Y:S01]  /*10470*/  IMAD.MOV.U32 R0, RZ, RZ, 0x1 ;  /* 0x00000001ff007424 */ /* 0x000fe200078e00ff */
[----:B01----:R-:W0:Y:S04]  /*10480*/  S2R R6, SR_TID.X ;  /* 0x0000000000067919 */ /* 0x003e280000002100 */
[----:B------:R-:W-:-:S04]  /*10490*/  SHF.L.U32 R0, R0, 0x1f, RZ ;  /* 0x0000001f00007819 */ /* 0x000fc800000006ff */
[----:B------:R-:W1:Y:S01]  /*104a0*/  SYNCS.PHASECHK.TRANS64.TRYWAIT P0, [UR38+0x22840], R0 ;  /* 0x02284000ff0075a7 */ /* 0x000e620008000166 */
[----:B0-----:R-:W-:-:S04]  /*104b0*/  LOP3.LUT R2, R6, 0x7f, RZ, 0xc0, !PT ;  /* 0x0000007f06027812 */ /* 0x001fc800078ec0ff */
[----:B------:R-:W-:Y:S01]  /*104c0*/  ISETP.NE.AND P1, PT, R2, RZ, PT ;  /* 0x000000ff0200720c */ /* 0x000fe20003f25270 */
[----:B-1----:R-:W-:-:S12]  /*104d0*/  @!P0 BRA `(.L_x_1913) ;  /* 0x00000030008c8947 */ /* 0x002fd80003800000 */
.L_x_1992:
[----:B------:R-:W-:Y:S05]  /*104e0*/  @P1 BRA `(.L_x_1914) ;  /* 0x0000000000181947 */ /* 0x000fea0003800000 */
[----:B------:R-:W1:Y:S01]  /*104f0*/  S2R R2, SR_TID.X ;  /* 0x0000000000027919 */ /* 0x000e620000002100 */
[----:B0-----:R-:W-:-:S04]  /*10500*/  IMAD.MOV.U32 R0, RZ, RZ, 0x3000 ;  /* 0x00003000ff007424 */ /* 0x001fc800078e00ff */
[----:B------:R2:W-:Y:S01]  /*10510*/  SYNCS.ARRIVE.TRANS64 RZ, [UR38+0x22830], R0 ;  /* 0x02283000ffff79a7 */ /* 0x0005e20008000026 */
[----:B-1----:R-:W-:-:S13]  /*10520*/  LOP3.LUT P0, RZ, R2, 0x1f, RZ, 0xc0, !PT ;  /* 0x0000001f02ff7812 */ /* 0x002fda000780c0ff */
[----:B--2---:R-:W-:Y:S05]  /*10530*/  @!P0 BRA `(.L_x_1914) ;  /* 0x0000000000048947 */ /* 0x004fea0003800000 */
[----:B------:R-:W-:Y:S01]  /*10540*/  BPT.TRAP 0x1 ;  /* 0x000000040000795c */ /* 0x000fe20000300000 */
.L_x_1914:
[----:B0-----:R-:W2:Y:S01]  /*10550*/  LDL R0, [R1] ;  /* 0x0000000001007983 */ /* 0x001ea20000100800 */
        /* <DEDUP_REMOVED lines=17> */
.L_x_1910:
        /* <DEDUP_REMOVED lines=22> */
.L_x_1915:
[----:B------:R-:W1:Y:S01]  /*107d0*/  LDC R5, c[0x0][0x448] ;  /* 0x00011200ff057b82 */ /* 0x000e620000000800 */
[----:B------:R-:W2:Y:S01]  /*107e0*/  S2R R12, SR_TID.X ;  /* 0x00000000000c7919 */ /* 0x000ea20000002100 */
[----:B------:R-:W-:Y:S01]  /*107f0*/  USHF.R.S32.HI UR4, URZ, 0x1f, UR36 ;  /* 0x0000001f3f047899 */ /* 0x000fe20008011424 */
[----:B------:R-:W-:Y:S01]  /*10800*/  ULDC.64 UR8, c[0x0][0x2d8] ;  /* 0x0000b60000087ab9 */ /* 0x000fe20000000a00 */
[----:B------:R-:W3:Y:S02]  /*10810*/  S2R R8, SR_CTAID.Z ;  /* 0x0000000000087919 */ /* 0x000ee40000002700 */
[----:B------:R-:W-:Y:S02]  /*10820*/  UIMAD UR6, UR4, UR8, URZ ;  /* 0x00000008040672a4 */ /* 0x000fe4000f8e023f */
[----:B------:R-:W-:Y:S02]  /*10830*/  UIMAD.WIDE.U32 UR4, UR36, UR8, URZ ;  /* 0x00000008240472a5 */ /* 0x000fe4000f8e003f */
[----:B------:R-:W-:-:S04]  /*10840*/  UIMAD UR6, UR36, UR9, UR6 ;  /* 0x00000009240672a4 */ /* 0x000fc8000f8e0206 */
[----:B------:R-:W-:Y:S01]  /*10850*/  UIADD3 UR5, UR5, UR6, URZ ;  /* 0x0000000605057290 */ /* 0x000fe2000fffe03f */
[----:B-1----:R-:W-:Y:S02]  /*10860*/  ISETP.NE.AND P0, PT, R5, 0x1, PT ;  /* 0x000000010500780c */ /* 0x002fe40003f05270 */
[C---:B--2---:R-:W-:Y:S01]  /*10870*/  LOP3.LUT R10, R12.reuse, 0x7f, RZ, 0xc0, !PT ;  /* 0x0000007f0c0a7812 */ /* 0x044fe200078ec0ff */
[----:B------:R-:W-:-:S10]  /*10880*/  IMAD.SHL.U32 R3, R12, 0x10, RZ ;  /* 0x000000100c037824 */ /* 0x000fd400078e00ff */
[----:B------:R-:W0:Y:S01]  /*10890*/  @P0 LDC R7, c[0x0][0x44c] ;  /* 0x00011300ff070b82 */ /* 0x000e220000000800 */
[----:B------:R-:W-:-:S04]  /*108a0*/  SHF.R.U32.HI R4, RZ, 0x3, R10 ;  /* 0x00000003ff047819 */ /* 0x000fc8000001160a */
[----:B------:R-:W-:-:S03]  /*108b0*/  LOP3.LUT R0, R4, 0x70, R3, 0xf8, !PT ;  /* 0x0000007004007812 */ /* 0x000fc600078ef803 */
[----:B------:R-:W1:Y:S02]  /*108c0*/  @P0 LDC R9, c[0x0][0x450] ;  /* 0x00011400ff090b82 */ /* 0x000e640000000800 */
[----:B------:R-:W-:-:S06]  /*108d0*/  VIADD R0, R0, UR40 ;  /* 0x0000002800007c36 */ /* 0x000fcc0008000000 */
[----:B------:R-:W2:Y:S01]  /*108e0*/  LDC.64 R2, c[0x0][0x2e0] ;  /* 0x0000b800ff027b82 */ /* 0x000ea20000000a00 */
[----:B0-----:R-:W-:-:S04]  /*108f0*/  @P0 IMAD.HI.U32 R6, R0, R7, RZ ;  /* 0x0000000700060227 */ /* 0x001fc800078e00ff */
[----:B------:R-:W-:Y:S01]  /*10900*/  IMAD.MOV.U32 R7, RZ, RZ, R0 ;  /* 0x000000ffff077224 */ /* 0x000fe200078e0000 */
[----:B-1----:R-:W-:Y:S02]  /*10910*/  @P0 SHF.R.U32.HI R7, RZ, R9, R6 ;  /* 0x00000009ff070219 */ /* 0x002fe40000011606 */
[----:B---3--:R-:W-:-:S05]  /*10920*/  SHF.R.S32.HI R9, RZ, 0x1f, R8 ;  /* 0x0000001fff097819 */ /* 0x008fca0000011408 */
[----:B--2---:R-:W-:-:S04]  /*10930*/  IMAD R6, R9, R2, RZ ;  /* 0x0000000209067224 */ /* 0x004fc800078e02ff */
[C---:B------:R-:W-:Y:S01]  /*10940*/  IMAD R9, R8.reuse, R3, R6 ;  /* 0x0000000308097224 */ /* 0x040fe200078e0206 */
[----:B------:R-:W-:Y:S01]  /*10950*/  SHF.R.S32.HI R6, RZ, 0x1f, R7 ;  /* 0x0000001fff067819 */ /* 0x000fe20000011407 */
[----:B------:R-:W-:Y:S01]  /*10960*/  IMAD.WIDE.U32 R2, R8, R2, UR4 ;  /* 0x0000000408027e25 */ /* 0x000fe2000f8e0002 */
[----:B------:R-:W-:-:S03]  /*10970*/  ULDC.64 UR4, c[0x0][0x2d0] ;  /* 0x0000b40000047ab9 */ /* 0x000fc60000000a00 */
[----:B------:R-:W-:Y:S02]  /*10980*/  IMAD.IADD R3, R3, 0x1, R9 ;  /* 0x0000000103037824 */ /* 0x000fe400078e0209 */
[----:B------:R-:W-:Y:S02]  /*10990*/  IMAD.MOV R9, RZ, RZ, -R7 ;  /* 0x000000ffff097224 */ /* 0x000fe400078e0a07 */
[----:B------:R-:W-:Y:S02]  /*109a0*/  IMAD R6, R6, UR4, RZ ;  /* 0x0000000406067c24 */ /* 0x000fe4000f8e02ff */
[----:B------:R-:W-:Y:S02]  /*109b0*/  IMAD R9, R5, R9, R0 ;  /* 0x0000000905097224 */ /* 0x000fe400078e0200 */
[C---:B------:R-:W-:Y:S02]  /*109c0*/  IMAD R11, R7.reuse, UR5, R6 ;  /* 0x00000005070b7c24 */ /* 0x040fe4000f8e0206 */
[----:B------:R-:W-:Y:S01]  /*109d0*/  IMAD.WIDE.U32 R2, R7, UR4, R2 ;  /* 0x0000000407027c25 */ /* 0x000fe2000f8e0002 */
[----:B------:R-:W-:Y:S01]  /*109e0*/  SHF.R.S32.HI R0, RZ, 0x1f, R9 ;  /* 0x0000001fff007819 */ /* 0x000fe20000011409 */
[----:B------:R-:W-:-:S02]  /*109f0*/  ULDC.64 UR4, c[0x0][0x2c8] ;  /* 0x0000b20000047ab9 */ /* 0x000fc40000000a00 */
[----:B------:R-:W-:Y:S02]  /*10a00*/  IMAD.IADD R3, R3, 0x1, R11 ;  /* 0x0000000103037824 */ /* 0x000fe400078e020b */
[----:B------:R-:W-:Y:S02]  /*10a10*/  IMAD R0, R0, UR4, RZ ;  /* 0x0000000400007c24 */ /* 0x000fe4000f8e02ff */
[----:B------:R-:W-:-:S04]  /*10a20*/  IMAD.WIDE.U32 R2, R9, UR4, R2 ;  /* 0x0000000409027c25 */ /* 0x000fc8000f8e0002 */
[----:B------:R-:W-:Y:S01]  /*10a30*/  IMAD R7, R9, UR5, R0 ;  /* 0x0000000509077c24 */ /* 0x000fe2000f8e0200 */
[----:B------:R-:W-:Y:S01]  /*10a40*/  ULDC.64 UR4, c[0x0][0x280] ;  /* 0x0000a00000047ab9 */ /* 0x000fe20000000a00 */
[----:B------:R-:W-:Y:S01]  /*10a50*/  IMAD.SHL.U32 R6, R10, 0x8, RZ ;  /* 0x000000080a067824 */ /* 0x000fe200078e00ff */
[----:B------:R-:W-:Y:S01]  /*10a60*/  LEA R0, P0, R2, UR4, 0x1 ;  /* 0x0000000402007c11 */ /* 0x000fe2000f8008ff */
[----:B------:R-:W-:Y:S01]  /*10a70*/  IMAD.IADD R7, R3, 0x1, R7 ;  /* 0x0000000103077824 */ /* 0x000fe200078e0207 */
[----:B------:R-:W-:-:S04]  /*10a80*/  ULDC UR4, c[0x0][0x2b8] ;  /* 0x0000ae0000047ab9 */ /* 0x000fc80000000800 */
        /* <DEDUP_REMOVED lines=11> */
[----:B------:R-:W-:Y:S02]  /*10b40*/  VIADD R4, R4, UR40 ;  /* 0x0000002804047c36 */ /* 0x000fe40008000000 */
[----:B------:R-:W1:Y:S01]  /*10b50*/  SHFL.IDX PT, R2, R7, RZ, 0x181f ;  /* 0x00181fff07027589 */ /* 0x000e6200000e0000 */
[----:B------:R-:W-:Y:S02]  /*10b60*/  IMAD R5, R5, UR4, RZ ;  /* 0x0000000405057c24 */ /* 0x000fe4000f8e02ff */
[C---:B------:R-:W-:Y:S01]  /*10b70*/  VIADD R10, R4.reuse, 0x10 ;  /* 0x00000010040a7836 */ /* 0x040fe20000000000 */
[----:B------:R-:W-:Y:S01]  /*10b80*/  SHFL.IDX PT, R9, R7, 0x1, 0x181f ;  /* 0x00381f0007097f89 */ /* 0x000fe200000e0000 */
[C---:B------:R-:W-:Y:S01]  /*10b90*/  VIADD R12, R4.reuse, 0x20 ;  /* 0x00000020040c7836 */ /* 0x040fe20000000000 */
[----:B------:R-:W-:-:S13]  /*10ba0*/  ISETP.GE.AND P1, PT, R4, R5, PT ;  /* 0x000000050400720c */ /* 0x000fda0003f26270 */
[----:B------:R-:W-:Y:S02]  /*10bb0*/  @!P1 LEA R21, R6, UR38, 0x1 ;  /* 0x0000002606159c11 */ /* 0x000fe4000f8e08ff */
[----:B0-----:R-:W-:-:S05]  /*10bc0*/  @!P1 LEA R14, P2, R8, R14, 0x1 ;  /* 0x0000000e080e9211 */ /* 0x001fca00078408ff */
[----:B-1----:R-:W-:Y:S02]  /*10bd0*/  @!P1 IMAD.X R3, RZ, RZ, R2, P2 ;  /* 0x000000ffff039224 */ /* 0x002fe400010e0602 */
[----:B------:R-:W-:Y:S02]  /*10be0*/  @!P1 IMAD.MOV.U32 R2, RZ, RZ, R14 ;  /* 0x000000ffff029224 */ /* 0x000fe400078e000e */
[----:B------:R-:W0:Y:S04]  /*10bf0*/  SHFL.IDX PT, R14, R0, 0x1, 0x181f ;  /* 0x00381f00000e7f89 */ /* 0x000e2800000e0000 */
[----:B------:R0:W-:Y:S01]  /*10c00*/  @!P1 LDGSTS.E.BYPASS.LTC128B.128 [R21+0x18400], desc[UR48][R2.64], !P0 ;  /* 0x1840000002159fae */ /* 0x0001e2000c101d70 */
[----:B------:R-:W-:-:S13]  /*10c10*/  ISETP.GE.AND P1, PT, R10, R5, PT ;  /* 0x000000050a00720c */ /* 0x000fda0003f26270 */
[----:B------:R-:W-:Y:S02]  /*10c20*/  @!P1 LEA R10, R6, UR38, 0x1 ;  /* 0x00000026060a9c11 */ /* 0x000fe4000f8e08ff */
[----:B0-----:R-:W-:Y:S02]  /*10c30*/  @!P1 LEA R2, P2, R8, R14, 0x1 ;  /* 0x0000000e08029211 */ /* 0x001fe400078408ff */
[----:B------:R-:W0:Y:S03]  /*10c40*/  SHFL.IDX PT, R14, R0, 0x2, 0x181f ;  /* 0x00581f00000e7f89 */ /* 0x000e2600000e0000 */
[----:B------:R-:W-:Y:S02]  /*10c50*/  @!P1 IMAD.X R3, RZ, RZ, R9, P2 ;  /* 0x000000ffff039224 */ /* 0x000fe400010e0609 */
[----:B------:R-:W1:Y:S04]  /*10c60*/  SHFL.IDX PT, R9, R7, 0x2, 0x181f ;  /* 0x00581f0007097f89 */ /* 0x000e6800000e0000 */
[----:B------:R2:W-:Y:S01]  /*10c70*/  @!P1 LDGSTS.E.BYPASS.LTC128B.128 [R10+0x18c00], desc[UR48][R2.64], !P0 ;  /* 0x18c00000020a9fae */ /* 0x0005e2000c101d70 */
[----:B------:R-:W-:Y:S01]  /*10c80*/  ISETP.GE.AND P1, PT, R12, R5, PT ;  /* 0x000000050c00720c */ /* 0x000fe20003f26270 */
[----:B------:R-:W-:-:S02]  /*10c90*/  VIADD R12, R4, 0x40 ;  /* 0x00000040040c7836 */ /* 0x000fc40000000000 */
[----:B--2---:R-:W-:-:S10]  /*10ca0*/  VIADD R10, R4, 0x30 ;  /* 0x00000030040a7836 */ /* 0x004fd40000000000 */
[----:B------:R-:W-:Y:S02]  /*10cb0*/  @!P1 LEA R21, R6, UR38, 0x1 ;  /* 0x0000002606159c11 */ /* 0x000fe4000f8e08ff */
[----:B0-----:R-:W-:Y:S02]  /*10cc0*/  @!P1 LEA R2, P2, R8, R14, 0x1 ;  /* 0x0000000e08029211 */ /* 0x001fe400078408ff */
[----:B------:R-:W0:Y:S03]  /*10cd0*/  SHFL.IDX PT, R14, R0, 0x3, 0x181f ;  /* 0x00781f00000e7f89 */ /* 0x000e2600000e0000 */
[----:B-1----:R-:W-:Y:S02]  /*10ce0*/  @!P1 IMAD.X R3, RZ, RZ, R9, P2 ;  /* 0x000000ffff039224 */ /* 0x002fe400010e0609 */
[----:B------:R-:W1:Y:S04]  /*10cf0*/  SHFL.IDX PT, R9, R7, 0x3, 0x181f ;  /* 0x00781f0007097f89 */ /* 0x000e6800000e0000 */
[----:B------:R0:W-:Y:S01]  /*10d00*/  @!P1 LDGSTS.E.BYPASS.LTC128B.128 [R21+0x19400], desc[UR48][R2.64], !P0 ;  /* 0x1940000002159fae */ /* 0x0001e2000c101d70 */
[----:B------:R-:W-:-:S13]  /*10d10*/  ISETP.GE.AND P1, PT, R10, R5, PT ;  /* 0x000000050a00720c */ /* 0x000fda0003f26270 */
[----:B------:R-:W-:Y:S02]  /*10d20*/  @!P1 LEA R10, R6, UR38, 0x1 ;  /* 0x00000026060a9c11 */ /* 0x000fe4000f8e08ff */
[----:B0-----:R-:W-:Y:S02]  /*10d30*/  @!P1 LEA R2, P2, R8, R14, 0x1 ;  /* 0x0000000e08029211 */ /* 0x001fe400078408ff */
[----:B------:R-:W0:Y:S03]  /*10d40*/  SHFL.IDX PT, R14, R0, 0x4, 0x181f ;  /* 0x00981f00000e7f89 */ /* 0x000e2600000e0000 */
[----:B-1----:R-:W-:Y:S02]  /*10d50*/  @!P1 IMAD.X R3, RZ, RZ, R9, P2 ;  /* 0x000000ffff039224 */ /* 0x002fe400010e0609 */
        /* <DEDUP_REMOVED lines=18> */
[----:B------:R-:W-:-:S03]  /*10e80*/  ISETP.GE.AND P1, PT, R12, R5, PT ;  /* 0x000000050c00720c */ /* 0x000fc60003f26270 */
[----:B------:R-:W2:Y:S10]  /*10e90*/  SHFL.IDX PT, R7, R7, 0x7, 0x181f ;  /* 0x00f81f0007077f89 */ /* 0x000eb400000e0000 */
[----:B0-----:R-:W-:-:S02]  /*10ea0*/  @!P1 LEA R2, P2, R8, R14, 0x1 ;  /* 0x0000000e08029211 */ /* 0x001fc400078408ff */
[----:B------:R0:W3:Y:S03]  /*10eb0*/  SHFL.IDX PT, R14, R0, 0x7, 0x181f ;  /* 0x00f81f00000e7f89 */ /* 0x0000e600000e0000 */
[----:B-1----:R-:W-:Y:S01]  /*10ec0*/  @!P1 IMAD.X R3, RZ, RZ, R9, P2 ;  /* 0x000000ffff039224 */ /* 0x002fe200010e0609 */
[----:B------:R-:W-:-:S05]  /*10ed0*/  @!P1 LEA R9, R6, UR38, 0x1 ;  /* 0x0000002606099c11 */ /* 0x000fca000f8e08ff */
[----:B------:R0:W-:Y:S02]  /*10ee0*/  @!P1 LDGSTS.E.BYPASS.LTC128B.128 [R9+0x1b400], desc[UR48][R2.64], !P0 ;  /* 0x1b40000002099fae */ /* 0x0001e4000c101d70 */
.L_x_2009:
[----:B------:R-:W-:-:S05]  /*10ef0*/  VIADD R4, R4, 0x70 ;  /* 0x0000007004047836 */ /* 0x000fca0000000000 */
[----:B------:R-:W-:Y:S01]  /*10f00*/  ISETP.GE.AND P1, PT, R4, R5, PT ;  /* 0x000000050400720c */ /* 0x000fe20003f26270 */
[----:B------:R-:W-:-:S05]  /*10f10*/  IMAD.MOV.U32 R4, RZ, RZ, 0x1 ;  /* 0x00000001ff047424 */ /* 0x000fca00078e00ff */
[----:B------:R-:W-:-:S07]  /*10f20*/  SHF.L.U32 R4, R4, 0x1f, RZ ;  /* 0x0000001f04047819 */ /* 0x000fce00000006ff */
[----:B0--3--:R-:W-:Y:S02]  /*10f30*/  @!P1 LEA R2, P2, R8, R14, 0x1 ;  /* 0x0000000e08029211 */ /* 0x009fe400078408ff */
[----:B------:R-:W-:-:S03]  /*10f40*/  @!P1 LEA R5, R6, UR38, 0x1 ;  /* 0x0000002606059c11 */ /* 0x000fc6000f8e08ff */
[----:B--2---:R-:W-:-:S05]  /*10f50*/  @!P1 IMAD.X R3, RZ, RZ, R7, P2 ;  /* 0x000000ffff039224 */ /* 0x004fca00010e0607 */
        /* <DEDUP_REMOVED lines=11> */
.L_x_2010:
[----:B------:R-:W-:Y:S01]  /*11010*/  LOP3.LUT P0, RZ, R17, 0x2, RZ, 0xc0, !PT ;  /* 0x0000000211ff7812 */ /* 0x000fe2000780c0ff */
        /* <DEDUP_REMOVED lines=8> */
.L_x_2011:
        /* <DEDUP_REMOVED lines=8> */
.L_x_1922:
[----:B------:R-:W-:Y:S05]  /*11120*/  BSYNC B1 ;  /* 0x0000000000017941 */ /* 0x000fea0003800000 */
.L_x_1921:
[----:B------:R-:W2:Y:S01]  /*11130*/  LDL.LU R2, [R1] ;  /* 0x0000000001027983 */ /* 0x000ea20000300800 */
        /* <DEDUP_REMOVED lines=10> */
.L_x_1923:
        /* <DEDUP_REMOVED lines=13> */
.L_x_1924:
        /* <DEDUP_REMOVED lines=13> */
.L_x_1925:
        /* <DEDUP_REMOVED lines=13> */
.L_x_1926:
        /* <DEDUP_REMOVED lines=8> */
.L_x_1919:
[----:B------:R-:W-:Y:S05]  /*114d0*/  BSYNC B0 ;  /* 0x0000000000007941 */ /* 0x000fea0003800000 */
.L_x_1918:
[----:B0-----:R-:W2:Y:S01]  /*114e0*/  LDL.LU R3, [R1+0x4] ;  /* 0x0000040001037983 */ /* 0x001ea20000300800 */
[----:B------:R-:W-:Y:S02]  /*114f0*/  IMAD.MOV.U32 R8, RZ, RZ, RZ ;  /* 0x000000ffff087224 */ /* 0x000fe400078e00ff */
[----:B------:R-:W-:Y:S02]  /*11500*/  IMAD.MOV.U32 R6, RZ, RZ, 0x1 ;  /* 0x00000001ff067424 */ /* 0x000fe400078e00ff */
[----:B--2---:R-:W-:-:S05]  /*11510*/  VIADD R7, R3, 0xfffffffe ;  /* 0xfffffffe03077836 */ /* 0x004fca0000000000 */
[----:B------:R-:W-:-:S13]  /*11520*/  ISETP.GE.AND P0, PT, R7, UR41, PT ;  /* 0x0000002907007c0c */ /* 0x000fda000bf06270 */
[----:B------:R-:W-:Y:S05]  /*11530*/  @!P0 BRA `(.L_x_1898) ;  /* 0x0000001800a48947 */ /* 0x000fea0003800000 */
[----:B------:R-:W-:Y:S01]  /*11540*/  UIADD3 UR4, UR42, 0x1, URZ ;  /* 0x000000012a047890 */ /* 0x000fe2000fffe03f */
[----:B------:R-:W0:Y:S01]  /*11550*/  S2R R4, SR_TID.X ;  /* 0x0000000000047919 */ /* 0x000e220000002100 */
[----:B------:R-:W-:Y:S01]  /*11560*/  ULOP3.LUT UR5, URZ, UR44, URZ, 0x33, !UPT ;  /* 0x0000002c3f057292 */ /* 0x000fe2000f8e333f */
[----:B------:R-:W-:Y:S01]  /*11570*/  IMAD.MOV.U32 R6, RZ, RZ, 0x1 ;  /* 0x00000001ff067424 */ /* 0x000fe200078e00ff */
[----:B------:R-:W-:-:S04]  /*11580*/  UIMAD UR4, UR4, UR46, URZ ;  /* 0x0000002e040472a4 */ /* 0x000fc8000f8e023f */
[----:B------:R-:W-:Y:S01]  /*11590*/  IMAD.U32 R3, RZ, RZ, UR5 ;  /* 0x00000005ff037e24 */ /* 0x000fe2000f8e00ff */
[----:B------:R-:W-:Y:S01]  /*115a0*/  ULOP3.LUT UR5, URZ, UR41, URZ, 0x33, !UPT ;  /* 0x000000293f057292 */ /* 0x000fe2000f8e333f */
[----:B------:R-:W-:Y:S01]  /*115b0*/  LOP3.LUT R0, RZ, UR4, RZ, 0x33, !PT ;  /* 0x00000004ff007c12 */ /* 0x000fe2000f8e33ff */
[----:B------:R-:W-:-:S03]  /*115c0*/  ULOP3.LUT UR4, URZ, UR39, URZ, 0x33, !UPT ;  /* 0x000000273f047292 */ /* 0x000fc6000f8e333f */
[----:B------:R-:W-:Y:S01]  /*115d0*/  VIADDMNMX R0, R0, -UR43, R3, !PT ;  /* 0x8000002b00007c46 */ /* 0x000fe2000f800103 */
[----:B------:R-:W-:-:S03]  /*115e0*/  IMAD.MOV.U32 R3, RZ, RZ, 0x2 ;  /* 0x00000002ff037424 */ /* 0x000fc600078e00ff */
[----:B------:R-:W-:-:S04]  /*115f0*/  VIMNMX R0, R0, UR4, !PT ;  /* 0x0000000400007c48 */ /* 0x000fc8000ffe0100 */
[----:B------:R-:W-:-:S05]  /*11600*/  VIADDMNMX R2, R0, R3, UR5, !PT ;  /* 0x0000000500027e46 */ /* 0x000fca000f800103 */
[----:B------:R-:W-:-:S05]  /*11610*/  VIADD R3, R2, 0xfffffffe ;  /* 0xfffffffe02037836 */ /* 0x000fca0000000000 */
[-C--:B------:R-:W-:Y:S02]  /*11620*/  ISETP.NE.AND P0, PT, R3, R0.reuse, PT ;  /* 0x000000000300720c */ /* 0x080fe40003f05270 */
[----:B------:R-:W-:Y:S01]  /*11630*/  LOP3.LUT R3, RZ, R0, RZ, 0x33, !PT ;  /* 0x00000000ff037212 */ /* 0x000fe200078e33ff */
[----:B------:R-:W-:Y:S01]  /*11640*/  IMAD.MOV.U32 R0, RZ, RZ, 0x1 ;  /* 0x00000001ff007424 */ /* 0x000fe200078e00ff */
[----:B0-----:R-:W-:-:S03]  /*11650*/  LOP3.LUT R10, R4, 0x1f, RZ, 0xc0, !PT ;  /* 0x0000001f040a7812 */ /* 0x001fc600078ec0ff */
[----:B------:R-:W-:-:S05]  /*11660*/  IMAD.IADD R2, R2, 0x1, R3 ;  /* 0x0000000102027824 */ /* 0x000fca00078e0203 */
[----:B------:R-:W-:Y:S01]  /*11670*/  LOP3.LUT R11, R2, 0x1, RZ, 0xc0, !PT ;  /* 0x00000001020b7812 */ /* 0x000fe200078ec0ff */
[----:B------:R-:W-:Y:S06]  /*11680*/  @!P0 BRA `(.L_x_1927) ;  /* 0x0000001000388947 */ /* 0x000fec0003800000 */
[----:B------:R-:W-:Y:S01]  /*11690*/  BSSY B0, `(.L_x_1927) ;  /* 0x000010d000007945 */ /* 0x000fe20003800000 */
[----:B------:R-:W-:Y:S02]  /*116a0*/  IMAD.IADD R9, R2, 0x1, -R11 ;  /* 0x0000000102097824 */ /* 0x000fe400078e0a0b */
[----:B------:R-:W-:-:S07]  /*116b0*/  IMAD.MOV.U32 R0, RZ, RZ, 0x1 ;  /* 0x00000001ff007424 */ /* 0x000fce00078e00ff */
.L_x_1960:
        /* <DEDUP_REMOVED lines=27> */
.L_x_1930:
[----:B------:R-:W1:Y:S01]  /*11870*/  S2R R2, SR_TID.X ;  /* 0x0000000000027919 */ /* 0x000e620000002100 */
[----:B------:R-:W-:Y:S01]  /*11880*/  BSSY B2, `(.L_x_1931) ;  /* 0x0000006000027945 */ /* 0x000fe20003800000 */
[----:B-1----:R-:W-:Y:S02]  /*11890*/  LOP3.LUT R3, R2, 0x7f, RZ, 0xc0, !PT ;  /* 0x0000007f02037812 */ /* 0x002fe400078ec0ff */
[----:B------:R-:W-:Y:S02]  /*118a0*/  SHF.L.U32 R2, R0, 0x1f, RZ ;  /* 0x0000001f00027819 */ /* 0x000fe400000006ff */
[----:B------:R-:W-:Y:S02]  /*118b0*/  ISETP.NE.AND P2, PT, R3, RZ, PT ;  /* 0x000000ff0300720c */ /* 0x000fe40003f45270 */
[----:B------:R-:W1:Y:S02]  /*118c0*/  SYNCS.PHASECHK.TRANS64.TRYWAIT P0, [UR38+0x22848], R2 ;  /* 0x02284802ff0075a7 */ /* 0x000e640008000166 */
[----:B-1----:R-:W-:Y:S09]  /*118d0*/  @!P0 BRA `(.L_x_1932) ;  /* 0x0000002800288947 */ /* 0x002ff20003800000 */
.L_x_2012:
[----:B------:R-:W-:Y:S05]  /*118e0*/  BSYNC B2 ;  /* 0x0000000000027941 */ /* 0x000fea0003800000 */
.L_x_1931:
[----:B------:R-:W-:Y:S04]  /*118f0*/  BSSY B2, `(.L_x_1933) ;  /* 0x0000007000027945 */ /* 0x000fe80003800000 */
[----:B------:R-:W-:Y:S05]  /*11900*/  @P2 BRA `(.L_x_1934) ;  /* 0x0000000000142947 */ /* 0x000fea0003800000 */
[----:B------:R-:W-:Y:S01]  /*11910*/  ISETP.NE.AND P0, PT, R10, RZ, PT ;  /* 0x000000ff0a00720c */ /* 0x000fe20003f05270 */
[----:B-1----:R-:W-:-:S04]  /*11920*/  IMAD.MOV.U32 R3, RZ, RZ, 0x3000 ;  /* 0x00003000ff037424 */ /* 0x002fc800078e00ff */
[----:B------:R2:W-:Y:S08]  /*11930*/  SYNCS.ARRIVE.TRANS64 RZ, [UR38+0x22838], R3 ;  /* 0x02283803ffff79a7 */ /* 0x0005f00008000026 */
[----:B--2---:R-:W-:Y:S05]  /*11940*/  @!P0 BRA `(.L_x_1934) ;  /* 0x0000000000048947 */ /* 0x004fea0003800000 */
[----:B------:R-:W-:Y:S01]  /*11950*/  BPT.TRAP 0x1 ;  /* 0x000000040000795c */ /* 0x000fe20000300000 */
.L_x_1934:
[----:B------:R-:W-:Y:S05]  /*11960*/  BSYNC B2 ;  /* 0x0000000000027941 */ /* 0x000fea0003800000 */
.L_x_1933:
        /* <DEDUP_REMOVED lines=11> */
.L_x_1935:
        /* <DEDUP_REMOVED lines=10> */
.L_x_2013:
[----:B------:R-:W-:Y:S05]  /*11ac0*/  BSYNC B2 ;  /* 0x0000000000027941 */ /* 0x000fea0003800000 */
.L_x_1936:
        /* <DEDUP_REMOVED lines=9> */
.L_x_1939:
[----:B------:R-:W-:Y:S05]  /*11b60*/  BSYNC B2 ;  /* 0x0000000000027941 */ /* 0x000fea0003800000 */
.L_x_1938:
        /* <DEDUP_REMOVED lines=9> */
.L_x_1940:
        /* <DEDUP_REMOVED lines=13> */
.L_x_1941:
        /* <DEDUP_REMOVED lines=13> */
.L_x_1942:
        /* <DEDUP_REMOVED lines=13> */
.L_x_1943:
        /* <DEDUP_REMOVED lines=8> */
.L_x_1929:
[----:B------:R-:W-:Y:S05]  /*11ef0*/  BSYNC B1 ;  /* 0x0000000000017941 */ /* 0x000fea0003800000 */
.L_x_1928:
[----:B------:R-:W-:Y:S01]  /*11f00*/  LOP3.LUT P3, RZ, R17, 0x2, RZ, 0xc0, !PT ;  /* 0x0000000211ff7812 */ /* 0x000fe2000786c0ff */
[----:B------:R-:W-:Y:S01]  /*11f10*/  BSSY B1, `(.L_x_1944) ;  /* 0x0000082000017945 */ /* 0x000fe20003800000 */
[----:B------:R-:W-:-:S11]  /*11f20*/  LOP3.LUT R0, R0, 0x1, RZ, 0x3c, !PT ;  /* 0x0000000100007812 */ /* 0x000fd600078e3cff */
[----:B------:R-:W-:Y:S05]  /*11f30*/  @!P3 BRA `(.L_x_1945) ;  /* 0x0000000400fcb947 */ /* 0x000fea0003800000 */
[----:B------:R-:W-:Y:S01]  /*11f40*/  LOP3.LUT P3, RZ, R17, 0x1, RZ, 0xc0, !PT ;  /* 0x0000000111ff7812 */ /* 0x000fe2000786c0ff */
[----:B------:R-:W-:-:S12]  /*11f50*/  VIADD R12, R7, 0xffffffff ;  /* 0xffffffff070c7836 */ /* 0x000fd80000000000 */
        /* <DEDUP_REMOVED lines=20> */
.L_x_1946:
[----:B------:R-:W1:Y:S01]  /*120a0*/  S2R R2, SR_TID.X ;  /* 0x0000000000027919 */ /* 0x000e620000002100 */
[----:B------:R-:W-:Y:S01]  /*120b0*/  BSSY B2, `(.L_x_1947) ;  /* 0x0000006000027945 */ /* 0x000fe20003800000 */
[----:B-1----:R-:W-:Y:S02]  /*120c0*/  LOP3.LUT R3, R2, 0x7f, RZ, 0xc0, !PT ;  /* 0x0000007f02037812 */ /* 0x002fe400078ec0ff */
[----:B------:R-:W-:Y:S02]  /*120d0*/  SHF.L.U32 R2, R0, 0x1f, RZ ;  /* 0x0000001f00027819 */ /* 0x000fe400000006ff */
[----:B------:R-:W-:Y:S02]  /*120e0*/  ISETP.NE.AND P2, PT, R3, RZ, PT ;  /* 0x000000ff0300720c */ /* 0x000fe40003f45270 */
[----:B------:R-:W1:Y:S02]  /*120f0*/  SYNCS.PHASECHK.TRANS64.TRYWAIT P0, [UR38+0x22840], R2 ;  /* 0x02284002ff0075a7 */ /* 0x000e640008000166 */
[----:B-1----:R-:W-:Y:S09]  /*12100*/  @!P0 BRA `(.L_x_1948) ;  /* 0x00000020004c8947 */ /* 0x002ff20003800000 */
.L_x_2014:
[----:B------:R-:W-:Y:S05]  /*12110*/  BSYNC B2 ;  /* 0x0000000000027941 */ /* 0x000fea0003800000 */
.L_x_1947:
[----:B------:R-:W-:Y:S04]  /*12120*/  BSSY B2, `(.L_x_1949) ;  /* 0x0000007000027945 */ /* 0x000fe80003800000 */
[----:B------:R-:W-:Y:S05]  /*12130*/  @P2 BRA `(.L_x_1950) ;  /* 0x0000000000142947 */ /* 0x000fea0003800000 */
[----:B------:R-:W-:Y:S01]  /*12140*/  ISETP.NE.AND P0, PT, R10, RZ, PT ;  /* 0x000000ff0a00720c */ /* 0x000fe20003f05270 */
[----:B-1----:R-:W-:-:S04]  /*12150*/  IMAD.MOV.U32 R3, RZ, RZ, 0x3000 ;  /* 0x00003000ff037424 */ /* 0x002fc800078e00ff */
[----:B------:R2:W-:Y:S08]  /*12160*/  SYNCS.ARRIVE.TRANS64 RZ, [UR38+0x22830], R3 ;  /* 0x02283003ffff79a7 */ /* 0x0005f00008000026 */
[----:B--2---:R-:W-:Y:S05]  /*12170*/  @!P0 BRA `(.L_x_1950) ;  /* 0x0000000000048947 */ /* 0x004fea0003800000 */
[----:B------:R-:W-:Y:S01]  /*12180*/  BPT.TRAP 0x1 ;  /* 0x000000040000795c */ /* 0x000fe20000300000 */
.L_x_1950:
[----:B------:R-:W-:Y:S05]  /*12190*/  BSYNC B2 ;  /* 0x0000000000027941 */ /* 0x000fea0003800000 */
.L_x_1949:
        /* <DEDUP_REMOVED lines=11> */
.L_x_1951:
        /* <DEDUP_REMOVED lines=11> */
.L_x_2015:
[----:B------:R-:W-:Y:S05]  /*12300*/  BSYNC B2 ;  /* 0x0000000000027941 */ /* 0x000fea0003800000 */
.L_x_1952:
        /* <DEDUP_REMOVED lines=9> */
.L_x_1955:
[----:B------:R-:W-:Y:S05]  /*123a0*/  BSYNC B2 ;  /* 0x0000000000027941 */ /* 0x000fea0003800000 */
.L_x_1954:
        /* <DEDUP_REMOVED lines=9> */
.L_x_1956:
        /* <DEDUP_REMOVED lines=13> */
.L_x_1957:
        /* <DEDUP_REMOVED lines=13> */
.L_x_1958:
        /* <DEDUP_REMOVED lines=13> */
.L_x_1959:
        /* <DEDUP_REMOVED lines=8> */
.L_x_1945:
[----:B------:R-:W-:Y:S05]  /*12730*/  BSYNC B1 ;  /* 0x0000000000017941 */ /* 0x000fea0003800000 */
.L_x_1944:
[----:B------:R-:W-:Y:S01]  /*12740*/  VIADD R7, R7, 0xfffffffe ;  /* 0xfffffffe07077836 */ /* 0x000fe20000000000 */
[----:B------:R-:W-:Y:S06]  /*12750*/  @P1 BRA `(.L_x_1960) ;  /* 0xffffffec00d81947 */ /* 0x000fec000383ffff */
[----:B------:R-:W-:Y:S05]  /*12760*/  BSYNC B0 ;  /* 0x0000000000007941 */ /* 0x000fea0003800000 */
.L_x_1927:
        /* <DEDUP_REMOVED lines=8> */
[----:B------:R-:W-:Y:S02]  /*127f0*/  ULDC.64 UR4, c[0x0][0x428] ;  /* 0x00010a0000047ab9 */ /* 0x000fe40000000a00 */
        /* <DEDUP_REMOVED lines=16> */
.L_x_1963:
[----:B------:R-:W1:Y:S01]  /*12900*/  S2R R2, SR_TID.X ;  /* 0x0000000000027919 */ /* 0x000e620000002100 */
[----:B------:R-:W-:Y:S01]  /*12910*/  BSSY B1, `(.L_x_1964) ;  /* 0x0000006000017945 */ /* 0x000fe20003800000 */
[----:B-1----:R-:W-:Y:S02]  /*12920*/  LOP3.LUT R3, R2, 0x7f, RZ, 0xc0, !PT ;  /* 0x0000007f02037812 */ /* 0x002fe400078ec0ff */
[----:B------:R-:W-:Y:S02]  /*12930*/  SHF.L.U32 R2, R0, 0x1f, RZ ;  /* 0x0000001f00027819 */ /* 0x000fe400000006ff */
[----:B------:R-:W-:Y:S02]  /*12940*/  ISETP.NE.AND P1, PT, R3, RZ, PT ;  /* 0x000000ff0300720c */ /* 0x000fe40003f25270 */
[----:B------:R-:W1:Y:S02]  /*12950*/  SYNCS.PHASECHK.TRANS64.TRYWAIT P0, [UR38+0x22848], R2 ;  /* 0x02284802ff0075a7 */ /* 0x000e640008000166 */
[----:B-1----:R-:W-:Y:S09]  /*12960*/  @!P0 BRA `(.L_x_1965) ;  /* 0x0000001800648947 */ /* 0x002ff20003800000 */
.L_x_2016:
[----:B------:R-:W-:Y:S05]  /*12970*/  BSYNC B1 ;  /* 0x0000000000017941 */ /* 0x000fea0003800000 */
.L_x_1964:
[----:B------:R-:W-:Y:S04]  /*12980*/  BSSY B1, `(.L_x_1966) ;  /* 0x0000007000017945 */ /* 0x000fe80003800000 */
[----:B------:R-:W-:Y:S05]  /*12990*/  @P1 BRA `(.L_x_1967) ;  /* 0x0000000000141947 */ /* 0x000fea0003800000 */
[----:B------:R-:W-:Y:S01]  /*129a0*/  ISETP.NE.AND P0, PT, R10, RZ, PT ;  /* 0x000000ff0a00720c */ /* 0x000fe20003f05270 */
[----:B-1----:R-:W-:-:S04]  /*129b0*/  IMAD.MOV.U32 R3, RZ, RZ, 0x3000 ;  /* 0x00003000ff037424 */ /* 0x002fc800078e00ff */
[----:B------:R2:W-:Y:S08]  /*129c0*/  SYNCS.ARRIVE.TRANS64 RZ, [UR38+0x22838], R3 ;  /* 0x02283803ffff79a7 */ /* 0x0005f00008000026 */
[----:B--2---:R-:W-:Y:S05]  /*129d0*/  @!P0 BRA `(.L_x_1967) ;  /* 0x0000000000048947 */ /* 0x004fea0003800000 */
[----:B------:R-:W-:Y:S01]  /*129e0*/  BPT.TRAP 0x1 ;  /* 0x000000040000795c */ /* 0x000fe20000300000 */
.L_x_1967:
[----:B------:R-:W-:Y:S05]  /*129f0*/  BSYNC B1 ;  /* 0x0000000000017941 */ /* 0x000fea0003800000 */
.L_x_1966:
        /* <DEDUP_REMOVED lines=11> */
.L_x_1968:
        /* <DEDUP_REMOVED lines=11> */
.L_x_2017:
[----:B------:R-:W-:Y:S05]  /*12b60*/  BSYNC B1 ;  /* 0x0000000000017941 */ /* 0x000fea0003800000 */
.L_x_1969:
        /* <DEDUP_REMOVED lines=9> */
.L_x_1972:
[----:B------:R-:W-:Y:S05]  /*12c00*/  BSYNC B1 ;  /* 0x0000000000017941 */ /* 0x000fea0003800000 */
.L_x_1971:
        /* <DEDUP_REMOVED lines=9> */
.L_x_1973:
        /* <DEDUP_REMOVED lines=13> */
.L_x_1974:
        /* <DEDUP_REMOVED lines=13> */
.L_x_1975:
        /* <DEDUP_REMOVED lines=13> */
.L_x_1976:
        /* <DEDUP_REMOVED lines=8> */
.L_x_1962:
[----:B------:R-:W-:Y:S05]  /*12f90*/  BSYNC B0 ;  /* 0x0000000000007941 */ /* 0x000fea0003800000 */
.L_x_1961:
[----:B------:R-:W-:Y:S01]  /*12fa0*/  LOP3.LUT R0, R0, 0x1, RZ, 0x3c, !PT ;  /* 0x0000000100007812 */ /* 0x000fe200078e3cff */
[----:B------:R-:W-:Y:S02]  /*12fb0*/  IMAD.MOV.U32 R6, RZ, RZ, RZ ;  /* 0x000000ffff067224 */ /* 0x000fe400078e00ff */
[----:B------:R-:W-:-:S07]  /*12fc0*/  IMAD.MOV.U32 R8, RZ, RZ, RZ ;  /* 0x000000ffff087224 */ /* 0x000fce00078e00ff */
.L_x_1898:
[----:B------:R-:W1:Y:S01]  /*12fd0*/  S2R R3, SR_CgaCtaId ;  /* 0x0000000000037919 */ /* 0x000e620000008800 */
[----:B------:R-:W-:-:S04]  /*12fe0*/  MOV R2, 0x400 ;  /* 0x0000040000027802 */ /* 0x000fc80000000f00 */
[----:B-1----:R-:W-:Y:S02]  /*12ff0*/  LEA R2, R3, R2, 0x18 ;  /* 0x0000000203027211 */ /* 0x002fe400078ec0ff */
[----:B------:R-:W-:-:S04]  /*13000*/  SHF.L.U32 R3, R8, 0x1f, RZ ;  /* 0x0000001f08037819 */ /* 0x000fc800000006ff */
[----:B------:R-:W1:Y:S02]  /*13010*/  SYNCS.PHASECHK.TRANS64.TRYWAIT P0, [R2+URZ+0x22820], R3 ;  /* 0x02282003020075a7 */ /* 0x000e64000800017f */
[----:B-1----:R-:W-:Y:S05]  /*13020*/  @!P0 BRA `(.L_x_1977) ;  /* 0x0000001000e48947 */ /* 0x002fea0003800000 */
.L_x_2018:
[----:B------:R-:W-:-:S03]  /*13030*/  UMOV UR4, 0xffffffff ;  /* 0xffffffff00047882 */ /* 0x000fc60000000000 */
[----:B------:R-:W-:Y:S05]  /*13040*/  BRA.DIV UR4, `(.L_x_1978) ;  /* 0x0000001204f07947 */ /* 0x000fea000b800000 */
[----:B-1----:R-:W1:Y:S02]  /*13050*/  S2R R3, SR_TID.X ;  /* 0x0000000000037919 */ /* 0x002e640000002100 */
[----:B-1----:R-:W-:-:S04]  /*13060*/  SHF.R.U32.HI R3, RZ, 0x5, R3 ;  /* 0x00000005ff037819 */ /* 0x002fc80000011603 */
[----:B------:R-:W-:-:S05]  /*13070*/  LOP3.LUT R3, R3, 0x3, RZ, 0xc0, !PT ;  /* 0x0000000303037812 */ /* 0x000fca00078ec0ff */
[----:B------:R1:W2:Y:S02]  /*13080*/  SHFL.IDX PT, R14, R3, RZ, 0x1f ;  /* 0x00001fff030e7589 */ /* 0x0002a400000e0000 */
.L_x_2021:
[----:B--2---:R-:W-:-:S13]  /*13090*/  ISETP.NE.AND P0, PT, R14, RZ, PT ;  /* 0x000000ff0e00720c */ /* 0x004fda0003f05270 */
[----:B------:R-:W-:Y:S05]  /*130a0*/  @P0 BRA `(.L_x_1814) ;  /* 0x0000000000880947 */ /* 0x000fea0003800000 */
[----:B------:R-:W-:-:S03]  /*130b0*/  UMOV UR4, 0xffffffff ;  /* 0xffffffff00047882 */ /* 0x000fc60000000000 */
[----:B------:R-:W-:Y:S05]  /*130c0*/  BRA.DIV UR4, `(.L_x_1979) ;  /* 0x0000001604047947 */ /* 0x000fea000b800000 */
[----:B------:R-:W-:-:S13]  /*130d0*/  ELECT P6, URZ, PT ;  /* 0x00000000003f782f */ /* 0x000fda00038c0000 */
.L_x_2024:
[----:B------:R-:W-:Y:S05]  /*130e0*/  @!P6 BRA `(.L_x_1814) ;  /* 0x000000000078e947 */ /* 0x000fea0003800000 */
[----:B------:R-:W-:-:S06]  /*130f0*/  ULOP3.LUT UR4, UR45, 0x2, URZ, 0xfc, !UPT ;  /* 0x000000022d047892 */ /* 0x000fcc000f8efc3f */
[----:B-1----:R-:W-:-:S05]  /*13100*/  IMAD.U32 R3, RZ, RZ, UR4 ;  /* 0x00000004ff037e24 */ /* 0x002fca000f8e00ff */
[----:B------:R-:W-:-:S13]  /*13110*/  ISETP.NE.AND P2, PT, R3, 0x3, PT ;  /* 0x000000030300780c */ /* 0x000fda0003f45270 */
[----:B------:R-:W-:Y:S05]  /*13120*/  @!P2 BRA `(.L_x_1980) ;  /* 0x000000000004a947 */ /* 0x000fea0003800000 */
[----:B------:R-:W-:Y:S01]  /*13130*/  BPT.TRAP 0x1 ;  /* 0x000000040000795c */ /* 0x000fe20000300000 */
.L_x_1980:
[----:B------:R-:W-:Y:S01]  /*13140*/  VIADD R8, R2, 0x22840 ;  /* 0x0002284002087836 */ /* 0x000fe20000000000 */
[----:B------:R-:W-:Y:S01]  /*13150*/  SHF.L.U32 R4, R0, 0x1f, RZ ;  /* 0x0000001f00047819 */ /* 0x000fe200000006ff */
[C---:B------:R-:W-:Y:S02]  /*13160*/  VIADD R3, R6.reuse, 0x1 ;  /* 0x0000000106037836 */ /* 0x040fe40000000000 */
[----:B------:R-:W-:-:S03]  /*13170*/  IMAD R7, R6, 0x8, R8 ;  /* 0x0000000806077824 */ /* 0x000fc600078e0208 */
[C---:B------:R-:W-:Y:S01]  /*13180*/  ISETP.NE.AND P1, PT, R3.reuse, 0x2, PT ;  /* 0x000000020300780c */ /* 0x040fe20003f25270 */
[----:B------:R-:W1:Y:S03]  /*13190*/  SYNCS.PHASECHK.TRANS64.TRYWAIT P0, [R7+URZ], R4 ;  /* 0x00000004070075a7 */ /* 0x000e66000800017f */
[----:B------:R-:W-:Y:S02]  /*131a0*/  SEL R5, RZ, 0x1, P1 ;  /* 0x00000001ff057807 */ /* 0x000fe40000800000 */
[----:B------:R-:W-:Y:S02]  /*131b0*/  SEL R3, R3, RZ, P1 ;  /* 0x000000ff03037207 */ /* 0x000fe40000800000 */
[----:B------:R-:W-:-:S03]  /*131c0*/  LOP3.LUT R0, R0, R5, RZ, 0x3c, !PT ;  /* 0x0000000500007212 */ /* 0x000fc600078e3cff */
[----:B------:R-:W-:Y:S01]  /*131d0*/  IMAD R5, R3, 0x8, R8 ;  /* 0x0000000803057824 */ /* 0x000fe200078e0208 */
[----:B------:R-:W-:Y:S01]  /*131e0*/  SHF.L.U32 R0, R0, 0x1f, RZ ;  /* 0x0000001f00007819 */ /* 0x000fe200000006ff */
[----:B-1----:R-:W-:Y:S06]  /*131f0*/  @!P0 BRA `(.L_x_1981) ;  /* 0x0000001000d88947 */ /* 0x002fec0003800000 */
.L_x_2025:
[----:B------:R-:W2:Y:S02]  /*13200*/  SYNCS.PHASECHK.TRANS64.TRYWAIT P0, [R5+URZ], R0 ;  /* 0x00000000050075a7 */ /* 0x000ea4000800017f */
[----:B--2---:R-:W-:Y:S05]  /*13210*/  @!P0 BRA `(.L_x_1982) ;  /* 0x0000001000e48947 */ /* 0x004fea0003800000 */
.L_x_2026:
[----:B------:R-:W-:Y:S05]  /*13220*/  @!P2 BRA `(.L_x_1983) ;  /* 0x000000000004a947 */ /* 0x000fea0003800000 */
[----:B------:R-:W-:Y:S01]  /*13230*/  BPT.TRAP 0x1 ;  /* 0x000000040000795c */ /* 0x000fe20000300000 */
.L_x_1983:
[----:B------:R-:W-:-:S04]  /*13240*/  VIADD R2, R2, 0x22860 ;  /* 0x0002286002027836 */ /* 0x000fc80000000000 */
[----:B--2---:R-:W-:-:S04]  /*13250*/  IMAD R5, R6, 0x8, R2 ;  /* 0x0000000806057824 */ /* 0x004fc800078e0202 */
[----:B------:R-:W2:Y:S02]  /*13260*/  SYNCS.PHASECHK.TRANS64.TRYWAIT P0, [R5+URZ], R4 ;  /* 0x00000004050075a7 */ /* 0x000ea4000800017f */
[----:B--2---:R-:W-:Y:S05]  /*13270*/  @!P0 BRA `(.L_x_1984) ;  /* 0x0000001000e08947 */ /* 0x004fea0003800000 */
.L_x_2027:
[----:B------:R-:W-:-:S07]  /*13280*/  IMAD R3, R3, 0x8, R2 ;  /* 0x0000000803037824 */ /* 0x000fce00078e0202 */
.L_x_1985:
[----:B---3--:R3:W4:Y:S02]  /*13290*/  SYNCS.PHASECHK.TRANS64.TRYWAIT P0, [R3+URZ], R0 ;  /* 0x00000000030075a7 */ /* 0x008724000800017f */
[----:B----4-:R-:W-:Y:S05]  /*132a0*/  @!P0 NANOSLEEP.SYNCS 0x989680 ;  /* 0x009896800000895d */ /* 0x010fea0003900000 */
[----:B------:R-:W4:Y:S02]  /*132b0*/  @!P0 SYNCS.PHASECHK.TRANS64 P0, [R3+URZ], R0 ;  /* 0x00000000030085a7 */ /* 0x000f24000800007f */
[----:B----4-:R-:W-:Y:S05]  /*132c0*/  @!P0 BRA `(.L_x_1985) ;  /* 0xfffffffc00f08947 */ /* 0x010fea000383ffff */
.L_x_1814:
[----:B------:R-:W-:Y:S05]  /*132d0*/  BSYNC B6 ;  /* 0x0000000000067941 */ /* 0x000fea0003800000 */
.L_x_1811:
[----:B------:R-:W-:Y:S05]  /*132e0*/  EXIT ;  /* 0x000000000000794d */ /* 0x000fea0003800000 */
.L_x_1824:
[----:B0-----:R-:W-:-:S04]  /*132f0*/  IMAD.U32 R3, RZ, RZ, UR38 ;  /* 0x00000026ff037e24 */ /* 0x001fc8000f8e00ff */
[----:B------:R0:W1:Y:S03]  /*13300*/  SYNCS.PHASECHK.TRANS64.TRYWAIT P0, [R3+URZ+0x22800], R12 ;  /* 0x0228000c030075a7 */ /* 0x000066000800017f */
[----:B-1----:R-:W-:Y:S05]  /*13310*/  @!P0 NANOSLEEP.SYNCS 0x989680 ;  /* 0x009896800000895d */ /* 0x002fea0003900000 */
[----:B------:R-:W1:Y:S02]  /*13320*/  @!P0 SYNCS.PHASECHK.TRANS64 P0, [R3+URZ+0x22800], R12 ;  /* 0x0228000c030085a7 */ /* 0x000e64000800007f */
[----:B-1----:R-:W-:Y:S05]  /*13330*/  @!P0 BRA `(.L_x_1824) ;  /* 0xfffffffc00ec8947 */ /* 0x002fea000383ffff */
[----:B------:R-:W-:Y:S05]  /*13340*/  BRA `(.L_x_1986) ;  /* 0xfffffee400987947 */ /* 0x000fea000383ffff */
.L_x_1828:
[----:B0-----:R-:W-:-:S04]  /*13350*/  IMAD.U32 R3, RZ, RZ, UR38 ;  /* 0x00000026ff037e24 */ /* 0x001fc8000f8e00ff */
[----:B------:R0:W1:Y:S03]  /*13360*/  SYNCS.PHASECHK.TRANS64.TRYWAIT P0, [R3+URZ+0x22830], R12 ;  /* 0x0228300c030075a7 */ /* 0x000066000800017f */
[----:B-1----:R-:W-:Y:S05]  /*13370*/  @!P0 NANOSLEEP.SYNCS 0x989680 ;  /* 0x009896800000895d */ /* 0x002fea0003900000 */
[----:B------:R-:W1:Y:S02]  /*13380*/  @!P0 SYNCS.PHASECHK.TRANS64 P0, [R3+URZ+0x22830], R12 ;  /* 0x0228300c030085a7 */ /* 0x000e64000800007f */
[----:B-1----:R-:W-:Y:S05]  /*13390*/  @!P0 BRA `(.L_x_1828) ;  /* 0xfffffffc00ec8947 */ /* 0x002fea000383ffff */
[----:B------:R-:W-:Y:S05]  /*133a0*/  BRA `(.L_x_1827) ;  /* 0xfffffee400b87947 */ /* 0x000fea000383ffff */
.L_x_1840:
[----:B0-----:R0:W1:Y:S02]  /*133b0*/  SYNCS.PHASECHK.TRANS64.TRYWAIT P1, [R9+URZ+0x22850], R12 ;  /* 0x0228500c090075a7 */ /* 0x001064000802017f */
[----:B-1----:R-:W-:Y:S05]  /*133c0*/  @!P1 NANOSLEEP.SYNCS 0x989680 ;  /* 0x009896800000995d */ /* 0x002fea0003900000 */
[----:B------:R-:W1:Y:S02]  /*133d0*/  @!P1 SYNCS.PHASECHK.TRANS64 P1, [R9+URZ+0x22850], R12 ;  /* 0x0228500c090095a7 */ /* 0x000e64000802007f */
[----:B-1----:R-:W-:Y:S05]  /*133e0*/  @!P1 BRA `(.L_x_1840) ;  /* 0xfffffffc00f09947 */ /* 0x002fea000383ffff */
[----:B------:R-:W-:Y:S05]  /*133f0*/  BRA `(.L_x_1839) ;  /* 0xffffff0800d87947 */ /* 0x000fea000383ffff */
.L_x_1848:
[----:B-1----:R-:W-:-:S04]  /*13400*/  IMAD.U32 R4, RZ, RZ, UR31 ;  /* 0x0000001fff047e24 */ /* 0x002fc8000f8e00ff */
[----:B------:R1:W2:Y:S03]  /*13410*/  SYNCS.PHASECHK.TRANS64.TRYWAIT P1, [R4+URZ+0x22830], R13 ;  /* 0x0228300d040075a7 */ /* 0x0002a6000802017f */
[----:B--2---:R-:W-:Y:S05]  /*13420*/  @!P1 NANOSLEEP.SYNCS 0x989680 ;  /* 0x009896800000995d */ /* 0x004fea0003900000 */
[----:B------:R-:W2:Y:S02]  /*13430*/  @!P1 SYNCS.PHASECHK.TRANS64 P1, [R4+URZ+0x22830], R13 ;  /* 0x0228300d040095a7 */ /* 0x000ea4000802007f */
[----:B--2---:R-:W-:Y:S05]  /*13440*/  @!P1 BRA `(.L_x_1848) ;  /* 0xfffffffc00ec9947 */ /* 0x004fea000383ffff */
[----:B------:R-:W-:Y:S05]  /*13450*/  BRA `(.L_x_1847) ;  /* 0xffffff1000707947 */ /* 0x000fea000383ffff */
.L_x_1860:
[----:B-1----:R1:W2:Y:S02]  /*13460*/  SYNCS.PHASECHK.TRANS64.TRYWAIT P1, [R12+URZ+0x22850], R13 ;  /* 0x0228500d0c0075a7 */ /* 0x0022a4000802017f */
[----:B--2---:R-:W-:Y:S05]  /*13470*/  @!P1 NANOSLEEP.SYNCS 0x989680 ;  /* 0x009896800000995d */ /* 0x004fea0003900000 */
[----:B------:R-:W2:Y:S02]  /*13480*/  @!P1 SYNCS.PHASECHK.TRANS64 P1, [R12+URZ+0x22850], R13 ;  /* 0x0228500d0c0095a7 */ /* 0x000ea4000802007f */
[----:B--2---:R-:W-:Y:S05]  /*13490*/  @!P1 BRA `(.L_x_1860) ;  /* 0xfffffffc00f09947 */ /* 0x004fea000383ffff */
[----:B------:R-:W-:Y:S05]  /*134a0*/  BRA `(.L_x_1859) ;  /* 0xffffff3c00447947 */ /* 0x000fea000383ffff */
.L_x_1869:
[----:B-1----:R-:W-:-:S04]  /*134b0*/  IMAD.U32 R13, RZ, RZ, UR27 ;  /* 0x0000001bff0d7e24 */ /* 0x002fc8000f8e00ff */
[----:B------:R1:W3:Y:S03]  /*134c0*/  SYNCS.PHASECHK.TRANS64.TRYWAIT P2, [R13+URZ+0x22830], R8 ;  /* 0x022830080d0075a7 */ /* 0x0002e6000804017f */
[----:B---3--:R-:W-:Y:S05]  /*134d0*/  @!P2 NANOSLEEP.SYNCS 0x989680 ;  /* 0x009896800000a95d */ /* 0x008fea0003900000 */
[----:B------:R-:W3:Y:S02]  /*134e0*/  @!P2 SYNCS.PHASECHK.TRANS64 P2, [R13+URZ+0x22830], R8 ;  /* 0x022830080d00a5a7 */ /* 0x000ee4000804007f */
[----:B---3--:R-:W-:Y:S05]  /*134f0*/  @!P2 BRA `(.L_x_1869) ;  /* 0xfffffffc00eca947 */ /* 0x008fea000383ffff */
[----:B------:R-:W-:Y:S05]  /*13500*/  BRA `(.L_x_1868) ;  /* 0xffffff4000f87947 */ /* 0x000fea000383ffff */
.L_x_1873:
[----:B0-----:R0:W1:Y:S02]  /*13510*/  SYNCS.PHASECHK.TRANS64.TRYWAIT P2, [R179+URZ+0x22850], R8 ;  /* 0x02285008b30075a7 */ /* 0x001064000804017f */
[----:B-1----:R-:W-:Y:S05]  /*13520*/  @!P2 NANOSLEEP.SYNCS 0x989680 ;  /* 0x009896800000a95d */ /* 0x002fea0003900000 */
[----:B------:R-:W1:Y:S02]  /*13530*/  @!P2 SYNCS.PHASECHK.TRANS64 P2, [R179+URZ+0x22850], R8 ;  /* 0x02285008b300a5a7 */ /* 0x000e64000804007f */
[----:B-1----:R-:W-:Y:S05]  /*13540*/  @!P2 BRA `(.L_x_1873) ;  /* 0xfffffffc00f0a947 */ /* 0x002fea000383ffff */
[----:B------:R-:W-:Y:S05]  /*13550*/  BRA `(.L_x_1872) ;  /* 0xffffff5c00187947 */ /* 0x000fea000383ffff */
.L_x_1879:
[----:B--2---:R-:W-:-:S04]  /*13560*/  IMAD.U32 R0, RZ, RZ, UR30 ;  /* 0x0000001eff007e24 */ /* 0x004fc8000f8e00ff */
[----:B------:R2:W3:Y:S03]  /*13570*/  SYNCS.PHASECHK.TRANS64.TRYWAIT P1, [R0+URZ+0x22830], R11 ;  /* 0x0228300b000075a7 */ /* 0x0004e6000802017f */
[----:B---3--:R-:W-:Y:S05]  /*13580*/  @!P1 NANOSLEEP.SYNCS 0x989680 ;  /* 0x009896800000995d */ /* 0x008fea0003900000 */
[----:B------:R-:W3:Y:S02]  /*13590*/  @!P1 SYNCS.PHASECHK.TRANS64 P1, [R0+URZ+0x22830], R11 ;  /* 0x0228300b000095a7 */ /* 0x000ee4000802007f */
[----:B---3--:R-:W-:Y:S05]  /*135a0*/  @!P1 BRA `(.L_x_1879) ;  /* 0xfffffffc00ec9947 */ /* 0x008fea000383ffff */
[----:B------:R-:W-:Y:S05]  /*135b0*/  BRA `(.L_x_1878) ;  /* 0xffffff6000187947 */ /* 0x000fea000383ffff */
.L_x_1891:
[----:B-1----:R1:W2:Y:S02]  /*135c0*/  SYNCS.PHASECHK.TRANS64.TRYWAIT P1, [R8+URZ+0x22850], R11 ;  /* 0x0228500b080075a7 */ /* 0x0022a4000802017f */
[----:B--2---:R-:W-:Y:S05]  /*135d0*/  @!P1 NANOSLEEP.SYNCS 0x989680 ;  /* 0x009896800000995d */ /* 0x004fea0003900000 */
[----:B------:R-:W2:Y:S02]  /*135e0*/  @!P1 SYNCS.PHASECHK.TRANS64 P1, [R8+URZ+0x22850], R11 ;  /* 0x0228500b080095a7 */ /* 0x000ea4000802007f */
[----:B--2---:R-:W-:Y:S05]  /*135f0*/  @!P1 BRA `(.L_x_1891) ;  /* 0xfffffffc00f09947 */ /* 0x004fea000383ffff */
[----:B------:R-:W-:Y:S05]  /*13600*/  BRA `(.L_x_1890) ;  /* 0xffffff8800e07947 */ /* 0x000fea000383ffff */
.L_x_1909:
[----:B------:R-:W-:Y:S02]  /*13610*/  IMAD.MOV.U32 R13, RZ, RZ, R6 ;  /* 0x000000ffff0d7224 */ /* 0x000fe400078e0006 */
[----:B------:R-:W-:Y:S02]  /*13620*/  IMAD.MOV.U32 R12, RZ, RZ, RZ ;  /* 0x000000ffff0c7224 */ /* 0x000fe400078e00ff */
[----:B------:R-:W-:Y:S02]  /*13630*/  IMAD.MOV.U32 R11, RZ, RZ, 0x1f ;  /* 0x0000001fff0b7424 */ /* 0x000fe400078e00ff */
[----:B------:R-:W-:-:S07]  /*13640*/  IMAD.MOV.U32 R15, RZ, RZ, -0x1 ;  /* 0xffffffffff0f7424 */ /* 0x000fce00078e00ff */
[----:B------:R-:W-:Y:S05]  /*13650*/  WARPSYNC.COLLECTIVE R15, `(.L_x_1987) ;  /* 0x000000000f087348 */ /* 0x000fea0003c00000 */
[----:B------:R0:W1:Y:S02]  /*13660*/  SHFL.IDX P6, R14, R13, R12, R11 ;  /* 0x0000000c0d0e7389 */ /* 0x00006400000c000b */
[----:B01----:R-:W-:Y:S01]  /*13670*/  ENDCOLLECTIVE ;  /* 0x000000000000791b */ /* 0x003fe20003800000 */
.L_x_1987:
[----:B------:R-:W-:Y:S05]  /*13680*/  BRA `(.L_x_1988) ;  /* 0xffffffc800f87947 */ /* 0x000fea000383ffff */
.L_x_1911:
[----:B------:R-:W-:Y:S01]  /*13690*/  BSSY B0, `(.L_x_1989) ;  /* 0x0000006000007945 */ /* 0x000fe20003800000 */
[----:B------:R-:W-:-:S07]  /*136a0*/  IMAD.MOV.U32 R15, RZ, RZ, -0x1 ;  /* 0xffffffffff0f7424 */ /* 0x000fce00078e00ff */
[----:B0-----:R-:W-:Y:S05]  /*136b0*/  WARPSYNC.COLLECTIVE R15, `(.L_x_1990) ;  /* 0x000000000f0c7348 */ /* 0x001fea0003c00000 */
[----:B------:R-:W-:Y:S02]  /*136c0*/  ELECT P6, UR62, PT ;  /* 0x00000000003e782f */ /* 0x000fe400038c0000 */
[----:B------:R-:W-:Y:S01]  /*136d0*/  MOV R14, UR62 ;  /* 0x0000003e000e7c02 */ /* 0x000fe20008000f00 */
[----:B0-----:R-:W-:Y:S10]  /*136e0*/  ENDCOLLECTIVE ;  /* 0x000000000000791b */ /* 0x001ff40003800000 */
.L_x_1990:
[----:B------:R-:W-:Y:S05]  /*136f0*/  BSYNC B0 ;  /* 0x0000000000007941 */ /* 0x000fea0003800000 */
.L_x_1989:
[----:B------:R-:W-:Y:S05]  /*13700*/  BRA `(.L_x_1991) ;  /* 0xffffffc800fc7947 */ /* 0x000fea000383ffff */
.L_x_1913:
[----:B0-----:R-:W-:-:S04]  /*13710*/  IMAD.U32 R3, RZ, RZ, UR38 ;  /* 0x00000026ff037e24 */ /* 0x001fc8000f8e00ff */
[----:B------:R0:W1:Y:S03]  /*13720*/  SYNCS.PHASECHK.TRANS64.TRYWAIT P0, [R3+URZ+0x22840], R0 ;  /* 0x02284000030075a7 */ /* 0x000066000800017f */
[----:B-1----:R-:W-:Y:S05]  /*13730*/  @!P0 NANOSLEEP.SYNCS 0x989680 ;  /* 0x009896800000895d */ /* 0x002fea0003900000 */
[----:B------:R-:W1:Y:S02]  /*13740*/  @!P0 SYNCS.PHASECHK.TRANS64 P0, [R3+URZ+0x22840], R0 ;  /* 0x02284000030085a7 */ /* 0x000e64000800007f */
[----:B-1----:R-:W-:Y:S05]  /*13750*/  @!P0 BRA `(.L_x_1913) ;  /* 0xfffffffc00ec8947 */ /* 0x002fea000383ffff */
[----:B------:R-:W-:Y:S05]  /*13760*/  BRA `(.L_x_1992) ;  /* 0xffffffcc005c7947 */ /* 0x000fea000383ffff */
.L_x_1916:
[----:B------:R-:W-:Y:S02]  /*13770*/  IMAD.MOV.U32 R13, RZ, RZ, R7 ;  /* 0x000000ffff0d7224 */ /* 0x000fe400078e0007 */
[----:B------:R-:W-:Y:S02]  /*13780*/  IMAD.MOV.U32 R12, RZ, RZ, RZ ;  /* 0x000000ffff0c7224 */ /* 0x000fe400078e00ff */
[----:B------:R-:W-:Y:S02]  /*13790*/  IMAD.MOV.U32 R11, RZ, RZ, 0x181f ;  /* 0x0000181fff0b7424 */ /* 0x000fe400078e00ff */
[----:B------:R-:W-:Y:S02]  /*137a0*/  IMAD.MOV.U32 R15, RZ, RZ, -0x1 ;  /* 0xffffffffff0f7424 */ /* 0x000fe400078e00ff */
[----:B------:R-:W-:-:S07]  /*137b0*/  VIADD R4, R4, UR40 ;  /* 0x0000002804047c36 */ /* 0x000fce0008000000 */
[----:B------:R-:W-:Y:S05]  /*137c0*/  WARPSYNC.COLLECTIVE R15, `(.L_x_1993) ;  /* 0x000000000f087348 */ /* 0x000fea0003c00000 */
[----:B------:R0:W1:Y:S02]  /*137d0*/  SHFL.IDX P6, R14, R13, R12, R11 ;  /* 0x0000000c0d0e7389 */ /* 0x00006400000c000b */
[----:B01----:R-:W-:Y:S01]  /*137e0*/  ENDCOLLECTIVE ;  /* 0x000000000000791b */ /* 0x003fe20003800000 */
.L_x_1993:
[----:B------:R-:W-:Y:S02]  /*137f0*/  VIADD R10, R4, 0x10 ;  /* 0x00000010040a7836 */ /* 0x000fe40000000000 */
[----:B------:R-:W-:Y:S02]  /*13800*/  IMAD.MOV.U32 R13, RZ, RZ, R0 ;  /* 0x000000ffff0d7224 */ /* 0x000fe400078e0000 */
[----:B------:R-:W-:-:S07]  /*13810*/  IMAD.MOV.U32 R2, RZ, RZ, R14 ;  /* 0x000000ffff027224 */ /* 0x000fce00078e000e */
[----:B------:R-:W-:Y:S05]  /*13820*/  WARPSYNC.COLLECTIVE R15, `(.L_x_1994) ;  /* 0x000000000f087348 */ /* 0x000fea0003c00000 */
[----:B------:R0:W1:Y:S02]  /*13830*/  SHFL.IDX P6, R14, R13, R12, R11 ;  /* 0x0000000c0d0e7389 */ /* 0x00006400000c000b */
[----:B01----:R-:W-:Y:S01]  /*13840*/  ENDCOLLECTIVE ;  /* 0x000000000000791b */ /* 0x003fe20003800000 */
.L_x_1994:
        /* <DEDUP_REMOVED lines=12> */
.L_x_1995:
        /* <DEDUP_REMOVED lines=11> */
.L_x_1996:
[----:B------:R-:W-:Y:S02]  /*139c0*/  IMAD.MOV.U32 R13, RZ, RZ, R7 ;  /* 0x000000ffff0d7224 */ /* 0x000fe400078e0007 */
[----:B------:R-:W-:Y:S01]  /*139d0*/  IMAD.MOV.U32 R12, RZ, RZ, 0x2 ;  /* 0x00000002ff0c7424 */ /* 0x000fe200078e00ff */
[----:B------:R-:W-:Y:S01]  /*139e0*/  @!P1 LEA R2, P2, R8, R14, 0x1 ;  /* 0x0000000e08029211 */ /* 0x000fe200078408ff */
[----:B------:R-:W-:-:S04]  /*139f0*/  VIADD R14, R4, 0x20 ;  /* 0x00000020040e7836 */ /* 0x000fc80000000000 */
[----:B------:R-:W-:-:S05]  /*13a00*/  @!P1 IMAD.X R3, RZ, RZ, R9, P2 ;  /* 0x000000ffff039224 */ /* 0x000fca00010e0609 */
        /* <DEDUP_REMOVED lines=8> */
.L_x_1997:
[----:B------:R-:W-:Y:S01]  /*13a90*/  VIADD R10, R4, 0x30 ;  /* 0x00000030040a7836 */ /* 0x000fe20000000000 */
[----:B------:R-:W-:Y:S01]  /*13aa0*/  @!P1 LEA R21, R6, UR38, 0x1 ;  /* 0x0000002606159c11 */ /* 0x000fe2000f8e08ff */
[----:B------:R-:W-:Y:S02]  /*13ab0*/  IMAD.MOV.U32 R13, RZ, RZ, R0 ;  /* 0x000000ffff0d7224 */ /* 0x000fe400078e0000 */
[----:B------:R-:W-:-:S07]  /*13ac0*/  IMAD.MOV.U32 R9, RZ, RZ, R14 ;  /* 0x000000ffff097224 */ /* 0x000fce00078e000e */
[----:B------:R-:W-:Y:S05]  /*13ad0*/  WARPSYNC.COLLECTIVE R15, `(.L_x_1998) ;  /* 0x000000000f087348 */ /* 0x000fea0003c00000 */
[----:B------:R0:W1:Y:S02]  /*13ae0*/  SHFL.IDX P6, R14, R13, R12, R11 ;  /* 0x0000000c0d0e7389 */ /* 0x00006400000c000b */
[----:B01----:R-:W-:Y:S01]  /*13af0*/  ENDCOLLECTIVE ;  /* 0x000000000000791b */ /* 0x003fe20003800000 */
.L_x_1998:
[----:B------:R-:W-:Y:S02]  /*13b00*/  IMAD.MOV.U32 R13, RZ, RZ, R7 ;  /* 0x000000ffff0d7224 */ /* 0x000fe400078e0007 */
[----:B------:R-:W-:Y:S01]  /*13b10*/  IMAD.MOV.U32 R12, RZ, RZ, 0x3 ;  /* 0x00000003ff0c7424 */ /* 0x000fe200078e00ff */
[----:B------:R-:W-:-:S13]  /*13b20*/  @!P1 LEA R2, P2, R8, R14, 0x1 ;  /* 0x0000000e08029211 */ /* 0x000fda00078408ff */
[----:B------:R-:W-:Y:S05]  /*13b30*/  WARPSYNC.COLLECTIVE R15, `(.L_x_1999) ;  /* 0x000000000f087348 */ /* 0x000fea0003c00000 */
[----:B------:R0:W1:Y:S02]  /*13b40*/  SHFL.IDX P6, R14, R13, R12, R11 ;  /* 0x0000000c0d0e7389 */ /* 0x00006400000c000b */
[----:B01----:R-:W-:Y:S01]  /*13b50*/  ENDCOLLECTIVE ;  /* 0x000000000000791b */ /* 0x003fe20003800000 */
.L_x_1999:
[----:B------:R-:W-:-:S05]  /*13b60*/  @!P1 IMAD.X R3, RZ, RZ, R9, P2 ;  /* 0x000000ffff039224 */ /* 0x000fca00010e0609 */
        /* <DEDUP_REMOVED lines=11> */
.L_x_2000:
        /* <DEDUP_REMOVED lines=13> */
.L_x_2001:
[----:B------:R-:W-:Y:S01]  /*13cf0*/  VIADD R10, R4, 0x50 ;  /* 0x00000050040a7836 */ /* 0x000fe20000000000 */
[----:B------:R-:W-:Y:S01]  /*13d00*/  @!P1 LEA R21, R6, UR38, 0x1 ;  /* 0x0000002606159c11 */ /* 0x000fe2000f8e08ff */
[----:B------:R-:W-:Y:S02]  /*13d10*/  IMAD.MOV.U32 R13, RZ, RZ, R0 ;  /* 0x000000ffff0d7224 */ /* 0x000fe400078e0000 */
[----:B------:R-:W-:-:S07]  /*13d20*/  IMAD.MOV.U32 R9, RZ, RZ, R14 ;  /* 0x000000ffff097224 */ /* 0x000fce00078e000e */
[----:B------:R-:W-:Y:S05]  /*13d30*/  WARPSYNC.COLLECTIVE R15, `(.L_x_2002) ;  /* 0x000000000f087348 */ /* 0x000fea0003c00000 */
[----:B------:R0:W1:Y:S02]  /*13d40*/  SHFL.IDX P6, R14, R13, R12, R11 ;  /* 0x0000000c0d0e7389 */ /* 0x00006400000c000b */
[----:B01----:R-:W-:Y:S01]  /*13d50*/  ENDCOLLECTIVE ;  /* 0x000000000000791b */ /* 0x003fe20003800000 */
.L_x_2002:
[----:B------:R-:W-:Y:S02]  /*13d60*/  IMAD.MOV.U32 R13, RZ, RZ, R7 ;  /* 0x000000ffff0d7224 */ /* 0x000fe400078e0007 */
[----:B------:R-:W-:Y:S01]  /*13d70*/  IMAD.MOV.U32 R12, RZ, RZ, 0x5 ;  /* 0x00000005ff0c7424 */ /* 0x000fe200078e00ff */
[----:B------:R-:W-:-:S13]  /*13d80*/  @!P1 LEA R2, P2, R8, R14, 0x1 ;  /* 0x0000000e08029211 */ /* 0x000fda00078408ff */
[----:B------:R-:W-:Y:S05]  /*13d90*/  WARPSYNC.COLLECTIVE R15, `(.L_x_2003) ;  /* 0x000000000f087348 */ /* 0x000fea0003c00000 */
[----:B------:R0:W1:Y:S02]  /*13da0*/  SHFL.IDX P6, R14, R13, R12, R11 ;  /* 0x0000000c0d0e7389 */ /* 0x00006400000c000b */
[----:B01----:R-:W-:Y:S01]  /*13db0*/  ENDCOLLECTIVE ;  /* 0x000000000000791b */ /* 0x003fe20003800000 */
.L_x_2003:
        /* <DEDUP_REMOVED lines=12> */
.L_x_2004:
[----:B------:R-:W-:Y:S02]  /*13e80*/  IMAD.MOV.U32 R13, RZ, RZ, R7 ;  /* 0x000000ffff0d7224 */ /* 0x000fe400078e0007 */
[----:B------:R-:W-:Y:S01]  /*13e90*/  IMAD.MOV.U32 R12, RZ, RZ, 0x6 ;  /* 0x00000006ff0c7424 */ /* 0x000fe200078e00ff */
[----:B------:R-:W-:-:S13]  /*13ea0*/  @!P1 LEA R2, P2, R8, R14, 0x1 ;  /* 0x0000000e08029211 */ /* 0x000fda00078408ff */
[----:B------:R-:W-:Y:S05]  /*13eb0*/  WARPSYNC.COLLECTIVE R15, `(.L_x_2005) ;  /* 0x000000000f087348 */ /* 0x000fea0003c00000 */
[----:B------:R0:W1:Y:S02]  /*13ec0*/  SHFL.IDX P6, R14, R13, R12, R11 ;  /* 0x0000000c0d0e7389 */ /* 0x00006400000c000b */
[----:B01----:R-:W-:Y:S01]  /*13ed0*/  ENDCOLLECTIVE ;  /* 0x000000000000791b */ /* 0x003fe20003800000 */
.L_x_2005:
[----:B------:R-:W-:-:S05]  /*13ee0*/  @!P1 IMAD.X R3, RZ, RZ, R9, P2 ;  /* 0x000000ffff039224 */ /* 0x000fca00010e0609 */
[----:B------:R-:W-:Y:S01]  /*13ef0*/  @!PT LDS RZ, [RZ] ;  /* 0x00000000fffff984 */ /* 0x000fe20000000800 */
[----:B------:R-:W-:Y:S01]  /*13f00*/  @!PT LDS RZ, [RZ] ;  /* 0x00000000fffff984 */ /* 0x000fe20000000800 */
[----:B------:R-:W-:Y:S01]  /*13f10*/  @!PT LDS RZ, [RZ] ;  /* 0x00000000fffff984 */ /* 0x000fe20000000800 */
[----:B------:R0:W-:Y:S01]  /*13f20*/  @!P1 LDGSTS.E.BYPASS.LTC128B.128 [R10+0x1ac00], desc[UR48][R2.64], !P0 ;  /* 0x1ac00000020a9fae */ /* 0x0001e2000c101d70 */
[----:B------:R-:W-:Y:S02]  /*13f30*/  IMAD.MOV.U32 R13, RZ, RZ, R0 ;  /* 0x000000ffff0d7224 */ /* 0x000fe400078e0000 */
[----:B0-----:R-:W-:Y:S02]  /*13f40*/  VIADD R2, R4, 0x60 ;  /* 0x0000006004027836 */ /* 0x001fe40000000000 */
[----:B------:R-:W-:-:S03]  /*13f50*/  IMAD.MOV.U32 R9, RZ, RZ, R14 ;  /* 0x000000ffff097224 */ /* 0x000fc600078e000e */
[----:B------:R-:W-:-:S13]  /*13f60*/  ISETP.GE.AND P1, PT, R2, R5, PT ;  /* 0x000000050200720c */ /* 0x000fda0003f26270 */
[----:B------:R-:W-:Y:S05]  /*13f70*/  WARPSYNC.COLLECTIVE R15, `(.L_x_2006) ;  /* 0x000000000f087348 */ /* 0x000fea0003c00000 */
[----:B------:R0:W1:Y:S02]  /*13f80*/  SHFL.IDX P6, R14, R13, R12, R11 ;  /* 0x0000000c0d0e7389 */ /* 0x00006400000c000b */
[----:B01----:R-:W-:Y:S01]  /*13f90*/  ENDCOLLECTIVE ;  /* 0x000000000000791b */ /* 0x003fe20003800000 */
.L_x_2006:
[----:B------:R-:W-:Y:S02]  /*13fa0*/  IMAD.MOV.U32 R13, RZ, RZ, R7 ;  /* 0x000000ffff0d7224 */ /* 0x000fe400078e0007 */
[----:B------:R-:W-:Y:S01]  /*13fb0*/  IMAD.MOV.U32 R12, RZ, RZ, 0x7 ;  /* 0x00000007ff0c7424 */ /* 0x000fe200078e00ff */
[----:B------:R-:W-:-:S13]  /*13fc0*/  @!P1 LEA R2, P2, R8, R14, 0x1 ;  /* 0x0000000e08029211 */ /* 0x000fda00078408ff */
[----:B------:R-:W-:Y:S05]  /*13fd0*/  WARPSYNC.COLLECTIVE R15, `(.L_x_2007) ;  /* 0x000000000f087348 */ /* 0x000fea0003c00000 */
[----:B------:R0:W1:Y:S02]  /*13fe0*/  SHFL.IDX P6, R14, R13, R12, R11 ;  /* 0x0000000c0d0e7389 */ /* 0x00006400000c000b */
[----:B01----:R-:W-:Y:S01]  /*13ff0*/  ENDCOLLECTIVE ;  /* 0x000000000000791b */ /* 0x003fe20003800000 */
.L_x_2007:
[----:B------:R-:W-:Y:S01]  /*14000*/  @!P1 IMAD.X R3, RZ, RZ, R9, P2 ;  /* 0x000000ffff039224 */ /* 0x000fe200010e0609 */
[----:B------:R-:W-:-:S05]  /*14010*/  @!P1 LEA R9, R6, UR38, 0x1 ;  /* 0x0000002606099c11 */ /* 0x000fca000f8e08ff */
        /* <DEDUP_REMOVED lines=9> */
.L_x_2008:
[----:B------:R-:W-:Y:S05]  /*140b0*/  BRA `(.L_x_2009) ;  /* 0xffffffcc008c7947 */ /* 0x000fea000383ffff */
.L_x_1917:
[----:B0-----:R-:W-:-:S04]  /*140c0*/  IMAD.U32 R3, RZ, RZ, UR38 ;  /* 0x00000026ff037e24 */ /* 0x001fc8000f8e00ff */
[----:B------:R0:W1:Y:S03]  /*140d0*/  SYNCS.PHASECHK.TRANS64.TRYWAIT P0, [R3+URZ+0x22820], R4 ;  /* 0x02282004030075a7 */ /* 0x000066000800017f */
[----:B-1----:R-:W-:Y:S05]  /*140e0*/  @!P0 NANOSLEEP.SYNCS 0x989680 ;  /* 0x009896800000895d */ /* 0x002fea0003900000 */
[----:B------:R-:W1:Y:S02]  /*140f0*/  @!P0 SYNCS.PHASECHK.TRANS64 P0, [R3+URZ+0x22820], R4 ;  /* 0x02282004030085a7 */ /* 0x000e64000800007f */
[----:B-1----:R-:W-:Y:S05]  /*14100*/  @!P0 BRA `(.L_x_1917) ;  /* 0xfffffffc00ec8947 */ /* 0x002fea000383ffff */
[----:B------:R-:W-:Y:S05]  /*14110*/  BRA `(.L_x_2010) ;  /* 0xffffffcc00bc7947 */ /* 0x000fea000383ffff */
.L_x_1920:
[----:B0-----:R-:W-:-:S04]  /*14120*/  IMAD.U32 R3, RZ, RZ, UR38 ;  /* 0x00000026ff037e24 */ /* 0x001fc8000f8e00ff */
[----:B------:R0:W1:Y:S03]  /*14130*/  SYNCS.PHASECHK.TRANS64.TRYWAIT P0, [R3+URZ+0x22860], R4 ;  /* 0x02286004030075a7 */ /* 0x000066000800017f */
[----:B-1----:R-:W-:Y:S05]  /*14140*/  @!P0 NANOSLEEP.SYNCS 0x989680 ;  /* 0x009896800000895d */ /* 0x002fea0003900000 */
[----:B------:R-:W1:Y:S02]  /*14150*/  @!P0 SYNCS.PHASECHK.TRANS64 P0, [R3+URZ+0x22860], R4 ;  /* 0x02286004030085a7 */ /* 0x000e64000800007f */
[----:B-1----:R-:W-:Y:S05]  /*14160*/  @!P0 BRA `(.L_x_1920) ;  /* 0xfffffffc00ec8947 */ /* 0x002fea000383ffff */
[----:B------:R-:W-:Y:S05]  /*14170*/  BRA `(.L_x_2011) ;  /* 0xffffffcc00c87947 */ /* 0x000fea000383ffff */
.L_x_1932:
[----:B-1----:R-:W-:-:S04]  /*14180*/  IMAD.U32 R3, RZ, RZ, UR38 ;  /* 0x00000026ff037e24 */ /* 0x002fc8000f8e00ff */
[----:B------:R1:W2:Y:S03]  /*14190*/  SYNCS.PHASECHK.TRANS64.TRYWAIT P0, [R3+URZ+0x22848], R2 ;  /* 0x02284802030075a7 */ /* 0x0002a6000800017f */
[----:B--2---:R-:W-:Y:S05]  /*141a0*/  @!P0 NANOSLEEP.SYNCS 0x989680 ;  /* 0x009896800000895d */ /* 0x004fea0003900000 */
[----:B------:R-:W2:Y:S02]  /*141b0*/  @!P0 SYNCS.PHASECHK.TRANS64 P0, [R3+URZ+0x22848], R2 ;  /* 0x02284802030085a7 */ /* 0x000ea4000800007f */
[----:B--2---:R-:W-:Y:S05]  /*141c0*/  @!P0 BRA `(.L_x_1932) ;  /* 0xfffffffc00ec8947 */ /* 0x004fea000383ffff */
[----:B------:R-:W-:Y:S05]  /*141d0*/  BRA `(.L_x_2012) ;  /* 0xffffffd400c07947 */ /* 0x000fea000383ffff */
.L_x_1937:
[----:B01----:R-:W-:-:S04]  /*141e0*/  IMAD.U32 R3, RZ, RZ, UR38 ;  /* 0x00000026ff037e24 */ /* 0x003fc8000f8e00ff */
[----:B------:R0:W1:Y:S03]  /*141f0*/  SYNCS.PHASECHK.TRANS64.TRYWAIT P0, [R3+URZ+0x22868], R2 ;  /* 0x02286802030075a7 */ /* 0x000066000800017f */
[----:B-1----:R-:W-:Y:S05]  /*14200*/  @!P0 NANOSLEEP.SYNCS 0x989680 ;  /* 0x009896800000895d */ /* 0x002fea0003900000 */
[----:B------:R-:W1:Y:S02]  /*14210*/  @!P0 SYNCS.PHASECHK.TRANS64 P0, [R3+URZ+0x22868], R2 ;  /* 0x02286802030085a7 */ /* 0x000e64000800007f */
[----:B-1----:R-:W-:Y:S05]  /*14220*/  @!P0 BRA `(.L_x_1937) ;  /* 0xfffffffc00ec8947 */ /* 0x002fea000383ffff */
[----:B------:R-:W-:Y:S05]  /*14230*/  BRA `(.L_x_2013) ;  /* 0xffffffd800207947 */ /* 0x000fea000383ffff */
.L_x_1948:
[----:B-1----:R-:W-:-:S04]  /*14240*/  IMAD.U32 R3, RZ, RZ, UR38 ;  /* 0x00000026ff037e24 */ /* 0x002fc8000f8e00ff */
[----:B------:R1:W2:Y:S03]  /*14250*/  SYNCS.PHASECHK.TRANS64.TRYWAIT P0, [R3+URZ+0x22840], R2 ;  /* 0x02284002030075a7 */ /* 0x0002a6000800017f */
[----:B--2---:R-:W-:Y:S05]  /*14260*/  @!P0 NANOSLEEP.SYNCS 0x989680 ;  /* 0x009896800000895d */ /* 0x004fea0003900000 */
[----:B------:R-:W2:Y:S02]  /*14270*/  @!P0 SYNCS.PHASECHK.TRANS64 P0, [R3+URZ+0x22840], R2 ;  /* 0x02284002030085a7 */ /* 0x000ea4000800007f */
[----:B--2---:R-:W-:Y:S05]  /*14280*/  @!P0 BRA `(.L_x_1948) ;  /* 0xfffffffc00ec8947 */ /* 0x004fea000383ffff */
[----:B------:R-:W-:Y:S05]  /*14290*/  BRA `(.L_x_2014) ;  /* 0xffffffdc009c7947 */ /* 0x000fea000383ffff */
.L_x_1953:
[----:B01----:R-:W-:-:S04]  /*142a0*/  IMAD.U32 R3, RZ, RZ, UR38 ;  /* 0x00000026ff037e24 */ /* 0x003fc8000f8e00ff */
[----:B------:R0:W1:Y:S03]  /*142b0*/  SYNCS.PHASECHK.TRANS64.TRYWAIT P0, [R3+URZ+0x22860], R2 ;  /* 0x02286002030075a7 */ /* 0x000066000800017f */
[----:B-1----:R-:W-:Y:S05]  /*142c0*/  @!P0 NANOSLEEP.SYNCS 0x989680 ;  /* 0x009896800000895d */ /* 0x002fea0003900000 */
[----:B------:R-:W1:Y:S02]  /*142d0*/  @!P0 SYNCS.PHASECHK.TRANS64 P0, [R3+URZ+0x22860], R2 ;  /* 0x02286002030085a7 */ /* 0x000e64000800007f */
[----:B-1----:R-:W-:Y:S05]  /*142e0*/  @!P0 BRA `(.L_x_1953) ;  /* 0xfffffffc00ec8947 */ /* 0x002fea000383ffff */
[----:B------:R-:W-:Y:S05]  /*142f0*/  BRA `(.L_x_2015) ;  /* 0xffffffe000007947 */ /* 0x000fea000383ffff */
.L_x_1965:
[----:B-1----:R-:W-:-:S04]  /*14300*/  IMAD.U32 R3, RZ, RZ, UR38 ;  /* 0x00000026ff037e24 */ /* 0x002fc8000f8e00ff */
[----:B------:R1:W2:Y:S03]  /*14310*/  SYNCS.PHASECHK.TRANS64.TRYWAIT P0, [R3+URZ+0x22848], R2 ;  /* 0x02284802030075a7 */ /* 0x0002a6000800017f */
[----:B--2---:R-:W-:Y:S05]  /*14320*/  @!P0 NANOSLEEP.SYNCS 0x989680 ;  /* 0x009896800000895d */ /* 0x004fea0003900000 */
[----:B------:R-:W2:Y:S02]  /*14330*/  @!P0 SYNCS.PHASECHK.TRANS64 P0, [R3+URZ+0x22848], R2 ;  /* 0x02284802030085a7 */ /* 0x000ea4000800007f */
[----:B--2---:R-:W-:Y:S05]  /*14340*/  @!P0 BRA `(.L_x_1965) ;  /* 0xfffffffc00ec8947 */ /* 0x004fea000383ffff */
[----:B------:R-:W-:Y:S05]  /*14350*/  BRA `(.L_x_2016) ;  /* 0xffffffe400847947 */ /* 0x000fea000383ffff */
.L_x_1970:
[----:B-1----:R-:W-:-:S04]  /*14360*/  IMAD.U32 R3, RZ, RZ, UR38 ;  /* 0x00000026ff037e24 */ /* 0x002fc8000f8e00ff */
[----:B------:R1:W2:Y:S03]  /*14370*/  SYNCS.PHASECHK.TRANS64.TRYWAIT P0, [R3+URZ+0x22868], R2 ;  /* 0x02286802030075a7 */ /* 0x0002a6000800017f */
[----:B--2---:R-:W-:Y:S05]  /*14380*/  @!P0 NANOSLEEP.SYNCS 0x989680 ;  /* 0x009896800000895d */ /* 0x004fea0003900000 */
[----:B------:R-:W2:Y:S02]  /*14390*/  @!P0 SYNCS.PHASECHK.TRANS64 P0, [R3+URZ+0x22868], R2 ;  /* 0x02286802030085a7 */ /* 0x000ea4000800007f */
[----:B--2---:R-:W-:Y:S05]  /*143a0*/  @!P0 BRA `(.L_x_1970) ;  /* 0xfffffffc00ec8947 */ /* 0x004fea000383ffff */
[----:B------:R-:W-:Y:S05]  /*143b0*/  BRA `(.L_x_2017) ;  /* 0xffffffe400e87947 */ /* 0x000fea000383ffff */
.L_x_1977:
[----:B-1----:R1:W2:Y:S02]  /*143c0*/  SYNCS.PHASECHK.TRANS64.TRYWAIT P0, [R2+URZ+0x22820], R3 ;  /* 0x02282003020075a7 */ /* 0x0022a4000800017f */
[----:B--2---:R-:W-:Y:S05]  /*143d0*/  @!P0 NANOSLEEP.SYNCS 0x989680 ;  /* 0x009896800000895d */ /* 0x004fea0003900000 */
[----:B------:R-:W2:Y:S02]  /*143e0*/  @!P0 SYNCS.PHASECHK.TRANS64 P0, [R2+URZ+0x22820], R3 ;  /* 0x02282003020085a7 */ /* 0x000ea4000800007f */
[----:B--2---:R-:W-:Y:S05]  /*143f0*/  @!P0 BRA `(.L_x_1977) ;  /* 0xfffffffc00f08947 */ /* 0x004fea000383ffff */
[----:B------:R-:W-:Y:S05]  /*14400*/  BRA `(.L_x_2018) ;  /* 0xffffffec00087947 */ /* 0x000fea000383ffff */
.L_x_1978:
        /* <DEDUP_REMOVED lines=11> */
.L_x_2020:
[----:B------:R-:W-:Y:S05]  /*144c0*/  BSYNC B0 ;  /* 0x0000000000007941 */ /* 0x000fea0003800000 */
.L_x_2019:
[----:B------:R-:W-:Y:S05]  /*144d0*/  BRA `(.L_x_2021) ;  /* 0xffffffe800ec7947 */ /* 0x000fea000383ffff */
.L_x_1979:
[----:B------:R-:W-:Y:S01]  /*144e0*/  BSSY B0, `(.L_x_2022) ;  /* 0x0000006000007945 */ /* 0x000fe20003800000 */
[----:B------:R-:W-:-:S07]  /*144f0*/  IMAD.MOV.U32 R15, RZ, RZ, -0x1 ;  /* 0xffffffffff0f7424 */ /* 0x000fce00078e00ff */
[----:B01----:R-:W-:Y:S05]  /*14500*/  WARPSYNC.COLLECTIVE R15, `(.L_x_2023) ;  /* 0x000000000f0c7348 */ /* 0x003fea0003c00000 */
[----:B------:R-:W-:Y:S02]  /*14510*/  ELECT P6, UR62, PT ;  /* 0x00000000003e782f */ /* 0x000fe400038c0000 */
[----:B------:R-:W-:Y:S01]  /*14520*/  MOV R14, UR62 ;  /* 0x0000003e000e7c02 */ /* 0x000fe20008000f00 */
[----:B01----:R-:W-:Y:S10]  /*14530*/  ENDCOLLECTIVE ;  /* 0x000000000000791b */ /* 0x003ff40003800000 */
.L_x_2023:
[----:B------:R-:W-:Y:S05]  /*14540*/  BSYNC B0 ;  /* 0x0000000000007941 */ /* 0x000fea0003800000 */
.L_x_2022:
[----:B------:R-:W-:Y:S05]  /*14550*/  BRA `(.L_x_2024) ;  /* 0xffffffe800e07947 */ /* 0x000fea000383ffff */
.L_x_1981:
[----:B-1----:R1:W2:Y:S02]  /*14560*/  SYNCS.PHASECHK.TRANS64.TRYWAIT P0, [R7+URZ], R4 ;  /* 0x00000004070075a7 */ /* 0x0022a4000800017f */
[----:B--2---:R-:W-:Y:S05]  /*14570*/  @!P0 NANOSLEEP.SYNCS 0x989680 ;  /* 0x009896800000895d */ /* 0x004fea0003900000 */
[----:B------:R-:W2:Y:S02]  /*14580*/  @!P0 SYNCS.PHASECHK.TRANS64 P0, [R7+URZ], R4 ;  /* 0x00000004070085a7 */ /* 0x000ea4000800007f */
[----:B--2---:R-:W-:Y:S05]  /*14590*/  @!P0 BRA `(.L_x_1981) ;  /* 0xfffffffc00f08947 */ /* 0x004fea000383ffff */
[----:B------:R-:W-:Y:S05]  /*145a0*/  BRA `(.L_x_2025) ;  /* 0xffffffec00147947 */ /* 0x000fea000383ffff */
.L_x_1982:
[----:B--2---:R2:W3:Y:S02]  /*145b0*/  SYNCS.PHASECHK.TRANS64.TRYWAIT P0, [R5+URZ], R0 ;  /* 0x00000000050075a7 */ /* 0x0044e4000800017f */
[----:B---3--:R-:W-:Y:S05]  /*145c0*/  @!P0 NANOSLEEP.SYNCS 0x989680 ;  /* 0x009896800000895d */ /* 0x008fea0003900000 */
[----:B------:R-:W3:Y:S02]  /*145d0*/  @!P0 SYNCS.PHASECHK.TRANS64 P0, [R5+URZ], R0 ;  /* 0x00000000050085a7 */ /* 0x000ee4000800007f */
[----:B---3--:R-:W-:Y:S05]  /*145e0*/  @!P0 BRA `(.L_x_1982) ;  /* 0xfffffffc00f08947 */ /* 0x008fea000383ffff */
[----:B------:R-:W-:Y:S05]  /*145f0*/  BRA `(.L_x_2026) ;  /* 0xffffffec00087947 */ /* 0x000fea000383ffff */
.L_x_1984:
[----:B--2---:R2:W3:Y:S02]  /*14600*/  SYNCS.PHASECHK.TRANS64.TRYWAIT P0, [R5+URZ], R4 ;  /* 0x00000004050075a7 */ /* 0x0044e4000800017f */
[----:B---3--:R-:W-:Y:S05]  /*14610*/  @!P0 NANOSLEEP.SYNCS 0x989680 ;  /* 0x009896800000895d */ /* 0x008fea0003900000 */
[----:B------:R-:W3:Y:S02]  /*14620*/  @!P0 SYNCS.PHASECHK.TRANS64 P0, [R5+URZ], R4 ;  /* 0x00000004050085a7 */ /* 0x000ee4000800007f */
[----:B---3--:R-:W-:Y:S05]  /*14630*/  @!P0 BRA `(.L_x_1984) ;  /* 0xfffffffc00f08947 */ /* 0x008fea000383ffff */
[----:B------:R-:W-:Y:S05]  /*14640*/  BRA `(.L_x_2027) ;  /* 0xffffffec000c7947 */ /* 0x000fea000383ffff */
.L_x_2028:
        /* <DEDUP_REMOVED lines=11> */
.L_x_6134:


//--------------------- .text._ZN7cutlass13device_kernelIN5flash11enable_sm90INS1_16FlashAttnFwdSm90INS1_25CollectiveMainloopFwdSm90ILi2EN4cute5tupleIJNS5_1CILi1EEES8_S8_EEENS6_IJNS7_ILi128EEENS7_ILi96EEENS7_ILi64EEEEEELi256ENS_6half_tEfNS_4arch4Sm90ELb0ELb1ELb0ELb0ELb0ELb0ELb1ELb1ELb0ELb1ELb1ELb0EEENS1_21CollectiveEpilogueFwdINS6_IJSA_NS7_ILi256EEESB_EEES9_SE_SG_Li256ELb0ELb1ELb1ELb0EEENS1_19SingleTileSchedulerILb0ELb1ELb1ELi128EEEEEEEEEvNT_6ParamsE --------------------------
	.section	.text._ZN7cutlass13device_kernelIN5flash11enable_sm90INS1_16FlashAttnFwdSm90INS1_25CollectiveMainloopFwdSm90ILi2EN4cute5tupleIJNS5_1CILi1EEES8_S8_EEENS6_IJNS7_ILi128EEENS7_ILi96EEENS7_ILi64EEEEEELi256ENS_6half_tEfNS_4arch4Sm90ELb0ELb1ELb0ELb0ELb0ELb0ELb1ELb1ELb0ELb1ELb1ELb0EEENS1_21CollectiveEpilogueFwdINS6_IJSA_NS7_ILi256EEESB_EEES9_SE_SG_Li256ELb0ELb1ELb1ELb0EEENS1_19SingleTileSchedulerILb0ELb1ELb1ELi128EEEEEEEEEvNT_6ParamsE,"ax",@progbits
	.align	128
.text._ZN7cutlass13device_kernelIN5flash11enable_sm90INS1_16FlashAttnFwdSm90INS1_25CollectiveMainloopFwdSm90ILi2EN4cute5tupleIJNS5_1CILi1EEES8_S8_EEENS6_IJNS7_ILi128EEENS7_ILi96EEENS7_ILi64EEEEEELi256ENS_6half_tEfNS_4arch4Sm90ELb0ELb1ELb0ELb0ELb0ELb0ELb1ELb1ELb0ELb1ELb1ELb0EEENS1_21CollectiveEpilogueFwdINS6_IJSA_NS7_ILi256EEESB_EEES9_SE_SG_Li256ELb0ELb1ELb1ELb0EEENS1_19SingleTileSchedulerILb0ELb1ELb1ELi128EEEEEEEEEvNT_6ParamsE:
        .type           _ZN7cutlass13device_kernelIN5flash11enable_sm90INS1_16FlashAttnFwdSm90INS1_25CollectiveMainloopFwdSm90ILi2EN4cute5tupleIJNS5_1CILi1EEES8_S8_EEENS6_IJNS7_ILi128EEENS7_ILi96EEENS7_ILi64EEEEEELi256ENS_6half_tEfNS_4arch4Sm90ELb0ELb1ELb0ELb0ELb0ELb0ELb1ELb1ELb0ELb1ELb1ELb0EEENS1_21CollectiveEpilogueFwdINS6_IJSA_NS7_ILi256EEESB_EEES9_SE_SG_Li256ELb0ELb1ELb1ELb0EEENS1_19SingleTileSchedulerILb0ELb1ELb1ELi128EEEEEEEEEvNT_6ParamsE,@function
        .size           _ZN7cutlass13device_kernelIN5flash11enable_sm90INS1_16FlashAttnFwdSm90INS1_25CollectiveMainloopFwdSm90ILi2EN4cute5tupleIJNS5_1CILi1EEES8_S8_EEENS6_IJNS7_ILi128EEENS7_ILi96EEENS7_ILi64EEEEEELi256ENS_6half_tEfNS_4arch4Sm90ELb0ELb1ELb0ELb0ELb0ELb0ELb1ELb1ELb0ELb1ELb1ELb0EEENS1_21CollectiveEpilogueFwdINS6_IJSA_NS7_ILi256EEESB_EEES9_SE_SG_Li256ELb0ELb1ELb1ELb0EEENS1_19SingleTileSchedulerILb0ELb1ELb1ELi128EEEEEEEEEvNT_6ParamsE,(.L_x_6135 - _ZN7cutlass13device_kernelIN5flash11enable_sm90INS1_16FlashAttnFwdSm90INS1_25CollectiveMainloopFwdSm90ILi2EN4cute5tupleIJNS5_1CILi1EEES8_S8_EEENS6_IJNS7_ILi128EEENS7_ILi96EEENS7_ILi64EEEEEELi256ENS_6half_tEfNS_4arch4Sm90ELb0ELb1ELb0ELb0ELb0ELb0ELb1ELb1ELb0ELb1ELb1ELb0EEENS1_21CollectiveEpilogueFwdINS6_IJSA_NS7_ILi256EEESB_EEES9_SE_SG_Li256ELb0ELb1ELb1ELb0EEENS1_19SingleTileSchedulerILb0ELb1ELb1ELi128EEEEEEEEEvNT_6ParamsE)
        .other          _ZN7cutlass13device_kernelIN5flash11enable_sm90INS1_16FlashAttnFwdSm90INS1_25CollectiveMainloopFwdSm90ILi2EN4cute5tupleIJNS5_1CILi1EEES8_S8_EEENS6_IJNS7_ILi128EEENS7_ILi96EEENS7_ILi64EEEEEELi256ENS_6half_tEfNS_4arch4Sm90ELb0ELb1ELb0ELb0ELb0ELb0ELb1ELb1ELb0ELb1ELb1ELb0EEENS1_21CollectiveEpilogueFwdINS6_IJSA_NS7_ILi256EEESB_EEES9_SE_SG_Li256ELb0ELb1ELb1ELb0EEENS1_19SingleTileSchedulerILb0ELb1ELb1ELi128EEEEEEEEEvNT_6ParamsE,@"STO_CUDA_ENTRY STV_DEFAULT"
_ZN7cutlass13device_kernelIN5flash11enable_sm90INS1_16FlashAttnFwdSm90INS1_25CollectiveMainloopFwdSm90ILi2EN4cute5tupleIJNS5_1CILi1EEES8_S8_EEENS6_IJNS7_ILi128EEENS7_ILi96EEENS7_ILi64EEEEEELi256ENS_6half_tEfNS_4arch4Sm90ELb0ELb1ELb0ELb0ELb0ELb0ELb1ELb1ELb0ELb1ELb1ELb0EEENS1_21CollectiveEpilogueFwdINS6_IJSA_NS7_ILi256EEESB_EEES9_SE_SG_Li256ELb0ELb1ELb1ELb0EEENS1_19SingleTileSchedulerILb0ELb1ELb1ELi128EEEEEEEEEvNT_6ParamsE:
[----:B------:R-:W0:Y:S02]  /*0000*/  LDC R1, c[0x0][0x28] ;  /* 0x00000a00ff017b82 */ /* 0x000e240000000800 */
[----:B0-----:R-:W-:Y:S01]  /*0010*/  VIADD R1, R1, 0xffffcd40 ;  /* 0xffffcd4001017836 */ /* 0x001fe20000000000 */
[----:B------:R-:W0:Y:S01]  /*0020*/  S2R R3, SR_TID.X ;  /* 0x0000000000037919 */ /* 0x000e220000002100 */
[----:B------:R-:W-:Y:S01]  /*0030*/  ELECT P0, URZ, PT ;  /* 0x00000000003f782f */ /* 0x000fe20003800000 */
[----:B------:R-:W-:Y:S01]  /*0040*/  BSSY B0, `(.L_x_2029) ;  /* 0x0000011000007945 */ /* 0x000fe20003800000 */
[----:B------:R-:W-:Y:S02]  /*0050*/  ULDC UR4, c[0x0][0x20] ;  /* 0x0000080000047ab9 */ /* 0x000fe40000000800 */
[----:B------:R-:W-:Y:S01]  /*0060*/  IADD3 R18, P1, R1, UR4, RZ ;  /* 0x0000000401127c10 */ /* 0x000fe2000ff3e0ff */
[----:B------:R-:W-:-:S04]  /*0070*/  ULDC UR4, c[0x0][0x24] ;  /* 0x0000090000047ab9 */ /* 0x000fc80000000800 */
[----:B------:R-:W-:Y:S01]  /*0080*/  IMAD.X R19, RZ, RZ, UR4, P1 ;  /* 0x00000004ff137e24 */ /* 0x000fe200088e06ff */
        /* <DEDUP_REMOVED lines=12> */
.L_x_2030:
[----:B------:R-:W-:Y:S05]  /*0150*/  BSYNC B0 ;  /* 0x0000000000007941 */ /* 0x000fea0003800000 */
.L_x_2029:
        /* <DEDUP_REMOVED lines=42> */
.L_x_2031:
        /* <DEDUP_REMOVED lines=22> */
.L_x_2032:
        /* <DEDUP_REMOVED lines=18> */
.L_x_2033:
        /* <DEDUP_REMOVED lines=22> */
.L_x_2034:
        /* <DEDUP_REMOVED lines=22> */
.L_x_2035:
[----:B------:R-:W-:Y:S01]  /*0940*/  IADD3 R3, P1, R18, 0x70, RZ ;  /* 0x0000007012037810 */ /* 0x000fe20007f3e0ff */
[----:B------:R-:W-:Y:S01]  /*0950*/  NOP ;  /* 0x0000000000007918 */ /* 0x000fe20000000000 */
[----:B01-34-:R-:W-:Y:S01]  /*0960*/  BAR.SYNC.DEFER_BLOCKING 0x0 ;  /* 0x0000000000007b1d */ /* 0x01bfe20000010000 */
[----:B--2---:R-:W-:Y:S01]  /*0970*/  ISETP.NE.AND P0, PT, R2, RZ, PT ;  /* 0x000000ff0200720c */ /* 0x004fe20003f05270 */
[----:B------:R-:W-:Y:S01]  /*0980*/  IMAD.MOV.U32 R2, RZ, RZ, 0x1 ;  /* 0x00000001ff027424 */ /* 0x000fe200078e00ff */
[----:B------:R-:W-:Y:S01]  /*0990*/  IADD3 R44, P2, R18, 0x21c, RZ ;  /* 0x0000021c122c7810 */ /* 0x000fe20007f5e0ff */
[--C-:B------:R-:W-:Y:S02]  /*09a0*/  IMAD.X R22, RZ, RZ, R19.reuse, P1 ;  /* 0x000000ffff167224 */ /* 0x100fe400008e0613 */
[----:B------:R-:W-:Y:S01]  /*09b0*/  ULDC.64 UR44, c[0x0][0x208] ;  /* 0x00008200002c7ab9 */ /* 0x000fe20000000a00 */
[----:B------:R-:W-:Y:S01]  /*09c0*/  SEL R2, R2, 0x2, !P0 ;  /* 0x0000000202027807 */ /* 0x000fe20004000000 */
[----:B------:R0:W-:Y:S01]  /*09d0*/  STL [R1+0x460], R3 ;  /* 0x0004600301007387 */ /* 0x0001e20000100800 */
[----:B------:R-:W-:Y:S01]  /*09e0*/  BSSY B6, `(.L_x_2036) ;  /* 0x0003203000067945 */ /* 0x000fe20003800000 */
[----:B------:R-:W-:-:S02]  /*09f0*/  IMAD.X R37, RZ, RZ, R19, P2 ;  /* 0x000000ffff257224 */ /* 0x000fc400010e0613 */
[----:B------:R1:W-:Y:S01]  /*0a00*/  STL [R1+0x474], R2 ;  /* 0x0004740201007387 */ /* 0x0003e20000100800 */
[----:B0-----:R-:W-:-:S05]  /*0a10*/  IADD3 R3, P3, R18, 0x250, RZ ;  /* 0x0000025012037810 */ /* 0x001fca0007f7e0ff */
[----:B------:R1:W-:Y:S01]  /*0a20*/  STL [R1+0x860], R3 ;  /* 0x0008600301007387 */ /* 0x0003e20000100800 */
[----:B------:R-:W-:Y:S01]  /*0a30*/  IMAD.X R23, RZ, RZ, R19, P3 ;  /* 0x000000ffff177224 */ /* 0x000fe200018e0613 */
[----:B------:R-:W-:Y:S06]  /*0a40*/  @!P0 BRA `(.L_x_2037) ;  /* 0x000002d0009c8947 */ /* 0x000fec0003800000 */
.L_x_2038:
[----:B------:R-:W-:-:S08]  /*0a50*/  NOP ;  /* 0x0000000000007918 */ /* 0x000fd00000000000 */
[----:B------:R-:W0:Y:S02]  /*0a60*/  USETMAXREG.TRY_ALLOC.CTAPOOL UP0, 0xf0 ;  /* 0x000000f0000079c8 */ /* 0x000e240008000600 */
[----:B0-----:R-:W-:-:S13]  /*0a70*/  PLOP3.LUT P0, PT, PT, PT, UP0, 0x80, 0x0 ;  /* 0x000000000000781c */ /* 0x001fda0003f0f008 */
[----:B------:R-:W-:Y:S05]  /*0a80*/  @!P0 BRA `(.L_x_2038) ;  /* 0xfffffffc00f08947 */ /* 0x000fea000383ffff */
[----:B-1----:R-:W0:Y:S08]  /*0a90*/  LDC R2, c[0x0][0xd50] ;  /* 0x00035400ff027b82 */ /* 0x002e300000000800 */
[----:B------:R-:W-:Y:S06]  /*0aa0*/  BAR.ARV 0x8, 0x180 ;  /* 0x0206000000007b1d */ /* 0x000fec0000002000 */
[----:B------:R-:W-:-:S02]  /*0ab0*/  ISETP.NE.AND P0, PT, R73, 0x1, PT ;  /* 0x000000014900780c */ /* 0x000fc40003f05270 */
[----:B------:R-:W1:Y:S01]  /*0ac0*/  S2UR UR4, SR_CTAID.Y ;  /* 0x00000000000479c3 */ /* 0x000e620000002600 */
[----:B------:R2:W-:Y:S04]  /*0ad0*/  STL.64 [R1+0x210], RZ ;  /* 0x000210ff01007387 */ /* 0x0005e80000100a00 */
[----:B------:R2:W-:Y:S03]  /*0ae0*/  STL [R1+0x218], RZ ;  /* 0x000218ff01007387 */ /* 0x0005e60000100800 */
[----:B------:R-:W3:Y:S01]  /*0af0*/  S2UR UR36, SR_CTAID.Z ;  /* 0x00000000002479c3 */ /* 0x000ee20000002700 */
[----:B------:R2:W-:Y:S07]  /*0b00*/  STL [R1+0x21c], RZ ;  /* 0x00021cff01007387 */ /* 0x0005ee0000100800 */
[----:B------:R-:W-:Y:S06]  /*0b10*/  @!P0 BAR.ARV 0x9, 0x100 ;  /* 0x0244000000008b1d */ /* 0x000fec0000002000 */
[----:B0-----:R-:W-:Y:S01]  /*0b20*/  ISETP.NE.AND P1, PT, R2, 0x1, PT ;  /* 0x000000010200780c */ /* 0x001fe20003f25270 */
[----:B-1----:R-:W-:-:S12]  /*0b30*/  IMAD.U32 R232, RZ, RZ, UR4 ;  /* 0x00000004ffe87e24 */ /* 0x002fd8000f8e00ff */
[----:B------:R-:W0:Y:S01]  /*0b40*/  @P1 LDC R0, c[0x0][0xd54] ;  /* 0x00035500ff001b82 */ /* 0x000e220000000800 */
[----:B---3--:R-:W-:-:S07]  /*0b50*/  ISETP.LE.AND P0, PT, RZ, UR36, PT ;  /* 0x00000024ff007c0c */ /* 0x008fce000bf03270 */
[----:B------:R-:W1:Y:S01]  /*0b60*/  @P1 LDC R3, c[0x0][0xd58] ;  /* 0x00035600ff031b82 */ /* 0x000e620000000800 */
[----:B0-----:R-:W-:-:S05]  /*0b70*/  @P1 IMAD.HI.U32 R0, R0, UR4, RZ ;  /* 0x0000000400001c27 */ /* 0x001fca000f8e00ff */
[----:B-1----:R-:W-:Y:S02]  /*0b80*/  @P1 SHF.R.U32.HI R232, RZ, R3, R0 ;  /* 0x00000003ffe81219 */ /* 0x002fe40000011600 */
[----:B------:R-:W-:-:S03]  /*0b90*/  IADD3 R34, P1, R18, 0x210, RZ ;  /* 0x0000021012227810 */ /* 0x000fc60007f3e0ff */
[----:B------:R-:W-:Y:S02]  /*0ba0*/  IMAD.MOV R233, RZ, RZ, -R232 ;  /* 0x000000ffffe97224 */ /* 0x000fe400078e0ae8 */
[----:B------:R-:W-:Y:S02]  /*0bb0*/  IMAD.X R35, RZ, RZ, R19, P1 ;  /* 0x000000ffff237224 */ /* 0x000fe400008e0613 */
[----:B------:R-:W-:Y:S01]  /*0bc0*/  IMAD R233, R2, R233, UR4 ;  /* 0x0000000402e97e24 */ /* 0x000fe2000f8e02e9 */
[----:B--2---:R-:W-:Y:S06]  /*0bd0*/  @!P0 BRA `(.L_x_2039) ;  /* 0x0000031c008c8947 */ /* 0x004fec0003800000 */
[----:B------:R-:W2:Y:S01]  /*0be0*/  LDL.LU R13, [R1+0x474] ;  /* 0x00047400010d7983 */ /* 0x000ea20000300800 */
[----:B------:R-:W0:Y:S01]  /*0bf0*/  LDC R0, c[0x0][0x448] ;  /* 0x00011200ff007b82 */ /* 0x000e220000000800 */
[----:B------:R-:W1:Y:S01]  /*0c00*/  S2R R11, SR_CgaCtaId ;  /* 0x00000000000b7919 */ /* 0x000e620000008800 */
[----:B------:R-:W3:Y:S01]  /*0c10*/  S2R R9, SR_SWINHI ;  /* 0x0000000000097919 */ /* 0x000ee20000002f00 */
[----:B------:R-:W4:Y:S01]  /*0c20*/  S2R R4, SR_TID.X ;  /* 0x0000000000047919 */ /* 0x000f220000002100 */
[----:B------:R-:W5:Y:S01]  /*0c30*/  S2R R8, SR_CTAID.X ;  /* 0x0000000000087919 */ /* 0x000f620000002500 */
[----:B------:R-:W-:Y:S01]  /*0c40*/  MOV R72, 0x400 ;  /* 0x0000040000487802 */ /* 0x000fe20000000f00 */
[----:B------:R-:W-:Y:S02]  /*0c50*/  IMAD.MOV.U32 R5, RZ, RZ, 0x100 ;  /* 0x00000100ff057424 */ /* 0x000fe400078e00ff */
[----:B------:R-:W5:Y:S01]  /*0c60*/  LDC.64 R20, c[0x0][0x418] ;  /* 0x00010600ff147b82 */ /* 0x000f620000000a00 */
[----:B0-----:R-:W-:Y:S01]  /*0c70*/  ISETP.NE.AND P1, PT, R0, 0x1, PT ;  /* 0x000000010000780c */ /* 0x001fe20003f25270 */
[----:B------:R-:W-:-:S06]  /*0c80*/  IMAD.MOV.U32 R6, RZ, RZ, 0x1 ;  /* 0x00000001ff067424 */ /* 0x000fcc00078e00ff */
[----:B------:R-:W0:Y:S01]  /*0c90*/  LDC R29, c[0x0][0x424] ;  /* 0x00010900ff1d7b82 */ /* 0x000e220000000800 */
[----:B------:R-:W-:Y:S02]  /*0ca0*/  IMAD.MOV.U32 R7, RZ, RZ, RZ ;  /* 0x000000ffff077224 */ /* 0x000fe400078e00ff */
[----:B------:R-:W-:Y:S02]  /*0cb0*/  IMAD.MOV.U32 R12, RZ, RZ, 0x3000 ;  /* 0x00003000ff0c7424 */ /* 0x000fe400078e00ff */
[----:B------:R-:W-:-:S03]  /*0cc0*/  IMAD.MOV.U32 R2, RZ, RZ, 0x1 ;  /* 0x00000001ff027424 */ /* 0x000fc600078e00ff */
[----:B------:R-:W0:Y:S01]  /*0cd0*/  LDC R10, c[0x0][0x2f0] ;  /* 0x0000bc00ff0a7b82 */ /* 0x000e220000000800 */
[----:B-1----:R-:W-:-:S04]  /*0ce0*/  LEA R72, R11, R72, 0x18 ;  /* 0x000000480b487211 */ /* 0x002fc800078ec0ff */
[----:B------:R-:W-:Y:S02]  /*0cf0*/  MOV R24, R72 ;  /* 0x0000004800187202 */ /* 0x000fe40000000f00 */
[----:B---3--:R-:W-:Y:S02]  /*0d00*/  MOV R25, R9 ;  /* 0x0000000900197202 */ /* 0x008fe40000000f00 */
[----:B------:R-:W1:Y:S01]  /*0d10*/  @P1 LDC R9, c[0x0][0x44c] ;  /* 0x00011300ff091b82 */ /* 0x000e620000000800 */
[----:B----4-:R-:W-:Y:S01]  /*0d20*/  LOP3.LUT R4, R4, 0x7f, RZ, 0xc0, !PT ;  /* 0x0000007f04047812 */ /* 0x010fe200078ec0ff */
[----:B------:R-:W-:-:S03]  /*0d30*/  IMAD.MOV.U32 R0, RZ, RZ, 0xc000 ;  /* 0x0000c000ff007424 */ /* 0x000fc600078e00ff */
[----:B------:R-:W-:Y:S01]  /*0d40*/  ISETP.NE.AND P0, PT, R4, RZ, PT ;  /* 0x000000ff0400720c */ /* 0x000fe20003f05270 */
[----:B------:R-:W-:Y:S01]  /*0d50*/  IMAD.MOV.U32 R40, RZ, RZ, R0 ;  /* 0x000000ffff287224 */ /* 0x000fe200078e0000 */
[----:B-----5:R-:W-:Y:S01]  /*0d60*/  STL [R1+0x70], R8 ;  /* 0x0000700801007387 */ /* 0x020fe20000100800 */
[----:B------:R-:W-:Y:S01]  /*0d70*/  IMAD.MOV.U32 R3, RZ, RZ, RZ ;  /* 0x000000ffff037224 */ /* 0x000fe200078e00ff */
[----:B------:R-:W-:Y:S01]  /*0d80*/  SEL R4, RZ, 0x1, P0 ;  /* 0x00000001ff047807 */ /* 0x000fe20000000000 */
[----:B------:R-:W3:Y:S01]  /*0d90*/  @P1 LDC R11, c[0x0][0x450] ;  /* 0x00011400ff0b1b82 */ /* 0x000ee20000000800 */
[----:B------:R-:W-:-:S03]  /*0da0*/  IADD3 R0, P0, R24, 0x32450, RZ ;  /* 0x0003245018007810 */ /* 0x000fc60007f1e0ff */
[----:B------:R4:W-:Y:S01]  /*0db0*/  STL.128 [R1+0x20], R4 ;  /* 0x0000200401007387 */ /* 0x0009e20000100c00 */
[----:B------:R-:W-:Y:S01]  /*0dc0*/  IMAD.MOV.U32 R42, RZ, RZ, R4 ;  /* 0x000000ffff2a7224 */ /* 0x000fe200078e0004 */
[----:B------:R-:W-:Y:S02]  /*0dd0*/  IADD3 R14, P2, R24, 0x32460, RZ ;  /* 0x00032460180e7810 */ /* 0x000fe40007f5e0ff */
[----:B------:R-:W5:Y:S01]  /*0de0*/  LDC R160, c[0x0][0x288] ;  /* 0x0000a200ffa07b82 */ /* 0x000f620000000800 */
[----:B------:R-:W-:-:S07]  /*0df0*/  IMAD.MOV.U32 R43, RZ, RZ, 0x100 ;  /* 0x00000100ff2b7424 */ /* 0x000fce00078e00ff */
[----:B------:R-:W1:Y:S01]  /*0e00*/  LDC R16, c[0x0][0xa80] ;  /* 0x0002a000ff107b82 */ /* 0x000e620000000800 */
[----:B----4-:R-:W-:Y:S01]  /*0e10*/  IMAD.SHL.U32 R5, R8, 0x80, RZ ;  /* 0x0000008008057824 */ /* 0x010fe200078e00ff */
[----:B------:R-:W4:Y:S01]  /*0e20*/  S2R R64, SR_TID.X ;  /* 0x0000000000407919 */ /* 0x000f220000002100 */
[----:B------:R-:W-:Y:S01]  /*0e30*/  IMAD.X R15, RZ, RZ, R25, P2 ;  /* 0x000000ffff0f7224 */ /* 0x000fe200010e0619 */
[----:B------:R-:W-:Y:S01]  /*0e40*/  IADD3 R6, P2, R24, 0x32430, RZ ;  /* 0x0003243018067810 */ /* 0x000fe20007f5e0ff */
[----:B------:R0:W-:Y:S01]  /*0e50*/  STL.64 [R1+0x60], R2 ;  /* 0x0000600201007387 */ /* 0x0001e20000100a00 */
[----:B------:R-:W-:-:S03]  /*0e60*/  IADD3 R26, P5, R18, 0x120, RZ ;  /* 0x00000120121a7810 */ /* 0x000fc60007fbe0ff */
[--C-:B------:R-:W-:Y:S02]  /*0e70*/  IMAD.X R7, RZ, RZ, R25.reuse, P2 ;  /* 0x000000ffff077224 */ /* 0x100fe400010e0619 */
[----:B0-----:R-:W-:Y:S01]  /*0e80*/  IMAD.X R3, RZ, RZ, R25, P0 ;  /* 0x000000ffff037224 */ /* 0x001fe200000e0619 */
[----:B------:R-:W-:Y:S01]  /*0e90*/  ISETP.NE.U32.AND P0, PT, R20, RZ, PT ;  /* 0x000000ff1400720c */ /* 0x000fe20003f05070 */
[----:B------:R-:W-:Y:S01]  /*0ea0*/  IMAD.X R27, RZ, RZ, R19, P5 ;  /* 0x000000ffff1b7224 */ /* 0x000fe200028e0613 */
[C---:B------:R-:W-:Y:S02]  /*0eb0*/  IADD3 R62, P5, R18.reuse, 0x98, RZ ;  /* 0x00000098123e7810 */ /* 0x040fe40007fbe0ff */
[----:B------:R-:W-:Y:S01]  /*0ec0*/  ISETP.NE.AND.EX P0, PT, R21, RZ, PT, P0 ;  /* 0x000000ff1500720c */ /* 0x000fe20003f05300 */
[----:B------:R-:W-:Y:S01]  /*0ed0*/  STL.64 [R1+0x68], R14 ;  /* 0x0000680e01007387 */ /* 0x000fe20000100a00 */
[C---:B------:R-:W-:Y:S02]  /*0ee0*/  IADD3 R38, P6, R18.reuse, 0x220, RZ ;  /* 0x0000022012267810 */ /* 0x040fe40007fde0ff */
[----:B------:R-:W-:Y:S01]  /*0ef0*/  SEL R29, R29, 0x1, P0 ;  /* 0x000000011d1d7807 */ /* 0x000fe20000000000 */
[----:B------:R-:W-:Y:S01]  /*0f00*/  STL.64 [R1+0x8], R6 ;  /* 0x0000080601007387 */ /* 0x000fe20000100a00 */
[----:B------:R-:W-:-:S03]  /*0f10*/  IADD3 R153, P2, R18, 0x13c, RZ ;  /* 0x0000013c12997810 */ /* 0x000fc60007f5e0ff */
[----:B------:R-:W-:Y:S01]  /*0f20*/  STL.128 [R1+0x220], RZ ;  /* 0x000220ff01007387 */ /* 0x000fe20000100c00 */
[----:B------:R-:W-:-:S03]  /*0f30*/  IADD3 R36, P4, R18, 0x128, RZ ;  /* 0x0000012812247810 */ /* 0x000fc60007f9e0ff */
[----:B------:R-:W-:Y:S04]  /*0f40*/  STL.128 [R1+0x230], RZ ;  /* 0x000230ff01007387 */ /* 0x000fe80000100c00 */
        /* <DEDUP_REMOVED lines=32> */
[----:B------:R-:W-:Y:S04]  /*1150*/  STL.64 [R1], RZ ;  /* 0x000000ff01007387 */ /* 0x000fe80000100a00 */
[----:B------:R-:W-:Y:S01]  /*1160*/  STL.64 [R1+0x38], RZ ;  /* 0x000038ff01007387 */ /* 0x000fe20000100a00 */
[----:B------:R-:W-:-:S02]  /*1170*/  IMAD.X R65, RZ, RZ, R19, P5 ;  /* 0x000000ffff417224 */ /* 0x000fc400028e0613 */
[----:B------:R-:W-:Y:S02]  /*1180*/  IMAD R29, R29, R10, RZ ;  /* 0x0000000a1d1d7224 */ /* 0x000fe400078e02ff */
[--C-:B------:R-:W-:Y:S02]  /*1190*/  IMAD.X R39, RZ, RZ, R19.reuse, P6 ;  /* 0x000000ffff277224 */ /* 0x100fe400030e0613 */
[--C-:B------:R-:W-:Y:S01]  /*11a0*/  IMAD.X R152, RZ, RZ, R19.reuse, P2 ;  /* 0x000000ffff987224 */ /* 0x100fe200010e0613 */
[C---:B------:R-:W-:Y:S01]  /*11b0*/  IADD3 R48, P2, R18.reuse, 0xb0, RZ ;  /* 0x000000b012307810 */ /* 0x040fe20007f5e0ff */
[--C-:B------:R-:W-:Y:S01]  /*11c0*/  IMAD.X R49, RZ, RZ, R19.reuse, P4 ;  /* 0x000000ffff317224 */ /* 0x100fe200020e0613 */
[C---:B------:R-:W-:Y:S02]  /*11d0*/  IADD3 R58, P4, R18.reuse, 0xa0, RZ ;  /* 0x000000a0123a7810 */ /* 0x040fe40007f9e0ff */
[----:B-----5:R-:W-:Y:S01]  /*11e0*/  IADD3 R235, R29, 0x1, -R160 ;  /* 0x000000011deb7810 */ /* 0x020fe20007ffe8a0 */
[----:B-1----:R-:W-:Y:S01]  /*11f0*/  STL [R1+0x240], R16 ;  /* 0x0002401001007387 */ /* 0x002fe20000100800 */
[--C-:B------:R-:W-:Y:S01]  /*1200*/  IMAD.X R45, RZ, RZ, R19.reuse, P2 ;  /* 0x000000ffff2d7224 */ /* 0x100fe200010e0613 */
[----:B------:R-:W-:Y:S01]  /*1210*/  IADD3 R60, P2, R18, 0x80, RZ ;  /* 0x00000080123c7810 */ /* 0x000fe20007f5e0ff */
[----:B------:R-:W-:Y:S01]  /*1220*/  IMAD.X R59, RZ, RZ, R19, P4 ;  /* 0x000000ffff3b7224 */ /* 0x000fe200020e0613 */
[----:B--2---:R0:W-:Y:S02]  /*1230*/  STL.64 [R1+0x18], R12 ;  /* 0x0000180c01007387 */ /* 0x0041e40000100a00 */
[----:B0-----:R-:W-:-:S02]  /*1240*/  IMAD.MOV.U32 R12, RZ, RZ, R0 ;  /* 0x000000ffff0c7224 */ /* 0x001fc400078e0000 */
[----:B------:R-:W-:-:S04]  /*1250*/  @P1 VIADD R0, R5, 0x7f ;  /* 0x0000007f05001836 */ /* 0x000fc80000000000 */
[----:B------:R-:W-:Y:S02]  /*1260*/  @P1 IMAD.HI.U32 R4, R0, R9, RZ ;  /* 0x0000000900041227 */ /* 0x000fe400078e00ff */
[----:B------:R-:W0:Y:S02]  /*1270*/  LDC.64 R8, c[0x0][0xad8] ;  /* 0x0002b600ff087b82 */ /* 0x000e240000000a00 */
[----:B------:R-:W-:Y:S02]  /*1280*/  IMAD.MOV.U32 R2, RZ, RZ, R13 ;  /* 0x000000ffff027224 */ /* 0x000fe400078e000d */
[----:B------:R-:W-:Y:S02]  /*1290*/  IMAD.MOV.U32 R13, RZ, RZ, R3 ;  /* 0x000000ffff0d7224 */ /* 0x000fe400078e0003 */
[----:B------:R-:W-:Y:S01]  /*12a0*/  IMAD.MOV.U32 R41, RZ, RZ, R2 ;  /* 0x000000ffff297224 */ /* 0x000fe200078e0002 */
[----:B------:R-:W-:Y:S02]  /*12b0*/  IADD3 R2, P3, R24, 0x32440, RZ ;  /* 0x0003244018027810 */ /* 0x000fe40007f7e0ff */
[----:B------:R-:W-:Y:S03]  /*12c0*/  STL.128 [R1+0x40], R12 ;  /* 0x0000400c01007387 */ /* 0x000fe60000100c00 */
[----:B------:R-:W-:Y:S01]  /*12d0*/  IMAD.X R3, RZ, RZ, R25, P3 ;  /* 0x000000ffff037224 */ /* 0x000fe200018e0619 */
[----:B------:R1:W-:Y:S01]  /*12e0*/  STL.128 [R1+0x50], R40 ;  /* 0x0000502801007387 */ /* 0x0003e20000100c00 */
[----:B------:R-:W-:Y:S01]  /*12f0*/  IADD3 R32, P3, R18, 0x138, RZ ;  /* 0x0000013812207810 */ /* 0x000fe20007f7e0ff */
[----:B------:R-:W-:Y:S01]  /*1300*/  VIADD R0, R5, 0x7f ;  /* 0x0000007f05007836 */ /* 0x000fe20000000000 */
[----:B---3--:R-:W-:-:S02]  /*1310*/  @P1 SHF.R.U32.HI R0, RZ, R11, R4 ;  /* 0x0000000bff001219 */ /* 0x008fc40000011604 */
[----:B0-----:R-:W-:Y:S02]  /*1320*/  ISETP.GE.AND P5, PT, R9, 0x1, PT ;  /* 0x000000010900780c */ /* 0x001fe40003fa6270 */
[C---:B-1----:R-:W-:Y:S01]  /*1330*/  IADD3 R40, P0, R18.reuse, 0x16c, RZ ;  /* 0x0000016c12287810 */ /* 0x042fe20007f1e0ff */
[--C-:B------:R-:W-:Y:S01]  /*1340*/  IMAD.X R41, RZ, RZ, R19.reuse, P3 ;  /* 0x000000ffff297224 */ /* 0x100fe200018e0613 */
[C---:B------:R-:W-:Y:S02]  /*1350*/  IADD3 R42, P6, R18.reuse, 0x118, RZ ;  /* 0x00000118122a7810 */ /* 0x040fe40007fde0ff */
[C---:B------:R-:W-:Y:S01]  /*1360*/  IADD3 R43, P3, R18.reuse, 0xa8, RZ ;  /* 0x000000a8122b7810 */ /* 0x040fe20007f7e0ff */
[--C-:B------:R-:W-:Y:S01]  /*1370*/  IMAD.X R33, RZ, RZ, R19.reuse, P0 ;  /* 0x000000ffff217224 */ /* 0x100fe200000e0613 */
[C---:B------:R-:W-:Y:S01]  /*1380*/  IADD3 R52, P0, R18.reuse, 0x110, RZ ;  /* 0x0000011012347810 */ /* 0x040fe20007f1e0ff */
[--C-:B------:R-:W-:Y:S01]  /*1390*/  IMAD.X R51, RZ, RZ, R19.reuse, P6 ;  /* 0x000000ffff337224 */ /* 0x100fe200030e0613 */
[----:B------:R-:W-:Y:S01]  /*13a0*/  STL.64 [R1+0x10], R2 ;  /* 0x0000100201007387 */ /* 0x000fe20000100a00 */
[--C-:B------:R-:W-:Y:S01]  /*13b0*/  IMAD.X R46, RZ, RZ, R19.reuse, P3 ;  /* 0x000000ffff2e7224 */ /* 0x100fe200018e0613 */
[C---:B------:R-:W-:Y:S01]  /*13c0*/  IADD3 R54, P6, R18.reuse, 0x90, RZ ;  /* 0x0000009012367810 */ /* 0x040fe20007fde0ff */
[----:B------:R-:W-:Y:S01]  /*13d0*/  IMAD.X R53, RZ, RZ, R19, P0 ;  /* 0x000000ffff357224 */ /* 0x000fe200000e0613 */
[----:B------:R0:W-:Y:S01]  /*13e0*/  STL.64 [R1+0x30], R2 ;  /* 0x0000300201007387 */ /* 0x0001e20000100a00 */
[----:B------:R-:W-:-:S02]  /*13f0*/  IADD3 R50, P0, R18, 0x88, RZ ;  /* 0x0000008812327810 */ /* 0x000fc40007f1e0ff */
[C---:B------:R-:W-:Y:S02]  /*1400*/  IADD3 R16, P3, R18.reuse, 0x78, RZ ;  /* 0x0000007812107810 */ /* 0x040fe40007f7e0ff */
[C---:B------:R-:W-:Y:S01]  /*1410*/  IADD3 R56, P4, R18.reuse, 0x38, RZ ;  /* 0x0000003812387810 */ /* 0x040fe20007f9e0ff */
[----:B------:R-:W-:Y:S01]  /*1420*/  USHF.R.S32.HI UR37, URZ, 0x1f, UR36 ;  /* 0x0000001f3f257899 */ /* 0x000fe20008011424 */
[----:B------:R-:W-:Y:S02]  /*1430*/  VIADD R155, R18, 0x170 ;  /* 0x00000170129b7836 */ /* 0x000fe40000000000 */
[----:B0-----:R-:W-:Y:S02]  /*1440*/  IMAD.IADD R3, R235, 0x1, R0 ;  /* 0x00000001eb037824 */ /* 0x001fe400078e0200 */
[----:B----4-:R-:W-:Y:S02]  /*1450*/  VIADD R31, R64, 0xffffff80 ;  /* 0xffffff80401f7836 */ /* 0x010fe40000000000 */
[----:B------:R-:W-:-:S02]  /*1460*/  IMAD.X R55, RZ, RZ, R19, P6 ;  /* 0x000000ffff377224 */ /* 0x000fc400030e0613 */
[--C-:B------:R-:W-:Y:S02]  /*1470*/  IMAD.X R47, RZ, RZ, R19.reuse, P0 ;  /* 0x000000ffff2f7224 */ /* 0x100fe400000e0613 */
[--C-:B------:R-:W-:Y:S02]  /*1480*/  IMAD.X R63, RZ, RZ, R19.reuse, P2 ;  /* 0x000000ffff3f7224 */ /* 0x100fe400010e0613 */
[--C-:B------:R-:W-:Y:S02]  /*1490*/  IMAD.X R17, RZ, RZ, R19.reuse, P3 ;  /* 0x000000ffff117224 */ /* 0x100fe400018e0613 */
[----:B------:R-:W-:Y:S02]  /*14a0*/  IMAD.X R57, RZ, RZ, R19, P4 ;  /* 0x000000ffff397224 */ /* 0x000fe400020e0613 */
[----:B------:R-:W-:Y:S01]  /*14b0*/  IMAD.IADD R0, R3, 0x1, R8 ;  /* 0x0000000103007824 */ /* 0x000fe200078e0208 */
[----:B------:R-:W-:Y:S06]  /*14c0*/  @!P5 BRA `(.L_x_2040) ;  /* 0x000000000040d947 */ /* 0x000fec0003800000 */
[C---:B------:R-:W-:Y:S01]  /*14d0*/  ISETP.GT.AND P0, PT, R3.reuse, RZ, PT ;  /* 0x000000ff0300720c */ /* 0x040fe20003f04270 */
[----:B------:R-:W-:-:S12]  /*14e0*/  VIADD R2, R3, 0xffffffff ;  /* 0xffffffff03027836 */ /* 0x000fd80000000000 */
[----:B------:R-:W-:Y:S05]  /*14f0*/  @P0 BRA `(.L_x_2041) ;  /* 0x00000000001c0947 */ /* 0x000fea0003800000 */
[----:B------:R-:W-:Y:S01]  /*1500*/  ISETP.NE.AND P0, PT, R9, 0x1, PT ;  /* 0x000000010900780c */ /* 0x000fe20003f05270 */
[----:B------:R-:W-:-:S12]  /*1510*/  IMAD.MOV R3, RZ, RZ, -R3 ;  /* 0x000000ffff037224 */ /* 0x000fd800078e0a03 */
[----:B------:R-:W0:Y:S02]  /*1520*/  @P0 LDC.64 R6, c[0x0][0xae0] ;  /* 0x0002b800ff060b82 */ /* 0x000e240000000a00 */
[----:B0-----:R-:W-:-:S05]  /*1530*/  @P0 IMAD.HI.U32 R2, R3, R6, RZ ;  /* 0x0000000603020227 */ /* 0x001fca00078e00ff */
[----:B------:R-:W-:-:S04]  /*1540*/  @P0 SHF.R.U32.HI R3, RZ, R7, R2 ;  /* 0x00000007ff030219 */ /* 0x000fc80000011602 */
[----:B------:R-:W-:Y:S01]  /*1550*/  LOP3.LUT R2, RZ, R3, RZ, 0x33, !PT ;  /* 0x00000003ff027212 */ /* 0x000fe200078e33ff */
[----:B------:R-:W-:Y:S06]  /*1560*/  BRA `(.L_x_2042) ;  /* 0x0000000000107947 */ /* 0x000fec0003800000 */
.L_x_2041:
[----:B------:R-:W-:-:S13]  /*1570*/  ISETP.NE.AND P0, PT, R9, 0x1, PT ;  /* 0x000000010900780c */ /* 0x000fda0003f05270 */
[----:B------:R-:W0:Y:S02]  /*1580*/  @P0 LDC.64 R6, c[0x0][0xae0] ;  /* 0x0002b800ff060b82 */ /* 0x000e240000000a00 */
[----:B0-----:R-:W-:-:S05]  /*1590*/  @P0 IMAD.HI.U32 R4, R2, R6, RZ ;  /* 0x0000000602040227 */ /* 0x001fca00078e00ff */
[----:B------:R-:W-:-:S07]  /*15a0*/  @P0 SHF.R.U32.HI R2, RZ, R7, R4 ;  /* 0x00000007ff020219 */ /* 0x000fce0000011604 */
.L_x_2042:
[----:B------:R-:W-:-:S05]  /*15b0*/  IMAD R3, R2, R9, R9 ;  /* 0x0000000902037224 */ /* 0x000fca00078e0209 */
[----:B------:R-:W-:-:S07]  /*15c0*/  VIMNMX R0, R0, R3, PT ;  /* 0x0000000300007248 */ /* 0x000fce0003fe0100 */
.L_x_2040:
[----:B------:R-:W0:Y:S01]  /*15d0*/  @P1 LDC R4, c[0x0][0x44c] ;  /* 0x00011300ff041b82 */ /* 0x000e220000000800 */
[----:B------:R-:W-:Y:S01]  /*15e0*/  VIADD R2, R0, 0x5f ;  /* 0x0000005f00027836 */ /* 0x000fe20000000000 */
[----:B------:R-:W-:Y:S01]  /*15f0*/  ULDC UR4, c[0x0][0xad4] ;  /* 0x0002b50000047ab9 */ /* 0x000fe20000000800 */
[----:B------:R-:W-:Y:S02]  /*1600*/  VIADD R0, R29, 0x5f ;  /* 0x0000005f1d007836 */ /* 0x000fe40000000000 */
[----:B------:R-:W-:-:S03]  /*1610*/  IMAD.HI R2, R2, 0x2aaaaaab, RZ ;  /* 0x2aaaaaab02027827 */ /* 0x000fc600078e02ff */
[----:B------:R-:W1:Y:S01]  /*1620*/  @P1 LDC R6, c[0x0][0x450] ;  /* 0x00011400ff061b82 */ /* 0x000e620000000800 */
[----:B------:R-:W-:Y:S01]  /*1630*/  IMAD.HI R0, R0, 0x2aaaaaab, RZ ;  /* 0x2aaaaaab00007827 */ /* 0x000fe200078e02ff */
[----:B------:R-:W-:-:S03]  /*1640*/  SHF.R.U32.HI R7, RZ, 0x1f, R2 ;  /* 0x0000001fff077819 */ /* 0x000fc60000011602 */
[----:B------:R-:W-:Y:S01]  /*1650*/  IMAD.IADD R160, R29, 0x1, -R160 ;  /* 0x000000011da07824 */ /* 0x000fe200078e0aa0 */
[----:B------:R-:W-:Y:S01]  /*1660*/  LEA.HI.SX32 R2, R2, R7, 0x1c ;  /* 0x0000000702027211 */ /* 0x000fe200078fe2ff */
[----:B0-----:R-:W-:-:S05]  /*1670*/  @P1 IMAD.HI.U32 R3, R5, R4, RZ ;  /* 0x0000000405031227 */ /* 0x001fca00078e00ff */
[----:B-1----:R-:W-:Y:S02]  /*1680*/  @P1 SHF.R.U32.HI R5, RZ, R6, R3 ;  /* 0x00000006ff051219 */ /* 0x002fe40000011603 */
[----:B------:R-:W-:-:S03]  /*1690*/  SHF.R.U32.HI R3, RZ, 0x1f, R0 ;  /* 0x0000001fff037819 */ /* 0x000fc60000011600 */
[----:B------:R-:W-:Y:S01]  /*16a0*/  IMAD.IADD R5, R160, 0x1, R5 ;  /* 0x00000001a0057824 */ /* 0x000fe200078e0205 */
[----:B------:R-:W-:-:S03]  /*16b0*/  LEA.HI.SX32 R3, R0, R3, 0x1c ;  /* 0x0000000300037211 */ /* 0x000fc600078fe2ff */
[----:B------:R-:W-:Y:S01]  /*16c0*/  VIADD R0, R5, -UR4 ;  /* 0x8000000405007c36 */ /* 0x000fe20008000000 */
[----:B------:R-:W-:Y:S01]  /*16d0*/  VIMNMX R11, R3, R2, PT ;  /* 0x00000002030b7248 */ /* 0x000fe20003fe0100 */
[----:B------:R-:W-:Y:S06]  /*16e0*/  @!P5 BRA `(.L_x_2043) ;  /* 0x00000000003cd947 */ /* 0x000fec0003800000 */
[----:B------:R-:W-:-:S13]  /*16f0*/  ISETP.GT.AND P0, PT, R5, -0x1, PT ;  /* 0xffffffff0500780c */ /* 0x000fda0003f04270 */
[----:B------:R-:W-:Y:S05]  /*1700*/  @P0 BRA `(.L_x_2044) ;  /* 0x00000000001c0947 */ /* 0x000fea0003800000 */
[----:B------:R-:W-:Y:S02]  /*1710*/  ISETP.NE.AND P0, PT, R9, 0x1, PT ;  /* 0x000000010900780c */ /* 0x000fe40003f05270 */
[----:B------:R-:W-:-:S11]  /*1720*/  LOP3.LUT R5, RZ, R5, RZ, 0x33, !PT ;  /* 0x00000005ff057212 */ /* 0x000fd600078e33ff */
[----:B------:R-:W0:Y:S02]  /*1730*/  @P0 LDC.64 R2, c[0x0][0xae0] ;  /* 0x0002b800ff020b82 */ /* 0x000e240000000a00 */
[----:B0-----:R-:W-:-:S05]  /*1740*/  @P0 IMAD.HI.U32 R2, R5, R2, RZ ;  /* 0x0000000205020227 */ /* 0x001fca00078e00ff */
[----:B------:R-:W-:-:S04]  /*1750*/  @P0 SHF.R.U32.HI R5, RZ, R3, R2 ;  /* 0x00000003ff050219 */ /* 0x000fc80000011602 */
[----:B------:R-:W-:Y:S01]  /*1760*/  LOP3.LUT R5, RZ, R5, RZ, 0x33, !PT ;  /* 0x00000005ff057212 */ /* 0x000fe200078e33ff */
[----:B------:R-:W-:Y:S06]  /*1770*/  BRA `(.L_x_2045) ;  /* 0x0000000000107947 */ /* 0x000fec0003800000 */
.L_x_2044:
[----:B------:R-:W-:-:S13]  /*1780*/  ISETP.NE.AND P0, PT, R9, 0x1, PT ;  /* 0x000000010900780c */ /* 0x000fda0003f05270 */
[----:B------:R-:W0:Y:S02]  /*1790*/  @P0 LDC.64 R2, c[0x0][0xae0] ;  /* 0x0002b800ff020b82 */ /* 0x000e240000000a00 */
[----:B0-----:R-:W-:-:S05]  /*17a0*/  @P0 IMAD.HI.U32 R2, R5, R2, RZ ;  /* 0x0000000205020227 */ /* 0x001fca00078e00ff */
[----:B------:R-:W-:-:S07]  /*17b0*/  @P0 SHF.R.U32.HI R5, RZ, R3, R2 ;  /* 0x00000003ff050219 */ /* 0x000fce0000011602 */
.L_x_2045:
[----:B------:R-:W-:-:S05]  /*17c0*/  IMAD R5, R5, R9, RZ ;  /* 0x0000000905057224 */ /* 0x000fca00078e02ff */
[----:B------:R-:W-:-:S07]  /*17d0*/  VIMNMX R0, R0, R5, !PT ;  /* 0x0000000500007248 */ /* 0x000fce0007fe0100 */
.L_x_2043:
[----:B------:R-:W-:Y:S01]  /*17e0*/  IMAD.HI R0, R0, 0x2aaaaaab, RZ ;  /* 0x2aaaaaab00007827 */ /* 0x000fe200078e02ff */
[----:B------:R-:W-:-:S04]  /*17f0*/  LOP3.LUT R192, R233, 0xffff, RZ, 0xc0, !PT ;  /* 0x0000ffffe9c07812 */ /* 0x000fc800078ec0ff */
[----:B------:R-:W-:-:S04]  /*1800*/  SHF.R.U32.HI R3, RZ, 0x1f, R0 ;  /* 0x0000001fff037819 */ /* 0x000fc80000011600 */
[----:B------:R-:W-:-:S04]  /*1810*/  LEA.HI.SX32 R3, R0, R3, 0x1c ;  /* 0x0000000300037211 */ /* 0x000fc800078fe2ff */
[----:B------:R-:W-:Y:S01]  /*1820*/  VIMNMX R8, RZ, R3, !PT ;  /* 0x00000003ff087248 */ /* 0x000fe20007fe0100 */
[----:B------:R-:W-:-:S03]  /*1830*/  IMAD.MOV.U32 R3, RZ, RZ, RZ ;  /* 0x000000ffff037224 */ /* 0x000fc600078e00ff */
[----:B------:R-:W-:-:S13]  /*1840*/  ISETP.GT.AND P0, PT, R11, R8, PT ;  /* 0x000000080b00720c */ /* 0x000fda0003f04270 */
[----:B------:R-:W-:Y:S05]  /*1850*/  @!P0 BRA `(.L_x_2046) ;  /* 0x00000000007c8947 */ /* 0x000fea0003800000 */
[----:B------:R-:W-:-:S04]  /*1860*/  SHF.R.U32.HI R0, RZ, 0x10, R233 ;  /* 0x00000010ff007819 */ /* 0x000fc800000116e9 */
[----:B------:R-:W-:-:S13]  /*1870*/  ISETP.NE.AND P0, PT, R0, RZ, PT ;  /* 0x000000ff0000720c */ /* 0x000fda0003f05270 */
[----:B------:R-:W0:Y:S02]  /*1880*/  @!P0 LDC R0, c[0x0][0xae8] ;  /* 0x0002ba00ff008b82 */ /* 0x000e240000000800 */
[-C--:B0-----:R-:W-:Y:S02]  /*1890*/  IABS R6, R0.reuse ;  /* 0x0000000000067213 */ /* 0x081fe40000000000 */
[----:B------:R-:W-:Y:S02]  /*18a0*/  IADD3 R2, R0, -0x1, R11 ;  /* 0xffffffff00027810 */ /* 0x000fe40007ffe00b */
[----:B------:R-:W0:Y:S03]  /*18b0*/  I2F.RP R4, R6 ;  /* 0x0000000600047306 */ /* 0x000e260000209400 */
[----:B------:R-:W-:Y:S01]  /*18c0*/  IMAD.IADD R5, R2, 0x1, -R8 ;  /* 0x0000000102057824 */ /* 0x000fe200078e0a08 */
[----:B------:R-:W-:-:S04]  /*18d0*/  IABS R2, R0 ;  /* 0x0000000000027213 */ /* 0x000fc80000000000 */
[----:B------:R-:W-:Y:S02]  /*18e0*/  IABS R9, R5 ;  /* 0x0000000500097213 */ /* 0x000fe40000000000 */
[----:B------:R-:W-:-:S04]  /*18f0*/  LOP3.LUT R5, R5, R0, RZ, 0x3c, !PT ;  /* 0x0000000005057212 */ /* 0x000fc800078e3cff */
[----:B------:R-:W-:Y:S01]  /*1900*/  ISETP.GE.AND P2, PT, R5, RZ, PT ;  /* 0x000000ff0500720c */ /* 0x000fe20003f46270 */
[----:B0-----:R-:W0:Y:S02]  /*1910*/  MUFU.RCP R4, R4 ;  /* 0x0000000400047308 */ /* 0x001e240000001000 */
[----:B0-----:R-:W-:Y:S02]  /*1920*/  VIADD R3, R4, 0xffffffe ;  /* 0x0ffffffe04037836 */ /* 0x001fe40000000000 */
[----:B------:R-:W-:Y:S02]  /*1930*/  IMAD.MOV R4, RZ, RZ, -R2 ;  /* 0x000000ffff047224 */ /* 0x000fe400078e0a02 */
[----:B------:R-:W-:Y:S02]  /*1940*/  IMAD.MOV.U32 R2, RZ, RZ, RZ ;  /* 0x000000ffff027224 */ /* 0x000fe400078e00ff */
[----:B------:R-:W0:Y:S02]  /*1950*/  F2I.FTZ.U32.TRUNC.NTZ R3, R3 ;  /* 0x0000000300037305 */ /* 0x000e24000021f000 */
[----:B0-----:R-:W-:-:S04]  /*1960*/  IMAD.MOV R7, RZ, RZ, -R3 ;  /* 0x000000ffff077224 */ /* 0x001fc800078e0a03 */
[----:B------:R-:W-:-:S04]  /*1970*/  IMAD R7, R7, R6, RZ ;  /* 0x0000000607077224 */ /* 0x000fc800078e02ff */
[----:B------:R-:W-:-:S04]  /*1980*/  IMAD.HI.U32 R2, R3, R7, R2 ;  /* 0x0000000703027227 */ /* 0x000fc800078e0002 */
[----:B------:R-:W-:-:S04]  /*1990*/  IMAD.MOV.U32 R3, RZ, RZ, R9 ;  /* 0x000000ffff037224 */ /* 0x000fc800078e0009 */
        /* <DEDUP_REMOVED lines=10> */
[----:B------:R-:W-:-:S07]  /*1a40*/  IMAD.MOV.U32 R3, RZ, RZ, R2 ;  /* 0x000000ffff037224 */ /* 0x000fce00078e0002 */
.L_x_2046:
[----:B------:R-:W-:Y:S01]  /*1a50*/  IMAD R192, R192, R3, R8 ;  /* 0x00000003c0c07224 */ /* 0x000fe200078e0208 */
[----:B------:R-:W-:-:S04]  /*1a60*/  PLOP3.LUT P0, PT, PT, PT, PT, 0x80, 0x0 ;  /* 0x000000000000781c */ /* 0x000fc80003f0f070 */
[----:B------:R-:W-:-:S04]  /*1a70*/  VIADDMNMX R154, R192, R3, R11, PT ;  /* 0x00000003c09a7246 */ /* 0x000fc8000380010b */
[----:B------:R-:W-:-:S13]  /*1a80*/  ISETP.GT.AND P1, PT, R154, R192, PT ;  /* 0x000000c09a00720c */ /* 0x000fda0003f24270 */
[----:B------:R-:W-:Y:S05]  /*1a90*/  @!P1 BRA `(.L_x_2047) ;  /* 0x0000029800889947 */ /* 0x000fea0003800000 */
[----:B------:R-:W-:Y:S01]  /*1aa0*/  SHF.R.S32.HI R0, RZ, 0x1f, R31 ;  /* 0x0000001fff007819 */ /* 0x000fe2000001141f */
[----:B------:R-:W-:Y:S01]  /*1ab0*/  VIADD R15, R72, 0x18400 ;  /* 0x00018400480f7836 */ /* 0x000fe20000000000 */
[----:B------:R-:W-:Y:S01]  /*1ac0*/  STL.64 [R1+0x78], RZ ;  /* 0x000078ff01007387 */ /* 0x000fe20000100a00 */
[----:B------:R-:W-:Y:S01]  /*1ad0*/  IMAD.MOV.U32 R4, RZ, RZ, 0x1 ;  /* 0x00000001ff047424 */ /* 0x000fe200078e00ff */
[----:B------:R-:W-:Y:S01]  /*1ae0*/  LEA.HI R28, R0, R31, RZ, 0x7 ;  /* 0x0000001f001c7211 */ /* 0x000fe200078f38ff */
[----:B------:R-:W-:Y:S01]  /*1af0*/  IMAD.MOV.U32 R5, RZ, RZ, RZ ;  /* 0x000000ffff057224 */ /* 0x000fe200078e00ff */
[----:B------:R-:W-:Y:S01]  /*1b00*/  STL.128 [R1+0xb0], RZ ;  /* 0x0000b0ff01007387 */ /* 0x000fe20000100c00 */
[----:B------:R-:W-:Y:S01]  /*1b10*/  IMAD.MOV.U32 R6, RZ, RZ, 0x1 ;  /* 0x00000001ff067424 */ /* 0x000fe200078e00ff */
[----:B------:R-:W-:Y:S01]  /*1b20*/  SHF.R.S32.HI R61, RZ, 0x7, R28 ;  /* 0x00000007ff3d7819 */ /* 0x000fe2000001141c */
[----:B------:R-:W-:Y:S01]  /*1b30*/  IMAD.MOV.U32 R7, RZ, RZ, RZ ;  /* 0x000000ffff077224 */ /* 0x000fe200078e00ff */
[----:B------:R-:W-:Y:S01]  /*1b40*/  STL.128 [R1+0xc0], RZ ;  /* 0x0000c0ff01007387 */ /* 0x000fe20000100c00 */
[----:B------:R-:W-:Y:S01]  /*1b50*/  IMAD.MOV.U32 R12, RZ, RZ, 0x1 ;  /* 0x00000001ff0c7424 */ /* 0x000fe200078e00ff */
[----:B------:R-:W-:Y:S01]  /*1b60*/  LOP3.LUT P0, RZ, R15, 0x1bf, RZ, 0xc0, !PT ;  /* 0x000001bf0fff7812 */ /* 0x000fe2000780c0ff */
[----:B------:R-:W-:Y:S01]  /*1b70*/  IMAD.MOV.U32 R13, RZ, RZ, RZ ;  /* 0x000000ffff0d7224 */ /* 0x000fe200078e00ff */
[----:B------:R-:W0:Y:S01]  /*1b80*/  SHFL.IDX PT, R0, R61, RZ, 0x1f ;  /* 0x00001fff3d007589 */ /* 0x000e2200000e0000 */
[----:B------:R-:W-:-:S02]  /*1b90*/  IMAD.MOV.U32 R11, RZ, RZ, 0x40000040 ;  /* 0x40000040ff0b7424 */ /* 0x000fc400078e00ff */
[----:B------:R-:W-:Y:S01]  /*1ba0*/  IMAD.MOV.U32 R9, RZ, RZ, 0x40000040 ;  /* 0x40000040ff097424 */ /* 0x000fe200078e00ff */
[----:B------:R1:W-:Y:S04]  /*1bb0*/  STL.128 [R1+0x80], R4 ;  /* 0x0000800401007387 */ /* 0x0003e80000100c00 */
[----:B------:R2:W-:Y:S04]  /*1bc0*/  STL.64 [R1+0x90], R12 ;  /* 0x0000900c01007387 */ /* 0x0005e80000100a00 */
[----:B------:R3:W-:Y:S04]  /*1bd0*/  STL.128 [R1+0xd0], RZ ;  /* 0x0000d0ff01007387 */ /* 0x0007e80000100c00 */
[----:B------:R3:W-:Y:S01]  /*1be0*/  STL.128 [R1+0xe0], RZ ;  /* 0x0000e0ff01007387 */ /* 0x0007e20000100c00 */
[----:B-1----:R-:W-:-:S03]  /*1bf0*/  IMAD.MOV.U32 R5, RZ, RZ, 0x40000040 ;  /* 0x40000040ff057424 */ /* 0x002fc600078e00ff */
[----:B------:R3:W-:Y:S01]  /*1c00*/  STL.128 [R1+0xf0], RZ ;  /* 0x0000f0ff01007387 */ /* 0x0007e20000100c00 */
[----:B------:R-:W-:Y:S01]  /*1c10*/  IMAD.MOV.U32 R7, RZ, RZ, 0x40000040 ;  /* 0x40000040ff077424 */ /* 0x000fe200078e00ff */
[----:B0-----:R-:W-:Y:S01]  /*1c20*/  LEA.HI R2, R0, R0, RZ, 0x1 ;  /* 0x0000000000027211 */ /* 0x001fe200078f08ff */
[----:B--2---:R-:W-:Y:S01]  /*1c30*/  IMAD.MOV.U32 R13, RZ, RZ, 0x40000040 ;  /* 0x40000040ff0d7424 */ /* 0x004fe200078e00ff */
[----:B------:R3:W-:Y:S02]  /*1c40*/  STL.128 [R1+0x100], RZ ;  /* 0x000100ff01007387 */ /* 0x0007e40000100c00 */
[----:B------:R-:W-:Y:S01]  /*1c50*/  LOP3.LUT R3, R2, 0x7fffe, RZ, 0xc0, !PT ;  /* 0x0007fffe02037812 */ /* 0x000fe200078ec0ff */
[----:B------:R-:W-:-:S04]  /*1c60*/  VIADD R2, R72, 0x1c400 ;  /* 0x0001c40048027836 */ /* 0x000fc80000000000 */
[----:B------:R-:W-:Y:S01]  /*1c70*/  IMAD.IADD R0, R0, 0x1, -R3 ;  /* 0x0000000100007824 */ /* 0x000fe200078e0a03 */
[----:B------:R-:W-:Y:S01]  /*1c80*/  SHF.R.U32.HI R2, RZ, 0x4, R2 ;  /* 0x00000004ff027819 */ /* 0x000fe20000011602 */
[----:B------:R-:W-:Y:S02]  /*1c90*/  VIADD R3, R72, 0x400 ;  /* 0x0000040048037836 */ /* 0x000fe40000000000 */
[----:B------:R-:W-:Y:S01]  /*1ca0*/  IMAD R0, R0, 0x2000, R15 ;  /* 0x0000200000007824 */ /* 0x000fe200078e020f */
[----:B------:R-:W-:Y:S02]  /*1cb0*/  LOP3.LUT R2, R2, 0x3fff, RZ, 0xc0, !PT ;  /* 0x00003fff02027812 */ /* 0x000fe400078ec0ff */
[----:B------:R-:W-:Y:S01]  /*1cc0*/  SHF.R.U32.HI R3, RZ, 0x4, R3 ;  /* 0x00000004ff037819 */ /* 0x000fe20000011603 */
[----:B------:R-:W-:Y:S01]  /*1cd0*/  VIADD R8, R0, 0xa000 ;  /* 0x0000a00000087836 */ /* 0x000fe20000000000 */
[----:B------:R-:W-:Y:S02]  /*1ce0*/  SHF.R.U32.HI R0, RZ, 0x4, R0 ;  /* 0x00000004ff007819 */ /* 0x000fe40000011600 */
[----:B------:R-:W-:-:S02]  /*1cf0*/  LOP3.LUT R2, R2, 0x10000, RZ, 0xfc, !PT ;  /* 0x0001000002027812 */ /* 0x000fc400078efcff */
[----:B------:R-:W-:Y:S02]  /*1d00*/  SHF.R.U32.HI R8, RZ, 0x4, R8 ;  /* 0x00000004ff087819 */ /* 0x000fe40000011608 */
[----:B------:R-:W-:Y:S01]  /*1d10*/  LOP3.LUT R3, R3, 0x3fff, RZ, 0xc0, !PT ;  /* 0x00003fff03037812 */ /* 0x000fe200078ec0ff */
[----:B------:R-:W-:Y:S01]  /*1d20*/  IMAD.MOV.U32 R4, RZ, RZ, R2 ;  /* 0x000000ffff047224 */ /* 0x000fe200078e0002 */
[----:B------:R-:W-:Y:S02]  /*1d30*/  LOP3.LUT R0, R0, 0x3fff, RZ, 0xc0, !PT ;  /* 0x00003fff00007812 */ /* 0x000fe400078ec0ff */
[----:B------:R-:W-:Y:S02]  /*1d40*/  LOP3.LUT R8, R8, 0x3fff, RZ, 0xc0, !PT ;  /* 0x00003fff08087812 */ /* 0x000fe400078ec0ff */
[C---:B------:R-:W-:Y:S02]  /*1d50*/  LOP3.LUT R6, R3.reuse, 0x3000000, RZ, 0xfc, !PT ;  /* 0x0300000003067812 */ /* 0x040fe400078efcff */
[----:B------:R-:W-:-:S02]  /*1d60*/  LOP3.LUT R10, R3, 0x10000, RZ, 0xfc, !PT ;  /* 0x00010000030a7812 */ /* 0x000fc400078efcff */
[----:B------:R-:W-:Y:S01]  /*1d70*/  LOP3.LUT R12, R0, 0x10000, RZ, 0xfc, !PT ;  /* 0x00010000000c7812 */ /* 0x000fe200078efcff */
[----:B------:R3:W-:Y:S01]  /*1d80*/  STL.128 [R1+0xa0], R4 ;  /* 0x0000a00401007387 */ /* 0x0007e20000100c00 */
[----:B------:R-:W-:-:S03]  /*1d90*/  LOP3.LUT R8, R8, 0x10000, RZ, 0xfc, !PT ;  /* 0x0001000008087812 */ /* 0x000fc600078efcff */
[----:B------:R3:W-:Y:S04]  /*1da0*/  STL.64 [R1+0x98], R12 ;  /* 0x0000980c01007387 */ /* 0x0007e80000100a00 */
[----:B------:R3:W-:Y:S01]  /*1db0*/  STL.128 [R1+0x110], R8 ;  /* 0x0001100801007387 */ /* 0x0007e20000100c00 */
[----:B------:R-:W-:Y:S05]  /*1dc0*/  @!P0 BRA `(.L_x_2048) ;  /* 0x0000000000408947 */ /* 0x000fea0003800000 */
[----:B------:R-:W-:Y:S01]  /*1dd0*/  MOV R0, 0x0 ;  /* 0x0000000000007802 */ /* 0x000fe20000000f00 */
[----:B------:R-:W-:Y:S01]  /*1de0*/  ULDC.64 UR4, c[0x4][0x98] ;  /* 0x0100260000047ab9 */ /* 0x000fe20000000a00 */
[----:B------:R-:W-:Y:S01]  /*1df0*/  ULDC.64 UR6, c[0x4][0x38] ;  /* 0x01000e0000067ab9 */ /* 0x000fe20000000a00 */
[----:B---3--:R-:W-:Y:S01]  /*1e00*/  IMAD.U32 R4, RZ, RZ, UR4 ;  /* 0x00000004ff047e24 */ /* 0x008fe2000f8e00ff */
        /* <DEDUP_REMOVED lines=12> */
.L_x_2048:
[----:B------:R-:W2:Y:S01]  /*1ed0*/  LDL R15, [R1+0x21c] ;  /* 0x00021c00010f7983 */ /* 0x000ea20000100800 */
[----:B------:R-:W-:Y:S01]  /*1ee0*/  LOP3.LUT R0, R28, 0xffffff80, RZ, 0xc0, !PT ;  /* 0xffffff801c007812 */ /* 0x000fe200078ec0ff */
[----:B---3--:R-:W0:Y:S01]  /*1ef0*/  LDC.64 R4, c[0x0][0xad8] ;  /* 0x0002b600ff047b82 */ /* 0x008e220000000a00 */
[----:B------:R-:W-:Y:S01]  /*1f00*/  LEA.HI R10, R61, R61, RZ, 0x1 ;  /* 0x0000003d3d0a7211 */ /* 0x000fe200078f08ff */
[----:B------:R-:W-:Y:S01]  /*1f10*/  VIADD R14, R64, 0xffffff80 ;  /* 0xffffff80400e7836 */ /* 0x000fe20000000000 */
[----:B------:R1:W-:Y:S01]  /*1f20*/  STL.64 [R1+0x128], R26 ;  /* 0x0001281a01007387 */ /* 0x0003e20000100a00 */
[----:B------:R-:W-:Y:S01]  /*1f30*/  IMAD.IADD R0, R31, 0x1, -R0 ;  /* 0x000000011f007824 */ /* 0x000fe200078e0a00 */
[----:B------:R-:W-:Y:S01]  /*1f40*/  LOP3.LUT R10, R10, 0x3fffffe, RZ, 0xc0, !PT ;  /* 0x03fffffe0a0a7812 */ /* 0x000fe200078ec0ff */
[----:B------:R-:W-:Y:S01]  /*1f50*/  BSSY B0, `(.L_x_2049) ;  /* 0x0000029000007945 */ /* 0x000fe20003800000 */
[----:B------:R1:W-:Y:S01]  /*1f60*/  STL.64 [R1+0x130], R16 ;  /* 0x0001301001007387 */ /* 0x0003e20000100a00 */
[----:B------:R-:W3:Y:S01]  /*1f70*/  LDC.64 R2, c[0x0][0xae0] ;  /* 0x0002b800ff027b82 */ /* 0x000ee20000000a00 */
[----:B------:R-:W-:Y:S01]  /*1f80*/  SHF.R.S32.HI R7, RZ, 0x1f, R0 ;  /* 0x0000001fff077819 */ /* 0x000fe20000011400 */
[----:B------:R-:W-:Y:S01]  /*1f90*/  IMAD.IADD R11, R61, 0x1, -R10 ;  /* 0x000000013d0b7824 */ /* 0x000fe200078e0a0a */
[----:B------:R1:W-:Y:S02]  /*1fa0*/  STL [R1+0x13c], R14 ;  /* 0x00013c0e01007387 */ /* 0x0003e40000100800 */
[----:B------:R-:W-:-:S02]  /*1fb0*/  LEA.HI R8, R7, R0, RZ, 0x2 ;  /* 0x0000000007087211 */ /* 0x000fc400078f10ff */
[----:B------:R-:W-:Y:S01]  /*1fc0*/  LEA.HI R7, R7, R0, RZ, 0x5 ;  /* 0x0000000007077211 */ /* 0x000fe200078f28ff */
[----:B------:R-:W4:Y:S01]  /*1fd0*/  LDC R28, c[0x0][0x288] ;  /* 0x0000a200ff1c7b82 */ /* 0x000f220000000800 */
[--C-:B------:R-:W-:Y:S01]  /*1fe0*/  SHF.R.S32.HI R6, RZ, 0x2, R8.reuse ;  /* 0x00000002ff067819 */ /* 0x100fe20000011408 */
[----:B------:R1:W-:Y:S01]  /*1ff0*/  STL.U8 [R1+0x138], RZ ;  /* 0x000138ff01007387 */ /* 0x0003e20000100000 */
[----:B------:R-:W-:Y:S02]  /*2000*/  SHF.R.S32.HI R9, RZ, 0x1f, R8 ;  /* 0x0000001fff097819 */ /* 0x000fe40000011408 */
[----:B------:R-:W-:Y:S01]  /*2010*/  LOP3.LUT R13, R8, 0x7ffffffc, RZ, 0xc0, !PT ;  /* 0x7ffffffc080d7812 */ /* 0x000fe200078ec0ff */
[----:B------:R-:W-:Y:S01]  /*2020*/  IMAD.MOV.U32 R8, RZ, RZ, RZ ;  /* 0x000000ffff087224 */ /* 0x000fe200078e00ff */
[----:B------:R-:W-:Y:S01]  /*2030*/  LEA.HI R9, R9, R6, RZ, 0x3 ;  /* 0x0000000609097211 */ /* 0x000fe200078f18ff */
[----:B------:R-:W4:Y:S01]  /*2040*/  LDC R30, c[0x0][0xad4] ;  /* 0x0002b500ff1e7b82 */ /* 0x000f220000000800 */
[----:B0-----:R-:W-:Y:S01]  /*2050*/  IMAD.MOV.U32 R31, RZ, RZ, R4 ;  /* 0x000000ffff1f7224 */ /* 0x001fe200078e0004 */
[----:B------:R1:W-:Y:S01]  /*2060*/  STL.U8 [R1+0x16c], RZ ;  /* 0x00016cff01007387 */ /* 0x0003e20000100000 */
[----:B------:R-:W-:Y:S01]  /*2070*/  LOP3.LUT R9, R9, 0xfffffff8, RZ, 0xc0, !PT ;  /* 0xfffffff809097812 */ /* 0x000fe200078ec0ff */
[----:B------:R-:W-:-:S04]  /*2080*/  IMAD.IADD R0, R0, 0x1, -R13 ;  /* 0x0000000100007824 */ /* 0x000fc800078e0a0d */
[----:B------:R-:W-:Y:S01]  /*2090*/  IMAD.IADD R10, R6, 0x1, -R9 ;  /* 0x00000001060a7824 */ /* 0x000fe200078e0a09 */
[----:B------:R-:W-:Y:S01]  /*20a0*/  SHF.R.S32.HI R9, RZ, 0x5, R7 ;  /* 0x00000005ff097819 */ /* 0x000fe20000011407 */
[----:B------:R-:W0:Y:S01]  /*20b0*/  LDC R20, c[0x0][0x450] ;  /* 0x00011400ff147b82 */ /* 0x000e220000000800 */
[----:B------:R-:W-:-:S03]  /*20c0*/  IMAD.SHL.U32 R13, R0, 0x2, RZ ;  /* 0x00000002000d7824 */ /* 0x000fc600078e00ff */
[----:B------:R-:W-:Y:S02]  /*20d0*/  IMAD R10, R9, 0x10, R10 ;  /* 0x00000010090a7824 */ /* 0x000fe400078e020a */
[----:B------:R-:W-:Y:S02]  /*20e0*/  IMAD.MOV.U32 R9, RZ, RZ, R5 ;  /* 0x000000ffff097224 */ /* 0x000fe400078e0005 */
[----:B------:R-:W5:Y:S01]  /*20f0*/  LDC.64 R6, c[0x0][0x448] ;  /* 0x00011200ff067b82 */ /* 0x000f620000000a00 */
[----:B------:R-:W-:Y:S02]  /*2100*/  IMAD R12, R11, 0x40, R10 ;  /* 0x000000400b0c7824 */ /* 0x000fe400078e020a */
[----:B---3--:R-:W-:-:S03]  /*2110*/  IMAD.MOV.U32 R10, RZ, RZ, R2 ;  /* 0x000000ffff0a7224 */ /* 0x008fc600078e0002 */
[----:B------:R1:W-:Y:S04]  /*2120*/  STL.64 [R1+0x120], R12 ;  /* 0x0001200c01007387 */ /* 0x0003e80000100a00 */
[----:B----4-:R1:W-:Y:S04]  /*2130*/  STL.128 [R1+0x140], R28 ;  /* 0x0001401c01007387 */ /* 0x0103e80000100c00 */
[----:B0-----:R1:W-:Y:S04]  /*2140*/  STL [R1+0x168], R20 ;  /* 0x0001681401007387 */ /* 0x0013e80000100800 */
[----:B-----5:R1:W-:Y:S01]  /*2150*/  STL.64 [R1+0x160], R6 ;  /* 0x0001600601007387 */ /* 0x0203e20000100a00 */
[----:B--2---:R-:W-:-:S04]  /*2160*/  LEA.HI R11, R15, R15, RZ, 0x1 ;  /* 0x0000000f0f0b7211 */ /* 0x004fc800078f08ff */
[----:B------:R-:W-:Y:S01]  /*2170*/  LOP3.LUT R0, R11, 0xfffffffe, RZ, 0xc0, !PT ;  /* 0xfffffffe0b007812 */ /* 0x000fe200078ec0ff */
[----:B------:R-:W-:-:S04]  /*2180*/  IMAD.MOV.U32 R11, RZ, RZ, R3 ;  /* 0x000000ffff0b7224 */ /* 0x000fc800078e0003 */
[----:B------:R-:W-:Y:S01]  /*2190*/  IMAD.IADD R0, R15, 0x1, -R0 ;  /* 0x000000010f007824 */ /* 0x000fe200078e0a00 */
[----:B------:R1:W-:Y:S04]  /*21a0*/  STL.128 [R1+0x150], R8 ;  /* 0x0001500801007387 */ /* 0x0003e80000100c00 */
[----:B------:R-:W-:-:S04]  /*21b0*/  SHF.L.U32 R15, R0, 0x1f, RZ ;  /* 0x0000001f000f7819 */ /* 0x000fc800000006ff */
[----:B------:R-:W0:Y:S02]  /*21c0*/  SYNCS.PHASECHK.TRANS64.TRYWAIT P0, [R72+URZ+0x32400], R15 ;  /* 0x0324000f480075a7 */ /* 0x000e24000800017f */
[----:B01----:R-:W-:Y:S05]  /*21d0*/  @!P0 BRA `(.L_x_2050) ;  /* 0x0000030800148947 */ /* 0x003fea0003800000 */
.L_x_2235:
[----:B------:R-:W-:Y:S05]  /*21e0*/  BSYNC B0 ;  /* 0x0000000000007941 */ /* 0x000fea0003800000 */
.L_x_2049:
[----:B------:R-:W2:Y:S04]  /*21f0*/  LDL R16, [R1+0x860] ;  /* 0x0008600001107983 */ /* 0x000ea80000100800 */
[----:B------:R-:W3:Y:S04]  /*2200*/  LDL R10, [R1+0x1c] ;  /* 0x00001c00010a7983 */ /* 0x000ee80000100800 */
[----:B------:R1:W5:Y:S01]  /*2210*/  LDL.64 R8, [R1+0x210] ;  /* 0x0002100001087983 */ /* 0x0003620000100a00 */
[----:B------:R-:W-:Y:S01]  /*2220*/  IMAD.MOV.U32 R12, RZ, RZ, R34 ;  /* 0x000000ffff0c7224 */ /* 0x000fe200078e0022 */
[----:B------:R-:W-:Y:S01]  /*2230*/  IADD3 R0, P0, R18, 0x450, RZ ;  /* 0x0000045012007810 */ /* 0x000fe20007f1e0ff */
[----:B------:R-:W-:Y:S01]  /*2240*/  IMAD.MOV.U32 R13, RZ, RZ, R35 ;  /* 0x000000ffff0d7224 */ /* 0x000fe200078e0023 */
[----:B------:R-:W-:Y:S05]  /*2250*/  WARPSYNC.ALL ;  /* 0x0000000000007948 */ /* 0x000fea0003800000 */
[----:B------:R-:W-:Y:S01]  /*2260*/  IMAD.MOV.U32 R14, RZ, RZ, R60 ;  /* 0x000000ffff0e7224 */ /* 0x000fe200078e003c */
[----:B------:R-:W-:Y:S01]  /*2270*/  BSSY B0, `(.L_x_2051) ;  /* 0x0000033000007945 */ /* 0x000fe20003800000 */
[----:B0-----:R-:W-:-:S02]  /*2280*/  IMAD.MOV.U32 R15, RZ, RZ, R63 ;  /* 0x000000ffff0f7224 */ /* 0x001fc400078e003f */
[----:B------:R-:W-:Y:S02]  /*2290*/  IMAD.X R11, RZ, RZ, R19, P0 ;  /* 0x000000ffff0b7224 */ /* 0x000fe400000e0613 */
[----:B------:R-:W-:Y:S01]  /*22a0*/  IMAD.MOV.U32 R26, RZ, RZ, R44 ;  /* 0x000000ffff1a7224 */ /* 0x000fe200078e002c */
[----:B------:R0:W-:Y:S01]  /*22b0*/  STL.128 [R1+0x170], R12 ;  /* 0x0001700c01007387 */ /* 0x0001e20000100c00 */
[----:B------:R-:W-:Y:S02]  /*22c0*/  IMAD.MOV.U32 R27, RZ, RZ, R37 ;  /* 0x000000ffff1b7224 */ /* 0x000fe400078e0025 */
[----:B------:R-:W-:Y:S02]  /*22d0*/  IMAD.MOV.U32 R17, RZ, RZ, R41 ;  /* 0x000000ffff117224 */ /* 0x000fe400078e0029 */
[----:B------:R-:W-:Y:S01]  /*22e0*/  VIADD R237, R73, 0x8 ;  /* 0x0000000849ed7836 */ /* 0x000fe20000000000 */
[----:B------:R-:W-:Y:S01]  /*22f0*/  STL.128 [R1+0x1a0], R24 ;  /* 0x0001a01801007387 */ /* 0x000fe20000100c00 */
[----:B0-----:R-:W-:-:S02]  /*2300*/  IMAD.MOV.U32 R12, RZ, RZ, R62 ;  /* 0x000000ffff0c7224 */ /* 0x001fc400078e003e */
[----:B------:R-:W-:Y:S02]  /*2310*/  IMAD.MOV.U32 R13, RZ, RZ, R65 ;  /* 0x000000ffff0d7224 */ /* 0x000fe400078e0041 */
[----:B------:R-:W-:Y:S02]  /*2320*/  IMAD.MOV.U32 R14, RZ, RZ, R58 ;  /* 0x000000ffff0e7224 */ /* 0x000fe400078e003a */
[----:B------:R-:W-:-:S05]  /*2330*/  IMAD.MOV.U32 R15, RZ, RZ, R59 ;  /* 0x000000ffff0f7224 */ /* 0x000fca00078e003b */
[----:B------:R0:W-:Y:S02]  /*2340*/  STL.128 [R1+0x190], R12 ;  /* 0x0001900c01007387 */ /* 0x0001e40000100c00 */
[----:B0-----:R-:W-:Y:S02]  /*2350*/  IMAD.MOV.U32 R12, RZ, RZ, R56 ;  /* 0x000000ffff0c7224 */ /* 0x001fe400078e0038 */
        /* <DEDUP_REMOVED lines=22> */
[----:B--2---:R-:W-:Y:S02]  /*24c0*/  IMAD.MOV.U32 R12, RZ, RZ, R16 ;  /* 0x000000ffff0c7224 */ /* 0x004fe400078e0010 */
[----:B------:R-:W-:Y:S01]  /*24d0*/  IMAD.MOV.U32 R16, RZ, RZ, R32 ;  /* 0x000000ffff107224 */ /* 0x000fe200078e0020 */
[----:B---3--:R-:W-:-:S02]  /*24e0*/  LOP3.LUT R0, R10, 0x1, RZ, 0xfc, !PT ;  /* 0x000000010a007812 */ /* 0x008fc400078efcff */
[----:B------:R0:W-:Y:S01]  /*24f0*/  STL.128 [R1+0x1f0], R12 ;  /* 0x0001f00c01007387 */ /* 0x0001e20000100c00 */
[----:B------:R1:W-:Y:S01]  /*2500*/  BAR.SYNC.DEFER_BLOCKING R237, 0x100 ;  /* 0x000400ed0000751d */ /* 0x0003e20000010000 */
[----:B------:R-:W-:-:S05]  /*2510*/  ISETP.NE.AND P1, PT, R0, 0x3, PT ;  /* 0x000000030000780c */ /* 0x000fca0003f25270 */
[----:B------:R1:W-:Y:S01]  /*2520*/  STL.128 [R1+0x180], R16 ;  /* 0x0001801001007387 */ /* 0x0003e20000100c00 */
[----:B0-----:R-:W-:Y:S02]  /*2530*/  IMAD.MOV.U32 R12, RZ, RZ, R48 ;  /* 0x000000ffff0c7224 */ /* 0x001fe400078e0030 */
[----:B------:R-:W-:Y:S02]  /*2540*/  IMAD.MOV.U32 R13, RZ, RZ, R45 ;  /* 0x000000ffff0d7224 */ /* 0x000fe400078e002d */
[----:B------:R-:W-:Y:S02]  /*2550*/  IMAD.MOV.U32 R14, RZ, RZ, R43 ;  /* 0x000000ffff0e7224 */ /* 0x000fe400078e002b */
[----:B------:R-:W-:-:S05]  /*2560*/  IMAD.MOV.U32 R15, RZ, RZ, R46 ;  /* 0x000000ffff0f7224 */ /* 0x000fca00078e002e */
[----:B------:R1:W-:Y:S01]  /*2570*/  STL.128 [R1+0x200], R12 ;  /* 0x0002000c01007387 */ /* 0x0003e20000100c00 */
[----:B------:R-:W-:Y:S05]  /*2580*/  @!P1 BRA `(.L_x_2052) ;  /* 0x0000000000049947 */ /* 0x000fea0003800000 */
[----:B------:R-:W-:Y:S01]  /*2590*/  BPT.TRAP 0x1 ;  /* 0x000000040000795c */ /* 0x000fe20000300000 */
.L_x_2052:
[----:B------:R-:W-:Y:S05]  /*25a0*/  BSYNC B0 ;  /* 0x0000000000007941 */ /* 0x000fea0003800000 */
.L_x_2051:
[----:B------:R-:W2:Y:S01]  /*25b0*/  LDL.64 R10, [R1+0x8] ;  /* 0x00000800010a7983 */ /* 0x000ea20000100a00 */
[----:B-----5:R-:W-:Y:S01]  /*25c0*/  SHF.L.U32 R9, R9, 0x1f, RZ ;  /* 0x0000001f09097819 */ /* 0x020fe200000006ff */
[----:B------:R-:W-:Y:S01]  /*25d0*/  BSSY B0, `(.L_x_2053) ;  /* 0x0000006000007945 */ /* 0x000fe20003800000 */
[----:B--2---:R-:W-:-:S05]  /*25e0*/  MOV R11, R10 ;  /* 0x0000000a000b7202 */ /* 0x004fca0000000f00 */
[----:B------:R-:W-:-:S04]  /*25f0*/  IMAD R8, R8, 0x8, R11 ;  /* 0x0000000808087824 */ /* 0x000fc800078e020b */
[----:B------:R0:W2:Y:S01]  /*2600*/  SYNCS.PHASECHK.TRANS64.TRYWAIT P0, [R8+URZ], R9 ;  /* 0x00000009080075a7 */ /* 0x0000a2000800017f */
[----:B------:R-:W-:Y:S05]  /*2610*/  @!P1 BRA `(.L_x_2054) ;  /* 0x0000000000049947 */ /* 0x000fea0003800000 */
[----:B------:R-:W-:Y:S01]  /*2620*/  BPT.TRAP 0x1 ;  /* 0x000000040000795c */ /* 0x000fe20000300000 */
.L_x_2054:
[----:B------:R-:W-:Y:S05]  /*2630*/  BSYNC B0 ;  /* 0x0000000000007941 */ /* 0x000fea0003800000 */
.L_x_2053:
[----:B------:R-:W-:Y:S04]  /*2640*/  BSSY B0, `(.L_x_2055) ;  /* 0x0000004000007945 */ /* 0x000fe80003800000 */
[----:B--2---:R-:W-:Y:S05]  /*2650*/  @P0 BRA `(.L_x_2056) ;  /* 0x0000000000080947 */ /* 0x004fea0003800000 */
[----:B------:R-:W2:Y:S02]  /*2660*/  SYNCS.PHASECHK.TRANS64.TRYWAIT P0, [R8+URZ], R9 ;  /* 0x00000009080075a7 */ /* 0x000ea4000800017f */
[----:B--2---:R-:W-:Y:S05]  /*2670*/  @!P0 BRA `(.L_x_2057) ;  /* 0x0000030400008947 */ /* 0x004fea0003800000 */
.L_x_2056:
[----:B------:R-:W-:Y:S05]  /*2680*/  BSYNC B0 ;  /* 0x0000000000007941 */ /* 0x000fea0003800000 */
.L_x_2055:
[----:B-1----:R-:W3:Y:S04]  /*2690*/  LDL R13, [R1+0x210] ;  /* 0x00021000010d7983 */ /* 0x002ee80000100800 */
[----:B0-2---:R-:W3:Y:S01]  /*26a0*/  LDL.64 R8, [R1+0xa0] ;  /* 0x0000a00001087983 */ /* 0x005ee20000100a00 */
[----:B------:R-:W-:Y:S05]  /*26b0*/  WARPSYNC.ALL ;  /* 0x0000000000007948 */ /* 0x000fea0003800000 */
[----:B------:R-:W2:Y:S04]  /*26c0*/  LDL.64 R20, [R1+0x98] ;  /* 0x0000980001147983 */ /* 0x000ea80000100a00 */
[----:B------:R-:W4:Y:S04]  /*26d0*/  LDL.64 R10, [R1+0x98] ;  /* 0x00009800010a7983 */ /* 0x000f280000100a00 */
[----:B------:R-:W5:Y:S01]  /*26e0*/  LDL.64 R14, [R1+0x98] ;  /* 0x00009800010e7983 */ /* 0x000f620000100a00 */
[----:B---3--:R-:W-:-:S03]  /*26f0*/  IMAD R8, R13, 0x300, R8 ;  /* 0x000003000d087824 */ /* 0x008fc600078e0208 */
[----:B------:R-:W3:Y:S01]  /*2700*/  LDL.64 R16, [R1+0x98] ;  /* 0x0000980001107983 */ /* 0x000ee20000100a00 */
[----:B------:R-:W-:Y:S02]  /*2710*/  R2UR UR7, R9 ;  /* 0x00000000090772ca */ /* 0x000fe400000e0000 */
[C---:B------:R-:W-:Y:S01]  /*2720*/  R2UR UR6, R8.reuse ;  /* 0x00000000080672ca */ /* 0x040fe200000e0000 */
[----:B------:R-:W-:Y:S01]  /*2730*/  WARPGROUP.ARRIVE ;  /* 0x00000000000079c5 */ /* 0x000fe20000000000 */
[----:B------:R-:W3:Y:S01]  /*2740*/  LDL R0, [R1+0x21c] ;  /* 0x00021c0001007983 */ /* 0x000ee20000100800 */
[----:B------:R-:W-:Y:S01]  /*2750*/  VIADD R12, R8, 0x2 ;  /* 0x00000002080c7836 */ /* 0x000fe20000000000 */
[----:B------:R-:W-:Y:S01]  /*2760*/  BSSY B0, `(.L_x_2058) ;  /* 0x000002d000007945 */ /* 0x000fe20003800000 */
[----:B------:R-:W-:Y:S01]  /*2770*/  IMAD.MOV.U32 R13, RZ, RZ, R9 ;  /* 0x000000ffff0d7224 */ /* 0x000fe200078e0009 */
[----:B------:R0:W-:Y:S01]  /*2780*/  STL [R1+0x80], RZ ;  /* 0x000080ff01007387 */ /* 0x0001e20000100800 */
[----:B------:R-:W-:-:S05]  /*2790*/  IMAD.MOV.U32 R234, RZ, RZ, 0x1 ;  /* 0x00000001ffea7424 */ /* 0x000fca00078e00ff */
[----:B------:R0:W-:Y:S04]  /*27a0*/  STL [R1+0x80], R234 ;  /* 0x000080ea01007387 */ /* 0x0001e80000100800 */
[----:B------:R0:W-:Y:S04]  /*27b0*/  STL [R1+0x80], R234 ;  /* 0x000080ea01007387 */ /* 0x0001e80000100800 */
[----:B------:R0:W-:Y:S04]  /*27c0*/  STL [R1+0x80], R234 ;  /* 0x000080ea01007387 */ /* 0x0001e80000100800 */
[----:B------:R0:W-:Y:S01]  /*27d0*/  STL [R1+0x80], R234 ;  /* 0x000080ea01007387 */ /* 0x0001e20000100800 */
[----:B--2---:R-:W-:-:S02]  /*27e0*/  R2UR UR4, R20 ;  /* 0x00000000140472ca */ /* 0x004fc400000e0000 */
[----:B------:R-:W-:Y:S01]  /*27f0*/  R2UR UR5, R21 ;  /* 0x00000000150572ca */ /* 0x000fe200000e0000 */
[----:B----4-:R-:W-:Y:S02]  /*2800*/  VIADD R10, R10, 0x2 ;  /* 0x000000020a0a7836 */ /* 0x010fe40000000000 */
[----:B-----5:R-:W-:Y:S02]  /*2810*/  VIADD R14, R14, 0x4 ;  /* 0x000000040e0e7836 */ /* 0x020fe40000000000 */
[----:B---3--:R-:W-:-:S08]  /*2820*/  VIADD R16, R16, 0x6 ;  /* 0x0000000610107836 */ /* 0x008fd00000000000 */
[----:B------:R-:W-:Y:S01]  /*2830*/  HGMMA.64x96x16.F32 R24, gdesc[UR4], RZ, !UPT, gsb0 ;  /* 0x01600000041879f0 */ /* 0x000fe2000c0008ff */
[----:B------:R-:W-:Y:S02]  /*2840*/  R2UR UR6, R12 ;  /* 0x000000000c0672ca */ /* 0x000fe400000e0000 */
[----:B------:R-:W-:Y:S02]  /*2850*/  R2UR UR7, R13 ;  /* 0x000000000d0772ca */ /* 0x000fe400000e0000 */
[----:B------:R-:W-:Y:S01]  /*2860*/  R2UR UR4, R10 ;  /* 0x000000000a0472ca */ /* 0x000fe200000e0000 */
[C---:B------:R-:W-:Y:S01]  /*2870*/  VIADD R10, R8.reuse, 0x4 ;  /* 0x00000004080a7836 */ /* 0x040fe20000000000 */
[----:B------:R-:W-:Y:S01]  /*2880*/  R2UR UR5, R11 ;  /* 0x000000000b0572ca */ /* 0x000fe200000e0000 */
[----:B------:R-:W-:Y:S02]  /*2890*/  IMAD.MOV.U32 R11, RZ, RZ, R9 ;  /* 0x000000ffff0b7224 */ /* 0x000fe400078e0009 */
[----:B------:R-:W-:Y:S01]  /*28a0*/  VIADD R8, R8, 0x6 ;  /* 0x0000000608087836 */ /* 0x000fe20000000000 */
[----:B------:R-:W-:-:S02]  /*28b0*/  WARPGROUP.DEPBAR.LE gsb0, 0x0 ;  /* 0x00008000000079c5 */ /* 0x000fc40000010000 */
[----:B------:R-:W-:-:S07]  /*28c0*/  WARPGROUP.ARRIVE ;  /* 0x00000000000079c5 */ /* 0x000fce0000000000 */
[----:B------:R-:W-:Y:S01]  /*28d0*/  HGMMA.64x96x16.F32 R24, gdesc[UR4], R24, gsb0 ;  /* 0x01600000041879f0 */ /* 0x000fe20008000818 */
[----:B------:R-:W-:Y:S02]  /*28e0*/  R2UR UR6, R10 ;  /* 0x000000000a0672ca */ /* 0x000fe400000e0000 */
[----:B------:R-:W-:Y:S02]  /*28f0*/  R2UR UR7, R11 ;  /* 0x000000000b0772ca */ /* 0x000fe400000e0000 */
[----:B------:R-:W-:Y:S02]  /*2900*/  R2UR UR4, R14 ;  /* 0x000000000e0472ca */ /* 0x000fe400000e0000 */
[----:B------:R-:W-:Y:S02]  /*2910*/  R2UR UR5, R15 ;  /* 0x000000000f0572ca */ /* 0x000fe400000e0000 */
[----:B------:R-:W-:Y:S01]  /*2920*/  LEA.HI R10, R0, R0, RZ, 0x1 ;  /* 0x00000000000a7211 */ /* 0x000fe200078f08ff */
[----:B------:R-:W-:-:S02]  /*2930*/  WARPGROUP.DEPBAR.LE gsb0, 0x0 ;  /* 0x00008000000079c5 */ /* 0x000fc40000010000 */
[----:B------:R-:W-:-:S08]  /*2940*/  WARPGROUP.ARRIVE ;  /* 0x00000000000079c5 */ /* 0x000fd00000000000 */
[----:B------:R-:W-:Y:S01]  /*2950*/  HGMMA.64x96x16.F32 R24, gdesc[UR4], R24, gsb0 ;  /* 0x01600000041879f0 */ /* 0x000fe20008000818 */
[----:B------:R-:W-:Y:S02]  /*2960*/  R2UR UR6, R8 ;  /* 0x00000000080672ca */ /* 0x000fe400000e0000 */
[----:B------:R-:W-:Y:S02]  /*2970*/  R2UR UR7, R9 ;  /* 0x00000000090772ca */ /* 0x000fe400000e0000 */
[----:B------:R-:W-:Y:S02]  /*2980*/  R2UR UR4, R16 ;  /* 0x00000000100472ca */ /* 0x000fe400000e0000 */
[----:B------:R-:W-:Y:S02]  /*2990*/  R2UR UR5, R17 ;  /* 0x00000000110572ca */ /* 0x000fe400000e0000 */
[----:B------:R-:W-:-:S05]  /*29a0*/  LOP3.LUT R9, R10, 0xfffffffe, RZ, 0xc0, !PT ;  /* 0xfffffffe0a097812 */ /* 0x000fca00078ec0ff */
[----:B------:R-:W-:-:S05]  /*29b0*/  IMAD.IADD R9, R0, 0x1, -R9 ;  /* 0x0000000100097824 */ /* 0x000fca00078e0a09 */
[----:B------:R-:W-:Y:S01]  /*29c0*/  SHF.L.U32 R9, R9, 0x1f, RZ ;  /* 0x0000001f09097819 */ /* 0x000fe200000006ff */
[----:B------:R-:W-:Y:S02]  /*29d0*/  WARPGROUP.DEPBAR.LE gsb0, 0x0 ;  /* 0x00008000000079c5 */ /* 0x000fe40000010000 */
[----:B------:R-:W-:-:S06]  /*29e0*/  WARPGROUP.ARRIVE ;  /* 0x00000000000079c5 */ /* 0x000fcc0000000000 */
[----:B------:R-:W-:Y:S03]  /*29f0*/  HGMMA.64x96x16.F32 R24, gdesc[UR4], R24, gsb0 ;  /* 0x01600000041879f0 */ /* 0x000fe60008000818 */
[----:B------:R-:W-:Y:S02]  /*2a00*/  WARPGROUP.DEPBAR.LE gsb0, 0x0 ;  /* 0x00008000000079c5 */ /* 0x000fe40000010000 */
[----:B------:R-:W1:Y:S02]  /*2a10*/  SYNCS.PHASECHK.TRANS64.TRYWAIT P0, [R72+URZ+0x32410], R9 ;  /* 0x03241009480075a7 */ /* 0x000e64000800017f */
[----:B01----:R-:W-:Y:S05]  /*2a20*/  @!P0 BRA `(.L_x_2059) ;  /* 0x0000030000288947 */ /* 0x003fea0003800000 */
.L_x_2236:
[----:B------:R-:W-:Y:S05]  /*2a30*/  BSYNC B0 ;  /* 0x0000000000007941 */ /* 0x000fea0003800000 */
.L_x_2058:
[----:B------:R-:W2:Y:S04]  /*2a40*/  LDL R0, [R1+0x54] ;  /* 0x0000540001007983 */ /* 0x000ea80000100800 */
[----:B0-----:R0:W5:Y:S01]  /*2a50*/  LDL.64 R8, [R1+0x210] ;  /* 0x0002100001087983 */ /* 0x0011620000100a00 */
[----:B------:R-:W-:Y:S01]  /*2a60*/  BSSY B0, `(.L_x_2060) ;  /* 0x0000005000007945 */ /* 0x000fe20003800000 */
[----:B--2---:R-:W-:-:S04]  /*2a70*/  LOP3.LUT R0, R0, 0x1, RZ, 0xfc, !PT ;  /* 0x0000000100007812 */ /* 0x004fc800078efcff */
[----:B------:R-:W-:-:S13]  /*2a80*/  ISETP.NE.AND P1, PT, R0, 0x3, PT ;  /* 0x000000030000780c */ /* 0x000fda0003f25270 */
[----:B0-----:R-:W-:Y:S05]  /*2a90*/  @!P1 BRA `(.L_x_2061) ;  /* 0x0000000000049947 */ /* 0x001fea0003800000 */
[----:B------:R-:W-:Y:S01]  /*2aa0*/  BPT.TRAP 0x1 ;  /* 0x000000040000795c */ /* 0x000fe20000300000 */
.L_x_2061:
[----:B------:R-:W-:Y:S05]  /*2ab0*/  BSYNC B0 ;  /* 0x0000000000007941 */ /* 0x000fea0003800000 */
.L_x_2060:
[----:B------:R-:W2:Y:S01]  /*2ac0*/  LDL.64 R10, [R1+0x40] ;  /* 0x00004000010a7983 */ /* 0x000ea20000100a00 */
[----:B-----5:R-:W-:Y:S01]  /*2ad0*/  SHF.L.U32 R9, R9, 0x1f, RZ ;  /* 0x0000001f09097819 */ /* 0x020fe200000006ff */
[----:B------:R-:W-:Y:S01]  /*2ae0*/  BSSY B0, `(.L_x_2062) ;  /* 0x0000006000007945 */ /* 0x000fe20003800000 */
[----:B--2---:R-:W-:-:S05]  /*2af0*/  MOV R11, R10 ;  /* 0x0000000a000b7202 */ /* 0x004fca0000000f00 */
[----:B------:R-:W-:-:S04]  /*2b00*/  IMAD R8, R8, 0x8, R11 ;  /* 0x0000000808087824 */ /* 0x000fc800078e020b */
[----:B------:R0:W1:Y:S01]  /*2b10*/  SYNCS.PHASECHK.TRANS64.TRYWAIT P0, [R8+URZ], R9 ;  /* 0x00000009080075a7 */ /* 0x000062000800017f */
[----:B------:R-:W-:Y:S05]  /*2b20*/  @!P1 BRA `(.L_x_2063) ;  /* 0x0000000000049947 */ /* 0x000fea0003800000 */
[----:B------:R-:W-:Y:S01]  /*2b30*/  BPT.TRAP 0x1 ;  /* 0x000000040000795c */ /* 0x000fe20000300000 */
.L_x_2063:
[----:B------:R-:W-:Y:S05]  /*2b40*/  BSYNC B0 ;  /* 0x0000000000007941 */ /* 0x000fea0003800000 */
.L_x_2062:
[----:B------:R-:W-:Y:S04]  /*2b50*/  BSSY B0, `(.L_x_2064) ;  /* 0x0000004000007945 */ /* 0x000fe80003800000 */
[----:B-1----:R-:W-:Y:S05]  /*2b60*/  @P0 BRA `(.L_x_2065) ;  /* 0x0000000000080947 */ /* 0x002fea0003800000 */
[----:B------:R-:W1:Y:S02]  /*2b70*/  SYNCS.PHASECHK.TRANS64.TRYWAIT P0, [R8+URZ], R9 ;  /* 0x00000009080075a7 */ /* 0x000e64000800017f */
[----:B-1----:R-:W-:Y:S05]  /*2b80*/  @!P0 BRA `(.L_x_2066) ;  /* 0x000002fc00e48947 */ /* 0x002fea0003800000 */
.L_x_2065:
[----:B------:R-:W-:Y:S05]  /*2b90*/  BSYNC B0 ;  /* 0x0000000000007941 */ /* 0x000fea0003800000 */
.L_x_2064:
[----:B------:R-:W2:Y:S04]  /*2ba0*/  LDL R21, [R1+0x210] ;  /* 0x0002100001157983 */ /* 0x000ea80000100800 */
[----:B01----:R-:W2:Y:S04]  /*2bb0*/  LDL.64 R8, [R1+0x118] ;  /* 0x0001180001087983 */ /* 0x003ea80000100a00 */
[----:B------:R-:W3:Y:S04]  /*2bc0*/  LDL R0, [R1+0x90] ;  /* 0x0000900001007983 */ /* 0x000ee80000100800 */
[----:B------:R-:W4:Y:S04]  /*2bd0*/  LDL.64 R10, [R1+0x110] ;  /* 0x00011000010a7983 */ /* 0x000f280000100a00 */
[----:B------:R-:W5:Y:S04]  /*2be0*/  LDL.64 R12, [R1+0x110] ;  /* 0x00011000010c7983 */ /* 0x000f680000100a00 */
[----:B------:R-:W5:Y:S04]  /*2bf0*/  LDL.64 R14, [R1+0x110] ;  /* 0x00011000010e7983 */ /* 0x000f680000100a00 */
[----:B------:R-:W5:Y:S01]  /*2c00*/  LDL.64 R16, [R1+0x110] ;  /* 0x0001100001107983 */ /* 0x000f620000100a00 */
[----:B------:R-:W-:Y:S05]  /*2c10*/  WARPSYNC.ALL ;  /* 0x0000000000007948 */ /* 0x000fea0003800000 */
[----:B------:R-:W-:Y:S01]  /*2c20*/  WARPGROUP.ARRIVE ;  /* 0x00000000000079c5 */ /* 0x000fe20000000000 */
[----:B--2---:R-:W-:Y:S01]  /*2c30*/  IMAD R8, R21, 0xc00, R8 ;  /* 0x00000c0015087824 */ /* 0x004fe200078e0208 */
[----:B------:R-:W-:Y:S01]  /*2c40*/  R2UR UR7, R9 ;  /* 0x00000000090772ca */ /* 0x000fe200000e0000 */
[----:B------:R-:W2:Y:S01]  /*2c50*/  LDL.64 R20, [R1+0x110] ;  /* 0x0001100001147983 */ /* 0x000ea20000100a00 */
[----:B---3--:R-:W-:-:S02]  /*2c60*/  ISETP.NE.U32.AND P0, PT, R0, RZ, PT ;  /* 0x000000ff0000720c */ /* 0x008fc40003f05070 */
[----:B------:R-:W-:Y:S02]  /*2c70*/  R2UR UR6, R8 ;  /* 0x00000000080672ca */ /* 0x000fe400000e0000 */
[----:B----4-:R-:W-:Y:S02]  /*2c80*/  R2UR UR4, R10 ;  /* 0x000000000a0472ca */ /* 0x010fe400000e0000 */
[----:B------:R-:W-:-:S07]  /*2c90*/  R2UR UR5, R11 ;  /* 0x000000000b0572ca */ /* 0x000fce00000e0000 */
[----:B------:R-:W-:-:S06]  /*2ca0*/  VOTEU.ANY UP0, P0 ;  /* 0x00000000003f7886 */ /* 0x000fcc0000000100 */
[----:B------:R-:W-:Y:S01]  /*2cb0*/  HGMMA.64x96x16.F32 R24, gdesc[UR4], R24, UP0, gsb0 ;  /* 0x01600000041879f0 */ /* 0x000fe2000b800818 */
[----:B-----5:R-:W-:Y:S02]  /*2cc0*/  VIADD R12, R12, 0x2 ;  /* 0x000000020c0c7836 */ /* 0x020fe40000000000 */
[----:B------:R-:W-:Y:S02]  /*2cd0*/  VIADD R10, R8, 0x2 ;  /* 0x00000002080a7836 */ /* 0x000fe40000000000 */
[----:B------:R-:W-:Y:S01]  /*2ce0*/  IMAD.MOV.U32 R11, RZ, RZ, R9 ;  /* 0x000000ffff0b7224 */ /* 0x000fe200078e0009 */
[----:B------:R-:W-:Y:S02]  /*2cf0*/  R2UR UR4, R12 ;  /* 0x000000000c0472ca */ /* 0x000fe400000e0000 */
[----:B------:R-:W-:Y:S02]  /*2d00*/  R2UR UR6, R10 ;  /* 0x000000000a0672ca */ /* 0x000fe400000e0000 */
[----:B------:R-:W-:-:S02]  /*2d10*/  R2UR UR7, R11 ;  /* 0x000000000b0772ca */ /* 0x000fc400000e0000 */
[----:B------:R-:W-:Y:S02]  /*2d20*/  R2UR UR5, R13 ;  /* 0x000000000d0572ca */ /* 0x000fe400000e0000 */
[----:B------:R-:W3:Y:S01]  /*2d30*/  LDL.64 R12, [R1+0x110] ;  /* 0x00011000010c7983 */ /* 0x000ee20000100a00 */
[----:B------:R-:W-:Y:S02]  /*2d40*/  WARPGROUP.DEPBAR.LE gsb0, 0x0 ;  /* 0x00008000000079c5 */ /* 0x000fe40000010000 */
[----:B------:R-:W-:-:S08]  /*2d50*/  WARPGROUP.ARRIVE ;  /* 0x00000000000079c5 */ /* 0x000fd00000000000 */
[----:B------:R-:W-:Y:S01]  /*2d60*/  HGMMA.64x96x16.F32 R24, gdesc[UR4], R24, gsb0 ;  /* 0x01600000041879f0 */ /* 0x000fe20008000818 */
[----:B------:R-:W-:Y:S02]  /*2d70*/  VIADD R14, R14, 0x4 ;  /* 0x000000040e0e7836 */ /* 0x000fe40000000000 */
[----:B------:R-:W-:Y:S02]  /*2d80*/  VIADD R10, R8, 0x4 ;  /* 0x00000004080a7836 */ /* 0x000fe40000000000 */
[----:B------:R-:W-:Y:S01]  /*2d90*/  IMAD.MOV.U32 R11, RZ, RZ, R9 ;  /* 0x000000ffff0b7224 */ /* 0x000fe200078e0009 */
[----:B------:R-:W-:Y:S02]  /*2da0*/  R2UR UR4, R14 ;  /* 0x000000000e0472ca */ /* 0x000fe400000e0000 */
[----:B------:R-:W-:Y:S02]  /*2db0*/  R2UR UR6, R10 ;  /* 0x000000000a0672ca */ /* 0x000fe400000e0000 */
[----:B------:R-:W-:-:S02]  /*2dc0*/  R2UR UR7, R11 ;  /* 0x000000000b0772ca */ /* 0x000fc400000e0000 */
[----:B------:R-:W-:Y:S02]  /*2dd0*/  R2UR UR5, R15 ;  /* 0x000000000f0572ca */ /* 0x000fe400000e0000 */
[----:B------:R-:W4:Y:S01]  /*2de0*/  LDL.64 R14, [R1+0x110] ;  /* 0x00011000010e7983 */ /* 0x000f220000100a00 */
        /* <DEDUP_REMOVED lines=10> */
[----:B------:R-:W5:Y:S01]  /*2e90*/  LDL.64 R16, [R1+0x110] ;  /* 0x0001100001107983 */ /* 0x000f620000100a00 */
[----:B------:R-:W-:Y:S02]  /*2ea0*/  WARPGROUP.DEPBAR.LE gsb0, 0x0 ;  /* 0x00008000000079c5 */ /* 0x000fe40000010000 */
[----:B------:R-:W-:-:S08]  /*2eb0*/  WARPGROUP.ARRIVE ;  /* 0x00000000000079c5 */ /* 0x000fd00000000000 */
[----:B------:R-:W-:Y:S01]  /*2ec0*/  HGMMA.64x96x16.F32 R24, gdesc[UR4], R24, gsb0 ;  /* 0x01600000041879f0 */ /* 0x000fe20008000818 */
[----:B--2---:R-:W-:Y:S02]  /*2ed0*/  VIADD R20, R20, 0x400 ;  /* 0x0000040014147836 */ /* 0x004fe40000000000 */
[----:B------:R-:W-:Y:S02]  /*2ee0*/  VIADD R10, R8, 0x300 ;  /* 0x00000300080a7836 */ /* 0x000fe40000000000 */
[----:B------:R-:W-:Y:S01]  /*2ef0*/  IMAD.MOV.U32 R11, RZ, RZ, R9 ;  /* 0x000000ffff0b7224 */ /* 0x000fe200078e0009 */
[----:B------:R-:W-:Y:S02]  /*2f00*/  R2UR UR4, R20 ;  /* 0x00000000140472ca */ /* 0x000fe400000e0000 */
[----:B------:R-:W-:Y:S02]  /*2f10*/  R2UR UR6, R10 ;  /* 0x000000000a0672ca */ /* 0x000fe400000e0000 */
[----:B------:R-:W-:-:S02]  /*2f20*/  R2UR UR7, R11 ;  /* 0x000000000b0772ca */ /* 0x000fc400000e0000 */
[----:B------:R-:W-:Y:S02]  /*2f30*/  R2UR UR5, R21 ;  /* 0x00000000150572ca */ /* 0x000fe400000e0000 */
[----:B------:R-:W2:Y:S01]  /*2f40*/  LDL.64 R20, [R1+0x110] ;  /* 0x0001100001147983 */ /* 0x000ea20000100a00 */
[----:B------:R-:W-:Y:S02]  /*2f50*/  WARPGROUP.DEPBAR.LE gsb0, 0x0 ;  /* 0x00008000000079c5 */ /* 0x000fe40000010000 */
[----:B------:R-:W-:-:S08]  /*2f60*/  WARPGROUP.ARRIVE ;  /* 0x00000000000079c5 */ /* 0x000fd00000000000 */
[----:B------:R-:W-:Y:S01]  /*2f70*/  HGMMA.64x96x16.F32 R24, gdesc[UR4], R24, gsb0 ;  /* 0x01600000041879f0 */ /* 0x000fe20008000818 */
[----:B---3--:R-:W-:Y:S02]  /*2f80*/  VIADD R12, R12, 0x402 ;  /* 0x000004020c0c7836 */ /* 0x008fe40000000000 */
        /* <DEDUP_REMOVED lines=10> */
[----:B----4-:R-:W-:Y:S02]  /*3030*/  VIADD R14, R14, 0x404 ;  /* 0x000004040e0e7836 */ /* 0x010fe40000000000 */
        /* <DEDUP_REMOVED lines=10> */
[----:B-----5:R-:W-:Y:S02]  /*30e0*/  VIADD R16, R16, 0x406 ;  /* 0x0000040610107836 */ /* 0x020fe40000000000 */
        /* <DEDUP_REMOVED lines=60> */
[----:B------:R-:W-:Y:S01]  /*34b0*/  R2UR UR5, R21 ;  /* 0x00000000150572ca */ /* 0x000fe200000e0000 */
[----:B------:R-:W0:Y:S01]  /*34c0*/  S2R R72, SR_TID.X ;  /* 0x0000000000487919 */ /* 0x000e220000002100 */
[----:B---3--:R-:W-:Y:S01]  /*34d0*/  VIADD R12, R12, 0xc02 ;  /* 0x00000c020c0c7836 */ /* 0x008fe20000000000 */
[----:B------:R-:W-:Y:S02]  /*34e0*/  WARPGROUP.DEPBAR.LE gsb0, 0x0 ;  /* 0x00008000000079c5 */ /* 0x000fe40000010000 */
[----:B------:R-:W-:-:S08]  /*34f0*/  WARPGROUP.ARRIVE ;  /* 0x00000000000079c5 */ /* 0x000fd00000000000 */
[----:B------:R-:W-:Y:S01]  /*3500*/  HGMMA.64x96x16.F32 R24, gdesc[UR4], R24, gsb0 ;  /* 0x01600000041879f0 */ /* 0x000fe20008000818 */
[----:B0-----:R-:W-:-:S04]  /*3510*/  LOP3.LUT R72, R72, 0x7f, RZ, 0xc0, !PT ;  /* 0x0000007f48487812 */ /* 0x001fc800078ec0ff */
[----:B------:R-:W-:Y:S01]  /*3520*/  ISETP.NE.AND P0, PT, R72, RZ, PT ;  /* 0x000000ff4800720c */ /* 0x000fe20003f05270 */
[----:B------:R-:W-:Y:S02]  /*3530*/  VIADD R10, R8, 0x902 ;  /* 0x00000902080a7836 */ /* 0x000fe40000000000 */
[----:B------:R-:W-:-:S10]  /*3540*/  IMAD.MOV.U32 R11, RZ, RZ, R9 ;  /* 0x000000ffff0b7224 */ /* 0x000fd400078e0009 */
[----:B------:R-:W2:Y:S04]  /*3550*/  @!P0 LDL.64 R74, [R1+0x30] ;  /* 0x00003000014a8983 */ /* 0x000ea80000100a00 */
[----:B------:R-:W3:Y:S01]  /*3560*/  @!P0 LDL R0, [R1+0x210] ;  /* 0x0002100001008983 */ /* 0x000ee20000100800 */
[----:B------:R-:W-:Y:S02]  /*3570*/  R2UR UR6, R10 ;  /* 0x000000000a0672ca */ /* 0x000fe400000e0000 */
[----:B------:R-:W-:Y:S02]  /*3580*/  R2UR UR7, R11 ;  /* 0x000000000b0772ca */ /* 0x000fe400000e0000 */
[----:B------:R-:W-:Y:S02]  /*3590*/  R2UR UR4, R12 ;  /* 0x000000000c0472ca */ /* 0x000fe400000e0000 */
[----:B------:R-:W-:Y:S01]  /*35a0*/  R2UR UR5, R13 ;  /* 0x000000000d0572ca */ /* 0x000fe200000e0000 */
[----:B------:R-:W-:-:S02]  /*35b0*/  WARPGROUP.DEPBAR.LE gsb0, 0x0 ;  /* 0x00008000000079c5 */ /* 0x000fc40000010000 */
[----:B------:R-:W-:-:S10]  /*35c0*/  WARPGROUP.ARRIVE ;  /* 0x00000000000079c5 */ /* 0x000fd40000000000 */
[----:B------:R-:W-:Y:S01]  /*35d0*/  HGMMA.64x96x16.F32 R24, gdesc[UR4], R24, gsb0 ;  /* 0x01600000041879f0 */ /* 0x000fe20008000818 */
[----:B----4-:R-:W-:Y:S02]  /*35e0*/  VIADD R14, R14, 0xc04 ;  /* 0x00000c040e0e7836 */ /* 0x010fe40000000000 */
[----:B------:R-:W-:Y:S02]  /*35f0*/  VIADD R10, R8, 0x904 ;  /* 0x00000904080a7836 */ /* 0x000fe40000000000 */
[----:B------:R-:W-:Y:S01]  /*3600*/  IMAD.MOV.U32 R11, RZ, RZ, R9 ;  /* 0x000000ffff0b7224 */ /* 0x000fe200078e0009 */
[----:B------:R-:W-:Y:S02]  /*3610*/  R2UR UR4, R14 ;  /* 0x000000000e0472ca */ /* 0x000fe400000e0000 */
[----:B------:R-:W-:Y:S02]  /*3620*/  R2UR UR6, R10 ;  /* 0x000000000a0672ca */ /* 0x000fe400000e0000 */
[----:B------:R-:W-:-:S02]  /*3630*/  R2UR UR7, R11 ;  /* 0x000000000b0772ca */ /* 0x000fc400000e0000 */
[----:B------:R-:W-:Y:S01]  /*3640*/  R2UR UR5, R15 ;  /* 0x000000000f0572ca */ /* 0x000fe200000e0000 */
[----:B------:R-:W-:Y:S01]  /*3650*/  VIADD R8, R8, 0x906 ;  /* 0x0000090608087836 */ /* 0x000fe20000000000 */
[----:B------:R-:W-:Y:S02]  /*3660*/  WARPGROUP.DEPBAR.LE gsb0, 0x0 ;  /* 0x00008000000079c5 */ /* 0x000fe40000010000 */
[----:B------:R-:W-:-:S09]  /*3670*/  WARPGROUP.ARRIVE ;  /* 0x00000000000079c5 */ /* 0x000fd20000000000 */
[----:B------:R-:W-:Y:S01]  /*3680*/  HGMMA.64x96x16.F32 R24, gdesc[UR4], R24, gsb0 ;  /* 0x01600000041879f0 */ /* 0x000fe20008000818 */
[----:B-----5:R-:W-:Y:S01]  /*3690*/  VIADD R16, R16, 0xc06 ;  /* 0x00000c0610107836 */ /* 0x020fe20000000000 */
[----:B------:R-:W-:Y:S02]  /*36a0*/  R2UR UR6, R8 ;  /* 0x00000000080672ca */ /* 0x000fe400000e0000 */
[----:B------:R-:W-:Y:S02]  /*36b0*/  R2UR UR7, R9 ;  /* 0x00000000090772ca */ /* 0x000fe400000e0000 */
[----:B------:R-:W-:Y:S02]  /*36c0*/  R2UR UR4, R16 ;  /* 0x00000000100472ca */ /* 0x000fe400000e0000 */
[----:B------:R-:W-:Y:S01]  /*36d0*/  R2UR UR5, R17 ;  /* 0x00000000110572ca */ /* 0x000fe200000e0000 */
[----:B------:R-:W-:Y:S04]  /*36e0*/  STL [R1+0x90], R234 ;  /* 0x000090ea01007387 */ /* 0x000fe80000100800 */
[----:B------:R-:W-:Y:S01]  /*36f0*/  STL [R1+0x90], R234 ;  /* 0x000090ea01007387 */ /* 0x000fe20000100800 */
[----:B------:R-:W-:-:S02]  /*3700*/  WARPGROUP.DEPBAR.LE gsb0, 0x0 ;  /* 0x00008000000079c5 */ /* 0x000fc40000010000 */
[----:B------:R-:W-:-:S06]  /*3710*/  WARPGROUP.ARRIVE ;  /* 0x00000000000079c5 */ /* 0x000fcc0000000000 */
[----:B------:R-:W-:Y:S01]  /*3720*/  HGMMA.64x96x16.F32 R24, gdesc[UR4], R24, gsb0 ;  /* 0x01600000041879f0 */ /* 0x000fe20008000818 */
[----:B--2---:R-:W-:Y:S01]  /*3730*/  @!P0 MOV R75, R74 ;  /* 0x0000004a004b8202 */ /* 0x004fe20000000f00 */
[----:B------:R-:W-:Y:S04]  /*3740*/  STL [R1+0x90], R234 ;  /* 0x000090ea01007387 */ /* 0x000fe80000100800 */
[----:B------:R-:W-:Y:S01]  /*3750*/  STL [R1+0x90], R234 ;  /* 0x000090ea01007387 */ /* 0x000fe20000100800 */
[----:B---3--:R-:W-:-:S03]  /*3760*/  @!P0 IMAD R0, R0, 0x8, R75 ;  /* 0x0000000800008824 */ /* 0x008fc600078e024b */
[----:B------:R-:W-:Y:S04]  /*3770*/  STL [R1+0x90], R234 ;  /* 0x000090ea01007387 */ /* 0x000fe80000100800 */
[----:B------:R-:W-:Y:S04]  /*3780*/  STL [R1+0x90], R234 ;  /* 0x000090ea01007387 */ /* 0x000fe80000100800 */
[----:B------:R-:W-:Y:S01]  /*3790*/  STL [R1+0x90], R234 ;  /* 0x000090ea01007387 */ /* 0x000fe20000100800 */
[----:B------:R-:W-:-:S03]  /*37a0*/  IADD3 R236, -R73, 0xb, RZ ;  /* 0x0000000b49ec7810 */ /* 0x000fc60007ffe1ff */
[----:B------:R-:W-:Y:S01]  /*37b0*/  STL [R1+0x90], R234 ;  /* 0x000090ea01007387 */ /* 0x000fe20000100800 */
[----:B------:R-:W-:-:S03]  /*37c0*/  @!P0 PRMT R0, RZ, 0x654, R0 ;  /* 0x00000654ff008816 */ /* 0x000fc60000000000 */
[----:B------:R-:W-:Y:S04]  /*37d0*/  STL [R1+0x90], R234 ;  /* 0x000090ea01007387 */ /* 0x000fe80000100800 */
[----:B------:R-:W-:Y:S04]  /*37e0*/  STL [R1+0x90], R234 ;  /* 0x000090ea01007387 */ /* 0x000fe80000100800 */
[----:B------:R-:W-:Y:S04]  /*37f0*/  STL [R1+0x90], R234 ;  /* 0x000090ea01007387 */ /* 0x000fe80000100800 */
[----:B------:R-:W-:Y:S04]  /*3800*/  STL [R1+0x90], R234 ;  /* 0x000090ea01007387 */ /* 0x000fe80000100800 */
[----:B------:R-:W-:Y:S04]  /*3810*/  STL [R1+0x90], R234 ;  /* 0x000090ea01007387 */ /* 0x000fe80000100800 */
[----:B------:R-:W-:Y:S04]  /*3820*/  STL [R1+0x90], R234 ;  /* 0x000090ea01007387 */ /* 0x000fe80000100800 */
[----:B------:R-:W-:Y:S04]  /*3830*/  STL [R1+0x90], R234 ;  /* 0x000090ea01007387 */ /* 0x000fe80000100800 */
[----:B------:R-:W-:Y:S01]  /*3840*/  STL [R1+0x90], R234 ;  /* 0x000090ea01007387 */ /* 0x000fe20000100800 */
[----:B------:R-:W-:-:S02]  /*3850*/  WARPGROUP.DEPBAR.LE gsb0, 0x0 ;  /* 0x00008000000079c5 */ /* 0x000fc40000010000 */
[----:B------:R0:W-:Y:S06]  /*3860*/  BAR.ARV R236, 0x100 ;  /* 0x000400ec0000751d */ /* 0x0001ec0000002000 */
[----:B------:R1:W-:Y:S01]  /*3870*/  @!P0 SYNCS.ARRIVE.TRANS64.RED.A1T0 RZ, [R0+URZ], RZ ;  /* 0x000000ff00ff89a7 */ /* 0x0003e2000810043f */
[----:B------:R-:W2:Y:S04]  /*3880*/  LDL R75, [R1+0x70] ;  /* 0x00007000014b7983 */ /* 0x000ea80000100800 */
[----:B------:R-:W3:Y:S04]  /*3890*/  LDL.64 R76, [R1+0x160] ;  /* 0x00016000014c7983 */ /* 0x000ee80000100a00 */
[----:B-1----:R-:W4:Y:S04]  /*38a0*/  LDL R0, [R1+0x13c] ;  /* 0x00013c0001007983 */ /* 0x002f280000100800 */
[----:B------:R-:W5:Y:S04]  /*38b0*/  LDL R78, [R1+0x168] ;  /* 0x00016800014e7983 */ /* 0x000f680000100800 */
[----:B------:R-:W5:Y:S04]  /*38c0*/  LDL.128 R8, [R1+0x140] ;  /* 0x0001400001087983 */ /* 0x000f680000100c00 */
[----:B------:R-:W5:Y:S01]  /*38d0*/  LDL.128 R12, [R1+0x150] ;  /* 0x00015000010c7983 */ /* 0x000f620000100c00 */
[----:B------:R-:W-:Y:S01]  /*38e0*/  BSSY B0, `(.L_x_2067) ;  /* 0x0000044000007945 */ /* 0x000fe20003800000 */
[----:B----4-:R-:W-:-:S04]  /*38f0*/  SHF.R.S32.HI R17, RZ, 0x1f, R0 ;  /* 0x0000001fff117819 */ /* 0x010fc80000011400 */
[----:B------:R-:W-:-:S04]  /*3900*/  LEA.HI R16, R17, R0, RZ, 0x7 ;  /* 0x0000000011107211 */ /* 0x000fc800078f38ff */
[----:B------:R-:W-:-:S05]  /*3910*/  LOP3.LUT R21, R16, 0xffffff80, RZ, 0xc0, !PT ;  /* 0xffffff8010157812 */ /* 0x000fca00078ec0ff */
[----:B------:R-:W-:-:S05]  /*3920*/  IMAD.IADD R21, R0, 0x1, -R21 ;  /* 0x0000000100157824 */ /* 0x000fca00078e0a15 */
[----:B------:R-:W-:-:S04]  /*3930*/  SHF.R.S32.HI R20, RZ, 0x1f, R21 ;  /* 0x0000001fff147819 */ /* 0x000fc80000011415 */
[----:B------:R-:W-:Y:S02]  /*3940*/  LEA.HI R72, R20, R21, RZ, 0x2 ;  /* 0x0000001514487211 */ /* 0x000fe400078f10ff */
[----:B------:R-:W-:Y:S02]  /*3950*/  LEA.HI R17, R17, R0, RZ, 0x2 ;  /* 0x0000000011117211 */ /* 0x000fe400078f10ff */
[--C-:B------:R-:W-:Y:S02]  /*3960*/  SHF.R.S32.HI R73, RZ, 0x2, R72.reuse ;  /* 0x00000002ff497819 */ /* 0x100fe40000011448 */
[----:B------:R-:W-:Y:S02]  /*3970*/  SHF.R.S32.HI R74, RZ, 0x1f, R72 ;  /* 0x0000001fff4a7819 */ /* 0x000fe40000011448 */
[----:B------:R-:W-:Y:S02]  /*3980*/  LOP3.LUT R17, R17, 0xfffffffc, RZ, 0xc0, !PT ;  /* 0xfffffffc11117812 */ /* 0x000fe400078ec0ff */
[----:B------:R-:W-:-:S02]  /*3990*/  LEA.HI R74, R74, R73, RZ, 0x3 ;  /* 0x000000494a4a7211 */ /* 0x000fc400078f18ff */
[----:B------:R-:W-:Y:S02]  /*39a0*/  SHF.R.S32.HI R79, RZ, 0x7, R16 ;  /* 0x00000007ff4f7819 */ /* 0x000fe40000011410 */
[----:B------:R-:W-:Y:S01]  /*39b0*/  LEA.HI R20, R20, R21, RZ, 0x5 ;  /* 0x0000001514147211 */ /* 0x000fe200078f28ff */
[----:B------:R-:W-:Y:S01]  /*39c0*/  IMAD.IADD R17, R0, 0x1, -R17 ;  /* 0x0000000100117824 */ /* 0x000fe200078e0a11 */
[----:B------:R-:W-:Y:S02]  /*39d0*/  LOP3.LUT R74, R74, 0xfffffff8, RZ, 0xc0, !PT ;  /* 0xfffffff84a4a7812 */ /* 0x000fe400078ec0ff */
[----:B------:R-:W-:Y:S02]  /*39e0*/  LEA.HI R16, R16, R79, RZ, 0x1 ;  /* 0x0000004f10107211 */ /* 0x000fe400078f08ff */
[----:B------:R-:W-:Y:S01]  /*39f0*/  SHF.R.S32.HI R20, RZ, 0x5, R20 ;  /* 0x00000005ff147819 */ /* 0x000fe20000011414 */
[----:B------:R-:W-:Y:S01]  /*3a00*/  IMAD.IADD R74, R73, 0x1, -R74 ;  /* 0x00000001494a7824 */ /* 0x000fe200078e0a4a */
[----:B------:R-:W-:-:S02]  /*3a10*/  LOP3.LUT R16, R16, 0x3fffffe, RZ, 0xc0, !PT ;  /* 0x03fffffe10107812 */ /* 0x000fc400078ec0ff */
[----:B------:R-:W-:Y:S01]  /*3a20*/  LEA.HI R0, R17, R17, RZ, 0x1 ;  /* 0x0000001111007211 */ /* 0x000fe200078f08ff */
[----:B--2---:R-:W-:Y:S01]  /*3a30*/  IMAD R73, R75, 0x8, R20 ;  /* 0x000000084b497824 */ /* 0x004fe200078e0214 */
[----:B---3--:R-:W-:Y:S01]  /*3a40*/  ISETP.NE.AND P1, PT, R76, 0x1, PT ;  /* 0x000000014c00780c */ /* 0x008fe20003f25270 */
[----:B------:R-:W-:Y:S01]  /*3a50*/  IMAD.IADD R16, R79, 0x1, -R16 ;  /* 0x000000014f107824 */ /* 0x000fe200078e0a10 */
[----:B------:R-:W-:Y:S01]  /*3a60*/  LOP3.LUT R0, R0, 0x1ffffffe, RZ, 0xc0, !PT ;  /* 0x1ffffffe00007812 */ /* 0x000fe200078ec0ff */
[----:B------:R-:W-:-:S04]  /*3a70*/  IMAD.U32 R73, R73, 0x10, R74 ;  /* 0x0000001049497824 */ /* 0x000fc800078e004a */
[----:B------:R-:W-:Y:S02]  /*3a80*/  IMAD.IADD R0, R17, 0x1, -R0 ;  /* 0x0000000111007824 */ /* 0x000fe400078e0a00 */
[----:B------:R-:W-:-:S04]  /*3a90*/  IMAD R73, R16, 0x40, R73 ;  /* 0x0000004010497824 */ /* 0x000fc800078e0249 */
[----:B------:R-:W-:-:S04]  /*3aa0*/  IMAD R16, R0, 0x8, R73 ;  /* 0x0000000800107824 */ /* 0x000fc800078e0249 */
[----:B------:R-:W-:-:S05]  /*3ab0*/  @P1 IMAD.HI.U32 R77, R16, R77, RZ ;  /* 0x0000004d104d1227 */ /* 0x000fca00078e00ff */
[----:B-----5:R-:W-:Y:S01]  /*3ac0*/  @P1 SHF.R.U32.HI R16, RZ, R78, R77 ;  /* 0x0000004eff101219 */ /* 0x020fe2000001164d */
[----:B------:R-:W-:Y:S01]  /*3ad0*/  IMAD R0, R154, -0x60, R9 ;  /* 0xffffffa09a007824 */ /* 0x000fe200078e0209 */
[----:B------:R-:W-:-:S03]  /*3ae0*/  LOP3.LUT R72, R72, 0x7ffffffc, RZ, 0xc0, !PT ;  /* 0x7ffffffc48487812 */ /* 0x000fc600078ec0ff */
[----:B------:R-:W1:Y:S01]  /*3af0*/  SHFL.IDX PT, R74, R16, RZ, 0x1c1f ;  /* 0x001c1fff104a7589 */ /* 0x000e6200000e0000 */
[----:B------:R-:W-:Y:S02]  /*3b00*/  VIADD R17, R0, 0x61 ;  /* 0x0000006100117836 */ /* 0x000fe40000000000 */
[----:B------:R-:W-:Y:S01]  /*3b10*/  IMAD.IADD R72, R21, 0x1, -R72 ;  /* 0x0000000115487824 */ /* 0x000fe200078e0a48 */
[----:B------:R-:W-:-:S03]  /*3b20*/  ISETP.GE.AND P2, PT, R13, 0x1, PT ;  /* 0x000000010d00780c */ /* 0x000fc60003f46270 */
[----:B------:R-:W-:Y:S02]  /*3b30*/  IMAD R21, R72, -0x2, R17 ;  /* 0xfffffffe48157824 */ /* 0x000fe400078e0211 */
[----:B------:R-:W-:Y:S02]  /*3b40*/  VIADD R17, R0, 0x60 ;  /* 0x0000006000117836 */ /* 0x000fe40000000000 */
[----:B------:R-:W-:Y:S01]  /*3b50*/  IMAD.IADD R0, R21, 0x1, -R8 ;  /* 0x0000000115007824 */ /* 0x000fe200078e0a08 */
[----:B------:R-:W-:Y:S01]  /*3b60*/  LOP3.LUT R21, RZ, R10, RZ, 0x33, !PT ;  /* 0x0000000aff157212 */ /* 0x000fe200078e33ff */
[----:B------:R-:W-:Y:S02]  /*3b70*/  IMAD.MOV.U32 R73, RZ, RZ, -0x60 ;  /* 0xffffffa0ff497424 */ /* 0x000fe400078e00ff */
[----:B------:R-:W-:Y:S02]  /*3b80*/  IMAD R17, R72, -0x2, R17 ;  /* 0xfffffffe48117824 */ /* 0x000fe400078e0211 */
[----:B------:R-:W-:-:S02]  /*3b90*/  IMAD R73, R154, R73, 0x60 ;  /* 0x000000609a497424 */ /* 0x000fc400078e0249 */
[C---:B------:R-:W-:Y:S02]  /*3ba0*/  IMAD.IADD R20, R0.reuse, 0x1, R11 ;  /* 0x0000000100147824 */ /* 0x040fe400078e020b */
[----:B------:R-:W-:Y:S02]  /*3bb0*/  IMAD.IADD R21, R0, 0x1, R21 ;  /* 0x0000000100157824 */ /* 0x000fe400078e0215 */
[----:B------:R-:W-:Y:S01]  /*3bc0*/  IMAD R72, R72, -0x2, R73 ;  /* 0xfffffffe48487824 */ /* 0x000fe200078e0249 */
[----:B-1----:R-:W-:Y:S01]  /*3bd0*/  VIADDMNMX R0, R74, R20, R17, PT ;  /* 0x000000144a007246 */ /* 0x002fe20003800111 */
[----:B------:R-:W-:Y:S02]  /*3be0*/  IMAD.IADD R73, R73, 0x1, R12 ;  /* 0x0000000149497824 */ /* 0x000fe400078e020c */
[----:B------:R-:W-:Y:S01]  /*3bf0*/  IMAD.IADD R10, R21, 0x1, R74 ;  /* 0x00000001150a7824 */ /* 0x000fe200078e024a */
[----:B0-----:R-:W-:Y:S06]  /*3c00*/  @!P2 BRA `(.L_x_2068) ;  /* 0x000000000044a947 */ /* 0x001fec0003800000 */
[----:B------:R-:W-:Y:S01]  /*3c10*/  IADD3 R11, -R8, R9, R74 ;  /* 0x00000009080b7210 */ /* 0x000fe20007ffe14a */
[----:B------:R-:W-:Y:S03]  /*3c20*/  BSSY B1, `(.L_x_2069) ;  /* 0x000000c000017945 */ /* 0x000fe60003800000 */
[----:B------:R-:W-:-:S13]  /*3c30*/  ISETP.GT.AND P1, PT, R11, -0x1, PT ;  /* 0xffffffff0b00780c */ /* 0x000fda0003f24270 */
[----:B------:R-:W-:Y:S05]  /*3c40*/  @P1 BRA `(.L_x_2070) ;  /* 0x0000000000181947 */ /* 0x000fea0003800000 */
[----:B------:R-:W-:Y:S02]  /*3c50*/  ISETP.NE.AND P1, PT, R13, 0x1, PT ;  /* 0x000000010d00780c */ /* 0x000fe40003f25270 */
[----:B------:R-:W-:-:S11]  /*3c60*/  LOP3.LUT R11, RZ, R11, RZ, 0x33, !PT ;  /* 0x0000000bff0b7212 */ /* 0x000fd600078e33ff */
[----:B------:R-:W-:-:S05]  /*3c70*/  @P1 IMAD.HI.U32 R12, R11, R14, RZ ;  /* 0x0000000e0b0c1227 */ /* 0x000fca00078e00ff */
[----:B------:R-:W-:-:S04]  /*3c80*/  @P1 SHF.R.U32.HI R11, RZ, R15, R12 ;  /* 0x0000000fff0b1219 */ /* 0x000fc8000001160c */
[----:B------:R-:W-:Y:S01]  /*3c90*/  LOP3.LUT R11, RZ, R11, RZ, 0x33, !PT ;  /* 0x0000000bff0b7212 */ /* 0x000fe200078e33ff */
[----:B------:R-:W-:Y:S06]  /*3ca0*/  BRA `(.L_x_2071) ;  /* 0x00000000000c7947 */ /* 0x000fec0003800000 */
.L_x_2070:
[----:B------:R-:W-:-:S13]  /*3cb0*/  ISETP.NE.AND P1, PT, R13, 0x1, PT ;  /* 0x000000010d00780c */ /* 0x000fda0003f25270 */
[----:B------:R-:W-:-:S05]  /*3cc0*/  @P1 IMAD.HI.U32 R12, R11, R14, RZ ;  /* 0x0000000e0b0c1227 */ /* 0x000fca00078e00ff */
[----:B------:R-:W-:-:S07]  /*3cd0*/  @P1 SHF.R.U32.HI R11, RZ, R15, R12 ;  /* 0x0000000fff0b1219 */ /* 0x000fce000001160c */
.L_x_2071:
[----:B------:R-:W-:Y:S05]  /*3ce0*/  BSYNC B1 ;  /* 0x0000000000017941 */ /* 0x000fea0003800000 */
.L_x_2069:
[----:B------:R-:W-:-:S05]  /*3cf0*/  IMAD R11, R11, R13, R72 ;  /* 0x0000000d0b0b7224 */ /* 0x000fca00078e0248 */
[----:B------:R-:W-:Y:S02]  /*3d00*/  VIMNMX R10, R10, R11, !PT ;  /* 0x0000000b0a0a7248 */ /* 0x000fe40007fe0100 */
[----:B------:R-:W-:-:S07]  /*3d10*/  VIADDMNMX R0, R11, R13, R0, PT ;  /* 0x0000000d0b007246 */ /* 0x000fce0003800100 */
.L_x_2068:
[----:B------:R-:W-:Y:S05]  /*3d20*/  BSYNC B0 ;  /* 0x0000000000007941 */ /* 0x000fea0003800000 */
.L_x_2067:
[C---:B------:R-:W-:Y:S01]  /*3d30*/  ISETP.GE.AND P1, PT, R73.reuse, 0x2, PT ;  /* 0x000000024900780c */ /* 0x040fe20003f26270 */
[----:B------:R-:W0:Y:S01]  /*3d40*/  SHFL.IDX PT, R16, R16, 0x1, 0x1c1f ;  /* 0x003c1f0010107f89 */ /* 0x000e2200000e0000 */
[C---:B------:R-:W-:Y:S01]  /*3d50*/  ISETP.GE.AND P5, PT, R73.reuse, 0xa, PT ;  /* 0x0000000a4900780c */ /* 0x040fe20003fa6270 */
[----:B------:R-:W-:Y:S01]  /*3d60*/  BSSY B0, `(.L_x_2072) ;  /* 0x0000087000007945 */ /* 0x000fe20003800000 */
        /* <DEDUP_REMOVED lines=10> */
[----:B------:R-:W-:Y:S02]  /*3e10*/  ISETP.LT.OR P4, PT, R0, 0x9, P4 ;  /* 0x000000090000780c */ /* 0x000fe40002781670 */
        /* <DEDUP_REMOVED lines=23> */
[C---:B------:R-:W-:Y:S02]  /*3f90*/  ISETP.GE.AND P4, PT, R73.reuse, 0x22, PT ;  /* 0x000000224900780c */ /* 0x040fe40003f86270 */
        /* <DEDUP_REMOVED lines=54> */
[----:B------:R-:W-:Y:S02]  /*4300*/  P2R R25, PR, RZ, 0x20 ;  /* 0x00000020ff197803 */ /* 0x000fe40000000000 */
        /* <DEDUP_REMOVED lines=14> */
[----:B------:R-:W-:Y:S02]  /*43f0*/  P2R R11, PR, RZ, 0x40 ;  /* 0x00000040ff0b7803 */ /* 0x000fe40000000000 */
[----:B------:R-:W-:-:S04]  /*4400*/  ISETP.GT.AND P6, PT, R10, RZ, !P6 ;  /* 0x000000ff0a00720c */ /* 0x000fc800077c4270 */
[----:B------:R-:W-:-:S04]  /*4410*/  ISETP.LT.OR P6, PT, R0, 0x1, P6 ;  /* 0x000000010000780c */ /* 0x000fc800037c1670 */
[----:B------:R-:W-:Y:S02]  /*4420*/  FSEL R231, R24, -INF , !P6 ;  /* 0xff80000018e77808 */ /* 0x000fe40007000000 */
[----:B------:R-:W-:-:S04]  /*4430*/  ISETP.GE.AND P6, PT, R73, 0x5a, PT ;  /* 0x0000005a4900780c */ /* 0x000fc80003fc6270 */
[----:B------:R-:W-:Y:S02]  /*4440*/  P2R R24, PR, RZ, 0x40 ;  /* 0x00000040ff187803 */ /* 0x000fe40000000000 */
[----:B------:R-:W-:Y:S01]  /*4450*/  ISETP.GT.AND P6, PT, R10, 0x59, !P6 ;  /* 0x000000590a00780c */ /* 0x000fe200077c4270 */
[----:B0-----:R-:W-:-:S03]  /*4460*/  IMAD.IADD R10, R21, 0x1, R16 ;  /* 0x00000001150a7824 */ /* 0x001fc600078e0210 */
[----:B------:R-:W-:Y:S02]  /*4470*/  ISETP.LT.OR P6, PT, R0, 0x5a, P6 ;  /* 0x0000005a0000780c */ /* 0x000fe400037c1670 */
[----:B------:R-:W-:Y:S02]  /*4480*/  VIADDMNMX R0, R16, R20, R17, PT ;  /* 0x0000001410007246 */ /* 0x000fe40003800111 */
[----:B------:R-:W-:Y:S02]  /*4490*/  FSEL R189, R69, -INF , !P6 ;  /* 0xff80000045bd7808 */ /* 0x000fe40007000000 */
[----:B------:R-:W-:-:S13]  /*44a0*/  ISETP.GE.AND P6, PT, R13, 0x1, PT ;  /* 0x000000010d00780c */ /* 0x000fda0003fc6270 */
[----:B------:R-:W-:Y:S05]  /*44b0*/  @!P6 BRA `(.L_x_2073) ;  /* 0x000000000044e947 */ /* 0x000fea0003800000 */
        /* <DEDUP_REMOVED lines=10> */
.L_x_2075:
[----:B------:R-:W-:-:S13]  /*4560*/  ISETP.NE.AND P6, PT, R13, 0x1, PT ;  /* 0x000000010d00780c */ /* 0x000fda0003fc5270 */
[----:B------:R-:W-:-:S05]  /*4570*/  @P6 IMAD.HI.U32 R14, R8, R14, RZ ;  /* 0x0000000e080e6227 */ /* 0x000fca00078e00ff */
[----:B------:R-:W-:-:S07]  /*4580*/  @P6 SHF.R.U32.HI R8, RZ, R15, R14 ;  /* 0x0000000fff086219 */ /* 0x000fce000001160e */
.L_x_2076:
[----:B------:R-:W-:Y:S05]  /*4590*/  BSYNC B1 ;  /* 0x0000000000017941 */ /* 0x000fea0003800000 */
.L_x_2074:
[----:B------:R-:W-:-:S05]  /*45a0*/  IMAD R9, R8, R13, R72 ;  /* 0x0000000d08097224 */ /* 0x000fca00078e0248 */
[----:B------:R-:W-:Y:S02]  /*45b0*/  VIADDMNMX R0, R9, R13, R0, PT ;  /* 0x0000000d09007246 */ /* 0x000fe40003800100 */
[----:B------:R-:W-:-:S07]  /*45c0*/  VIMNMX R10, R10, R9, !PT ;  /* 0x000000090a0a7248 */ /* 0x000fce0007fe0100 */
.L_x_2073:
[----:B------:R-:W-:Y:S05]  /*45d0*/  BSYNC B0 ;  /* 0x0000000000007941 */ /* 0x000fea0003800000 */
.L_x_2072:
[C---:B------:R-:W-:Y:S01]  /*45e0*/  ISETP.GT.AND P1, PT, R10.reuse, 0x1, !P1 ;  /* 0x000000010a00780c */ /* 0x040fe20004f24270 */
[----:B------:R-:W2:Y:S01]  /*45f0*/  LDL R21, [R1+0x240] ;  /* 0x0002400001157983 */ /* 0x000ea20000100800 */
[----:B------:R-:W-:Y:S02]  /*4600*/  ISETP.GT.AND P2, PT, R10, 0x8, !P2 ;  /* 0x000000080a00780c */ /* 0x000fe40005744270 */
[C---:B------:R-:W-:Y:S01]  /*4610*/  ISETP.LT.OR P1, PT, R0.reuse, 0x2, P1 ;  /* 0x000000020000780c */ /* 0x040fe20000f21670 */
[----:B------:R-:W3:Y:S01]  /*4620*/  LDL R162, [R1+0x334] ;  /* 0x0003340001a27983 */ /* 0x000ee20000100800 */
[----:B------:R-:W-:Y:S02]  /*4630*/  ISETP.LT.OR P2, PT, R0, 0x9, P2 ;  /* 0x000000090000780c */ /* 0x000fe40001741670 */
[----:B------:R-:W-:Y:S01]  /*4640*/  FSEL R61, R27, -INF , !P1 ;  /* 0xff8000001b3d7808 */ /* 0x000fe20004800000 */
[----:B------:R-:W4:Y:S01]  /*4650*/  LDL R15, [R1+0x210] ;  /* 0x00021000010f7983 */ /* 0x000f220000100800 */
[----:B------:R-:W-:-:S02]  /*4660*/  ISETP.NE.AND P1, PT, R12, RZ, PT ;  /* 0x000000ff0c00720c */ /* 0x000fc40003f25270 */
[----:B------:R-:W-:Y:S01]  /*4670*/  FSEL R57, R30, -INF , !P2 ;  /* 0xff8000001e397808 */ /* 0x000fe20005000000 */
[----:B------:R-:W5:Y:S01]  /*4680*/  LDL R14, [R1+0x250] ;  /* 0x00025000010e7983 */ /* 0x000f620000100800 */
[----:B------:R-:W-:Y:S02]  /*4690*/  ISETP.GT.AND P1, PT, R10, 0x9, !P1 ;  /* 0x000000090a00780c */ /* 0x000fe40004f24270 */
[----:B------:R-:W-:Y:S01]  /*46a0*/  ISETP.NE.AND P2, PT, R29, RZ, PT ;  /* 0x000000ff1d00720c */ /* 0x000fe20003f45270 */
[----:B------:R-:W2:Y:S01]  /*46b0*/  LDL R16, [R1+0x260] ;  /* 0x0002600001107983 */ /* 0x000ea20000100800 */
[----:B------:R-:W-:Y:S02]  /*46c0*/  ISETP.LT.OR P1, PT, R0, 0xa, P1 ;  /* 0x0000000a0000780c */ /* 0x000fe40000f21670 */
[----:B------:R-:W-:Y:S01]  /*46d0*/  ISETP.NE.AND P6, PT, R32, RZ, PT ;  /* 0x000000ff2000720c */ /* 0x000fe20003fc5270 */
[----:B------:R-:W4:Y:S01]  /*46e0*/  LDL R20, [R1+0x270] ;  /* 0x0002700001147983 */ /* 0x000f220000100800 */
[----:B------:R-:W-:-:S02]  /*46f0*/  FSEL R53, R31, -INF , !P1 ;  /* 0xff8000001f357808 */ /* 0x000fc40004800000 */
[----:B------:R-:W-:Y:S01]  /*4700*/  ISETP.NE.AND P1, PT, R25, RZ, PT ;  /* 0x000000ff1900720c */ /* 0x000fe20003f25270 */
[----:B------:R-:W4:Y:S01]  /*4710*/  LDL R17, [R1+0x338] ;  /* 0x0003380001117983 */ /* 0x000f220000100800 */
[----:B------:R-:W-:Y:S02]  /*4720*/  FMNMX.FTZ R9, R231, R158, !PT ;  /* 0x0000009ee7097209 */ /* 0x000fe40007810000 */
[----:B------:R-:W-:Y:S01]  /*4730*/  ISETP.GT.AND P1, PT, R10, 0x10, !P1 ;  /* 0x000000100a00780c */ /* 0x000fe20004f24270 */
[----:B------:R-:W4:Y:S01]  /*4740*/  LDL R68, [R1+0x258] ;  /* 0x0002580001447983 */ /* 0x000f220000100800 */
[----:B------:R-:W-:Y:S02]  /*4750*/  FMNMX.FTZ R9, R156, R9, !PT ;  /* 0x000000099c097209 */ /* 0x000fe40007810000 */
[----:B------:R-:W-:Y:S01]  /*4760*/  ISETP.LT.OR P1, PT, R0, 0x11, P1 ;  /* 0x000000110000780c */ /* 0x000fe20000f21670 */
[----:B------:R-:W4:Y:S01]  /*4770*/  LDL R72, [R1+0x264] ;  /* 0x0002640001487983 */ /* 0x000f220000100800 */
[----:B------:R-:W-:-:S02]  /*4780*/  FMNMX.FTZ R12, R148, R9, !PT ;  /* 0x00000009940c7209 */ /* 0x000fc40007810000 */
[----:B------:R-:W-:Y:S01]  /*4790*/  FSEL R210, R34, -INF , !P1 ;  /* 0xff80000022d27808 */ /* 0x000fe20004800000 */
[----:B------:R-:W4:Y:S01]  /*47a0*/  LDL R74, [R1+0x268] ;  /* 0x00026800014a7983 */ /* 0x000f220000100800 */
[----:B------:R-:W-:Y:S02]  /*47b0*/  ISETP.NE.AND P1, PT, R28, RZ, PT ;  /* 0x000000ff1c00720c */ /* 0x000fe40003f25270 */
[C---:B------:R-:W-:Y:S01]  /*47c0*/  ISETP.GT.AND P3, PT, R10.reuse, 0x50, !P3 ;  /* 0x000000500a00780c */ /* 0x040fe20005f64270 */
[----:B------:R-:W4:Y:S01]  /*47d0*/  LDL R76, [R1+0x26c] ;  /* 0x00026c00014c7983 */ /* 0x000f220000100800 */
[C---:B------:R-:W-:Y:S02]  /*47e0*/  ISETP.GT.AND P1, PT, R10.reuse, 0x11, !P1 ;  /* 0x000000110a00780c */ /* 0x040fe40004f24270 */
[----:B------:R-:W-:Y:S01]  /*47f0*/  ISETP.GT.AND P4, PT, R10, 0x51, !P4 ;  /* 0x000000510a00780c */ /* 0x000fe20006784270 */
[----:B------:R-:W4:Y:S01]  /*4800*/  LDL R78, [R1+0x274] ;  /* 0x00027400014e7983 */ /* 0x000f220000100800 */
[----:B------:R-:W-:-:S02]  /*4810*/  ISETP.LT.OR P1, PT, R0, 0x12, P1 ;  /* 0x000000120000780c */ /* 0x000fc40000f21670 */
[C---:B------:R-:W-:Y:S01]  /*4820*/  ISETP.GT.AND P5, PT, R10.reuse, 0x58, !P5 ;  /* 0x000000580a00780c */ /* 0x040fe20006fa4270 */
[----:B------:R-:W4:Y:S01]  /*4830*/  LDL R80, [R1+0x278] ;  /* 0x0002780001507983 */ /* 0x000f220000100800 */
[----:B------:R-:W-:Y:S02]  /*4840*/  FSEL R209, R35, -INF , !P1 ;  /* 0xff80000023d17808 */ /* 0x000fe40004800000 */
[----:B------:R-:W-:Y:S01]  /*4850*/  ISETP.GT.AND P1, PT, R10, 0x18, !P2 ;  /* 0x000000180a00780c */ /* 0x000fe20005724270 */
[----:B------:R-:W4:Y:S01]  /*4860*/  LDL R82, [R1+0x27c] ;  /* 0x00027c0001527983 */ /* 0x000f220000100800 */
[----:B------:R-:W-:Y:S02]  /*4870*/  ISETP.NE.AND P2, PT, R11, RZ, PT ;  /* 0x000000ff0b00720c */ /* 0x000fe40003f45270 */
[----:B------:R-:W-:Y:S01]  /*4880*/  ISETP.LT.OR P1, PT, R0, 0x19, P1 ;  /* 0x000000190000780c */ /* 0x000fe20000f21670 */
[----:B------:R-:W4:Y:S01]  /*4890*/  LDL R84, [R1+0x284] ;  /* 0x0002840001547983 */ /* 0x000f220000100800 */
[----:B------:R-:W-:-:S02]  /*48a0*/  FMNMX.FTZ R11, R163, R12, !PT ;  /* 0x0000000ca30b7209 */ /* 0x000fc40007810000 */
[----:B------:R-:W-:Y:S01]  /*48b0*/  FSEL R167, R38, -INF , !P1 ;  /* 0xff80000026a77808 */ /* 0x000fe20004800000 */
[----:B------:R-:W4:Y:S01]  /*48c0*/  LDL R86, [R1+0x288] ;  /* 0x0002880001567983 */ /* 0x000f220000100800 */
[----:B------:R-:W-:Y:S02]  /*48d0*/  ISETP.GT.AND P1, PT, R10, 0x19, !P6 ;  /* 0x000000190a00780c */ /* 0x000fe40007724270 */
[----:B------:R-:W-:Y:S01]  /*48e0*/  FMNMX.FTZ R12, R164, R11, !PT ;  /* 0x0000000ba40c7209 */ /* 0x000fe20007810000 */
[----:B------:R-:W4:Y:S01]  /*48f0*/  LDL R88, [R1+0x28c] ;  /* 0x00028c0001587983 */ /* 0x000f220000100800 */
[----:B------:R-:W-:Y:S02]  /*4900*/  ISETP.LT.OR P1, PT, R0, 0x1a, P1 ;  /* 0x0000001a0000780c */ /* 0x000fe40000f21670 */
[----:B------:R-:W-:Y:S01]  /*4910*/  ISETP.NE.AND P6, PT, R52, RZ, PT ;  /* 0x000000ff3400720c */ /* 0x000fe20003fc5270 */
[----:B------:R-:W4:Y:S01]  /*4920*/  LDL R90, [R1+0x294] ;  /* 0x00029400015a7983 */ /* 0x000f220000100800 */
[----:B------:R-:W-:-:S02]  /*4930*/  FSEL R208, R39, -INF , !P1 ;  /* 0xff80000027d07808 */ /* 0x000fc40004800000 */
[----:B------:R-:W-:Y:S01]  /*4940*/  ISETP.NE.AND P1, PT, R33, RZ, PT ;  /* 0x000000ff2100720c */ /* 0x000fe20003f25270 */
[----:B------:R-:W4:Y:S01]  /*4950*/  LDL R92, [R1+0x298] ;  /* 0x00029800015c7983 */ /* 0x000f220000100800 */
[----:B------:R-:W-:Y:S02]  /*4960*/  ISETP.LT.OR P3, PT, R0, 0x51, P3 ;  /* 0x000000510000780c */ /* 0x000fe40001f61670 */
[----:B------:R-:W-:Y:S01]  /*4970*/  ISETP.GT.AND P1, PT, R10, 0x20, !P1 ;  /* 0x000000200a00780c */ /* 0x000fe20004f24270 */
[----:B------:R-:W4:Y:S01]  /*4980*/  LDL R94, [R1+0x29c] ;  /* 0x00029c00015e7983 */ /* 0x000f220000100800 */
[C---:B------:R-:W-:Y:S02]  /*4990*/  ISETP.LT.OR P4, PT, R0.reuse, 0x52, P4 ;  /* 0x000000520000780c */ /* 0x040fe40002781670 */
[----:B------:R-:W-:Y:S01]  /*49a0*/  ISETP.LT.OR P1, PT, R0, 0x21, P1 ;  /* 0x000000210000780c */ /* 0x000fe20000f21670 */
[----:B------:R-:W4:Y:S01]  /*49b0*/  LDL R96, [R1+0x2a4] ;  /* 0x0002a40001607983 */ /* 0x000f220000100800 */
[----:B------:R-:W-:-:S02]  /*49c0*/  FSEL R195, R66, -INF , !P3 ;  /* 0xff80000042c37808 */ /* 0x000fc40005800000 */
[----:B------:R-:W-:Y:S01]  /*49d0*/  FSEL R196, R42, -INF , !P1 ;  /* 0xff8000002ac47808 */ /* 0x000fe20004800000 */
[----:B------:R-:W4:Y:S01]  /*49e0*/  LDL R66, [R1+0x254] ;  /* 0x0002540001427983 */ /* 0x000f220000100800 */
[----:B------:R-:W-:Y:S02]  /*49f0*/  ISETP.NE.AND P1, PT, R36, RZ, PT ;  /* 0x000000ff2400720c */ /* 0x000fe40003f25270 */
[----:B------:R-:W-:Y:S01]  /*4a00*/  ISETP.LT.OR P5, PT, R0, 0x59, P5 ;  /* 0x000000590000780c */ /* 0x000fe20002fa1670 */
[----:B------:R-:W4:Y:S01]  /*4a10*/  LDL R98, [R1+0x2a8] ;  /* 0x0002a80001627983 */ /* 0x000f220000100800 */
[----:B------:R-:W-:Y:S02]  /*4a20*/  ISETP.GT.AND P1, PT, R10, 0x21, !P1 ;  /* 0x000000210a00780c */ /* 0x000fe40004f24270 */
[----:B------:R-:W-:Y:S01]  /*4a30*/  FSEL R199, R67, -INF , !P4 ;  /* 0xff80000043c77808 */ /* 0x000fe20006000000 */
[----:B------:R-:W4:Y:S01]  /*4a40*/  LDL R100, [R1+0x2ac] ;  /* 0x0002ac0001647983 */ /* 0x000f220000100800 */
[----:B------:R-:W-:-:S02]  /*4a50*/  ISETP.LT.OR P1, PT, R0, 0x22, P1 ;  /* 0x000000220000780c */ /* 0x000fc40000f21670 */
[----:B------:R-:W-:Y:S01]  /*4a60*/  FSEL R203, R70, -INF , !P5 ;  /* 0xff80000046cb7808 */ /* 0x000fe20006800000 */
[----:B------:R-:W4:Y:S01]  /*4a70*/  LDL R28, [R1+0x2b0] ;  /* 0x0002b000011c7983 */ /* 0x000f220000100800 */
[----:B------:R-:W-:Y:S02]  /*4a80*/  FSEL R200, R43, -INF , !P1 ;  /* 0xff8000002bc87808 */ /* 0x000fe40004800000 */
[----:B------:R-:W-:Y:S01]  /*4a90*/  ISETP.NE.AND P1, PT, R37, RZ, PT ;  /* 0x000000ff2500720c */ /* 0x000fe20003f25270 */
[----:B------:R-:W4:Y:S03]  /*4aa0*/  LDL R70, [R1+0x25c] ;  /* 0x00025c0001467983 */ /* 0x000f260000100800 */
[----:B------:R-:W-:Y:S01]  /*4ab0*/  ISETP.GT.AND P1, PT, R10, 0x28, !P1 ;  /* 0x000000280a00780c */ /* 0x000fe20004f24270 */
[----:B------:R-:W4:Y:S03]  /*4ac0*/  LDL R102, [R1+0x2b4] ;  /* 0x0002b40001667983 */ /* 0x000f260000100800 */
[----:B------:R-:W-:Y:S01]  /*4ad0*/  ISETP.LT.OR P1, PT, R0, 0x29, P1 ;  /* 0x000000290000780c */ /* 0x000fe20000f21670 */
[----:B------:R-:W4:Y:S03]  /*4ae0*/  LDL R104, [R1+0x2b8] ;  /* 0x0002b80001687983 */ /* 0x000f260000100800 */
[----:B------:R-:W-:Y:S01]  /*4af0*/  FSEL R204, R46, -INF , !P1 ;  /* 0xff8000002ecc7808 */ /* 0x000fe20004800000 */
[----:B------:R-:W4:Y:S01]  /*4b00*/  LDL R106, [R1+0x2bc] ;  /* 0x0002bc00016a7983 */ /* 0x000f220000100800 */
[----:B------:R-:W-:-:S03]  /*4b10*/  ISETP.NE.AND P1, PT, R40, RZ, PT ;  /* 0x000000ff2800720c */ /* 0x000fc60003f25270 */
[----:B------:R-:W4:Y:S01]  /*4b20*/  LDL R30, [R1+0x2c0] ;  /* 0x0002c000011e7983 */ /* 0x000f220000100800 */
[----:B------:R-:W-:-:S03]  /*4b30*/  ISETP.GT.AND P1, PT, R10, 0x29, !P1 ;  /* 0x000000290a00780c */ /* 0x000fc60004f24270 */
[----:B------:R-:W4:Y:S01]  /*4b40*/  LDL R108, [R1+0x2c4] ;  /* 0x0002c400016c7983 */ /* 0x000f220000100800 */
[----:B------:R-:W-:-:S03]  /*4b50*/  ISETP.LT.OR P1, PT, R0, 0x2a, P1 ;  /* 0x0000002a0000780c */ /* 0x000fc60000f21670 */
        /* <DEDUP_REMOVED lines=40> */
[----:B------:R-:W-:-:S02]  /*4de0*/  ISETP.GT.AND P1, PT, R10, RZ, !P2 ;  /* 0x000000ff0a00720c */ /* 0x000fc40005724270 */
[----:B------:R-:W-:Y:S01]  /*4df0*/  ISETP.NE.AND P2, PT, R60, RZ, PT ;  /* 0x000000ff3c00720c */ /* 0x000fe20003f45270 */
[----:B------:R-:W4:Y:S01]  /*4e00*/  LDL R138, [R1+0x314] ;  /* 0x00031400018a7983 */ /* 0x000f220000100800 */
[----:B------:R-:W-:Y:S02]  /*4e10*/  ISETP.LT.OR P1, PT, R0, 0x1, P1 ;  /* 0x000000010000780c */ /* 0x000fe40000f21670 */
[----:B------:R-:W-:Y:S01]  /*4e20*/  ISETP.GT.AND P2, PT, R10, 0x49, !P2 ;  /* 0x000000490a00780c */ /* 0x000fe20005744270 */
[----:B------:R-:W4:Y:S01]  /*4e30*/  LDL R140, [R1+0x318] ;  /* 0x00031800018c7983 */ /* 0x000f220000100800 */
[----:B------:R-:W-:Y:S02]  /*4e40*/  FSEL R91, R26, -INF , !P1 ;  /* 0xff8000001a5b7808 */ /* 0x000fe40004800000 */
[----:B------:R-:W-:Y:S01]  /*4e50*/  ISETP.GT.AND P1, PT, R10, 0x41, !P6 ;  /* 0x000000410a00780c */ /* 0x000fe20007724270 */
[----:B------:R-:W4:Y:S01]  /*4e60*/  LDL R26, [R1+0x2a0] ;  /* 0x0002a000011a7983 */ /* 0x000f220000100800 */
[----:B------:R-:W-:-:S02]  /*4e70*/  FMNMX.FTZ R8, R91, R61, !PT ;  /* 0x0000003d5b087209 */ /* 0x000fc40007810000 */
[----:B------:R-:W-:Y:S01]  /*4e80*/  ISETP.LT.OR P1, PT, R0, 0x42, P1 ;  /* 0x000000420000780c */ /* 0x000fe20000f21670 */
[----:B------:R-:W4:Y:S01]  /*4e90*/  LDL R142, [R1+0x31c] ;  /* 0x00031c00018e7983 */ /* 0x000f220000100800 */
[----:B------:R-:W-:Y:S02]  /*4ea0*/  FMNMX.FTZ R8, R57, R8, !PT ;  /* 0x0000000839087209 */ /* 0x000fe40007810000 */
[----:B------:R-:W-:Y:S01]  /*4eb0*/  FSEL R198, R59, -INF , !P1 ;  /* 0xff8000003bc67808 */ /* 0x000fe20004800000 */
[----:B------:R-:W4:Y:S01]  /*4ec0*/  LDL R42, [R1+0x320] ;  /* 0x00032000012a7983 */ /* 0x000f220000100800 */
[----:B------:R-:W-:Y:S02]  /*4ed0*/  FMNMX.FTZ R9, R53, R8, !PT ;  /* 0x0000000835097209 */ /* 0x000fe40007810000 */
[----:B------:R-:W-:Y:S01]  /*4ee0*/  ISETP.NE.AND P1, PT, R56, RZ, PT ;  /* 0x000000ff3800720c */ /* 0x000fe20003f25270 */
[----:B------:R-:W4:Y:S01]  /*4ef0*/  LDL R144, [R1+0x324] ;  /* 0x0003240001907983 */ /* 0x000f220000100800 */
[----:B------:R-:W-:-:S02]  /*4f00*/  FMNMX.FTZ R8, R210, R9, !PT ;  /* 0x00000009d2087209 */ /* 0x000fc40007810000 */
[----:B------:R-:W-:Y:S01]  /*4f10*/  FMNMX.FTZ R9, R165, R12, !PT ;  /* 0x0000000ca5097209 */ /* 0x000fe20007810000 */
[----:B------:R-:W4:Y:S01]  /*4f20*/  LDL R146, [R1+0x328] ;  /* 0x0003280001927983 */ /* 0x000f220000100800 */
[----:B------:R-:W-:Y:S02]  /*4f30*/  FMNMX.FTZ R8, R209, R8, !PT ;  /* 0x00000008d1087209 */ /* 0x000fe40007810000 */
[----:B------:R-:W-:Y:S01]  /*4f40*/  FMNMX.FTZ R9, R166, R9, !PT ;  /* 0x00000009a6097209 */ /* 0x000fe20007810000 */
[----:B------:R-:W4:Y:S01]  /*4f50*/  LDL R150, [R1+0x32c] ;  /* 0x00032c0001967983 */ /* 0x000f220000100800 */
[----:B------:R-:W-:Y:S02]  /*4f60*/  FMNMX.FTZ R11, R167, R8, !PT ;  /* 0x00000008a70b7209 */ /* 0x000fe40007810000 */
[----:B------:R-:W-:Y:S01]  /*4f70*/  FMNMX.FTZ R8, R176, R9, !PT ;  /* 0x00000009b0087209 */ /* 0x000fe20007810000 */
        /* <DEDUP_REMOVED lines=14> */
[----:B------:R-:W-:Y:S01]  /*5060*/  ISETP.GT.AND P1, PT, R10, 0x48, !P1 ;  /* 0x000000480a00780c */ /* 0x000fe20004f24270 */
        /* <DEDUP_REMOVED lines=13> */
[----:B------:R-:W-:-:S02]  /*5140*/  ISETP.LT.OR P1, PT, R0, 0x49, P1 ;  /* 0x000000490000780c */ /* 0x000fc40000f21670 */
[----:B------:R-:W-:Y:S01]  /*5150*/  FMNMX.FTZ R9, R180, R9, !PT ;  /* 0x00000009b4097209 */ /* 0x000fe20007810000 */
[----:B------:R-:W4:Y:S01]  /*5160*/  LDL R50, [R1+0x360] ;  /* 0x0003600001327983 */ /* 0x000f220000100800 */
[----:B------:R-:W-:Y:S02]  /*5170*/  FMNMX.FTZ R11, R193, R12, !PT ;  /* 0x0000000cc10b7209 */ /* 0x000fe40007810000 */
[----:B------:R-:W-:Y:S01]  /*5180*/  ISETP.NE.AND P6, PT, R24, RZ, PT ;  /* 0x000000ff1800720c */ /* 0x000fe20003fc5270 */
[----:B------:R-:W4:Y:S01]  /*5190*/  LDL R39, [R1+0x364] ;  /* 0x0003640001277983 */ /* 0x000f220000100800 */
[----:B------:R-:W-:Y:S02]  /*51a0*/  FMNMX.FTZ R9, R184, R9, !PT ;  /* 0x00000009b8097209 */ /* 0x000fe40007810000 */
[----:B------:R-:W-:Y:S01]  /*51b0*/  ISETP.LT.OR P2, PT, R0, 0x4a, P2 ;  /* 0x0000004a0000780c */ /* 0x000fe20001741670 */
[----:B------:R-:W4:Y:S01]  /*51c0*/  LDL R24, [R1+0x290] ;  /* 0x0002900001187983 */ /* 0x000f220000100800 */
[----:B------:R-:W-:-:S02]  /*51d0*/  FSEL R202, R62, -INF , !P1 ;  /* 0xff8000003eca7808 */ /* 0x000fc40004800000 */
[----:B------:R-:W-:Y:S01]  /*51e0*/  FMNMX.FTZ R11, R198, R11, !PT ;  /* 0x0000000bc60b7209 */ /* 0x000fe20007810000 */
[----:B------:R-:W4:Y:S01]  /*51f0*/  LDL R41, [R1+0x368] ;  /* 0x0003680001297983 */ /* 0x000f220000100800 */
[----:B------:R-:W-:Y:S02]  /*5200*/  ISETP.GT.AND P6, PT, R10, 0x59, !P6 ;  /* 0x000000590a00780c */ /* 0x000fe400077c4270 */
[----:B------:R-:W-:Y:S01]  /*5210*/  FMNMX.FTZ R10, R186, R9, !PT ;  /* 0x00000009ba0a7209 */ /* 0x000fe20007810000 */
[----:B------:R-:W4:Y:S01]  /*5220*/  LDL R43, [R1+0x36c] ;  /* 0x00036c00012b7983 */ /* 0x000f220000100800 */
[----:B------:R-:W-:Y:S02]  /*5230*/  FSEL R205, R63, -INF , !P2 ;  /* 0xff8000003fcd7808 */ /* 0x000fe40005000000 */
        /* <DEDUP_REMOVED lines=9> */
[----:B------:R-:W-:Y:S01]  /*52d0*/  ISETP.LT.OR P6, PT, R0, 0x5a, P6 ;  /* 0x0000005a0000780c */ /* 0x000fe200037c1670 */
[----:B------:R-:W4:Y:S01]  /*52e0*/  LDL R49, [R1+0x37c] ;  /* 0x00037c0001317983 */ /* 0x000f220000100800 */
[----:B------:R-:W-:-:S02]  /*52f0*/  FMNMX.FTZ R8, R199, R8, !PT ;  /* 0x00000008c7087209 */ /* 0x000fc40007810000 */
[----:B------:R-:W-:Y:S01]  /*5300*/  FMNMX.FTZ R10, R189, R10, !PT ;  /* 0x0000000abd0a7209 */ /* 0x000fe20007810000 */
[----:B------:R-:W4:Y:S01]  /*5310*/  LDL R54, [R1+0x380] ;  /* 0x0003800001367983 */ /* 0x000f220000100800 */
[----:B------:R-:W-:Y:S02]  /*5320*/  FSEL R206, R71, -INF , !P6 ;  /* 0xff80000047ce7808 */ /* 0x000fe40007000000 */
[----:B------:R-:W-:Y:S01]  /*5330*/  FMNMX.FTZ R11, R203, R8, !PT ;  /* 0x00000008cb0b7209 */ /* 0x000fe20007810000 */
[----:B------:R-:W0:Y:S03]  /*5340*/  SHFL.BFLY PT, R9, R10, 0x2, 0x1f ;  /* 0x0c401f000a097f89 */ /* 0x000e2600000e0000 */
[----:B------:R-:W-:Y:S01]  /*5350*/  FMNMX.FTZ R11, R206, R11, !PT ;  /* 0x0000000bce0b7209 */ /* 0x000fe20007810000 */
[----:B------:R-:W4:Y:S04]  /*5360*/  LDL R51, [R1+0x384] ;  /* 0x0003840001337983 */ /* 0x000f280000100800 */
[----:B------:R-:W-:Y:S04]  /*5370*/  STL.64 [R1+0x220], R10 ;  /* 0x0002200a01007387 */ /* 0x000fe80000100a00 */
[----:B------:R-:W2:Y:S04]  /*5380*/  LDL R13, [R1+0x224] ;  /* 0x00022400010d7983 */ /* 0x000ea80000100800 */
[----:B------:R-:W4:Y:S04]  /*5390*/  LDL R55, [R1+0x388] ;  /* 0x0003880001377983 */ /* 0x000f280000100800 */
[----:B------:R-:W4:Y:S01]  /*53a0*/  LDL R59, [R1+0x38c] ;  /* 0x00038c00013b7983 */ /* 0x000f220000100800 */
[----:B0-----:R-:W-:-:S03]  /*53b0*/  FMNMX.FTZ R0, R10, R9, !PT ;  /* 0x000000090a007209 */ /* 0x001fc60007810000 */
[----:B------:R-:W4:Y:S04]  /*53c0*/  LDL R56, [R1+0x390] ;  /* 0x0003900001387983 */ /* 0x000f280000100800 */
[----:B------:R-:W0:Y:S04]  /*53d0*/  SHFL.BFLY PT, R9, R0, 0x1, 0x1f ;  /* 0x0c201f0000097f89 */ /* 0x000e2800000e0000 */
[----:B------:R-:W4:Y:S04]  /*53e0*/  LDL R63, [R1+0x394] ;  /* 0x00039400013f7983 */ /* 0x000f280000100800 */
[----:B------:R-:W4:Y:S04]  /*53f0*/  LDL R65, [R1+0x398] ;  /* 0x0003980001417983 */ /* 0x000f280000100800 */
[----:B------:R-:W4:Y:S04]  /*5400*/  LDL R67, [R1+0x39c] ;  /* 0x00039c0001437983 */ /* 0x000f280000100800 */
[----:B------:R-:W4:Y:S04]  /*5410*/  LDL R58, [R1+0x3a0] ;  /* 0x0003a000013a7983 */ /* 0x000f280000100800 */
[----:B------:R-:W4:Y:S01]  /*5420*/  LDL R69, [R1+0x3a4] ;  /* 0x0003a40001457983 */ /* 0x000f220000100800 */
[----:B0-----:R-:W-:-:S03]  /*5430*/  FMNMX.FTZ R12, R0, R9, !PT ;  /* 0x00000009000c7209 */ /* 0x001fc60007810000 */
[----:B------:R-:W4:Y:S04]  /*5440*/  LDL R71, [R1+0x3a8] ;  /* 0x0003a80001477983 */ /* 0x000f280000100800 */
[----:B------:R0:W-:Y:S04]  /*5450*/  STL [R1+0x220], R12 ;  /* 0x0002200c01007387 */ /* 0x0001e80000100800 */
[----:B------:R-:W4:Y:S04]  /*5460*/  LDL R64, [R1+0x220] ;  /* 0x0002200001407983 */ /* 0x000f280000100800 */
[----:B------:R-:W4:Y:S04]  /*5470*/  LDL.64 R8, [R1+0xa8] ;  /* 0x0000a80001087983 */ /* 0x000f280000100a00 */
[----:B0-----:R-:W4:Y:S04]  /*5480*/  LDL R12, [R1+0x280] ;  /* 0x00028000010c7983 */ /* 0x001f280000100800 */
[----:B------:R-:W4:Y:S04]  /*5490*/  LDL R73, [R1+0x3ac] ;  /* 0x0003ac0001497983 */ /* 0x000f280000100800 */
        /* <DEDUP_REMOVED lines=40> */
[----:B---3--:R-:W-:Y:S04]  /*5720*/  STL [R1+0x334], R162 ;  /* 0x000334a201007387 */ /* 0x008fe80000100800 */
[----:B-----5:R-:W-:Y:S04]  /*5730*/  STL [R1+0x250], R14 ;  /* 0x0002500e01007387 */ /* 0x020fe80000100800 */
[----:B--2---:R-:W0:Y:S02]  /*5740*/  SHFL.BFLY PT, R0, R13, 0x2, 0x1f ;  /* 0x0c401f000d007f89 */ /* 0x004e2400000e0000 */
[----:B0-----:R-:W-:-:S05]  /*5750*/  FMNMX.FTZ R0, R0, R13, !PT ;  /* 0x0000000d00007209 */ /* 0x001fca0007810000 */
[----:B------:R-:W0:Y:S04]  /*5760*/  SHFL.BFLY PT, R13, R0, 0x1, 0x1f ;  /* 0x0c201f00000d7f89 */ /* 0x000e2800000e0000 */
[----:B------:R1:W-:Y:S01]  /*5770*/  STL [R1+0x260], R16 ;  /* 0x0002601001007387 */ /* 0x0003e20000100800 */
[----:B----4-:R-:W-:Y:S01]  /*5780*/  FMUL.FTZ R161, R21, R64 ;  /* 0x0000004015a17220 */ /* 0x010fe20000410000 */
[----:B------:R-:W-:Y:S02]  /*5790*/  FSETP.NEU.FTZ.AND P1, PT, R64, -INF , PT ;  /* 0xff8000004000780b */ /* 0x000fe40003f3d000 */
[----:B0-----:R-:W-:Y:S02]  /*57a0*/  FMNMX.FTZ R0, R0, R13, !PT ;  /* 0x0000000d00007209 */ /* 0x001fe40007810000 */
[----:B------:R-:W-:-:S02]  /*57b0*/  FSEL R161, R161, RZ, P1 ;  /* 0x000000ffa1a17208 */ /* 0x000fc40000800000 */
[C---:B------:R-:W-:Y:S01]  /*57c0*/  FSETP.NEU.FTZ.AND P1, PT, R0.reuse, -INF , PT ;  /* 0xff8000000000780b */ /* 0x040fe20003f3d000 */
[----:B------:R-:W-:Y:S01]  /*57d0*/  FMUL.FTZ R162, R0, R21 ;  /* 0x0000001500a27220 */ /* 0x000fe20000410000 */
[----:B------:R-:W-:-:S04]  /*57e0*/  IMAD R8, R15, 0xc00, R8 ;  /* 0x00000c000f087824 */ /* 0x000fc800078e0208 */
[----:B------:R-:W-:Y:S01]  /*57f0*/  FSEL R162, R162, RZ, P1 ;  /* 0x000000ffa2a27208 */ /* 0x000fe20000800000 */
[----:B------:R0:W-:Y:S01]  /*5800*/  STL [R1+0x270], R20 ;  /* 0x0002701401007387 */ /* 0x0001e20000100800 */
[-CC-:B------:R-:W-:Y:S01]  /*5810*/  FFMA.FTZ R231, R231, R21.reuse, -R161.reuse ;  /* 0x00000015e7e77223 */ /* 0x180fe200000108a1 */
[-CC-:B------:R-:W-:Y:S01]  /*5820*/  FFMA.FTZ R13, R156, R21.reuse, -R161.reuse ;  /* 0x000000159c0d7223 */ /* 0x180fe200000108a1 */
[-CC-:B------:R-:W-:Y:S01]  /*5830*/  FFMA.FTZ R14, R148, R21.reuse, -R161.reuse ;  /* 0x00000015940e7223 */ /* 0x180fe200000108a1 */
[----:B------:R2:W-:Y:S01]  /*5840*/  STL [R1+0x280], R12 ;  /* 0x0002800c01007387 */ /* 0x0005e20000100800 */
[-CC-:B------:R-:W-:Y:S01]  /*5850*/  FFMA.FTZ R15, R91, R21.reuse, -R162.reuse ;  /* 0x000000155b0f7223 */ /* 0x180fe200000108a2 */
[-CC-:B-1----:R-:W-:Y:S02]  /*5860*/  FFMA.FTZ R16, R61, R21.reuse, -R162.reuse ;  /* 0x000000153d107223 */ /* 0x182fe400000108a2 */
[----:B------:R1:W-:Y:S01]  /*5870*/  STL [R1+0x338], R17 ;  /* 0x0003381101007387 */ /* 0x0003e20000100800 */
[-CC-:B0-----:R-:W-:Y:S01]  /*5880*/  FFMA.FTZ R20, R53, R21.reuse, -R162.reuse ;  /* 0x0000001535147223 */ /* 0x181fe200000108a2 */
[-C--:B--2---:R-:W-:Y:S01]  /*5890*/  FFMA.FTZ R12, R158, R21.reuse, -R161 ;  /* 0x000000159e0c7223 */ /* 0x084fe200000108a1 */
[----:B-1----:R-:W-:Y:S01]  /*58a0*/  FFMA.FTZ R17, R57, R21, -R162 ;  /* 0x0000001539117223 */ /* 0x002fe200000108a2 */
[----:B------:R-:W-:Y:S08]  /*58b0*/  MUFU.EX2 R231, R231 ;  /* 0x000000e700e77308 */ /* 0x000ff00000000800 */
[----:B------:R-:W0:Y:S08]  /*58c0*/  MUFU.EX2 R12, R12 ;  /* 0x0000000c000c7308 */ /* 0x000e300000000800 */
[----:B------:R-:W-:Y:S08]  /*58d0*/  MUFU.EX2 R13, R13 ;  /* 0x0000000d000d7308 */ /* 0x000ff00000000800 */
[----:B------:R-:W1:Y:S08]  /*58e0*/  MUFU.EX2 R14, R14 ;  /* 0x0000000e000e7308 */ /* 0x000e700000000800 */
[----:B------:R-:W-:Y:S08]  /*58f0*/  MUFU.EX2 R15, R15 ;  /* 0x0000000f000f7308 */ /* 0x000ff00000000800 */
[----:B------:R-:W2:Y:S08]  /*5900*/  MUFU.EX2 R16, R16 ;  /* 0x0000001000107308 */ /* 0x000eb00000000800 */
[----:B------:R-:W-:Y:S08]  /*5910*/  MUFU.EX2 R17, R17 ;  /* 0x0000001100117308 */ /* 0x000ff00000000800 */
[----:B------:R-:W3:Y:S01]  /*5920*/  MUFU.EX2 R20, R20 ;  /* 0x0000001400147308 */ /* 0x000ee20000000800 */
[----:B------:R-:W-:-:S02]  /*5930*/  R2UR UR6, R8 ;  /* 0x00000000080672ca */ /* 0x000fc400000e0000 */
[----:B------:R-:W-:Y:S02]  /*5940*/  R2UR UR7, R9 ;  /* 0x00000000090772ca */ /* 0x000fe400000e0000 */
[----:B0-----:R-:W-:Y:S02]  /*5950*/  F2FP.F16.F32.PACK_AB R156, R12, R231 ;  /* 0x000000e70c9c723e */ /* 0x001fe400000000ff */
[----:B-1----:R-:W-:Y:S02]  /*5960*/  F2FP.F16.F32.PACK_AB R158, R14, R13 ;  /* 0x0000000d0e9e723e */ /* 0x002fe400000000ff */
[----:B--2---:R-:W-:Y:S01]  /*5970*/  F2FP.F16.F32.PACK_AB R157, R16, R15 ;  /* 0x0000000f109d723e */ /* 0x004fe200000000ff */
[----:B------:R-:W-:Y:S04]  /*5980*/  STL [R1+0x254], R66 ;  /* 0x0002544201007387 */ /* 0x000fe80000100800 */
[----:B------:R-:W-:Y:S01]  /*5990*/  STL [R1+0x258], R68 ;  /* 0x0002584401007387 */ /* 0x000fe20000100800 */
[----:B---3--:R-:W-:-:S03]  /*59a0*/  F2FP.F16.F32.PACK_AB R159, R20, R17 ;  /* 0x00000011149f723e */ /* 0x008fc600000000ff */
[----:B------:R-:W-:Y:S04]  /*59b0*/  STL [R1+0x25c], R70 ;  /* 0x00025c4601007387 */ /* 0x000fe80000100800 */
        /* <DEDUP_REMOVED lines=89> */
[----:B------:R0:W-:Y:S01]  /*5f50*/  STL [R1+0x3dc], R93 ;  /* 0x0003dc5d01007387 */ /* 0x0001e20000100800 */
[----:B------:R1:W-:Y:S06]  /*5f60*/  BAR.SYNC.DEFER_BLOCKING R237, 0x100 ;  /* 0x000400ed0000751d */ /* 0x0003ec0000010000 */
[----:B0-----:R-:W-:-:S06]  /*5f70*/  WARPGROUP.ARRIVE ;  /* 0x00000000000079c5 */ /* 0x001fcc0000000000 */
[----:B------:R-:W-:Y:S01]  /*5f80*/  HGMMA.64x256x16.F32 R24, R156, gdesc[UR4].tnspB, RZ, !UPT, gsb0 ;  /* 0x43e000049c187df0 */ /* 0x000fe2000c0008ff */
[----:B------:R0:W-:Y:S01]  /*5f90*/  STL [R1+0x3d0], R212 ;  /* 0x0003d0d401007387 */ /* 0x0001e20000100800 */
[-CC-:B------:R-:W-:Y:S01]  /*5fa0*/  FFMA.FTZ R163, R163, R21.reuse, -R161.reuse ;  /* 0x00000015a3a37223 */ /* 0x180fe200000108a1 */
[-CC-:B------:R-:W-:Y:S02]  /*5fb0*/  FFMA.FTZ R164, R164, R21.reuse, -R161.reuse ;  /* 0x00000015a4a47223 */ /* 0x180fe400000108a1 */
[----:B------:R2:W-:Y:S01]  /*5fc0*/  STL [R1+0x3e0], R211 ;  /* 0x0003e0d301007387 */ /* 0x0005e20000100800 */
[-CC-:B------:R-:W-:Y:S01]  /*5fd0*/  FFMA.FTZ R167, R167, R21.reuse, -R162.reuse ;  /* 0x00000015a7a77223 */ /* 0x180fe200000108a2 */
[-CC-:B------:R-:W-:Y:S01]  /*5fe0*/  FFMA.FTZ R208, R208, R21.reuse, -R162.reuse ;  /* 0x00000015d0d07223 */ /* 0x180fe200000108a2 */
[-CC-:B0-----:R-:W-:Y:S01]  /*5ff0*/  FFMA.FTZ R212, R166, R21.reuse, -R161.reuse ;  /* 0x00000015a6d47223 */ /* 0x181fe200000108a1 */
[-CC-:B------:R-:W-:Y:S01]  /*6000*/  FFMA.FTZ R166, R209, R21.reuse, -R162.reuse ;  /* 0x00000015d1a67223 */ /* 0x180fe200000108a2 */
[-C--:B--2---:R-:W-:Y:S01]  /*6010*/  FFMA.FTZ R211, R165, R21.reuse, -R161 ;  /* 0x00000015a5d37223 */ /* 0x084fe200000108a1 */
[----:B------:R-:W-:Y:S01]  /*6020*/  FFMA.FTZ R165, R210, R21, -R162 ;  /* 0x00000015d2a57223 */ /* 0x000fe200000108a2 */
[----:B------:R0:W-:Y:S01]  /*6030*/  STL [R1+0x418], R171 ;  /* 0x000418ab01007387 */ /* 0x0001e20000100800 */
[----:B------:R-:W-:Y:S08]  /*6040*/  MUFU.EX2 R163, R163 ;  /* 0x000000a300a37308 */ /* 0x000ff00000000800 */
[----:B------:R-:W2:Y:S08]  /*6050*/  MUFU.EX2 R164, R164 ;  /* 0x000000a400a47308 */ /* 0x000eb00000000800 */
[----:B------:R-:W-:Y:S08]  /*6060*/  MUFU.EX2 R211, R211 ;  /* 0x000000d300d37308 */ /* 0x000ff00000000800 */
[----:B------:R-:W3:Y:S08]  /*6070*/  MUFU.EX2 R212, R212 ;  /* 0x000000d400d47308 */ /* 0x000ef00000000800 */
[----:B------:R-:W-:Y:S08]  /*6080*/  MUFU.EX2 R165, R165 ;  /* 0x000000a500a57308 */ /* 0x000ff00000000800 */
[----:B------:R-:W4:Y:S08]  /*6090*/  MUFU.EX2 R166, R166 ;  /* 0x000000a600a67308 */ /* 0x000f300000000800 */
[----:B------:R-:W-:Y:S08]  /*60a0*/  MUFU.EX2 R167, R167 ;  /* 0x000000a700a77308 */ /* 0x000ff00000000800 */
[----:B0-----:R-:W0:Y:S01]  /*60b0*/  MUFU.EX2 R171, R208 ;  /* 0x000000d000ab7308 */ /* 0x001e220000000800 */
[----:B------:R5:W-:Y:S04]  /*60c0*/  STL [R1+0x414], R10 ;  /* 0x0004140a01007387 */ /* 0x000be80000100800 */
[----:B------:R1:W-:Y:S01]  /*60d0*/  STL [R1+0x440], R11 ;  /* 0x0004400b01007387 */ /* 0x0003e20000100800 */
[----:B-----5:R-:W-:-:S02]  /*60e0*/  VIADD R10, R8, 0x80 ;  /* 0x00000080080a7836 */ /* 0x020fc40000000000 */
[----:B-1----:R-:W-:-:S03]  /*60f0*/  IMAD.MOV.U32 R11, RZ, RZ, R9 ;  /* 0x000000ffff0b7224 */ /* 0x002fc600078e0009 */
[----:B------:R-:W-:Y:S02]  /*6100*/  R2UR UR6, R10 ;  /* 0x000000000a0672ca */ /* 0x000fe400000e0000 */
[----:B------:R-:W-:Y:S01]  /*6110*/  R2UR UR7, R11 ;  /* 0x000000000b0772ca */ /* 0x000fe200000e0000 */
[----:B------:R1:W-:Y:S04]  /*6120*/  STL [R1+0x3e4], R227 ;  /* 0x0003e4e301007387 */ /* 0x0003e80000100800 */
        /* <DEDUP_REMOVED lines=24> */
[----:B--2---:R-:W-:Y:S01]  /*62b0*/  F2FP.F16.F32.PACK_AB R156, R164, R163 ;  /* 0x000000a3a49c723e */ /* 0x004fe200000000ff */
[--C-:B------:R-:W-:Y:S01]  /*62c0*/  FFMA.FTZ R209, R200, R21, -R162.reuse ;  /* 0x00000015c8d17223 */ /* 0x100fe200000108a2 */
[----:B---3--:R-:W-:Y:S01]  /*62d0*/  F2FP.F16.F32.PACK_AB R158, R212, R211 ;  /* 0x000000d3d49e723e */ /* 0x008fe200000000ff */
[----:B------:R-:W-:Y:S01]  /*62e0*/  FFMA.FTZ R207, R207, R21, -R162 ;  /* 0x00000015cfcf7223 */ /* 0x000fe200000108a2 */
[----:B----4-:R-:W-:Y:S01]  /*62f0*/  F2FP.F16.F32.PACK_AB R157, R166, R165 ;  /* 0x000000a5a69d723e */ /* 0x010fe200000000ff */
[----:B------:R-:W-:Y:S01]  /*6300*/  VIADD R10, R8, 0x100 ;  /* 0x00000100080a7836 */ /* 0x000fe20000000000 */
[----:B0-----:R-:W-:Y:S01]  /*6310*/  F2FP.F16.F32.PACK_AB R159, R171, R167 ;  /* 0x000000a7ab9f723e */ /* 0x001fe200000000ff */
[----:B------:R-:W-:Y:S01]  /*6320*/  STL.128 [R1+0x250], R24 ;  /* 0x0002501801007387 */ /* 0x000fe20000100c00 */
[----:B------:R-:W-:Y:S02]  /*6330*/  IMAD.MOV.U32 R11, RZ, RZ, R9 ;  /* 0x000000ffff0b7224 */ /* 0x000fe400078e0009 */
[----:B------:R-:W-:Y:S01]  /*6340*/  FFMA.FTZ R174, R174, R21, -R161 ;  /* 0x00000015aeae7223 */ /* 0x000fe200000108a1 */
[----:B------:R-:W-:Y:S01]  /*6350*/  FADD.FTZ R12, R231, R12 ;  /* 0x0000000ce70c7221 */ /* 0x000fe20000010000 */
[----:B------:R-:W-:Y:S01]  /*6360*/  STL.128 [R1+0x260], R28 ;  /* 0x0002601c01007387 */ /* 0x000fe20000100c00 */
[----:B------:R-:W-:Y:S01]  /*6370*/  FADD.FTZ R16, R15, R16 ;  /* 0x000000100f107221 */ /* 0x000fe20000010000 */
[----:B-1----:R-:W0:Y:S02]  /*6380*/  LDC R227, c[0x0][0x450] ;  /* 0x00011400ffe37b82 */ /* 0x002e240000000800 */
[----:B------:R-:W-:Y:S04]  /*6390*/  STL.128 [R1+0x270], R32 ;  /* 0x0002702001007387 */ /* 0x000fe80000100c00 */
        /* <DEDUP_REMOVED lines=28> */
[----:B------:R1:W-:Y:S02]  /*6560*/  STL.128 [R1+0x440], R148 ;  /* 0x0004409401007387 */ /* 0x0003e40000100c00 */
[----:B-1----:R-:W-:-:S06]  /*6570*/  WARPGROUP.ARRIVE ;  /* 0x00000000000079c5 */ /* 0x002fcc0000000000 */
[----:B------:R-:W-:Y:S01]  /*6580*/  HGMMA.64x256x16.F32 R24, R156, gdesc[UR4].tnspB, R24, gsb0 ;  /* 0x43e000049c187df0 */ /* 0x000fe20008000818 */
[-CC-:B------:R-:W-:Y:S01]  /*6590*/  FFMA.FTZ R170, R182, R21.reuse, -R161.reuse ;  /* 0x00000015b6aa7223 */ /* 0x180fe200000108a1 */
[-CC-:B------:R-:W-:Y:S01]  /*65a0*/  FFMA.FTZ R173, R188, R21.reuse, -R161.reuse ;  /* 0x00000015bcad7223 */ /* 0x180fe200000108a1 */
[-CC-:B------:R-:W-:Y:S01]  /*65b0*/  FFMA.FTZ R168, R176, R21.reuse, -R161.reuse ;  /* 0x00000015b0a87223 */ /* 0x180fe200000108a1 */
[-C--:B------:R-:W-:Y:S01]  /*65c0*/  FFMA.FTZ R169, R179, R21.reuse, -R161 ;  /* 0x00000015b3a97223 */ /* 0x080fe200000108a1 */
[-CC-:B------:R-:W-:Y:S01]  /*65d0*/  FFMA.FTZ R182, R196, R21.reuse, -R162.reuse ;  /* 0x00000015c4b67223 */ /* 0x180fe200000108a2 */
[----:B------:R-:W-:Y:S01]  /*65e0*/  FFMA.FTZ R188, R204, R21, -R162 ;  /* 0x00000015ccbc7223 */ /* 0x000fe200000108a2 */
[----:B------:R-:W-:Y:S08]  /*65f0*/  MUFU.EX2 R170, R170 ;  /* 0x000000aa00aa7308 */ /* 0x000ff00000000800 */
[----:B------:R-:W-:Y:S08]  /*6600*/  MUFU.EX2 R168, R168 ;  /* 0x000000a800a87308 */ /* 0x000ff00000000800 */
[----:B------:R-:W1:Y:S08]  /*6610*/  MUFU.EX2 R169, R169 ;  /* 0x000000a900a97308 */ /* 0x000e700000000800 */
[----:B------:R-:W2:Y:S08]  /*6620*/  MUFU.EX2 R173, R173 ;  /* 0x000000ad00ad7308 */ /* 0x000eb00000000800 */
[----:B------:R-:W-:Y:S08]  /*6630*/  MUFU.EX2 R182, R182 ;  /* 0x000000b600b67308 */ /* 0x000ff00000000800 */
[----:B------:R-:W3:Y:S08]  /*6640*/  MUFU.EX2 R209, R209 ;  /* 0x000000d100d17308 */ /* 0x000ef00000000800 */
[----:B------:R-:W-:Y:S08]  /*6650*/  MUFU.EX2 R188, R188 ;  /* 0x000000bc00bc7308 */ /* 0x000ff00000000800 */
[----:B------:R-:W4:Y:S01]  /*6660*/  MUFU.EX2 R207, R207 ;  /* 0x000000cf00cf7308 */ /* 0x000f220000000800 */
[----:B------:R-:W-:-:S02]  /*6670*/  R2UR UR6, R10 ;  /* 0x000000000a0672ca */ /* 0x000fc400000e0000 */
[----:B------:R-:W-:Y:S01]  /*6680*/  R2UR UR7, R11 ;  /* 0x000000000b0772ca */ /* 0x000fe200000e0000 */
[-CC-:B------:R-:W-:Y:S01]  /*6690*/  FFMA.FTZ R190, R191, R21.reuse, -R162.reuse ;  /* 0x00000015bfbe7223 */ /* 0x180fe200000108a2 */
[-CC-:B------:R-:W-:Y:S01]  /*66a0*/  FFMA.FTZ R191, R194, R21.reuse, -R162.reuse ;  /* 0x00000015c2bf7223 */ /* 0x180fe200000108a2 */
[-CC-:B------:R-:W-:Y:S01]  /*66b0*/  FFMA.FTZ R172, R175, R21.reuse, -R161.reuse ;  /* 0x00000015afac7223 */ /* 0x180fe200000108a1 */
[-CC-:B------:R-:W-:Y:S01]  /*66c0*/  FFMA.FTZ R194, R197, R21.reuse, -R162.reuse ;  /* 0x00000015c5c27223 */ /* 0x180fe200000108a2 */
[-CC-:B------:R-:W-:Y:S01]  /*66d0*/  FFMA.FTZ R179, R178, R21.reuse, -R161.reuse ;  /* 0x00000015b2b37223 */ /* 0x180fe200000108a1 */
[-CC-:B------:R-:W-:Y:S01]  /*66e0*/  FFMA.FTZ R175, R183, R21.reuse, -R161.reuse ;  /* 0x00000015b7af7223 */ /* 0x180fe200000108a1 */
[-C--:B------:R-:W-:Y:S01]  /*66f0*/  FFMA.FTZ R176, R187, R21.reuse, -R161 ;  /* 0x00000015bbb07223 */ /* 0x080fe200000108a1 */
[----:B------:R-:W-:Y:S01]  /*6700*/  FFMA.FTZ R197, R201, R21, -R162 ;  /* 0x00000015c9c57223 */ /* 0x000fe200000108a2 */
[----:B------:R-:W-:Y:S08]  /*6710*/  MUFU.EX2 R172, R172 ;  /* 0x000000ac00ac7308 */ /* 0x000ff00000000800 */
[----:B------:R-:W5:Y:S08]  /*6720*/  MUFU.EX2 R179, R179 ;  /* 0x000000b300b37308 */ /* 0x000f700000000800 */
[----:B------:R-:W-:Y:S08]  /*6730*/  MUFU.EX2 R175, R175 ;  /* 0x000000af00af7308 */ /* 0x000ff00000000800 */
[----:B------:R-:W0:Y:S08]  /*6740*/  MUFU.EX2 R176, R176 ;  /* 0x000000b000b07308 */ /* 0x000e300000000800 */
[----:B------:R-:W-:Y:S01]  /*6750*/  MUFU.EX2 R190, R190 ;  /* 0x000000be00be7308 */ /* 0x000fe20000000800 */
[----:B------:R-:W-:-:S02]  /*6760*/  WARPGROUP.DEPBAR.LE gsb0, 0x0 ;  /* 0x00008000000079c5 */ /* 0x000fc40000010000 */
[----:B-1----:R-:W-:Y:S02]  /*6770*/  F2FP.F16.F32.PACK_AB R156, R169, R168 ;  /* 0x000000a8a99c723e */ /* 0x002fe400000000ff */
[----:B--2---:R-:W-:Y:S02]  /*6780*/  F2FP.F16.F32.PACK_AB R158, R173, R170 ;  /* 0x000000aaad9e723e */ /* 0x004fe400000000ff */
[----:B---3--:R-:W-:Y:S02]  /*6790*/  F2FP.F16.F32.PACK_AB R157, R209, R182 ;  /* 0x000000b6d19d723e */ /* 0x008fe400000000ff */
[----:B----4-:R-:W-:Y:S01]  /*67a0*/  F2FP.F16.F32.PACK_AB R159, R207, R188 ;  /* 0x000000bccf9f723e */ /* 0x010fe200000000ff */
        /* <DEDUP_REMOVED lines=34> */
[----:B------:R-:W1:Y:S08]  /*69d0*/  MUFU.EX2 R191, R191 ;  /* 0x000000bf00bf7308 */ /* 0x000e700000000800 */
[----:B------:R-:W-:Y:S08]  /*69e0*/  MUFU.EX2 R194, R194 ;  /* 0x000000c200c27308 */ /* 0x000ff00000000800 */
[----:B------:R-:W2:Y:S01]  /*69f0*/  MUFU.EX2 R197, R197 ;  /* 0x000000c500c57308 */ /* 0x000ea20000000800 */
[----:B------:R-:W-:-:S02]  /*6a00*/  VIADD R10, R8, 0x180 ;  /* 0x00000180080a7836 */ /* 0x000fc40000000000 */
[----:B------:R-:W-:-:S03]  /*6a10*/  IMAD.MOV.U32 R11, RZ, RZ, R9 ;  /* 0x000000ffff0b7224 */ /* 0x000fc600078e0009 */
[----:B------:R-:W-:Y:S02]  /*6a20*/  R2UR UR6, R10 ;  /* 0x000000000a0672ca */ /* 0x000fe400000e0000 */
[----:B------:R-:W-:Y:S01]  /*6a30*/  R2UR UR7, R11 ;  /* 0x000000000b0772ca */ /* 0x000fe200000e0000 */
[-CC-:B------:R-:W-:Y:S01]  /*6a40*/  FFMA.FTZ R178, R184, R21.reuse, -R161.reuse ;  /* 0x00000015b8b27223 */ /* 0x180fe200000108a1 */
[-CC-:B------:R-:W-:Y:S01]  /*6a50*/  FFMA.FTZ R187, R186, R21.reuse, -R161.reuse ;  /* 0x00000015babb7223 */ /* 0x180fe200000108a1 */
[-CC-:B------:R-:W-:Y:S01]  /*6a60*/  FFMA.FTZ R184, R193, R21.reuse, -R162.reuse ;  /* 0x00000015c1b87223 */ /* 0x180fe200000108a2 */
[-C--:B------:R-:W-:Y:S01]  /*6a70*/  FFMA.FTZ R183, R180, R21.reuse, -R161 ;  /* 0x00000015b4b77223 */ /* 0x080fe200000108a1 */
[-CC-:B------:R-:W-:Y:S01]  /*6a80*/  FFMA.FTZ R193, R198, R21.reuse, -R162.reuse ;  /* 0x00000015c6c17223 */ /* 0x180fe200000108a2 */
[-CC-:B------:R-:W-:Y:S01]  /*6a90*/  FFMA.FTZ R186, R202, R21.reuse, -R162.reuse ;  /* 0x00000015caba7223 */ /* 0x180fe200000108a2 */
[----:B------:R-:W-:Y:S01]  /*6aa0*/  FFMA.FTZ R201, R205, R21, -R162 ;  /* 0x00000015cdc97223 */ /* 0x000fe200000108a2 */
[----:B------:R-:W-:Y:S08]  /*6ab0*/  MUFU.EX2 R174, R174 ;  /* 0x000000ae00ae7308 */ /* 0x000ff00000000800 */
[----:B------:R-:W3:Y:S08]  /*6ac0*/  MUFU.EX2 R183, R183 ;  /* 0x000000b700b77308 */ /* 0x000ef00000000800 */
[----:B------:R-:W-:Y:S08]  /*6ad0*/  MUFU.EX2 R178, R178 ;  /* 0x000000b200b27308 */ /* 0x000ff00000000800 */
[----:B------:R-:W4:Y:S08]  /*6ae0*/  MUFU.EX2 R187, R187 ;  /* 0x000000bb00bb7308 */ /* 0x000f300000000800 */
[----:B------:R-:W-:Y:S08]  /*6af0*/  MUFU.EX2 R184, R184 ;  /* 0x000000b800b87308 */ /* 0x000ff00000000800 */
[----:B------:R-:W4:Y:S08]  /*6b00*/  MUFU.EX2 R193, R193 ;  /* 0x000000c100c17308 */ /* 0x000f300000000800 */
[----:B------:R-:W-:Y:S08]  /*6b10*/  MUFU.EX2 R186, R186 ;  /* 0x000000ba00ba7308 */ /* 0x000ff00000000800 */
[----:B------:R-:W4:Y:S01]  /*6b20*/  MUFU.EX2 R201, R201 ;  /* 0x000000c900c97308 */ /* 0x000f220000000800 */
[----:B------:R-:W-:-:S02]  /*6b30*/  VIADD R10, R8, 0x200 ;  /* 0x00000200080a7836 */ /* 0x000fc40000000000 */
[----:B------:R-:W-:Y:S01]  /*6b40*/  IMAD.MOV.U32 R11, RZ, RZ, R9 ;  /* 0x000000ffff0b7224 */ /* 0x000fe200078e0009 */
[----:B------:R-:W-:Y:S02]  /*6b50*/  WARPGROUP.DEPBAR.LE gsb0, 0x0 ;  /* 0x00008000000079c5 */ /* 0x000fe40000010000 */
[----:B-----5:R-:W-:Y:S02]  /*6b60*/  F2FP.F16.F32.PACK_AB R156, R179, R172 ;  /* 0x000000acb39c723e */ /* 0x020fe400000000ff */
[----:B0-----:R-:W-:Y:S02]  /*6b70*/  F2FP.F16.F32.PACK_AB R158, R176, R175 ;  /* 0x000000afb09e723e */ /* 0x001fe400000000ff */
[----:B-1----:R-:W-:Y:S02]  /*6b80*/  F2FP.F16.F32.PACK_AB R157, R191, R190 ;  /* 0x000000bebf9d723e */ /* 0x002fe400000000ff */
[----:B--2---:R-:W-:Y:S01]  /*6b90*/  F2FP.F16.F32.PACK_AB R159, R197, R194 ;  /* 0x000000c2c59f723e */ /* 0x004fe200000000ff */
        /* <DEDUP_REMOVED lines=32> */
[----:B0-----:R-:W-:-:S06]  /*6da0*/  WARPGROUP.ARRIVE ;  /* 0x00000000000079c5 */ /* 0x001fcc0000000000 */
[----:B------:R-:W-:Y:S01]  /*6db0*/  HGMMA.64x256x16.F32 R24, R156, gdesc[UR4].tnspB, R24, gsb0 ;  /* 0x43e000049c187df0 */ /* 0x000fe20008000818 */
        /* <DEDUP_REMOVED lines=8> */
[-CC-:B------:R-:W-:Y:S01]  /*6e40*/  FFMA.FTZ R181, R203, R21.reuse, -R162.reuse ;  /* 0x00000015cbb57223 */ /* 0x180fe200000108a2 */
[----:B------:R-:W-:Y:S01]  /*6e50*/  FFMA.FTZ R162, R206, R21, -R162 ;  /* 0x00000015cea27223 */ /* 0x000fe200000108a2 */
[----:B------:R-:W-:Y:S01]  /*6e60*/  MUFU.EX2 R10, R10 ;  /* 0x0000000a000a7308 */ /* 0x000fe20000000800 */
[----:B------:R-:W-:Y:S01]  /*6e70*/  VIADD R8, R8, 0x280 ;  /* 0x0000028008087836 */ /* 0x000fe20000000000 */
[----:B------:R-:W2:Y:S06]  /*6e80*/  @!P0 LDL R21, [R1+0x210] ;  /* 0x0002100001158983 */ /* 0x000eac0000100800 */
[----:B------:R-:W0:Y:S08]  /*6e90*/  MUFU.EX2 R11, R11 ;  /* 0x0000000b000b7308 */ /* 0x000e300000000800 */
[----:B------:R-:W-:Y:S08]  /*6ea0*/  MUFU.EX2 R177, R177 ;  /* 0x000000b100b17308 */ /* 0x000ff00000000800 */
[----:B------:R-:W1:Y:S08]  /*6eb0*/  MUFU.EX2 R180, R180 ;  /* 0x000000b400b47308 */ /* 0x000e700000000800 */
[----:B------:R-:W-:Y:S08]  /*6ec0*/  MUFU.EX2 R161, R161 ;  /* 0x000000a100a17308 */ /* 0x000ff00000000800 */
[----:B------:R-:W5:Y:S08]  /*6ed0*/  MUFU.EX2 R196, R196 ;  /* 0x000000c400c47308 */ /* 0x000f700000000800 */
[----:B------:R-:W-:Y:S08]  /*6ee0*/  MUFU.EX2 R181, R181 ;  /* 0x000000b500b57308 */ /* 0x000ff00000000800 */
[----:B------:R-:W5:Y:S01]  /*6ef0*/  MUFU.EX2 R162, R162 ;  /* 0x000000a200a27308 */ /* 0x000f620000000800 */
[----:B------:R-:W-:-:S02]  /*6f00*/  WARPGROUP.DEPBAR.LE gsb0, 0x0 ;  /* 0x00008000000079c5 */ /* 0x000fc40000010000 */
[----:B---3--:R-:W-:Y:S02]  /*6f10*/  F2FP.F16.F32.PACK_AB R156, R183, R174 ;  /* 0x000000aeb79c723e */ /* 0x008fe400000000ff */
[----:B----4-:R-:W-:Y:S02]  /*6f20*/  F2FP.F16.F32.PACK_AB R158, R187, R178 ;  /* 0x000000b2bb9e723e */ /* 0x010fe400000000ff */
[----:B------:R-:W-:Y:S02]  /*6f30*/  F2FP.F16.F32.PACK_AB R157, R193, R184 ;  /* 0x000000b8c19d723e */ /* 0x000fe400000000ff */
[----:B------:R-:W-:Y:S01]  /*6f40*/  F2FP.F16.F32.PACK_AB R159, R201, R186 ;  /* 0x000000bac99f723e */ /* 0x000fe200000000ff */
        /* <DEDUP_REMOVED lines=32> */
[----:B---3--:R-:W-:-:S06]  /*7150*/  WARPGROUP.ARRIVE ;  /* 0x00000000000079c5 */ /* 0x008fcc0000000000 */
[----:B------:R-:W-:Y:S01]  /*7160*/  HGMMA.64x256x16.F32 R24, R156, gdesc[UR4].tnspB, R24, gsb0 ;  /* 0x43e000049c187df0 */ /* 0x000fe20008000818 */
[----:B------:R-:W-:Y:S02]  /*7170*/  R2UR UR6, R8 ;  /* 0x00000000080672ca */ /* 0x000fe400000e0000 */
[----:B------:R-:W-:Y:S02]  /*7180*/  R2UR UR7, R9 ;  /* 0x00000000090772ca */ /* 0x000fe400000e0000 */
[----:B------:R-:W3:Y:S01]  /*7190*/  @!P0 LDL.64 R8, [R1+0x68] ;  /* 0x0000680001088983 */ /* 0x000ee20000100a00 */
[----:B------:R-:W-:Y:S02]  /*71a0*/  WARPGROUP.DEPBAR.LE gsb0, 0x0 ;  /* 0x00008000000079c5 */ /* 0x000fe40000010000 */
[----:B0-----:R-:W-:Y:S02]  /*71b0*/  F2FP.F16.F32.PACK_AB R156, R11, R10 ;  /* 0x0000000a0b9c723e */ /* 0x001fe400000000ff */
[----:B-1----:R-:W-:-:S02]  /*71c0*/  F2FP.F16.F32.PACK_AB R158, R180, R177 ;  /* 0x000000b1b49e723e */ /* 0x002fc400000000ff */
[----:B-----5:R-:W-:Y:S02]  /*71d0*/  F2FP.F16.F32.PACK_AB R157, R196, R161 ;  /* 0x000000a1c49d723e */ /* 0x020fe400000000ff */
        /* <DEDUP_REMOVED lines=35> */
[----:B------:R-:W-:Y:S01]  /*7410*/  FADD.FTZ R13, R13, R12 ;  /* 0x0000000c0d0d7221 */ /* 0x000fe20000010000 */
[----:B------:R-:W-:-:S03]  /*7420*/  FADD.FTZ R17, R17, R16 ;  /* 0x0000001011117221 */ /* 0x000fc60000010000 */
        /* <DEDUP_REMOVED lines=13> */
[----:B------:R-:W-:Y:S01]  /*7500*/  FADD.FTZ R209, R209, R182 ;  /* 0x000000b6d1d17221 */ /* 0x000fe20000010000 */
[----:B------:R-:W-:Y:S02]  /*7510*/  WARPGROUP.DEPBAR.LE gsb0, 0x0 ;  /* 0x00008000000079c5 */ /* 0x000fe40000010000 */
        /* <DEDUP_REMOVED lines=22> */
[----:B------:R0:W-:Y:S04]  /*7680*/  STL.128 [R1+0x3b0], R112 ;  /* 0x0003b07001007387 */ /* 0x0001e80000100c00 */
        /* <DEDUP_REMOVED lines=9> */
[----:B------:R-:W4:Y:S04]  /*7720*/  LDL R157, [R1+0x250] ;  /* 0x00025000019d7983 */ /* 0x000f280000100800 */
[----:B0-----:R-:W5:Y:S04]  /*7730*/  LDL R113, [R1+0x254] ;  /* 0x0002540001717983 */ /* 0x001f680000100800 */
[----:B------:R-:W5:Y:S04]  /*7740*/  LDL R111, [R1+0x258] ;  /* 0x00025800016f7983 */ /* 0x000f680000100800 */
        /* <DEDUP_REMOVED lines=61> */
[----:B-1----:R-:W5:Y:S04]  /*7b20*/  LDL R150, [R1+0x350] ;  /* 0x0003500001967983 */ /* 0x002f680000100800 */
        /* <DEDUP_REMOVED lines=62> */
[----:B------:R-:W5:Y:S01]  /*7f10*/  LDL R26, [R1+0x44c] ;  /* 0x00044c00011a7983 */ /* 0x000f620000100800 */
        /* <DEDUP_REMOVED lines=22> */
[----:B---3--:R-:W-:Y:S02]  /*8080*/  @!P0 MOV R8, R8 ;  /* 0x0000000800088202 */ /* 0x008fe40000000f00 */
[----:B------:R-:W-:Y:S01]  /*8090*/  FADD.FTZ R10, R11, R10 ;  /* 0x0000000a0b0a7221 */ /* 0x000fe20000010000 */
[----:B------:R-:W-:Y:S02]  /*80a0*/  FADD.FTZ R196, R196, R161 ;  /* 0x000000a1c4c47221 */ /* 0x000fe40000010000 */
[----:B--2---:R-:W-:Y:S02]  /*80b0*/  @!P0 IMAD R21, R21, 0x8, R8 ;  /* 0x0000000815158824 */ /* 0x004fe400078e0208 */
[----:B------:R-:W-:Y:S01]  /*80c0*/  FADD.FTZ R177, R177, R10 ;  /* 0x0000000ab1b17221 */ /* 0x000fe20000010000 */
[----:B------:R-:W-:Y:S01]  /*80d0*/  FADD.FTZ R181, R181, R196 ;  /* 0x000000c4b5b57221 */ /* 0x000fe20000010000 */
[----:B------:R-:W-:Y:S02]  /*80e0*/  STL [R1+0x88], RZ ;  /* 0x000088ff01007387 */ /* 0x000fe40000100800 */
[----:B------:R-:W-:Y:S01]  /*80f0*/  FADD.FTZ R180, R180, R177 ;  /* 0x000000b1b4b47221 */ /* 0x000fe20000010000 */
[----:B------:R-:W-:Y:S01]  /*8100*/  FADD.FTZ R181, R162, R181 ;  /* 0x000000b5a2b57221 */ /* 0x000fe20000010000 */
[----:B------:R-:W-:Y:S01]  /*8110*/  STL [R1+0x88], R234 ;  /* 0x000088ea01007387 */ /* 0x000fe20000100800 */
[----:B------:R-:W-:-:S03]  /*8120*/  @!P0 PRMT R21, RZ, 0x654, R21 ;  /* 0x00000654ff158816 */ /* 0x000fc60000000015 */
[----:B------:R-:W-:Y:S04]  /*8130*/  STL [R1+0x88], R234 ;  /* 0x000088ea01007387 */ /* 0x000fe80000100800 */
[----:B------:R-:W-:Y:S04]  /*8140*/  STL [R1+0x88], R234 ;  /* 0x000088ea01007387 */ /* 0x000fe80000100800 */
[----:B------:R-:W-:Y:S04]  /*8150*/  STL [R1+0x88], R234 ;  /* 0x000088ea01007387 */ /* 0x000fe80000100800 */
[----:B------:R-:W-:Y:S04]  /*8160*/  STL [R1+0x88], R234 ;  /* 0x000088ea01007387 */ /* 0x000fe80000100800 */
[----:B------:R-:W-:Y:S04]  /*8170*/  STL [R1+0x88], R234 ;  /* 0x000088ea01007387 */ /* 0x000fe80000100800 */
[----:B------:R0:W-:Y:S04]  /*8180*/  STL [R1+0x224], R0 ;  /* 0x0002240001007387 */ /* 0x0001e80000100800 */
[----:B------:R1:W-:Y:S04]  /*8190*/  STL.64 [R1+0x230], R180 ;  /* 0x000230b401007387 */ /* 0x0003e80000100a00 */
[----:B----4-:R1:W-:Y:S04]  /*81a0*/  STL [R1+0x250], R157 ;  /* 0x0002509d01007387 */ /* 0x0103e80000100800 */
[----:B-----5:R1:W-:Y:S04]  /*81b0*/  STL [R1+0x254], R113 ;  /* 0x0002547101007387 */ /* 0x0203e80000100800 */
[----:B------:R1:W-:Y:S04]  /*81c0*/  STL [R1+0x258], R111 ;  /* 0x0002586f01007387 */ /* 0x0003e80000100800 */
        /* <DEDUP_REMOVED lines=124> */
[----:B------:R1:W-:Y:S01]  /*8990*/  STL [R1+0x44c], R26 ;  /* 0x00044c1a01007387 */ /* 0x0003e20000100800 */
[----:B------:R1:W-:Y:S03]  /*89a0*/  @!P0 SYNCS.ARRIVE.TRANS64.RED.A1T0 RZ, [R21+URZ], RZ ;  /* 0x000000ff15ff89a7 */ /* 0x0003e6000810043f */
[----:B0-----:R-:W2:Y:S01]  /*89b0*/  LDL R0, [R1+0x70] ;  /* 0x0000700001007983 */ /* 0x001ea20000100800 */
[----:B------:R-:W-:Y:S01]  /*89c0*/  ISETP.NE.AND P1, PT, R6, 0x1, PT ;  /* 0x000000010600780c */ /* 0x000fe20003f25270 */
[----:B--2---:R-:W-:-:S12]  /*89d0*/  IMAD.SHL.U32 R6, R0, 0x80, RZ ;  /* 0x0000008000067824 */ /* 0x004fd800078e00ff */
[----:B------:R-:W-:-:S04]  /*89e0*/  @P1 IMAD.HI.U32 R0, R6, R7, RZ ;  /* 0x0000000706001227 */ /* 0x000fc800078e00ff */
[----:B------:R-:W-:Y:S01]  /*89f0*/  IMAD.MOV.U32 R7, RZ, RZ, R6 ;  /* 0x000000ffff077224 */ /* 0x000fe200078e0006 */
[----:B------:R-:W-:Y:S02]  /*8a00*/  @P1 SHF.R.U32.HI R7, RZ, R227, R0 ;  /* 0x000000e3ff071219 */ /* 0x000fe40000011600 */
[----:B------:R-:W-:-:S03]  /*8a10*/  ISETP.GE.AND P1, PT, R5, 0x1, PT ;  /* 0x000000010500780c */ /* 0x000fc60003f26270 */
[----:B------:R-:W-:Y:S02]  /*8a20*/  IMAD.IADD R7, R160, 0x1, R7 ;  /* 0x00000001a0077824 */ /* 0x000fe400078e0207 */
[----:B------:R-:W-:Y:S02]  /*8a30*/  VIADD R0, R154, 0xfffffffe ;  /* 0xfffffffe9a007836 */ /* 0x000fe40000000000 */
[----:B------:R-:W-:-:S06]  /*8a40*/  IMAD.IADD R4, R7, 0x1, R4 ;  /* 0x0000000107047824 */ /* 0x000fcc00078e0204 */
[----:B-1----:R-:W-:Y:S05]  /*8a50*/  @!P1 BRA `(.L_x_2077) ;  /* 0x0000000000409947 */ /* 0x002fea0003800000 */
[C---:B------:R-:W-:Y:S01]  /*8a60*/  ISETP.GT.AND P1, PT, R7.reuse, RZ, PT ;  /* 0x000000ff0700720c */ /* 0x040fe20003f24270 */
[----:B------:R-:W-:Y:S01]  /*8a70*/  BSSY B0, `(.L_x_2078) ;  /* 0x000000c000007945 */ /* 0x000fe20003800000 */
[----:B------:R-:W-:-:S11]  /*8a80*/  VIADD R8, R7, 0xffffffff ;  /* 0xffffffff07087836 */ /* 0x000fd60000000000 */
[----:B------:R-:W-:Y:S05]  /*8a90*/  @P1 BRA `(.L_x_2079) ;  /* 0x0000000000181947 */ /* 0x000fea0003800000 */
[----:B------:R-:W-:Y:S01]  /*8aa0*/  ISETP.NE.AND P1, PT, R5, 0x1, PT ;  /* 0x000000010500780c */ /* 0x000fe20003f25270 */
[----:B------:R-:W-:-:S12]  /*8ab0*/  IMAD.MOV R7, RZ, RZ, -R7 ;  /* 0x000000ffff077224 */ /* 0x000fd800078e0a07 */
[----:B------:R-:W-:-:S05]  /*8ac0*/  @P1 IMAD.HI.U32 R2, R7, R2, RZ ;  /* 0x0000000207021227 */ /* 0x000fca00078e00ff */
[----:B------:R-:W-:-:S04]  /*8ad0*/  @P1 SHF.R.U32.HI R7, RZ, R3, R2 ;  /* 0x00000003ff071219 */ /* 0x000fc80000011602 */
[----:B------:R-:W-:Y:S01]  /*8ae0*/  LOP3.LUT R8, RZ, R7, RZ, 0x33, !PT ;  /* 0x00000007ff087212 */ /* 0x000fe200078e33ff */
[----:B------:R-:W-:Y:S06]  /*8af0*/  BRA `(.L_x_2080) ;  /* 0x00000000000c7947 */ /* 0x000fec0003800000 */
.L_x_2079:
[----:B------:R-:W-:-:S13]  /*8b00*/  ISETP.NE.AND P1, PT, R5, 0x1, PT ;  /* 0x000000010500780c */ /* 0x000fda0003f25270 */
[----:B------:R-:W-:-:S05]  /*8b10*/  @P1 IMAD.HI.U32 R2, R8, R2, RZ ;  /* 0x0000000208021227 */ /* 0x000fca00078e00ff */
[----:B------:R-:W-:-:S07]  /*8b20*/  @P1 SHF.R.U32.HI R8, RZ, R3, R2 ;  /* 0x00000003ff081219 */ /* 0x000fce0000011602 */
.L_x_2080:
[----:B------:R-:W-:Y:S05]  /*8b30*/  BSYNC B0 ;  /* 0x0000000000007941 */ /* 0x000fea0003800000 */
.L_x_2078:
[----:B------:R-:W-:-:S05]  /*8b40*/  IMAD R5, R8, R5, R5 ;  /* 0x0000000508057224 */ /* 0x000fca00078e0205 */
[----:B------:R-:W-:-:S07]  /*8b50*/  VIMNMX R4, R4, R5, PT ;  /* 0x0000000504047248 */ /* 0x000fce0003fe0100 */
.L_x_2077:
[----:B------:R-:W-:Y:S01]  /*8b60*/  IMAD.HI R4, R4, 0x2aaaaaab, RZ ;  /* 0x2aaaaaab04047827 */ /* 0x000fe200078e02ff */
[----:B------:R-:W-:Y:S04]  /*8b70*/  BSSY B2, `(.L_x_2081) ;  /* 0x0000011000027945 */ /* 0x000fe80003800000 */
[----:B------:R-:W-:-:S04]  /*8b80*/  SHF.R.U32.HI R3, RZ, 0x1f, R4 ;  /* 0x0000001fff037819 */ /* 0x000fc80000011604 */
[----:B------:R-:W-:-:S04]  /*8b90*/  LEA.HI.SX32 R3, R4, R3, 0x1c ;  /* 0x0000000304037211 */ /* 0x000fc800078fe2ff */
[----:B------:R-:W-:-:S04]  /*8ba0*/  VIMNMX R190, R192, R3, !PT ;  /* 0x00000003c0be7248 */ /* 0x000fc80007fe0100 */
[----:B------:R-:W-:-:S13]  /*8bb0*/  ISETP.GE.AND P1, PT, R0, R190, PT ;  /* 0x000000be0000720c */ /* 0x000fda0003f26270 */
[----:B------:R-:W-:Y:S05]  /*8bc0*/  @!P1 BRA `(.L_x_2082) ;  /* 0x00000000002c9947 */ /* 0x000fea0003800000 */
[----:B------:R-:W-:Y:S01]  /*8bd0*/  BSSY B1, `(.L_x_2083) ;  /* 0x0000008000017945 */ /* 0x000fe20003800000 */
.L_x_2085:
[----:B------:R-:W-:Y:S01]  /*8be0*/  BSSY B0, `(.L_x_2084) ;  /* 0x0000003000007945 */ /* 0x000fe20003800000 */
[----:B------:R-:W-:-:S07]  /*8bf0*/  MOV R194, 0x8c10 ;  /* 0x00008c1000c27802 */ /* 0x000fce0000000f00 */
[----:B------:R-:W-:Y:S05]  /*8c00*/  CALL.REL.NOINC `($_ZN7cutlass13device_kernelIN5flash11enable_sm90INS1_16FlashAttnFwdSm90INS1_25CollectiveMainloopFwdSm90ILi2EN4cute5tupleIJNS5_1CILi1EEES8_S8_EEENS6_IJNS7_ILi128EEENS7_ILi96EEENS7_ILi64EEEEEELi256ENS_6half_tEfNS_4arch4Sm90ELb0ELb1ELb0ELb0ELb0ELb0ELb1ELb1ELb0ELb1ELb1ELb0EEENS1_21CollectiveEpilogueFwdINS6_IJSA_NS7_ILi256EEESB_EEES9_SE_SG_Li256ELb0ELb1ELb1ELb0EEENS1_19SingleTileSchedulerILb0ELb1ELb1ELi128EEEEEEEEEvNT_6ParamsE$_ZZN5flash25CollectiveMainloopFwdSm90ILi2EN4cute5tupleIJNS1_1CILi1EEES4_S4_EEENS2_IJNS3_ILi128EEENS3_ILi96EEENS3_ILi64EEEEEELi256EN7cutlass6half_tEfNSA_4arch4Sm90ELb0ELb1ELb0ELb0ELb0ELb0ELb1ELb1ELb0ELb1ELb1ELb0EE3mmaINS_16FlashAttnFwdSm90ISE_NS_21CollectiveEpilogueFwdINS2_IJS6_NS3_ILi256EEES7_EEES5_SB_SD_Li256ELb0ELb1ELb1ELb0EEENS_19SingleTileSchedulerILb0ELb1ELb1ELi128EEEE13SharedStorageENS1_6TensorINS1_11ArrayEngineIfLm128EEENS1_6LayoutINS2_IJNS2_IJNS3_ILi2EEEST_NS3_ILi32EEEEEES4_S4_EEENS2_IJNS2_IJS4_ST_NS3_ILi4EEEEEENS3_ILi0EEESZ_EEEEEEENS_7SoftmaxILi2ELi0EEEEEbRKNSE_6ParamsENSA_25PipelineTmaAsyncNoClusterILi2ENSA_16PipelineTmaAsyncILi2EEEEES1B_RNSA_13PipelineStateILj2EEERT0_RT1_iRiRKNS_16SeqlenInfoQKNewKILb0ELb0EEENS2_IJiiiiEEERT_ENKUliT_T0_T1_E_clIZSF_ISO_S12_S14_EbS17_S1B_S1B_S1E_S1G_S1I_iS1J_S1N_S1O_S1Q_EUlRS1R_iE1_NS3_ILb0EEENS3_ILb1EEEEEDaiS1R_S1S_S1T_) ;  /* 0x000002c0001c7944 */ /* 0x000fea0003c00000 */
[----:B------:R-:W-:Y:S05]  /*8c10*/  BSYNC B0 ;  /* 0x0000000000007941 */ /* 0x000fea0003800000 */
.L_x_2084:
[C---:B------:R-:W-:Y:S01]  /*8c20*/  ISETP.GT.AND P1, PT, R0.reuse, R190, PT ;  /* 0x000000be0000720c */ /* 0x040fe20003f24270 */
[----:B------:R-:W-:-:S12]  /*8c30*/  VIADD R0, R0, 0xffffffff ;  /* 0xffffffff00007836 */ /* 0x000fd80000000000 */
[----:B------:R-:W-:Y:S05]  /*8c40*/  @P1 BRA `(.L_x_2085) ;  /* 0xfffffffc00e41947 */ /* 0x000fea000383ffff */
[----:B------:R-:W-:Y:S05]  /*8c50*/  BSYNC B1 ;  /* 0x0000000000017941 */ /* 0x000fea0003800000 */
.L_x_2083:
[----:B------:R-:W2:Y:S02]  /*8c60*/  LDL R6, [R1+0x70] ;  /* 0x0000700001067983 */ /* 0x000ea40000100800 */
[----:B--2---:R-:W-:-:S07]  /*8c70*/  IMAD.SHL.U32 R6, R6, 0x80, RZ ;  /* 0x0000008006067824 */ /* 0x004fce00078e00ff */
.L_x_2082:
[----:B------:R-:W-:Y:S05]  /*8c80*/  BSYNC B2 ;  /* 0x0000000000027941 */ /* 0x000fea0003800000 */
.L_x_2081:
[----:B------:R-:W0:Y:S01]  /*8c90*/  LDC R2, c[0x0][0x448] ;  /* 0x00011200ff027b82 */ /* 0x000e220000000800 */
[----:B------:R-:W-:Y:S01]  /*8ca0*/  VIADD R6, R6, 0x7f ;  /* 0x0000007f06067836 */ /* 0x000fe20000000000 */
[----:B------:R-:W-:-:S06]  /*8cb0*/  ULDC UR4, c[0x0][0xad4] ;  /* 0x0002b50000047ab9 */ /* 0x000fcc0000000800 */
[----:B------:R-:W1:Y:S01]  /*8cc0*/  LDC R7, c[0x0][0xadc] ;  /* 0x0002b700ff077b82 */ /* 0x000e620000000800 */
[----:B0-----:R-:W-:-:S13]  /*8cd0*/  ISETP.NE.AND P1, PT, R2, 0x1, PT ;  /* 0x000000010200780c */ /* 0x001fda0003f25270 */
[----:B------:R-:W0:Y:S08]  /*8ce0*/  @P1 LDC R3, c[0x0][0x44c] ;  /* 0x00011300ff031b82 */ /* 0x000e300000000800 */
[----:B------:R-:W2:Y:S01]  /*8cf0*/  @P1 LDC R5, c[0x0][0x450] ;  /* 0x00011400ff051b82 */ /* 0x000ea20000000800 */
[----:B0-----:R-:W-:-:S05]  /*8d00*/  @P1 IMAD.HI.U32 R2, R6, R3, RZ ;  /* 0x0000000306021227 */ /* 0x001fca00078e00ff */
[----:B--2---:R-:W-:Y:S02]  /*8d10*/  @P1 SHF.R.U32.HI R6, RZ, R5, R2 ;  /* 0x00000005ff061219 */ /* 0x004fe40000011602 */
[----:B-1----:R-:W-:-:S03]  /*8d20*/  ISETP.GE.AND P1, PT, R7, 0x1, PT ;  /* 0x000000010700780c */ /* 0x002fc60003f26270 */
[----:B------:R-:W-:-:S04]  /*8d30*/  IMAD.IADD R6, R235, 0x1, R6 ;  /* 0x00000001eb067824 */ /* 0x000fc800078e0206 */
[----:B------:R-:W-:-:S06]  /*8d40*/  VIADD R2, R6, -UR4 ;  /* 0x8000000406027c36 */ /* 0x000fcc0008000000 */
[----:B------:R-:W-:Y:S05]  /*8d50*/  @!P1 BRA `(.L_x_2086) ;  /* 0x0000000000449947 */ /* 0x000fea0003800000 */
[----:B------:R-:W-:Y:S01]  /*8d60*/  ISETP.GT.AND P1, PT, R6, -0x1, PT ;  /* 0xffffffff0600780c */ /* 0x000fe20003f24270 */
[----:B------:R-:W-:-:S12]  /*8d70*/  BSSY B0, `(.L_x_2087) ;  /* 0x000000d000007945 */ /* 0x000fd80003800000 */
        /* <DEDUP_REMOVED lines=8> */
.L_x_2088:
[----:B------:R-:W-:-:S13]  /*8e00*/  ISETP.NE.AND P1, PT, R7, 0x1, PT ;  /* 0x000000010700780c */ /* 0x000fda0003f25270 */
[----:B------:R-:W0:Y:S02]  /*8e10*/  @P1 LDC.64 R4, c[0x0][0xae0] ;  /* 0x0002b800ff041b82 */ /* 0x000e240000000a00 */
[----:B0-----:R-:W-:-:S05]  /*8e20*/  @P1 IMAD.HI.U32 R4, R6, R4, RZ ;  /* 0x0000000406041227 */ /* 0x001fca00078e00ff */
[----:B------:R-:W-:-:S07]  /*8e30*/  @P1 SHF.R.U32.HI R6, RZ, R5, R4 ;  /* 0x00000005ff061219 */ /* 0x000fce0000011604 */
.L_x_2089:
[----:B------:R-:W-:Y:S05]  /*8e40*/  BSYNC B0 ;  /* 0x0000000000007941 */ /* 0x000fea0003800000 */
.L_x_2087:
[----:B------:R-:W-:-:S05]  /*8e50*/  IMAD R3, R6, R7, RZ ;  /* 0x0000000706037224 */ /* 0x000fca00078e02ff */
[----:B------:R-:W-:-:S07]  /*8e60*/  VIMNMX R2, R2, R3, !PT ;  /* 0x0000000302027248 */ /* 0x000fce0007fe0100 */
.L_x_2086:
[----:B------:R-:W-:-:S04]  /*8e70*/  VIADD R2, R2, 0x5f ;  /* 0x0000005f02027836 */ /* 0x000fc80000000000 */
[----:B------:R-:W-:-:S05]  /*8e80*/  IMAD.HI R2, R2, 0x2aaaaaab, RZ ;  /* 0x2aaaaaab02027827 */ /* 0x000fca00078e02ff */
[----:B------:R-:W-:-:S04]  /*8e90*/  SHF.R.U32.HI R3, RZ, 0x1f, R2 ;  /* 0x0000001fff037819 */ /* 0x000fc80000011602 */
[----:B------:R-:W-:-:S04]  /*8ea0*/  LEA.HI.SX32 R3, R2, R3, 0x1c ;  /* 0x0000000302037211 */ /* 0x000fc800078fe2ff */
[----:B------:R-:W-:-:S04]  /*8eb0*/  VIMNMX R182, R192, R3, !PT ;  /* 0x00000003c0b67248 */ /* 0x000fc80007fe0100 */
[----:B------:R-:W-:-:S13]  /*8ec0*/  ISETP.GE.AND P1, PT, R0, R182, PT ;  /* 0x000000b60000720c */ /* 0x000fda0003f26270 */
[----:B------:R-:W-:Y:S05]  /*8ed0*/  @!P1 BRA `(.L_x_2090) ;  /* 0x0000016400d89947 */ /* 0x000fea0003800000 */
[----:B------:R0:W5:Y:S01]  /*8ee0*/  LDL.64 R2, [R1+0x170] ;  /* 0x0001700001027983 */ /* 0x0001620000100a00 */
[----:B------:R-:W-:-:S07]  /*8ef0*/  IMAD.MOV.U32 R14, RZ, RZ, R0 ;  /* 0x000000ffff0e7224 */ /* 0x000fce00078e0000 */
.L_x_2107:
[----:B0----5:R-:W2:Y:S04]  /*8f00*/  LD.E R5, desc[UR44][R2.64] ;  /* 0x0000002c02057980 */ /* 0x021ea8000c101900 */
[----:B-1----:R-:W3:Y:S01]  /*8f10*/  LD.E R0, desc[UR44][R2.64+0x8] ;  /* 0x0000082c02007980 */ /* 0x002ee2000c101900 */
[----:B--2---:R-:W-:-:S05]  /*8f20*/  VIADD R5, R5, 0x1 ;  /* 0x0000000105057836 */ /* 0x004fca0000000000 */
[----:B------:R-:W-:-:S13]  /*8f30*/  ISETP.NE.AND P2, PT, R5, 0x2, PT ;  /* 0x000000020500780c */ /* 0x000fda0003f45270 */
[----:B------:R1:W5:Y:S04]  /*8f40*/  @P2 LD.E R11, desc[UR44][R2.64+0x4] ;  /* 0x0000042c020b2980 */ /* 0x000368000c101900 */
[----:B------:R-:W2:Y:S01]  /*8f50*/  @!P2 LD.E R4, desc[UR44][R2.64+0x4] ;  /* 0x0000042c0204a980 */ /* 0x000ea2000c101900 */
[----:B---3--:R-:W-:-:S03]  /*8f60*/  VIADD R9, R0, 0x1 ;  /* 0x0000000100097836 */ /* 0x008fc60000000000 */
[----:B------:R3:W-:Y:S04]  /*8f70*/  ST.E desc[UR44][R2.64], R5 ;  /* 0x0000000502007985 */ /* 0x0007e8000c10192c */
[----:B------:R1:W-:Y:S04]  /*8f80*/  ST.E desc[UR44][R2.64+0x8], R9 ;  /* 0x0000080902007985 */ /* 0x0003e8000c10192c */
[----:B------:R1:W-:Y:S01]  /*8f90*/  @!P2 ST.E desc[UR44][R2.64], RZ ;  /* 0x000000ff0200a985 */ /* 0x0003e2000c10192c */
[----:B--2---:R-:W-:-:S05]  /*8fa0*/  @!P2 LOP3.LUT R11, R4, 0x1, RZ, 0x3c, !PT ;  /* 0x00000001040ba812 */ /* 0x004fca00078e3cff */
[----:B------:R1:W-:Y:S04]  /*8fb0*/  @!P2 ST.E desc[UR44][R2.64+0x4], R11 ;  /* 0x0000040b0200a985 */ /* 0x0003e8000c10192c */
[----:B------:R-:W2:Y:S01]  /*8fc0*/  LDL R0, [R1+0x1c] ;  /* 0x00001c0001007983 */ /* 0x000ea20000100800 */
[----:B------:R-:W-:Y:S01]  /*8fd0*/  IMAD.MOV.U32 R7, RZ, RZ, R14 ;  /* 0x000000ffff077224 */ /* 0x000fe200078e000e */
[----:B------:R-:W-:Y:S05]  /*8fe0*/  YIELD ;  /* 0x0000000000007946 */ /* 0x000fea0003800000 */
[----:B------:R-:W-:Y:S01]  /*8ff0*/  BSSY B0, `(.L_x_2091) ;  /* 0x0000008000007945 */ /* 0x000fe20003800000 */
[----:B------:R-:W-:Y:S01]  /*9000*/  VIADD R14, R14, 0xffffffff ;  /* 0xffffffff0e0e7836 */ /* 0x000fe20000000000 */
[----:B------:R-:W-:Y:S01]  /*9010*/  ISETP.GT.AND P1, PT, R7, R182, PT ;  /* 0x000000b60700720c */ /* 0x000fe20003f24270 */
[----:B---3--:R-:W-:Y:S01]  /*9020*/  @!P2 IMAD.MOV.U32 R5, RZ, RZ, RZ ;  /* 0x000000ffff05a224 */ /* 0x008fe200078e00ff */
[----:B--2---:R-:W-:-:S04]  /*9030*/  LOP3.LUT R0, R0, 0x1, RZ, 0xfc, !PT ;  /* 0x0000000100007812 */ /* 0x004fc800078efcff */
[----:B------:R-:W-:-:S13]  /*9040*/  ISETP.NE.AND P3, PT, R0, 0x3, PT ;  /* 0x000000030000780c */ /* 0x000fda0003f65270 */
[----:B-1----:R-:W-:Y:S05]  /*9050*/  @!P3 BRA `(.L_x_2092) ;  /* 0x000000000004b947 */ /* 0x002fea0003800000 */
[----:B------:R-:W-:Y:S01]  /*9060*/  BPT.TRAP 0x1 ;  /* 0x000000040000795c */ /* 0x000fe20000300000 */
.L_x_2092:
[----:B------:R-:W-:Y:S05]  /*9070*/  BSYNC B0 ;  /* 0x0000000000007941 */ /* 0x000fea0003800000 */
.L_x_2091:
[----:B------:R-:W2:Y:S01]  /*9080*/  LDL.64 R6, [R1+0x8] ;  /* 0x0000080001067983 */ /* 0x000ea20000100a00 */
[----:B-----5:R-:W-:Y:S02]  /*9090*/  SHF.L.U32 R8, R11, 0x1f, RZ ;  /* 0x0000001f0b087819 */ /* 0x020fe400000006ff */
[----:B--2---:R-:W-:-:S05]  /*90a0*/  MOV R6, R6 ;  /* 0x0000000600067202 */ /* 0x004fca0000000f00 */
[----:B------:R-:W-:-:S04]  /*90b0*/  IMAD R5, R5, 0x8, R6 ;  /* 0x0000000805057824 */ /* 0x000fc800078e0206 */
[----:B------:R1:W2:Y:S01]  /*90c0*/  SYNCS.PHASECHK.TRANS64.TRYWAIT P2, [R5+URZ], R8 ;  /* 0x00000008050075a7 */ /* 0x0002a2000804017f */
[----:B------:R1:W5:Y:S04]  /*90d0*/  LD.E R0, desc[UR44][R2.64] ;  /* 0x0000002c02007980 */ /* 0x000368000c101900 */
[----:B------:R1:W5:Y:S01]  /*90e0*/  LD.E R4, desc[UR44][R2.64+0x4] ;  /* 0x0000042c02047980 */ /* 0x000362000c101900 */
[----:B------:R-:W-:Y:S04]  /*90f0*/  BSSY B0, `(.L_x_2093) ;  /* 0x0000003000007945 */ /* 0x000fe80003800000 */
[----:B------:R-:W-:Y:S05]  /*9100*/  @!P3 BRA `(.L_x_2094) ;  /* 0x000000000004b947 */ /* 0x000fea0003800000 */
[----:B------:R-:W-:Y:S01]  /*9110*/  BPT.TRAP 0x1 ;  /* 0x000000040000795c */ /* 0x000fe20000300000 */
.L_x_2094:
[----:B------:R-:W-:Y:S05]  /*9120*/  BSYNC B0 ;  /* 0x0000000000007941 */ /* 0x000fea0003800000 */
.L_x_2093:
[----:B------:R-:W-:Y:S04]  /*9130*/  BSSY B0, `(.L_x_2095) ;  /* 0x0000006000007945 */ /* 0x000fe80003800000 */
[----:B--2---:R-:W-:Y:S05]  /*9140*/  @P2 BRA `(.L_x_2096) ;  /* 0x0000000000102947 */ /* 0x004fea0003800000 */
[----:B-----5:R-:W-:Y:S01]  /*9150*/  IMAD R0, R0, 0x8, R6 ;  /* 0x0000000800007824 */ /* 0x020fe200078e0206 */
[----:B-1----:R-:W-:-:S04]  /*9160*/  SHF.L.U32 R5, R4, 0x1f, RZ ;  /* 0x0000001f04057819 */ /* 0x002fc800000006ff */
[----:B------:R-:W1:Y:S02]  /*9170*/  SYNCS.PHASECHK.TRANS64.TRYWAIT P2, [R0+URZ], R5 ;  /* 0x00000005000075a7 */ /* 0x000e64000804017f */
[----:B-1----:R-:W-:Y:S05]  /*9180*/  @!P2 BRA `(.L_x_2097) ;  /* 0x000002980078a947 */ /* 0x002fea0003800000 */
.L_x_2096:
[----:B------:R-:W-:Y:S05]  /*9190*/  BSYNC B0 ;  /* 0x0000000000007941 */ /* 0x000fea0003800000 */
.L_x_2095:
[----:B-1----:R-:W2:Y:S04]  /*91a0*/  LD.E R5, desc[UR44][R2.64] ;  /* 0x0000002c02057980 */ /* 0x002ea8000c101900 */
[----:B------:R-:W2:Y:S01]  /*91b0*/  LDL.64 R8, [R1+0xa0] ;  /* 0x0000a00001087983 */ /* 0x000ea20000100a00 */
[----:B------:R-:W-:Y:S05]  /*91c0*/  WARPSYNC.ALL ;  /* 0x0000000000007948 */ /* 0x000fea0003800000 */
[----:B------:R-:W3:Y:S04]  /*91d0*/  LDL.64 R16, [R1+0x98] ;  /* 0x0000980001107983 */ /* 0x000ee80000100a00 */
[----:B------:R-:W4:Y:S04]  /*91e0*/  LDL.64 R6, [R1+0x98] ;  /* 0x0000980001067983 */ /* 0x000f280000100a00 */
[----:B------:R-:W4:Y:S01]  /*91f0*/  LDL.64 R10, [R1+0x98] ;  /* 0x00009800010a7983 */ /* 0x000f220000100a00 */
[----:B--2--5:R-:W-:-:S03]  /*9200*/  IMAD R4, R5, 0x300, R8 ;  /* 0x0000030005047824 */ /* 0x024fc600078e0208 */
[----:B------:R-:W2:Y:S01]  /*9210*/  LDL.64 R12, [R1+0x98] ;  /* 0x00009800010c7983 */ /* 0x000ea20000100a00 */
[----:B------:R-:W-:Y:S01]  /*9220*/  IMAD.MOV.U32 R5, RZ, RZ, R9 ;  /* 0x000000ffff057224 */ /* 0x000fe200078e0009 */
[C---:B------:R-:W-:Y:S01]  /*9230*/  R2UR UR6, R4.reuse ;  /* 0x00000000040672ca */ /* 0x040fe200000e0000 */
[----:B------:R-:W-:Y:S01]  /*9240*/  WARPGROUP.ARRIVE ;  /* 0x00000000000079c5 */ /* 0x000fe20000000000 */
[----:B------:R-:W2:Y:S02]  /*9250*/  LDL R15, [R1+0x54] ;  /* 0x00005400010f7983 */ /* 0x000ea40000100800 */
[----:B------:R-:W-:Y:S01]  /*9260*/  R2UR UR7, R5 ;  /* 0x00000000050772ca */ /* 0x000fe200000e0000 */
[----:B------:R-:W-:Y:S02]  /*9270*/  VIADD R8, R4, 0x2 ;  /* 0x0000000204087836 */ /* 0x000fe40000000000 */
[----:B------:R-:W-:Y:S01]  /*9280*/  IMAD.MOV.U32 R183, RZ, RZ, 0x1 ;  /* 0x00000001ffb77424 */ /* 0x000fe200078e00ff */
[----:B------:R1:W-:Y:S04]  /*9290*/  STL [R1+0x80], RZ ;  /* 0x000080ff01007387 */ /* 0x0003e80000100800 */
[----:B------:R1:W-:Y:S04]  /*92a0*/  STL [R1+0x80], R183 ;  /* 0x000080b701007387 */ /* 0x0003e80000100800 */
[----:B------:R1:W-:Y:S04]  /*92b0*/  STL [R1+0x80], R183 ;  /* 0x000080b701007387 */ /* 0x0003e80000100800 */
[----:B------:R1:W-:Y:S04]  /*92c0*/  STL [R1+0x80], R183 ;  /* 0x000080b701007387 */ /* 0x0003e80000100800 */
[----:B------:R1:W-:Y:S01]  /*92d0*/  STL [R1+0x80], R183 ;  /* 0x000080b701007387 */ /* 0x0003e20000100800 */
[----:B---3--:R-:W-:-:S02]  /*92e0*/  R2UR UR4, R16 ;  /* 0x00000000100472ca */ /* 0x008fc400000e0000 */
[----:B------:R-:W-:-:S13]  /*92f0*/  R2UR UR5, R17 ;  /* 0x00000000110572ca */ /* 0x000fda00000e0000 */
[----:B------:R-:W-:Y:S01]  /*9300*/  HGMMA.64x96x16.F32 R24, gdesc[UR4], RZ, !UPT, gsb0 ;  /* 0x01600000041879f0 */ /* 0x000fe2000c0008ff */
[----:B----4-:R-:W-:Y:S01]  /*9310*/  VIADD R6, R6, 0x2 ;  /* 0x0000000206067836 */ /* 0x010fe20000000000 */
[----:B------:R-:W-:Y:S02]  /*9320*/  R2UR UR6, R8 ;  /* 0x00000000080672ca */ /* 0x000fe400000e0000 */
[----:B------:R-:W-:Y:S02]  /*9330*/  R2UR UR7, R9 ;  /* 0x00000000090772ca */ /* 0x000fe400000e0000 */
[----:B------:R-:W-:Y:S02]  /*9340*/  R2UR UR4, R6 ;  /* 0x00000000060472ca */ /* 0x000fe400000e0000 */
[----:B------:R-:W-:Y:S01]  /*9350*/  R2UR UR5, R7 ;  /* 0x00000000070572ca */ /* 0x000fe200000e0000 */
[----:B------:R-:W-:Y:S02]  /*9360*/  VIADD R10, R10, 0x4 ;  /* 0x000000040a0a7836 */ /* 0x000fe40000000000 */
[----:B------:R-:W-:-:S02]  /*9370*/  VIADD R6, R4, 0x4 ;  /* 0x0000000404067836 */ /* 0x000fc40000000000 */
[----:B------:R-:W-:Y:S01]  /*9380*/  IMAD.MOV.U32 R7, RZ, RZ, R9 ;  /* 0x000000ffff077224 */ /* 0x000fe200078e0009 */
[----:B------:R-:W-:Y:S02]  /*9390*/  WARPGROUP.DEPBAR.LE gsb0, 0x0 ;  /* 0x00008000000079c5 */ /* 0x000fe40000010000 */
[----:B------:R1:W5:Y:S04]  /*93a0*/  LD.E R0, desc[UR44][R2.64] ;  /* 0x0000002c02007980 */ /* 0x000368000c101900 */
[----:B------:R1:W5:Y:S01]  /*93b0*/  LD.E R5, desc[UR44][R2.64+0x4] ;  /* 0x0000042c02057980 */ /* 0x000362000c101900 */
[----:B------:R-:W-:-:S06]  /*93c0*/  WARPGROUP.ARRIVE ;  /* 0x00000000000079c5 */ /* 0x000fcc0000000000 */
[----:B------:R-:W-:Y:S01]  /*93d0*/  HGMMA.64x96x16.F32 R24, gdesc[UR4], R24, gsb0 ;  /* 0x01600000041879f0 */ /* 0x000fe20008000818 */
[----:B------:R-:W-:Y:S02]  /*93e0*/  R2UR UR6, R6 ;  /* 0x00000000060672ca */ /* 0x000fe400000e0000 */
[----:B------:R-:W-:Y:S02]  /*93f0*/  R2UR UR7, R7 ;  /* 0x00000000070772ca */ /* 0x000fe400000e0000 */
[----:B------:R-:W-:Y:S02]  /*9400*/  R2UR UR4, R10 ;  /* 0x000000000a0472ca */ /* 0x000fe400000e0000 */
[----:B------:R-:W-:Y:S01]  /*9410*/  R2UR UR5, R11 ;  /* 0x000000000b0572ca */ /* 0x000fe200000e0000 */
[----:B------:R-:W-:Y:S02]  /*9420*/  VIADD R6, R4, 0x6 ;  /* 0x0000000604067836 */ /* 0x000fe40000000000 */
[----:B--2---:R-:W-:-:S02]  /*9430*/  VIADD R12, R12, 0x6 ;  /* 0x000000060c0c7836 */ /* 0x004fc40000000000 */
[----:B------:R-:W-:Y:S01]  /*9440*/  IMAD.MOV.U32 R7, RZ, RZ, R9 ;  /* 0x000000ffff077224 */ /* 0x000fe200078e0009 */
[----:B------:R-:W-:Y:S02]  /*9450*/  WARPGROUP.DEPBAR.LE gsb0, 0x0 ;  /* 0x00008000000079c5 */ /* 0x000fe40000010000 */
[----:B------:R-:W-:-:S06]  /*9460*/  WARPGROUP.ARRIVE ;  /* 0x00000000000079c5 */ /* 0x000fcc0000000000 */
[----:B------:R-:W-:Y:S01]  /*9470*/  HGMMA.64x96x16.F32 R24, gdesc[UR4], R24, gsb0 ;  /* 0x01600000041879f0 */ /* 0x000fe20008000818 */
[----:B------:R-:W-:Y:S02]  /*9480*/  R2UR UR6, R6 ;  /* 0x00000000060672ca */ /* 0x000fe400000e0000 */
[----:B------:R-:W-:Y:S02]  /*9490*/  R2UR UR7, R7 ;  /* 0x00000000070772ca */ /* 0x000fe400000e0000 */
[----:B------:R-:W-:Y:S02]  /*94a0*/  R2UR UR4, R12 ;  /* 0x000000000c0472ca */ /* 0x000fe400000e0000 */
[----:B------:R-:W-:Y:S02]  /*94b0*/  R2UR UR5, R13 ;  /* 0x000000000d0572ca */ /* 0x000fe400000e0000 */
[----:B------:R-:W-:-:S04]  /*94c0*/  LOP3.LUT R15, R15, 0x1, RZ, 0xfc, !PT ;  /* 0x000000010f0f7812 */ /* 0x000fc800078efcff */
[----:B------:R-:W-:Y:S01]  /*94d0*/  ISETP.NE.AND P3, PT, R15, 0x3, PT ;  /* 0x000000030f00780c */ /* 0x000fe20003f65270 */
[----:B------:R-:W-:Y:S02]  /*94e0*/  WARPGROUP.DEPBAR.LE gsb0, 0x0 ;  /* 0x00008000000079c5 */ /* 0x000fe40000010000 */
[----:B------:R-:W-:-:S06]  /*94f0*/  WARPGROUP.ARRIVE ;  /* 0x00000000000079c5 */ /* 0x000fcc0000000000 */
[----:B------:R-:W-:Y:S01]  /*9500*/  HGMMA.64x96x16.F32 R24, gdesc[UR4], R24, gsb0 ;  /* 0x01600000041879f0 */ /* 0x000fe20008000818 */
[----:B------:R-:W-:Y:S02]  /*9510*/  BSSY B0, `(.L_x_2098) ;  /* 0x0000004000007945 */ /* 0x000fe40003800000 */
[----:B------:R-:W-:Y:S02]  /*9520*/  WARPGROUP.DEPBAR.LE gsb0, 0x0 ;  /* 0x00008000000079c5 */ /* 0x000fe40000010000 */
[----:B-1----:R-:W-:Y:S05]  /*9530*/  @!P3 BRA `(.L_x_2099) ;  /* 0x000000000004b947 */ /* 0x002fea0003800000 */
[----:B------:R-:W-:Y:S01]  /*9540*/  BPT.TRAP 0x1 ;  /* 0x000000040000795c */ /* 0x000fe20000300000 */
.L_x_2099:
[----:B------:R-:W-:Y:S05]  /*9550*/  BSYNC B0 ;  /* 0x0000000000007941 */ /* 0x000fea0003800000 */
.L_x_2098:
        /* <DEDUP_REMOVED lines=10> */
.L_x_2101:
[----:B------:R-:W-:Y:S05]  /*9600*/  BSYNC B0 ;  /* 0x0000000000007941 */ /* 0x000fea0003800000 */
.L_x_2100:
[----:B------:R-:W-:Y:S04]  /*9610*/  BSSY B0, `(.L_x_2102) ;  /* 0x0000006000007945 */ /* 0x000fe80003800000 */
[----:B--2---:R-:W-:Y:S05]  /*9620*/  @P2 BRA `(.L_x_2103) ;  /* 0x0000000000102947 */ /* 0x004fea0003800000 */
[----:B-----5:R-:W-:Y:S01]  /*9630*/  IMAD R4, R4, 0x8, R7 ;  /* 0x0000000804047824 */ /* 0x020fe200078e0207 */
[----:B------:R-:W-:-:S04]  /*9640*/  SHF.L.U32 R5, R5, 0x1f, RZ ;  /* 0x0000001f05057819 */ /* 0x000fc800000006ff */
[----:B------:R-:W2:Y:S02]  /*9650*/  SYNCS.PHASECHK.TRANS64.TRYWAIT P2, [R4+URZ], R5 ;  /* 0x00000005040075a7 */ /* 0x000ea4000804017f */
[----:B--2---:R-:W-:Y:S05]  /*9660*/  @!P2 BRA `(.L_x_2104) ;  /* 0x000002940054a947 */ /* 0x004fea0003800000 */
.L_x_2103:
[----:B------:R-:W-:Y:S05]  /*9670*/  BSYNC B0 ;  /* 0x0000000000007941 */ /* 0x000fea0003800000 */
.L_x_2102:
[----:B------:R-:W3:Y:S04]  /*9680*/  LD.E R15, desc[UR44][R2.64] ;  /* 0x0000002c020f7980 */ /* 0x000ee8000c101900 */
[----:B------:R-:W3:Y:S04]  /*9690*/  LDL.64 R6, [R1+0x118] ;  /* 0x0001180001067983 */ /* 0x000ee80000100a00 */
[----:B-1----:R-:W4:Y:S04]  /*96a0*/  LDL R0, [R1+0x90] ;  /* 0x0000900001007983 */ /* 0x002f280000100800 */
[----:B--2--5:R-:W2:Y:S04]  /*96b0*/  LDL.64 R4, [R1+0x110] ;  /* 0x0001100001047983 */ /* 0x024ea80000100a00 */
[----:B------:R-:W2:Y:S04]  /*96c0*/  LDL.64 R8, [R1+0x110] ;  /* 0x0001100001087983 */ /* 0x000ea80000100a00 */
[----:B------:R-:W2:Y:S04]  /*96d0*/  LDL.64 R10, [R1+0x110] ;  /* 0x00011000010a7983 */ /* 0x000ea80000100a00 */
[----:B------:R-:W2:Y:S01]  /*96e0*/  LDL.64 R12, [R1+0x110] ;  /* 0x00011000010c7983 */ /* 0x000ea20000100a00 */
[----:B------:R-:W-:Y:S05]  /*96f0*/  WARPSYNC.ALL ;  /* 0x0000000000007948 */ /* 0x000fea0003800000 */
[----:B------:R-:W-:Y:S01]  /*9700*/  WARPGROUP.ARRIVE ;  /* 0x00000000000079c5 */ /* 0x000fe20000000000 */
[----:B------:R-:W2:Y:S04]  /*9710*/  LDL.64 R16, [R1+0x110] ;  /* 0x0001100001107983 */ /* 0x000ea80000100a00 */
        /* <DEDUP_REMOVED lines=9> */
[----:B---3--:R-:W-:Y:S01]  /*97b0*/  IMAD R6, R15, 0xc00, R6 ;  /* 0x00000c000f067824 */ /* 0x008fe200078e0206 */
[----:B----4-:R-:W-:-:S04]  /*97c0*/  ISETP.NE.U32.AND P2, PT, R0, RZ, PT ;  /* 0x000000ff0000720c */ /* 0x010fc80003f45070 */
[----:B------:R-:W-:Y:S02]  /*97d0*/  R2UR UR6, R6 ;  /* 0x00000000060672ca */ /* 0x000fe400000e0000 */
[----:B------:R-:W-:Y:S02]  /*97e0*/  R2UR UR7, R7 ;  /* 0x00000000070772ca */ /* 0x000fe400000e0000 */
[----:B--2---:R-:W-:Y:S02]  /*97f0*/  R2UR UR4, R4 ;  /* 0x00000000040472ca */ /* 0x004fe400000e0000 */
[----:B------:R-:W-:-:S03]  /*9800*/  R2UR UR5, R5 ;  /* 0x00000000050572ca */ /* 0x000fc600000e0000 */
[----:B------:R-:W-:-:S10]  /*9810*/  VOTEU.ANY UP0, P2 ;  /* 0x00000000003f7886 */ /* 0x000fd40001000100 */
[----:B------:R-:W-:Y:S01]  /*9820*/  HGMMA.64x96x16.F32 R24, gdesc[UR4], R24, UP0, gsb0 ;  /* 0x01600000041879f0 */ /* 0x000fe2000b800818 */
[----:B------:R-:W-:Y:S02]  /*9830*/  VIADD R8, R8, 0x2 ;  /* 0x0000000208087836 */ /* 0x000fe40000000000 */
        /* <DEDUP_REMOVED lines=126> */
[----:B------:R-:W-:Y:S01]  /*a020*/  R2UR UR5, R17 ;  /* 0x00000000110572ca */ /* 0x000fe200000e0000 */
[----:B--2---:R-:W-:Y:S01]  /*a030*/  VIADD R8, R8, 0xc02 ;  /* 0x00000c0208087836 */ /* 0x004fe20000000000 */
[----:B------:R-:W-:Y:S02]  /*a040*/  WARPGROUP.DEPBAR.LE gsb0, 0x0 ;  /* 0x00008000000079c5 */ /* 0x000fe40000010000 */
[----:B------:R-:W-:-:S09]  /*a050*/  WARPGROUP.ARRIVE ;  /* 0x00000000000079c5 */ /* 0x000fd20000000000 */
[----:B------:R-:W-:Y:S01]  /*a060*/  HGMMA.64x96x16.F32 R24, gdesc[UR4], R24, gsb0 ;  /* 0x01600000041879f0 */ /* 0x000fe20008000818 */
[----:B------:R-:W-:Y:S02]  /*a070*/  VIADD R4, R6, 0x902 ;  /* 0x0000090206047836 */ /* 0x000fe40000000000 */
[----:B------:R-:W-:Y:S01]  /*a080*/  IMAD.MOV.U32 R5, RZ, RZ, R7 ;  /* 0x000000ffff057224 */ /* 0x000fe200078e0007 */
[----:B------:R-:W-:Y:S02]  /*a090*/  R2UR UR4, R8 ;  /* 0x00000000080472ca */ /* 0x000fe400000e0000 */
[----:B------:R-:W-:Y:S02]  /*a0a0*/  R2UR UR6, R4 ;  /* 0x00000000040672ca */ /* 0x000fe400000e0000 */
[----:B------:R-:W-:Y:S02]  /*a0b0*/  R2UR UR7, R5 ;  /* 0x00000000050772ca */ /* 0x000fe400000e0000 */
[----:B------:R-:W-:Y:S01]  /*a0c0*/  R2UR UR5, R9 ;  /* 0x00000000090572ca */ /* 0x000fe200000e0000 */
[----:B---3--:R-:W-:-:S02]  /*a0d0*/  VIADD R10, R10, 0xc04 ;  /* 0x00000c040a0a7836 */ /* 0x008fc40000000000 */
[----:B------:R-:W-:Y:S01]  /*a0e0*/  VIADD R4, R6, 0x904 ;  /* 0x0000090406047836 */ /* 0x000fe20000000000 */
[----:B------:R-:W-:Y:S02]  /*a0f0*/  WARPGROUP.DEPBAR.LE gsb0, 0x0 ;  /* 0x00008000000079c5 */ /* 0x000fe40000010000 */
[----:B------:R-:W-:-:S07]  /*a100*/  WARPGROUP.ARRIVE ;  /* 0x00000000000079c5 */ /* 0x000fce0000000000 */
[----:B------:R-:W-:Y:S01]  /*a110*/  HGMMA.64x96x16.F32 R24, gdesc[UR4], R24, gsb0 ;  /* 0x01600000041879f0 */ /* 0x000fe20008000818 */
[----:B------:R-:W-:Y:S01]  /*a120*/  IMAD.MOV.U32 R5, RZ, RZ, R7 ;  /* 0x000000ffff057224 */ /* 0x000fe200078e0007 */
[----:B------:R-:W-:Y:S02]  /*a130*/  R2UR UR6, R4 ;  /* 0x00000000040672ca */ /* 0x000fe400000e0000 */
[----:B------:R-:W-:Y:S02]  /*a140*/  R2UR UR4, R10 ;  /* 0x000000000a0472ca */ /* 0x000fe400000e0000 */
[----:B------:R-:W-:Y:S02]  /*a150*/  R2UR UR7, R5 ;  /* 0x00000000050772ca */ /* 0x000fe400000e0000 */
[----:B------:R-:W-:Y:S01]  /*a160*/  R2UR UR5, R11 ;  /* 0x000000000b0572ca */ /* 0x000fe200000e0000 */
[----:B----4-:R-:W-:Y:S02]  /*a170*/  VIADD R12, R12, 0xc06 ;  /* 0x00000c060c0c7836 */ /* 0x010fe40000000000 */
[----:B------:R-:W-:-:S02]  /*a180*/  VIADD R4, R6, 0x906 ;  /* 0x0000090606047836 */ /* 0x000fc40000000000 */
[----:B------:R-:W-:Y:S01]  /*a190*/  IMAD.MOV.U32 R5, RZ, RZ, R7 ;  /* 0x000000ffff057224 */ /* 0x000fe200078e0007 */
[----:B------:R-:W-:Y:S02]  /*a1a0*/  WARPGROUP.DEPBAR.LE gsb0, 0x0 ;  /* 0x00008000000079c5 */ /* 0x000fe40000010000 */
[----:B------:R-:W-:-:S06]  /*a1b0*/  WARPGROUP.ARRIVE ;  /* 0x00000000000079c5 */ /* 0x000fcc0000000000 */
[----:B------:R-:W-:Y:S01]  /*a1c0*/  HGMMA.64x96x16.F32 R24, gdesc[UR4], R24, gsb0 ;  /* 0x01600000041879f0 */ /* 0x000fe20008000818 */
[----:B------:R-:W-:Y:S02]  /*a1d0*/  R2UR UR4, R12 ;  /* 0x000000000c0472ca */ /* 0x000fe400000e0000 */
[----:B------:R-:W-:Y:S02]  /*a1e0*/  R2UR UR5, R13 ;  /* 0x000000000d0572ca */ /* 0x000fe400000e0000 */
[----:B------:R-:W-:Y:S02]  /*a1f0*/  R2UR UR6, R4 ;  /* 0x00000000040672ca */ /* 0x000fe400000e0000 */
[----:B------:R-:W-:Y:S01]  /*a200*/  R2UR UR7, R5 ;  /* 0x00000000050772ca */ /* 0x000fe200000e0000 */
[----:B------:R-:W-:Y:S04]  /*a210*/  STL [R1+0x90], R183 ;  /* 0x000090b701007387 */ /* 0x000fe80000100800 */
[----:B------:R-:W-:Y:S01]  /*a220*/  STL [R1+0x90], R183 ;  /* 0x000090b701007387 */ /* 0x000fe20000100800 */
[----:B------:R-:W-:-:S02]  /*a230*/  WARPGROUP.DEPBAR.LE gsb0, 0x0 ;  /* 0x00008000000079c5 */ /* 0x000fc40000010000 */
[----:B------:R-:W-:Y:S01]  /*a240*/  WARPGROUP.ARRIVE ;  /* 0x00000000000079c5 */ /* 0x000fe20000000000 */
[----:B------:R-:W2:Y:S05]  /*a250*/  @!P0 LDL.64 R4, [R1+0x30] ;  /* 0x0000300001048983 */ /* 0x000eaa0000100a00 */
[----:B------:R-:W-:Y:S01]  /*a260*/  HGMMA.64x96x16.F32 R24, gdesc[UR4], R24, gsb0 ;  /* 0x01600000041879f0 */ /* 0x000fe20008000818 */
        /* <DEDUP_REMOVED lines=16> */
[----:B------:R-:W3:Y:S01]  /*a370*/  @!P0 LD.E R0, desc[UR44][R2.64] ;  /* 0x0000002c02008980 */ /* 0x000ee2000c101900 */
[----:B--2---:R-:W-:-:S05]  /*a380*/  @!P0 MOV R5, R4 ;  /* 0x0000000400058202 */ /* 0x004fca0000000f00 */
[----:B---3--:R-:W-:-:S05]  /*a390*/  @!P0 IMAD R0, R0, 0x8, R5 ;  /* 0x0000000800008824 */ /* 0x008fca00078e0205 */
[----:B------:R-:W-:-:S04]  /*a3a0*/  @!P0 PRMT R0, RZ, 0x654, R0 ;  /* 0x00000654ff008816 */ /* 0x000fc80000000000 */
[----:B------:R2:W-:Y:S01]  /*a3b0*/  @!P0 SYNCS.ARRIVE.TRANS64.RED.A1T0 RZ, [R0+URZ], RZ ;  /* 0x000000ff00ff89a7 */ /* 0x0005e2000810043f */
[----:B------:R-:W2:Y:S04]  /*a3c0*/  LDL.64 R4, [R1+0x220] ;  /* 0x0002200001047983 */ /* 0x000ea80000100a00 */
[----:B------:R-:W3:Y:S04]  /*a3d0*/  LDL R174, [R1+0x240] ;  /* 0x0002400001ae7983 */ /* 0x000ee80000100800 */
[----:B------:R-:W4:Y:S04]  /*a3e0*/  LDL.64 R154, [R1+0x440] ;  /* 0x00044000019a7983 */ /* 0x000f280000100a00 */
        /* <DEDUP_REMOVED lines=58> */
[----:B------:R-:W4:Y:S01]  /*a790*/  LDL.64 R76, [R1+0x418] ;  /* 0x00041800014c7983 */ /* 0x000f220000100a00 */
[----:B--2---:R-:W-:-:S04]  /*a7a0*/  FMNMX.FTZ R0, R24, R4, !PT ;  /* 0x0000000418007209 */ /* 0x004fc80007810000 */
        /* <DEDUP_REMOVED lines=42> */
[----:B------:R-:W2:Y:S01]  /*aa50*/  SHFL.BFLY PT, R9, R6, 0x2, 0x1f ;  /* 0x0c401f0006097f89 */ /* 0x000ea200000e0000 */
[----:B------:R-:W-:-:S04]  /*aa60*/  FMNMX.FTZ R7, R63, R0, !PT ;  /* 0x000000003f077209 */ /* 0x000fc80007810000 */
[----:B------:R-:W-:-:S04]  /*aa70*/  FMNMX.FTZ R0, R66, R7, !PT ;  /* 0x0000000742007209 */ /* 0x000fc80007810000 */
[----:B------:R-:W-:-:S04]  /*aa80*/  FMNMX.FTZ R7, R67, R0, !PT ;  /* 0x0000000043077209 */ /* 0x000fc80007810000 */
[----:B------:R-:W-:-:S04]  /*aa90*/  FMNMX.FTZ R0, R70, R7, !PT ;  /* 0x0000000746007209 */ /* 0x000fc80007810000 */
[----:B------:R-:W-:-:S05]  /*aaa0*/  FMNMX.FTZ R7, R71, R0, !PT ;  /* 0x0000000047077209 */ /* 0x000fca0007810000 */
[----:B------:R0:W-:Y:S01]  /*aab0*/  STL.64 [R1+0x220], R6 ;  /* 0x0002200601007387 */ /* 0x0001e20000100a00 */
[----:B--2---:R-:W-:-:S03]  /*aac0*/  FMNMX.FTZ R0, R6, R9, !PT ;  /* 0x0000000906007209 */ /* 0x004fc60007810000 */
[----:B------:R-:W2:Y:S04]  /*aad0*/  LDL R153, [R1+0x224] ;  /* 0x0002240001997983 */ /* 0x000ea80000100800 */
[----:B------:R-:W1:Y:S04]  /*aae0*/  SHFL.BFLY PT, R9, R0, 0x1, 0x1f ;  /* 0x0c201f0000097f89 */ /* 0x000e6800000e0000 */
[----:B0-----:R-:W4:Y:S01]  /*aaf0*/  LDL.64 R6, [R1+0x290] ;  /* 0x0002900001067983 */ /* 0x001f220000100a00 */
[----:B-1----:R-:W-:-:S03]  /*ab00*/  FMNMX.FTZ R10, R0, R9, !PT ;  /* 0x00000009000a7209 */ /* 0x002fc60007810000 */
[----:B------:R-:W4:Y:S04]  /*ab10*/  LDL.64 R8, [R1+0x280] ;  /* 0x0002800001087983 */ /* 0x000f280000100a00 */
[----:B------:R0:W-:Y:S04]  /*ab20*/  STL [R1+0x220], R10 ;  /* 0x0002200a01007387 */ /* 0x0001e80000100800 */
[----:B------:R-:W3:Y:S04]  /*ab30*/  LDL R159, [R1+0x220] ;  /* 0x00022000019f7983 */ /* 0x000ee80000100800 */
[----:B0-----:R-:W4:Y:S01]  /*ab40*/  LDL.64 R10, [R1+0x2e0] ;  /* 0x0002e000010a7983 */ /* 0x001f220000100a00 */
[----:B------:R0:W-:Y:S06]  /*ab50*/  BAR.SYNC.DEFER_BLOCKING R237, 0x100 ;  /* 0x000400ed0000751d */ /* 0x0001ec0000010000 */
[----:B--2---:R-:W1:Y:S02]  /*ab60*/  SHFL.BFLY PT, R0, R153, 0x2, 0x1f ;  /* 0x0c401f0099007f89 */ /* 0x004e6400000e0000 */
[----:B-1----:R-:W-:-:S05]  /*ab70*/  FMNMX.FTZ R0, R0, R153, !PT ;  /* 0x0000009900007209 */ /* 0x002fca0007810000 */
[----:B------:R-:W1:Y:S01]  /*ab80*/  SHFL.BFLY PT, R75, R0, 0x1, 0x1f ;  /* 0x0c201f00004b7f89 */ /* 0x000e6200000e0000 */
[----:B---3--:R-:W-:-:S04]  /*ab90*/  FADD.FTZ R15, R4, -R159 ;  /* 0x8000009f040f7221 */ /* 0x008fc80000010000 */
[----:B------:R-:W-:-:S04]  /*aba0*/  FMUL.FTZ R15, R15, R174 ;  /* 0x000000ae0f0f7220 */ /* 0x000fc80000410000 */
[----:B------:R-:W4:Y:S01]  /*abb0*/  MUFU.EX2 R158, R15 ;  /* 0x0000000f009e7308 */ /* 0x000f220000000800 */
[----:B------:R-:W-:Y:S01]  /*abc0*/  FMUL.FTZ R159, R174, R159 ;  /* 0x0000009fae9f7220 */ /* 0x000fe20000410000 */
[----:B-1----:R-:W-:-:S03]  /*abd0*/  FMNMX.FTZ R75, R0, R75, !PT ;  /* 0x0000004b004b7209 */ /* 0x002fc60007810000 */
[-CC-:B------:R-:W-:Y:S01]  /*abe0*/  FFMA.FTZ R73, R24, R174.reuse, -R159.reuse ;  /* 0x000000ae18497223 */ /* 0x180fe2000001089f */
[----:B------:R-:W-:Y:S01]  /*abf0*/  FFMA.FTZ R152, R25, R174, -R159 ;  /* 0x000000ae19987223 */ /* 0x000fe2000001089f */
[----:B------:R-:W-:Y:S02]  /*ac00*/  FADD.FTZ R153, R5, -R75 ;  /* 0x8000004b05997221 */ /* 0x000fe40000010000 */
[----:B------:R-:W2:Y:S01]  /*ac10*/  LDL.64 R4, [R1+0x438] ;  /* 0x0004380001047983 */ /* 0x000ea20000100a00 */
[C---:B----4-:R-:W-:Y:S01]  /*ac20*/  FMUL.FTZ R25, R158.reuse, R155 ;  /* 0x0000009b9e197220 */ /* 0x050fe20000410000 */
[----:B------:R-:W-:Y:S01]  /*ac30*/  FMUL.FTZ R24, R158, R154 ;  /* 0x0000009a9e187220 */ /* 0x000fe20000410000 */
[-CC-:B------:R-:W-:Y:S01]  /*ac40*/  FFMA.FTZ R32, R32, R174.reuse, -R159.reuse ;  /* 0x000000ae20207223 */ /* 0x180fe2000001089f */
[-CC-:B------:R-:W-:Y:S01]  /*ac50*/  FFMA.FTZ R33, R33, R174.reuse, -R159.reuse ;  /* 0x000000ae21217223 */ /* 0x180fe2000001089f */
[----:B------:R-:W-:Y:S01]  /*ac60*/  FMUL.FTZ R160, R174, R153 ;  /* 0x00000099aea07220 */ /* 0x000fe20000410000 */
[----:B------:R-:W-:Y:S01]  /*ac70*/  FFMA.FTZ R153, R44, R174, -R159 ;  /* 0x000000ae2c997223 */ /* 0x000fe2000001089f */
[----:B------:R1:W-:Y:S01]  /*ac80*/  STL.64 [R1+0x440], R24 ;  /* 0x0004401801007387 */ /* 0x0003e20000100a00 */
[----:B------:R-:W-:-:S02]  /*ac90*/  FMUL.FTZ R44, R158, R8 ;  /* 0x000000089e2c7220 */ /* 0x000fc40000410000 */
[----:B------:R3:W-:Y:S01]  /*aca0*/  MUFU.EX2 R8, R32 ;  /* 0x0000002000087308 */ /* 0x0007e20000000800 */
[C---:B-1----:R-:W-:Y:S01]  /*acb0*/  FMUL.FTZ R25, R158.reuse, R7 ;  /* 0x000000079e197220 */ /* 0x042fe20000410000 */
[----:B---3--:R-:W-:-:S06]  /*acc0*/  FMUL.FTZ R32, R158, R12 ;  /* 0x0000000c9e207220 */ /* 0x008fcc0000410000 */
[----:B------:R1:W-:Y:S02]  /*acd0*/  MUFU.EX2 R7, R33 ;  /* 0x0000002100077308 */ /* 0x0003e40000000800 */
[C---:B-1----:R-:W-:Y:S02]  /*ace0*/  FMUL.FTZ R33, R158.reuse, R13 ;  /* 0x0000000d9e217220 */ /* 0x042fe40000410000 */
[----:B------:R-:W3:Y:S04]  /*acf0*/  LDL.64 R12, [R1+0x230] ;  /* 0x00023000010c7983 */ /* 0x000ee80000100a00 */
[----:B------:R-:W1:Y:S01]  /*ad00*/  MUFU.EX2 R160, R160 ;  /* 0x000000a000a07308 */ /* 0x000e620000000800 */
[C---:B------:R-:W-:Y:S01]  /*ad10*/  FMUL.FTZ R201, R158.reuse, R201 ;  /* 0x000000c99ec97220 */ /* 0x040fe20000410000 */
        /* <DEDUP_REMOVED lines=8> */
[----:B------:R-:W-:Y:S01]  /*ada0*/  FMUL.FTZ R130, R158, R130 ;  /* 0x000000829e827220 */ /* 0x000fe20000410000 */
[----:B------:R-:W-:Y:S01]  /*adb0*/  STL.64 [R1+0x260], R200 ;  /* 0x000260c801007387 */ /* 0x000fe20000100a00 */
[C---:B-1----:R-:W-:Y:S01]  /*adc0*/  FMUL.FTZ R133, R160.reuse, R133 ;  /* 0x00000085a0857220 */ /* 0x042fe20000410000 */
        /* <DEDUP_REMOVED lines=27> */
[----:B------:R-:W-:Y:S04]  /*af80*/  STL.64 [R1+0x270], R198 ;  /* 0x000270c601007387 */ /* 0x000fe80000100a00 */
        /* <DEDUP_REMOVED lines=10> */
[----:B------:R1:W-:Y:S04]  /*b030*/  STL.64 [R1+0x308], R118 ;  /* 0x0003087601007387 */ /* 0x0003e80000100a00 */
[----:B------:R-:W-:Y:S04]  /*b040*/  STL.64 [R1+0x318], R100 ;  /* 0x0003186401007387 */ /* 0x000fe80000100a00 */
[----:B------:R-:W-:Y:S04]  /*b050*/  STL.64 [R1+0x328], R102 ;  /* 0x0003286601007387 */ /* 0x000fe80000100a00 */
[----:B------:R-:W-:Y:S04]  /*b060*/  STL.64 [R1+0x378], R98 ;  /* 0x0003786201007387 */ /* 0x000fe80000100a00 */
[----:B------:R4:W-:Y:S04]  /*b070*/  STL.64 [R1+0x388], R96 ;  /* 0x0003886001007387 */ /* 0x0009e80000100a00 */
[----:B------:R-:W-:Y:S04]  /*b080*/  STL.64 [R1+0x3d8], R84 ;  /* 0x0003d85401007387 */ /* 0x000fe80000100a00 */
[----:B------:R-:W-:Y:S04]  /*b090*/  STL.64 [R1+0x3e8], R86 ;  /* 0x0003e85601007387 */ /* 0x000fe80000100a00 */
[----:B-1----:R-:W3:Y:S04]  /*b0a0*/  LDL R119, [R1+0x260] ;  /* 0x0002600001777983 */ /* 0x002ee80000100800 */
[----:B------:R-:W3:Y:S04]  /*b0b0*/  LDL R121, [R1+0x264] ;  /* 0x0002640001797983 */ /* 0x000ee80000100800 */
[----:B------:R-:W3:Y:S04]  /*b0c0*/  LDL R123, [R1+0x268] ;  /* 0x00026800017b7983 */ /* 0x000ee80000100800 */
[----:B------:R-:W3:Y:S04]  /*b0d0*/  LDL R125, [R1+0x26c] ;  /* 0x00026c00017d7983 */ /* 0x000ee80000100800 */
[----:B------:R-:W3:Y:S04]  /*b0e0*/  LDL R127, [R1+0x270] ;  /* 0x00027000017f7983 */ /* 0x000ee80000100800 */
[----:B------:R-:W3:Y:S04]  /*b0f0*/  LDL R129, [R1+0x274] ;  /* 0x0002740001817983 */ /* 0x000ee80000100800 */
[----:B------:R-:W3:Y:S04]  /*b100*/  LDL R131, [R1+0x278] ;  /* 0x0002780001837983 */ /* 0x000ee80000100800 */
[----:B------:R-:W3:Y:S04]  /*b110*/  LDL R133, [R1+0x27c] ;  /* 0x00027c0001857983 */ /* 0x000ee80000100800 */
[----:B----4-:R-:W4:Y:S04]  /*b120*/  LDL R97, [R1+0x2bc] ;  /* 0x0002bc0001617983 */ /* 0x010f280000100800 */
[----:B------:R-:W4:Y:S04]  /*b130*/  LDL R99, [R1+0x2c0] ;  /* 0x0002c00001637983 */ /* 0x000f280000100800 */
[----:B------:R-:W4:Y:S04]  /*b140*/  LDL R101, [R1+0x2c4] ;  /* 0x0002c40001657983 */ /* 0x000f280000100800 */
[----:B------:R-:W4:Y:S04]  /*b150*/  LDL R103, [R1+0x2c8] ;  /* 0x0002c80001677983 */ /* 0x000f280000100800 */
[----:B------:R-:W4:Y:S04]  /*b160*/  LDL R102, [R1+0x3d8] ;  /* 0x0003d80001667983 */ /* 0x000f280000100800 */
[----:B------:R-:W4:Y:S04]  /*b170*/  LDL R96, [R1+0x3e4] ;  /* 0x0003e40001607983 */ /* 0x000f280000100800 */
[----:B------:R-:W4:Y:S04]  /*b180*/  LDL R98, [R1+0x3e8] ;  /* 0x0003e80001627983 */ /* 0x000f280000100800 */
[----:B------:R-:W4:Y:S01]  /*b190*/  LDL R100, [R1+0x3ec] ;  /* 0x0003ec0001647983 */ /* 0x000f220000100800 */
[C---:B------:R-:W-:Y:S01]  /*b1a0*/  FMUL.FTZ R189, R158.reuse, R189 ;  /* 0x000000bd9ebd7220 */ /* 0x040fe20000410000 */
[----:B------:R-:W-:Y:S01]  /*b1b0*/  FMUL.FTZ R188, R158, R188 ;  /* 0x000000bc9ebc7220 */ /* 0x000fe20000410000 */
[--C-:B------:R-:W-:Y:S01]  /*b1c0*/  FFMA.FTZ R28, R28, R174, -R159.reuse ;  /* 0x000000ae1c1c7223 */ /* 0x100fe2000001089f */
[C---:B------:R-:W-:Y:S01]  /*b1d0*/  FMUL.FTZ R157, R158.reuse, R157 ;  /* 0x0000009d9e9d7220 */ /* 0x040fe20000410000 */
[C---:B------:R-:W-:Y:S01]  /*b1e0*/  FMUL.FTZ R156, R158.reuse, R156 ;  /* 0x0000009c9e9c7220 */ /* 0x040fe20000410000 */
[----:B------:R-:W-:Y:S01]  /*b1f0*/  FFMA.FTZ R72, R29, R174, -R159 ;  /* 0x000000ae1d487223 */ /* 0x000fe2000001089f */
[----:B------:R1:W-:Y:S01]  /*b200*/  STL.64 [R1+0x2d0], R188 ;  /* 0x0002d0bc01007387 */ /* 0x0003e20000100a00 */
[----:B------:R0:W-:Y:S03]  /*b210*/  MUFU.EX2 R29, R28 ;  /* 0x0000001c001d7308 */ /* 0x0001e60000000800 */
[----:B------:R0:W-:Y:S05]  /*b220*/  STL.64 [R1+0x3c0], R156 ;  /* 0x0003c09c01007387 */ /* 0x0001ea0000100a00 */
[----:B------:R-:W-:Y:S01]  /*b230*/  MUFU.EX2 R73, R73 ;  /* 0x0000004900497308 */ /* 0x000fe20000000800 */
[----:B------:R-:W-:-:S07]  /*b240*/  FMUL.FTZ R24, R158, R6 ;  /* 0x000000069e187220 */ /* 0x000fce0000410000 */
[----:B------:R-:W-:Y:S01]  /*b250*/  MUFU.EX2 R152, R152 ;  /* 0x0000009800987308 */ /* 0x000fe20000000800 */
[----:B-1----:R-:W-:Y:S01]  /*b260*/  FMUL.FTZ R189, R75, R174 ;  /* 0x000000ae4bbd7220 */ /* 0x002fe20000410000 */
[C---:B------:R-:W-:Y:S01]  /*b270*/  FMUL.FTZ R173, R158.reuse, R173 ;  /* 0x000000ad9ead7220 */ /* 0x040fe20000410000 */
[----:B------:R-:W-:Y:S01]  /*b280*/  FMUL.FTZ R172, R158, R172 ;  /* 0x000000ac9eac7220 */ /* 0x000fe20000410000 */
[-C--:B------:R-:W-:Y:S01]  /*b290*/  FFMA.FTZ R74, R45, R174.reuse, -R159 ;  /* 0x000000ae2d4a7223 */ /* 0x080fe2000001089f */
[-C--:B0-----:R-:W-:Y:S01]  /*b2a0*/  FFMA.FTZ R28, R26, R174.reuse, -R189 ;  /* 0x000000ae1a1c7223 */ /* 0x081fe200000108bd */
[-C--:B------:R-:W-:Y:S01]  /*b2b0*/  FFMA.FTZ R0, R61, R174.reuse, -R159 ;  /* 0x000000ae3d007223 */ /* 0x080fe2000001089f */
[----:B------:R-:W-:Y:S01]  /*b2c0*/  FMUL.FTZ R17, R160, R17 ;  /* 0x00000011a0117220 */ /* 0x000fe20000410000 */
[----:B------:R0:W-:Y:S01]  /*b2d0*/  MUFU.EX2 R157, R153 ;  /* 0x00000099009d7308 */ /* 0x0001e20000000800 */
[----:B------:R-:W-:Y:S01]  /*b2e0*/  FFMA.FTZ R155, R30, R174, -R189 ;  /* 0x000000ae1e9b7223 */ /* 0x000fe200000108bd */
[----:B------:R-:W-:Y:S01]  /*b2f0*/  FMUL.FTZ R16, R160, R16 ;  /* 0x00000010a0107220 */ /* 0x000fe20000410000 */
[--C-:B------:R-:W-:Y:S01]  /*b300*/  FFMA.FTZ R36, R36, R174, -R159.reuse ;  /* 0x000000ae24247223 */ /* 0x100fe2000001089f */
[C---:B------:R-:W-:Y:S01]  /*b310*/  FMUL.FTZ R171, R158.reuse, R171 ;  /* 0x000000ab9eab7220 */ /* 0x040fe20000410000 */
[----:B------:R-:W-:Y:S01]  /*b320*/  FMUL.FTZ R170, R158, R170 ;  /* 0x000000aa9eaa7220 */ /* 0x000fe20000410000 */
[-CC-:B------:R-:W-:Y:S01]  /*b330*/  FFMA.FTZ R37, R37, R174.reuse, -R159.reuse ;  /* 0x000000ae25257223 */ /* 0x180fe2000001089f */
[-CC-:B------:R-:W-:Y:S01]  /*b340*/  FFMA.FTZ R15, R57, R174.reuse, -R159.reuse ;  /* 0x000000ae390f7223 */ /* 0x180fe2000001089f */
[-C--:B------:R-:W-:Y:S01]  /*b350*/  FFMA.FTZ R40, R40, R174.reuse, -R159 ;  /* 0x000000ae28287223 */ /* 0x080fe2000001089f */
[-CC-:B0-----:R-:W-:Y:S01]  /*b360*/  FFMA.FTZ R153, R27, R174.reuse, -R189.reuse ;  /* 0x000000ae1b997223 */ /* 0x181fe200000108bd */
[----:B------:R-:W3:Y:S01]  /*b370*/  MUFU.EX2 R28, R28 ;  /* 0x0000001c001c7308 */ /* 0x000ee20000000800 */
[-CC-:B------:R-:W-:Y:S01]  /*b380*/  FFMA.FTZ R30, R31, R174.reuse, -R189.reuse ;  /* 0x000000ae1f1e7223 */ /* 0x180fe200000108bd */
[-C--:B------:R-:W-:Y:S01]  /*b390*/  FFMA.FTZ R6, R34, R174.reuse, -R189 ;  /* 0x000000ae22067223 */ /* 0x080fe200000108bd */
[--C-:B------:R-:W-:Y:S01]  /*b3a0*/  FFMA.FTZ R41, R41, R174, -R159.reuse ;  /* 0x000000ae29297223 */ /* 0x100fe2000001089f */
[C---:B------:R-:W-:Y:S01]  /*b3b0*/  FMUL.FTZ R167, R158.reuse, R167 ;  /* 0x000000a79ea77220 */ /* 0x040fe20000410000 */
[----:B------:R-:W-:Y:S01]  /*b3c0*/  FMUL.FTZ R166, R158, R166 ;  /* 0x000000a69ea67220 */ /* 0x000fe20000410000 */
[-CC-:B------:R-:W-:Y:S01]  /*b3d0*/  FFMA.FTZ R48, R48, R174.reuse, -R159.reuse ;  /* 0x000000ae30307223 */ /* 0x180fe2000001089f */
[-CC-:B------:R-:W-:Y:S01]  /*b3e0*/  FFMA.FTZ R49, R49, R174.reuse, -R159.reuse ;  /* 0x000000ae31317223 */ /* 0x180fe2000001089f */
[----:B------:R-:W0:Y:S01]  /*b3f0*/  MUFU.EX2 R153, R153 ;  /* 0x0000009900997308 */ /* 0x000e220000000800 */
[----:B------:R-:W-:Y:S01]  /*b400*/  FFMA.FTZ R52, R52, R174, -R159 ;  /* 0x000000ae34347223 */ /* 0x000fe2000001089f */
[C---:B--2---:R-:W-:Y:S01]  /*b410*/  FMUL.FTZ R5, R160.reuse, R5 ;  /* 0x00000005a0057220 */ /* 0x044fe20000410000 */
[----:B------:R-:W-:-:S05]  /*b420*/  FMUL.FTZ R4, R160, R4 ;  /* 0x00000004a0047220 */ /* 0x000fca0000410000 */
[----:B------:R-:W1:Y:S01]  /*b430*/  MUFU.EX2 R155, R155 ;  /* 0x0000009b009b7308 */ /* 0x000e620000000800 */
[-CC-:B------:R-:W-:Y:S01]  /*b440*/  FFMA.FTZ R53, R53, R174.reuse, -R159.reuse ;  /* 0x000000ae35357223 */ /* 0x180fe2000001089f */
[-CC-:B------:R-:W-:Y:S01]  /*b450*/  FFMA.FTZ R56, R56, R174.reuse, -R159.reuse ;  /* 0x000000ae38387223 */ /* 0x180fe2000001089f */
[-CC-:B------:R-:W-:Y:S01]  /*b460*/  FFMA.FTZ R60, R60, R174.reuse, -R159.reuse ;  /* 0x000000ae3c3c7223 */ /* 0x180fe2000001089f */
[----:B------:R2:W-:Y:S04]  /*b470*/  STL.64 [R1+0x438], R4 ;  /* 0x0004380401007387 */ /* 0x0005e80000100a00 */
[----:B------:R-:W1:Y:S01]  /*b480*/  MUFU.EX2 R30, R30 ;  /* 0x0000001e001e7308 */ /* 0x000e620000000800 */
[----:B------:R-:W-:Y:S01]  /*b490*/  FMUL.FTZ R45, R158, R9 ;  /* 0x000000099e2d7220 */ /* 0x000fe20000410000 */
[-CC-:B------:R-:W-:Y:S01]  /*b4a0*/  FFMA.FTZ R179, R64, R174.reuse, -R159.reuse ;  /* 0x000000ae40b37223 */ /* 0x180fe2000001089f */
[-CC-:B------:R-:W-:Y:S01]  /*b4b0*/  FFMA.FTZ R178, R65, R174.reuse, -R159.reuse ;  /* 0x000000ae41b27223 */ /* 0x180fe2000001089f */
[-CC-:B------:R-:W-:Y:S01]  /*b4c0*/  FFMA.FTZ R181, R68, R174.reuse, -R159.reuse ;  /* 0x000000ae44b57223 */ /* 0x180fe2000001089f */
[----:B------:R-:W-:Y:S01]  /*b4d0*/  FFMA.FTZ R180, R69, R174, -R159 ;  /* 0x000000ae45b47223 */ /* 0x000fe2000001089f */
[C---:B------:R-:W-:Y:S01]  /*b4e0*/  FMUL.FTZ R169, R158.reuse, R169 ;  /* 0x000000a99ea97220 */ /* 0x040fe20000410000 */
[----:B------:R-:W-:Y:S01]  /*b4f0*/  FMUL.FTZ R168, R158, R168 ;  /* 0x000000a89ea87220 */ /* 0x000fe20000410000 */
[----:B------:R-:W1:Y:S01]  /*b500*/  MUFU.EX2 R154, R72 ;  /* 0x00000048009a7308 */ /* 0x000e620000000800 */
[-CC-:B--2---:R-:W-:Y:S01]  /*b510*/  FFMA.FTZ R4, R35, R174.reuse, -R189.reuse ;  /* 0x000000ae23047223 */ /* 0x184fe200000108bd */
[----:B------:R-:W-:Y:S01]  /*b520*/  FFMA.FTZ R5, R38, R174, -R189 ;  /* 0x000000ae26057223 */ /* 0x000fe200000108bd */
[----:B------:R-:W-:Y:S01]  /*b530*/  STL.64 [R1+0x2f0], R172 ;  /* 0x0002f0ac01007387 */ /* 0x000fe20000100a00 */
[C---:B------:R-:W-:Y:S01]  /*b540*/  FMUL.FTZ R165, R158.reuse, R165 ;  /* 0x000000a59ea57220 */ /* 0x040fe20000410000 */
[C---:B------:R-:W-:Y:S01]  /*b550*/  FMUL.FTZ R164, R158.reuse, R164 ;  /* 0x000000a49ea47220 */ /* 0x040fe20000410000 */
[C---:B------:R-:W-:Y:S01]  /*b560*/  FMUL.FTZ R203, R158.reuse, R203 ;  /* 0x000000cb9ecb7220 */ /* 0x040fe20000410000 */
[C---:B------:R-:W-:Y:S01]  /*b570*/  FMUL.FTZ R202, R158.reuse, R202 ;  /* 0x000000ca9eca7220 */ /* 0x040fe20000410000 */
[----:B------:R-:W2:Y:S01]  /*b580*/  MUFU.EX2 R6, R6 ;  /* 0x0000000600067308 */ /* 0x000ea20000000800 */
[----:B------:R1:W-:Y:S01]  /*b590*/  STL.64 [R1+0x280], R44 ;  /* 0x0002802c01007387 */ /* 0x0003e20000100a00 */
[C---:B------:R-:W-:Y:S01]  /*b5a0*/  FMUL.FTZ R197, R158.reuse, R197 ;  /* 0x000000c59ec57220 */ /* 0x040fe20000410000 */
[C---:B------:R-:W-:Y:S01]  /*b5b0*/  FMUL.FTZ R196, R158.reuse, R196 ;  /* 0x000000c49ec47220 */ /* 0x040fe20000410000 */
[C---:B------:R-:W-:Y:S01]  /*b5c0*/  FMUL.FTZ R195, R158.reuse, R195 ;  /* 0x000000c39ec37220 */ /* 0x040fe20000410000 */
[C---:B------:R-:W-:Y:S01]  /*b5d0*/  FMUL.FTZ R194, R158.reuse, R194 ;  /* 0x000000c29ec27220 */ /* 0x040fe20000410000 */
[C---:B------:R-:W-:Y:S01]  /*b5e0*/  FMUL.FTZ R177, R158.reuse, R177 ;  /* 0x000000b19eb17220 */ /* 0x040fe20000410000 */
[C---:B------:R-:W-:Y:S01]  /*b5f0*/  FMUL.FTZ R176, R158.reuse, R176 ;  /* 0x000000b09eb07220 */ /* 0x040fe20000410000 */
[----:B---3--:R-:W-:Y:S01]  /*b600*/  FFMA.FTZ R26, R13, R160, R28 ;  /* 0x000000a00d1a7223 */ /* 0x008fe2000001001c */
[----:B------:R-:W-:Y:S01]  /*b610*/  FFMA.FTZ R13, R158, R12, R73 ;  /* 0x0000000c9e0d7223 */ /* 0x000fe20000010049 */
[----:B------:R-:W3:Y:S01]  /*b620*/  MUFU.EX2 R4, R4 ;  /* 0x0000000400047308 */ /* 0x000ee20000000800 */
[----:B------:R2:W-:Y:S01]  /*b630*/  STL.64 [R1+0x428], R16 ;  /* 0x0004281001007387 */ /* 0x0005e20000100a00 */
[----:B0-----:R-:W-:Y:S01]  /*b640*/  FADD.FTZ R26, R153, R26 ;  /* 0x0000001a991a7221 */ /* 0x001fe20000010000 */
[----:B------:R-:W-:Y:S01]  /*b650*/  FADD.FTZ R12, R152, R13 ;  /* 0x0000000d980c7221 */ /* 0x000fe20000010000 */
[----:B-1----:R-:W-:Y:S01]  /*b660*/  FMUL.FTZ R44, R158, R10 ;  /* 0x0000000a9e2c7220 */ /* 0x002fe20000410000 */
[----:B------:R-:W-:Y:S03]  /*b670*/  STL.64 [R1+0x370], R170 ;  /* 0x000370aa01007387 */ /* 0x000fe60000100a00 */
[----:B------:R0:W-:Y:S01]  /*b680*/  MUFU.EX2 R172, R0 ;  /* 0x0000000000ac7308 */ /* 0x0001e20000000800 */
[----:B------:R-:W-:Y:S01]  /*b690*/  FADD.FTZ R27, R155, R26 ;  /* 0x0000001a9b1b7221 */ /* 0x000fe20000010000 */
[----:B------:R-:W-:Y:S01]  /*b6a0*/  FADD.FTZ R13, R29, R12 ;  /* 0x0000000c1d0d7221 */ /* 0x000fe20000010000 */
[----:B------:R1:W-:Y:S01]  /*b6b0*/  STL.64 [R1+0x290], R24 ;  /* 0x0002901801007387 */ /* 0x0003e20000100a00 */
[----:B--2---:R-:W-:Y:S01]  /*b6c0*/  FFMA.FTZ R17, R42, R174, -R189 ;  /* 0x000000ae2a117223 */ /* 0x004fe200000108bd */
[C---:B------:R-:W-:Y:S01]  /*b6d0*/  FMUL.FTZ R185, R158.reuse, R185 ;  /* 0x000000b99eb97220 */ /* 0x040fe20000410000 */
[----:B------:R-:W-:-:S02]  /*b6e0*/  FMUL.FTZ R184, R158, R184 ;  /* 0x000000b89eb87220 */ /* 0x000fc40000410000 */
[----:B------:R-:W2:Y:S01]  /*b6f0*/  MUFU.EX2 R5, R5 ;  /* 0x0000000500057308 */ /* 0x000ea20000000800 */
[----:B0-----:R-:W-:Y:S01]  /*b700*/  FFMA.FTZ R0, R39, R174, -R189 ;  /* 0x000000ae27007223 */ /* 0x001fe200000108bd */
[----:B------:R-:W-:Y:S01]  /*b710*/  FADD.FTZ R27, R30, R27 ;  /* 0x0000001b1e1b7221 */ /* 0x000fe20000010000 */
[----:B------:R-:W-:Y:S01]  /*b720*/  FADD.FTZ R13, R154, R13 ;  /* 0x0000000d9a0d7221 */ /* 0x000fe20000010000 */
[C---:B------:R-:W-:Y:S01]  /*b730*/  FMUL.FTZ R187, R158.reuse, R187 ;  /* 0x000000bb9ebb7220 */ /* 0x040fe20000410000 */
[C---:B------:R-:W-:Y:S01]  /*b740*/  FMUL.FTZ R186, R158.reuse, R186 ;  /* 0x000000ba9eba7220 */ /* 0x040fe20000410000 */
[C---:B------:R-:W-:Y:S01]  /*b750*/  FMUL.FTZ R163, R158.reuse, R163 ;  /* 0x000000a39ea37220 */ /* 0x040fe20000410000 */
[C---:B------:R-:W-:Y:S01]  /*b760*/  FMUL.FTZ R162, R158.reuse, R162 ;  /* 0x000000a29ea27220 */ /* 0x040fe20000410000 */
[----:B------:R-:W0:Y:S01]  /*b770*/  MUFU.EX2 R10, R36 ;  /* 0x00000024000a7308 */ /* 0x000e220000000800 */
[----:B-1----:R-:W-:Y:S01]  /*b780*/  FMUL.FTZ R25, R158, R21 ;  /* 0x000000159e197220 */ /* 0x002fe20000410000 */
[----:B------:R-:W-:Y:S01]  /*b790*/  FADD.FTZ R27, R6, R27 ;  /* 0x0000001b061b7221 */ /* 0x000fe20000010000 */
[----:B------:R-:W-:Y:S01]  /*b7a0*/  FFMA.FTZ R16, R46, R174, -R189 ;  /* 0x000000ae2e107223 */ /* 0x000fe200000108bd */
[C---:B------:R-:W-:Y:S01]  /*b7b0*/  FMUL.FTZ R147, R158.reuse, R147 ;  /* 0x000000939e937220 */ /* 0x040fe20000410000 */
[C---:B------:R-:W-:Y:S01]  /*b7c0*/  FMUL.FTZ R146, R158.reuse, R146 ;  /* 0x000000929e927220 */ /* 0x040fe20000410000 */
[C---:B------:R-:W-:Y:S01]  /*b7d0*/  FMUL.FTZ R149, R158.reuse, R149 ;  /* 0x000000959e957220 */ /* 0x040fe20000410000 */
[----:B------:R-:W-:Y:S01]  /*b7e0*/  FMUL.FTZ R148, R158, R148 ;  /* 0x000000949e947220 */ /* 0x000fe20000410000 */
[----:B------:R-:W1:Y:S01]  /*b7f0*/  MUFU.EX2 R0, R0 ;  /* 0x0000000000007308 */ /* 0x000e620000000800 */
[----:B------:R-:W-:Y:S01]  /*b800*/  FADD.FTZ R12, R8, R13 ;  /* 0x0000000d080c7221 */ /* 0x000fe20000010000 */
[C---:B------:R-:W-:Y:S01]  /*b810*/  FMUL.FTZ R151, R158.reuse, R151 ;  /* 0x000000979e977220 */ /* 0x040fe20000410000 */
[C---:B------:R-:W-:Y:S01]  /*b820*/  FMUL.FTZ R150, R158.reuse, R150 ;  /* 0x000000969e967220 */ /* 0x040fe20000410000 */
[C---:B------:R-:W-:Y:S01]  /*b830*/  FMUL.FTZ R143, R158.reuse, R143 ;  /* 0x0000008f9e8f7220 */ /* 0x040fe20000410000 */
[C---:B------:R-:W-:Y:S01]  /*b840*/  FMUL.FTZ R142, R158.reuse, R142 ;  /* 0x0000008e9e8e7220 */ /* 0x040fe20000410000 */
[C---:B------:R-:W-:Y:S01]  /*b850*/  FMUL.FTZ R145, R158.reuse, R145 ;  /* 0x000000919e917220 */ /* 0x040fe20000410000 */
[C---:B------:R-:W-:Y:S01]  /*b860*/  FMUL.FTZ R144, R158.reuse, R144 ;  /* 0x000000909e907220 */ /* 0x040fe20000410000 */
[----:B------:R-:W1:Y:S01]  /*b870*/  MUFU.EX2 R9, R37 ;  /* 0x0000002500097308 */ /* 0x000e620000000800 */
[C---:B------:R-:W-:Y:S01]  /*b880*/  FMUL.FTZ R24, R158.reuse, R20 ;  /* 0x000000149e187220 */ /* 0x040fe20000410000 */
[----:B------:R-:W-:Y:S01]  /*b890*/  FMUL.FTZ R45, R158, R11 ;  /* 0x0000000b9e2d7220 */ /* 0x000fe20000410000 */
[-CC-:B------:R-:W-:Y:S01]  /*b8a0*/  FFMA.FTZ R161, R50, R174.reuse, -R189.reuse ;  /* 0x000000ae32a17223 */ /* 0x180fe200000108bd */
[-C--:B------:R-:W-:Y:S01]  /*b8b0*/  FFMA.FTZ R159, R51, R174.reuse, -R189 ;  /* 0x000000ae339f7223 */ /* 0x080fe200000108bd */
[----:B------:R1:W-:Y:S03]  /*b8c0*/  STL.64 [R1+0x350], R166 ;  /* 0x000350a601007387 */ /* 0x0003e60000100a00 */
[----:B------:R2:W-:Y:S01]  /*b8d0*/  MUFU.EX2 R170, R15 ;  /* 0x0000000f00aa7308 */ /* 0x0005e20000000800 */
[----:B---3--:R-:W-:Y:S01]  /*b8e0*/  FADD.FTZ R26, R4, R27 ;  /* 0x0000001b041a7221 */ /* 0x008fe20000010000 */
[--C-:B------:R-:W-:Y:S01]  /*b8f0*/  FFMA.FTZ R11, R47, R174, -R189.reuse ;  /* 0x000000ae2f0b7223 */ /* 0x100fe200000108bd */
[C---:B------:R-:W-:Y:S01]  /*b900*/  FMUL.FTZ R139, R158.reuse, R139 ;  /* 0x0000008b9e8b7220 */ /* 0x040fe20000410000 */
[C---:B------:R-:W-:Y:S01]  /*b910*/  FMUL.FTZ R138, R158.reuse, R138 ;  /* 0x0000008a9e8a7220 */ /* 0x040fe20000410000 */
[C---:B------:R-:W-:Y:S01]  /*b920*/  FMUL.FTZ R137, R158.reuse, R137 ;  /* 0x000000899e897220 */ /* 0x040fe20000410000 */
[----:B------:R-:W-:Y:S01]  /*b930*/  FMUL.FTZ R136, R158, R136 ;  /* 0x000000889e887220 */ /* 0x000fe20000410000 */
[C---:B------:R-:W-:Y:S01]  /*b940*/  FMUL.FTZ R205, R160.reuse, R205 ;  /* 0x000000cda0cd7220 */ /* 0x040fe20000410000 */
[----:B------:R-:W3:Y:S01]  /*b950*/  MUFU.EX2 R17, R17 ;  /* 0x0000001100117308 */ /* 0x000ee20000000800 */
[----:B--2---:R-:W-:Y:S01]  /*b960*/  FFMA.FTZ R15, R43, R174, -R189 ;  /* 0x000000ae2b0f7223 */ /* 0x004fe200000108bd */
[----:B------:R-:W-:Y:S01]  /*b970*/  FADD.FTZ R13, R7, R12 ;  /* 0x0000000c070d7221 */ /* 0x000fe20000010000 */
[C---:B------:R-:W-:Y:S01]  /*b980*/  FMUL.FTZ R204, R160.reuse, R204 ;  /* 0x000000cca0cc7220 */ /* 0x040fe20000410000 */
[C---:B------:R-:W-:Y:S01]  /*b990*/  FMUL.FTZ R135, R160.reuse, R135 ;  /* 0x00000087a0877220 */ /* 0x040fe20000410000 */
[C---:B------:R-:W-:Y:S01]  /*b9a0*/  FMUL.FTZ R134, R160.reuse, R134 ;  /* 0x00000086a0867220 */ /* 0x040fe20000410000 */
[C---:B------:R-:W-:Y:S01]  /*b9b0*/  FMUL.FTZ R113, R160.reuse, R113 ;  /* 0x00000071a0717220 */ /* 0x040fe20000410000 */
[----:B------:R-:W-:Y:S01]  /*b9c0*/  FMUL.FTZ R112, R160, R112 ;  /* 0x00000070a0707220 */ /* 0x000fe20000410000 */
[----:B------:R-:W2:Y:S01]  /*b9d0*/  MUFU.EX2 R21, R40 ;  /* 0x0000002800157308 */ /* 0x000ea20000000800 */
[----:B------:R-:W-:Y:S01]  /*b9e0*/  FADD.FTZ R27, R5, R26 ;  /* 0x0000001a051b7221 */ /* 0x000fe20000010000 */
[----:B0-----:R-:W-:Y:S01]  /*b9f0*/  FADD.FTZ R12, R10, R13 ;  /* 0x0000000d0a0c7221 */ /* 0x001fe20000010000 */
[C---:B------:R-:W-:Y:S01]  /*ba00*/  FMUL.FTZ R115, R160.reuse, R115 ;  /* 0x00000073a0737220 */ /* 0x040fe20000410000 */
[C---:B------:R-:W-:Y:S01]  /*ba10*/  FMUL.FTZ R114, R160.reuse, R114 ;  /* 0x00000072a0727220 */ /* 0x040fe20000410000 */
[C---:B------:R-:W-:Y:S01]  /*ba20*/  FMUL.FTZ R117, R160.reuse, R117 ;  /* 0x00000075a0757220 */ /* 0x040fe20000410000 */
[C---:B------:R-:W-:Y:S01]  /*ba30*/  FMUL.FTZ R116, R160.reuse, R116 ;  /* 0x00000074a0747220 */ /* 0x040fe20000410000 */
[----:B------:R-:W-:Y:S01]  /*ba40*/  FMUL.FTZ R105, R160, R105 ;  /* 0x00000069a0697220 */ /* 0x000fe20000410000 */
[----:B------:R-:W0:Y:S01]  /*ba50*/  MUFU.EX2 R15, R15 ;  /* 0x0000000f000f7308 */ /* 0x000e220000000800 */
[----:B------:R-:W-:Y:S01]  /*ba60*/  FFMA.FTZ R54, R54, R174, -R189 ;  /* 0x000000ae36367223 */ /* 0x000fe200000108bd */
[C---:B------:R-:W-:Y:S01]  /*ba70*/  FMUL.FTZ R104, R160.reuse, R104 ;  /* 0x00000068a0687220 */ /* 0x040fe20000410000 */
[C---:B------:R-:W-:Y:S01]  /*ba80*/  FMUL.FTZ R107, R160.reuse, R107 ;  /* 0x0000006ba06b7220 */ /* 0x040fe20000410000 */
[C---:B------:R-:W-:Y:S01]  /*ba90*/  FMUL.FTZ R106, R160.reuse, R106 ;  /* 0x0000006aa06a7220 */ /* 0x040fe20000410000 */
[C---:B------:R-:W-:Y:S01]  /*baa0*/  FMUL.FTZ R109, R160.reuse, R109 ;  /* 0x0000006da06d7220 */ /* 0x040fe20000410000 */
[C---:B------:R-:W-:Y:S01]  /*bab0*/  FMUL.FTZ R108, R160.reuse, R108 ;  /* 0x0000006ca06c7220 */ /* 0x040fe20000410000 */
[----:B------:R-:W-:Y:S01]  /*bac0*/  FMUL.FTZ R91, R160, R91 ;  /* 0x0000005ba05b7220 */ /* 0x000fe20000410000 */
[----:B------:R-:W0:Y:S01]  /*bad0*/  MUFU.EX2 R20, R41 ;  /* 0x0000002900147308 */ /* 0x000e220000000800 */
[----:B-1----:R-:W-:Y:S01]  /*bae0*/  FADD.FTZ R26, R0, R27 ;  /* 0x0000001b001a7221 */ /* 0x002fe20000010000 */
[----:B------:R-:W-:Y:S01]  /*baf0*/  FADD.FTZ R12, R9, R12 ;  /* 0x0000000c090c7221 */ /* 0x000fe20000010000 */
[C---:B------:R-:W-:Y:S01]  /*bb00*/  FMUL.FTZ R90, R160.reuse, R90 ;  /* 0x0000005aa05a7220 */ /* 0x040fe20000410000 */
[C---:B------:R-:W-:Y:S01]  /*bb10*/  FMUL.FTZ R95, R160.reuse, R95 ;  /* 0x0000005fa05f7220 */ /* 0x040fe20000410000 */
[C---:B------:R-:W-:Y:S01]  /*bb20*/  FMUL.FTZ R94, R160.reuse, R94 ;  /* 0x0000005ea05e7220 */ /* 0x040fe20000410000 */
[C---:B------:R-:W-:Y:S01]  /*bb30*/  FMUL.FTZ R93, R160.reuse, R93 ;  /* 0x0000005da05d7220 */ /* 0x040fe20000410000 */
[C---:B------:R-:W-:Y:S01]  /*bb40*/  FMUL.FTZ R92, R160.reuse, R92 ;  /* 0x0000005ca05c7220 */ /* 0x040fe20000410000 */
[----:B------:R-:W1:Y:S01]  /*bb50*/  MUFU.EX2 R16, R16 ;  /* 0x0000001000107308 */ /* 0x000e620000000800 */
[----:B---3--:R-:W-:Y:S01]  /*bb60*/  FADD.FTZ R26, R17, R26 ;  /* 0x0000001a111a7221 */ /* 0x008fe20000010000 */
[----:B--2---:R-:W-:Y:S01]  /*bb70*/  FADD.FTZ R13, R21, R12 ;  /* 0x0000000c150d7221 */ /* 0x004fe20000010000 */
[C---:B------:R-:W-:Y:S01]  /*bb80*/  FMUL.FTZ R81, R160.reuse, R81 ;  /* 0x00000051a0517220 */ /* 0x040fe20000410000 */
[C---:B------:R-:W-:Y:S01]  /*bb90*/  FMUL.FTZ R80, R160.reuse, R80 ;  /* 0x00000050a0507220 */ /* 0x040fe20000410000 */
[C---:B------:R-:W-:Y:S01]  /*bba0*/  FMUL.FTZ R83, R160.reuse, R83 ;  /* 0x00000053a0537220 */ /* 0x040fe20000410000 */
[C---:B------:R-:W-:Y:S01]  /*bbb0*/  FMUL.FTZ R82, R160.reuse, R82 ;  /* 0x00000052a0527220 */ /* 0x040fe20000410000 */
[C---:B------:R-:W-:Y:S01]  /*bbc0*/  FMUL.FTZ R89, R160.reuse, R89 ;  /* 0x00000059a0597220 */ /* 0x040fe20000410000 */
[----:B------:R-:W2:Y:S01]  /*bbd0*/  MUFU.EX2 R11, R11 ;  /* 0x0000000b000b7308 */ /* 0x000ea20000000800 */
[C---:B------:R-:W-:Y:S01]  /*bbe0*/  FMUL.FTZ R88, R160.reuse, R88 ;  /* 0x00000058a0587220 */ /* 0x040fe20000410000 */
[C---:B------:R-:W-:Y:S01]  /*bbf0*/  FMUL.FTZ R79, R160.reuse, R79 ;  /* 0x0000004fa04f7220 */ /* 0x040fe20000410000 */
[----:B------:R-:W-:Y:S01]  /*bc00*/  FMUL.FTZ R78, R160, R78 ;  /* 0x0000004ea04e7220 */ /* 0x000fe20000410000 */
[----:B------:R-:W-:Y:S04]  /*bc10*/  STL.64 [R1+0x3d0], R32 ;  /* 0x0003d02001007387 */ /* 0x000fe80000100a00 */
[----:B------:R-:W3:Y:S01]  /*bc20*/  MUFU.EX2 R156, R74 ;  /* 0x0000004a009c7308 */ /* 0x000ee20000000800 */
[----:B0-----:R-:W-:Y:S01]  /*bc30*/  FADD.FTZ R27, R15, R26 ;  /* 0x0000001a0f1b7221 */ /* 0x001fe20000010000 */
[----:B------:R-:W-:Y:S01]  /*bc40*/  FFMA.FTZ R158, R55, R174, -R189 ;  /* 0x000000ae379e7223 */ /* 0x000fe200000108bd */
[----:B------:R-:W-:Y:S04]  /*bc50*/  STL.64 [R1+0x360], R168 ;  /* 0x000360a801007387 */ /* 0x000fe80000100a00 */
[----:B------:R0:W-:Y:S01]  /*bc60*/  STL.64 [R1+0x340], R164 ;  /* 0x000340a401007387 */ /* 0x0001e20000100a00 */
[----:B------:R-:W3:Y:S01]  /*bc70*/  MUFU.EX2 R161, R161 ;  /* 0x000000a100a17308 */ /* 0x000ee20000000800 */
[----:B------:R-:W-:Y:S01]  /*bc80*/  FADD.FTZ R12, R20, R13 ;  /* 0x0000000d140c7221 */ /* 0x000fe20000010000 */
[C---:B------:R-:W-:Y:S01]  /*bc90*/  FMUL.FTZ R41, R160.reuse, R77 ;  /* 0x0000004da0297220 */ /* 0x040fe20000410000 */
[----:B------:R2:W-:Y:S04]  /*bca0*/  STL.64 [R1+0x330], R162 ;  /* 0x000330a201007387 */ /* 0x0005e80000100a00 */
[----:B------:R4:W-:Y:S01]  /*bcb0*/  STL.64 [R1+0x300], R176 ;  /* 0x000300b001007387 */ /* 0x0009e20000100a00 */
[----:B------:R-:W3:Y:S01]  /*bcc0*/  MUFU.EX2 R167, R48 ;  /* 0x0000003000a77308 */ /* 0x000ee20000000800 */
[----:B------:R-:W-:Y:S01]  /*bcd0*/  FMUL.FTZ R40, R160, R76 ;  /* 0x0000004ca0287220 */ /* 0x000fe20000410000 */
[----:B-1----:R-:W-:Y:S01]  /*bce0*/  FADD.FTZ R26, R16, R27 ;  /* 0x0000001b101a7221 */ /* 0x002fe20000010000 */
[-CC-:B------:R-:W-:Y:S01]  /*bcf0*/  FFMA.FTZ R175, R67, R174.reuse, -R189.reuse ;  /* 0x000000ae43af7223 */ /* 0x180fe200000108bd */
[----:B------:R-:W-:Y:S04]  /*bd00*/  STL [R1+0x224], R75 ;  /* 0x0002244b01007387 */ /* 0x000fe80000100800 */
[----:B------:R-:W1:Y:S01]  /*bd10*/  MUFU.EX2 R159, R159 ;  /* 0x0000009f009f7308 */ /* 0x000e620000000800 */
[-CC-:B0-----:R-:W-:Y:S01]  /*bd20*/  FFMA.FTZ R165, R58, R174.reuse, -R189.reuse ;  /* 0x000000ae3aa57223 */ /* 0x181fe200000108bd */
[----:B------:R-:W-:Y:S01]  /*bd30*/  FADD.FTZ R13, R157, R12 ;  /* 0x0000000c9d0d7221 */ /* 0x000fe20000010000 */
[----:B------:R-:W4:Y:S04]  /*bd40*/  LDL R141, [R1+0x28c] ;  /* 0x00028c00018d7983 */ /* 0x000f280000100800 */
[----:B------:R-:W4:Y:S01]  /*bd50*/  LDL R65, [R1+0x308] ;  /* 0x0003080001417983 */ /* 0x000f220000100800 */
[----:B------:R-:W0:Y:S01]  /*bd60*/  MUFU.EX2 R166, R49 ;  /* 0x0000003100a67308 */ /* 0x000e220000000800 */
[----:B--2---:R-:W-:Y:S01]  /*bd70*/  FADD.FTZ R26, R11, R26 ;  /* 0x0000001a0b1a7221 */ /* 0x004fe20000010000 */
[----:B------:R-:W-:Y:S01]  /*bd80*/  FFMA.FTZ R163, R59, R174, -R189 ;  /* 0x000000ae3ba37223 */ /* 0x000fe200000108bd */
[----:B------:R-:W2:Y:S04]  /*bd90*/  LDL R72, [R1+0x414] ;  /* 0x0004140001487983 */ /* 0x000ea80000100800 */
[----:B------:R-:W2:Y:S01]  /*bda0*/  LDL R234, [R1+0x318] ;  /* 0x0003180001ea7983 */ /* 0x000ea20000100800 */
[----:B------:R-:W0:Y:S01]  /*bdb0*/  MUFU.EX2 R160, R54 ;  /* 0x0000003600a07308 */ /* 0x000e220000000800 */
[----:B---3--:R-:W-:-:S02]  /*bdc0*/  FADD.FTZ R12, R156, R13 ;  /* 0x0000000d9c0c7221 */ /* 0x008fc40000010000 */
[----:B------:R-:W3:Y:S04]  /*bdd0*/  LDL R228, [R1+0x328] ;  /* 0x0003280001e47983 */ /* 0x000ee80000100800 */
[----:B------:R-:W3:Y:S01]  /*bde0*/  LDL R230, [R1+0x32c] ;  /* 0x00032c0001e67983 */ /* 0x000ee20000100800 */
[----:B------:R-:W0:Y:S01]  /*bdf0*/  MUFU.EX2 R169, R52 ;  /* 0x0000003400a97308 */ /* 0x000e220000000800 */
[----:B------:R-:W-:Y:S01]  /*be00*/  FADD.FTZ R26, R161, R26 ;  /* 0x0000001aa11a7221 */ /* 0x000fe20000010000 */
[----:B------:R-:W-:-:S06]  /*be10*/  FFMA.FTZ R164, R62, R174, -R189 ;  /* 0x000000ae3ea47223 */ /* 0x000fcc00000108bd */
[----:B------:R-:W-:Y:S01]  /*be20*/  MUFU.EX2 R179, R179 ;  /* 0x000000b300b37308 */ /* 0x000fe20000000800 */
[----:B------:R-:W-:-:S07]  /*be30*/  FADD.FTZ R13, R167, R12 ;  /* 0x0000000ca70d7221 */ /* 0x000fce0000010000 */
[----:B------:R-:W-:Y:S08]  /*be40*/  MUFU.EX2 R178, R178 ;  /* 0x000000b200b27308 */ /* 0x000ff00000000800 */
[----:B------:R-:W-:Y:S08]  /*be50*/  MUFU.EX2 R181, R181 ;  /* 0x000000b500b57308 */ /* 0x000ff00000000800 */
[----:B------:R-:W-:Y:S01]  /*be60*/  MUFU.EX2 R180, R180 ;  /* 0x000000b400b47308 */ /* 0x000fe20000000800 */
[----:B----4-:R-:W-:Y:S04]  /*be70*/  STL [R1+0x3190], R102 ;  /* 0x0031906601007387 */ /* 0x010fe80000100800 */
[----:B------:R-:W-:Y:S03]  /*be80*/  STL [R1+0x318c], R100 ;  /* 0x00318c6401007387 */ /* 0x000fe60000100800 */
[----:B------:R-:W4:Y:S01]  /*be90*/  MUFU.EX2 R158, R158 ;  /* 0x0000009e009e7308 */ /* 0x000f220000000800 */
[----:B------:R-:W-:Y:S04]  /*bea0*/  STL [R1+0x3188], R98 ;  /* 0x0031886201007387 */ /* 0x000fe80000100800 */
[----:B------:R-:W-:Y:S03]  /*beb0*/  STL [R1+0x3184], R96 ;  /* 0x0031846001007387 */ /* 0x000fe60000100800 */
[----:B------:R-:W4:Y:S01]  /*bec0*/  MUFU.EX2 R168, R53 ;  /* 0x0000003500a87308 */ /* 0x000f220000000800 */
[----:B-1----:R-:W-:Y:S01]  /*bed0*/  FADD.FTZ R27, R159, R26 ;  /* 0x0000001a9f1b7221 */ /* 0x002fe20000010000 */
[----:B------:R-:W-:Y:S01]  /*bee0*/  FFMA.FTZ R162, R63, R174, -R189 ;  /* 0x000000ae3fa27223 */ /* 0x000fe200000108bd */
[----:B------:R-:W-:Y:S04]  /*bef0*/  STL.128 [R1+0x3200], R152 ;  /* 0x0032009801007387 */ /* 0x000fe80000100c00 */
[----:B------:R-:W3:Y:S01]  /*bf00*/  LDL R38, [R1+0x438] ;  /* 0x0004380001267983 */ /* 0x000ee20000100800 */
[----:B------:R-:W1:Y:S01]  /*bf10*/  MUFU.EX2 R165, R165 ;  /* 0x000000a500a57308 */ /* 0x000e620000000800 */
[----:B0-----:R-:W-:-:S07]  /*bf20*/  FADD.FTZ R12, R166, R13 ;  /* 0x0000000da60c7221 */ /* 0x001fce0000010000 */
[----:B------:R-:W-:Y:S01]  /*bf30*/  MUFU.EX2 R173, R60 ;  /* 0x0000003c00ad7308 */ /* 0x000fe20000000800 */
[----:B------:R-:W-:Y:S04]  /*bf40*/  STL.64 [R1+0x250], R202 ;  /* 0x000250ca01007387 */ /* 0x000fe80000100a00 */
[----:B------:R-:W-:Y:S03]  /*bf50*/  STL.64 [R1+0x2a0], R196 ;  /* 0x0002a0c401007387 */ /* 0x000fe60000100a00 */
[----:B------:R-:W0:Y:S01]  /*bf60*/  MUFU.EX2 R171, R56 ;  /* 0x0000003800ab7308 */ /* 0x000e220000000800 */
[----:B------:R-:W-:Y:S01]  /*bf70*/  FADD.FTZ R27, R160, R27 ;  /* 0x0000001ba01b7221 */ /* 0x000fe20000010000 */
[-CC-:B------:R-:W-:Y:S01]  /*bf80*/  FFMA.FTZ R177, R66, R174.reuse, -R189.reuse ;  /* 0x000000ae42b17223 */ /* 0x180fe200000108bd */
[-C--:B------:R-:W-:Y:S01]  /*bf90*/  FFMA.FTZ R176, R70, R174.reuse, -R189 ;  /* 0x000000ae46b07223 */ /* 0x080fe200000108bd */
[----:B------:R-:W-:Y:S04]  /*bfa0*/  STL.64 [R1+0x448], R204 ;  /* 0x000448cc01007387 */ /* 0x000fe80000100a00 */
[----:B------:R-:W0:Y:S01]  /*bfb0*/  MUFU.EX2 R163, R163 ;  /* 0x000000a300a37308 */ /* 0x000e220000000800 */
[----:B------:R-:W-:Y:S01]  /*bfc0*/  FADD.FTZ R13, R169, R12 ;  /* 0x0000000ca90d7221 */ /* 0x000fe20000010000 */
[----:B----4-:R-:W-:Y:S01]  /*bfd0*/  FADD.FTZ R26, R158, R27 ;  /* 0x0000001b9e1a7221 */ /* 0x010fe20000010000 */
[----:B------:R-:W-:Y:S04]  /*bfe0*/  STL.64 [R1+0x2b0], R194 ;  /* 0x0002b0c201007387 */ /* 0x000fe80000100a00 */
[----:B------:R-:W-:Y:S01]  /*bff0*/  STL.64 [R1+0x2e0], R44 ;  /* 0x0002e02c01007387 */ /* 0x000fe20000100a00 */
[----:B------:R-:W4:Y:S01]  /*c000*/  MUFU.EX2 R164, R164 ;  /* 0x000000a400a47308 */ /* 0x000f220000000800 */
[----:B------:R-:W-:Y:S01]  /*c010*/  FADD.FTZ R12, R168, R13 ;  /* 0x0000000da80c7221 */ /* 0x000fe20000010000 */
[----:B-1----:R-:W-:Y:S01]  /*c020*/  FADD.FTZ R26, R165, R26 ;  /* 0x0000001aa51a7221 */ /* 0x002fe20000010000 */
[----:B------:R-:W-:Y:S04]  /*c030*/  STL.64 [R1+0x310], R184 ;  /* 0x000310b801007387 */ /* 0x000fe80000100a00 */
[----:B------:R-:W-:Y:S01]  /*c040*/  STL.64 [R1+0x320], R186 ;  /* 0x000320ba01007387 */ /* 0x000fe20000100a00 */
[----:B------:R-:W1:Y:S01]  /*c050*/  MUFU.EX2 R162, R162 ;  /* 0x000000a200a27308 */ /* 0x000e620000000800 */
[----:B0-----:R-:W-:Y:S01]  /*c060*/  FADD.FTZ R13, R171, R12 ;  /* 0x0000000cab0d7221 */ /* 0x001fe20000010000 */
[----:B------:R-:W-:Y:S01]  /*c070*/  FADD.FTZ R27, R163, R26 ;  /* 0x0000001aa31b7221 */ /* 0x000fe20000010000 */
[----:B------:R-:W-:Y:S04]  /*c080*/  STL.64 [R1+0x380], R24 ;  /* 0x0003801801007387 */ /* 0x000fe80000100a00 */
[----:B------:R-:W-:Y:S01]  /*c090*/  STL.64 [R1+0x390], R146 ;  /* 0x0003909201007387 */ /* 0x000fe20000100a00 */
[----:B------:R-:W0:Y:S01]  /*c0a0*/  MUFU.EX2 R177, R177 ;  /* 0x000000b100b17308 */ /* 0x000e220000000800 */
[----:B------:R-:W-:Y:S01]  /*c0b0*/  FADD.FTZ R12, R170, R13 ;  /* 0x0000000daa0c7221 */ /* 0x000fe20000010000 */
[----:B------:R-:W-:Y:S01]  /*c0c0*/  FFMA.FTZ R174, R71, R174, -R189 ;  /* 0x000000ae47ae7223 */ /* 0x000fe200000108bd */
[----:B----4-:R-:W-:Y:S01]  /*c0d0*/  FADD.FTZ R27, R164, R27 ;  /* 0x0000001ba41b7221 */ /* 0x010fe20000010000 */
[----:B------:R-:W-:Y:S04]  /*c0e0*/  STL.64 [R1+0x3a0], R148 ;  /* 0x0003a09401007387 */ /* 0x000fe80000100a00 */
[----:B------:R-:W4:Y:S01]  /*c0f0*/  MUFU.EX2 R175, R175 ;  /* 0x000000af00af7308 */ /* 0x000f220000000800 */
[----:B------:R-:W-:Y:S01]  /*c100*/  FADD.FTZ R13, R173, R12 ;  /* 0x0000000cad0d7221 */ /* 0x000fe20000010000 */
[----:B-1----:R-:W-:Y:S01]  /*c110*/  FADD.FTZ R26, R162, R27 ;  /* 0x0000001ba21a7221 */ /* 0x002fe20000010000 */
[----:B------:R-:W-:Y:S04]  /*c120*/  STL.64 [R1+0x3b0], R150 ;  /* 0x0003b09601007387 */ /* 0x000fe80000100a00 */
[----:B------:R-:W-:Y:S01]  /*c130*/  STL.64 [R1+0x3f0], R142 ;  /* 0x0003f08e01007387 */ /* 0x000fe20000100a00 */
[----:B------:R-:W1:Y:S01]  /*c140*/  MUFU.EX2 R176, R176 ;  /* 0x000000b000b07308 */ /* 0x000e620000000800 */
[----:B------:R-:W-:Y:S01]  /*c150*/  FADD.FTZ R12, R172, R13 ;  /* 0x0000000dac0c7221 */ /* 0x000fe20000010000 */
[----:B0-----:R-:W-:Y:S01]  /*c160*/  FADD.FTZ R26, R177, R26 ;  /* 0x0000001ab11a7221 */ /* 0x001fe20000010000 */
[----:B------:R-:W-:Y:S04]  /*c170*/  STL.64 [R1+0x400], R144 ;  /* 0x0004009001007387 */ /* 0x000fe80000100a00 */
[----:B------:R-:W-:Y:S01]  /*c180*/  STL.64 [R1+0x420], R138 ;  /* 0x0004208a01007387 */ /* 0x000fe20000100a00 */
[----:B------:R-:W0:Y:S01]  /*c190*/  MUFU.EX2 R174, R174 ;  /* 0x000000ae00ae7308 */ /* 0x000e220000000800 */
[----:B------:R-:W-:Y:S01]  /*c1a0*/  FADD.FTZ R13, R179, R12 ;  /* 0x0000000cb30d7221 */ /* 0x000fe20000010000 */
[----:B----4-:R-:W-:Y:S01]  /*c1b0*/  FADD.FTZ R27, R175, R26 ;  /* 0x0000001aaf1b7221 */ /* 0x010fe20000010000 */
[----:B------:R-:W-:Y:S02]  /*c1c0*/  STL.64 [R1+0x430], R136 ;  /* 0x0004308801007387 */ /* 0x000fe40000100a00 */
[----:B------:R-:W-:-:S02]  /*c1d0*/  FADD.FTZ R12, R178, R13 ;  /* 0x0000000db20c7221 */ /* 0x000fc40000010000 */
[----:B------:R-:W-:Y:S01]  /*c1e0*/  STL.64 [R1+0x258], R134 ;  /* 0x0002588601007387 */ /* 0x000fe20000100a00 */
[----:B-1----:R-:W-:Y:S01]  /*c1f0*/  FADD.FTZ R13, R176, R27 ;  /* 0x0000001bb00d7221 */ /* 0x002fe20000010000 */
[----:B------:R-:W-:Y:S02]  /*c200*/  FADD.FTZ R27, R181, R12 ;  /* 0x0000000cb51b7221 */ /* 0x000fe40000010000 */
[----:B------:R-:W-:Y:S02]  /*c210*/  STL.64 [R1+0x2d8], R112 ;  /* 0x0002d87001007387 */ /* 0x000fe40000100a00 */
[----:B------:R-:W-:Y:S02]  /*c220*/  FADD.FTZ R12, R180, R27 ;  /* 0x0000001bb40c7221 */ /* 0x000fe40000010000 */
[----:B------:R1:W-:Y:S01]  /*c230*/  STL.64 [R1+0x2e8], R114 ;  /* 0x0002e87201007387 */ /* 0x0003e20000100a00 */
[----:B0-----:R-:W-:-:S03]  /*c240*/  FADD.FTZ R13, R174, R13 ;  /* 0x0000000dae0d7221 */ /* 0x001fc60000010000 */
[----:B------:R-:W-:Y:S04]  /*c250*/  STL.64 [R1+0x2f8], R116 ;  /* 0x0002f87401007387 */ /* 0x000fe80000100a00 */
[----:B------:R-:W-:Y:S04]  /*c260*/  STL.64 [R1+0x338], R104 ;  /* 0x0003386801007387 */ /* 0x000fe80000100a00 */
[----:B------:R-:W-:Y:S04]  /*c270*/  STL.64 [R1+0x348], R106 ;  /* 0x0003486a01007387 */ /* 0x000fe80000100a00 */
[----:B------:R0:W-:Y:S04]  /*c280*/  STL.64 [R1+0x358], R108 ;  /* 0x0003586c01007387 */ /* 0x0001e80000100a00 */
[----:B------:R-:W-:Y:S04]  /*c290*/  STL.64 [R1+0x368], R90 ;  /* 0x0003685a01007387 */ /* 0x000fe80000100a00 */
[----:B------:R-:W-:Y:S04]  /*c2a0*/  STL.64 [R1+0x398], R94 ;  /* 0x0003985e01007387 */ /* 0x000fe80000100a00 */
[----:B------:R4:W-:Y:S04]  /*c2b0*/  STL.64 [R1+0x3a8], R92 ;  /* 0x0003a85c01007387 */ /* 0x0009e80000100a00 */
[----:B------:R-:W-:Y:S04]  /*c2c0*/  STL.64 [R1+0x3b8], R80 ;  /* 0x0003b85001007387 */ /* 0x000fe80000100a00 */
[----:B------:R-:W-:Y:S04]  /*c2d0*/  STL.64 [R1+0x3c8], R82 ;  /* 0x0003c85201007387 */ /* 0x000fe80000100a00 */
[----:B------:R-:W-:Y:S04]  /*c2e0*/  STL.64 [R1+0x3f8], R88 ;  /* 0x0003f85801007387 */ /* 0x000fe80000100a00 */
[----:B------:R-:W-:Y:S04]  /*c2f0*/  STL.64 [R1+0x408], R78 ;  /* 0x0004084e01007387 */ /* 0x000fe80000100a00 */
[----:B------:R-:W-:Y:S04]  /*c300*/  STL.64 [R1+0x418], R40 ;  /* 0x0004182801007387 */ /* 0x000fe80000100a00 */
[----:B------:R-:W-:Y:S04]  /*c310*/  STL.64 [R1+0x230], R12 ;  /* 0x0002300c01007387 */ /* 0x000fe80000100a00 */
[----:B------:R-:W3:Y:S04]  /*c320*/  LD.E R31, desc[UR44][R2.64] ;  /* 0x0000002c021f7980 */ /* 0x000ee8000c101900 */
        /* <DEDUP_REMOVED lines=9> */
[----:B------:R4:W-:Y:S04]  /*c3c0*/  STL [R1+0x2c0], R99 ;  /* 0x0002c06301007387 */ /* 0x0009e80000100800 */
[----:B------:R-:W-:Y:S04]  /*c3d0*/  STL [R1+0x2c4], R101 ;  /* 0x0002c46501007387 */ /* 0x000fe80000100800 */
[----:B------:R4:W-:Y:S04]  /*c3e0*/  STL [R1+0x2c8], R103 ;  /* 0x0002c86701007387 */ /* 0x0009e80000100800 */
[----:B-1----:R-:W3:Y:S04]  /*c3f0*/  LDL R114, [R1+0x3c0] ;  /* 0x0003c00001727983 */ /* 0x002ee80000100800 */
[----:B0-----:R-:W3:Y:S04]  /*c400*/  LDL R108, [R1+0x3cc] ;  /* 0x0003cc00016c7983 */ /* 0x001ee80000100800 */
[----:B------:R-:W3:Y:S04]  /*c410*/  LDL R110, [R1+0x3d0] ;  /* 0x0003d000016e7983 */ /* 0x000ee80000100800 */
[----:B------:R-:W3:Y:S04]  /*c420*/  LDL R112, [R1+0x3d4] ;  /* 0x0003d40001707983 */ /* 0x000ee80000100800 */
[----:B------:R-:W3:Y:S04]  /*c430*/  LDL R104, [R1+0x3dc] ;  /* 0x0003dc0001687983 */ /* 0x000ee80000100800 */
[----:B------:R-:W3:Y:S04]  /*c440*/  LDL R106, [R1+0x3e0] ;  /* 0x0003e000016a7983 */ /* 0x000ee80000100800 */
[----:B----4-:R-:W4:Y:S04]  /*c450*/  LDL R92, [R1+0x3f4] ;  /* 0x0003f400015c7983 */ /* 0x010f280000100800 */
[----:B------:R-:W4:Y:S04]  /*c460*/  LDL R94, [R1+0x3f8] ;  /* 0x0003f800015e7983 */ /* 0x000f280000100800 */
[----:B------:R-:W4:Y:S04]  /*c470*/  LDL.128 R96, [R1+0x260] ;  /* 0x0002600001607983 */ /* 0x000f280000100c00 */
[----:B------:R-:W4:Y:S04]  /*c480*/  LDL.128 R100, [R1+0x270] ;  /* 0x0002700001647983 */ /* 0x000f280000100c00 */
        /* <DEDUP_REMOVED lines=52> */
[----:B--2---:R-:W-:Y:S04]  /*c7d0*/  STL.64 [R1+0x3040], R72 ;  /* 0x0030404801007387 */ /* 0x004fe80000100a00 */
[----:B------:R-:W2:Y:S04]  /*c7e0*/  LDL R53, [R1+0x314] ;  /* 0x0003140001357983 */ /* 0x000ea80000100800 */
        /* <DEDUP_REMOVED lines=11> */
[----:B---3--:R0:W-:Y:S04]  /*c8a0*/  STL [R1+0x31a8], R114 ;  /* 0x0031a87201007387 */ /* 0x0081e80000100800 */
[----:B------:R-:W-:Y:S04]  /*c8b0*/  STL [R1+0x319c], R108 ;  /* 0x00319c6c01007387 */ /* 0x000fe80000100800 */
[----:B------:R-:W-:Y:S04]  /*c8c0*/  STL [R1+0x31a0], R110 ;  /* 0x0031a06e01007387 */ /* 0x000fe80000100800 */
[----:B------:R1:W-:Y:S04]  /*c8d0*/  STL [R1+0x31a4], R112 ;  /* 0x0031a47001007387 */ /* 0x0003e80000100800 */
[----:B------:R-:W-:Y:S04]  /*c8e0*/  STL [R1+0x3194], R104 ;  /* 0x0031946801007387 */ /* 0x000fe80000100800 */
[----:B------:R3:W-:Y:S04]  /*c8f0*/  STL [R1+0x3198], R106 ;  /* 0x0031986a01007387 */ /* 0x0007e80000100800 */
[----:B----4-:R-:W-:Y:S04]  /*c900*/  STL [R1+0x317c], R92 ;  /* 0x00317c5c01007387 */ /* 0x010fe80000100800 */
[----:B------:R-:W-:Y:S04]  /*c910*/  STL [R1+0x3180], R94 ;  /* 0x0031805e01007387 */ /* 0x000fe80000100800 */
[----:B------:R-:W-:Y:S01]  /*c920*/  STL.64 [R1+0x470], R96 ;  /* 0x0004706001007387 */ /* 0x000fe20000100a00 */
[----:B------:R-:W-:-:S03]  /*c930*/  IMAD.MOV.U32 R231, RZ, RZ, R100 ;  /* 0x000000ffffe77224 */ /* 0x000fc600078e0064 */
[----:B------:R4:W-:Y:S01]  /*c940*/  STL [R1+0x478], R98 ;  /* 0x0004786201007387 */ /* 0x0009e20000100800 */
[----:B------:R-:W-:-:S03]  /*c950*/  IMAD.MOV.U32 R227, RZ, RZ, R102 ;  /* 0x000000ffffe37224 */ /* 0x000fc600078e0066 */
[----:B0-----:R-:W2:Y:S04]  /*c960*/  LDL.LU R114, [R1+0x31a8] ;  /* 0x0031a80001727983 */ /* 0x001ea80000300800 */
[----:B-1----:R-:W2:Y:S04]  /*c970*/  LDL.LU R112, [R1+0x31a4] ;  /* 0x0031a40001707983 */ /* 0x002ea80000300800 */
[----:B------:R-:W2:Y:S04]  /*c980*/  LDL.LU R110, [R1+0x31a0] ;  /* 0x0031a000016e7983 */ /* 0x000ea80000300800 */
[----:B------:R-:W2:Y:S04]  /*c990*/  LDL.LU R108, [R1+0x319c] ;  /* 0x00319c00016c7983 */ /* 0x000ea80000300800 */
[----:B---3--:R-:W3:Y:S04]  /*c9a0*/  LDL.LU R106, [R1+0x3198] ;  /* 0x00319800016a7983 */ /* 0x008ee80000300800 */
[----:B------:R-:W3:Y:S04]  /*c9b0*/  LDL.LU R104, [R1+0x3194] ;  /* 0x0031940001687983 */ /* 0x000ee80000300800 */
[----:B------:R-:W3:Y:S04]  /*c9c0*/  LDL.LU R102, [R1+0x3190] ;  /* 0x0031900001667983 */ /* 0x000ee80000300800 */
[----:B------:R-:W3:Y:S04]  /*c9d0*/  LDL.LU R100, [R1+0x318c] ;  /* 0x00318c0001647983 */ /* 0x000ee80000300800 */
[----:B----4-:R-:W4:Y:S04]  /*c9e0*/  LDL.LU R98, [R1+0x3188] ;  /* 0x0031880001627983 */ /* 0x010f280000300800 */
[----:B------:R-:W4:Y:S04]  /*c9f0*/  LDL.LU R96, [R1+0x3184] ;  /* 0x0031840001607983 */ /* 0x000f280000300800 */
[----:B------:R-:W4:Y:S04]  /*ca00*/  LDL.LU R94, [R1+0x3180] ;  /* 0x00318000015e7983 */ /* 0x000f280000300800 */
[----:B------:R-:W4:Y:S01]  /*ca10*/  LDL.LU R92, [R1+0x317c] ;  /* 0x00317c00015c7983 */ /* 0x000f220000300800 */
[----:B------:R-:W-:-:S02]  /*ca20*/  IMAD.MOV.U32 R235, RZ, RZ, R99 ;  /* 0x000000ffffeb7224 */ /* 0x000fc400078e0063 */
[----:B------:R-:W-:Y:S01]  /*ca30*/  IMAD.MOV.U32 R229, RZ, RZ, R101 ;  /* 0x000000ffffe57224 */ /* 0x000fe200078e0065 */
[----:B------:R-:W-:Y:S01]  /*ca40*/  STL [R1+0x254], R113 ;  /* 0x0002547101007387 */ /* 0x000fe20000100800 */
[----:B------:R-:W-:-:S03]  /*ca50*/  IMAD.MOV.U32 R35, RZ, RZ, R103 ;  /* 0x000000ffff237224 */ /* 0x000fc600078e0067 */
        /* <DEDUP_REMOVED lines=22> */
[----:B------:R1:W-:Y:S04]  /*cbc0*/  STL [R1+0x31c0], R126 ;  /* 0x0031c07e01007387 */ /* 0x0003e80000100800 */
[----:B------:R-:W-:Y:S04]  /*cbd0*/  STL [R1+0x31b8], R122 ;  /* 0x0031b87a01007387 */ /* 0x000fe80000100800 */
[----:B------:R1:W-:Y:S04]  /*cbe0*/  STL [R1+0x31bc], R124 ;  /* 0x0031bc7c01007387 */ /* 0x0003e80000100800 */
[----:B------:R1:W-:Y:S04]  /*cbf0*/  STL [R1+0x31b4], R120 ;  /* 0x0031b47801007387 */ /* 0x0003e80000100800 */
[----:B------:R1:W-:Y:S04]  /*cc00*/  STL [R1+0x31b0], R118 ;  /* 0x0031b07601007387 */ /* 0x0003e80000100800 */
        /* <DEDUP_REMOVED lines=17> */
[----:B------:R-:W-:Y:S04]  /*cd20*/  STL [R1+0x304], R61 ;  /* 0x0003043d01007387 */ /* 0x000fe80000100800 */
[----:B------:R-:W-:Y:S04]  /*cd30*/  STL [R1+0x308], R65 ;  /* 0x0003084101007387 */ /* 0x000fe80000100800 */
[----:B------:R-:W-:Y:S04]  /*cd40*/  STL [R1+0x30c], R45 ;  /* 0x00030c2d01007387 */ /* 0x000fe80000100800 */
[----:B0-----:R-:W4:Y:S04]  /*cd50*/  LDL.LU R130, [R1+0x31c8] ;  /* 0x0031c80001827983 */ /* 0x001f280000300800 */
[----:B------:R-:W4:Y:S04]  /*cd60*/  LDL.LU R128, [R1+0x31c4] ;  /* 0x0031c40001807983 */ /* 0x000f280000300800 */
[----:B-1----:R-:W4:Y:S04]  /*cd70*/  LDL.LU R126, [R1+0x31c0] ;  /* 0x0031c000017e7983 */ /* 0x002f280000300800 */
[----:B------:R-:W4:Y:S04]  /*cd80*/  LDL.LU R124, [R1+0x31bc] ;  /* 0x0031bc00017c7983 */ /* 0x000f280000300800 */
[----:B------:R-:W4:Y:S04]  /*cd90*/  LDL.LU R122, [R1+0x31b8] ;  /* 0x0031b800017a7983 */ /* 0x000f280000300800 */
[----:B------:R-:W4:Y:S04]  /*cda0*/  LDL.LU R120, [R1+0x31b4] ;  /* 0x0031b40001787983 */ /* 0x000f280000300800 */
[----:B------:R-:W4:Y:S04]  /*cdb0*/  LDL.LU R118, [R1+0x31b0] ;  /* 0x0031b00001767983 */ /* 0x000f280000300800 */
[----:B------:R-:W4:Y:S04]  /*cdc0*/  LDL.LU R116, [R1+0x31ac] ;  /* 0x0031ac0001747983 */ /* 0x000f280000300800 */
[----:B------:R-:W4:Y:S04]  /*cdd0*/  LDL.128 R80, [R1+0x280] ;  /* 0x0002800001507983 */ /* 0x000f280000100c00 */
[----:B------:R-:W4:Y:S04]  /*cde0*/  LDL.128 R84, [R1+0x290] ;  /* 0x0002900001547983 */ /* 0x000f280000100c00 */
[----:B------:R-:W4:Y:S04]  /*cdf0*/  LDL.128 R88, [R1+0x2a0] ;  /* 0x0002a00001587983 */ /* 0x000f280000100c00 */
[----:B------:R0:W-:Y:S04]  /*ce00*/  STL [R1+0x3048], R74 ;  /* 0x0030484a01007387 */ /* 0x0001e80000100800 */
[----:B------:R-:W4:Y:S04]  /*ce10*/  LDL.LU.64 R72, [R1+0x470] ;  /* 0x0004700001487983 */ /* 0x000f280000300a00 */
[----:B------:R-:W4:Y:S04]  /*ce20*/  LDL R146, [R1+0x388] ;  /* 0x0003880001927983 */ /* 0x000f280000100800 */
[----:B0-----:R-:W4:Y:S04]  /*ce30*/  LDL.LU R74, [R1+0x478] ;  /* 0x00047800014a7983 */ /* 0x001f280000300800 */
[----:B--2---:R-:W-:Y:S04]  /*ce40*/  STL [R1+0x3098], R114 ;  /* 0x0030987201007387 */ /* 0x004fe80000100800 */
[----:B------:R-:W-:Y:S04]  /*ce50*/  STL [R1+0x3094], R112 ;  /* 0x0030947001007387 */ /* 0x000fe80000100800 */
[----:B------:R-:W-:Y:S04]  /*ce60*/  STL [R1+0x3090], R110 ;  /* 0x0030906e01007387 */ /* 0x000fe80000100800 */
[----:B------:R-:W-:Y:S04]  /*ce70*/  STL [R1+0x308c], R108 ;  /* 0x00308c6c01007387 */ /* 0x000fe80000100800 */
[----:B---3--:R-:W-:Y:S04]  /*ce80*/  STL [R1+0x3088], R106 ;  /* 0x0030886a01007387 */ /* 0x008fe80000100800 */
[----:B------:R-:W-:Y:S04]  /*ce90*/  STL [R1+0x3084], R104 ;  /* 0x0030846801007387 */ /* 0x000fe80000100800 */
[----:B------:R-:W-:Y:S04]  /*cea0*/  STL [R1+0x3080], R102 ;  /* 0x0030806601007387 */ /* 0x000fe80000100800 */
[----:B------:R-:W-:Y:S04]  /*ceb0*/  STL [R1+0x307c], R100 ;  /* 0x00307c6401007387 */ /* 0x000fe80000100800 */
[----:B----4-:R-:W-:Y:S04]  /*cec0*/  STL [R1+0x3078], R98 ;  /* 0x0030786201007387 */ /* 0x010fe80000100800 */
[----:B------:R0:W-:Y:S04]  /*ced0*/  STL [R1+0x3074], R96 ;  /* 0x0030746001007387 */ /* 0x0001e80000100800 */
[----:B------:R-:W-:Y:S04]  /*cee0*/  STL [R1+0x3070], R94 ;  /* 0x0030705e01007387 */ /* 0x000fe80000100800 */
[----:B------:R1:W-:Y:S04]  /*cef0*/  STL [R1+0x306c], R92 ;  /* 0x00306c5c01007387 */ /* 0x0003e80000100800 */
[----:B0-----:R-:W2:Y:S04]  /*cf00*/  LDL.128 R96, [R1+0x2c0] ;  /* 0x0002c00001607983 */ /* 0x001ea80000100c00 */
[----:B------:R-:W3:Y:S04]  /*cf10*/  LDL.128 R100, [R1+0x2d0] ;  /* 0x0002d00001647983 */ /* 0x000ee80000100c00 */
[----:B-1----:R-:W4:Y:S04]  /*cf20*/  LDL.128 R92, [R1+0x2b0] ;  /* 0x0002b000015c7983 */ /* 0x002f280000100c00 */
[----:B------:R-:W4:Y:S04]  /*cf30*/  LDL.128 R104, [R1+0x2e0] ;  /* 0x0002e00001687983 */ /* 0x000f280000100c00 */
        /* <DEDUP_REMOVED lines=10> */
[----:B------:R0:W-:Y:S04]  /*cfe0*/  STL [R1+0x3050], R78 ;  /* 0x0030504e01007387 */ /* 0x0001e80000100800 */
[----:B------:R1:W-:Y:S04]  /*cff0*/  STL [R1+0x304c], R76 ;  /* 0x00304c4c01007387 */ /* 0x0003e80000100800 */
[----:B------:R1:W-:Y:S04]  /*d000*/  STL [R1+0x303c], R68 ;  /* 0x00303c4401007387 */ /* 0x0003e80000100800 */
[----:B0-----:R-:W4:Y:S04]  /*d010*/  LDL.LU R78, [R1+0x3050] ;  /* 0x00305000014e7983 */ /* 0x001f280000300800 */
[----:B-1----:R-:W4:Y:S04]  /*d020*/  LDL.LU R76, [R1+0x304c] ;  /* 0x00304c00014c7983 */ /* 0x002f280000300800 */
[----:B------:R-:W4:Y:S04]  /*d030*/  LDL R60, [R1+0x420] ;  /* 0x00042000013c7983 */ /* 0x000f280000100800 */
[----:B------:R-:W4:Y:S04]  /*d040*/  LDL R64, [R1+0x424] ;  /* 0x0004240001407983 */ /* 0x000f280000100800 */
[----:B------:R-:W4:Y:S04]  /*d050*/  LDL R56, [R1+0x434] ;  /* 0x0004340001387983 */ /* 0x000f280000100800 */
[----:B------:R-:W4:Y:S04]  /*d060*/  LDL.LU R68, [R1+0x303c] ;  /* 0x00303c0001447983 */ /* 0x000f280000300800 */
[----:B------:R-:W-:Y:S04]  /*d070*/  STL [R1+0x318], R234 ;  /* 0x000318ea01007387 */ /* 0x000fe80000100800 */
[----:B------:R-:W-:Y:S04]  /*d080*/  STL [R1+0x31c], R37 ;  /* 0x00031c2501007387 */ /* 0x000fe80000100800 */
[----:B------:R-:W-:Y:S04]  /*d090*/  STL [R1+0x320], R41 ;  /* 0x0003202901007387 */ /* 0x000fe80000100800 */
[----:B------:R-:W-:Y:S04]  /*d0a0*/  STL.64 [R1+0x3270], R180 ;  /* 0x003270b401007387 */ /* 0x000fe80000100a00 */
[----:B------:R-:W-:Y:S04]  /*d0b0*/  STL [R1+0x314], R53 ;  /* 0x0003143501007387 */ /* 0x000fe80000100800 */
        /* <DEDUP_REMOVED lines=8> */
[----:B------:R-:W-:Y:S04]  /*d140*/  STL.128 [R1+0x3260], R176 ;  /* 0x003260b001007387 */ /* 0x000fe80000100c00 */
[----:B------:R-:W-:Y:S04]  /*d150*/  STL.128 [R1+0x3250], R172 ;  /* 0x003250ac01007387 */ /* 0x000fe80000100c00 */
[----:B------:R-:W-:Y:S04]  /*d160*/  STL.128 [R1+0x3240], R168 ;  /* 0x003240a801007387 */ /* 0x000fe80000100c00 */
[----:B------:R-:W-:Y:S04]  /*d170*/  STL.128 [R1+0x3230], R164 ;  /* 0x003230a401007387 */ /* 0x000fe80000100c00 */
[----:B------:R-:W-:Y:S04]  /*d180*/  STL.128 [R1+0x3220], R160 ;  /* 0x003220a001007387 */ /* 0x000fe80000100c00 */
[----:B------:R-:W-:Y:S04]  /*d190*/  STL.128 [R1+0x3210], R156 ;  /* 0x0032109c01007387 */ /* 0x000fe80000100c00 */
[----:B------:R-:W-:Y:S04]  /*d1a0*/  STL [R1+0x31f0], R150 ;  /* 0x0031f09601007387 */ /* 0x000fe80000100800 */
[----:B------:R-:W-:Y:S04]  /*d1b0*/  STL [R1+0x31e4], R144 ;  /* 0x0031e49001007387 */ /* 0x000fe80000100800 */
[----:B0-----:R-:W4:Y:S04]  /*d1c0*/  LDL.LU R196, [R1+0x328c] ;  /* 0x00328c0001c47983 */ /* 0x001f280000300800 */
[----:B------:R-:W-:Y:S04]  /*d1d0*/  STL [R1+0x310], R49 ;  /* 0x0003103101007387 */ /* 0x000fe80000100800 */
[----:B------:R-:W4:Y:S04]  /*d1e0*/  LDL R214, [R1+0x33c] ;  /* 0x00033c0001d67983 */ /* 0x000f280000100800 */
[----:B------:R-:W4:Y:S04]  /*d1f0*/  LDL R216, [R1+0x340] ;  /* 0x0003400001d87983 */ /* 0x000f280000100800 */
        /* <DEDUP_REMOVED lines=8> */
[----:B------:R-:W-:-:S03]  /*d280*/  IMAD.MOV.U32 R225, RZ, RZ, R80 ;  /* 0x000000ffffe17224 */ /* 0x000fc600078e0050 */
[----:B0-----:R-:W4:Y:S01]  /*d290*/  LDL.LU R130, [R1+0x30b8] ;  /* 0x0030b80001827983 */ /* 0x001f220000300800 */
[----:B------:R-:W-:Y:S02]  /*d2a0*/  IMAD.MOV.U32 R221, RZ, RZ, R82 ;  /* 0x000000ffffdd7224 */ /* 0x000fe400078e0052 */
[----:B------:R-:W-:Y:S01]  /*d2b0*/  IMAD.MOV.U32 R219, RZ, RZ, R84 ;  /* 0x000000ffffdb7224 */ /* 0x000fe200078e0054 */
[----:B-1----:R-:W4:Y:S01]  /*d2c0*/  LDL.LU R128, [R1+0x30b4] ;  /* 0x0030b40001807983 */ /* 0x002f220000300800 */
[----:B------:R-:W-:Y:S02]  /*d2d0*/  IMAD.MOV.U32 R42, RZ, RZ, R86 ;  /* 0x000000ffff2a7224 */ /* 0x000fe400078e0056 */
[----:B------:R-:W-:Y:S01]  /*d2e0*/  IMAD.MOV.U32 R215, RZ, RZ, R88 ;  /* 0x000000ffffd77224 */ /* 0x000fe200078e0058 */
[----:B------:R-:W4:Y:S01]  /*d2f0*/  LDL.LU R126, [R1+0x30b0] ;  /* 0x0030b000017e7983 */ /* 0x000f220000300800 */
[----:B------:R-:W-:-:S03]  /*d300*/  IMAD.MOV.U32 R46, RZ, RZ, R90 ;  /* 0x000000ffff2e7224 */ /* 0x000fc600078e005a */
[----:B------:R-:W4:Y:S04]  /*d310*/  LDL.LU R124, [R1+0x30ac] ;  /* 0x0030ac00017c7983 */ /* 0x000f280000300800 */
        /* <DEDUP_REMOVED lines=9> */
[----:B------:R-:W4:Y:S01]  /*d3b0*/  LDL.LU R80, [R1+0x3054] ;  /* 0x0030540001507983 */ /* 0x000f220000300800 */
[----:B------:R-:W-:-:S02]  /*d3c0*/  IMAD.MOV.U32 R234, RZ, RZ, R74 ;  /* 0x000000ffffea7224 */ /* 0x000fc400078e004a */
[----:B------:R-:W-:Y:S01]  /*d3d0*/  IMAD.MOV.U32 R37, RZ, RZ, R73 ;  /* 0x000000ffff257224 */ /* 0x000fe200078e0049 */
[----:B------:R-:W4:Y:S01]  /*d3e0*/  LDL.LU R74, [R1+0x3048] ;  /* 0x00304800014a7983 */ /* 0x000f220000300800 */
[----:B------:R-:W-:-:S03]  /*d3f0*/  IMAD.MOV.U32 R41, RZ, RZ, R72 ;  /* 0x000000ffff297224 */ /* 0x000fc600078e0048 */
[----:B------:R-:W4:Y:S04]  /*d400*/  LDL.LU.64 R72, [R1+0x3040] ;  /* 0x0030400001487983 */ /* 0x000f280000300a00 */
[----:B------:R-:W-:Y:S04]  /*d410*/  STL [R1+0x31e8], R146 ;  /* 0x0031e89201007387 */ /* 0x000fe80000100800 */
[----:B------:R-:W4:Y:S04]  /*d420*/  LDL R218, [R1+0x344] ;  /* 0x0003440001da7983 */ /* 0x000f280000100800 */
[----:B------:R-:W4:Y:S01]  /*d430*/  LDL R208, [R1+0x348] ;  /* 0x0003480001d07983 */ /* 0x000f220000100800 */
[----:B--2---:R-:W-:-:S03]  /*d440*/  IMAD.MOV.U32 R211, RZ, RZ, R96 ;  /* 0x000000ffffd37224 */ /* 0x004fc600078e0060 */
[----:B------:R-:W2:Y:S01]  /*d450*/  LDL R210, [R1+0x34c] ;  /* 0x00034c0001d27983 */ /* 0x000ea20000100800 */
[----:B------:R-:W-:Y:S02]  /*d460*/  IMAD.MOV.U32 R54, RZ, RZ, R98 ;  /* 0x000000ffff367224 */ /* 0x000fe400078e0062 */
[----:B---3--:R-:W-:Y:S01]  /*d470*/  IMAD.MOV.U32 R205, RZ, RZ, R100 ;  /* 0x000000ffffcd7224 */ /* 0x008fe200078e0064 */
[----:B------:R-:W3:Y:S01]  /*d480*/  LDL.LU R98, [R1+0x3078] ;  /* 0x0030780001627983 */ /* 0x000ee20000300800 */
[----:B------:R-:W-:Y:S02]  /*d490*/  IMAD.MOV.U32 R58, RZ, RZ, R102 ;  /* 0x000000ffff3a7224 */ /* 0x000fe400078e0066 */
[----:B----4-:R-:W-:Y:S01]  /*d4a0*/  IMAD.MOV.U32 R213, RZ, RZ, R92 ;  /* 0x000000ffffd57224 */ /* 0x010fe200078e005c */
[----:B------:R-:W4:Y:S01]  /*d4b0*/  LDL.LU R102, [R1+0x3080] ;  /* 0x0030800001667983 */ /* 0x000f220000300800 */
[----:B------:R-:W-:Y:S02]  /*d4c0*/  IMAD.MOV.U32 R50, RZ, RZ, R94 ;  /* 0x000000ffff327224 */ /* 0x000fe400078e005e */
[----:B------:R-:W-:Y:S01]  /*d4d0*/  IMAD.MOV.U32 R203, RZ, RZ, R104 ;  /* 0x000000ffffcb7224 */ /* 0x000fe200078e0068 */
[----:B------:R-:W2:Y:S01]  /*d4e0*/  LDL.LU R100, [R1+0x307c] ;  /* 0x00307c0001647983 */ /* 0x000ea20000300800 */
[----:B------:R-:W-:-:S02]  /*d4f0*/  IMAD.MOV.U32 R62, RZ, RZ, R106 ;  /* 0x000000ffff3e7224 */ /* 0x000fc400078e006a */
[----:B------:R-:W-:Y:S01]  /*d500*/  IMAD.MOV.U32 R201, RZ, RZ, R108 ;  /* 0x000000ffffc97224 */ /* 0x000fe200078e006c */
[----:B------:R-:W2:Y:S01]  /*d510*/  LDL.LU R106, [R1+0x3088] ;  /* 0x00308800016a7983 */ /* 0x000ea20000300800 */
[----:B------:R-:W-:Y:S02]  /*d520*/  IMAD.MOV.U32 R66, RZ, RZ, R110 ;  /* 0x000000ffff427224 */ /* 0x000fe400078e006e */
[----:B------:R-:W-:Y:S01]  /*d530*/  IMAD.MOV.U32 R199, RZ, RZ, R112 ;  /* 0x000000ffffc77224 */ /* 0x000fe200078e0070 */
[----:B------:R0:W-:Y:S04]  /*d540*/  STL.64 [R1+0x518], R114 ;  /* 0x0005187201007387 */ /* 0x0001e80000100a00 */
[----:B------:R-:W2:Y:S04]  /*d550*/  LDL.LU R112, [R1+0x3094] ;  /* 0x0030940001707983 */ /* 0x000ea80000300800 */
[----:B------:R-:W2:Y:S04]  /*d560*/  LDL.LU R110, [R1+0x3090] ;  /* 0x00309000016e7983 */ /* 0x000ea80000300800 */
[----:B0-----:R-:W2:Y:S04]  /*d570*/  LDL.LU R114, [R1+0x3098] ;  /* 0x0030980001727983 */ /* 0x001ea80000300800 */
[----:B------:R-:W2:Y:S04]  /*d580*/  LDL.LU R108, [R1+0x308c] ;  /* 0x00308c00016c7983 */ /* 0x000ea80000300800 */
[----:B------:R-:W2:Y:S04]  /*d590*/  LDL.LU R104, [R1+0x3084] ;  /* 0x0030840001687983 */ /* 0x000ea80000300800 */
[----:B------:R-:W2:Y:S04]  /*d5a0*/  LDL.LU R96, [R1+0x3074] ;  /* 0x0030740001607983 */ /* 0x000ea80000300800 */
[----:B------:R-:W2:Y:S04]  /*d5b0*/  LDL.LU R94, [R1+0x3070] ;  /* 0x00307000015e7983 */ /* 0x000ea80000300800 */
[----:B------:R-:W2:Y:S04]  /*d5c0*/  LDL.LU R92, [R1+0x306c] ;  /* 0x00306c00015c7983 */ /* 0x000ea80000300800 */
[----:B------:R-:W2:Y:S04]  /*d5d0*/  LDL.LU R70, [R1+0x518] ;  /* 0x0005180001467983 */ /* 0x000ea80000300800 */
[----:B------:R-:W2:Y:S01]  /*d5e0*/  LDL.LU R71, [R1+0x51c] ;  /* 0x00051c0001477983 */ /* 0x000ea20000300800 */
[----:B------:R-:W-:-:S02]  /*d5f0*/  IMAD.MOV.U32 R53, RZ, RZ, R97 ;  /* 0x000000ffff357224 */ /* 0x000fc400078e0061 */
[----:B------:R-:W-:Y:S01]  /*d600*/  IMAD.MOV.U32 R55, RZ, RZ, R99 ;  /* 0x000000ffff377224 */ /* 0x000fe200078e0063 */
[----:B------:R-:W2:Y:S01]  /*d610*/  LDL R212, [R1+0x350] ;  /* 0x0003500001d47983 */ /* 0x000ea20000100800 */
[----:B------:R-:W-:Y:S02]  /*d620*/  IMAD.MOV.U32 R57, RZ, RZ, R101 ;  /* 0x000000ffff397224 */ /* 0x000fe400078e0065 */
[----:B------:R-:W-:Y:S01]  /*d630*/  IMAD.MOV.U32 R59, RZ, RZ, R103 ;  /* 0x000000ffff3b7224 */ /* 0x000fe200078e0067 */
[----:B------:R-:W2:Y:S01]  /*d640*/  LDL R202, [R1+0x354] ;  /* 0x0003540001ca7983 */ /* 0x000ea20000100800 */
[----:B------:R-:W-:Y:S02]  /*d650*/  IMAD.MOV.U32 R61, RZ, RZ, R105 ;  /* 0x000000ffff3d7224 */ /* 0x000fe400078e0069 */
[----:B------:R-:W-:Y:S01]  /*d660*/  IMAD.MOV.U32 R63, RZ, RZ, R107 ;  /* 0x000000ffff3f7224 */ /* 0x000fe200078e006b */
[----:B------:R-:W2:Y:S01]  /*d670*/  LDL R204, [R1+0x358] ;  /* 0x0003580001cc7983 */ /* 0x000ea20000100800 */
[----:B------:R-:W-:-:S02]  /*d680*/  IMAD.MOV.U32 R65, RZ, RZ, R109 ;  /* 0x000000ffff417224 */ /* 0x000fc400078e006d */
[----:B------:R-:W-:Y:S01]  /*d690*/  IMAD.MOV.U32 R67, RZ, RZ, R111 ;  /* 0x000000ffff437224 */ /* 0x000fe200078e006f */
[----:B------:R-:W2:Y:S01]  /*d6a0*/  LDL R206, [R1+0x35c] ;  /* 0x00035c0001ce7983 */ /* 0x000ea20000100800 */
[----:B------:R-:W-:-:S03]  /*d6b0*/  IMAD.MOV.U32 R69, RZ, RZ, R113 ;  /* 0x000000ffff457224 */ /* 0x000fc600078e0071 */
[----:B------:R0:W-:Y:S04]  /*d6c0*/  STL [R1+0x31ec], R148 ;  /* 0x0031ec9401007387 */ /* 0x0001e80000100800 */
[----:B------:R1:W-:Y:S04]  /*d6d0*/  STL [R1+0x31e0], R142 ;  /* 0x0031e08e01007387 */ /* 0x0003e80000100800 */
[----:B------:R1:W-:Y:S04]  /*d6e0*/  STL [R1+0x31dc], R140 ;  /* 0x0031dc8c01007387 */ /* 0x0003e80000100800 */
[----:B------:R1:W-:Y:S04]  /*d6f0*/  STL [R1+0x31d8], R138 ;  /* 0x0031d88a01007387 */ /* 0x0003e80000100800 */
[----:B------:R1:W-:Y:S04]  /*d700*/  STL [R1+0x31d4], R136 ;  /* 0x0031d48801007387 */ /* 0x0003e80000100800 */
[----:B------:R1:W-:Y:S04]  /*d710*/  STL [R1+0x31d0], R134 ;  /* 0x0031d08601007387 */ /* 0x0003e80000100800 */
[----:B------:R1:W-:Y:S04]  /*d720*/  STL [R1+0x31cc], R132 ;  /* 0x0031cc8401007387 */ /* 0x0003e80000100800 */
[----:B------:R2:W-:Y:S04]  /*d730*/  STL.128 [R1+0x2f70], R52 ;  /* 0x002f703401007387 */ /* 0x0005e80000100c00 */
        /* <DEDUP_REMOVED lines=9> */
[----:B------:R-:W2:Y:S04]  /*d7d0*/  LDL.64 R12, [R1+0xa8] ;  /* 0x0000a800010c7983 */ /* 0x000ea80000100a00 */
[----:B------:R-:W2:Y:S04]  /*d7e0*/  LDL.128 R24, [R1+0x250] ;  /* 0x0002500001187983 */ /* 0x000ea80000100c00 */
[----:B------:R-:W2:Y:S04]  /*d7f0*/  LDL.LU R194, [R1+0x3288] ;  /* 0x0032880001c27983 */ /* 0x000ea80000300800 */
[----:B------:R-:W2:Y:S04]  /*d800*/  LDL.LU R190, [R1+0x3284] ;  /* 0x0032840001be7983 */ /* 0x000ea80000300800 */
[----:B------:R-:W2:Y:S04]  /*d810*/  LDL.LU R188, [R1+0x3280] ;  /* 0x0032800001bc7983 */ /* 0x000ea80000300800 */
[----:B------:R-:W2:Y:S04]  /*d820*/  LDL.LU R186, [R1+0x327c] ;  /* 0x00327c0001ba7983 */ /* 0x000ea80000300800 */
[----:B------:R-:W2:Y:S04]  /*d830*/  LDL.LU R184, [R1+0x3278] ;  /* 0x0032780001b87983 */ /* 0x000ea80000300800 */
[----:B------:R-:W2:Y:S04]  /*d840*/  LDL.LU.64 R180, [R1+0x3270] ;  /* 0x0032700001b47983 */ /* 0x000ea80000300a00 */
[----:B------:R-:W2:Y:S04]  /*d850*/  LDL.LU.128 R176, [R1+0x3260] ;  /* 0x0032600001b07983 */ /* 0x000ea80000300c00 */
[----:B------:R-:W2:Y:S04]  /*d860*/  LDL.LU.128 R172, [R1+0x3250] ;  /* 0x0032500001ac7983 */ /* 0x000ea80000300c00 */
[----:B------:R-:W2:Y:S04]  /*d870*/  LDL.LU.128 R168, [R1+0x3240] ;  /* 0x0032400001a87983 */ /* 0x000ea80000300c00 */
[----:B------:R-:W2:Y:S04]  /*d880*/  LDL.LU.128 R164, [R1+0x3230] ;  /* 0x0032300001a47983 */ /* 0x000ea80000300c00 */
[----:B------:R-:W2:Y:S04]  /*d890*/  LDL.LU.128 R160, [R1+0x3220] ;  /* 0x0032200001a07983 */ /* 0x000ea80000300c00 */
[----:B------:R-:W2:Y:S04]  /*d8a0*/  LDL.LU.128 R156, [R1+0x3210] ;  /* 0x00321000019c7983 */ /* 0x000ea80000300c00 */
[----:B------:R-:W2:Y:S04]  /*d8b0*/  LDL.LU.128 R152, [R1+0x3200] ;  /* 0x0032000001987983 */ /* 0x000ea80000300c00 */
[----:B------:R-:W2:Y:S04]  /*d8c0*/  LDL.LU R150, [R1+0x31f0] ;  /* 0x0031f00001967983 */ /* 0x000ea80000300800 */
[----:B0-----:R-:W2:Y:S04]  /*d8d0*/  LDL.LU R148, [R1+0x31ec] ;  /* 0x0031ec0001947983 */ /* 0x001ea80000300800 */
[----:B------:R-:W2:Y:S04]  /*d8e0*/  LDL.LU R146, [R1+0x31e8] ;  /* 0x0031e80001927983 */ /* 0x000ea80000300800 */
[----:B------:R-:W2:Y:S04]  /*d8f0*/  LDL.LU R144, [R1+0x31e4] ;  /* 0x0031e40001907983 */ /* 0x000ea80000300800 */
[----:B-1----:R-:W2:Y:S04]  /*d900*/  LDL.LU R142, [R1+0x31e0] ;  /* 0x0031e000018e7983 */ /* 0x002ea80000300800 */
[----:B------:R-:W2:Y:S04]  /*d910*/  LDL.LU R140, [R1+0x31dc] ;  /* 0x0031dc00018c7983 */ /* 0x000ea80000300800 */
[----:B------:R-:W2:Y:S04]  /*d920*/  LDL.LU R138, [R1+0x31d8] ;  /* 0x0031d800018a7983 */ /* 0x000ea80000300800 */
[----:B------:R-:W2:Y:S04]  /*d930*/  LDL.LU R136, [R1+0x31d4] ;  /* 0x0031d40001887983 */ /* 0x000ea80000300800 */
[----:B------:R-:W2:Y:S04]  /*d940*/  LDL.LU R134, [R1+0x31d0] ;  /* 0x0031d00001867983 */ /* 0x000ea80000300800 */
[----:B------:R-:W2:Y:S04]  /*d950*/  LDL.LU R132, [R1+0x31cc] ;  /* 0x0031cc0001847983 */ /* 0x000ea80000300800 */
        /* <DEDUP_REMOVED lines=14> */
[----:B---3--:R-:W-:Y:S04]  /*da40*/  STL [R1+0x2ff8], R98 ;  /* 0x002ff86201007387 */ /* 0x008fe80000100800 */
[----:B----4-:R-:W-:Y:S04]  /*da50*/  STL [R1+0x3000], R102 ;  /* 0x0030006601007387 */ /* 0x010fe80000100800 */
[----:B--2---:R-:W-:Y:S04]  /*da60*/  STL [R1+0x2ffc], R100 ;  /* 0x002ffc6401007387 */ /* 0x004fe80000100800 */
[----:B------:R-:W-:Y:S04]  /*da70*/  STL [R1+0x3008], R106 ;  /* 0x0030086a01007387 */ /* 0x000fe80000100800 */
[----:B------:R-:W-:Y:S04]  /*da80*/  STL [R1+0x2fd0], R78 ;  /* 0x002fd04e01007387 */ /* 0x000fe80000100800 */
[----:B------:R-:W-:Y:S04]  /*da90*/  STL [R1+0x3014], R112 ;  /* 0x0030147001007387 */ /* 0x000fe80000100800 */
[----:B------:R-:W-:Y:S04]  /*daa0*/  STL [R1+0x3010], R110 ;  /* 0x0030106e01007387 */ /* 0x000fe80000100800 */
[----:B------:R2:W-:Y:S04]  /*dab0*/  STL [R1+0x3018], R114 ;  /* 0x0030187201007387 */ /* 0x0005e80000100800 */
[----:B------:R3:W-:Y:S04]  /*dac0*/  STL [R1+0x300c], R108 ;  /* 0x00300c6c01007387 */ /* 0x0007e80000100800 */
[----:B------:R4:W-:Y:S04]  /*dad0*/  STL [R1+0x3004], R104 ;  /* 0x0030046801007387 */ /* 0x0009e80000100800 */
[----:B------:R4:W-:Y:S04]  /*dae0*/  STL [R1+0x2ff4], R96 ;  /* 0x002ff46001007387 */ /* 0x0009e80000100800 */
[----:B------:R4:W-:Y:S04]  /*daf0*/  STL [R1+0x2ff0], R94 ;  /* 0x002ff05e01007387 */ /* 0x0009e80000100800 */
[----:B------:R4:W-:Y:S04]  /*db00*/  STL [R1+0x2fec], R92 ;  /* 0x002fec5c01007387 */ /* 0x0009e80000100800 */
[----:B------:R-:W4:Y:S04]  /*db10*/  LDL.128 R52, [R1+0x310] ;  /* 0x0003100001347983 */ /* 0x000f280000100c00 */
[----:B------:R4:W-:Y:S04]  /*db20*/  STL [R1+0x2fcc], R76 ;  /* 0x002fcc4c01007387 */ /* 0x0009e80000100800 */
[----:B0-----:R-:W4:Y:S04]  /*db30*/  LDL.LU R130, [R1+0x3038] ;  /* 0x0030380001827983 */ /* 0x001f280000300800 */
[----:B-1----:R-:W4:Y:S04]  /*db40*/  LDL.LU R128, [R1+0x3034] ;  /* 0x0030340001807983 */ /* 0x002f280000300800 */
[----:B------:R-:W4:Y:S04]  /*db50*/  LDL.LU R126, [R1+0x3030] ;  /* 0x00303000017e7983 */ /* 0x000f280000300800 */
[----:B------:R-:W4:Y:S04]  /*db60*/  LDL.LU R124, [R1+0x302c] ;  /* 0x00302c00017c7983 */ /* 0x000f280000300800 */
[----:B------:R-:W4:Y:S04]  /*db70*/  LDL.LU R122, [R1+0x3028] ;  /* 0x00302800017a7983 */ /* 0x000f280000300800 */
[----:B------:R-:W4:Y:S04]  /*db80*/  LDL.LU R120, [R1+0x3024] ;  /* 0x0030240001787983 */ /* 0x000f280000300800 */
[----:B------:R-:W4:Y:S04]  /*db90*/  LDL.LU R118, [R1+0x3020] ;  /* 0x0030200001767983 */ /* 0x000f280000300800 */
[----:B------:R-:W4:Y:S04]  /*dba0*/  LDL.LU R116, [R1+0x301c] ;  /* 0x00301c0001747983 */ /* 0x000f280000300800 */
[----:B--2---:R-:W2:Y:S04]  /*dbb0*/  LDL.LU R114, [R1+0x3018] ;  /* 0x0030180001727983 */ /* 0x004ea80000300800 */
[----:B------:R-:W2:Y:S04]  /*dbc0*/  LDL.LU R112, [R1+0x3014] ;  /* 0x0030140001707983 */ /* 0x000ea80000300800 */
[----:B------:R-:W2:Y:S04]  /*dbd0*/  LDL.LU R110, [R1+0x3010] ;  /* 0x00301000016e7983 */ /* 0x000ea80000300800 */
[----:B---3--:R-:W3:Y:S04]  /*dbe0*/  LDL.LU R108, [R1+0x300c] ;  /* 0x00300c00016c7983 */ /* 0x008ee80000300800 */
[----:B------:R-:W3:Y:S04]  /*dbf0*/  LDL.LU R106, [R1+0x3008] ;  /* 0x00300800016a7983 */ /* 0x000ee80000300800 */
[----:B----4-:R-:W4:Y:S04]  /*dc00*/  LDL.LU R104, [R1+0x3004] ;  /* 0x0030040001687983 */ /* 0x010f280000300800 */
        /* <DEDUP_REMOVED lines=13> */
[----:B------:R0:W-:Y:S04]  /*dce0*/  STL.128 [R1+0x2fb0], R68 ;  /* 0x002fb04401007387 */ /* 0x0001e80000100c00 */
[----:B------:R1:W-:Y:S04]  /*dcf0*/  STL.128 [R1+0x2fa0], R64 ;  /* 0x002fa04001007387 */ /* 0x0003e80000100c00 */
[----:B------:R1:W-:Y:S04]  /*dd00*/  STL.128 [R1+0x2f90], R60 ;  /* 0x002f903c01007387 */ /* 0x0003e80000100c00 */
[----:B------:R1:W-:Y:S04]  /*dd10*/  STL.128 [R1+0x2f80], R56 ;  /* 0x002f803801007387 */ /* 0x0003e80000100c00 */
[----:B------:R-:W4:Y:S04]  /*dd20*/  LDL.LU R76, [R1+0x2fcc] ;  /* 0x002fcc00014c7983 */ /* 0x000f280000300800 */
[----:B------:R-:W4:Y:S04]  /*dd30*/  LDL R226, [R1+0x324] ;  /* 0x0003240001e27983 */ /* 0x000f280000100800 */
[----:B0-----:R-:W4:Y:S04]  /*dd40*/  LDL.LU.128 R68, [R1+0x2fb0] ;  /* 0x002fb00001447983 */ /* 0x001f280000300c00 */
[----:B-1----:R-:W4:Y:S04]  /*dd50*/  LDL.LU.128 R64, [R1+0x2fa0] ;  /* 0x002fa00001407983 */ /* 0x002f280000300c00 */
[----:B------:R-:W4:Y:S04]  /*dd60*/  LDL.LU.128 R60, [R1+0x2f90] ;  /* 0x002f9000013c7983 */ /* 0x000f280000300c00 */
[----:B------:R-:W4:Y:S04]  /*dd70*/  LDL.LU.128 R56, [R1+0x2f80] ;  /* 0x002f800001387983 */ /* 0x000f280000300c00 */
[----:B------:R0:W-:Y:S04]  /*dd80*/  STL [R1+0x2fc8], R74 ;  /* 0x002fc84a01007387 */ /* 0x0001e80000100800 */
[----:B------:R1:W-:Y:S04]  /*dd90*/  STL.64 [R1+0x2fc0], R72 ;  /* 0x002fc04801007387 */ /* 0x0003e80000100a00 */
[----:B------:R-:W-:Y:S04]  /*dda0*/  STL.64 [R1+0x2ef8], R20 ;  /* 0x002ef81401007387 */ /* 0x000fe80000100a00 */
[----:B0-----:R-:W4:Y:S04]  /*ddb0*/  LDL.LU R74, [R1+0x2fc8] ;  /* 0x002fc800014a7983 */ /* 0x001f280000300800 */
[----:B-1----:R-:W4:Y:S01]  /*ddc0*/  LDL.LU.64 R72, [R1+0x2fc0] ;  /* 0x002fc00001487983 */ /* 0x002f220000300a00 */
[----:B------:R-:W-:-:S02]  /*ddd0*/  IMAD.MOV.U32 R39, RZ, RZ, R83 ;  /* 0x000000ffff277224 */ /* 0x000fc400078e0053 */
[----:B------:R-:W-:Y:S01]  /*dde0*/  IMAD.MOV.U32 R43, RZ, RZ, R87 ;  /* 0x000000ffff2b7224 */ /* 0x000fe200078e0057 */
[----:B------:R-:W-:Y:S01]  /*ddf0*/  STL.64 [R1+0x2ef0], R16 ;  /* 0x002ef01001007387 */ /* 0x000fe20000100a00 */
[----:B------:R-:W-:Y:S02]  /*de00*/  IMAD.MOV.U32 R45, RZ, RZ, R89 ;  /* 0x000000ffff2d7224 */ /* 0x000fe400078e0059 */
[----:B------:R-:W-:Y:S01]  /*de10*/  IMAD.MOV.U32 R47, RZ, RZ, R91 ;  /* 0x000000ffff2f7224 */ /* 0x000fe200078e005b */
[----:B------:R-:W-:Y:S01]  /*de20*/  STL [R1+0x2ee8], R15 ;  /* 0x002ee80f01007387 */ /* 0x000fe20000100800 */
[----:B------:R-:W-:Y:S02]  /*de30*/  IMAD.MOV.U32 R49, RZ, RZ, R93 ;  /* 0x000000ffff317224 */ /* 0x000fe400078e005d */
[----:B------:R-:W-:Y:S01]  /*de40*/  IMAD.MOV.U32 R51, RZ, RZ, R95 ;  /* 0x000000ffff337224 */ /* 0x000fe200078e005f */
        /* <DEDUP_REMOVED lines=17> */
[----:B------:R1:W-:Y:S04]  /*df60*/  STL.64 [R1+0x3160], R180 ;  /* 0x003160b401007387 */ /* 0x0003e80000100a00 */
[----:B------:R1:W-:Y:S04]  /*df70*/  STL.128 [R1+0x3150], R176 ;  /* 0x003150b001007387 */ /* 0x0003e80000100c00 */
[----:B------:R1:W-:Y:S04]  /*df80*/  STL.128 [R1+0x3140], R172 ;  /* 0x003140ac01007387 */ /* 0x0003e80000100c00 */
[----:B------:R2:W-:Y:S04]  /*df90*/  STL.128 [R1+0x3130], R168 ;  /* 0x003130a801007387 */ /* 0x0005e80000100c00 */
[----:B------:R2:W-:Y:S04]  /*dfa0*/  STL.128 [R1+0x3120], R164 ;  /* 0x003120a401007387 */ /* 0x0005e80000100c00 */
[----:B------:R2:W-:Y:S04]  /*dfb0*/  STL.128 [R1+0x3110], R160 ;  /* 0x003110a001007387 */ /* 0x0005e80000100c00 */
[----:B------:R2:W-:Y:S04]  /*dfc0*/  STL.128 [R1+0x3100], R156 ;  /* 0x0031009c01007387 */ /* 0x0005e80000100c00 */
[----:B------:R2:W-:Y:S04]  /*dfd0*/  STL.128 [R1+0x30f0], R152 ;  /* 0x0030f09801007387 */ /* 0x0005e80000100c00 */
[----:B------:R2:W-:Y:S04]  /*dfe0*/  STL [R1+0x30e0], R150 ;  /* 0x0030e09601007387 */ /* 0x0005e80000100800 */
[----:B------:R2:W-:Y:S04]  /*dff0*/  STL [R1+0x30dc], R148 ;  /* 0x0030dc9401007387 */ /* 0x0005e80000100800 */
[----:B------:R2:W-:Y:S04]  /*e000*/  STL [R1+0x30d8], R146 ;  /* 0x0030d89201007387 */ /* 0x0005e80000100800 */
[----:B------:R2:W-:Y:S04]  /*e010*/  STL [R1+0x30d4], R144 ;  /* 0x0030d49001007387 */ /* 0x0005e80000100800 */
[----:B------:R2:W-:Y:S01]  /*e020*/  STL [R1+0x30d0], R142 ;  /* 0x0030d08e01007387 */ /* 0x0005e20000100800 */
[----:B------:R-:W-:-:S02]  /*e030*/  IMAD.MOV.U32 R197, RZ, RZ, R52 ;  /* 0x000000ffffc57224 */ /* 0x000fc400078e0034 */
[----:B0-----:R-:W-:Y:S01]  /*e040*/  IMAD.MOV.U32 R196, RZ, RZ, R53 ;  /* 0x000000ffffc47224 */ /* 0x001fe200078e0035 */
[----:B------:R0:W-:Y:S01]  /*e050*/  STL [R1+0x30cc], R140 ;  /* 0x0030cc8c01007387 */ /* 0x0001e20000100800 */
[----:B------:R-:W-:Y:S02]  /*e060*/  IMAD.MOV.U32 R195, RZ, RZ, R54 ;  /* 0x000000ffffc37224 */ /* 0x000fe400078e0036 */
[----:B------:R-:W-:Y:S01]  /*e070*/  IMAD.MOV.U32 R75, RZ, RZ, R55 ;  /* 0x000000ffff4b7224 */ /* 0x000fe200078e0037 */
[----:B------:R0:W-:Y:S04]  /*e080*/  STL [R1+0x30c8], R138 ;  /* 0x0030c88a01007387 */ /* 0x0001e80000100800 */
[----:B------:R0:W-:Y:S04]  /*e090*/  STL [R1+0x30c4], R136 ;  /* 0x0030c48801007387 */ /* 0x0001e80000100800 */
[----:B------:R0:W-:Y:S04]  /*e0a0*/  STL [R1+0x30c0], R134 ;  /* 0x0030c08601007387 */ /* 0x0001e80000100800 */
[----:B------:R0:W-:Y:S04]  /*e0b0*/  STL [R1+0x30bc], R132 ;  /* 0x0030bc8401007387 */ /* 0x0001e80000100800 */
[----:B------:R3:W-:Y:S04]  /*e0c0*/  STL.128 [R1+0x2f60], R48 ;  /* 0x002f603001007387 */ /* 0x0007e80000100c00 */
[----:B------:R3:W-:Y:S04]  /*e0d0*/  STL.128 [R1+0x2f50], R44 ;  /* 0x002f502c01007387 */ /* 0x0007e80000100c00 */
[----:B------:R3:W-:Y:S04]  /*e0e0*/  STL.128 [R1+0x2f40], R40 ;  /* 0x002f402801007387 */ /* 0x0007e80000100c00 */
[----:B------:R3:W-:Y:S04]  /*e0f0*/  STL.128 [R1+0x2f30], R36 ;  /* 0x002f302401007387 */ /* 0x0007e80000100c00 */
[----:B------:R3:W-:Y:S04]  /*e100*/  STL.128 [R1+0x2f20], R32 ;  /* 0x002f202001007387 */ /* 0x0007e80000100c00 */
[----:B------:R3:W-:Y:S04]  /*e110*/  STL.128 [R1+0x2f10], R28 ;  /* 0x002f101c01007387 */ /* 0x0007e80000100c00 */
[----:B------:R3:W-:Y:S04]  /*e120*/  STL.128 [R1+0x2f00], R24 ;  /* 0x002f001801007387 */ /* 0x0007e80000100c00 */
[----:B------:R3:W-:Y:S04]  /*e130*/  STL.64 [R1+0x2ee0], R12 ;  /* 0x002ee00c01007387 */ /* 0x0007e80000100a00 */
[----:B------:R3:W-:Y:S04]  /*e140*/  STL.128 [R1+0x2ed0], R8 ;  /* 0x002ed00801007387 */ /* 0x0007e80000100c00 */
[----:B------:R3:W-:Y:S04]  /*e150*/  STL.128 [R1+0x2ec0], R4 ;  /* 0x002ec00401007387 */ /* 0x0007e80000100c00 */
[----:B------:R-:W-:Y:S04]  /*e160*/  STL [R1+0xb78], R2 ;  /* 0x000b780201007387 */ /* 0x000fe80000100800 */
[----:B------:R-:W-:Y:S04]  /*e170*/  STL [R1+0xb74], R3 ;  /* 0x000b740301007387 */ /* 0x000fe80000100800 */
[----:B-1----:R-:W4:Y:S04]  /*e180*/  LDL.LU R218, [R1+0x32b8] ;  /* 0x0032b80001da7983 */ /* 0x002f280000300800 */
        /* <DEDUP_REMOVED lines=15> */
[----:B------:R-:W4:Y:S04]  /*e280*/  LDL.LU.64 R180, [R1+0x3160] ;  /* 0x0031600001b47983 */ /* 0x000f280000300a00 */
[----:B------:R-:W4:Y:S04]  /*e290*/  LDL.LU.128 R176, [R1+0x3150] ;  /* 0x0031500001b07983 */ /* 0x000f280000300c00 */
[----:B------:R-:W4:Y:S04]  /*e2a0*/  LDL.LU.128 R172, [R1+0x3140] ;  /* 0x0031400001ac7983 */ /* 0x000f280000300c00 */
[----:B--2---:R-:W2:Y:S04]  /*e2b0*/  LDL.LU.128 R168, [R1+0x3130] ;  /* 0x0031300001a87983 */ /* 0x004ea80000300c00 */
[----:B------:R-:W2:Y:S04]  /*e2c0*/  LDL.LU.128 R164, [R1+0x3120] ;  /* 0x0031200001a47983 */ /* 0x000ea80000300c00 */
[----:B------:R-:W2:Y:S04]  /*e2d0*/  LDL.LU.128 R160, [R1+0x3110] ;  /* 0x0031100001a07983 */ /* 0x000ea80000300c00 */
[----:B------:R-:W2:Y:S04]  /*e2e0*/  LDL.LU.128 R156, [R1+0x3100] ;  /* 0x00310000019c7983 */ /* 0x000ea80000300c00 */
[----:B------:R-:W2:Y:S04]  /*e2f0*/  LDL.LU.128 R152, [R1+0x30f0] ;  /* 0x0030f00001987983 */ /* 0x000ea80000300c00 */
[----:B------:R-:W2:Y:S04]  /*e300*/  LDL.LU R150, [R1+0x30e0] ;  /* 0x0030e00001967983 */ /* 0x000ea80000300800 */
[----:B------:R-:W2:Y:S04]  /*e310*/  LDL.LU R148, [R1+0x30dc] ;  /* 0x0030dc0001947983 */ /* 0x000ea80000300800 */
[----:B------:R-:W2:Y:S04]  /*e320*/  LDL.LU R146, [R1+0x30d8] ;  /* 0x0030d80001927983 */ /* 0x000ea80000300800 */
[----:B------:R-:W2:Y:S04]  /*e330*/  LDL.LU R144, [R1+0x30d4] ;  /* 0x0030d40001907983 */ /* 0x000ea80000300800 */
[----:B------:R-:W2:Y:S04]  /*e340*/  LDL.LU R142, [R1+0x30d0] ;  /* 0x0030d000018e7983 */ /* 0x000ea80000300800 */
[----:B0-----:R-:W2:Y:S04]  /*e350*/  LDL.LU R140, [R1+0x30cc] ;  /* 0x0030cc00018c7983 */ /* 0x001ea80000300800 */
[----:B------:R-:W2:Y:S04]  /*e360*/  LDL.LU R138, [R1+0x30c8] ;  /* 0x0030c800018a7983 */ /* 0x000ea80000300800 */
[----:B------:R-:W2:Y:S04]  /*e370*/  LDL.LU R136, [R1+0x30c4] ;  /* 0x0030c40001887983 */ /* 0x000ea80000300800 */
[----:B------:R-:W2:Y:S04]  /*e380*/  LDL.LU R134, [R1+0x30c0] ;  /* 0x0030c00001867983 */ /* 0x000ea80000300800 */
[----:B------:R-:W2:Y:S04]  /*e390*/  LDL.LU R132, [R1+0x30bc] ;  /* 0x0030bc0001847983 */ /* 0x000ea80000300800 */
[----:B------:R-:W2:Y:S04]  /*e3a0*/  LDL.LU.128 R52, [R1+0x2f70] ;  /* 0x002f700001347983 */ /* 0x000ea80000300c00 */
[----:B---3--:R-:W3:Y:S04]  /*e3b0*/  LDL.LU.128 R48, [R1+0x2f60] ;  /* 0x002f600001307983 */ /* 0x008ee80000300c00 */
[----:B------:R-:W3:Y:S04]  /*e3c0*/  LDL.LU.128 R44, [R1+0x2f50] ;  /* 0x002f5000012c7983 */ /* 0x000ee80000300c00 */
[----:B------:R-:W3:Y:S04]  /*e3d0*/  LDL.LU.128 R40, [R1+0x2f40] ;  /* 0x002f400001287983 */ /* 0x000ee80000300c00 */
[----:B------:R-:W3:Y:S04]  /*e3e0*/  LDL.LU.128 R36, [R1+0x2f30] ;  /* 0x002f300001247983 */ /* 0x000ee80000300c00 */
[----:B------:R-:W3:Y:S04]  /*e3f0*/  LDL.LU.128 R32, [R1+0x2f20] ;  /* 0x002f200001207983 */ /* 0x000ee80000300c00 */
[----:B------:R-:W3:Y:S04]  /*e400*/  LDL.LU.128 R28, [R1+0x2f10] ;  /* 0x002f1000011c7983 */ /* 0x000ee80000300c00 */
[----:B------:R-:W3:Y:S04]  /*e410*/  LDL.LU.128 R24, [R1+0x2f00] ;  /* 0x002f000001187983 */ /* 0x000ee80000300c00 */
[----:B------:R-:W3:Y:S04]  /*e420*/  LDL.LU.64 R20, [R1+0x2ef8] ;  /* 0x002ef80001147983 */ /* 0x000ee80000300a00 */
[----:B------:R-:W3:Y:S04]  /*e430*/  LDL.LU.64 R16, [R1+0x2ef0] ;  /* 0x002ef00001107983 */ /* 0x000ee80000300a00 */
[----:B------:R-:W3:Y:S04]  /*e440*/  LDL.LU R15, [R1+0x2ee8] ;  /* 0x002ee800010f7983 */ /* 0x000ee80000300800 */
[----:B------:R-:W3:Y:S04]  /*e450*/  LDL.LU.64 R12, [R1+0x2ee0] ;  /* 0x002ee000010c7983 */ /* 0x000ee80000300a00 */
[----:B------:R-:W3:Y:S04]  /*e460*/  LDL.LU.128 R8, [R1+0x2ed0] ;  /* 0x002ed00001087983 */ /* 0x000ee80000300c00 */
[----:B------:R-:W3:Y:S04]  /*e470*/  LDL.LU.128 R4, [R1+0x2ec0] ;  /* 0x002ec00001047983 */ /* 0x000ee80000300c00 */
        /* <DEDUP_REMOVED lines=13> */
[----:B----4-:R-:W-:Y:S04]  /*e550*/  STL [R1+0x2e88], R104 ;  /* 0x002e886801007387 */ /* 0x010fe80000100800 */
        /* <DEDUP_REMOVED lines=20> */
[----:B------:R0:W-:Y:S04]  /*e6a0*/  STL.128 [R1+0x2e00], R56 ;  /* 0x002e003801007387 */ /* 0x0001e80000100c00 */
[----:B------:R-:W4:Y:S04]  /*e6b0*/  LDL R220, [R1+0x330] ;  /* 0x0003300001dc7983 */ /* 0x000f280000100800 */
[----:B------:R-:W4:Y:S04]  /*e6c0*/  LDL R222, [R1+0x334] ;  /* 0x0003340001de7983 */ /* 0x000f280000100800 */
[----:B------:R-:W4:Y:S04]  /*e6d0*/  LDL R224, [R1+0x338] ;  /* 0x0003380001e07983 */ /* 0x000f280000100800 */
[----:B0-----:R-:W4:Y:S04]  /*e6e0*/  LDL.128 R56, [R1+0x320] ;  /* 0x0003200001387983 */ /* 0x001f280000100c00 */
[----:B------:R-:W4:Y:S04]  /*e6f0*/  LDL.LU.128 R68, [R1+0x2e30] ;  /* 0x002e300001447983 */ /* 0x000f280000300c00 */
[----:B------:R-:W4:Y:S04]  /*e700*/  LDL.LU.128 R64, [R1+0x2e20] ;  /* 0x002e200001407983 */ /* 0x000f280000300c00 */
[----:B------:R-:W4:Y:S04]  /*e710*/  LDL.LU.128 R60, [R1+0x2e10] ;  /* 0x002e1000013c7983 */ /* 0x000f280000300c00 */
[----:B------:R-:W4:Y:S04]  /*e720*/  LDL.LU R130, [R1+0x2ebc] ;  /* 0x002ebc0001827983 */ /* 0x000f280000300800 */
[----:B------:R-:W4:Y:S04]  /*e730*/  LDL.LU R128, [R1+0x2eb8] ;  /* 0x002eb80001807983 */ /* 0x000f280000300800 */
[----:B------:R-:W4:Y:S04]  /*e740*/  LDL.LU R126, [R1+0x2eb4] ;  /* 0x002eb400017e7983 */ /* 0x000f280000300800 */
[----:B------:R-:W4:Y:S04]  /*e750*/  LDL.LU R124, [R1+0x2eb0] ;  /* 0x002eb000017c7983 */ /* 0x000f280000300800 */
[----:B------:R-:W4:Y:S04]  /*e760*/  LDL.LU R122, [R1+0x2eac] ;  /* 0x002eac00017a7983 */ /* 0x000f280000300800 */
[----:B------:R0:W-:Y:S04]  /*e770*/  STL.128 [R1+0x2e40], R72 ;  /* 0x002e404801007387 */ /* 0x0001e80000100c00 */
[----:B------:R-:W4:Y:S04]  /*e780*/  LDL.LU R120, [R1+0x2ea8] ;  /* 0x002ea80001787983 */ /* 0x000f280000300800 */
[----:B------:R-:W-:Y:S04]  /*e790*/  STL [R1+0x374], R194 ;  /* 0x000374c201007387 */ /* 0x000fe80000100800 */
[----:B------:R-:W-:Y:S04]  /*e7a0*/  STL [R1+0x33c], R214 ;  /* 0x00033cd601007387 */ /* 0x000fe80000100800 */
[----:B0-----:R-:W4:Y:S04]  /*e7b0*/  LDL.LU.128 R72, [R1+0x2e40] ;  /* 0x002e400001487983 */ /* 0x001f280000300c00 */
        /* <DEDUP_REMOVED lines=9> */
[----:B--2---:R0:W-:Y:S04]  /*e850*/  STL.128 [R1+0x2df0], R52 ;  /* 0x002df03401007387 */ /* 0x0041e80000100c00 */
[----:B---3--:R1:W-:Y:S04]  /*e860*/  STL.128 [R1+0x2de0], R48 ;  /* 0x002de03001007387 */ /* 0x0083e80000100c00 */
[----:B------:R2:W-:Y:S04]  /*e870*/  STL.128 [R1+0x2dd0], R44 ;  /* 0x002dd02c01007387 */ /* 0x0005e80000100c00 */
[----:B------:R3:W-:Y:S04]  /*e880*/  STL.128 [R1+0x2dc0], R40 ;  /* 0x002dc02801007387 */ /* 0x0007e80000100c00 */
[----:B------:R3:W-:Y:S04]  /*e890*/  STL.128 [R1+0x2db0], R36 ;  /* 0x002db02401007387 */ /* 0x0007e80000100c00 */
[----:B------:R3:W-:Y:S04]  /*e8a0*/  STL.128 [R1+0x2da0], R32 ;  /* 0x002da02001007387 */ /* 0x0007e80000100c00 */
[----:B------:R3:W-:Y:S04]  /*e8b0*/  STL.128 [R1+0x2d90], R28 ;  /* 0x002d901c01007387 */ /* 0x0007e80000100c00 */
[----:B------:R3:W-:Y:S04]  /*e8c0*/  STL.128 [R1+0x2d80], R24 ;  /* 0x002d801801007387 */ /* 0x0007e80000100c00 */
[----:B------:R3:W-:Y:S04]  /*e8d0*/  STL.64 [R1+0x2d78], R20 ;  /* 0x002d781401007387 */ /* 0x0007e80000100a00 */
[----:B------:R3:W-:Y:S04]  /*e8e0*/  STL.64 [R1+0x2d70], R16 ;  /* 0x002d701001007387 */ /* 0x0007e80000100a00 */
[----:B------:R3:W-:Y:S04]  /*e8f0*/  STL [R1+0x2d68], R15 ;  /* 0x002d680f01007387 */ /* 0x0007e80000100800 */
[----:B------:R3:W-:Y:S04]  /*e900*/  STL.64 [R1+0x2d60], R12 ;  /* 0x002d600c01007387 */ /* 0x0007e80000100a00 */
[----:B------:R3:W-:Y:S04]  /*e910*/  STL.128 [R1+0x2d50], R8 ;  /* 0x002d500801007387 */ /* 0x0007e80000100c00 */
[----:B------:R3:W-:Y:S04]  /*e920*/  STL.128 [R1+0x2d40], R4 ;  /* 0x002d400401007387 */ /* 0x0007e80000100c00 */
        /* <DEDUP_REMOVED lines=13> */
[----:B0-----:R-:W4:Y:S04]  /*ea00*/  LDL.LU.128 R52, [R1+0x2df0] ;  /* 0x002df00001347983 */ /* 0x001f280000300c00 */
[----:B-1----:R-:W4:Y:S04]  /*ea10*/  LDL.LU.128 R48, [R1+0x2de0] ;  /* 0x002de00001307983 */ /* 0x002f280000300c00 */
[----:B--2---:R-:W2:Y:S04]  /*ea20*/  LDL.LU.128 R44, [R1+0x2dd0] ;  /* 0x002dd000012c7983 */ /* 0x004ea80000300c00 */
[----:B---3--:R-:W3:Y:S04]  /*ea30*/  LDL.LU.128 R40, [R1+0x2dc0] ;  /* 0x002dc00001287983 */ /* 0x008ee80000300c00 */
        /* <DEDUP_REMOVED lines=10> */
[----:B----4-:R-:W-:Y:S04]  /*eae0*/  STL [R1+0x330], R220 ;  /* 0x000330dc01007387 */ /* 0x010fe80000100800 */
[----:B------:R-:W-:Y:S04]  /*eaf0*/  STL [R1+0x334], R222 ;  /* 0x000334de01007387 */ /* 0x000fe80000100800 */
[----:B------:R-:W-:Y:S01]  /*eb00*/  STL [R1+0x338], R224 ;  /* 0x000338e001007387 */ /* 0x000fe20000100800 */
[----:B------:R-:W-:-:S03]  /*eb10*/  IMAD.MOV.U32 R194, RZ, RZ, R56 ;  /* 0x000000ffffc27224 */ /* 0x000fc600078e0038 */
[----:B------:R0:W-:Y:S01]  /*eb20*/  STL.64 [R1+0x538], R58 ;  /* 0x0005383a01007387 */ /* 0x0001e20000100a00 */
[----:B------:R-:W-:-:S03]  /*eb30*/  IMAD.MOV.U32 R77, RZ, RZ, R57 ;  /* 0x000000ffff4d7224 */ /* 0x000fc600078e0039 */
[----:B------:R-:W-:Y:S04]  /*eb40*/  STL.128 [R1+0x2ca0], R68 ;  /* 0x002ca04401007387 */ /* 0x000fe80000100c00 */
[----:B------:R-:W-:Y:S04]  /*eb50*/  STL.128 [R1+0x2c90], R64 ;  /* 0x002c904001007387 */ /* 0x000fe80000100c00 */
[----:B------:R1:W-:Y:S04]  /*eb60*/  STL.128 [R1+0x2c80], R60 ;  /* 0x002c803c01007387 */ /* 0x0003e80000100c00 */
[----:B0-----:R-:W4:Y:S04]  /*eb70*/  LDL.LU.128 R56, [R1+0x2e00] ;  /* 0x002e000001387983 */ /* 0x001f280000300c00 */
[----:B------:R-:W4:Y:S04]  /*eb80*/  LDL.LU R79, [R1+0x53c] ;  /* 0x00053c00014f7983 */ /* 0x000f280000300800 */
[----:B------:R0:W-:Y:S04]  /*eb90*/  STL [R1+0x2d34], R130 ;  /* 0x002d348201007387 */ /* 0x0001e80000100800 */
[----:B------:R0:W-:Y:S04]  /*eba0*/  STL [R1+0x2d30], R128 ;  /* 0x002d308001007387 */ /* 0x0001e80000100800 */
[----:B------:R0:W-:Y:S04]  /*ebb0*/  STL [R1+0x2d2c], R126 ;  /* 0x002d2c7e01007387 */ /* 0x0001e80000100800 */
[----:B------:R0:W-:Y:S04]  /*ebc0*/  STL [R1+0x2d28], R124 ;  /* 0x002d287c01007387 */ /* 0x0001e80000100800 */
[----:B------:R0:W-:Y:S04]  /*ebd0*/  STL [R1+0x2d24], R122 ;  /* 0x002d247a01007387 */ /* 0x0001e80000100800 */
[----:B-1----:R-:W4:Y:S04]  /*ebe0*/  LDL.128 R60, [R1+0x330] ;  /* 0x00033000013c7983 */ /* 0x002f280000100c00 */
[----:B------:R-:W4:Y:S04]  /*ebf0*/  LDL.LU.128 R68, [R1+0x2ca0] ;  /* 0x002ca00001447983 */ /* 0x000f280000300c00 */
[----:B------:R-:W4:Y:S04]  /*ec00*/  LDL.LU.128 R64, [R1+0x2c90] ;  /* 0x002c900001407983 */ /* 0x000f280000300c00 */
[----:B------:R1:W-:Y:S04]  /*ec10*/  STL [R1+0x2d20], R120 ;  /* 0x002d207801007387 */ /* 0x0003e80000100800 */
[----:B0-----:R-:W4:Y:S04]  /*ec20*/  LDL.LU R130, [R1+0x2d34] ;  /* 0x002d340001827983 */ /* 0x001f280000300800 */
[----:B------:R-:W4:Y:S04]  /*ec30*/  LDL.LU R128, [R1+0x2d30] ;  /* 0x002d300001807983 */ /* 0x000f280000300800 */
[----:B------:R-:W4:Y:S04]  /*ec40*/  LDL.LU R126, [R1+0x2d2c] ;  /* 0x002d2c00017e7983 */ /* 0x000f280000300800 */
[----:B------:R-:W4:Y:S04]  /*ec50*/  LDL.LU R124, [R1+0x2d28] ;  /* 0x002d2800017c7983 */ /* 0x000f280000300800 */
[----:B------:R-:W4:Y:S04]  /*ec60*/  LDL.LU R122, [R1+0x2d24] ;  /* 0x002d2400017a7983 */ /* 0x000f280000300800 */
[----:B------:R0:W-:Y:S04]  /*ec70*/  STL.128 [R1+0x2cb0], R72 ;  /* 0x002cb04801007387 */ /* 0x0001e80000100c00 */
[----:B-1----:R-:W4:Y:S01]  /*ec80*/  LDL.LU R120, [R1+0x2d20] ;  /* 0x002d200001787983 */ /* 0x002f220000300800 */
[----:B------:R-:W-:-:S03]  /*ec90*/  IMAD.MOV.U32 R223, RZ, RZ, R81 ;  /* 0x000000ffffdf7224 */ /* 0x000fc600078e0051 */
[----:B------:R-:W-:Y:S04]  /*eca0*/  STL [R1+0x370], R190 ;  /* 0x000370be01007387 */ /* 0x000fe80000100800 */
[----:B------:R-:W-:Y:S04]  /*ecb0*/  STL [R1+0x340], R216 ;  /* 0x000340d801007387 */ /* 0x000fe80000100800 */
[----:B0-----:R-:W4:Y:S04]  /*ecc0*/  LDL.LU.128 R72, [R1+0x2cb0] ;  /* 0x002cb00001487983 */ /* 0x001f280000300c00 */
        /* <DEDUP_REMOVED lines=23> */
[----:B0-----:R-:W4:Y:S04]  /*ee40*/  LDL.LU R118, [R1+0x2d1c] ;  /* 0x002d1c0001767983 */ /* 0x001f280000300800 */
[----:B-1----:R-:W4:Y:S04]  /*ee50*/  LDL.LU R116, [R1+0x2d18] ;  /* 0x002d180001747983 */ /* 0x002f280000300800 */
[----:B------:R-:W-:Y:S04]  /*ee60*/  STL.128 [R1+0x2c60], R52 ;  /* 0x002c603401007387 */ /* 0x000fe80000100c00 */
[----:B------:R-:W-:Y:S04]  /*ee70*/  STL.128 [R1+0x2c50], R48 ;  /* 0x002c503001007387 */ /* 0x000fe80000100c00 */
[----:B--2---:R-:W-:Y:S04]  /*ee80*/  STL.128 [R1+0x2c40], R44 ;  /* 0x002c402c01007387 */ /* 0x004fe80000100c00 */
[----:B---3--:R-:W-:Y:S04]  /*ee90*/  STL.128 [R1+0x2c30], R40 ;  /* 0x002c302801007387 */ /* 0x008fe80000100c00 */
[----:B------:R-:W-:Y:S04]  /*eea0*/  STL.128 [R1+0x2c20], R36 ;  /* 0x002c202401007387 */ /* 0x000fe80000100c00 */
[----:B------:R-:W-:Y:S04]  /*eeb0*/  STL.128 [R1+0x2c10], R32 ;  /* 0x002c102001007387 */ /* 0x000fe80000100c00 */
[----:B------:R-:W-:Y:S04]  /*eec0*/  STL.128 [R1+0x2c00], R28 ;  /* 0x002c001c01007387 */ /* 0x000fe80000100c00 */
[----:B------:R-:W-:Y:S04]  /*eed0*/  STL.128 [R1+0x2bf0], R24 ;  /* 0x002bf01801007387 */ /* 0x000fe80000100c00 */
[----:B------:R-:W-:Y:S04]  /*eee0*/  STL.64 [R1+0x2be8], R20 ;  /* 0x002be81401007387 */ /* 0x000fe80000100a00 */
[----:B------:R-:W-:Y:S04]  /*eef0*/  STL.64 [R1+0x2be0], R16 ;  /* 0x002be01001007387 */ /* 0x000fe80000100a00 */
[----:B------:R-:W-:Y:S04]  /*ef00*/  STL [R1+0x2bd8], R15 ;  /* 0x002bd80f01007387 */ /* 0x000fe80000100800 */
[----:B------:R-:W-:Y:S04]  /*ef10*/  STL.64 [R1+0x2bd0], R12 ;  /* 0x002bd00c01007387 */ /* 0x000fe80000100a00 */
[----:B------:R-:W-:Y:S04]  /*ef20*/  STL.128 [R1+0x2bc0], R8 ;  /* 0x002bc00801007387 */ /* 0x000fe80000100c00 */
[----:B------:R-:W-:Y:S04]  /*ef30*/  STL.128 [R1+0x2bb0], R4 ;  /* 0x002bb00401007387 */ /* 0x000fe80000100c00 */
[----:B------:R-:W2:Y:S04]  /*ef40*/  LDL.LU R114, [R1+0x2d14] ;  /* 0x002d140001727983 */ /* 0x000ea80000300800 */
[----:B------:R-:W3:Y:S04]  /*ef50*/  LDL.LU R112, [R1+0x2d10] ;  /* 0x002d100001707983 */ /* 0x000ee80000300800 */
        /* <DEDUP_REMOVED lines=13> */
[----:B----4-:R-:W-:Y:S04]  /*f030*/  STL.128 [R1+0x2c70], R56 ;  /* 0x002c703801007387 */ /* 0x010fe80000100c00 */
[----:B------:R0:W-:Y:S04]  /*f040*/  STL.128 [R1+0x2cc0], R76 ;  /* 0x002cc04c01007387 */ /* 0x0001e80000100c00 */
[----:B------:R-:W4:Y:S04]  /*f050*/  LDL.LU R84, [R1+0x2cd8] ;  /* 0x002cd80001547983 */ /* 0x000f280000300800 */
[----:B------:R-:W4:Y:S04]  /*f060*/  LDL.LU R82, [R1+0x2cd4] ;  /* 0x002cd40001527983 */ /* 0x000f280000300800 */
[----:B------:R-:W4:Y:S04]  /*f070*/  LDL.LU R80, [R1+0x2cd0] ;  /* 0x002cd00001507983 */ /* 0x000f280000300800 */
[----:B0-----:R-:W4:Y:S04]  /*f080*/  LDL.LU.128 R76, [R1+0x2cc0] ;  /* 0x002cc000014c7983 */ /* 0x001f280000300c00 */
[----:B------:R-:W4:Y:S01]  /*f090*/  LDL.LU.128 R56, [R1+0x2c70] ;  /* 0x002c700001387983 */ /* 0x000f220000300c00 */
[----:B------:R-:W-:-:S03]  /*f0a0*/  IMAD.MOV.U32 R190, RZ, RZ, R60 ;  /* 0x000000ffffbe7224 */ /* 0x000fc600078e003c */
[----:B------:R0:W-:Y:S01]  /*f0b0*/  STL.64 [R1+0x548], R62 ;  /* 0x0005483e01007387 */ /* 0x0001e20000100a00 */
[----:B------:R-:W-:-:S03]  /*f0c0*/  IMAD.MOV.U32 R81, RZ, RZ, R61 ;  /* 0x000000ffff517224 */ /* 0x000fc600078e003d */
[----:B------:R-:W-:Y:S04]  /*f0d0*/  STL.128 [R1+0x2b10], R68 ;  /* 0x002b104401007387 */ /* 0x000fe80000100c00 */
[----:B------:R1:W-:Y:S04]  /*f0e0*/  STL.128 [R1+0x2b00], R64 ;  /* 0x002b004001007387 */ /* 0x0003e80000100c00 */
[----:B0-----:R-:W4:Y:S04]  /*f0f0*/  LDL.LU.128 R60, [R1+0x2c80] ;  /* 0x002c8000013c7983 */ /* 0x001f280000300c00 */
[----:B------:R-:W4:Y:S04]  /*f100*/  LDL.LU.128 R52, [R1+0x2c60] ;  /* 0x002c600001347983 */ /* 0x000f280000300c00 */
[----:B------:R-:W4:Y:S04]  /*f110*/  LDL.LU.128 R48, [R1+0x2c50] ;  /* 0x002c500001307983 */ /* 0x000f280000300c00 */
[----:B------:R-:W4:Y:S04]  /*f120*/  LDL.LU.128 R44, [R1+0x2c40] ;  /* 0x002c4000012c7983 */ /* 0x000f280000300c00 */
[----:B------:R-:W4:Y:S04]  /*f130*/  LDL.LU.128 R40, [R1+0x2c30] ;  /* 0x002c300001287983 */ /* 0x000f280000300c00 */
[----:B------:R-:W4:Y:S04]  /*f140*/  LDL.LU.128 R36, [R1+0x2c20] ;  /* 0x002c200001247983 */ /* 0x000f280000300c00 */
[----:B------:R-:W4:Y:S04]  /*f150*/  LDL.LU.128 R32, [R1+0x2c10] ;  /* 0x002c100001207983 */ /* 0x000f280000300c00 */
[----:B------:R-:W4:Y:S04]  /*f160*/  LDL.LU.128 R28, [R1+0x2c00] ;  /* 0x002c0000011c7983 */ /* 0x000f280000300c00 */
[----:B------:R-:W4:Y:S04]  /*f170*/  LDL.LU.128 R24, [R1+0x2bf0] ;  /* 0x002bf00001187983 */ /* 0x000f280000300c00 */
[----:B------:R-:W4:Y:S04]  /*f180*/  LDL.LU.64 R20, [R1+0x2be8] ;  /* 0x002be80001147983 */ /* 0x000f280000300a00 */
[----:B------:R-:W4:Y:S04]  /*f190*/  LDL.LU.64 R16, [R1+0x2be0] ;  /* 0x002be00001107983 */ /* 0x000f280000300a00 */
[----:B------:R-:W4:Y:S04]  /*f1a0*/  LDL.LU R15, [R1+0x2bd8] ;  /* 0x002bd800010f7983 */ /* 0x000f280000300800 */
[----:B------:R-:W4:Y:S04]  /*f1b0*/  LDL.LU.64 R12, [R1+0x2bd0] ;  /* 0x002bd000010c7983 */ /* 0x000f280000300a00 */
[----:B------:R-:W4:Y:S04]  /*f1c0*/  LDL.LU.128 R8, [R1+0x2bc0] ;  /* 0x002bc00001087983 */ /* 0x000f280000300c00 */
[----:B------:R-:W4:Y:S04]  /*f1d0*/  LDL.LU.128 R4, [R1+0x2bb0] ;  /* 0x002bb00001047983 */ /* 0x000f280000300c00 */
        /* <DEDUP_REMOVED lines=25> */
[----:B------:R-:W-:Y:S04]  /*f370*/  STL [R1+0x380], R186 ;  /* 0x000380ba01007387 */ /* 0x000fe80000100800 */
[----:B0-----:R-:W4:Y:S04]  /*f380*/  LDL.LU R118, [R1+0x2b94] ;  /* 0x002b940001767983 */ /* 0x001f280000300800 */
[----:B-1----:R-:W4:Y:S04]  /*f390*/  LDL.LU R116, [R1+0x2b90] ;  /* 0x002b900001747983 */ /* 0x002f280000300800 */
[----:B------:R-:W4:Y:S04]  /*f3a0*/  LDL.LU R191, [R1+0x538] ;  /* 0x0005380001bf7983 */ /* 0x000f280000300800 */
[----:B------:R-:W4:Y:S04]  /*f3b0*/  LDL.LU R189, [R1+0x548] ;  /* 0x0005480001bd7983 */ /* 0x000f280000300800 */
[----:B--2---:R0:W-:Y:S04]  /*f3c0*/  STL [R1+0x2b8c], R114 ;  /* 0x002b8c7201007387 */ /* 0x0041e80000100800 */
[----:B---3--:R1:W-:Y:S04]  /*f3d0*/  STL [R1+0x2b88], R112 ;  /* 0x002b887001007387 */ /* 0x0083e80000100800 */
        /* <DEDUP_REMOVED lines=13> */
[----:B0-----:R-:W3:Y:S04]  /*f4b0*/  LDL.LU R114, [R1+0x2b8c] ;  /* 0x002b8c0001727983 */ /* 0x001ee80000300800 */
[----:B-1----:R-:W3:Y:S04]  /*f4c0*/  LDL.LU R112, [R1+0x2b88] ;  /* 0x002b880001707983 */ /* 0x002ee80000300800 */
[----:B----4-:R0:W-:Y:S04]  /*f4d0*/  STL [R1+0x2b50], R84 ;  /* 0x002b505401007387 */ /* 0x0101e80000100800 */
[----:B--2---:R-:W2:Y:S04]  /*f4e0*/  LDL.LU R110, [R1+0x2b84] ;  /* 0x002b8400016e7983 */ /* 0x004ea80000300800 */
[----:B---3--:R-:W3:Y:S04]  /*f4f0*/  LDL.LU R108, [R1+0x2b80] ;  /* 0x002b8000016c7983 */ /* 0x008ee80000300800 */
[----:B------:R-:W-:Y:S04]  /*f500*/  STL.128 [R1+0x2b30], R76 ;  /* 0x002b304c01007387 */ /* 0x000fe80000100c00 */
[----:B------:R-:W-:Y:S04]  /*f510*/  STL.128 [R1+0x2ae0], R56 ;  /* 0x002ae03801007387 */ /* 0x000fe80000100c00 */
[----:B------:R-:W4:Y:S04]  /*f520*/  LDL.LU R106, [R1+0x2b7c] ;  /* 0x002b7c00016a7983 */ /* 0x000f280000300800 */
[----:B------:R-:W4:Y:S04]  /*f530*/  LDL.LU R104, [R1+0x2b78] ;  /* 0x002b780001687983 */ /* 0x000f280000300800 */
[----:B------:R-:W4:Y:S04]  /*f540*/  LDL.LU R102, [R1+0x2b74] ;  /* 0x002b740001667983 */ /* 0x000f280000300800 */
[----:B------:R-:W4:Y:S04]  /*f550*/  LDL.LU R100, [R1+0x2b70] ;  /* 0x002b700001647983 */ /* 0x000f280000300800 */
        /* <DEDUP_REMOVED lines=15> */
[----:B------:R1:W-:Y:S04]  /*f650*/  STL.128 [R1+0x2b40], R80 ;  /* 0x002b405001007387 */ /* 0x0003e80000100c00 */
[----:B------:R-:W4:Y:S04]  /*f660*/  LDL.LU R98, [R1+0x2b6c] ;  /* 0x002b6c0001627983 */ /* 0x000f280000300800 */
[----:B------:R-:W4:Y:S04]  /*f670*/  LDL.LU R96, [R1+0x2b68] ;  /* 0x002b680001607983 */ /* 0x000f280000300800 */
[----:B------:R-:W4:Y:S04]  /*f680*/  LDL.LU R94, [R1+0x2b64] ;  /* 0x002b6400015e7983 */ /* 0x000f280000300800 */
[----:B------:R-:W4:Y:S04]  /*f690*/  LDL.LU R92, [R1+0x2b60] ;  /* 0x002b6000015c7983 */ /* 0x000f280000300800 */
[----:B------:R-:W4:Y:S01]  /*f6a0*/  LDL.LU R90, [R1+0x2b5c] ;  /* 0x002b5c00015a7983 */ /* 0x000f220000300800 */
[----:B------:R-:W-:-:S02]  /*f6b0*/  IMAD.MOV.U32 R188, RZ, RZ, R64 ;  /* 0x000000ffffbc7224 */ /* 0x000fc400078e0040 */
[----:B------:R-:W-:Y:S01]  /*f6c0*/  IMAD.MOV.U32 R85, RZ, RZ, R65 ;  /* 0x000000ffff557224 */ /* 0x000fe200078e0041 */
[----:B------:R1:W-:Y:S04]  /*f6d0*/  STL.64 [R1+0x558], R66 ;  /* 0x0005584201007387 */ /* 0x0003e80000100a00 */
[----:B------:R1:W-:Y:S04]  /*f6e0*/  STL.128 [R1+0x2970], R68 ;  /* 0x0029704401007387 */ /* 0x0003e80000100c00 */
[----:B------:R-:W4:Y:S04]  /*f6f0*/  LDL.LU R88, [R1+0x2b58] ;  /* 0x002b580001587983 */ /* 0x000f280000300800 */
[----:B------:R-:W4:Y:S04]  /*f700*/  LDL.LU R86, [R1+0x2b54] ;  /* 0x002b540001567983 */ /* 0x000f280000300800 */
[----:B0-----:R-:W4:Y:S04]  /*f710*/  LDL.LU R84, [R1+0x2b50] ;  /* 0x002b500001547983 */ /* 0x001f280000300800 */
[----:B-1----:R-:W4:Y:S04]  /*f720*/  LDL.LU.128 R80, [R1+0x2b40] ;  /* 0x002b400001507983 */ /* 0x002f280000300c00 */
        /* <DEDUP_REMOVED lines=31> */
[----:B------:R0:W-:Y:S04]  /*f920*/  STL.128 [R1+0x2980], R72 ;  /* 0x0029804801007387 */ /* 0x0001e80000100c00 */
[----:B------:R-:W4:Y:S04]  /*f930*/  LDL.LU R120, [R1+0x2a00] ;  /* 0x002a000001787983 */ /* 0x000f280000300800 */
[----:B------:R1:W-:Y:S04]  /*f940*/  STL [R1+0x29fc], R118 ;  /* 0x0029fc7601007387 */ /* 0x0003e80000100800 */
[----:B------:R3:W-:Y:S04]  /*f950*/  STL [R1+0x29f8], R116 ;  /* 0x0029f87401007387 */ /* 0x0007e80000100800 */
[----:B0-----:R-:W4:Y:S04]  /*f960*/  LDL.LU.128 R72, [R1+0x2980] ;  /* 0x0029800001487983 */ /* 0x001f280000300c00 */
[----:B------:R-:W4:Y:S04]  /*f970*/  LDL.LU R187, [R1+0x558] ;  /* 0x0005580001bb7983 */ /* 0x000f280000300800 */
[----:B------:R0:W-:Y:S04]  /*f980*/  STL [R1+0x29f4], R114 ;  /* 0x0029f47201007387 */ /* 0x0001e80000100800 */
[----:B------:R4:W-:Y:S04]  /*f990*/  STL [R1+0x29f0], R112 ;  /* 0x0029f07001007387 */ /* 0x0009e80000100800 */
[----:B-1----:R-:W4:Y:S04]  /*f9a0*/  LDL.LU R118, [R1+0x29fc] ;  /* 0x0029fc0001767983 */ /* 0x002f280000300800 */
[----:B--2---:R1:W-:Y:S04]  /*f9b0*/  STL [R1+0x29ec], R110 ;  /* 0x0029ec6e01007387 */ /* 0x0043e80000100800 */
[----:B---3--:R2:W-:Y:S04]  /*f9c0*/  STL [R1+0x29e8], R108 ;  /* 0x0029e86c01007387 */ /* 0x0085e80000100800 */
[----:B------:R-:W3:Y:S04]  /*f9d0*/  LDL.LU R116, [R1+0x29f8] ;  /* 0x0029f80001747983 */ /* 0x000ee80000300800 */
[----:B0-----:R-:W3:Y:S04]  /*f9e0*/  LDL.LU R114, [R1+0x29f4] ;  /* 0x0029f40001727983 */ /* 0x001ee80000300800 */
[----:B----4-:R0:W-:Y:S04]  /*f9f0*/  STL [R1+0x29e4], R106 ;  /* 0x0029e46a01007387 */ /* 0x0101e80000100800 */
[----:B------:R4:W-:Y:S04]  /*fa00*/  STL [R1+0x29e0], R104 ;  /* 0x0029e06801007387 */ /* 0x0009e80000100800 */
[----:B------:R4:W-:Y:S04]  /*fa10*/  STL [R1+0x29dc], R102 ;  /* 0x0029dc6601007387 */ /* 0x0009e80000100800 */
[----:B------:R4:W-:Y:S04]  /*fa20*/  STL [R1+0x29d8], R100 ;  /* 0x0029d86401007387 */ /* 0x0009e80000100800 */
[----:B------:R-:W3:Y:S04]  /*fa30*/  LDL.LU R112, [R1+0x29f0] ;  /* 0x0029f00001707983 */ /* 0x000ee80000300800 */
[----:B-1----:R-:W3:Y:S04]  /*fa40*/  LDL.LU R110, [R1+0x29ec] ;  /* 0x0029ec00016e7983 */ /* 0x002ee80000300800 */
[----:B--2---:R-:W2:Y:S04]  /*fa50*/  LDL.LU R108, [R1+0x29e8] ;  /* 0x0029e800016c7983 */ /* 0x004ea80000300800 */
[----:B0-----:R-:W3:Y:S04]  /*fa60*/  LDL.LU R106, [R1+0x29e4] ;  /* 0x0029e400016a7983 */ /* 0x001ee80000300800 */
[----:B----4-:R-:W4:Y:S04]  /*fa70*/  LDL.LU R104, [R1+0x29e0] ;  /* 0x0029e00001687983 */ /* 0x010f280000300800 */
[----:B------:R-:W2:Y:S04]  /*fa80*/  LDL.LU R102, [R1+0x29dc] ;  /* 0x0029dc0001667983 */ /* 0x000ea80000300800 */
[----:B------:R-:W3:Y:S04]  /*fa90*/  LDL.LU R100, [R1+0x29d8] ;  /* 0x0029d80001647983 */ /* 0x000ee80000300800 */
[----:B------:R-:W-:Y:S04]  /*faa0*/  STL [R1+0x364], R198 ;  /* 0x000364c601007387 */ /* 0x000fe80000100800 */
[----:B------:R-:W-:Y:S04]  /*fab0*/  STL [R1+0x368], R200 ;  /* 0x000368c801007387 */ /* 0x000fe80000100800 */
[----:B------:R0:W-:Y:S04]  /*fac0*/  STL [R1+0x29d4], R98 ;  /* 0x0029d46201007387 */ /* 0x0001e80000100800 */
[----:B------:R1:W-:Y:S04]  /*fad0*/  STL [R1+0x29d0], R96 ;  /* 0x0029d06001007387 */ /* 0x0003e80000100800 */
[----:B------:R1:W-:Y:S04]  /*fae0*/  STL [R1+0x29cc], R94 ;  /* 0x0029cc5e01007387 */ /* 0x0003e80000100800 */
[----:B------:R1:W-:Y:S04]  /*faf0*/  STL [R1+0x29c8], R92 ;  /* 0x0029c85c01007387 */ /* 0x0003e80000100800 */
[----:B------:R1:W-:Y:S04]  /*fb00*/  STL [R1+0x29c4], R90 ;  /* 0x0029c45a01007387 */ /* 0x0003e80000100800 */
[----:B0-----:R-:W4:Y:S04]  /*fb10*/  LDL.LU R98, [R1+0x29d4] ;  /* 0x0029d40001627983 */ /* 0x001f280000300800 */
[----:B-1----:R-:W2:Y:S04]  /*fb20*/  LDL.LU R96, [R1+0x29d0] ;  /* 0x0029d00001607983 */ /* 0x002ea80000300800 */
[----:B------:R0:W-:Y:S04]  /*fb30*/  STL [R1+0x29c0], R88 ;  /* 0x0029c05801007387 */ /* 0x0001e80000100800 */
[----:B------:R-:W3:Y:S04]  /*fb40*/  LDL.LU R94, [R1+0x29cc] ;  /* 0x0029cc00015e7983 */ /* 0x000ee80000300800 */
[----:B------:R-:W4:Y:S04]  /*fb50*/  LDL.LU R92, [R1+0x29c8] ;  /* 0x0029c800015c7983 */ /* 0x000f280000300800 */
        /* <DEDUP_REMOVED lines=20> */
[----:B------:R-:W2:Y:S04]  /*fca0*/  LDL.LU R90, [R1+0x29c4] ;  /* 0x0029c400015a7983 */ /* 0x000ea80000300800 */
[----:B0-----:R-:W2:Y:S04]  /*fcb0*/  LDL.LU R88, [R1+0x29c0] ;  /* 0x0029c00001587983 */ /* 0x001ea80000300800 */
[----:B-1----:R-:W2:Y:S04]  /*fcc0*/  LDL.LU.128 R80, [R1+0x29a0] ;  /* 0x0029a00001507983 */ /* 0x002ea80000300c00 */
[----:B------:R-:W2:Y:S04]  /*fcd0*/  LDL.LU.128 R84, [R1+0x29b0] ;  /* 0x0029b00001547983 */ /* 0x000ea80000300c00 */
[----:B------:R-:W2:Y:S01]  /*fce0*/  LDL.LU.128 R76, [R1+0x2990] ;  /* 0x00299000014c7983 */ /* 0x000ea20000300c00 */
[----:B------:R-:W-:-:S03]  /*fcf0*/  IMAD.MOV.U32 R186, RZ, RZ, R68 ;  /* 0x000000ffffba7224 */ /* 0x000fc600078e0044 */
[----:B------:R0:W-:Y:S01]  /*fd00*/  STL.64 [R1+0x568], R70 ;  /* 0x0005684601007387 */ /* 0x0001e20000100a00 */
[----:B------:R-:W-:-:S03]  /*fd10*/  IMAD.MOV.U32 R89, RZ, RZ, R69 ;  /* 0x000000ffff597224 */ /* 0x000fc600078e0045 */
[----:B------:R-:W2:Y:S04]  /*fd20*/  LDL.LU.128 R64, [R1+0x2960] ;  /* 0x0029600001407983 */ /* 0x000ea80000300c00 */
[----:B------:R-:W2:Y:S04]  /*fd30*/  LDL.LU.128 R60, [R1+0x2950] ;  /* 0x00295000013c7983 */ /* 0x000ea80000300c00 */
[----:B0-----:R-:W2:Y:S04]  /*fd40*/  LDL.LU.128 R68, [R1+0x2970] ;  /* 0x0029700001447983 */ /* 0x001ea80000300c00 */
[----:B------:R-:W2:Y:S04]  /*fd50*/  LDL.LU.128 R56, [R1+0x2940] ;  /* 0x0029400001387983 */ /* 0x000ea80000300c00 */
        /* <DEDUP_REMOVED lines=8> */
[----:B------:R-:W2:Y:S04]  /*fde0*/  LDL.LU.64 R20, [R1+0x28b8] ;  /* 0x0028b80001147983 */ /* 0x000ea80000300a00 */
[----:B------:R-:W2:Y:S04]  /*fdf0*/  LDL.LU.64 R16, [R1+0x28b0] ;  /* 0x0028b00001107983 */ /* 0x000ea80000300a00 */
[----:B------:R-:W2:Y:S04]  /*fe00*/  LDL.LU R15, [R1+0x28a8] ;  /* 0x0028a800010f7983 */ /* 0x000ea80000300800 */
[----:B------:R-:W2:Y:S04]  /*fe10*/  LDL.LU.64 R12, [R1+0x28a0] ;  /* 0x0028a000010c7983 */ /* 0x000ea80000300a00 */
[----:B------:R-:W2:Y:S04]  /*fe20*/  LDL.LU.128 R8, [R1+0x2890] ;  /* 0x0028900001087983 */ /* 0x000ea80000300c00 */
[----:B------:R-:W2:Y:S04]  /*fe30*/  LDL.LU.128 R4, [R1+0x2880] ;  /* 0x0028800001047983 */ /* 0x000ea80000300c00 */
[----:B------:R-:W2:Y:S04]  /*fe40*/  LDL.LU R185, [R1+0x568] ;  /* 0x0005680001b97983 */ /* 0x000ea80000300800 */
[----:B------:R-:W2:Y:S04]  /*fe50*/  LDL.LU R91, [R1+0x56c] ;  /* 0x00056c00015b7983 */ /* 0x000ea80000300800 */
[----:B------:R-:W-:Y:S04]  /*fe60*/  STL [R1+0x287c], R130 ;  /* 0x00287c8201007387 */ /* 0x000fe80000100800 */
[----:B------:R-:W-:Y:S04]  /*fe70*/  STL [R1+0x2878], R128 ;  /* 0x0028788001007387 */ /* 0x000fe80000100800 */
[----:B------:R-:W-:Y:S04]  /*fe80*/  STL [R1+0x2874], R126 ;  /* 0x0028747e01007387 */ /* 0x000fe80000100800 */
[----:B------:R-:W-:Y:S04]  /*fe90*/  STL [R1+0x2870], R124 ;  /* 0x0028707c01007387 */ /* 0x000fe80000100800 */
[----:B------:R-:W-:Y:S04]  /*fea0*/  STL [R1+0x286c], R122 ;  /* 0x00286c7a01007387 */ /* 0x000fe80000100800 */
[----:B------:R-:W-:Y:S04]  /*feb0*/  STL [R1+0x2868], R120 ;  /* 0x0028687801007387 */ /* 0x000fe80000100800 */
[----:B------:R0:W-:Y:S04]  /*fec0*/  STL.128 [R1+0x27e0], R72 ;  /* 0x0027e04801007387 */ /* 0x0001e80000100c00 */
[----:B------:R-:W-:Y:S04]  /*fed0*/  STL [R1+0x378], R150 ;  /* 0x0003789601007387 */ /* 0x000fe80000100800 */
[----:B------:R-:W-:Y:S04]  /*fee0*/  STL [R1+0x37c], R184 ;  /* 0x00037cb801007387 */ /* 0x000fe80000100800 */
[----:B------:R-:W-:Y:S04]  /*fef0*/  STL [R1+0x384], R144 ;  /* 0x0003849001007387 */ /* 0x000fe80000100800 */
[----:B0-----:R-:W2:Y:S04]  /*ff00*/  LDL.128 R72, [R1+0x360] ;  /* 0x0003600001487983 */ /* 0x001ea80000100c00 */
[----:B------:R-:W-:Y:S04]  /*ff10*/  STL [R1+0x388], R146 ;  /* 0x0003889201007387 */ /* 0x000fe80000100800 */
[----:B------:R-:W-:Y:S04]  /*ff20*/  STL [R1+0x38c], R148 ;  /* 0x00038c9401007387 */ /* 0x000fe80000100800 */
[----:B------:R-:W-:Y:S04]  /*ff30*/  STL [R1+0x390], R138 ;  /* 0x0003908a01007387 */ /* 0x000fe80000100800 */
[----:B------:R-:W-:Y:S04]  /*ff40*/  STL [R1+0x394], R140 ;  /* 0x0003948c01007387 */ /* 0x000fe80000100800 */
[----:B------:R-:W-:Y:S04]  /*ff50*/  STL [R1+0x398], R142 ;  /* 0x0003988e01007387 */ /* 0x000fe80000100800 */
[----:B------:R-:W-:Y:S04]  /*ff60*/  STL [R1+0x39c], R132 ;  /* 0x00039c8401007387 */ /* 0x000fe80000100800 */
[----:B------:R-:W2:Y:S04]  /*ff70*/  LDL.LU R128, [R1+0x2878] ;  /* 0x0028780001807983 */ /* 0x000ea80000300800 */
[----:B------:R-:W2:Y:S04]  /*ff80*/  LDL.LU R126, [R1+0x2874] ;  /* 0x00287400017e7983 */ /* 0x000ea80000300800 */
[----:B------:R-:W2:Y:S04]  /*ff90*/  LDL.LU R124, [R1+0x2870] ;  /* 0x00287000017c7983 */ /* 0x000ea80000300800 */
[----:B------:R-:W2:Y:S04]  /*ffa0*/  LDL.LU R122, [R1+0x286c] ;  /* 0x00286c00017a7983 */ /* 0x000ea80000300800 */
[----:B------:R-:W2:Y:S04]  /*ffb0*/  LDL.LU R120, [R1+0x2868] ;  /* 0x0028680001787983 */ /* 0x000ea80000300800 */
[----:B------:R-:W-:Y:S04]  /*ffc0*/  STL [R1+0x3a0], R134 ;  /* 0x0003a08601007387 */ /* 0x000fe80000100800 */
[----:B------:R-:W-:Y:S04]  /*ffd0*/  STL [R1+0x3a4], R136 ;  /* 0x0003a48801007387 */ /* 0x000fe80000100800 */
[----:B------:R-:W2:Y:S04]  /*ffe0*/  LDL.LU R130, [R1+0x287c] ;  /* 0x00287c0001827983 */ /* 0x000ea80000300800 */
[----:B---3--:R0:W-:Y:S04]  /*fff0*/  STL [R1+0x2834], R94 ;  /* 0x0028345e01007387 */ /* 0x0081e80000100800 */
[----:B----4-:R1:W-:Y:S04]  /*10000*/  STL [R1+0x2830], R92 ;  /* 0x0028305c01007387 */ /* 0x0103e80000100800 */
[----:B0-----:R-:W3:Y:S04]  /*10010*/  LDL.LU R94, [R1+0x2834] ;  /* 0x00283400015e7983 */ /* 0x001ee80000300800 */
[----:B-1----:R-:W3:Y:S04]  /*10020*/  LDL.LU R92, [R1+0x2830] ;  /* 0x00283000015c7983 */ /* 0x002ee80000300800 */
[----:B--2---:R-:W-:Y:S04]  /*10030*/  STL.64 [R1+0x578], R74 ;  /* 0x0005784a01007387 */ /* 0x004fe80000100a00 */
[----:B------:R-:W3:Y:S01]  /*10040*/  LDL.LU R95, [R1+0x57c] ;  /* 0x00057c00015f7983 */ /* 0x000ee20000300800 */
[----:B------:R-:W-:-:S03]  /*10050*/  IMAD.MOV.U32 R93, RZ, RZ, R73 ;  /* 0x000000ffff5d7224 */ /* 0x000fc600078e0049 */
[----:B------:R0:W-:Y:S04]  /*10060*/  STL [R1+0x283c], R98 ;  /* 0x00283c6201007387 */ /* 0x0001e80000100800 */
[----:B------:R1:W-:Y:S04]  /*10070*/  STL [R1+0x2838], R96 ;  /* 0x0028386001007387 */ /* 0x0003e80000100800 */
[----:B------:R2:W-:Y:S04]  /*10080*/  STL [R1+0x2844], R102 ;  /* 0x0028446601007387 */ /* 0x0005e80000100800 */
[----:B0-----:R-:W4:Y:S04]  /*10090*/  LDL.LU R98, [R1+0x283c] ;  /* 0x00283c0001627983 */ /* 0x001f280000300800 */
[----:B-1----:R-:W4:Y:S04]  /*100a0*/  LDL.LU R96, [R1+0x2838] ;  /* 0x0028380001607983 */ /* 0x002f280000300800 */
[----:B------:R0:W-:Y:S04]  /*100b0*/  STL [R1+0x2840], R100 ;  /* 0x0028406401007387 */ /* 0x0001e80000100800 */
[----:B--2---:R-:W2:Y:S01]  /*100c0*/  LDL.LU R102, [R1+0x2844] ;  /* 0x0028440001667983 */ /* 0x004ea20000300800 */
[----:B------:R-:W-:-:S03]  /*100d0*/  IMAD.MOV.U32 R184, RZ, RZ, R72 ;  /* 0x000000ffffb87224 */ /* 0x000fc600078e0048 */
[----:B------:R1:W-:Y:S04]  /*100e0*/  STL [R1+0x2850], R108 ;  /* 0x0028506c01007387 */ /* 0x0003e80000100800 */
[----:B0-----:R-:W2:Y:S04]  /*100f0*/  LDL.LU R100, [R1+0x2840] ;  /* 0x0028400001647983 */ /* 0x001ea80000300800 */
        /* <DEDUP_REMOVED lines=25> */
[----:B-1----:R-:W2:Y:S04]  /*10290*/  LDL.LU R108, [R1+0x2850] ;  /* 0x00285000016c7983 */ /* 0x002ea80000300800 */
[----:B0-----:R-:W2:Y:S04]  /*102a0*/  LDL.LU R110, [R1+0x2854] ;  /* 0x00285400016e7983 */ /* 0x001ea80000300800 */
[----:B------:R-:W2:Y:S04]  /*102b0*/  LDL.LU R106, [R1+0x284c] ;  /* 0x00284c00016a7983 */ /* 0x000ea80000300800 */
[----:B------:R-:W2:Y:S04]  /*102c0*/  LDL.LU R104, [R1+0x2848] ;  /* 0x0028480001687983 */ /* 0x000ea80000300800 */
        /* <DEDUP_REMOVED lines=23> */
[----:B------:R0:W-:Y:S04]  /*10440*/  STL [R1+0x2858], R112 ;  /* 0x0028587001007387 */ /* 0x0001e80000100800 */
[----:B------:R1:W-:Y:S04]  /*10450*/  STL [R1+0x2864], R118 ;  /* 0x0028647601007387 */ /* 0x0003e80000100800 */
[----:B------:R1:W-:Y:S04]  /*10460*/  STL [R1+0x2860], R116 ;  /* 0x0028607401007387 */ /* 0x0003e80000100800 */
[----:B0-----:R-:W2:Y:S04]  /*10470*/  LDL.LU R112, [R1+0x2858] ;  /* 0x0028580001707983 */ /* 0x001ea80000300800 */
[----:B------:R0:W-:Y:S04]  /*10480*/  STL [R1+0x285c], R114 ;  /* 0x00285c7201007387 */ /* 0x0001e80000100800 */
[----:B-1----:R-:W2:Y:S04]  /*10490*/  LDL.LU R118, [R1+0x2864] ;  /* 0x0028640001767983 */ /* 0x002ea80000300800 */
[----:B------:R-:W2:Y:S04]  /*104a0*/  LDL.LU R116, [R1+0x2860] ;  /* 0x0028600001747983 */ /* 0x000ea80000300800 */
[----:B0-----:R-:W2:Y:S04]  /*104b0*/  LDL.LU R114, [R1+0x285c] ;  /* 0x00285c0001727983 */ /* 0x001ea80000300800 */
[----:B------:R-:W-:Y:S04]  /*104c0*/  STL [R1+0x3a8], R126 ;  /* 0x0003a87e01007387 */ /* 0x000fe80000100800 */
[----:B------:R-:W-:Y:S04]  /*104d0*/  STL [R1+0x3ac], R128 ;  /* 0x0003ac8001007387 */ /* 0x000fe80000100800 */
[----:B------:R0:W-:Y:S04]  /*104e0*/  STL [R1+0x26d8], R124 ;  /* 0x0026d87c01007387 */ /* 0x0001e80000100800 */
[----:B------:R1:W-:Y:S04]  /*104f0*/  STL [R1+0x26d4], R122 ;  /* 0x0026d47a01007387 */ /* 0x0003e80000100800 */
[----:B------:R1:W-:Y:S04]  /*10500*/  STL [R1+0x26d0], R120 ;  /* 0x0026d07801007387 */ /* 0x0003e80000100800 */
[----:B---3--:R3:W-:Y:S04]  /*10510*/  STL.128 [R1+0x2690], R92 ;  /* 0x0026905c01007387 */ /* 0x0087e80000100c00 */
[----:B0-----:R-:W2:Y:S04]  /*10520*/  LDL.LU R124, [R1+0x26d8] ;  /* 0x0026d800017c7983 */ /* 0x001ea80000300800 */
[----:B-1----:R-:W2:Y:S04]  /*10530*/  LDL.LU R122, [R1+0x26d4] ;  /* 0x0026d400017a7983 */ /* 0x002ea80000300800 */
[----:B------:R-:W2:Y:S04]  /*10540*/  LDL.LU R120, [R1+0x26d0] ;  /* 0x0026d00001787983 */ /* 0x000ea80000300800 */
[----:B---3--:R-:W3:Y:S04]  /*10550*/  LDL.128 R92, [R1+0x370] ;  /* 0x00037000015c7983 */ /* 0x008ee80000100c00 */
[----:B----4-:R0:W-:Y:S04]  /*10560*/  STL [R1+0x26a4], R98 ;  /* 0x0026a46201007387 */ /* 0x0101e80000100800 */
[----:B------:R1:W-:Y:S04]  /*10570*/  STL [R1+0x26a0], R96 ;  /* 0x0026a06001007387 */ /* 0x0003e80000100800 */
[----:B------:R-:W4:Y:S04]  /*10580*/  LDL.LU R151, [R1+0x578] ;  /* 0x0005780001977983 */ /* 0x000f280000300800 */
[----:B0-----:R-:W4:Y:S04]  /*10590*/  LDL.LU R98, [R1+0x26a4] ;  /* 0x0026a40001627983 */ /* 0x001f280000300800 */
[----:B-1----:R-:W4:Y:S04]  /*105a0*/  LDL.LU R96, [R1+0x26a0] ;  /* 0x0026a00001607983 */ /* 0x002f280000300800 */
[----:B---3--:R-:W-:Y:S04]  /*105b0*/  STL.64 [R1+0x588], R94 ;  /* 0x0005885e01007387 */ /* 0x008fe80000100a00 */
[----:B------:R-:W4:Y:S01]  /*105c0*/  LDL.LU R99, [R1+0x58c] ;  /* 0x00058c0001637983 */ /* 0x000f220000300800 */
[----:B------:R-:W-:-:S03]  /*105d0*/  IMAD.MOV.U32 R97, RZ, RZ, R93 ;  /* 0x000000ffff617224 */ /* 0x000fc600078e005d */
[----:B--2---:R0:W-:Y:S04]  /*105e0*/  STL [R1+0x26ac], R102 ;  /* 0x0026ac6601007387 */ /* 0x0041e80000100800 */
[----:B------:R1:W-:Y:S01]  /*105f0*/  STL [R1+0x26a8], R100 ;  /* 0x0026a86401007387 */ /* 0x0003e20000100800 */
[----:B------:R-:W-:-:S03]  /*10600*/  IMAD.MOV.U32 R150, RZ, RZ, R92 ;  /* 0x000000ffff967224 */ /* 0x000fc600078e005c */
[----:B------:R2:W-:Y:S04]  /*10610*/  STL [R1+0x26b8], R108 ;  /* 0x0026b86c01007387 */ /* 0x0005e80000100800 */
[----:B0-----:R-:W3:Y:S04]  /*10620*/  LDL.LU R102, [R1+0x26ac] ;  /* 0x0026ac0001667983 */ /* 0x001ee80000300800 */
[----:B-1----:R-:W3:Y:S04]  /*10630*/  LDL.LU R100, [R1+0x26a8] ;  /* 0x0026a80001647983 */ /* 0x002ee80000300800 */
        /* <DEDUP_REMOVED lines=26> */
[----:B--2---:R-:W2:Y:S04]  /*107e0*/  LDL.LU R108, [R1+0x26b8] ;  /* 0x0026b800016c7983 */ /* 0x004ea80000300800 */
[----:B0-----:R-:W2:Y:S04]  /*107f0*/  LDL.LU R110, [R1+0x26bc] ;  /* 0x0026bc00016e7983 */ /* 0x001ea80000300800 */
[----:B-1----:R-:W2:Y:S04]  /*10800*/  LDL.LU R106, [R1+0x26b4] ;  /* 0x0026b400016a7983 */ /* 0x002ea80000300800 */
        /* <DEDUP_REMOVED lines=33> */
[----:B------:R-:W2:Y:S04]  /*10a20*/  LDL.LU R149, [R1+0x588] ;  /* 0x0005880001957983 */ /* 0x000ea80000300800 */
[----:B----4-:R0:W-:Y:S04]  /*10a30*/  STL.128 [R1+0x2500], R96 ;  /* 0x0025006001007387 */ /* 0x0101e80000100c00 */
[----:B0-----:R-:W4:Y:S04]  /*10a40*/  LDL.128 R96, [R1+0x380] ;  /* 0x0003800001607983 */ /* 0x001f280000100c00 */
[----:B---3--:R0:W-:Y:S04]  /*10a50*/  STL [R1+0x2514], R102 ;  /* 0x0025146601007387 */ /* 0x0081e80000100800 */
[----:B------:R1:W-:Y:S04]  /*10a60*/  STL [R1+0x2510], R100 ;  /* 0x0025106401007387 */ /* 0x0003e80000100800 */
[----:B0-----:R-:W3:Y:S04]  /*10a70*/  LDL.LU R102, [R1+0x2514] ;  /* 0x0025140001667983 */ /* 0x001ee80000300800 */
[----:B-1----:R-:W3:Y:S01]  /*10a80*/  LDL.LU R100, [R1+0x2510] ;  /* 0x0025100001647983 */ /* 0x002ee20000300800 */
[----:B----4-:R-:W-:-:S03]  /*10a90*/  IMAD.MOV.U32 R148, RZ, RZ, R96 ;  /* 0x000000ffff947224 */ /* 0x010fc600078e0060 */
[----:B------:R0:W-:Y:S01]  /*10aa0*/  STL.64 [R1+0x598], R98 ;  /* 0x0005986201007387 */ /* 0x0001e20000100a00 */
[----:B------:R-:W-:-:S03]  /*10ab0*/  IMAD.MOV.U32 R101, RZ, RZ, R97 ;  /* 0x000000ffff657224 */ /* 0x000fc600078e0061 */
[----:B------:R-:W3:Y:S04]  /*10ac0*/  LDL.LU R103, [R1+0x59c] ;  /* 0x00059c0001677983 */ /* 0x000ee80000300800 */
[----:B--2---:R1:W-:Y:S04]  /*10ad0*/  STL [R1+0x2520], R108 ;  /* 0x0025206c01007387 */ /* 0x0043e80000100800 */
[----:B0-----:R-:W2:Y:S04]  /*10ae0*/  LDL.LU.128 R96, [R1+0x2500] ;  /* 0x0025000001607983 */ /* 0x001ea80000300c00 */
        /* <DEDUP_REMOVED lines=29> */
[----:B----4-:R-:W4:Y:S04]  /*10cc0*/  LDL.LU R106, [R1+0x251c] ;  /* 0x00251c00016a7983 */ /* 0x010f280000300800 */
[----:B------:R-:W4:Y:S04]  /*10cd0*/  LDL.LU R104, [R1+0x2518] ;  /* 0x0025180001687983 */ /* 0x000f280000300800 */
        /* <DEDUP_REMOVED lines=24> */
[----:B------:R0:W-:Y:S04]  /*10e60*/  STL [R1+0x2528], R112 ;  /* 0x0025287001007387 */ /* 0x0001e80000100800 */
[----:B------:R1:W-:Y:S04]  /*10e70*/  STL [R1+0x2534], R118 ;  /* 0x0025347601007387 */ /* 0x0003e80000100800 */
[----:B------:R1:W-:Y:S04]  /*10e80*/  STL [R1+0x2530], R116 ;  /* 0x0025307401007387 */ /* 0x0003e80000100800 */
[----:B0-----:R-:W4:Y:S04]  /*10e90*/  LDL.LU R112, [R1+0x2528] ;  /* 0x0025280001707983 */ /* 0x001f280000300800 */
[----:B------:R0:W-:Y:S04]  /*10ea0*/  STL [R1+0x252c], R114 ;  /* 0x00252c7201007387 */ /* 0x0001e80000100800 */
[----:B-1----:R-:W4:Y:S04]  /*10eb0*/  LDL.LU R118, [R1+0x2534] ;  /* 0x0025340001767983 */ /* 0x002f280000300800 */
[----:B------:R-:W4:Y:S04]  /*10ec0*/  LDL.LU R116, [R1+0x2530] ;  /* 0x0025300001747983 */ /* 0x000f280000300800 */
[----:B0-----:R-:W4:Y:S04]  /*10ed0*/  LDL.LU R114, [R1+0x252c] ;  /* 0x00252c0001727983 */ /* 0x001f280000300800 */
[----:B------:R-:W4:Y:S04]  /*10ee0*/  LDL.LU R147, [R1+0x598] ;  /* 0x0005980001937983 */ /* 0x000f280000300800 */
[----:B---3--:R0:W-:Y:S04]  /*10ef0*/  STL.128 [R1+0x2370], R100 ;  /* 0x0023706401007387 */ /* 0x0081e80000100c00 */
[----:B--2---:R1:W-:Y:S04]  /*10f00*/  STL.128 [R1+0x2360], R96 ;  /* 0x0023606001007387 */ /* 0x0043e80000100c00 */
[----:B0-----:R-:W2:Y:S04]  /*10f10*/  LDL.LU.128 R100, [R1+0x2370] ;  /* 0x0023700001647983 */ /* 0x001ea80000300c00 */
[----:B-1----:R-:W3:Y:S04]  /*10f20*/  LDL.128 R96, [R1+0x390] ;  /* 0x0003900001607983 */ /* 0x002ee80000100c00 */
[----:B------:R0:W-:Y:S04]  /*10f30*/  STL [R1+0x2388], R108 ;  /* 0x0023886c01007387 */ /* 0x0001e80000100800 */
[----:B------:R1:W-:Y:S04]  /*10f40*/  STL [R1+0x238c], R110 ;  /* 0x00238c6e01007387 */ /* 0x0003e80000100800 */
[----:B----4-:R4:W-:Y:S04]  /*10f50*/  STL [R1+0x2384], R106 ;  /* 0x0023846a01007387 */ /* 0x0109e80000100800 */
        /* <DEDUP_REMOVED lines=21> */
[----:B------:R-:W-:Y:S04]  /*110b0*/  STL [R1+0x2228], R15 ;  /* 0x0022280f01007387 */ /* 0x000fe80000100800 */
[----:B------:R-:W-:Y:S04]  /*110c0*/  STL.64 [R1+0x2220], R12 ;  /* 0x0022200c01007387 */ /* 0x000fe80000100a00 */
[----:B------:R-:W-:Y:S04]  /*110d0*/  STL.128 [R1+0x2210], R8 ;  /* 0x0022100801007387 */ /* 0x000fe80000100c00 */
[----:B------:R-:W-:Y:S04]  /*110e0*/  STL.128 [R1+0x2200], R4 ;  /* 0x0022000401007387 */ /* 0x000fe80000100c00 */
[----:B0-----:R-:W3:Y:S04]  /*110f0*/  LDL.LU R108, [R1+0x2388] ;  /* 0x00238800016c7983 */ /* 0x001ee80000300800 */
[----:B-1----:R-:W3:Y:S04]  /*11100*/  LDL.LU R110, [R1+0x238c] ;  /* 0x00238c00016e7983 */ /* 0x002ee80000300800 */
        /* <DEDUP_REMOVED lines=19> */
[----:B--2---:R-:W-:Y:S04]  /*11240*/  STL.128 [R1+0x21e0], R100 ;  /* 0x0021e06401007387 */ /* 0x004fe80000100c00 */
[----:B------:R-:W2:Y:S01]  /*11250*/  LDL.LU.128 R24, [R1+0x2240] ;  /* 0x0022400001187983 */ /* 0x000ea20000300c00 */
[----:B---3--:R-:W-:-:S03]  /*11260*/  IMAD.MOV.U32 R146, RZ, RZ, R96 ;  /* 0x000000ffff927224 */ /* 0x008fc600078e0060 */
[----:B------:R0:W-:Y:S01]  /*11270*/  STL.64 [R1+0x5a8], R98 ;  /* 0x0005a86201007387 */ /* 0x0001e20000100a00 */
[----:B------:R-:W-:-:S03]  /*11280*/  IMAD.MOV.U32 R105, RZ, RZ, R97 ;  /* 0x000000ffff697224 */ /* 0x000fc600078e0061 */
[----:B------:R-:W3:Y:S04]  /*11290*/  LDL.LU.64 R20, [R1+0x2238] ;  /* 0x0022380001147983 */ /* 0x000ee80000300a00 */
[----:B------:R-:W3:Y:S04]  /*112a0*/  LDL.LU.64 R16, [R1+0x2230] ;  /* 0x0022300001107983 */ /* 0x000ee80000300a00 */
[----:B0-----:R-:W3:Y:S04]  /*112b0*/  LDL.LU.128 R96, [R1+0x2360] ;  /* 0x0023600001607983 */ /* 0x001ee80000300c00 */
[----:B------:R-:W3:Y:S04]  /*112c0*/  LDL.LU R15, [R1+0x2228] ;  /* 0x00222800010f7983 */ /* 0x000ee80000300800 */
[----:B------:R-:W3:Y:S04]  /*112d0*/  LDL.LU.64 R12, [R1+0x2220] ;  /* 0x00222000010c7983 */ /* 0x000ee80000300a00 */
[----:B------:R-:W3:Y:S04]  /*112e0*/  LDL.LU.128 R8, [R1+0x2210] ;  /* 0x0022100001087983 */ /* 0x000ee80000300c00 */
[----:B------:R-:W3:Y:S04]  /*112f0*/  LDL.LU.128 R4, [R1+0x2200] ;  /* 0x0022000001047983 */ /* 0x000ee80000300c00 */
[----:B------:R-:W3:Y:S04]  /*11300*/  LDL.LU R107, [R1+0x5ac] ;  /* 0x0005ac00016b7983 */ /* 0x000ee80000300800 */
[----:B------:R-:W3:Y:S04]  /*11310*/  LDL.128 R100, [R1+0x3a0] ;  /* 0x0003a00001647983 */ /* 0x000ee80000100c00 */
[----:B------:R0:W-:Y:S04]  /*11320*/  STL [R1+0x2390], R112 ;  /* 0x0023907001007387 */ /* 0x0001e80000100800 */
[----:B------:R-:W3:Y:S04]  /*11330*/  LDL.LU R145, [R1+0x5a8] ;  /* 0x0005a80001917983 */ /* 0x000ee80000300800 */
[----:B------:R-:W-:Y:S04]  /*11340*/  STL.64 [R1+0x2060], R234 ;  /* 0x002060ea01007387 */ /* 0x000fe80000100a00 */
[----:B0-----:R-:W3:Y:S04]  /*11350*/  LDL.LU R112, [R1+0x2390] ;  /* 0x0023900001707983 */ /* 0x001ee80000300800 */
        /* <DEDUP_REMOVED lines=13> */
[----:B----4-:R0:W-:Y:S04]  /*11430*/  STL.128 [R1+0x21c0], R92 ;  /* 0x0021c05c01007387 */ /* 0x0101e80000100c00 */
[----:B------:R1:W-:Y:S04]  /*11440*/  STL.128 [R1+0x21b0], R88 ;  /* 0x0021b05801007387 */ /* 0x0003e80000100c00 */
        /* <DEDUP_REMOVED lines=15> */
[----:B0-----:R-:W3:Y:S04]  /*11540*/  LDL.LU.128 R92, [R1+0x21c0] ;  /* 0x0021c000015c7983 */ /* 0x001ee80000300c00 */
[----:B--2---:R-:W-:Y:S04]  /*11550*/  STL.128 [R1+0x20b0], R24 ;  /* 0x0020b01801007387 */ /* 0x004fe80000100c00 */
[----:B-1----:R-:W2:Y:S04]  /*11560*/  LDL.LU.128 R88, [R1+0x21b0] ;  /* 0x0021b00001587983 */ /* 0x002ea80000300c00 */
[----:B----4-:R-:W4:Y:S04]  /*11570*/  LDL.LU.128 R84, [R1+0x21a0] ;  /* 0x0021a00001547983 */ /* 0x010f280000300c00 */
[----:B---3--:R-:W-:Y:S04]  /*11580*/  STL.64 [R1+0x20a8], R20 ;  /* 0x0020a81401007387 */ /* 0x008fe80000100a00 */
[----:B------:R-:W-:Y:S04]  /*11590*/  STL.64 [R1+0x20a0], R16 ;  /* 0x0020a01001007387 */ /* 0x000fe80000100a00 */
[----:B------:R0:W-:Y:S04]  /*115a0*/  STL.128 [R1+0x21d0], R96 ;  /* 0x0021d06001007387 */ /* 0x0001e80000100c00 */
[----:B------:R-:W-:Y:S04]  /*115b0*/  STL [R1+0x2098], R15 ;  /* 0x0020980f01007387 */ /* 0x000fe80000100800 */
[----:B------:R-:W-:Y:S04]  /*115c0*/  STL.64 [R1+0x2090], R12 ;  /* 0x0020900c01007387 */ /* 0x000fe80000100a00 */
[----:B------:R-:W-:Y:S04]  /*115d0*/  STL.128 [R1+0x2080], R8 ;  /* 0x0020800801007387 */ /* 0x000fe80000100c00 */
[----:B------:R-:W-:Y:S04]  /*115e0*/  STL.128 [R1+0x2070], R4 ;  /* 0x0020700401007387 */ /* 0x000fe80000100c00 */
[----:B------:R1:W-:Y:S01]  /*115f0*/  STL.128 [R1+0x21f0], R104 ;  /* 0x0021f06801007387 */ /* 0x0003e20000100c00 */
[----:B------:R-:W-:-:S03]  /*11600*/  IMAD.MOV.U32 R108, RZ, RZ, R100 ;  /* 0x000000ffff6c7224 */ /* 0x000fc600078e0064 */
[----:B------:R-:W-:Y:S04]  /*11610*/  STL [R1+0x5b4], R101 ;  /* 0x0005b46501007387 */ /* 0x000fe80000100800 */
[----:B------:R3:W-:Y:S04]  /*11620*/  STL.64 [R1+0x5b8], R102 ;  /* 0x0005b86601007387 */ /* 0x0007e80000100a00 */
[----:B0-----:R-:W2:Y:S04]  /*11630*/  LDL.LU.128 R96, [R1+0x21d0] ;  /* 0x0021d00001607983 */ /* 0x001ea80000300c00 */
[----:B-1----:R-:W4:Y:S04]  /*11640*/  LDL.LU.128 R104, [R1+0x21f0] ;  /* 0x0021f00001687983 */ /* 0x002f280000300c00 */
[----:B---3--:R-:W3:Y:S04]  /*11650*/  LDL.LU.128 R100, [R1+0x21e0] ;  /* 0x0021e00001647983 */ /* 0x008ee80000300c00 */
        /* <DEDUP_REMOVED lines=23> */
[----:B------:R-:W2:Y:S04]  /*117d0*/  LDL.LU R111, [R1+0x5bc] ;  /* 0x0005bc00016f7983 */ /* 0x000ea80000300800 */
[----:B------:R-:W-:Y:S04]  /*117e0*/  STL [R1+0x203c], R217 ;  /* 0x00203cd901007387 */ /* 0x000fe80000100800 */
[----:B------:R0:W-:Y:S04]  /*117f0*/  STL.64 [R1+0x2010], R194 ;  /* 0x002010c201007387 */ /* 0x0001e80000100a00 */
[----:B------:R-:W-:Y:S04]  /*11800*/  STL [R1+0x2020], R199 ;  /* 0x002020c701007387 */ /* 0x000fe80000100800 */
[----:B------:R1:W-:Y:S04]  /*11810*/  STL.64 [R1+0x2018], R196 ;  /* 0x002018c401007387 */ /* 0x0003e80000100a00 */
[----:B0-----:R-:W4:Y:S04]  /*11820*/  LDL.LU.64 R194, [R1+0x2010] ;  /* 0x0020100001c27983 */ /* 0x001f280000300a00 */
[----:B------:R-:W-:Y:S04]  /*11830*/  STL [R1+0x3d4], R112 ;  /* 0x0003d47001007387 */ /* 0x000fe80000100800 */
[----:B-1----:R-:W3:Y:S04]  /*11840*/  LDL.128 R196, [R1+0x3b0] ;  /* 0x0003b00001c47983 */ /* 0x002ee80000100c00 */
[----:B------:R0:W-:Y:S04]  /*11850*/  STL.128 [R1+0x2000], R188 ;  /* 0x002000bc01007387 */ /* 0x0001e80000100c00 */
[----:B------:R-:W-:Y:S04]  /*11860*/  STL [R1+0x3c0], R114 ;  /* 0x0003c07201007387 */ /* 0x000fe80000100800 */
[----:B------:R-:W-:Y:S04]  /*11870*/  STL [R1+0x3c4], R116 ;  /* 0x0003c47401007387 */ /* 0x000fe80000100800 */
[----:B------:R-:W-:Y:S04]  /*11880*/  STL [R1+0x3c8], R118 ;  /* 0x0003c87601007387 */ /* 0x000fe80000100800 */
[----:B0-----:R-:W2:Y:S04]  /*11890*/  LDL.LU.128 R188, [R1+0x2000] ;  /* 0x0020000001bc7983 */ /* 0x001ea80000300c00 */
[----:B------:R-:W2:Y:S04]  /*118a0*/  LDL.LU R219, [R1+0x2040] ;  /* 0x0020400001db7983 */ /* 0x000ea80000300800 */
[----:B------:R-:W2:Y:S04]  /*118b0*/  LDL.LU R217, [R1+0x203c] ;  /* 0x00203c0001d97983 */ /* 0x000ea80000300800 */
[----:B------:R-:W2:Y:S04]  /*118c0*/  LDL.LU R223, [R1+0x2048] ;  /* 0x0020480001df7983 */ /* 0x000ea80000300800 */
[----:B------:R-:W2:Y:S04]  /*118d0*/  LDL.LU R221, [R1+0x2044] ;  /* 0x0020440001dd7983 */ /* 0x000ea80000300800 */
[----:B------:R-:W2:Y:S04]  /*118e0*/  LDL.LU R231, [R1+0x2058] ;  /* 0x0020580001e77983 */ /* 0x000ea80000300800 */
[----:B------:R-:W2:Y:S04]  /*118f0*/  LDL.LU R229, [R1+0x2054] ;  /* 0x0020540001e57983 */ /* 0x000ea80000300800 */
[----:B------:R-:W2:Y:S04]  /*11900*/  LDL.LU R227, [R1+0x2050] ;  /* 0x0020500001e37983 */ /* 0x000ea80000300800 */
[----:B------:R-:W2:Y:S04]  /*11910*/  LDL.LU R225, [R1+0x204c] ;  /* 0x00204c0001e17983 */ /* 0x000ea80000300800 */
[----:B------:R-:W2:Y:S04]  /*11920*/  LDL.LU.64 R234, [R1+0x2060] ;  /* 0x0020600001ea7983 */ /* 0x000ea80000300a00 */
[----:B------:R-:W2:Y:S04]  /*11930*/  LDL.LU R182, [R1+0x19e4] ;  /* 0x0019e40001b67983 */ /* 0x000ea80000300800 */
[----:B------:R-:W2:Y:S04]  /*11940*/  LDL.LU R232, [R1+0x19e0] ;  /* 0x0019e00001e87983 */ /* 0x000ea80000300800 */
[----:B----4-:R0:W-:Y:S04]  /*11950*/  STL.64 [R1+0x1ef0], R194 ;  /* 0x001ef0c201007387 */ /* 0x0101e80000100a00 */
[----:B---3--:R1:W-:Y:S01]  /*11960*/  STL [R1+0x5c4], R197 ;  /* 0x0005c4c501007387 */ /* 0x0083e20000100800 */
[----:B------:R-:W-:-:S03]  /*11970*/  IMAD.MOV.U32 R112, RZ, RZ, R196 ;  /* 0x000000ffff707224 */ /* 0x000fc600078e00c4 */
[----:B0-----:R-:W3:Y:S04]  /*11980*/  LDL.LU.64 R194, [R1+0x1ef0] ;  /* 0x001ef00001c27983 */ /* 0x001ee80000300a00 */
[----:B------:R0:W-:Y:S04]  /*11990*/  STL.64 [R1+0x5c8], R198 ;  /* 0x0005c8c601007387 */ /* 0x0001e80000100a00 */
[----:B-1----:R-:W4:Y:S04]  /*119a0*/  LDL.LU.64 R196, [R1+0x2018] ;  /* 0x0020180001c47983 */ /* 0x002f280000300a00 */
[----:B------:R-:W-:Y:S04]  /*119b0*/  STL [R1+0x3d8], R102 ;  /* 0x0003d86601007387 */ /* 0x000fe80000100800 */
[----:B0-----:R-:W4:Y:S04]  /*119c0*/  LDL.LU R199, [R1+0x2020] ;  /* 0x0020200001c77983 */ /* 0x001f280000300800 */
[----:B------:R-:W-:Y:S04]  /*119d0*/  STL [R1+0x3dc], R104 ;  /* 0x0003dc6801007387 */ /* 0x000fe80000100800 */
[----:B--2---:R0:W-:Y:S04]  /*119e0*/  STL.128 [R1+0x1ee0], R188 ;  /* 0x001ee0bc01007387 */ /* 0x0041e80000100c00 */
[----:B------:R-:W2:Y:S04]  /*119f0*/  LDL.LU R113, [R1+0x5c4] ;  /* 0x0005c40001717983 */ /* 0x000ea80000300800 */
[----:B------:R-:W2:Y:S04]  /*11a00*/  LDL.LU R114, [R1+0x5c8] ;  /* 0x0005c80001727983 */ /* 0x000ea80000300800 */
[----:B------:R-:W2:Y:S04]  /*11a10*/  LDL.LU R115, [R1+0x5cc] ;  /* 0x0005cc0001737983 */ /* 0x000ea80000300800 */
[----:B0-----:R-:W2:Y:S04]  /*11a20*/  LDL.LU.128 R188, [R1+0x1ee0] ;  /* 0x001ee00001bc7983 */ /* 0x001ea80000300c00 */
[----:B---3--:R0:W-:Y:S04]  /*11a30*/  STL.64 [R1+0x1dc0], R194 ;  /* 0x001dc0c201007387 */ /* 0x0081e80000100a00 */
[----:B----4-:R-:W-:Y:S04]  /*11a40*/  STL.64 [R1+0x1ef8], R196 ;  /* 0x001ef8c401007387 */ /* 0x010fe80000100a00 */
[----:B0-----:R-:W3:Y:S04]  /*11a50*/  LDL.128 R192, [R1+0x3d0] ;  /* 0x0003d00001c07983 */ /* 0x001ee80000100c00 */
[----:B------:R0:W-:Y:S04]  /*11a60*/  STL [R1+0x1f00], R199 ;  /* 0x001f00c701007387 */ /* 0x0001e80000100800 */
[----:B0-----:R-:W4:Y:S04]  /*11a70*/  LDL.128 R196, [R1+0x3c0] ;  /* 0x0003c00001c47983 */ /* 0x001f280000100c00 */
[----:B------:R0:W-:Y:S04]  /*11a80*/  STL [R1+0x2030], R211 ;  /* 0x002030d301007387 */ /* 0x0001e80000100800 */
[----:B------:R1:W-:Y:S04]  /*11a90*/  STL [R1+0x202c], R205 ;  /* 0x00202ccd01007387 */ /* 0x0003e80000100800 */
[----:B------:R2:W-:Y:S04]  /*11aa0*/  STL [R1+0x2028], R203 ;  /* 0x002028cb01007387 */ /* 0x0005e80000100800 */
[----:B------:R2:W-:Y:S04]  /*11ab0*/  STL [R1+0x2024], R201 ;  /* 0x002024c901007387 */ /* 0x0005e80000100800 */
[----:B------:R2:W-:Y:S04]  /*11ac0*/  STL.128 [R1+0x1ff0], R184 ;  /* 0x001ff0b801007387 */ /* 0x0005e80000100c00 */
        /* <DEDUP_REMOVED lines=10> */
[----:B------:R2:W-:Y:S04]  /*11b70*/  STL [R1+0x1f50], R145 ;  /* 0x001f509101007387 */ /* 0x0005e80000100800 */
[----:B------:R2:W-:Y:S04]  /*11b80*/  STL.128 [R1+0x1f40], R108 ;  /* 0x001f406c01007387 */ /* 0x0005e80000100c00 */
[----:B0-----:R-:W4:Y:S04]  /*11b90*/  LDL.LU R211, [R1+0x2030] ;  /* 0x0020300001d37983 */ /* 0x001f280000300800 */
[----:B-1----:R-:W4:Y:S04]  /*11ba0*/  LDL.LU R205, [R1+0x202c] ;  /* 0x00202c0001cd7983 */ /* 0x002f280000300800 */
[----:B--2---:R-:W2:Y:S04]  /*11bb0*/  LDL.LU R203, [R1+0x2028] ;  /* 0x0020280001cb7983 */ /* 0x004ea80000300800 */
[----:B------:R-:W2:Y:S04]  /*11bc0*/  LDL.LU R201, [R1+0x2024] ;  /* 0x0020240001c97983 */ /* 0x000ea80000300800 */
[----:B------:R-:W2:Y:S04]  /*11bd0*/  LDL.LU.128 R184, [R1+0x1ff0] ;  /* 0x001ff00001b87983 */ /* 0x000ea80000300c00 */
        /* <DEDUP_REMOVED lines=10> */
[----:B------:R-:W2:Y:S04]  /*11c80*/  LDL.LU R145, [R1+0x1f50] ;  /* 0x001f500001917983 */ /* 0x000ea80000300800 */
[----:B------:R-:W2:Y:S04]  /*11c90*/  LDL.LU.128 R108, [R1+0x1f40] ;  /* 0x001f4000016c7983 */ /* 0x000ea80000300c00 */
[----:B------:R0:W-:Y:S04]  /*11ca0*/  STL.128 [R1+0x1db0], R188 ;  /* 0x001db0bc01007387 */ /* 0x0001e80000100c00 */
[----:B------:R1:W-:Y:S04]  /*11cb0*/  STL.128 [R1+0x1e20], R112 ;  /* 0x001e207001007387 */ /* 0x0003e80000100c00 */
[----:B0-----:R-:W2:Y:S04]  /*11cc0*/  LDL.LU.128 R188, [R1+0x1db0] ;  /* 0x001db00001bc7983 */ /* 0x001ea80000300c00 */
[----:B-1----:R-:W2:Y:S04]  /*11cd0*/  LDL.LU.128 R112, [R1+0x1e20] ;  /* 0x001e200001707983 */ /* 0x002ea80000300c00 */
[----:B---3--:R0:W-:Y:S01]  /*11ce0*/  STL.64 [R1+0x5e8], R194 ;  /* 0x0005e8c201007387 */ /* 0x0081e20000100a00 */
[----:B------:R-:W-:-:S03]  /*11cf0*/  IMAD.MOV.U32 R120, RZ, RZ, R192 ;  /* 0x000000ffff787224 */ /* 0x000fc600078e00c0 */
[----:B------:R1:W-:Y:S04]  /*11d00*/  STL [R1+0x2038], R215 ;  /* 0x002038d701007387 */ /* 0x0003e80000100800 */
[----:B------:R3:W-:Y:S04]  /*11d10*/  STL [R1+0x2034], R213 ;  /* 0x002034d501007387 */ /* 0x0007e80000100800 */
[----:B0-----:R-:W2:Y:S04]  /*11d20*/  LDL.LU.64 R194, [R1+0x1dc0] ;  /* 0x001dc00001c27983 */ /* 0x001ea80000300a00 */
[----:B----4-:R-:W-:Y:S04]  /*11d30*/  STL [R1+0x5d4], R197 ;  /* 0x0005d4c501007387 */ /* 0x010fe80000100800 */
[----:B------:R0:W-:Y:S04]  /*11d40*/  STL.64 [R1+0x5d8], R198 ;  /* 0x0005d8c601007387 */ /* 0x0001e80000100a00 */
[----:B------:R-:W4:Y:S04]  /*11d50*/  LDL.LU R117, [R1+0x5d4] ;  /* 0x0005d40001757983 */ /* 0x000f280000300800 */
[----:B------:R-:W4:Y:S04]  /*11d60*/  LDL.LU R118, [R1+0x5d8] ;  /* 0x0005d80001767983 */ /* 0x000f280000300800 */
[----:B------:R-:W4:Y:S01]  /*11d70*/  LDL.LU R119, [R1+0x5dc] ;  /* 0x0005dc0001777983 */ /* 0x000f220000300800 */
[----:B------:R-:W-:-:S03]  /*11d80*/  IMAD.MOV.U32 R116, RZ, RZ, R196 ;  /* 0x000000ffff747224 */ /* 0x000fc600078e00c4 */
[----:B------:R0:W-:Y:S04]  /*11d90*/  STL [R1+0x1e00], R107 ;  /* 0x001e006b01007387 */ /* 0x0001e80000100800 */
[----:B------:R0:W-:Y:S04]  /*11da0*/  STL [R1+0x1dfc], R105 ;  /* 0x001dfc6901007387 */ /* 0x0001e80000100800 */
[----:B------:R-:W-:Y:S04]  /*11db0*/  STL [R1+0x3e0], R106 ;  /* 0x0003e06a01007387 */ /* 0x000fe80000100800 */
[----:B-1----:R-:W4:Y:S04]  /*11dc0*/  LDL.LU R215, [R1+0x2038] ;  /* 0x0020380001d77983 */ /* 0x002f280000300800 */
[----:B---3--:R-:W3:Y:S04]  /*11dd0*/  LDL.LU R213, [R1+0x2034] ;  /* 0x0020340001d57983 */ /* 0x008ee80000300800 */
[----:B------:R-:W-:Y:S04]  /*11de0*/  STL [R1+0x3e4], R96 ;  /* 0x0003e46001007387 */ /* 0x000fe80000100800 */
[----:B------:R-:W-:Y:S04]  /*11df0*/  STL [R1+0x3e8], R98 ;  /* 0x0003e86201007387 */ /* 0x000fe80000100800 */
[----:B------:R-:W-:Y:S04]  /*11e00*/  STL [R1+0x3ec], R100 ;  /* 0x0003ec6401007387 */ /* 0x000fe80000100800 */
[----:B0-----:R-:W3:Y:S04]  /*11e10*/  LDL.LU R199, [R1+0x1f00] ;  /* 0x001f000001c77983 */ /* 0x001ee80000300800 */
[----:B------:R-:W3:Y:S04]  /*11e20*/  LDL.LU.64 R196, [R1+0x1ef8] ;  /* 0x001ef80001c47983 */ /* 0x000ee80000300a00 */
[----:B------:R-:W3:Y:S04]  /*11e30*/  LDL.LU R107, [R1+0x1e00] ;  /* 0x001e0000016b7983 */ /* 0x000ee80000300800 */
[----:B------:R-:W3:Y:S04]  /*11e40*/  LDL.LU R105, [R1+0x1dfc] ;  /* 0x001dfc0001697983 */ /* 0x000ee80000300800 */
[----:B------:R-:W-:Y:S04]  /*11e50*/  STL [R1+0x5e4], R193 ;  /* 0x0005e4c101007387 */ /* 0x000fe80000100800 */
[----:B------:R0:W-:Y:S04]  /*11e60*/  STL [R1+0x1f10], R211 ;  /* 0x001f10d301007387 */ /* 0x0001e80000100800 */
[----:B------:R1:W-:Y:S04]  /*11e70*/  STL [R1+0x1f0c], R205 ;  /* 0x001f0ccd01007387 */ /* 0x0003e80000100800 */
[----:B--2---:R2:W-:Y:S04]  /*11e80*/  STL [R1+0x1f08], R203 ;  /* 0x001f08cb01007387 */ /* 0x0045e80000100800 */
        /* <DEDUP_REMOVED lines=14> */
[----:B0-----:R-:W3:Y:S04]  /*11f70*/  LDL.LU R211, [R1+0x1f10] ;  /* 0x001f100001d37983 */ /* 0x001ee80000300800 */
[----:B-1----:R-:W3:Y:S04]  /*11f80*/  LDL.LU R205, [R1+0x1f0c] ;  /* 0x001f0c0001cd7983 */ /* 0x002ee80000300800 */
        /* <DEDUP_REMOVED lines=17> */
[----:B------:R-:W2:Y:S04]  /*120a0*/  LDL.LU R121, [R1+0x5e4] ;  /* 0x0005e40001797983 */ /* 0x000ea80000300800 */
[----:B------:R-:W2:Y:S04]  /*120b0*/  LDL.LU R122, [R1+0x5e8] ;  /* 0x0005e800017a7983 */ /* 0x000ea80000300800 */
[----:B0-----:R-:W2:Y:S04]  /*120c0*/  LDL.LU.128 R188, [R1+0x1c70] ;  /* 0x001c700001bc7983 */ /* 0x001ea80000300c00 */
[----:B------:R-:W2:Y:S04]  /*120d0*/  LDL.LU R123, [R1+0x5ec] ;  /* 0x0005ec00017b7983 */ /* 0x000ea80000300800 */
[----:B-1----:R-:W2:Y:S04]  /*120e0*/  LDL.LU.128 R112, [R1+0x1ce0] ;  /* 0x001ce00001707983 */ /* 0x002ea80000300c00 */
[----:B------:R0:W-:Y:S04]  /*120f0*/  STL.64 [R1+0x1c80], R194 ;  /* 0x001c80c201007387 */ /* 0x0001e80000100a00 */
[----:B0-----:R-:W2:Y:S04]  /*12100*/  LDL.128 R192, [R1+0x3e0] ;  /* 0x0003e00001c07983 */ /* 0x001ea80000100c00 */
[----:B----4-:R0:W-:Y:S04]  /*12110*/  STL.128 [R1+0x1cf0], R116 ;  /* 0x001cf07401007387 */ /* 0x0101e80000100c00 */
[----:B0-----:R-:W4:Y:S04]  /*12120*/  LDL.LU.128 R116, [R1+0x1cf0] ;  /* 0x001cf00001747983 */ /* 0x001f280000300c00 */
[----:B------:R0:W-:Y:S04]  /*12130*/  STL [R1+0x1f20], R219 ;  /* 0x001f20db01007387 */ /* 0x0001e80000100800 */
[----:B------:R1:W-:Y:S04]  /*12140*/  STL [R1+0x1f1c], R217 ;  /* 0x001f1cd901007387 */ /* 0x0003e80000100800 */
[----:B------:R1:W-:Y:S04]  /*12150*/  STL [R1+0x1f18], R215 ;  /* 0x001f18d701007387 */ /* 0x0003e80000100800 */
[----:B---3--:R3:W-:Y:S04]  /*12160*/  STL [R1+0x1f14], R213 ;  /* 0x001f14d501007387 */ /* 0x0087e80000100800 */
[----:B------:R3:W-:Y:S04]  /*12170*/  STL [R1+0x1dd0], R199 ;  /* 0x001dd0c701007387 */ /* 0x0007e80000100800 */
[----:B------:R3:W-:Y:S04]  /*12180*/  STL.64 [R1+0x1dc8], R196 ;  /* 0x001dc8c401007387 */ /* 0x0007e80000100a00 */
[----:B------:R3:W-:Y:S04]  /*12190*/  STL [R1+0x1cc8], R107 ;  /* 0x001cc86b01007387 */ /* 0x0007e80000100800 */
[----:B------:R3:W-:Y:S04]  /*121a0*/  STL [R1+0x1cc4], R105 ;  /* 0x001cc46901007387 */ /* 0x0007e80000100800 */
[----:B------:R3:W-:Y:S04]  /*121b0*/  STL [R1+0x1cc0], R103 ;  /* 0x001cc06701007387 */ /* 0x0007e80000100800 */
[----:B------:R3:W-:Y:S04]  /*121c0*/  STL [R1+0x1cbc], R101 ;  /* 0x001cbc6501007387 */ /* 0x0007e80000100800 */
[----:B------:R3:W-:Y:S04]  /*121d0*/  STL [R1+0x1cb8], R99 ;  /* 0x001cb86301007387 */ /* 0x0007e80000100800 */
[----:B------:R-:W-:Y:S04]  /*121e0*/  STL [R1+0x1cb4], R97 ;  /* 0x001cb46101007387 */ /* 0x000fe80000100800 */
[----:B0-----:R-:W4:Y:S04]  /*121f0*/  LDL.LU R219, [R1+0x1f20] ;  /* 0x001f200001db7983 */ /* 0x001f280000300800 */
[----:B-1----:R-:W4:Y:S04]  /*12200*/  LDL.LU R217, [R1+0x1f1c] ;  /* 0x001f1c0001d97983 */ /* 0x002f280000300800 */
[----:B------:R-:W4:Y:S04]  /*12210*/  LDL.LU R215, [R1+0x1f18] ;  /* 0x001f180001d77983 */ /* 0x000f280000300800 */
[----:B---3--:R-:W3:Y:S04]  /*12220*/  LDL.LU R213, [R1+0x1f14] ;  /* 0x001f140001d57983 */ /* 0x008ee80000300800 */
[----:B------:R-:W-:Y:S04]  /*12230*/  STL [R1+0x3f0], R90 ;  /* 0x0003f05a01007387 */ /* 0x000fe80000100800 */
[----:B------:R-:W-:Y:S04]  /*12240*/  STL [R1+0x3f4], R92 ;  /* 0x0003f45c01007387 */ /* 0x000fe80000100800 */
[----:B------:R-:W-:Y:S04]  /*12250*/  STL [R1+0x3f8], R94 ;  /* 0x0003f85e01007387 */ /* 0x000fe80000100800 */
[----:B------:R-:W3:Y:S04]  /*12260*/  LDL.LU R199, [R1+0x1dd0] ;  /* 0x001dd00001c77983 */ /* 0x000ee80000300800 */
[----:B------:R-:W3:Y:S04]  /*12270*/  LDL.LU.64 R196, [R1+0x1dc8] ;  /* 0x001dc80001c47983 */ /* 0x000ee80000300a00 */
[----:B------:R-:W3:Y:S04]  /*12280*/  LDL.LU R107, [R1+0x1cc8] ;  /* 0x001cc800016b7983 */ /* 0x000ee80000300800 */
[----:B------:R-:W3:Y:S04]  /*12290*/  LDL.LU R105, [R1+0x1cc4] ;  /* 0x001cc40001697983 */ /* 0x000ee80000300800 */
[----:B------:R-:W3:Y:S04]  /*122a0*/  LDL.LU R103, [R1+0x1cc0] ;  /* 0x001cc00001677983 */ /* 0x000ee80000300800 */
[----:B------:R-:W3:Y:S04]  /*122b0*/  LDL.LU R101, [R1+0x1cbc] ;  /* 0x001cbc0001657983 */ /* 0x000ee80000300800 */
[----:B------:R-:W3:Y:S04]  /*122c0*/  LDL.LU R99, [R1+0x1cb8] ;  /* 0x001cb80001637983 */ /* 0x000ee80000300800 */
        /* <DEDUP_REMOVED lines=34> */
[----:B------:R-:W2:Y:S04]  /*124f0*/  LDL.LU R97, [R1+0x1cb4] ;  /* 0x001cb40001617983 */ /* 0x000ea80000300800 */
[----:B------:R-:W-:Y:S04]  /*12500*/  STL [R1+0x3fc], R84 ;  /* 0x0003fc5401007387 */ /* 0x000fe80000100800 */
[----:B------:R0:W-:Y:S04]  /*12510*/  STL.128 [R1+0x1b20], R188 ;  /* 0x001b20bc01007387 */ /* 0x0001e80000100c00 */
[----:B------:R1:W-:Y:S04]  /*12520*/  STL.128 [R1+0x1bb0], R120 ;  /* 0x001bb07801007387 */ /* 0x0003e80000100c00 */
[----:B------:R1:W-:Y:S04]  /*12530*/  STL.128 [R1+0x1b90], R112 ;  /* 0x001b907001007387 */ /* 0x0003e80000100c00 */
[----:B0-----:R-:W2:Y:S04]  /*12540*/  LDL.128 R188, [R1+0x3f0] ;  /* 0x0003f00001bc7983 */ /* 0x001ea80000100c00 */
[----:B-1----:R-:W2:Y:S04]  /*12550*/  LDL.LU.128 R120, [R1+0x1bb0] ;  /* 0x001bb00001787983 */ /* 0x002ea80000300c00 */
[----:B------:R-:W-:Y:S04]  /*12560*/  STL [R1+0x5f4], R193 ;  /* 0x0005f4c101007387 */ /* 0x000fe80000100800 */
[----:B------:R-:W-:Y:S04]  /*12570*/  STL.64 [R1+0x5f8], R194 ;  /* 0x0005f8c201007387 */ /* 0x000fe80000100a00 */
[----:B------:R-:W2:Y:S04]  /*12580*/  LDL.LU R125, [R1+0x5f4] ;  /* 0x0005f400017d7983 */ /* 0x000ea80000300800 */
[----:B------:R-:W2:Y:S04]  /*12590*/  LDL.LU R126, [R1+0x5f8] ;  /* 0x0005f800017e7983 */ /* 0x000ea80000300800 */
[----:B------:R-:W2:Y:S04]  /*125a0*/  LDL.LU R127, [R1+0x5fc] ;  /* 0x0005fc00017f7983 */ /* 0x000ea80000300800 */
[----:B------:R-:W2:Y:S04]  /*125b0*/  LDL.LU.128 R112, [R1+0x1b90] ;  /* 0x001b900001707983 */ /* 0x000ea80000300c00 */
[----:B----4-:R0:W-:Y:S01]  /*125c0*/  STL.128 [R1+0x1ba0], R116 ;  /* 0x001ba07401007387 */ /* 0x0101e20000100c00 */
[----:B------:R-:W-:-:S03]  /*125d0*/  IMAD.MOV.U32 R124, RZ, RZ, R192 ;  /* 0x000000ffff7c7224 */ /* 0x000fc600078e00c0 */
[----:B------:R1:W-:Y:S04]  /*125e0*/  STL [R1+0x1f28], R223 ;  /* 0x001f28df01007387 */ /* 0x0003e80000100800 */
[----:B------:R4:W-:Y:S04]  /*125f0*/  STL [R1+0x1f24], R221 ;  /* 0x001f24dd01007387 */ /* 0x0009e80000100800 */
[----:B------:R4:W-:Y:S04]  /*12600*/  STL [R1+0x1b58], R95 ;  /* 0x001b585f01007387 */ /* 0x0009e80000100800 */
[----:B0-----:R-:W2:Y:S04]  /*12610*/  LDL.LU.128 R116, [R1+0x1ba0] ;  /* 0x001ba00001747983 */ /* 0x001ea80000300c00 */
[----:B------:R0:W-:Y:S04]  /*12620*/  STL [R1+0x1b54], R93 ;  /* 0x001b545d01007387 */ /* 0x0001e80000100800 */
[----:B-1----:R-:W2:Y:S04]  /*12630*/  LDL.LU R223, [R1+0x1f28] ;  /* 0x001f280001df7983 */ /* 0x002ea80000300800 */
[----:B----4-:R-:W4:Y:S04]  /*12640*/  LDL.LU R221, [R1+0x1f24] ;  /* 0x001f240001dd7983 */ /* 0x010f280000300800 */
[----:B------:R-:W4:Y:S04]  /*12650*/  LDL.LU.64 R194, [R1+0x1c80] ;  /* 0x001c800001c27983 */ /* 0x000f280000300a00 */
[----:B------:R-:W4:Y:S04]  /*12660*/  LDL.LU R95, [R1+0x1b58] ;  /* 0x001b5800015f7983 */ /* 0x000f280000300800 */
[----:B0-----:R-:W4:Y:S04]  /*12670*/  LDL.LU R93, [R1+0x1b54] ;  /* 0x001b5400015d7983 */ /* 0x001f280000300800 */
[----:B------:R-:W-:Y:S04]  /*12680*/  STL [R1+0x1f38], R231 ;  /* 0x001f38e701007387 */ /* 0x000fe80000100800 */
[----:B------:R-:W-:Y:S04]  /*12690*/  STL [R1+0x1f34], R229 ;  /* 0x001f34e501007387 */ /* 0x000fe80000100800 */
[----:B------:R0:W-:Y:S04]  /*126a0*/  STL [R1+0x1df0], R219 ;  /* 0x001df0db01007387 */ /* 0x0001e80000100800 */
[----:B------:R1:W-:Y:S04]  /*126b0*/  STL [R1+0x1dec], R217 ;  /* 0x001decd901007387 */ /* 0x0003e80000100800 */
[----:B------:R1:W-:Y:S04]  /*126c0*/  STL [R1+0x1de8], R215 ;  /* 0x001de8d701007387 */ /* 0x0003e80000100800 */
[----:B---3--:R3:W-:Y:S04]  /*126d0*/  STL [R1+0x1de4], R213 ;  /* 0x001de4d501007387 */ /* 0x0087e80000100800 */
[----:B0-----:R-:W4:Y:S04]  /*126e0*/  LDL.LU R219, [R1+0x1df0] ;  /* 0x001df00001db7983 */ /* 0x001f280000300800 */
[----:B-1----:R-:W4:Y:S04]  /*126f0*/  LDL.LU R217, [R1+0x1dec] ;  /* 0x001dec0001d97983 */ /* 0x002f280000300800 */
[----:B------:R-:W4:Y:S04]  /*12700*/  LDL.LU R215, [R1+0x1de8] ;  /* 0x001de80001d77983 */ /* 0x000f280000300800 */
[----:B------:R0:W-:Y:S04]  /*12710*/  STL [R1+0x1c90], R199 ;  /* 0x001c90c701007387 */ /* 0x0001e80000100800 */
[----:B------:R1:W-:Y:S04]  /*12720*/  STL.64 [R1+0x1c88], R196 ;  /* 0x001c88c401007387 */ /* 0x0003e80000100a00 */
[----:B------:R1:W-:Y:S04]  /*12730*/  STL [R1+0x1b70], R107 ;  /* 0x001b706b01007387 */ /* 0x0003e80000100800 */
[----:B------:R1:W-:Y:S04]  /*12740*/  STL [R1+0x1b6c], R105 ;  /* 0x001b6c6901007387 */ /* 0x0003e80000100800 */
[----:B------:R1:W-:Y:S04]  /*12750*/  STL [R1+0x1b68], R103 ;  /* 0x001b686701007387 */ /* 0x0003e80000100800 */
[----:B------:R1:W-:Y:S04]  /*12760*/  STL [R1+0x1b64], R101 ;  /* 0x001b646501007387 */ /* 0x0003e80000100800 */
[----:B------:R1:W-:Y:S04]  /*12770*/  STL [R1+0x1b60], R99 ;  /* 0x001b606301007387 */ /* 0x0003e80000100800 */
[----:B---3--:R-:W3:Y:S04]  /*12780*/  LDL.LU R213, [R1+0x1de4] ;  /* 0x001de40001d57983 */ /* 0x008ee80000300800 */
[----:B0-----:R-:W3:Y:S04]  /*12790*/  LDL.LU R199, [R1+0x1c90] ;  /* 0x001c900001c77983 */ /* 0x001ee80000300800 */
[----:B-1----:R-:W3:Y:S04]  /*127a0*/  LDL.LU.64 R196, [R1+0x1c88] ;  /* 0x001c880001c47983 */ /* 0x002ee80000300a00 */
[----:B------:R-:W3:Y:S04]  /*127b0*/  LDL.LU R107, [R1+0x1b70] ;  /* 0x001b7000016b7983 */ /* 0x000ee80000300800 */
[----:B------:R-:W3:Y:S04]  /*127c0*/  LDL.LU R105, [R1+0x1b6c] ;  /* 0x001b6c0001697983 */ /* 0x000ee80000300800 */
[----:B------:R-:W3:Y:S04]  /*127d0*/  LDL.LU R103, [R1+0x1b68] ;  /* 0x001b680001677983 */ /* 0x000ee80000300800 */
[----:B------:R-:W3:Y:S04]  /*127e0*/  LDL.LU R101, [R1+0x1b64] ;  /* 0x001b640001657983 */ /* 0x000ee80000300800 */
[----:B------:R-:W3:Y:S04]  /*127f0*/  LDL.LU R99, [R1+0x1b60] ;  /* 0x001b600001637983 */ /* 0x000ee80000300800 */
[----:B------:R0:W-:Y:S04]  /*12800*/  STL [R1+0x1f30], R227 ;  /* 0x001f30e301007387 */ /* 0x0001e80000100800 */
[----:B------:R-:W-:Y:S04]  /*12810*/  STL [R1+0x1f2c], R225 ;  /* 0x001f2ce101007387 */ /* 0x000fe80000100800 */
[----:B------:R-:W-:Y:S04]  /*12820*/  STL [R1+0x19f8], R91 ;  /* 0x0019f85b01007387 */ /* 0x000fe80000100800 */
[----:B------:R-:W-:Y:S04]  /*12830*/  STL [R1+0x19f4], R89 ;  /* 0x0019f45901007387 */ /* 0x000fe80000100800 */
[----:B------:R-:W-:Y:S04]  /*12840*/  STL [R1+0x19f0], R87 ;  /* 0x0019f05701007387 */ /* 0x000fe80000100800 */
[----:B------:R-:W-:Y:S04]  /*12850*/  STL [R1+0x19ec], R85 ;  /* 0x0019ec5501007387 */ /* 0x000fe80000100800 */
[----:B------:R-:W3:Y:S04]  /*12860*/  LDL.LU R231, [R1+0x1f38] ;  /* 0x001f380001e77983 */ /* 0x000ee80000300800 */
[----:B------:R-:W3:Y:S04]  /*12870*/  LDL.LU R229, [R1+0x1f34] ;  /* 0x001f340001e57983 */ /* 0x000ee80000300800 */
[----:B0-----:R-:W3:Y:S04]  /*12880*/  LDL.LU R227, [R1+0x1f30] ;  /* 0x001f300001e37983 */ /* 0x001ee80000300800 */
        /* <DEDUP_REMOVED lines=17> */
[----:B------:R2:W-:Y:S04]  /*129a0*/  STL [R1+0x1b5c], R97 ;  /* 0x001b5c6101007387 */ /* 0x0005e80000100800 */
        /* <DEDUP_REMOVED lines=18> */
[----:B------:R0:W-:Y:S04]  /*12ad0*/  STL.128 [R1+0x1a60], R124 ;  /* 0x001a607c01007387 */ /* 0x0001e80000100c00 */
[----:B------:R-:W-:Y:S04]  /*12ae0*/  STL [R1+0x604], R189 ;  /* 0x000604bd01007387 */ /* 0x000fe80000100800 */
[----:B------:R-:W-:Y:S04]  /*12af0*/  STL.64 [R1+0x608], R190 ;  /* 0x000608be01007387 */ /* 0x000fe80000100a00 */
[----:B------:R1:W-:Y:S04]  /*12b00*/  STL.128 [R1+0x1a50], R120 ;  /* 0x001a507801007387 */ /* 0x0003e80000100c00 */
[----:B0-----:R-:W2:Y:S04]  /*12b10*/  LDL.LU.128 R124, [R1+0x1a60] ;  /* 0x001a6000017c7983 */ /* 0x001ea80000300c00 */
[----:B------:R-:W2:Y:S04]  /*12b20*/  LDL.LU R129, [R1+0x604] ;  /* 0x0006040001817983 */ /* 0x000ea80000300800 */
[----:B------:R-:W2:Y:S04]  /*12b30*/  LDL.LU R130, [R1+0x608] ;  /* 0x0006080001827983 */ /* 0x000ea80000300800 */
[----:B------:R-:W2:Y:S04]  /*12b40*/  LDL.LU R131, [R1+0x60c] ;  /* 0x00060c0001837983 */ /* 0x000ea80000300800 */
[----:B------:R0:W-:Y:S04]  /*12b50*/  STL.128 [R1+0x1a40], R116 ;  /* 0x001a407401007387 */ /* 0x0001e80000100c00 */
[----:B------:R0:W-:Y:S04]  /*12b60*/  STL.128 [R1+0x1a30], R112 ;  /* 0x001a307001007387 */ /* 0x0001e80000100c00 */
[----:B-1----:R-:W2:Y:S01]  /*12b70*/  LDL.LU.128 R120, [R1+0x1a50] ;  /* 0x001a500001787983 */ /* 0x002ea20000300c00 */
[----:B------:R-:W-:-:S03]  /*12b80*/  IMAD.MOV.U32 R128, RZ, RZ, R188 ;  /* 0x000000ffff807224 */ /* 0x000fc600078e00bc */
[----:B------:R1:W-:Y:S04]  /*12b90*/  STL [R1+0x1df8], R223 ;  /* 0x001df8df01007387 */ /* 0x0003e80000100800 */
[----:B0-----:R-:W2:Y:S04]  /*12ba0*/  LDL.LU.128 R116, [R1+0x1a40] ;  /* 0x001a400001747983 */ /* 0x001ea80000300c00 */
[----:B------:R-:W2:Y:S04]  /*12bb0*/  LDL.LU.128 R112, [R1+0x1a30] ;  /* 0x001a300001707983 */ /* 0x000ea80000300c00 */
[----:B----4-:R0:W-:Y:S04]  /*12bc0*/  STL [R1+0x1df4], R221 ;  /* 0x001df4dd01007387 */ /* 0x0101e80000100800 */
[----:B------:R4:W-:Y:S04]  /*12bd0*/  STL [R1+0x1cb0], R219 ;  /* 0x001cb0db01007387 */ /* 0x0009e80000100800 */
[----:B------:R4:W-:Y:S04]  /*12be0*/  STL [R1+0x1cac], R217 ;  /* 0x001cacd901007387 */ /* 0x0009e80000100800 */
[----:B------:R4:W-:Y:S04]  /*12bf0*/  STL [R1+0x1ca8], R215 ;  /* 0x001ca8d701007387 */ /* 0x0009e80000100800 */
[----:B------:R-:W-:Y:S04]  /*12c00*/  STL.64 [R1+0x1b30], R194 ;  /* 0x001b30c201007387 */ /* 0x000fe80000100a00 */
[----:B------:R-:W-:Y:S04]  /*12c10*/  STL [R1+0x1a00], R95 ;  /* 0x001a005f01007387 */ /* 0x000fe80000100800 */
[----:B------:R-:W-:Y:S04]  /*12c20*/  STL [R1+0x19fc], R93 ;  /* 0x0019fc5d01007387 */ /* 0x000fe80000100800 */
[----:B------:R-:W2:Y:S04]  /*12c30*/  LDL.LU R225, [R1+0x1f2c] ;  /* 0x001f2c0001e17983 */ /* 0x000ea80000300800 */
        /* <DEDUP_REMOVED lines=8> */
[----:B-1----:R-:W2:Y:S04]  /*12cc0*/  LDL.LU R223, [R1+0x1df8] ;  /* 0x001df80001df7983 */ /* 0x002ea80000300800 */
[----:B0-----:R-:W2:Y:S04]  /*12cd0*/  LDL.LU R221, [R1+0x1df4] ;  /* 0x001df40001dd7983 */ /* 0x001ea80000300800 */
[----:B----4-:R-:W4:Y:S04]  /*12ce0*/  LDL.LU R219, [R1+0x1cb0] ;  /* 0x001cb00001db7983 */ /* 0x010f280000300800 */
[----:B------:R-:W4:Y:S04]  /*12cf0*/  LDL.LU R217, [R1+0x1cac] ;  /* 0x001cac0001d97983 */ /* 0x000f280000300800 */
[----:B------:R-:W4:Y:S04]  /*12d00*/  LDL.LU R215, [R1+0x1ca8] ;  /* 0x001ca80001d77983 */ /* 0x000f280000300800 */
[----:B---3--:R-:W3:Y:S04]  /*12d10*/  LDL.LU R213, [R1+0x1ca4] ;  /* 0x001ca40001d57983 */ /* 0x008ee80000300800 */
[----:B------:R-:W3:Y:S04]  /*12d20*/  LDL.LU R199, [R1+0x1b40] ;  /* 0x001b400001c77983 */ /* 0x000ee80000300800 */
[----:B------:R-:W3:Y:S04]  /*12d30*/  LDL.LU.64 R196, [R1+0x1b38] ;  /* 0x001b380001c47983 */ /* 0x000ee80000300a00 */
[----:B------:R-:W3:Y:S04]  /*12d40*/  LDL.LU.64 R194, [R1+0x1b30] ;  /* 0x001b300001c27983 */ /* 0x000ee80000300a00 */
[----:B------:R-:W3:Y:S04]  /*12d50*/  LDL.LU.128 R188, [R1+0x1b20] ;  /* 0x001b200001bc7983 */ /* 0x000ee80000300c00 */
[----:B------:R-:W4:Y:S04]  /*12d60*/  LDL.LU R107, [R1+0x1a18] ;  /* 0x001a1800016b7983 */ /* 0x000f280000300800 */
        /* <DEDUP_REMOVED lines=11> */
[----:B------:R-:W-:Y:S04]  /*12e20*/  STL [R1+0x400], R86 ;  /* 0x0004005601007387 */ /* 0x000fe80000100800 */
[----:B------:R-:W-:Y:S04]  /*12e30*/  STL [R1+0x404], R88 ;  /* 0x0004045801007387 */ /* 0x000fe80000100800 */
[----:B------:R-:W-:Y:S04]  /*12e40*/  STL [R1+0x408], R78 ;  /* 0x0004084e01007387 */ /* 0x000fe80000100800 */
        /* <DEDUP_REMOVED lines=37> */
[----:B------:R-:W-:Y:S04]  /*130a0*/  STL.128 [R1+0x19d0], R128 ;  /* 0x0019d08001007387 */ /* 0x000fe80000100c00 */
[----:B------:R-:W-:Y:S04]  /*130b0*/  STL.128 [R1+0x19c0], R124 ;  /* 0x0019c07c01007387 */ /* 0x000fe80000100c00 */
[----:B------:R-:W-:Y:S04]  /*130c0*/  STL.128 [R1+0x19b0], R120 ;  /* 0x0019b07801007387 */ /* 0x000fe80000100c00 */
[----:B------:R-:W-:Y:S04]  /*130d0*/  STL.128 [R1+0x19a0], R116 ;  /* 0x0019a07401007387 */ /* 0x000fe80000100c00 */
[----:B------:R0:W-:Y:S04]  /*130e0*/  STL.128 [R1+0x1990], R112 ;  /* 0x0019907001007387 */ /* 0x0001e80000100c00 */
[----:B------:R1:W-:Y:S04]  /*130f0*/  STL.128 [R1+0x18d0], R48 ;  /* 0x0018d03001007387 */ /* 0x0003e80000100c00 */
[----:B------:R1:W-:Y:S04]  /*13100*/  STL.128 [R1+0x18b0], R40 ;  /* 0x0018b02801007387 */ /* 0x0003e80000100c00 */
[----:B------:R1:W-:Y:S04]  /*13110*/  STL.128 [R1+0x18a0], R36 ;  /* 0x0018a02401007387 */ /* 0x0003e80000100c00 */
[----:B0-----:R-:W2:Y:S04]  /*13120*/  LDL.128 R112, [R1+0x400] ;  /* 0x0004000001707983 */ /* 0x001ea80000100c00 */
[----:B------:R-:W2:Y:S04]  /*13130*/  LDL.LU.128 R124, [R1+0x19c0] ;  /* 0x0019c000017c7983 */ /* 0x000ea80000300c00 */
[----:B------:R-:W2:Y:S04]  /*13140*/  LDL.LU.128 R120, [R1+0x19b0] ;  /* 0x0019b00001787983 */ /* 0x000ea80000300c00 */
[----:B------:R-:W2:Y:S04]  /*13150*/  LDL.LU.128 R116, [R1+0x19a0] ;  /* 0x0019a00001747983 */ /* 0x000ea80000300c00 */
[----:B-1----:R-:W2:Y:S04]  /*13160*/  LDL.LU.128 R48, [R1+0x18d0] ;  /* 0x0018d00001307983 */ /* 0x002ea80000300c00 */
[----:B------:R-:W2:Y:S04]  /*13170*/  LDL.LU.128 R40, [R1+0x18b0] ;  /* 0x0018b00001287983 */ /* 0x000ea80000300c00 */
[----:B------:R-:W2:Y:S04]  /*13180*/  LDL.LU.128 R36, [R1+0x18a0] ;  /* 0x0018a00001247983 */ /* 0x000ea80000300c00 */
[----:B------:R0:W-:Y:S04]  /*13190*/  STL.128 [R1+0x1890], R32 ;  /* 0x0018902001007387 */ /* 0x0001e80000100c00 */
[----:B------:R1:W-:Y:S04]  /*131a0*/  STL [R1+0x1930], R73 ;  /* 0x0019304901007387 */ /* 0x0003e80000100800 */
[----:B------:R-:W2:Y:S04]  /*131b0*/  LDL.LU.128 R128, [R1+0x19d0] ;  /* 0x0019d00001807983 */ /* 0x000ea80000300c00 */
[----:B------:R-:W-:Y:S04]  /*131c0*/  STL [R1+0x410], R82 ;  /* 0x0004105201007387 */ /* 0x000fe80000100800 */
[----:B0-----:R-:W2:Y:S04]  /*131d0*/  LDL.LU.128 R32, [R1+0x1890] ;  /* 0x0018900001207983 */ /* 0x001ea80000300c00 */
[----:B-1----:R-:W2:Y:S04]  /*131e0*/  LDL.LU R73, [R1+0x1930] ;  /* 0x0019300001497983 */ /* 0x002ea80000300800 */
[----:B------:R-:W-:Y:S04]  /*131f0*/  STL [R1+0x414], R72 ;  /* 0x0004144801007387 */ /* 0x000fe80000100800 */
[----:B------:R-:W-:Y:S04]  /*13200*/  STL [R1+0x418], R74 ;  /* 0x0004184a01007387 */ /* 0x000fe80000100800 */
[----:B------:R-:W-:Y:S04]  /*13210*/  STL [R1+0x41c], R76 ;  /* 0x00041c4c01007387 */ /* 0x000fe80000100800 */
[----:B----4-:R0:W-:Y:S04]  /*13220*/  STL [R1+0x1974], R107 ;  /* 0x0019746b01007387 */ /* 0x0101e80000100800 */
        /* <DEDUP_REMOVED lines=21> */
[----:B0-----:R-:W2:Y:S04]  /*13380*/  LDL.LU R107, [R1+0x1974] ;  /* 0x00197400016b7983 */ /* 0x001ea80000300800 */
[----:B-1----:R-:W2:Y:S04]  /*13390*/  LDL.LU R105, [R1+0x1970] ;  /* 0x0019700001697983 */ /* 0x002ea80000300800 */
[----:B---3--:R-:W3:Y:S04]  /*133a0*/  LDL.LU R103, [R1+0x196c] ;  /* 0x00196c0001677983 */ /* 0x008ee80000300800 */
        /* <DEDUP_REMOVED lines=13> */
[----:B------:R-:W4:Y:S04]  /*13480*/  LDL.LU.128 R68, [R1+0x1920] ;  /* 0x0019200001447983 */ /* 0x000f280000300c00 */
[----:B------:R-:W4:Y:S04]  /*13490*/  LDL.LU.128 R64, [R1+0x1910] ;  /* 0x0019100001407983 */ /* 0x000f280000300c00 */
[----:B------:R-:W4:Y:S04]  /*134a0*/  LDL.LU.128 R60, [R1+0x1900] ;  /* 0x00190000013c7983 */ /* 0x000f280000300c00 */
[----:B------:R-:W4:Y:S04]  /*134b0*/  LDL.LU.128 R56, [R1+0x18f0] ;  /* 0x0018f00001387983 */ /* 0x000f280000300c00 */
[----:B------:R-:W4:Y:S04]  /*134c0*/  LDL.LU.128 R52, [R1+0x18e0] ;  /* 0x0018e00001347983 */ /* 0x000f280000300c00 */
[----:B------:R-:W4:Y:S04]  /*134d0*/  LDL.LU.128 R44, [R1+0x18c0] ;  /* 0x0018c000012c7983 */ /* 0x000f280000300c00 */
[----:B--2---:R-:W-:Y:S04]  /*134e0*/  STL.128 [R1+0x1310], R164 ;  /* 0x001310a401007387 */ /* 0x004fe80000100c00 */
[----:B------:R-:W2:Y:S04]  /*134f0*/  LDL.LU R233, [R1+0x1320] ;  /* 0x0013200001e97983 */ /* 0x000ea80000300800 */
[----:B------:R-:W-:Y:S04]  /*13500*/  STL.128 [R1+0x1980], R108 ;  /* 0x0019806c01007387 */ /* 0x000fe80000100c00 */
[----:B------:R0:W-:Y:S04]  /*13510*/  STL [R1+0x1960], R97 ;  /* 0x0019606101007387 */ /* 0x0001e80000100800 */
[----:B0-----:R-:W2:Y:S04]  /*13520*/  LDL.LU R97, [R1+0x1960] ;  /* 0x0019600001617983 */ /* 0x001ea80000300800 */
[----:B------:R-:W2:Y:S01]  /*13530*/  LDL.LU.128 R108, [R1+0x1980] ;  /* 0x00198000016c7983 */ /* 0x000ea20000300c00 */
[----:B------:R-:W-:-:S02]  /*13540*/  IMAD.MOV.U32 R132, RZ, RZ, R112 ;  /* 0x000000ffff847224 */ /* 0x000fc400078e0070 */
[----:B------:R-:W-:Y:S02]  /*13550*/  IMAD.MOV.U32 R133, RZ, RZ, R113 ;  /* 0x000000ffff857224 */ /* 0x000fe400078e0071 */
[----:B------:R-:W-:Y:S01]  /*13560*/  IMAD.MOV.U32 R134, RZ, RZ, R114 ;  /* 0x000000ffff867224 */ /* 0x000fe200078e0072 */
[----:B------:R-:W-:Y:S01]  /*13570*/  STL.128 [R1+0x1810], R124 ;  /* 0x0018107c01007387 */ /* 0x000fe20000100c00 */
[----:B------:R-:W-:-:S03]  /*13580*/  IMAD.MOV.U32 R135, RZ, RZ, R115 ;  /* 0x000000ffff877224 */ /* 0x000fc600078e0073 */
[----:B------:R-:W-:Y:S04]  /*13590*/  STL.128 [R1+0x1800], R120 ;  /* 0x0018007801007387 */ /* 0x000fe80000100c00 */
[----:B------:R0:W-:Y:S04]  /*135a0*/  STL.128 [R1+0x17f0], R116 ;  /* 0x0017f07401007387 */ /* 0x0001e80000100c00 */
[----:B------:R1:W-:Y:S04]  /*135b0*/  STL.128 [R1+0x1720], R48 ;  /* 0x0017203001007387 */ /* 0x0003e80000100c00 */
[----:B------:R1:W-:Y:S04]  /*135c0*/  STL.128 [R1+0x1700], R40 ;  /* 0x0017002801007387 */ /* 0x0003e80000100c00 */
[----:B------:R1:W-:Y:S04]  /*135d0*/  STL.128 [R1+0x16f0], R36 ;  /* 0x0016f02401007387 */ /* 0x0003e80000100c00 */
[----:B------:R-:W2:Y:S04]  /*135e0*/  LDL.LU.128 R112, [R1+0x1990] ;  /* 0x0019900001707983 */ /* 0x000ea80000300c00 */
[----:B0-----:R-:W2:Y:S04]  /*135f0*/  LDL.128 R116, [R1+0x410] ;  /* 0x0004100001747983 */ /* 0x001ea80000100c00 */
[----:B------:R-:W2:Y:S04]  /*13600*/  LDL.LU.128 R124, [R1+0x1810] ;  /* 0x00181000017c7983 */ /* 0x000ea80000300c00 */
[----:B------:R-:W2:Y:S04]  /*13610*/  LDL.LU.128 R120, [R1+0x1800] ;  /* 0x0018000001787983 */ /* 0x000ea80000300c00 */
[----:B-1----:R-:W2:Y:S04]  /*13620*/  LDL.LU.128 R48, [R1+0x1720] ;  /* 0x0017200001307983 */ /* 0x002ea80000300c00 */
[----:B------:R-:W2:Y:S04]  /*13630*/  LDL.LU.128 R40, [R1+0x1700] ;  /* 0x0017000001287983 */ /* 0x000ea80000300c00 */
[----:B------:R-:W2:Y:S04]  /*13640*/  LDL.LU.128 R36, [R1+0x16f0] ;  /* 0x0016f00001247983 */ /* 0x000ea80000300c00 */
[----:B------:R0:W-:Y:S04]  /*13650*/  STL.128 [R1+0x1880], R28 ;  /* 0x0018801c01007387 */ /* 0x0001e80000100c00 */
[----:B------:R1:W-:Y:S04]  /*13660*/  STL.64 [R1+0x1850], R12 ;  /* 0x0018500c01007387 */ /* 0x0003e80000100a00 */
[----:B------:R1:W-:Y:S04]  /*13670*/  STL.128 [R1+0x1870], R24 ;  /* 0x0018701801007387 */ /* 0x0003e80000100c00 */
[----:B------:R1:W-:Y:S04]  /*13680*/  STL.64 [R1+0x1868], R20 ;  /* 0x0018681401007387 */ /* 0x0003e80000100a00 */
[----:B0-----:R-:W2:Y:S04]  /*13690*/  LDL.LU.128 R28, [R1+0x1880] ;  /* 0x00188000011c7983 */ /* 0x001ea80000300c00 */
[----:B-1----:R-:W2:Y:S04]  /*136a0*/  LDL.LU.64 R12, [R1+0x1850] ;  /* 0x00185000010c7983 */ /* 0x002ea80000300a00 */
[----:B------:R0:W-:Y:S04]  /*136b0*/  STL.64 [R1+0x1860], R16 ;  /* 0x0018601001007387 */ /* 0x0001e80000100a00 */
[----:B------:R1:W-:Y:S04]  /*136c0*/  STL [R1+0x1858], R15 ;  /* 0x0018580f01007387 */ /* 0x0003e80000100800 */
[----:B------:R1:W-:Y:S04]  /*136d0*/  STL.128 [R1+0x1840], R8 ;  /* 0x0018400801007387 */ /* 0x0003e80000100c00 */
[----:B------:R1:W-:Y:S04]  /*136e0*/  STL.128 [R1+0x1830], R4 ;  /* 0x0018300401007387 */ /* 0x0003e80000100c00 */
[----:B------:R1:W-:Y:S04]  /*136f0*/  STL.128 [R1+0x16e0], R32 ;  /* 0x0016e02001007387 */ /* 0x0003e80000100c00 */
[----:B------:R-:W2:Y:S04]  /*13700*/  LDL.LU.128 R24, [R1+0x1870] ;  /* 0x0018700001187983 */ /* 0x000ea80000300c00 */
[----:B------:R-:W2:Y:S04]  /*13710*/  LDL.LU.64 R20, [R1+0x1868] ;  /* 0x0018680001147983 */ /* 0x000ea80000300a00 */
[----:B0-----:R-:W2:Y:S04]  /*13720*/  LDL.LU.64 R16, [R1+0x1860] ;  /* 0x0018600001107983 */ /* 0x001ea80000300a00 */
[----:B-1----:R-:W2:Y:S04]  /*13730*/  LDL.LU R15, [R1+0x1858] ;  /* 0x00185800010f7983 */ /* 0x002ea80000300800 */
[----:B------:R-:W2:Y:S04]  /*13740*/  LDL.LU.128 R8, [R1+0x1840] ;  /* 0x0018400001087983 */ /* 0x000ea80000300c00 */
[----:B------:R-:W2:Y:S04]  /*13750*/  LDL.LU.128 R4, [R1+0x1830] ;  /* 0x0018300001047983 */ /* 0x000ea80000300c00 */
[----:B------:R-:W2:Y:S04]  /*13760*/  LDL.LU.128 R32, [R1+0x16e0] ;  /* 0x0016e00001207983 */ /* 0x000ea80000300c00 */
[----:B------:R-:W-:Y:S04]  /*13770*/  STL.128 [R1+0x1820], R128 ;  /* 0x0018208001007387 */ /* 0x000fe80000100c00 */
[----:B------:R0:W-:Y:S04]  /*13780*/  STL [R1+0x1780], R73 ;  /* 0x0017804901007387 */ /* 0x0001e80000100800 */
[----:B0-----:R-:W2:Y:S04]  /*13790*/  LDL.LU R73, [R1+0x1780] ;  /* 0x0017800001497983 */ /* 0x001ea80000300800 */
[----:B------:R-:W2:Y:S04]  /*137a0*/  LDL.LU.128 R128, [R1+0x1820] ;  /* 0x0018200001807983 */ /* 0x000ea80000300c00 */
[----:B------:R0:W-:Y:S04]  /*137b0*/  STL [R1+0x17c4], R107 ;  /* 0x0017c46b01007387 */ /* 0x0001e80000100800 */
[----:B------:R1:W-:Y:S04]  /*137c0*/  STL [R1+0x17c0], R105 ;  /* 0x0017c06901007387 */ /* 0x0003e80000100800 */
[----:B---3--:R3:W-:Y:S04]  /*137d0*/  STL [R1+0x17bc], R103 ;  /* 0x0017bc6701007387 */ /* 0x0087e80000100800 */
[----:B----4-:R4:W-:Y:S04]  /*137e0*/  STL [R1+0x17b8], R101 ;  /* 0x0017b86501007387 */ /* 0x0109e80000100800 */
        /* <DEDUP_REMOVED lines=15> */
[----:B------:R-:W-:Y:S04]  /*138e0*/  STL.64 [R1+0x1778], R70 ;  /* 0x0017784601007387 */ /* 0x000fe80000100a00 */
[----:B------:R-:W-:Y:S04]  /*138f0*/  STL [R1+0x1770], R69 ;  /* 0x0017704501007387 */ /* 0x000fe80000100800 */
[----:B------:R-:W-:Y:S04]  /*13900*/  STL.64 [R1+0x1768], R66 ;  /* 0x0017684201007387 */ /* 0x000fe80000100a00 */
[----:B------:R-:W-:Y:S04]  /*13910*/  STL [R1+0x1760], R65 ;  /* 0x0017604101007387 */ /* 0x000fe80000100800 */
[----:B------:R-:W-:Y:S04]  /*13920*/  STL.64 [R1+0x1758], R62 ;  /* 0x0017583e01007387 */ /* 0x000fe80000100a00 */
[----:B------:R-:W-:Y:S04]  /*13930*/  STL [R1+0x1750], R61 ;  /* 0x0017503d01007387 */ /* 0x000fe80000100800 */
[----:B------:R-:W-:Y:S04]  /*13940*/  STL.128 [R1+0x1740], R56 ;  /* 0x0017403801007387 */ /* 0x000fe80000100c00 */
[----:B------:R-:W-:Y:S04]  /*13950*/  STL.128 [R1+0x1730], R52 ;  /* 0x0017303401007387 */ /* 0x000fe80000100c00 */
[----:B------:R-:W-:Y:S04]  /*13960*/  STL.128 [R1+0x1710], R44 ;  /* 0x0017102c01007387 */ /* 0x000fe80000100c00 */
[----:B0-----:R-:W4:Y:S04]  /*13970*/  LDL.LU R107, [R1+0x17c4] ;  /* 0x0017c400016b7983 */ /* 0x001f280000300800 */
[----:B-1----:R-:W4:Y:S04]  /*13980*/  LDL.LU R105, [R1+0x17c0] ;  /* 0x0017c00001697983 */ /* 0x002f280000300800 */
[----:B---3--:R-:W3:Y:S04]  /*13990*/  LDL.LU R103, [R1+0x17bc] ;  /* 0x0017bc0001677983 */ /* 0x008ee80000300800 */
[----:B--2---:R0:W-:Y:S04]  /*139a0*/  STL [R1+0x17b0], R97 ;  /* 0x0017b06101007387 */ /* 0x0041e80000100800 */
[----:B------:R1:W-:Y:S04]  /*139b0*/  STL.128 [R1+0x17d0], R108 ;  /* 0x0017d06c01007387 */ /* 0x0003e80000100c00 */
[----:B----4-:R-:W2:Y:S04]  /*139c0*/  LDL.LU R101, [R1+0x17b8] ;  /* 0x0017b80001657983 */ /* 0x010ea80000300800 */
[----:B------:R-:W4:Y:S04]  /*139d0*/  LDL.LU R99, [R1+0x17b4] ;  /* 0x0017b40001637983 */ /* 0x000f280000300800 */
[----:B0-----:R-:W4:Y:S04]  /*139e0*/  LDL.LU R97, [R1+0x17b0] ;  /* 0x0017b00001617983 */ /* 0x001f280000300800 */
[----:B-1----:R-:W4:Y:S04]  /*139f0*/  LDL.LU.128 R108, [R1+0x17d0] ;  /* 0x0017d000016c7983 */ /* 0x002f280000300c00 */
        /* <DEDUP_REMOVED lines=8> */
[----:B------:R0:W-:Y:S01]  /*13a80*/  STL.128 [R1+0x17e0], R112 ;  /* 0x0017e07001007387 */ /* 0x0001e20000100c00 */
[----:B------:R-:W-:-:S02]  /*13a90*/  IMAD.MOV.U32 R136, RZ, RZ, R116 ;  /* 0x000000ffff887224 */ /* 0x000fc400078e0074 */
[----:B------:R-:W-:Y:S01]  /*13aa0*/  IMAD.MOV.U32 R137, RZ, RZ, R117 ;  /* 0x000000ffff897224 */ /* 0x000fe200078e0075 */
[----:B------:R-:W4:Y:S01]  /*13ab0*/  LDL.LU R79, [R1+0x178c] ;  /* 0x00178c00014f7983 */ /* 0x000f220000300800 */
[----:B------:R-:W-:Y:S02]  /*13ac0*/  IMAD.MOV.U32 R138, RZ, RZ, R118 ;  /* 0x000000ffff8a7224 */ /* 0x000fe400078e0076 */
[----:B------:R-:W-:Y:S01]  /*13ad0*/  IMAD.MOV.U32 R139, RZ, RZ, R119 ;  /* 0x000000ffff8b7224 */ /* 0x000fe200078e0077 */
[----:B------:R-:W-:Y:S04]  /*13ae0*/  STL.128 [R1+0x1660], R124 ;  /* 0x0016607c01007387 */ /* 0x000fe80000100c00 */
[----:B------:R1:W-:Y:S04]  /*13af0*/  STL.128 [R1+0x1650], R120 ;  /* 0x0016507801007387 */ /* 0x0003e80000100c00 */
[----:B------:R-:W-:Y:S04]  /*13b00*/  STL [R1+0x42c], R48 ;  /* 0x00042c3001007387 */ /* 0x000fe80000100800 */
[----:B------:R1:W-:Y:S04]  /*13b10*/  STL.128 [R1+0x1550], R40 ;  /* 0x0015502801007387 */ /* 0x0003e80000100c00 */
[----:B------:R1:W-:Y:S04]  /*13b20*/  STL.128 [R1+0x1540], R36 ;  /* 0x0015402401007387 */ /* 0x0003e80000100c00 */
[----:B------:R-:W4:Y:S04]  /*13b30*/  LDL.LU.128 R116, [R1+0x17f0] ;  /* 0x0017f00001747983 */ /* 0x000f280000300c00 */
[----:B0-----:R-:W4:Y:S04]  /*13b40*/  LDL.LU.128 R112, [R1+0x17e0] ;  /* 0x0017e00001707983 */ /* 0x001f280000300c00 */
[----:B------:R-:W4:Y:S04]  /*13b50*/  LDL.LU R77, [R1+0x1788] ;  /* 0x00178800014d7983 */ /* 0x000f280000300800 */
[----:B------:R-:W4:Y:S04]  /*13b60*/  LDL.LU R75, [R1+0x1784] ;  /* 0x00178400014b7983 */ /* 0x000f280000300800 */
[----:B------:R-:W4:Y:S04]  /*13b70*/  LDL.LU.64 R70, [R1+0x1778] ;  /* 0x0017780001467983 */ /* 0x000f280000300a00 */
[----:B------:R-:W4:Y:S04]  /*13b80*/  LDL.LU R69, [R1+0x1770] ;  /* 0x0017700001457983 */ /* 0x000f280000300800 */
[----:B------:R-:W4:Y:S04]  /*13b90*/  LDL.LU.64 R66, [R1+0x1768] ;  /* 0x0017680001427983 */ /* 0x000f280000300a00 */
[----:B------:R-:W4:Y:S04]  /*13ba0*/  LDL.LU R65, [R1+0x1760] ;  /* 0x0017600001417983 */ /* 0x000f280000300800 */
[----:B------:R-:W4:Y:S04]  /*13bb0*/  LDL.LU.64 R62, [R1+0x1758] ;  /* 0x00175800013e7983 */ /* 0x000f280000300a00 */
[----:B------:R-:W4:Y:S04]  /*13bc0*/  LDL.LU R61, [R1+0x1750] ;  /* 0x00175000013d7983 */ /* 0x000f280000300800 */
[----:B------:R-:W4:Y:S04]  /*13bd0*/  LDL.LU.128 R56, [R1+0x1740] ;  /* 0x0017400001387983 */ /* 0x000f280000300c00 */
[----:B------:R-:W4:Y:S04]  /*13be0*/  LDL.LU.128 R52, [R1+0x1730] ;  /* 0x0017300001347983 */ /* 0x000f280000300c00 */
[----:B------:R-:W4:Y:S04]  /*13bf0*/  LDL.LU.128 R44, [R1+0x1710] ;  /* 0x00171000012c7983 */ /* 0x000f280000300c00 */
[----:B-1----:R-:W4:Y:S04]  /*13c00*/  LDL.128 R120, [R1+0x420] ;  /* 0x0004200001787983 */ /* 0x002f280000100c00 */
[----:B------:R-:W4:Y:S04]  /*13c10*/  LDL.LU.128 R124, [R1+0x1660] ;  /* 0x00166000017c7983 */ /* 0x000f280000300c00 */
[----:B------:R-:W4:Y:S04]  /*13c20*/  LDL.LU.128 R40, [R1+0x1550] ;  /* 0x0015500001287983 */ /* 0x000f280000300c00 */
[----:B------:R-:W4:Y:S04]  /*13c30*/  LDL.LU.128 R36, [R1+0x1540] ;  /* 0x0015400001247983 */ /* 0x000f280000300c00 */
[----:B------:R0:W-:Y:S04]  /*13c40*/  STL.128 [R1+0x16d0], R28 ;  /* 0x0016d01c01007387 */ /* 0x0001e80000100c00 */
[----:B------:R1:W-:Y:S04]  /*13c50*/  STL.64 [R1+0x16a0], R12 ;  /* 0x0016a00c01007387 */ /* 0x0003e80000100a00 */
[----:B------:R1:W-:Y:S04]  /*13c60*/  STL.128 [R1+0x16c0], R24 ;  /* 0x0016c01801007387 */ /* 0x0003e80000100c00 */
[----:B------:R1:W-:Y:S04]  /*13c70*/  STL.64 [R1+0x16b8], R20 ;  /* 0x0016b81401007387 */ /* 0x0003e80000100a00 */
[----:B0-----:R-:W4:Y:S04]  /*13c80*/  LDL.LU.128 R28, [R1+0x16d0] ;  /* 0x0016d000011c7983 */ /* 0x001f280000300c00 */
[----:B-1----:R-:W4:Y:S04]  /*13c90*/  LDL.LU.64 R12, [R1+0x16a0] ;  /* 0x0016a000010c7983 */ /* 0x002f280000300a00 */
[----:B------:R0:W-:Y:S04]  /*13ca0*/  STL.64 [R1+0x16b0], R16 ;  /* 0x0016b01001007387 */ /* 0x0001e80000100a00 */
[----:B------:R1:W-:Y:S04]  /*13cb0*/  STL [R1+0x16a8], R15 ;  /* 0x0016a80f01007387 */ /* 0x0003e80000100800 */
[----:B------:R1:W-:Y:S04]  /*13cc0*/  STL.128 [R1+0x1690], R8 ;  /* 0x0016900801007387 */ /* 0x0003e80000100c00 */
[----:B------:R1:W-:Y:S04]  /*13cd0*/  STL.128 [R1+0x1680], R4 ;  /* 0x0016800401007387 */ /* 0x0003e80000100c00 */
[----:B------:R1:W-:Y:S04]  /*13ce0*/  STL.128 [R1+0x1530], R32 ;  /* 0x0015302001007387 */ /* 0x0003e80000100c00 */
[----:B------:R-:W4:Y:S04]  /*13cf0*/  LDL.LU.128 R24, [R1+0x16c0] ;  /* 0x0016c00001187983 */ /* 0x000f280000300c00 */
[----:B------:R-:W4:Y:S04]  /*13d00*/  LDL.LU.64 R20, [R1+0x16b8] ;  /* 0x0016b80001147983 */ /* 0x000f280000300a00 */
[----:B0-----:R-:W4:Y:S04]  /*13d10*/  LDL.LU.64 R16, [R1+0x16b0] ;  /* 0x0016b00001107983 */ /* 0x001f280000300a00 */
[----:B-1----:R-:W4:Y:S04]  /*13d20*/  LDL.LU R15, [R1+0x16a8] ;  /* 0x0016a800010f7983 */ /* 0x002f280000300800 */
[----:B------:R-:W4:Y:S04]  /*13d30*/  LDL.LU.128 R8, [R1+0x1690] ;  /* 0x0016900001087983 */ /* 0x000f280000300c00 */
[----:B------:R-:W4:Y:S04]  /*13d40*/  LDL.LU.128 R4, [R1+0x1680] ;  /* 0x0016800001047983 */ /* 0x000f280000300c00 */
[----:B------:R-:W4:Y:S04]  /*13d50*/  LDL.LU.128 R32, [R1+0x1530] ;  /* 0x0015300001207983 */ /* 0x000f280000300c00 */
[----:B------:R-:W-:Y:S04]  /*13d60*/  STL.128 [R1+0x1670], R128 ;  /* 0x0016708001007387 */ /* 0x000fe80000100c00 */
[----:B------:R0:W-:Y:S04]  /*13d70*/  STL [R1+0x15d0], R73 ;  /* 0x0015d04901007387 */ /* 0x0001e80000100800 */
[----:B------:R1:W-:Y:S04]  /*13d80*/  STL.64 [R1+0x1578], R50 ;  /* 0x0015783201007387 */ /* 0x0003e80000100a00 */
[----:B0-----:R-:W4:Y:S04]  /*13d90*/  LDL.LU R73, [R1+0x15d0] ;  /* 0x0015d00001497983 */ /* 0x001f280000300800 */
[----:B------:R-:W4:Y:S04]  /*13da0*/  LDL.LU.128 R128, [R1+0x1670] ;  /* 0x0016700001807983 */ /* 0x000f280000300c00 */
[----:B------:R0:W-:Y:S04]  /*13db0*/  STL [R1+0x1570], R49 ;  /* 0x0015703101007387 */ /* 0x0001e80000100800 */
[----:B-1----:R-:W4:Y:S04]  /*13dc0*/  LDL.LU.64 R50, [R1+0x1578] ;  /* 0x0015780001327983 */ /* 0x002f280000300a00 */
[----:B0-----:R-:W4:Y:S04]  /*13dd0*/  LDL.LU R49, [R1+0x1570] ;  /* 0x0015700001317983 */ /* 0x001f280000300800 */
[----:B------:R0:W-:Y:S04]  /*13de0*/  STL [R1+0x1614], R107 ;  /* 0x0016146b01007387 */ /* 0x0001e80000100800 */
[----:B------:R1:W-:Y:S04]  /*13df0*/  STL [R1+0x1610], R105 ;  /* 0x0016106901007387 */ /* 0x0003e80000100800 */
[----:B---3--:R-:W-:Y:S04]  /*13e00*/  STL [R1+0x160c], R103 ;  /* 0x00160c6701007387 */ /* 0x008fe80000100800 */
[----:B0-----:R-:W3:Y:S04]  /*13e10*/  LDL.LU R107, [R1+0x1614] ;  /* 0x00161400016b7983 */ /* 0x001ee80000300800 */
[----:B-1----:R-:W3:Y:S04]  /*13e20*/  LDL.LU R105, [R1+0x1610] ;  /* 0x0016100001697983 */ /* 0x002ee80000300800 */
[----:B--2---:R-:W-:Y:S04]  /*13e30*/  STL [R1+0x1608], R101 ;  /* 0x0016086501007387 */ /* 0x004fe80000100800 */
[----:B----4-:R-:W-:Y:S04]  /*13e40*/  STL [R1+0x1604], R99 ;  /* 0x0016046301007387 */ /* 0x010fe80000100800 */
[----:B------:R-:W-:Y:S04]  /*13e50*/  STL [R1+0x1600], R97 ;  /* 0x0016006101007387 */ /* 0x000fe80000100800 */
[----:B------:R0:W-:Y:S04]  /*13e60*/  STL.128 [R1+0x1620], R108 ;  /* 0x0016206c01007387 */ /* 0x0001e80000100c00 */
        /* <DEDUP_REMOVED lines=8> */
[----:B0-----:R-:W2:Y:S04]  /*13ef0*/  LDL.LU.128 R108, [R1+0x1620] ;  /* 0x00162000016c7983 */ /* 0x001ea80000300c00 */
[----:B------:R-:W-:Y:S04]  /*13f00*/  STL [R1+0x15dc], R79 ;  /* 0x0015dc4f01007387 */ /* 0x000fe80000100800 */
[----:B------:R-:W4:Y:S04]  /*13f10*/  LDL.LU R103, [R1+0x160c] ;  /* 0x00160c0001677983 */ /* 0x000f280000300800 */
[----:B------:R-:W4:Y:S04]  /*13f20*/  LDL.LU R101, [R1+0x1608] ;  /* 0x0016080001657983 */ /* 0x000f280000300800 */
[----:B------:R-:W4:Y:S04]  /*13f30*/  LDL.LU R99, [R1+0x1604] ;  /* 0x0016040001637983 */ /* 0x000f280000300800 */
[----:B------:R-:W4:Y:S04]  /*13f40*/  LDL.LU R97, [R1+0x1600] ;  /* 0x0016000001617983 */ /* 0x000f280000300800 */
[----:B-1----:R-:W4:Y:S04]  /*13f50*/  LDL.LU R95, [R1+0x15fc] ;  /* 0x0015fc00015f7983 */ /* 0x002f280000300800 */
[----:B------:R0:W-:Y:S04]  /*13f60*/  STL.128 [R1+0x1640], R116 ;  /* 0x0016407401007387 */ /* 0x0001e80000100c00 */
[----:B------:R1:W-:Y:S04]  /*13f70*/  STL.128 [R1+0x1630], R112 ;  /* 0x0016307001007387 */ /* 0x0003e80000100c00 */
[----:B------:R1:W-:Y:S04]  /*13f80*/  STL [R1+0x15d8], R77 ;  /* 0x0015d84d01007387 */ /* 0x0003e80000100800 */
[----:B------:R1:W-:Y:S04]  /*13f90*/  STL [R1+0x15d4], R75 ;  /* 0x0015d44b01007387 */ /* 0x0003e80000100800 */
[----:B------:R1:W-:Y:S04]  /*13fa0*/  STL.64 [R1+0x15c8], R70 ;  /* 0x0015c84601007387 */ /* 0x0003e80000100a00 */
[----:B------:R1:W-:Y:S04]  /*13fb0*/  STL [R1+0x15c0], R69 ;  /* 0x0015c04501007387 */ /* 0x0003e80000100800 */
[----:B------:R1:W-:Y:S04]  /*13fc0*/  STL.64 [R1+0x15b8], R66 ;  /* 0x0015b84201007387 */ /* 0x0003e80000100a00 */
[----:B------:R1:W-:Y:S04]  /*13fd0*/  STL [R1+0x15b0], R65 ;  /* 0x0015b04101007387 */ /* 0x0003e80000100800 */
[----:B------:R1:W-:Y:S04]  /*13fe0*/  STL.64 [R1+0x15a8], R62 ;  /* 0x0015a83e01007387 */ /* 0x0003e80000100a00 */
[----:B------:R1:W-:Y:S04]  /*13ff0*/  STL [R1+0x15a0], R61 ;  /* 0x0015a03d01007387 */ /* 0x0003e80000100800 */
[----:B------:R-:W-:Y:S04]  /*14000*/  STL [R1+0x434], R56 ;  /* 0x0004343801007387 */ /* 0x000fe80000100800 */
[----:B------:R-:W-:Y:S04]  /*14010*/  STL [R1+0x430], R52 ;  /* 0x0004303401007387 */ /* 0x000fe80000100800 */
[----:B------:R1:W-:Y:S04]  /*14020*/  STL.64 [R1+0x1598], R58 ;  /* 0x0015983a01007387 */ /* 0x0003e80000100a00 */
[----:B------:R1:W-:Y:S01]  /*14030*/  STL [R1+0x1590], R57 ;  /* 0x0015903901007387 */ /* 0x0003e20000100800 */
[----:B------:R-:W-:-:S02]  /*14040*/  IMAD.MOV.U32 R140, RZ, RZ, R120 ;  /* 0x000000ffff8c7224 */ /* 0x000fc400078e0078 */
[----:B------:R-:W-:Y:S01]  /*14050*/  IMAD.MOV.U32 R141, RZ, RZ, R121 ;  /* 0x000000ffff8d7224 */ /* 0x000fe200078e0079 */
[----:B------:R1:W-:Y:S01]  /*14060*/  STL.64 [R1+0x1588], R54 ;  /* 0x0015883601007387 */ /* 0x0003e20000100a00 */
[----:B------:R-:W-:Y:S02]  /*14070*/  IMAD.MOV.U32 R142, RZ, RZ, R122 ;  /* 0x000000ffff8e7224 */ /* 0x000fe400078e007a */
[----:B------:R-:W-:Y:S01]  /*14080*/  IMAD.MOV.U32 R143, RZ, RZ, R123 ;  /* 0x000000ffff8f7224 */ /* 0x000fe200078e007b */
[----:B------:R1:W-:Y:S04]  /*14090*/  STL [R1+0x1580], R53 ;  /* 0x0015803501007387 */ /* 0x0003e80000100800 */
[----:B------:R1:W-:Y:S04]  /*140a0*/  STL.128 [R1+0x1560], R44 ;  /* 0x0015602c01007387 */ /* 0x0003e80000100c00 */
[----:B------:R-:W-:Y:S04]  /*140b0*/  STL [R1+0x438], R38 ;  /* 0x0004382601007387 */ /* 0x000fe80000100800 */
[----:B------:R-:W-:Y:S04]  /*140c0*/  STL [R1+0x43c], R40 ;  /* 0x00043c2801007387 */ /* 0x000fe80000100800 */
[----:B------:R1:W-:Y:S04]  /*140d0*/  STL.128 [R1+0x14b0], R124 ;  /* 0x0014b07c01007387 */ /* 0x0003e80000100c00 */
[----:B------:R-:W4:Y:S04]  /*140e0*/  LDL.LU.128 R120, [R1+0x1650] ;  /* 0x0016500001787983 */ /* 0x000f280000300c00 */
[----:B0-----:R-:W4:Y:S04]  /*140f0*/  LDL.LU.128 R116, [R1+0x1640] ;  /* 0x0016400001747983 */ /* 0x001f280000300c00 */
        /* <DEDUP_REMOVED lines=22> */
[----:B------:R-:W4:Y:S04]  /*14260*/  LDL.128 R124, [R1+0x430] ;  /* 0x00043000017c7983 */ /* 0x000f280000100c00 */
        /* <DEDUP_REMOVED lines=10> */
[----:B------:R1:W-:Y:S04]  /*14310*/  STL.64 [R1+0x13a0], R36 ;  /* 0x0013a02401007387 */ /* 0x0003e80000100a00 */
[----:B------:R1:W-:Y:S04]  /*14320*/  STL.128 [R1+0x1390], R32 ;  /* 0x0013902001007387 */ /* 0x0003e80000100c00 */
[----:B---3--:R-:W3:Y:S04]  /*14330*/  LDL.LU.128 R24, [R1+0x1510] ;  /* 0x0015100001187983 */ /* 0x008ee80000300c00 */
[----:B------:R-:W3:Y:S04]  /*14340*/  LDL.LU.64 R20, [R1+0x1508] ;  /* 0x0015080001147983 */ /* 0x000ee80000300a00 */
[----:B0-----:R-:W3:Y:S04]  /*14350*/  LDL.LU.64 R16, [R1+0x1500] ;  /* 0x0015000001107983 */ /* 0x001ee80000300a00 */
[----:B-1----:R-:W3:Y:S04]  /*14360*/  LDL.LU R15, [R1+0x14f8] ;  /* 0x0014f800010f7983 */ /* 0x002ee80000300800 */
[----:B------:R-:W3:Y:S04]  /*14370*/  LDL.LU.128 R8, [R1+0x14e0] ;  /* 0x0014e00001087983 */ /* 0x000ee80000300c00 */
[----:B------:R-:W3:Y:S04]  /*14380*/  LDL.LU.128 R4, [R1+0x14d0] ;  /* 0x0014d00001047983 */ /* 0x000ee80000300c00 */
[----:B------:R-:W3:Y:S04]  /*14390*/  LDL.LU.64 R36, [R1+0x13a0] ;  /* 0x0013a00001247983 */ /* 0x000ee80000300a00 */
[----:B------:R-:W3:Y:S04]  /*143a0*/  LDL.LU.128 R32, [R1+0x1390] ;  /* 0x0013900001207983 */ /* 0x000ee80000300c00 */
[----:B------:R-:W-:Y:S04]  /*143b0*/  STL.128 [R1+0x14c0], R128 ;  /* 0x0014c08001007387 */ /* 0x000fe80000100c00 */
[----:B------:R0:W-:Y:S04]  /*143c0*/  STL [R1+0x1428], R73 ;  /* 0x0014284901007387 */ /* 0x0001e80000100800 */
[----:B------:R1:W-:Y:S04]  /*143d0*/  STL [R1+0x13ac], R41 ;  /* 0x0013ac2901007387 */ /* 0x0003e80000100800 */
[----:B0-----:R-:W3:Y:S04]  /*143e0*/  LDL.LU R73, [R1+0x1428] ;  /* 0x0014280001497983 */ /* 0x001ee80000300800 */
[----:B------:R-:W3:Y:S04]  /*143f0*/  LDL.LU.128 R128, [R1+0x14c0] ;  /* 0x0014c00001807983 */ /* 0x000ee80000300c00 */
[----:B-1----:R-:W3:Y:S04]  /*14400*/  LDL.LU R41, [R1+0x13ac] ;  /* 0x0013ac0001297983 */ /* 0x002ee80000300800 */
[----:B--2---:R0:W-:Y:S04]  /*14410*/  STL.128 [R1+0x1470], R108 ;  /* 0x0014706c01007387 */ /* 0x0041e80000100c00 */
[----:B------:R1:W-:Y:S04]  /*14420*/  STL [R1+0x146c], R107 ;  /* 0x00146c6b01007387 */ /* 0x0003e80000100800 */
[----:B------:R2:W-:Y:S04]  /*14430*/  STL [R1+0x1468], R105 ;  /* 0x0014686901007387 */ /* 0x0005e80000100800 */
[----:B----4-:R4:W-:Y:S04]  /*14440*/  STL [R1+0x1464], R103 ;  /* 0x0014646701007387 */ /* 0x0109e80000100800 */
[----:B------:R4:W-:Y:S04]  /*14450*/  STL [R1+0x1460], R101 ;  /* 0x0014606501007387 */ /* 0x0009e80000100800 */
[----:B------:R4:W-:Y:S04]  /*14460*/  STL [R1+0x145c], R99 ;  /* 0x00145c6301007387 */ /* 0x0009e80000100800 */
[----:B------:R4:W-:Y:S04]  /*14470*/  STL [R1+0x1458], R97 ;  /* 0x0014586101007387 */ /* 0x0009e80000100800 */
[----:B------:R4:W-:Y:S04]  /*14480*/  STL [R1+0x1454], R95 ;  /* 0x0014545f01007387 */ /* 0x0009e80000100800 */
[----:B------:R4:W-:Y:S04]  /*14490*/  STL.64 [R1+0x13d0], R50 ;  /* 0x0013d03201007387 */ /* 0x0009e80000100a00 */
[----:B------:R4:W-:Y:S04]  /*144a0*/  STL [R1+0x13c8], R49 ;  /* 0x0013c83101007387 */ /* 0x0009e80000100800 */
[----:B------:R4:W-:Y:S04]  /*144b0*/  STL.64 [R1+0x13b0], R42 ;  /* 0x0013b02a01007387 */ /* 0x0009e80000100a00 */
[----:B0-----:R-:W3:Y:S04]  /*144c0*/  LDL.LU.128 R108, [R1+0x1470] ;  /* 0x00147000016c7983 */ /* 0x001ee80000300c00 */
[----:B-1----:R-:W3:Y:S04]  /*144d0*/  LDL.LU R107, [R1+0x146c] ;  /* 0x00146c00016b7983 */ /* 0x002ee80000300800 */
[----:B--2---:R-:W2:Y:S04]  /*144e0*/  LDL.LU R105, [R1+0x1468] ;  /* 0x0014680001697983 */ /* 0x004ea80000300800 */
[----:B----4-:R-:W4:Y:S04]  /*144f0*/  LDL.LU R103, [R1+0x1464] ;  /* 0x0014640001677983 */ /* 0x010f280000300800 */
[----:B------:R-:W4:Y:S04]  /*14500*/  LDL.LU R101, [R1+0x1460] ;  /* 0x0014600001657983 */ /* 0x000f280000300800 */
[----:B------:R-:W4:Y:S04]  /*14510*/  LDL.LU R99, [R1+0x145c] ;  /* 0x00145c0001637983 */ /* 0x000f280000300800 */
[----:B------:R-:W4:Y:S04]  /*14520*/  LDL.LU R97, [R1+0x1458] ;  /* 0x0014580001617983 */ /* 0x000f280000300800 */
[----:B------:R-:W4:Y:S04]  /*14530*/  LDL.LU R95, [R1+0x1454] ;  /* 0x00145400015f7983 */ /* 0x000f280000300800 */
[----:B------:R-:W4:Y:S04]  /*14540*/  LDL.LU.64 R50, [R1+0x13d0] ;  /* 0x0013d00001327983 */ /* 0x000f280000300a00 */
[----:B------:R-:W4:Y:S04]  /*14550*/  LDL.LU R49, [R1+0x13c8] ;  /* 0x0013c80001317983 */ /* 0x000f280000300800 */
[----:B------:R-:W4:Y:S04]  /*14560*/  LDL.LU.64 R42, [R1+0x13b0] ;  /* 0x0013b000012a7983 */ /* 0x000f280000300a00 */
[----:B------:R0:W-:Y:S04]  /*14570*/  STL.128 [R1+0x14a0], R120 ;  /* 0x0014a07801007387 */ /* 0x0001e80000100c00 */
[----:B------:R1:W-:Y:S04]  /*14580*/  STL.128 [R1+0x1490], R116 ;  /* 0x0014907401007387 */ /* 0x0003e80000100c00 */
[----:B------:R-:W-:Y:S04]  /*14590*/  STL.128 [R1+0x1480], R112 ;  /* 0x0014807001007387 */ /* 0x000fe80000100c00 */
        /* <DEDUP_REMOVED lines=21> */
[----:B------:R-:W-:Y:S01]  /*146f0*/  STL [R1+0x13b8], R45 ;  /* 0x0013b82d01007387 */ /* 0x000fe20000100800 */
[----:B------:R-:W-:-:S02]  /*14700*/  IMAD.MOV.U32 R144, RZ, RZ, R124 ;  /* 0x000000ffff907224 */ /* 0x000fc400078e007c */
[----:B------:R-:W-:Y:S01]  /*14710*/  IMAD.MOV.U32 R23, RZ, RZ, R125 ;  /* 0x000000ffff177224 */ /* 0x000fe200078e007d */
[----:B------:R1:W-:Y:S04]  /*14720*/  STL.64 [R1+0x648], R126 ;  /* 0x0006487e01007387 */ /* 0x0003e80000100a00 */
[----:B0-----:R-:W4:Y:S04]  /*14730*/  LDL.LU.128 R120, [R1+0x14a0] ;  /* 0x0014a00001787983 */ /* 0x001f280000300c00 */
[----:B-1----:R-:W4:Y:S04]  /*14740*/  LDL.LU.128 R116, [R1+0x1490] ;  /* 0x0014900001747983 */ /* 0x002f280000300c00 */
[----:B------:R-:W4:Y:S04]  /*14750*/  LDL.LU.128 R124, [R1+0x14b0] ;  /* 0x0014b000017c7983 */ /* 0x000f280000300c00 */
[----:B------:R-:W4:Y:S04]  /*14760*/  LDL.LU.128 R112, [R1+0x1480] ;  /* 0x0014800001707983 */ /* 0x000f280000300c00 */
        /* <DEDUP_REMOVED lines=22> */
[----:B------:R0:W-:Y:S04]  /*148d0*/  STL.128 [R1+0x1380], R28 ;  /* 0x0013801c01007387 */ /* 0x0001e80000100c00 */
[----:B------:R1:W-:Y:S04]  /*148e0*/  STL.64 [R1+0x1350], R12 ;  /* 0x0013500c01007387 */ /* 0x0003e80000100a00 */
[----:B------:R-:W-:Y:S04]  /*148f0*/  STL [R1+0x440], R44 ;  /* 0x0004402c01007387 */ /* 0x000fe80000100800 */
[----:B------:R2:W-:Y:S04]  /*14900*/  STL [R1+0x13a8], R39 ;  /* 0x0013a82701007387 */ /* 0x0005e80000100800 */
[----:B0-----:R-:W4:Y:S04]  /*14910*/  LDL.LU.128 R28, [R1+0x1380] ;  /* 0x00138000011c7983 */ /* 0x001f280000300c00 */
[----:B-1----:R-:W4:Y:S04]  /*14920*/  LDL.LU.64 R12, [R1+0x1350] ;  /* 0x00135000010c7983 */ /* 0x002f280000300a00 */
[----:B---3--:R0:W-:Y:S04]  /*14930*/  STL.128 [R1+0x1370], R24 ;  /* 0x0013701801007387 */ /* 0x0081e80000100c00 */
[----:B------:R1:W-:Y:S04]  /*14940*/  STL.64 [R1+0x1368], R20 ;  /* 0x0013681401007387 */ /* 0x0003e80000100a00 */
[----:B------:R3:W-:Y:S04]  /*14950*/  STL.64 [R1+0x1360], R16 ;  /* 0x0013601001007387 */ /* 0x0007e80000100a00 */
[----:B------:R3:W-:Y:S04]  /*14960*/  STL [R1+0x1358], R15 ;  /* 0x0013580f01007387 */ /* 0x0007e80000100800 */
[----:B------:R3:W-:Y:S04]  /*14970*/  STL.128 [R1+0x1340], R8 ;  /* 0x0013400801007387 */ /* 0x0007e80000100c00 */
[----:B------:R3:W-:Y:S04]  /*14980*/  STL.128 [R1+0x1330], R4 ;  /* 0x0013300401007387 */ /* 0x0007e80000100c00 */
[----:B------:R-:W-:Y:S04]  /*14990*/  STL [R1+0x444], R32 ;  /* 0x0004442001007387 */ /* 0x000fe80000100800 */
[----:B------:R-:W-:Y:S04]  /*149a0*/  STL [R1+0x448], R34 ;  /* 0x0004482201007387 */ /* 0x000fe80000100800 */
[----:B------:R-:W-:Y:S04]  /*149b0*/  STL [R1+0x44c], R36 ;  /* 0x00044c2401007387 */ /* 0x000fe80000100800 */
[----:B--2---:R-:W2:Y:S04]  /*149c0*/  LDL.LU R39, [R1+0x13a8] ;  /* 0x0013a80001277983 */ /* 0x004ea80000300800 */
[----:B0-----:R-:W2:Y:S04]  /*149d0*/  LDL.LU.128 R24, [R1+0x1370] ;  /* 0x0013700001187983 */ /* 0x001ea80000300c00 */
[----:B-1----:R-:W2:Y:S04]  /*149e0*/  LDL.LU.64 R20, [R1+0x1368] ;  /* 0x0013680001147983 */ /* 0x002ea80000300a00 */
[----:B---3--:R-:W3:Y:S04]  /*149f0*/  LDL.LU.64 R16, [R1+0x1360] ;  /* 0x0013600001107983 */ /* 0x008ee80000300a00 */
[----:B------:R-:W3:Y:S04]  /*14a00*/  LDL.LU R15, [R1+0x1358] ;  /* 0x00135800010f7983 */ /* 0x000ee80000300800 */
[----:B------:R-:W3:Y:S04]  /*14a10*/  LDL.LU.128 R8, [R1+0x1340] ;  /* 0x0013400001087983 */ /* 0x000ee80000300c00 */
[----:B------:R-:W3:Y:S04]  /*14a20*/  LDL.LU.128 R4, [R1+0x1330] ;  /* 0x0013300001047983 */ /* 0x000ee80000300c00 */
[----:B------:R-:W3:Y:S04]  /*14a30*/  LDL.LU R22, [R1+0x648] ;  /* 0x0006480001167983 */ /* 0x000ee80000300800 */
[----:B------:R-:W3:Y:S04]  /*14a40*/  LDL.LU R19, [R1+0x64c] ;  /* 0x00064c0001137983 */ /* 0x000ee80000300800 */
[----:B------:R-:W-:Y:S04]  /*14a50*/  STL.128 [R1+0x1300], R160 ;  /* 0x001300a001007387 */ /* 0x000fe80000100c00 */
[----:B------:R-:W-:Y:S04]  /*14a60*/  STL.128 [R1+0x12f0], R156 ;  /* 0x0012f09c01007387 */ /* 0x000fe80000100c00 */
[----:B------:R0:W-:Y:S04]  /*14a70*/  STL.128 [R1+0x12e0], R152 ;  /* 0x0012e09801007387 */ /* 0x0001e80000100c00 */
[----:B------:R1:W-:Y:S04]  /*14a80*/  STL.128 [R1+0x12d0], R148 ;  /* 0x0012d09401007387 */ /* 0x0003e80000100c00 */
[----:B------:R1:W-:Y:S04]  /*14a90*/  STL.128 [R1+0x12c0], R144 ;  /* 0x0012c09001007387 */ /* 0x0003e80000100c00 */
[----:B------:R-:W-:Y:S04]  /*14aa0*/  STL.128 [R1+0x12b0], R140 ;  /* 0x0012b08c01007387 */ /* 0x000fe80000100c00 */
[----:B------:R-:W-:Y:S04]  /*14ab0*/  STL.128 [R1+0x12a0], R136 ;  /* 0x0012a08801007387 */ /* 0x000fe80000100c00 */
[----:B------:R-:W-:Y:S04]  /*14ac0*/  STL.128 [R1+0x1290], R132 ;  /* 0x0012908401007387 */ /* 0x000fe80000100c00 */
[----:B------:R-:W2:Y:S04]  /*14ad0*/  LDL.128 R164, [R1+0x440] ;  /* 0x0004400001a47983 */ /* 0x000ea80000100c00 */
[----:B------:R-:W-:Y:S04]  /*14ae0*/  STL.128 [R1+0x1280], R128 ;  /* 0x0012808001007387 */ /* 0x000fe80000100c00 */
[----:B------:R1:W-:Y:S04]  /*14af0*/  STL [R1+0x11e0], R73 ;  /* 0x0011e04901007387 */ /* 0x0003e80000100800 */
[----:B------:R1:W-:Y:S04]  /*14b00*/  STL [R1+0x1160], R41 ;  /* 0x0011602901007387 */ /* 0x0003e80000100800 */
[----:B0-----:R-:W3:Y:S04]  /*14b10*/  LDL.LU.128 R152, [R1+0x12e0] ;  /* 0x0012e00001987983 */ /* 0x001ee80000300c00 */
[----:B-1----:R-:W3:Y:S04]  /*14b20*/  LDL.LU.128 R148, [R1+0x12d0] ;  /* 0x0012d00001947983 */ /* 0x002ee80000300c00 */
[----:B------:R-:W3:Y:S04]  /*14b30*/  LDL.LU.128 R144, [R1+0x12c0] ;  /* 0x0012c00001907983 */ /* 0x000ee80000300c00 */
[----:B------:R-:W3:Y:S04]  /*14b40*/  LDL.LU R73, [R1+0x11e0] ;  /* 0x0011e00001497983 */ /* 0x000ee80000300800 */
[----:B------:R-:W3:Y:S04]  /*14b50*/  LDL.LU R41, [R1+0x1160] ;  /* 0x0011600001297983 */ /* 0x000ee80000300800 */
[----:B------:R-:W-:Y:S04]  /*14b60*/  STL.128 [R1+0x1230], R108 ;  /* 0x0012306c01007387 */ /* 0x000fe80000100c00 */
[----:B------:R-:W-:Y:S04]  /*14b70*/  STL [R1+0x1224], R107 ;  /* 0x0012246b01007387 */ /* 0x000fe80000100800 */
[----:B------:R-:W-:Y:S04]  /*14b80*/  STL [R1+0x1220], R105 ;  /* 0x0012206901007387 */ /* 0x000fe80000100800 */
[----:B----4-:R-:W-:Y:S04]  /*14b90*/  STL [R1+0x121c], R103 ;  /* 0x00121c6701007387 */ /* 0x010fe80000100800 */
[----:B------:R-:W-:Y:S04]  /*14ba0*/  STL [R1+0x1218], R101 ;  /* 0x0012186501007387 */ /* 0x000fe80000100800 */
[----:B------:R-:W-:Y:S04]  /*14bb0*/  STL [R1+0x1214], R99 ;  /* 0x0012146301007387 */ /* 0x000fe80000100800 */
[----:B------:R-:W-:Y:S04]  /*14bc0*/  STL [R1+0x1210], R97 ;  /* 0x0012106101007387 */ /* 0x000fe80000100800 */
[----:B------:R-:W-:Y:S04]  /*14bd0*/  STL [R1+0x120c], R95 ;  /* 0x00120c5f01007387 */ /* 0x000fe80000100800 */
[----:B------:R-:W-:Y:S04]  /*14be0*/  STL.128 [R1+0x1260], R120 ;  /* 0x0012607801007387 */ /* 0x000fe80000100c00 */
[----:B------:R-:W-:Y:S04]  /*14bf0*/  STL.128 [R1+0x1250], R116 ;  /* 0x0012507401007387 */ /* 0x000fe80000100c00 */
[----:B------:R0:W-:Y:S04]  /*14c00*/  STL.128 [R1+0x1270], R124 ;  /* 0x0012707c01007387 */ /* 0x0001e80000100c00 */
[----:B------:R1:W-:Y:S04]  /*14c10*/  STL.128 [R1+0x1240], R112 ;  /* 0x0012407001007387 */ /* 0x0003e80000100c00 */
        /* <DEDUP_REMOVED lines=25> */
[----:B------:R-:W3:Y:S04]  /*14db0*/  LDL.LU.128 R140, [R1+0x12b0] ;  /* 0x0012b000018c7983 */ /* 0x000ee80000300c00 */
[----:B------:R-:W3:Y:S04]  /*14dc0*/  LDL.LU.128 R136, [R1+0x12a0] ;  /* 0x0012a00001887983 */ /* 0x000ee80000300c00 */
[----:B------:R-:W3:Y:S04]  /*14dd0*/  LDL.LU.128 R132, [R1+0x1290] ;  /* 0x0012900001847983 */ /* 0x000ee80000300c00 */
[----:B------:R-:W3:Y:S04]  /*14de0*/  LDL.LU.128 R128, [R1+0x1280] ;  /* 0x0012800001807983 */ /* 0x000ee80000300c00 */
[----:B0-----:R-:W3:Y:S04]  /*14df0*/  LDL.LU.128 R124, [R1+0x1270] ;  /* 0x00127000017c7983 */ /* 0x001ee80000300c00 */
[----:B------:R-:W3:Y:S04]  /*14e00*/  LDL.LU.128 R120, [R1+0x1260] ;  /* 0x0012600001787983 */ /* 0x000ee80000300c00 */
[----:B------:R-:W3:Y:S04]  /*14e10*/  LDL.LU.128 R116, [R1+0x1250] ;  /* 0x0012500001747983 */ /* 0x000ee80000300c00 */
[----:B-1----:R-:W3:Y:S04]  /*14e20*/  LDL.LU.128 R112, [R1+0x1240] ;  /* 0x0012400001707983 */ /* 0x002ee80000300c00 */
[----:B------:R-:W3:Y:S04]  /*14e30*/  LDL.LU.128 R108, [R1+0x1230] ;  /* 0x00123000016c7983 */ /* 0x000ee80000300c00 */
[----:B------:R-:W3:Y:S04]  /*14e40*/  LDL.LU R107, [R1+0x1224] ;  /* 0x00122400016b7983 */ /* 0x000ee80000300800 */
[----:B------:R-:W3:Y:S04]  /*14e50*/  LDL.LU R105, [R1+0x1220] ;  /* 0x0012200001697983 */ /* 0x000ee80000300800 */
[----:B------:R-:W3:Y:S04]  /*14e60*/  LDL.LU R103, [R1+0x121c] ;  /* 0x00121c0001677983 */ /* 0x000ee80000300800 */
[----:B------:R-:W3:Y:S04]  /*14e70*/  LDL.LU R101, [R1+0x1218] ;  /* 0x0012180001657983 */ /* 0x000ee80000300800 */
[----:B------:R-:W3:Y:S04]  /*14e80*/  LDL.LU R99, [R1+0x1214] ;  /* 0x0012140001637983 */ /* 0x000ee80000300800 */
[----:B------:R-:W3:Y:S04]  /*14e90*/  LDL.LU R97, [R1+0x1210] ;  /* 0x0012100001617983 */ /* 0x000ee80000300800 */
        /* <DEDUP_REMOVED lines=25> */
[----:B------:R-:W4:Y:S01]  /*15030*/  LDL.LU.64 R42, [R1+0x1168] ;  /* 0x00116800012a7983 */ /* 0x000f220000300a00 */
[----:B------:R-:W-:Y:S01]  /*15040*/  ISETP.NE.U32.AND P2, PT, R33, RZ, PT ;  /* 0x000000ff2100720c */ /* 0x000fe20003f45070 */
[----:B------:R-:W-:-:S02]  /*15050*/  IMAD R12, R31, 0xc00, R12 ;  /* 0x00000c001f0c7824 */ /* 0x000fc400078e020c */
[----:B--2---:R-:W-:Y:S02]  /*15060*/  IMAD.MOV.U32 R18, RZ, RZ, R164 ;  /* 0x000000ffff127224 */ /* 0x004fe400078e00a4 */
[----:B------:R-:W-:Y:S02]  /*15070*/  IMAD.MOV.U32 R14, RZ, RZ, R165 ;  /* 0x000000ffff0e7224 */ /* 0x000fe400078e00a5 */
[----:B------:R-:W-:Y:S02]  /*15080*/  IMAD.MOV.U32 R3, RZ, RZ, R166 ;  /* 0x000000ffff037224 */ /* 0x000fe400078e00a6 */
[----:B------:R-:W-:Y:S02]  /*15090*/  IMAD.MOV.U32 R2, RZ, RZ, R167 ;  /* 0x000000ffff027224 */ /* 0x000fe400078e00a7 */
[----:B------:R-:W-:Y:S02]  /*150a0*/  IMAD.MOV.U32 R209, RZ, RZ, R27 ;  /* 0x000000ffffd17224 */ /* 0x000fe400078e001b */
[----:B------:R-:W-:-:S02]  /*150b0*/  IMAD.MOV.U32 R207, RZ, RZ, R26 ;  /* 0x000000ffffcf7224 */ /* 0x000fc400078e001a */
[----:B------:R-:W-:Y:S01]  /*150c0*/  IMAD.MOV.U32 R193, RZ, RZ, R25 ;  /* 0x000000ffffc17224 */ /* 0x000fe200078e0019 */
[----:B---3--:R-:W-:Y:S01]  /*150d0*/  F2FP.F16.F32.PACK_AB R153, R153, R28 ;  /* 0x0000001c9999723e */ /* 0x008fe200000000ff */
[----:B------:R-:W-:Y:S01]  /*150e0*/  IMAD.MOV.U32 R28, RZ, RZ, R41 ;  /* 0x000000ffff1c7224 */ /* 0x000fe200078e0029 */
[----:B------:R-:W-:Y:S01]  /*150f0*/  F2FP.F16.F32.PACK_AB R154, R154, R29 ;  /* 0x0000001d9a9a723e */ /* 0x000fe200000000ff */
[----:B------:R-:W-:Y:S01]  /*15100*/  IMAD.MOV.U32 R29, RZ, RZ, R37 ;  /* 0x000000ffff1d7224 */ /* 0x000fe200078e0025 */
[----:B------:R-:W-:Y:S01]  /*15110*/  R2UR UR6, R12 ;  /* 0x000000000c0672ca */ /* 0x000fe200000e0000 */
[----:B------:R-:W-:Y:S01]  /*15120*/  IMAD.MOV.U32 R94, RZ, RZ, R151 ;  /* 0x000000ffff5e7224 */ /* 0x000fe200078e0097 */
[----:B------:R-:W-:Y:S01]  /*15130*/  R2UR UR7, R13 ;  /* 0x000000000d0772ca */ /* 0x000fe200000e0000 */
[----:B------:R-:W-:Y:S01]  /*15140*/  IMAD.MOV.U32 R96, RZ, RZ, R150 ;  /* 0x000000ffff607224 */ /* 0x000fe200078e0096 */
[----:B------:R-:W-:Y:S01]  /*15150*/  F2FP.F16.F32.PACK_AB R152, R152, R73 ;  /* 0x000000499898723e */ /* 0x000fe200000000ff */
[----:B------:R-:W-:Y:S01]  /*15160*/  IMAD.MOV.U32 R98, RZ, RZ, R149 ;  /* 0x000000ffff627224 */ /* 0x000fe200078e0095 */
[----:B------:R-:W-:Y:S01]  /*15170*/  F2FP.F16.F32.PACK_AB R155, R30, R155 ;  /* 0x0000009b1e9b723e */ /* 0x000fe200000000ff */
[----:B------:R-:W-:Y:S01]  /*15180*/  IMAD.MOV.U32 R100, RZ, RZ, R148 ;  /* 0x000000ffff647224 */ /* 0x000fe200078e0094 */
[----:B------:R-:W2:Y:S01]  /*15190*/  LDL.LU.128 R156, [R1+0x12f0] ;  /* 0x0012f000019c7983 */ /* 0x000ea20000300c00 */
[----:B------:R-:W-:-:S02]  /*151a0*/  IMAD.MOV.U32 R102, RZ, RZ, R147 ;  /* 0x000000ffff667224 */ /* 0x000fc400078e0093 */
[----:B------:R-:W-:Y:S01]  /*151b0*/  IMAD.MOV.U32 R104, RZ, RZ, R146 ;  /* 0x000000ffff687224 */ /* 0x000fe200078e0092 */
[----:B------:R-:W3:Y:S01]  /*151c0*/  LDL.LU.128 R160, [R1+0x1300] ;  /* 0x0013000001a07983 */ /* 0x000ee20000300c00 */
[----:B------:R-:W-:Y:S02]  /*151d0*/  IMAD.MOV.U32 R106, RZ, RZ, R145 ;  /* 0x000000ffff6a7224 */ /* 0x000fe400078e0091 */
[----:B------:R-:W-:Y:S02]  /*151e0*/  IMAD.MOV.U32 R30, RZ, RZ, R234 ;  /* 0x000000ffff1e7224 */ /* 0x000fe400078e00ea */
[----:B------:R-:W-:Y:S02]  /*151f0*/  IMAD.MOV.U32 R32, RZ, RZ, R231 ;  /* 0x000000ffff207224 */ /* 0x000fe400078e00e7 */
[----:B------:R-:W-:Y:S02]  /*15200*/  IMAD.MOV.U32 R33, RZ, RZ, R229 ;  /* 0x000000ffff217224 */ /* 0x000fe400078e00e5 */
[----:B------:R-:W-:-:S02]  /*15210*/  IMAD.MOV.U32 R34, RZ, RZ, R227 ;  /* 0x000000ffff227224 */ /* 0x000fc400078e00e3 */
[----:B------:R-:W-:Y:S02]  /*15220*/  IMAD.MOV.U32 R36, RZ, RZ, R225 ;  /* 0x000000ffff247224 */ /* 0x000fe400078e00e1 */
        /* <DEDUP_REMOVED lines=19> */
[----:B------:R-:W-:Y:S01]  /*15360*/  IMAD.MOV.U32 R92, RZ, RZ, R184 ;  /* 0x000000ffff5c7224 */ /* 0x000fe200078e00b8 */
[----:B------:R-:W-:Y:S01]  /*15370*/  VOTEU.ANY UP0, P2 ;  /* 0x00000000003f7886 */ /* 0x000fe20001000100 */
[----:B------:R-:W-:Y:S01]  /*15380*/  IMAD.MOV.U32 R31, RZ, RZ, R235 ;  /* 0x000000ffff1f7224 */ /* 0x000fe200078e00eb */
[----:B------:R-:W3:Y:S01]  /*15390*/  LDL.LU.128 R164, [R1+0x1310] ;  /* 0x0013100001a47983 */ /* 0x000ee20000300c00 */
        /* <DEDUP_REMOVED lines=12> */
[----:B------:R-:W-:-:S06]  /*15460*/  IMAD.MOV.U32 R25, RZ, RZ, R193 ;  /* 0x000000ffff197224 */ /* 0x000fcc00078e00c1 */
[----:B----4-:R-:W-:-:S06]  /*15470*/  WARPGROUP.ARRIVE ;  /* 0x00000000000079c5 */ /* 0x010fcc0000000000 */
[----:B------:R-:W-:Y:S01]  /*15480*/  HGMMA.64x256x16.F32 R24, R152, gdesc[UR4].tnspB, R24, UP0, gsb0 ;  /* 0x43e0000498187df0 */ /* 0x000fe2000b800818 */
[----:B--2---:R-:W-:Y:S02]  /*15490*/  STL.128 [R1+0x1040], R156 ;  /* 0x0010409c01007387 */ /* 0x004fe40000100c00 */
[----:B------:R-:W-:Y:S02]  /*154a0*/  WARPGROUP.DEPBAR.LE gsb0, 0x0 ;  /* 0x00008000000079c5 */ /* 0x000fe40000010000 */
[----:B------:R-:W-:Y:S02]  /*154b0*/  VIADD R154, R12, 0x80 ;  /* 0x000000800c9a7836 */ /* 0x000fe40000000000 */
        /* <DEDUP_REMOVED lines=11> */
[----:B------:R-:W-:Y:S01]  /*15570*/  F2FP.F16.F32.PACK_AB R155, R0, R5 ;  /* 0x00000005009b723e */ /* 0x000fe200000000ff */
        /* <DEDUP_REMOVED lines=37> */
[----:B------:R-:W-:Y:S01]  /*157d0*/  IMAD.MOV.U32 R184, RZ, RZ, R100 ;  /* 0x000000ffffb87224 */ /* 0x000fe200078e0064 */
[----:B------:R0:W-:Y:S04]  /*157e0*/  STL.128 [R1+0x1150], R224 ;  /* 0x001150e001007387 */ /* 0x0001e80000100c00 */
        /* <DEDUP_REMOVED lines=10> */
[----:B------:R4:W-:Y:S01]  /*15890*/  STL.128 [R1+0x1030], R152 ;  /* 0x0010309801007387 */ /* 0x0009e20000100c00 */
[----:B------:R-:W-:-:S03]  /*158a0*/  IMAD.MOV.U32 R229, RZ, RZ, R145 ;  /* 0x000000ffffe57224 */ /* 0x000fc600078e0091 */
[----:B0-----:R-:W3:Y:S01]  /*158b0*/  LDL.LU.128 R224, [R1+0x1150] ;  /* 0x0011500001e07983 */ /* 0x001ee20000300c00 */
[----:B------:R-:W-:-:S03]  /*158c0*/  IMAD.MOV.U32 R228, RZ, RZ, R144 ;  /* 0x000000ffffe47224 */ /* 0x000fc600078e0090 */
[----:B-1----:R-:W3:Y:S04]  /*158d0*/  LDL.LU.128 R220, [R1+0x1140] ;  /* 0x0011400001dc7983 */ /* 0x002ee80000300c00 */
[----:B--2---:R-:W2:Y:S01]  /*158e0*/  LDL.LU.128 R216, [R1+0x1130] ;  /* 0x0011300001d87983 */ /* 0x004ea20000300c00 */
[----:B----4-:R-:W-:-:S03]  /*158f0*/  IMAD.MOV.U32 R155, RZ, RZ, R79 ;  /* 0x000000ffff9b7224 */ /* 0x010fc600078e004f */
[----:B------:R-:W4:Y:S01]  /*15900*/  LDL.LU.128 R212, [R1+0x1120] ;  /* 0x0011200001d47983 */ /* 0x000f220000300c00 */
[----:B------:R-:W-:Y:S02]  /*15910*/  IMAD.MOV.U32 R154, RZ, RZ, R78 ;  /* 0x000000ffff9a7224 */ /* 0x000fe400078e004e */
[----:B------:R-:W-:Y:S01]  /*15920*/  IMAD.MOV.U32 R153, RZ, RZ, R77 ;  /* 0x000000ffff997224 */ /* 0x000fe200078e004d */
[----:B------:R-:W2:Y:S01]  /*15930*/  LDL.LU.128 R208, [R1+0x1110] ;  /* 0x0011100001d07983 */ /* 0x000ea20000300c00 */
[----:B------:R-:W-:-:S03]  /*15940*/  IMAD.MOV.U32 R152, RZ, RZ, R76 ;  /* 0x000000ffff987224 */ /* 0x000fc600078e004c */
[----:B------:R-:W4:Y:S04]  /*15950*/  LDL.LU.128 R204, [R1+0x1100] ;  /* 0x0011000001cc7983 */ /* 0x000f280000300c00 */
[----:B------:R-:W2:Y:S04]  /*15960*/  LDL.LU.128 R200, [R1+0x10f0] ;  /* 0x0010f00001c87983 */ /* 0x000ea80000300c00 */
[----:B------:R-:W4:Y:S04]  /*15970*/  LDL.LU.128 R196, [R1+0x10e0] ;  /* 0x0010e00001c47983 */ /* 0x000f280000300c00 */
[----:B------:R-:W2:Y:S04]  /*15980*/  LDL.LU.128 R192, [R1+0x10d0] ;  /* 0x0010d00001c07983 */ /* 0x000ea80000300c00 */
[----:B------:R-:W4:Y:S04]  /*15990*/  LDL.LU.128 R188, [R1+0x10c0] ;  /* 0x0010c00001bc7983 */ /* 0x000f280000300c00 */
[----:B------:R-:W2:Y:S01]  /*159a0*/  LDL.LU.128 R184, [R1+0x10b0] ;  /* 0x0010b00001b87983 */ /* 0x000ea20000300c00 */
[----:B------:R-:W-:-:S02]  /*159b0*/  IMAD.MOV.U32 R145, RZ, RZ, R69 ;  /* 0x000000ffff917224 */ /* 0x000fc400078e0045 */
[----:B------:R-:W-:Y:S01]  /*159c0*/  IMAD.MOV.U32 R144, RZ, RZ, R68 ;  /* 0x000000ffff907224 */ /* 0x000fe200078e0044 */
[----:B------:R0:W-:Y:S01]  /*159d0*/  STL.128 [R1+0x320], R152 ;  /* 0x0003209801007387 */ /* 0x0001e20000100c00 */
[----:B------:R-:W-:Y:S02]  /*159e0*/  IMAD.MOV.U32 R143, RZ, RZ, R67 ;  /* 0x000000ffff8f7224 */ /* 0x000fe400078e0043 */
[----:B------:R-:W-:Y:S02]  /*159f0*/  IMAD.MOV.U32 R142, RZ, RZ, R66 ;  /* 0x000000ffff8e7224 */ /* 0x000fe400078e0042 */
[----:B------:R-:W-:Y:S02]  /*15a00*/  IMAD.MOV.U32 R69, RZ, RZ, R155 ;  /* 0x000000ffff457224 */ /* 0x000fe400078e009b */
[----:B------:R-:W-:Y:S02]  /*15a10*/  IMAD.MOV.U32 R68, RZ, RZ, R154 ;  /* 0x000000ffff447224 */ /* 0x000fe400078e009a */
[----:B------:R-:W-:-:S02]  /*15a20*/  IMAD.MOV.U32 R67, RZ, RZ, R153 ;  /* 0x000000ffff437224 */ /* 0x000fc400078e0099 */
[----:B------:R-:W-:Y:S02]  /*15a30*/  IMAD.MOV.U32 R66, RZ, RZ, R152 ;  /* 0x000000ffff427224 */ /* 0x000fe400078e0098 */
[----:B0-----:R-:W4:Y:S01]  /*15a40*/  LDL.LU.128 R152, [R1+0x1030] ;  /* 0x0010300001987983 */ /* 0x001f220000300c00 */
        /* <DEDUP_REMOVED lines=8> */
[----:B------:R0:W-:Y:S01]  /*15ad0*/  STL.128 [R1+0x330], R156 ;  /* 0x0003309c01007387 */ /* 0x0001e20000100c00 */
        /* <DEDUP_REMOVED lines=8> */
[----:B0-----:R-:W4:Y:S01]  /*15b60*/  LDL.LU.128 R156, [R1+0x1040] ;  /* 0x00104000019c7983 */ /* 0x001f220000300c00 */
[----:B------:R-:W-:-:S03]  /*15b70*/  IMAD.MOV.U32 R18, RZ, RZ, R151 ;  /* 0x000000ffff127224 */ /* 0x000fc600078e0097 */
[----:B------:R0:W-:Y:S01]  /*15b80*/  STL.128 [R1+0x1080], R172 ;  /* 0x001080ac01007387 */ /* 0x0001e20000100c00 */
[----:B------:R-:W-:-:S03]  /*15b90*/  IMAD.MOV.U32 R19, RZ, RZ, R150 ;  /* 0x000000ffff137224 */ /* 0x000fc600078e0096 */
[----:B------:R1:W-:Y:S01]  /*15ba0*/  STL.128 [R1+0x1070], R168 ;  /* 0x001070a801007387 */ /* 0x0003e20000100c00 */
[----:B------:R-:W-:-:S03]  /*15bb0*/  IMAD.MOV.U32 R151, RZ, RZ, R75 ;  /* 0x000000ffff977224 */ /* 0x000fc600078e004b */
[----:B---3--:R3:W-:Y:S01]  /*15bc0*/  STL.128 [R1+0x1060], R164 ;  /* 0x001060a401007387 */ /* 0x0087e20000100c00 */
[----:B------:R-:W-:-:S03]  /*15bd0*/  IMAD.MOV.U32 R150, RZ, RZ, R74 ;  /* 0x000000ffff967224 */ /* 0x000fc600078e004a */
[----:B------:R3:W-:Y:S01]  /*15be0*/  STL.128 [R1+0x1050], R160 ;  /* 0x001050a001007387 */ /* 0x0007e20000100c00 */
[----:B------:R-:W-:Y:S02]  /*15bf0*/  IMAD.MOV.U32 R141, RZ, RZ, R65 ;  /* 0x000000ffff8d7224 */ /* 0x000fe400078e0041 */
[----:B0-----:R-:W-:Y:S02]  /*15c00*/  IMAD.MOV.U32 R175, RZ, RZ, R99 ;  /* 0x000000ffffaf7224 */ /* 0x001fe400078e0063 */
[----:B------:R-:W-:Y:S02]  /*15c10*/  IMAD.MOV.U32 R174, RZ, RZ, R98 ;  /* 0x000000ffffae7224 */ /* 0x000fe400078e0062 */
[----:B------:R-:W-:Y:S02]  /*15c20*/  IMAD.MOV.U32 R173, RZ, RZ, R97 ;  /* 0x000000ffffad7224 */ /* 0x000fe400078e0061 */
[----:B------:R-:W-:Y:S02]  /*15c30*/  IMAD.MOV.U32 R172, RZ, RZ, R96 ;  /* 0x000000ffffac7224 */ /* 0x000fe400078e0060 */
[----:B-1----:R-:W-:-:S02]  /*15c40*/  IMAD.MOV.U32 R171, RZ, RZ, R95 ;  /* 0x000000ffffab7224 */ /* 0x002fc400078e005f */
[----:B------:R-:W-:Y:S02]  /*15c50*/  IMAD.MOV.U32 R170, RZ, RZ, R94 ;  /* 0x000000ffffaa7224 */ /* 0x000fe400078e005e */
[----:B------:R-:W-:Y:S02]  /*15c60*/  IMAD.MOV.U32 R169, RZ, RZ, R93 ;  /* 0x000000ffffa97224 */ /* 0x000fe400078e005d */
[----:B------:R-:W-:Y:S02]  /*15c70*/  IMAD.MOV.U32 R168, RZ, RZ, R92 ;  /* 0x000000ffffa87224 */ /* 0x000fe400078e005c */
[----:B---3--:R-:W-:Y:S02]  /*15c80*/  IMAD.MOV.U32 R167, RZ, RZ, R91 ;  /* 0x000000ffffa77224 */ /* 0x008fe400078e005b */
        /* <DEDUP_REMOVED lines=159> */
[----:B------:R4:W-:Y:S01]  /*16680*/  STL.128 [R1+0x260], R104 ;  /* 0x0002606801007387 */ /* 0x0009e20000100c00 */
[----:B------:R-:W-:Y:S02]  /*16690*/  IMAD.MOV.U32 R53, RZ, RZ, R43 ;  /* 0x000000ffff357224 */ /* 0x000fe400078e002b */
[----:B------:R-:W-:Y:S01]  /*166a0*/  IMAD.MOV.U32 R52, RZ, RZ, R42 ;  /* 0x000000ffff347224 */ /* 0x000fe200078e002a */
[----:B------:R0:W-:Y:S01]  /*166b0*/  STL.128 [R1+0x270], R108 ;  /* 0x0002706c01007387 */ /* 0x0001e20000100c00 */
[----:B------:R-:W-:Y:S02]  /*166c0*/  IMAD.MOV.U32 R51, RZ, RZ, R41 ;  /* 0x000000ffff337224 */ /* 0x000fe400078e0029 */
[----:B------:R-:W-:Y:S01]  /*166d0*/  IMAD.MOV.U32 R50, RZ, RZ, R40 ;  /* 0x000000ffff327224 */ /* 0x000fe200078e0028 */
[----:B------:R1:W-:Y:S01]  /*166e0*/  STL.128 [R1+0x280], R112 ;  /* 0x0002807001007387 */ /* 0x0003e20000100c00 */
        /* <DEDUP_REMOVED lines=28> */
[----:B------:R-:W-:Y:S02]  /*168b0*/  IMAD.MOV.U32 R30, RZ, RZ, R6 ;  /* 0x000000ffff1e7224 */ /* 0x000fe400078e0006 */
[----:B------:R-:W-:Y:S02]  /*168c0*/  IMAD.MOV.U32 R29, RZ, RZ, R4 ;  /* 0x000000ffff1d7224 */ /* 0x000fe400078e0004 */
[----:B------:R-:W-:Y:S02]  /*168d0*/  IMAD.MOV.U32 R28, RZ, RZ, R0 ;  /* 0x000000ffff1c7224 */ /* 0x000fe400078e0000 */
[----:B--2---:R-:W-:Y:S02]  /*168e0*/  IMAD.MOV.U32 R100, RZ, RZ, R184 ;  /* 0x000000ffff647224 */ /* 0x004fe400078e00b8 */
[----:B------:R-:W-:Y:S02]  /*168f0*/  IMAD.MOV.U32 R101, RZ, RZ, R185 ;  /* 0x000000ffff657224 */ /* 0x000fe400078e00b9 */
[----:B------:R-:W-:-:S02]  /*16900*/  IMAD.MOV.U32 R102, RZ, RZ, R186 ;  /* 0x000000ffff667224 */ /* 0x000fc400078e00ba */
[----:B------:R-:W-:Y:S02]  /*16910*/  IMAD.MOV.U32 R103, RZ, RZ, R187 ;  /* 0x000000ffff677224 */ /* 0x000fe400078e00bb */
[----:B----4-:R-:W-:Y:S02]  /*16920*/  IMAD.MOV.U32 R104, RZ, RZ, R188 ;  /* 0x000000ffff687224 */ /* 0x010fe400078e00bc */
[----:B------:R-:W-:Y:S02]  /*16930*/  IMAD.MOV.U32 R105, RZ, RZ, R189 ;  /* 0x000000ffff697224 */ /* 0x000fe400078e00bd */
[----:B------:R-:W-:Y:S02]  /*16940*/  IMAD.MOV.U32 R106, RZ, RZ, R190 ;  /* 0x000000ffff6a7224 */ /* 0x000fe400078e00be */
[----:B------:R-:W-:Y:S02]  /*16950*/  IMAD.MOV.U32 R107, RZ, RZ, R191 ;  /* 0x000000ffff6b7224 */ /* 0x000fe400078e00bf */
[----:B0-----:R-:W-:-:S02]  /*16960*/  IMAD.MOV.U32 R108, RZ, RZ, R234 ;  /* 0x000000ffff6c7224 */ /* 0x001fc400078e00ea */
[----:B------:R-:W-:Y:S02]  /*16970*/  IMAD.MOV.U32 R109, RZ, RZ, R193 ;  /* 0x000000ffff6d7224 */ /* 0x000fe400078e00c1 */
[----:B------:R-:W-:Y:S02]  /*16980*/  IMAD.MOV.U32 R110, RZ, RZ, R194 ;  /* 0x000000ffff6e7224 */ /* 0x000fe400078e00c2 */
[----:B------:R-:W-:Y:S02]  /*16990*/  IMAD.MOV.U32 R111, RZ, RZ, R195 ;  /* 0x000000ffff6f7224 */ /* 0x000fe400078e00c3 */
[----:B-1----:R-:W-:Y:S02]  /*169a0*/  IMAD.MOV.U32 R112, RZ, RZ, R196 ;  /* 0x000000ffff707224 */ /* 0x002fe400078e00c4 */
[----:B------:R-:W-:Y:S02]  /*169b0*/  IMAD.MOV.U32 R113, RZ, RZ, R197 ;  /* 0x000000ffff717224 */ /* 0x000fe400078e00c5 */
[----:B------:R-:W-:-:S02]  /*169c0*/  IMAD.MOV.U32 R114, RZ, RZ, R198 ;  /* 0x000000ffff727224 */ /* 0x000fc400078e00c6 */
[----:B------:R-:W-:Y:S02]  /*169d0*/  IMAD.MOV.U32 R115, RZ, RZ, R199 ;  /* 0x000000ffff737224 */ /* 0x000fe400078e00c7 */
[----:B---3--:R-:W-:Y:S02]  /*169e0*/  IMAD.MOV.U32 R116, RZ, RZ, R200 ;  /* 0x000000ffff747224 */ /* 0x008fe400078e00c8 */
        /* <DEDUP_REMOVED lines=39> */
[----:B------:R-:W-:-:S06]  /*16c60*/  WARPGROUP.ARRIVE ;  /* 0x00000000000079c5 */ /* 0x000fcc0000000000 */
[----:B------:R-:W-:Y:S01]  /*16c70*/  HGMMA.64x256x16.F32 R24, R152, gdesc[UR4].tnspB, R24, gsb0 ;  /* 0x43e0000498187df0 */ /* 0x000fe20008000818 */
[----:B------:R-:W-:Y:S01]  /*16c80*/  IMAD.MOV.U32 R183, RZ, RZ, 0x1 ;  /* 0x00000001ffb77424 */ /* 0x000fe200078e00ff */
[----:B------:R0:W-:Y:S04]  /*16c90*/  STL.128 [R1+0x340], R160 ;  /* 0x000340a001007387 */ /* 0x0001e80000100c00 */
[----:B------:R1:W-:Y:S04]  /*16ca0*/  STL.128 [R1+0x10a0], R180 ;  /* 0x0010a0b401007387 */ /* 0x0003e80000100c00 */
[----:B------:R2:W-:Y:S04]  /*16cb0*/  STL.128 [R1+0x350], R164 ;  /* 0x000350a401007387 */ /* 0x0005e80000100c00 */
[----:B------:R3:W-:Y:S04]  /*16cc0*/  STL.128 [R1+0x360], R168 ;  /* 0x000360a801007387 */ /* 0x0007e80000100c00 */
[----:B0-----:R-:W4:Y:S04]  /*16cd0*/  LDL.LU.128 R160, [R1+0x1050] ;  /* 0x0010500001a07983 */ /* 0x001f280000300c00 */
[----:B-1----:R-:W4:Y:S04]  /*16ce0*/  LDL.LU.128 R180, [R1+0x10a0] ;  /* 0x0010a00001b47983 */ /* 0x002f280000300c00 */
[----:B--2---:R-:W2:Y:S04]  /*16cf0*/  LDL.LU.128 R164, [R1+0x1060] ;  /* 0x0010600001a47983 */ /* 0x004ea80000300c00 */
[----:B---3--:R-:W3:Y:S04]  /*16d00*/  LDL.LU.128 R168, [R1+0x1070] ;  /* 0x0010700001a87983 */ /* 0x008ee80000300c00 */
[----:B------:R0:W-:Y:S04]  /*16d10*/  STL.128 [R1+0x1090], R176 ;  /* 0x001090b001007387 */ /* 0x0001e80000100c00 */
[----:B------:R1:W-:Y:S04]  /*16d20*/  STL.128 [R1+0x370], R172 ;  /* 0x000370ac01007387 */ /* 0x0003e80000100c00 */
[----:B0-----:R-:W2:Y:S04]  /*16d30*/  LDL.LU.128 R176, [R1+0x1090] ;  /* 0x0010900001b07983 */ /* 0x001ea80000300c00 */
[----:B-1----:R-:W2:Y:S04]  /*16d40*/  LDL.LU.128 R172, [R1+0x1080] ;  /* 0x0010800001ac7983 */ /* 0x002ea80000300c00 */
[----:B------:R0:W-:Y:S04]  /*16d50*/  STL [R1+0x1020], R192 ;  /* 0x001020c001007387 */ /* 0x0001e80000100800 */
[----:B------:R1:W-:Y:S01]  /*16d60*/  STL.128 [R1+0xfb0], R156 ;  /* 0x000fb09c01007387 */ /* 0x0003e20000100c00 */
[----:B0-----:R-:W-:-:S05]  /*16d70*/  IMAD.MOV.U32 R192, RZ, RZ, R234 ;  /* 0x000000ffffc07224 */ /* 0x001fca00078e00ea */
[----:B------:R0:W-:Y:S04]  /*16d80*/  STL.128 [R1+0x3a0], R192 ;  /* 0x0003a0c001007387 */ /* 0x0001e80000100c00 */
[----:B-1----:R-:W2:Y:S04]  /*16d90*/  LDL.LU.128 R156, [R1+0xfb0] ;  /* 0x000fb000019c7983 */ /* 0x002ea80000300c00 */
[----:B0-----:R-:W2:Y:S01]  /*16da0*/  LDL.LU R192, [R1+0x1020] ;  /* 0x0010200001c07983 */ /* 0x001ea20000300800 */
[----:B------:R-:W-:-:S03]  /*16db0*/  WARPGROUP.DEPBAR.LE gsb0, 0x0 ;  /* 0x00008000000079c5 */ /* 0x000fc60000010000 */
        /* <DEDUP_REMOVED lines=9> */
[----:B0-----:R-:W2:Y:S04]  /*16e50*/  LDL.LU.128 R140, [R1+0xf80] ;  /* 0x000f8000018c7983 */ /* 0x001ea80000300c00 */
[----:B-1----:R-:W2:Y:S04]  /*16e60*/  LDL.LU.128 R136, [R1+0xf70] ;  /* 0x000f700001887983 */ /* 0x002ea80000300c00 */
[----:B------:R-:W2:Y:S04]  /*16e70*/  LDL.LU.128 R132, [R1+0xf60] ;  /* 0x000f600001847983 */ /* 0x000ea80000300c00 */
[----:B------:R-:W2:Y:S04]  /*16e80*/  LDL.LU.128 R128, [R1+0xf50] ;  /* 0x000f500001807983 */ /* 0x000ea80000300c00 */
[----:B------:R-:W2:Y:S04]  /*16e90*/  LDL.LU.128 R124, [R1+0xf40] ;  /* 0x000f4000017c7983 */ /* 0x000ea80000300c00 */
[----:B------:R-:W2:Y:S04]  /*16ea0*/  LDL.LU.128 R120, [R1+0xf30] ;  /* 0x000f300001787983 */ /* 0x000ea80000300c00 */
[----:B------:R-:W2:Y:S04]  /*16eb0*/  LDL.LU.128 R116, [R1+0xf20] ;  /* 0x000f200001747983 */ /* 0x000ea80000300c00 */
[----:B------:R-:W2:Y:S04]  /*16ec0*/  LDL.LU.128 R112, [R1+0xf10] ;  /* 0x000f100001707983 */ /* 0x000ea80000300c00 */
[----:B------:R-:W2:Y:S04]  /*16ed0*/  LDL.LU.128 R108, [R1+0xf00] ;  /* 0x000f0000016c7983 */ /* 0x000ea80000300c00 */
[----:B------:R0:W-:Y:S04]  /*16ee0*/  STL.128 [R1+0xf90], R144 ;  /* 0x000f909001007387 */ /* 0x0001e80000100c00 */
[----:B0-----:R-:W2:Y:S04]  /*16ef0*/  LDL.LU.128 R144, [R1+0xf90] ;  /* 0x000f900001907983 */ /* 0x001ea80000300c00 */
[----:B----4-:R0:W-:Y:S04]  /*16f00*/  STL.128 [R1+0x1010], R180 ;  /* 0x001010b401007387 */ /* 0x0101e80000100c00 */
[----:B---3--:R1:W-:Y:S04]  /*16f10*/  STL.128 [R1+0xfe0], R168 ;  /* 0x000fe0a801007387 */ /* 0x0083e80000100c00 */
[----:B--2---:R2:W-:Y:S04]  /*16f20*/  STL.128 [R1+0xfd0], R164 ;  /* 0x000fd0a401007387 */ /* 0x0045e80000100c00 */
[----:B------:R3:W-:Y:S04]  /*16f30*/  STL.128 [R1+0xfc0], R160 ;  /* 0x000fc0a001007387 */ /* 0x0007e80000100c00 */
[----:B0-----:R-:W4:Y:S04]  /*16f40*/  LDL.LU.128 R180, [R1+0x1010] ;  /* 0x0010100001b47983 */ /* 0x001f280000300c00 */
[----:B-1----:R-:W4:Y:S04]  /*16f50*/  LDL.LU.128 R168, [R1+0xfe0] ;  /* 0x000fe00001a87983 */ /* 0x002f280000300c00 */
[----:B--2---:R-:W2:Y:S04]  /*16f60*/  LDL.LU.128 R164, [R1+0xfd0] ;  /* 0x000fd00001a47983 */ /* 0x004ea80000300c00 */
[----:B---3--:R-:W3:Y:S04]  /*16f70*/  LDL.LU.128 R160, [R1+0xfc0] ;  /* 0x000fc00001a07983 */ /* 0x008ee80000300c00 */
[----:B------:R0:W-:Y:S04]  /*16f80*/  STL.128 [R1+0xfa0], R148 ;  /* 0x000fa09401007387 */ /* 0x0001e80000100c00 */
[----:B------:R1:W-:Y:S04]  /*16f90*/  STL.128 [R1+0x1000], R176 ;  /* 0x001000b001007387 */ /* 0x0003e80000100c00 */
[----:B------:R1:W-:Y:S04]  /*16fa0*/  STL.128 [R1+0xff0], R172 ;  /* 0x000ff0ac01007387 */ /* 0x0003e80000100c00 */
[----:B0-----:R-:W3:Y:S04]  /*16fb0*/  LDL.LU.128 R148, [R1+0xfa0] ;  /* 0x000fa00001947983 */ /* 0x001ee80000300c00 */
[----:B-1----:R-:W3:Y:S04]  /*16fc0*/  LDL.LU.128 R176, [R1+0x1000] ;  /* 0x0010000001b07983 */ /* 0x002ee80000300c00 */
[----:B------:R-:W3:Y:S01]  /*16fd0*/  LDL.LU.128 R172, [R1+0xff0] ;  /* 0x000ff00001ac7983 */ /* 0x000ee20000300c00 */
[----:B------:R-:W-:-:S02]  /*16fe0*/  F2FP.F16.F32.PACK_AB R152, R20, R21 ;  /* 0x000000151498723e */ /* 0x000fc400000000ff */
[----:B------:R-:W-:Y:S01]  /*16ff0*/  F2FP.F16.F32.PACK_AB R153, R15, R17 ;  /* 0x000000110f99723e */ /* 0x000fe200000000ff */
[----:B------:R0:W-:Y:S01]  /*17000*/  STL.128 [R1+0x380], R184 ;  /* 0x000380b801007387 */ /* 0x0001e20000100c00 */
[----:B------:R-:W-:Y:S02]  /*17010*/  F2FP.F16.F32.PACK_AB R154, R156, R157 ;  /* 0x0000009d9c9a723e */ /* 0x000fe400000000ff */
[----:B------:R-:W-:Y:S01]  /*17020*/  F2FP.F16.F32.PACK_AB R155, R11, R16 ;  /* 0x000000100b9b723e */ /* 0x000fe200000000ff */
[----:B------:R1:W-:Y:S04]  /*17030*/  STL.128 [R1+0x390], R188 ;  /* 0x000390bc01007387 */ /* 0x0003e80000100c00 */
[----:B------:R-:W-:Y:S04]  /*17040*/  STL.128 [R1+0x3b0], R196 ;  /* 0x0003b0c401007387 */ /* 0x000fe80000100c00 */
[----:B------:R-:W-:Y:S04]  /*17050*/  STL.128 [R1+0x3c0], R200 ;  /* 0x0003c0c801007387 */ /* 0x000fe80000100c00 */
[----:B------:R-:W-:Y:S01]  /*17060*/  STL.128 [R1+0x3d0], R204 ;  /* 0x0003d0cc01007387 */ /* 0x000fe20000100c00 */
[----:B0-----:R-:W-:-:S02]  /*17070*/  IMAD.MOV.U32 R187, RZ, RZ, R103 ;  /* 0x000000ffffbb7224 */ /* 0x001fc400078e0067 */
[----:B------:R-:W-:Y:S01]  /*17080*/  IMAD.MOV.U32 R186, RZ, RZ, R102 ;  /* 0x000000ffffba7224 */ /* 0x000fe200078e0066 */
[----:B------:R-:W-:Y:S01]  /*17090*/  STL.128 [R1+0x3e0], R208 ;  /* 0x0003e0d001007387 */ /* 0x000fe20000100c00 */
[----:B-1----:R-:W-:Y:S02]  /*170a0*/  IMAD.MOV.U32 R191, RZ, RZ, R107 ;  /* 0x000000ffffbf7224 */ /* 0x002fe400078e006b */
[----:B------:R-:W-:Y:S01]  /*170b0*/  IMAD.MOV.U32 R190, RZ, RZ, R106 ;  /* 0x000000ffffbe7224 */ /* 0x000fe200078e006a */
[----:B------:R-:W-:Y:S01]  /*170c0*/  STL.128 [R1+0x3f0], R212 ;  /* 0x0003f0d401007387 */ /* 0x000fe20000100c00 */
[----:B------:R-:W-:Y:S02]  /*170d0*/  IMAD.MOV.U32 R189, RZ, RZ, R105 ;  /* 0x000000ffffbd7224 */ /* 0x000fe400078e0069 */
[----:B------:R-:W-:Y:S01]  /*170e0*/  IMAD.MOV.U32 R188, RZ, RZ, R104 ;  /* 0x000000ffffbc7224 */ /* 0x000fe200078e0068 */
[----:B------:R-:W-:Y:S01]  /*170f0*/  STL.128 [R1+0x400], R216 ;  /* 0x000400d801007387 */ /* 0x000fe20000100c00 */
[----:B------:R-:W-:-:S02]  /*17100*/  IMAD.MOV.U32 R185, RZ, RZ, R101 ;  /* 0x000000ffffb97224 */ /* 0x000fc400078e0065 */
[----:B------:R-:W-:Y:S01]  /*17110*/  IMAD.MOV.U32 R184, RZ, RZ, R100 ;  /* 0x000000ffffb87224 */ /* 0x000fe200078e0064 */
[----:B------:R-:W-:Y:S04]  /*17120*/  STL.128 [R1+0x410], R220 ;  /* 0x000410dc01007387 */ /* 0x000fe80000100c00 */
[----:B------:R-:W-:Y:S01]  /*17130*/  STL.128 [R1+0x420], R224 ;  /* 0x000420e001007387 */ /* 0x000fe20000100c00 */
[----:B------:R-:W-:-:S03]  /*17140*/  IMAD.MOV.U32 R234, RZ, RZ, R19 ;  /* 0x000000ffffea7224 */ /* 0x000fc600078e0013 */
[----:B------:R0:W-:Y:S04]  /*17150*/  STL.128 [R1+0xe60], R188 ;  /* 0x000e60bc01007387 */ /* 0x0001e80000100c00 */
[----:B------:R1:W-:Y:S04]  /*17160*/  STL.128 [R1+0xe50], R184 ;  /* 0x000e50b801007387 */ /* 0x0003e80000100c00 */
[----:B------:R1:W-:Y:S04]  /*17170*/  STL.128 [R1+0xdd0], R152 ;  /* 0x000dd09801007387 */ /* 0x0003e80000100c00 */
[----:B------:R1:W-:Y:S04]  /*17180*/  STL.64 [R1+0x1028], R232 ;  /* 0x001028e801007387 */ /* 0x0003e80000100a00 */
[----:B0-----:R-:W3:Y:S04]  /*17190*/  LDL.LU.128 R188, [R1+0xe60] ;  /* 0x000e600001bc7983 */ /* 0x001ee80000300c00 */
[----:B-1----:R-:W3:Y:S01]  /*171a0*/  LDL.LU.128 R184, [R1+0xe50] ;  /* 0x000e500001b87983 */ /* 0x002ee20000300c00 */
[----:B------:R-:W-:-:S02]  /*171b0*/  IMAD.MOV.U32 R155, RZ, RZ, R79 ;  /* 0x000000ffff9b7224 */ /* 0x000fc400078e004f */
[----:B------:R-:W-:Y:S02]  /*171c0*/  IMAD.MOV.U32 R154, RZ, RZ, R78 ;  /* 0x000000ffff9a7224 */ /* 0x000fe400078e004e */
[----:B------:R-:W-:Y:S02]  /*171d0*/  IMAD.MOV.U32 R153, RZ, RZ, R77 ;  /* 0x000000ffff997224 */ /* 0x000fe400078e004d */
[----:B------:R-:W-:Y:S01]  /*171e0*/  IMAD.MOV.U32 R152, RZ, RZ, R76 ;  /* 0x000000ffff987224 */ /* 0x000fe200078e004c */
[----:B------:R-:W-:Y:S01]  /*171f0*/  STL.128 [R1+0x430], R228 ;  /* 0x000430e401007387 */ /* 0x000fe20000100c00 */
[----:B------:R-:W-:Y:S02]  /*17200*/  IMAD.MOV.U32 R232, RZ, RZ, R23 ;  /* 0x000000ffffe87224 */ /* 0x000fe400078e0017 */
[----:B------:R-:W-:Y:S01]  /*17210*/  IMAD.MOV.U32 R233, RZ, RZ, R22 ;  /* 0x000000ffffe97224 */ /* 0x000fe200078e0016 */
[----:B------:R-:W-:Y:S01]  /*17220*/  STL.128 [R1+0x320], R152 ;  /* 0x0003209801007387 */ /* 0x000fe20000100c00 */
        /* <DEDUP_REMOVED lines=34> */
[----:B------:R-:W-:Y:S01]  /*17450*/  IMAD.MOV.U32 R193, RZ, RZ, R109 ;  /* 0x000000ffffc17224 */ /* 0x000fe200078e006d */
        /* <DEDUP_REMOVED lines=8> */
[----:B------:R1:W-:Y:S01]  /*174e0*/  STL.128 [R1+0xe70], R192 ;  /* 0x000e70c001007387 */ /* 0x0003e20000100c00 */
[----:B------:R-:W-:-:S03]  /*174f0*/  IMAD.MOV.U32 R19, RZ, RZ, R147 ;  /* 0x000000ffff137224 */ /* 0x000fc600078e0093 */
[----:B0-----:R-:W3:Y:S01]  /*17500*/  LDL.LU.128 R224, [R1+0xef0] ;  /* 0x000ef00001e07983 */ /* 0x001ee20000300c00 */
[----:B------:R-:W-:-:S03]  /*17510*/  IMAD.MOV.U32 R22, RZ, RZ, R146 ;  /* 0x000000ffff167224 */ /* 0x000fc600078e0092 */
[----:B-1----:R-:W3:Y:S01]  /*17520*/  LDL.LU.128 R220, [R1+0xee0] ;  /* 0x000ee00001dc7983 */ /* 0x002ee20000300c00 */
[----:B------:R-:W-:-:S03]  /*17530*/  IMAD.MOV.U32 R23, RZ, RZ, R145 ;  /* 0x000000ffff177224 */ /* 0x000fc600078e0091 */
[----:B------:R-:W3:Y:S01]  /*17540*/  LDL.LU.128 R216, [R1+0xed0] ;  /* 0x000ed00001d87983 */ /* 0x000ee20000300c00 */
[----:B------:R-:W-:-:S03]  /*17550*/  IMAD.MOV.U32 R228, RZ, RZ, R144 ;  /* 0x000000ffffe47224 */ /* 0x000fc600078e0090 */
[----:B------:R-:W3:Y:S04]  /*17560*/  LDL.LU.128 R212, [R1+0xec0] ;  /* 0x000ec00001d47983 */ /* 0x000ee80000300c00 */
[----:B------:R-:W3:Y:S04]  /*17570*/  LDL.LU.128 R208, [R1+0xeb0] ;  /* 0x000eb00001d07983 */ /* 0x000ee80000300c00 */
[----:B------:R-:W3:Y:S04]  /*17580*/  LDL.LU.128 R204, [R1+0xea0] ;  /* 0x000ea00001cc7983 */ /* 0x000ee80000300c00 */
[----:B------:R-:W3:Y:S04]  /*17590*/  LDL.LU.128 R200, [R1+0xe90] ;  /* 0x000e900001c87983 */ /* 0x000ee80000300c00 */
[----:B------:R-:W3:Y:S04]  /*175a0*/  LDL.LU.128 R196, [R1+0xe80] ;  /* 0x000e800001c47983 */ /* 0x000ee80000300c00 */
[----:B------:R-:W3:Y:S01]  /*175b0*/  LDL.LU.128 R192, [R1+0xe70] ;  /* 0x000e700001c07983 */ /* 0x000ee20000300c00 */
        /* <DEDUP_REMOVED lines=8> */
[----:B------:R-:W3:Y:S01]  /*17640*/  LDL.LU.128 R152, [R1+0xdd0] ;  /* 0x000dd00001987983 */ /* 0x000ee20000300c00 */
[----:B------:R-:W-:-:S03]  /*17650*/  IMAD.MOV.U32 R235, RZ, RZ, R18 ;  /* 0x000000ffffeb7224 */ /* 0x000fc600078e0012 */
[----:B----4-:R0:W-:Y:S01]  /*17660*/  STL.128 [R1+0xe40], R180 ;  /* 0x000e40b401007387 */ /* 0x0101e20000100c00 */
[----:B------:R-:W-:Y:S02]  /*17670*/  IMAD.MOV.U32 R157, RZ, RZ, R81 ;  /* 0x000000ffff9d7224 */ /* 0x000fe400078e0051 */
[----:B------:R-:W-:Y:S01]  /*17680*/  IMAD.MOV.U32 R156, RZ, RZ, R80 ;  /* 0x000000ffff9c7224 */ /* 0x000fe200078e0050 */
[----:B------:R-:W-:Y:S04]  /*17690*/  STL.128 [R1+0x440], R232 ;  /* 0x000440e801007387 */ /* 0x000fe80000100c00 */
[----:B------:R1:W-:Y:S04]  /*176a0*/  STL.128 [R1+0xe10], R168 ;  /* 0x000e10a801007387 */ /* 0x0003e80000100c00 */
[----:B--2---:R2:W-:Y:S04]  /*176b0*/  STL.128 [R1+0xe00], R164 ;  /* 0x000e00a401007387 */ /* 0x0045e80000100c00 */
[----:B---3--:R3:W-:Y:S04]  /*176c0*/  STL.128 [R1+0xdf0], R160 ;  /* 0x000df0a001007387 */ /* 0x0087e80000100c00 */
[----:B------:R4:W-:Y:S04]  /*176d0*/  STL.64 [R1+0xde0], R158 ;  /* 0x000de09e01007387 */ /* 0x0009e80000100a00 */
[----:B0-----:R-:W4:Y:S01]  /*176e0*/  LDL.LU.128 R180, [R1+0xe40] ;  /* 0x000e400001b47983 */ /* 0x001f220000300c00 */
[----:B-1----:R-:W-:-:S02]  /*176f0*/  IMAD.MOV.U32 R171, RZ, RZ, R95 ;  /* 0x000000ffffab7224 */ /* 0x002fc400078e005f */
[----:B------:R-:W-:Y:S01]  /*17700*/  IMAD.MOV.U32 R170, RZ, RZ, R94 ;  /* 0x000000ffffaa7224 */ /* 0x000fe200078e005e */
[----:B------:R-:W4:Y:S01]  /*17710*/  LDL.LU.64 R232, [R1+0x1028] ;  /* 0x0010280001e87983 */ /* 0x000f220000300a00 */
[----:B------:R-:W-:Y:S02]  /*17720*/  IMAD.MOV.U32 R169, RZ, RZ, R93 ;  /* 0x000000ffffa97224 */ /* 0x000fe400078e005d */
[----:B------:R-:W-:Y:S02]  /*17730*/  IMAD.MOV.U32 R168, RZ, RZ, R92 ;  /* 0x000000ffffa87224 */ /* 0x000fe400078e005c */
[----:B--2---:R-:W-:Y:S02]  /*17740*/  IMAD.MOV.U32 R167, RZ, RZ, R91 ;  /* 0x000000ffffa77224 */ /* 0x004fe400078e005b */
[----:B------:R-:W-:Y:S02]  /*17750*/  IMAD.MOV.U32 R166, RZ, RZ, R90 ;  /* 0x000000ffffa67224 */ /* 0x000fe400078e005a */
[----:B------:R-:W-:-:S02]  /*17760*/  IMAD.MOV.U32 R165, RZ, RZ, R89 ;  /* 0x000000ffffa57224 */ /* 0x000fc400078e0059 */
[----:B------:R-:W-:Y:S02]  /*17770*/  IMAD.MOV.U32 R164, RZ, RZ, R88 ;  /* 0x000000ffffa47224 */ /* 0x000fe400078e0058 */
[----:B---3--:R-:W-:Y:S02]  /*17780*/  IMAD.MOV.U32 R163, RZ, RZ, R87 ;  /* 0x000000ffffa37224 */ /* 0x008fe400078e0057 */
[----:B------:R-:W-:Y:S02]  /*17790*/  IMAD.MOV.U32 R162, RZ, RZ, R86 ;  /* 0x000000ffffa27224 */ /* 0x000fe400078e0056 */
[----:B------:R-:W-:Y:S02]  /*177a0*/  IMAD.MOV.U32 R161, RZ, RZ, R85 ;  /* 0x000000ffffa17224 */ /* 0x000fe400078e0055 */
[----:B------:R-:W-:Y:S02]  /*177b0*/  IMAD.MOV.U32 R160, RZ, RZ, R84 ;  /* 0x000000ffffa07224 */ /* 0x000fe400078e0054 */
[----:B----4-:R-:W-:-:S02]  /*177c0*/  IMAD.MOV.U32 R159, RZ, RZ, R83 ;  /* 0x000000ffff9f7224 */ /* 0x010fc400078e0053 */
[----:B------:R-:W-:Y:S02]  /*177d0*/  IMAD.MOV.U32 R158, RZ, RZ, R82 ;  /* 0x000000ffff9e7224 */ /* 0x000fe400078e0052 */
        /* <DEDUP_REMOVED lines=14> */
[----:B0-----:R-:W4:Y:S01]  /*178c0*/  LDL.LU.64 R158, [R1+0xde0] ;  /* 0x000de000019e7983 */ /* 0x001f220000300a00 */
[----:B------:R-:W-:-:S02]  /*178d0*/  IMAD.MOV.U32 R83, RZ, RZ, R167 ;  /* 0x000000ffff537224 */ /* 0x000fc400078e00a7 */
[----:B------:R-:W-:Y:S01]  /*178e0*/  IMAD.MOV.U32 R82, RZ, RZ, R166 ;  /* 0x000000ffff527224 */ /* 0x000fe200078e00a6 */
[----:B-1----:R-:W4:Y:S01]  /*178f0*/  LDL.LU.128 R160, [R1+0xdf0] ;  /* 0x000df00001a07983 */ /* 0x002f220000300c00 */
[----:B------:R-:W-:Y:S02]  /*17900*/  IMAD.MOV.U32 R81, RZ, RZ, R165 ;  /* 0x000000ffff517224 */ /* 0x000fe400078e00a5 */
[----:B------:R-:W-:Y:S02]  /*17910*/  IMAD.MOV.U32 R80, RZ, RZ, R164 ;  /* 0x000000ffff507224 */ /* 0x000fe400078e00a4 */
[----:B------:R-:W-:Y:S01]  /*17920*/  IMAD.MOV.U32 R87, RZ, RZ, R171 ;  /* 0x000000ffff577224 */ /* 0x000fe200078e00ab */
[----:B--2---:R-:W2:Y:S01]  /*17930*/  LDL.LU.128 R164, [R1+0xe00] ;  /* 0x000e000001a47983 */ /* 0x004ea20000300c00 */
[----:B------:R-:W-:Y:S02]  /*17940*/  IMAD.MOV.U32 R86, RZ, RZ, R170 ;  /* 0x000000ffff567224 */ /* 0x000fe400078e00aa */
[----:B------:R-:W-:-:S02]  /*17950*/  IMAD.MOV.U32 R85, RZ, RZ, R169 ;  /* 0x000000ffff557224 */ /* 0x000fc400078e00a9 */
[----:B------:R-:W-:Y:S02]  /*17960*/  IMAD.MOV.U32 R84, RZ, RZ, R168 ;  /* 0x000000ffff547224 */ /* 0x000fe400078e00a8 */
[----:B---3--:R-:W3:Y:S04]  /*17970*/  LDL.LU.128 R168, [R1+0xe10] ;  /* 0x000e100001a87983 */ /* 0x008ee80000300c00 */
[----:B------:R0:W-:Y:S04]  /*17980*/  STL.128 [R1+0xe30], R176 ;  /* 0x000e30b001007387 */ /* 0x0001e80000100c00 */
[----:B------:R1:W-:Y:S04]  /*17990*/  STL.128 [R1+0xe20], R172 ;  /* 0x000e20ac01007387 */ /* 0x0003e80000100c00 */
[----:B0-----:R-:W4:Y:S04]  /*179a0*/  LDL.LU.128 R176, [R1+0xe30] ;  /* 0x000e300001b07983 */ /* 0x001f280000300c00 */
[----:B-1----:R-:W4:Y:S01]  /*179b0*/  LDL.LU.128 R172, [R1+0xe20] ;  /* 0x000e200001ac7983 */ /* 0x002f220000300c00 */
        /* <DEDUP_REMOVED lines=27> */
[----:B------:R-:W-:Y:S02]  /*17b70*/  VIADD R4, R12, 0x100 ;  /* 0x000001000c047836 */ /* 0x000fe40000000000 */
        /* <DEDUP_REMOVED lines=67> */
[----:B------:R-:W-:Y:S01]  /*17fb0*/  R2UR UR6, R4 ;  /* 0x00000000040672ca */ /* 0x000fe200000e0000 */
        /* <DEDUP_REMOVED lines=60> */
[----:B------:R-:W-:Y:S01]  /*18380*/  IMAD.MOV.U32 R48, RZ, RZ, R40 ;  /* 0x000000ffff307224 */ /* 0x000fe200078e0028 */
[----:B------:R-:W-:Y:S01]  /*18390*/  R2UR UR7, R5 ;  /* 0x00000000050772ca */ /* 0x000fe200000e0000 */
        /* <DEDUP_REMOVED lines=44> */
[----:B0-----:R-:W-:Y:S02]  /*18660*/  IMAD.MOV.U32 R104, RZ, RZ, R188 ;  /* 0x000000ffff687224 */ /* 0x001fe400078e00bc */
[----:B------:R-:W-:Y:S02]  /*18670*/  IMAD.MOV.U32 R105, RZ, RZ, R189 ;  /* 0x000000ffff697224 */ /* 0x000fe400078e00bd */
[----:B------:R-:W-:Y:S02]  /*18680*/  IMAD.MOV.U32 R106, RZ, RZ, R190 ;  /* 0x000000ffff6a7224 */ /* 0x000fe400078e00be */
[----:B------:R-:W-:Y:S02]  /*18690*/  IMAD.MOV.U32 R107, RZ, RZ, R191 ;  /* 0x000000ffff6b7224 */ /* 0x000fe400078e00bf */
[----:B-1----:R-:W-:Y:S02]  /*186a0*/  IMAD.MOV.U32 R108, RZ, RZ, R229 ;  /* 0x000000ffff6c7224 */ /* 0x002fe400078e00e5 */
[----:B------:R-:W-:-:S02]  /*186b0*/  IMAD.MOV.U32 R109, RZ, RZ, R193 ;  /* 0x000000ffff6d7224 */ /* 0x000fc400078e00c1 */
[----:B------:R-:W-:Y:S02]  /*186c0*/  IMAD.MOV.U32 R110, RZ, RZ, R194 ;  /* 0x000000ffff6e7224 */ /* 0x000fe400078e00c2 */
[----:B------:R-:W-:Y:S02]  /*186d0*/  IMAD.MOV.U32 R111, RZ, RZ, R195 ;  /* 0x000000ffff6f7224 */ /* 0x000fe400078e00c3 */
[----:B--2---:R-:W-:Y:S02]  /*186e0*/  IMAD.MOV.U32 R112, RZ, RZ, R196 ;  /* 0x000000ffff707224 */ /* 0x004fe400078e00c4 */
[----:B------:R-:W-:Y:S02]  /*186f0*/  IMAD.MOV.U32 R113, RZ, RZ, R197 ;  /* 0x000000ffff717224 */ /* 0x000fe400078e00c5 */
[----:B------:R-:W-:Y:S02]  /*18700*/  IMAD.MOV.U32 R114, RZ, RZ, R198 ;  /* 0x000000ffff727224 */ /* 0x000fe400078e00c6 */
[----:B------:R-:W-:-:S02]  /*18710*/  IMAD.MOV.U32 R115, RZ, RZ, R199 ;  /* 0x000000ffff737224 */ /* 0x000fc400078e00c7 */
[----:B---3--:R-:W-:Y:S02]  /*18720*/  IMAD.MOV.U32 R116, RZ, RZ, R200 ;  /* 0x000000ffff747224 */ /* 0x008fe400078e00c8 */
[----:B------:R-:W-:Y:S02]  /*18730*/  IMAD.MOV.U32 R117, RZ, RZ, R201 ;  /* 0x000000ffff757224 */ /* 0x000fe400078e00c9 */
[----:B------:R-:W-:Y:S02]  /*18740*/  IMAD.MOV.U32 R118, RZ, RZ, R202 ;  /* 0x000000ffff767224 */ /* 0x000fe400078e00ca */
[----:B------:R-:W-:Y:S02]  /*18750*/  IMAD.MOV.U32 R119, RZ, RZ, R203 ;  /* 0x000000ffff777224 */ /* 0x000fe400078e00cb */
[----:B----4-:R-:W-:Y:S02]  /*18760*/  IMAD.MOV.U32 R120, RZ, RZ, R204 ;  /* 0x000000ffff787224 */ /* 0x010fe400078e00cc */
        /* <DEDUP_REMOVED lines=30> */
[----:B------:R-:W-:-:S06]  /*18950*/  IMAD.MOV.U32 R151, RZ, RZ, R6 ;  /* 0x000000ffff977224 */ /* 0x000fcc00078e0006 */
[----:B------:R-:W-:-:S06]  /*18960*/  WARPGROUP.ARRIVE ;  /* 0x00000000000079c5 */ /* 0x000fcc0000000000 */
[----:B------:R-:W-:Y:S01]  /*18970*/  HGMMA.64x256x16.F32 R24, R152, gdesc[UR4].tnspB, R24, gsb0 ;  /* 0x43e0000498187df0 */ /* 0x000fe20008000818 */
[----:B------:R0:W-:Y:S04]  /*18980*/  STL.128 [R1+0xdb0], R180 ;  /* 0x000db0b401007387 */ /* 0x0001e80000100c00 */
[----:B------:R1:W-:Y:S04]  /*18990*/  STL.64 [R1+0xdc8], R232 ;  /* 0x000dc8e801007387 */ /* 0x0003e80000100a00 */
[----:B------:R2:W-:Y:S01]  /*189a0*/  STL.128 [R1+0xd80], R168 ;  /* 0x000d80a801007387 */ /* 0x0005e20000100c00 */
[----:B0-----:R-:W-:-:S02]  /*189b0*/  IMAD.MOV.U32 R180, RZ, RZ, R235 ;  /* 0x000000ffffb47224 */ /* 0x001fc400078e00eb */
[----:B------:R-:W-:Y:S02]  /*189c0*/  IMAD.MOV.U32 R181, RZ, RZ, R234 ;  /* 0x000000ffffb57224 */ /* 0x000fe400078e00ea */
[----:B-1----:R-:W-:Y:S02]  /*189d0*/  IMAD.MOV.U32 R232, RZ, RZ, R18 ;  /* 0x000000ffffe87224 */ /* 0x002fe400078e0012 */
[----:B------:R-:W-:Y:S02]  /*189e0*/  IMAD.MOV.U32 R233, RZ, RZ, R14 ;  /* 0x000000ffffe97224 */ /* 0x000fe400078e000e */
[----:B------:R-:W-:Y:S01]  /*189f0*/  IMAD.MOV.U32 R234, RZ, RZ, R7 ;  /* 0x000000ffffea7224 */ /* 0x000fe200078e0007 */
[----:B------:R0:W-:Y:S01]  /*18a00*/  STL.128 [R1+0xd70], R164 ;  /* 0x000d70a401007387 */ /* 0x0001e20000100c00 */
[----:B------:R-:W-:Y:S02]  /*18a10*/  IMAD.MOV.U32 R235, RZ, RZ, R6 ;  /* 0x000000ffffeb7224 */ /* 0x000fe400078e0006 */
[----:B------:R-:W-:Y:S01]  /*18a20*/  IMAD.MOV.U32 R182, RZ, RZ, R231 ;  /* 0x000000ffffb67224 */ /* 0x000fe200078e00e7 */
[----:B------:R1:W-:Y:S01]  /*18a30*/  STL.128 [R1+0xd60], R160 ;  /* 0x000d60a001007387 */ /* 0x0003e20000100c00 */
[----:B------:R-:W-:-:S03]  /*18a40*/  IMAD.MOV.U32 R183, RZ, RZ, R230 ;  /* 0x000000ffffb77224 */ /* 0x000fc600078e00e6 */
[----:B------:R-:W-:Y:S04]  /*18a50*/  STL.64 [R1+0xd50], R158 ;  /* 0x000d509e01007387 */ /* 0x000fe80000100a00 */
[----:B------:R3:W-:Y:S04]  /*18a60*/  STL.128 [R1+0x440], R232 ;  /* 0x000440e801007387 */ /* 0x0007e80000100c00 */
[----:B--2---:R-:W2:Y:S04]  /*18a70*/  LDL.LU.128 R168, [R1+0xd80] ;  /* 0x000d800001a87983 */ /* 0x004ea80000300c00 */
[----:B0-----:R-:W4:Y:S04]  /*18a80*/  LDL.LU.128 R164, [R1+0xd70] ;  /* 0x000d700001a47983 */ /* 0x001f280000300c00 */
[----:B-1----:R-:W2:Y:S04]  /*18a90*/  LDL.LU.128 R160, [R1+0xd60] ;  /* 0x000d600001a07983 */ /* 0x002ea80000300c00 */
[----:B---3--:R-:W3:Y:S04]  /*18aa0*/  LDL.LU.64 R232, [R1+0xdc8] ;  /* 0x000dc80001e87983 */ /* 0x008ee80000300a00 */
[----:B------:R-:W2:Y:S04]  /*18ab0*/  LDL.LU.64 R158, [R1+0xd50] ;  /* 0x000d5000019e7983 */ /* 0x000ea80000300a00 */
[----:B------:R0:W-:Y:S04]  /*18ac0*/  STL [R1+0xdc0], R192 ;  /* 0x000dc0c001007387 */ /* 0x0001e80000100800 */
[----:B------:R1:W-:Y:S04]  /*18ad0*/  STL.128 [R1+0xda0], R176 ;  /* 0x000da0b001007387 */ /* 0x0003e80000100c00 */
[----:B------:R1:W-:Y:S01]  /*18ae0*/  STL.128 [R1+0xd90], R172 ;  /* 0x000d90ac01007387 */ /* 0x0003e20000100c00 */
[----:B0-----:R-:W-:-:S03]  /*18af0*/  IMAD.MOV.U32 R192, RZ, RZ, R229 ;  /* 0x000000ffffc07224 */ /* 0x001fc600078e00e5 */
[----:B------:R0:W-:Y:S04]  /*18b00*/  STL.128 [R1+0x370], R180 ;  /* 0x000370b401007387 */ /* 0x0001e80000100c00 */
[----:B-1----:R-:W2:Y:S04]  /*18b10*/  LDL.LU.128 R176, [R1+0xda0] ;  /* 0x000da00001b07983 */ /* 0x002ea80000300c00 */
[----:B------:R-:W2:Y:S04]  /*18b20*/  LDL.LU.128 R172, [R1+0xd90] ;  /* 0x000d900001ac7983 */ /* 0x000ea80000300c00 */
[----:B0-----:R-:W2:Y:S04]  /*18b30*/  LDL.LU.128 R180, [R1+0xdb0] ;  /* 0x000db00001b47983 */ /* 0x001ea80000300c00 */
[----:B------:R0:W-:Y:S04]  /*18b40*/  STL.128 [R1+0x3a0], R192 ;  /* 0x0003a0c001007387 */ /* 0x0001e80000100c00 */
[----:B0-----:R-:W2:Y:S01]  /*18b50*/  LDL.LU R192, [R1+0xdc0] ;  /* 0x000dc00001c07983 */ /* 0x001ea20000300800 */
[----:B------:R-:W-:-:S03]  /*18b60*/  WARPGROUP.DEPBAR.LE gsb0, 0x0 ;  /* 0x00008000000079c5 */ /* 0x000fc60000010000 */
[----:B------:R0:W-:Y:S04]  /*18b70*/  STL.128 [R1+0xd40], R148 ;  /* 0x000d409401007387 */ /* 0x0001e80000100c00 */
[----:B------:R1:W-:Y:S04]  /*18b80*/  STL.128 [R1+0xd30], R144 ;  /* 0x000d309001007387 */ /* 0x0003e80000100c00 */
[----:B------:R1:W-:Y:S04]  /*18b90*/  STL.128 [R1+0xd20], R140 ;  /* 0x000d208c01007387 */ /* 0x0003e80000100c00 */
[----:B0-----:R-:W2:Y:S04]  /*18ba0*/  LDL.LU.128 R148, [R1+0xd40] ;  /* 0x000d400001947983 */ /* 0x001ea80000300c00 */
        /* <DEDUP_REMOVED lines=8> */
[----:B-1----:R-:W2:Y:S04]  /*18c30*/  LDL.LU.128 R144, [R1+0xd30] ;  /* 0x000d300001907983 */ /* 0x002ea80000300c00 */
        /* <DEDUP_REMOVED lines=8> */
[----:B------:R-:W2:Y:S01]  /*18cc0*/  LDL.LU.128 R112, [R1+0xcb0] ;  /* 0x000cb00001707983 */ /* 0x000ea20000300c00 */
[----:B------:R-:W-:-:S02]  /*18cd0*/  IMAD.MOV.U32 R5, RZ, RZ, R13 ;  /* 0x000000ffff057224 */ /* 0x000fc400078e000d */
[----:B------:R-:W-:Y:S02]  /*18ce0*/  IMAD.MOV.U32 R7, RZ, RZ, R3 ;  /* 0x000000ffff077224 */ /* 0x000fe400078e0003 */
[----:B------:R-:W-:Y:S01]  /*18cf0*/  IMAD.MOV.U32 R6, RZ, RZ, R2 ;  /* 0x000000ffff067224 */ /* 0x000fe200078e0002 */
[----:B------:R-:W-:Y:S01]  /*18d00*/  R2UR UR7, R5 ;  /* 0x00000000050772ca */ /* 0x000fe200000e0000 */
[----:B------:R-:W-:Y:S02]  /*18d10*/  IMAD.MOV.U32 R5, RZ, RZ, R0 ;  /* 0x000000ffff057224 */ /* 0x000fe400078e0000 */
[----:B------:R-:W-:Y:S01]  /*18d20*/  VIADD R4, R12, 0x180 ;  /* 0x000001800c047836 */ /* 0x000fe20000000000 */
[----:B----4-:R-:W-:Y:S01]  /*18d30*/  F2FP.F16.F32.PACK_AB R152, R166, R167 ;  /* 0x000000a7a698723e */ /* 0x010fe200000000ff */
[----:B---3--:R-:W-:Y:S01]  /*18d40*/  STL.64 [R1+0xc98], R232 ;  /* 0x000c98e801007387 */ /* 0x008fe20000100a00 */
[----:B--2---:R-:W-:Y:S02]  /*18d50*/  F2FP.F16.F32.PACK_AB R153, R159, R161 ;  /* 0x000000a19f99723e */ /* 0x004fe400000000ff */
[----:B------:R-:W-:-:S02]  /*18d60*/  F2FP.F16.F32.PACK_AB R154, R168, R169 ;  /* 0x000000a9a89a723e */ /* 0x000fc400000000ff */
[----:B------:R-:W-:Y:S01]  /*18d70*/  F2FP.F16.F32.PACK_AB R155, R158, R160 ;  /* 0x000000a09e9b723e */ /* 0x000fe200000000ff */
[----:B------:R-:W-:Y:S01]  /*18d80*/  IMAD.MOV.U32 R229, RZ, RZ, R23 ;  /* 0x000000ffffe57224 */ /* 0x000fe200078e0017 */
[----:B------:R0:W-:Y:S01]  /*18d90*/  STL.128 [R1+0x380], R184 ;  /* 0x000380b801007387 */ /* 0x0001e20000100c00 */
[----:B------:R-:W-:Y:S01]  /*18da0*/  IMAD.MOV.U32 R230, RZ, RZ, R22 ;  /* 0x000000ffffe67224 */ /* 0x000fe200078e0016 */
[----:B------:R-:W-:Y:S01]  /*18db0*/  R2UR UR6, R4 ;  /* 0x00000000040672ca */ /* 0x000fe200000e0000 */
[----:B------:R-:W-:Y:S01]  /*18dc0*/  IMAD.MOV.U32 R231, RZ, RZ, R19 ;  /* 0x000000ffffe77224 */ /* 0x000fe200078e0013 */
[----:B------:R1:W-:Y:S01]  /*18dd0*/  STL.128 [R1+0x390], R188 ;  /* 0x000390bc01007387 */ /* 0x0003e20000100c00 */
[----:B------:R-:W-:-:S03]  /*18de0*/  IMAD.MOV.U32 R169, RZ, RZ, R85 ;  /* 0x000000ffffa97224 */ /* 0x000fc600078e0055 */
[----:B------:R-:W-:Y:S01]  /*18df0*/  STL.128 [R1+0xc70], R176 ;  /* 0x000c70b001007387 */ /* 0x000fe20000100c00 */
[----:B------:R-:W-:-:S03]  /*18e00*/  IMAD.MOV.U32 R168, RZ, RZ, R84 ;  /* 0x000000ffffa87224 */ /* 0x000fc600078e0054 */
[----:B------:R2:W-:Y:S01]  /*18e10*/  STL.128 [R1+0xc80], R180 ;  /* 0x000c80b401007387 */ /* 0x0005e20000100c00 */
[----:B------:R-:W-:-:S03]  /*18e20*/  IMAD.MOV.U32 R167, RZ, RZ, R83 ;  /* 0x000000ffffa77224 */ /* 0x000fc600078e0053 */
[----:B------:R3:W-:Y:S01]  /*18e30*/  STL.128 [R1+0xc60], R172 ;  /* 0x000c60ac01007387 */ /* 0x0007e20000100c00 */
[----:B0-----:R-:W-:Y:S02]  /*18e40*/  IMAD.MOV.U32 R187, RZ, RZ, R103 ;  /* 0x000000ffffbb7224 */ /* 0x001fe400078e0067 */
        /* <DEDUP_REMOVED lines=10> */
[----:B------:R-:W-:Y:S01]  /*18ef0*/  STL.128 [R1+0x3e0], R208 ;  /* 0x0003e0d001007387 */ /* 0x000fe20000100c00 */
[----:B--2---:R-:W-:Y:S02]  /*18f00*/  IMAD.MOV.U32 R183, RZ, RZ, R99 ;  /* 0x000000ffffb77224 */ /* 0x004fe400078e0063 */
        /* <DEDUP_REMOVED lines=8> */
[----:B------:R-:W-:Y:S02]  /*18f90*/  IMAD.MOV.U32 R177, RZ, RZ, R93 ;  /* 0x000000ffffb17224 */ /* 0x000fe400078e005d */
[----:B------:R-:W-:Y:S01]  /*18fa0*/  IMAD.MOV.U32 R176, RZ, RZ, R92 ;  /* 0x000000ffffb07224 */ /* 0x000fe200078e005c */
[----:B------:R-:W-:Y:S01]  /*18fb0*/  STL.128 [R1+0x420], R224 ;  /* 0x000420e001007387 */ /* 0x000fe20000100c00 */
[----:B---3--:R-:W-:Y:S02]  /*18fc0*/  IMAD.MOV.U32 R175, RZ, RZ, R91 ;  /* 0x000000ffffaf7224 */ /* 0x008fe400078e005b */
[----:B------:R-:W-:Y:S01]  /*18fd0*/  IMAD.MOV.U32 R174, RZ, RZ, R90 ;  /* 0x000000ffffae7224 */ /* 0x000fe200078e005a */
[----:B------:R0:W-:Y:S01]  /*18fe0*/  STL.64 [R1+0xc50], R170 ;  /* 0x000c50aa01007387 */ /* 0x0001e20000100a00 */
[----:B------:R-:W-:-:S02]  /*18ff0*/  IMAD.MOV.U32 R173, RZ, RZ, R89 ;  /* 0x000000ffffad7224 */ /* 0x000fc400078e0059 */
[----:B------:R-:W-:Y:S01]  /*19000*/  IMAD.MOV.U32 R172, RZ, RZ, R88 ;  /* 0x000000ffffac7224 */ /* 0x000fe200078e0058 */
[----:B------:R1:W-:Y:S01]  /*19010*/  STL.64 [R1+0xc48], R164 ;  /* 0x000c48a401007387 */ /* 0x0003e20000100a00 */
[----:B------:R-:W-:Y:S02]  /*19020*/  IMAD.MOV.U32 R166, RZ, RZ, R82 ;  /* 0x000000ffffa67224 */ /* 0x000fe400078e0052 */
[----:B------:R-:W-:Y:S01]  /*19030*/  IMAD.MOV.U32 R161, RZ, RZ, R77 ;  /* 0x000000ffffa17224 */ /* 0x000fe200078e004d */
[----:B------:R2:W-:Y:S01]  /*19040*/  STL.64 [R1+0xc40], R162 ;  /* 0x000c40a201007387 */ /* 0x0005e20000100a00 */
[----:B------:R-:W-:Y:S02]  /*19050*/  IMAD.MOV.U32 R160, RZ, RZ, R76 ;  /* 0x000000ffffa07224 */ /* 0x000fe400078e004c */
[----:B------:R-:W-:Y:S01]  /*19060*/  IMAD.MOV.U32 R159, RZ, RZ, R75 ;  /* 0x000000ffff9f7224 */ /* 0x000fe200078e004b */
[----:B------:R3:W-:Y:S01]  /*19070*/  STL.128 [R1+0xc30], R152 ;  /* 0x000c309801007387 */ /* 0x0007e20000100c00 */
[----:B0-----:R-:W-:-:S02]  /*19080*/  IMAD.MOV.U32 R171, RZ, RZ, R87 ;  /* 0x000000ffffab7224 */ /* 0x001fc400078e0057 */
[----:B------:R-:W-:Y:S02]  /*19090*/  IMAD.MOV.U32 R170, RZ, RZ, R86 ;  /* 0x000000ffffaa7224 */ /* 0x000fe400078e0056 */
[----:B-1----:R-:W-:Y:S02]  /*190a0*/  IMAD.MOV.U32 R165, RZ, RZ, R81 ;  /* 0x000000ffffa57224 */ /* 0x002fe400078e0051 */
[----:B------:R-:W-:Y:S02]  /*190b0*/  IMAD.MOV.U32 R164, RZ, RZ, R80 ;  /* 0x000000ffffa47224 */ /* 0x000fe400078e0050 */
[----:B--2---:R-:W-:Y:S02]  /*190c0*/  IMAD.MOV.U32 R163, RZ, RZ, R79 ;  /* 0x000000ffffa37224 */ /* 0x004fe400078e004f */
[----:B------:R-:W-:Y:S02]  /*190d0*/  IMAD.MOV.U32 R162, RZ, RZ, R78 ;  /* 0x000000ffffa27224 */ /* 0x000fe400078e004e */
[----:B------:R-:W-:-:S02]  /*190e0*/  IMAD.MOV.U32 R158, RZ, RZ, R74 ;  /* 0x000000ffff9e7224 */ /* 0x000fc400078e004a */
[----:B------:R-:W-:Y:S02]  /*190f0*/  IMAD.MOV.U32 R157, RZ, RZ, R73 ;  /* 0x000000ffff9d7224 */ /* 0x000fe400078e0049 */
[----:B------:R-:W-:Y:S02]  /*19100*/  IMAD.MOV.U32 R156, RZ, RZ, R72 ;  /* 0x000000ffff9c7224 */ /* 0x000fe400078e0048 */
[----:B---3--:R-:W-:Y:S02]  /*19110*/  IMAD.MOV.U32 R155, RZ, RZ, R71 ;  /* 0x000000ffff9b7224 */ /* 0x008fe400078e0047 */
[----:B------:R-:W-:Y:S02]  /*19120*/  IMAD.MOV.U32 R154, RZ, RZ, R70 ;  /* 0x000000ffff9a7224 */ /* 0x000fe400078e0046 */
[----:B------:R-:W-:Y:S02]  /*19130*/  IMAD.MOV.U32 R153, RZ, RZ, R69 ;  /* 0x000000ffff997224 */ /* 0x000fe400078e0045 */
[----:B------:R-:W-:Y:S01]  /*19140*/  IMAD.MOV.U32 R152, RZ, RZ, R68 ;  /* 0x000000ffff987224 */ /* 0x000fe200078e0044 */
        /* <DEDUP_REMOVED lines=20> */
[----:B------:R-:W-:Y:S01]  /*19290*/  STL.128 [R1+0x300], R152 ;  /* 0x0003009801007387 */ /* 0x000fe20000100c00 */
[----:B------:R-:W-:-:S02]  /*192a0*/  IMAD.MOV.U32 R0, RZ, RZ, R151 ;  /* 0x000000ffff007224 */ /* 0x000fc400078e0097 */
[----:B------:R-:W-:Y:S02]  /*192b0*/  IMAD.MOV.U32 R2, RZ, RZ, R150 ;  /* 0x000000ffff027224 */ /* 0x000fe400078e0096 */
[----:B------:R-:W-:Y:S01]  /*192c0*/  IMAD.MOV.U32 R3, RZ, RZ, R149 ;  /* 0x000000ffff037224 */ /* 0x000fe200078e0095 */
[----:B------:R0:W-:Y:S01]  /*192d0*/  STL [R1+0x65c], R0 ;  /* 0x00065c0001007387 */ /* 0x0001e20000100800 */
[----:B------:R-:W-:Y:S02]  /*192e0*/  IMAD.MOV.U32 R234, RZ, RZ, R2 ;  /* 0x000000ffffea7224 */ /* 0x000fe400078e0002 */
[----:B------:R-:W-:Y:S01]  /*192f0*/  IMAD.MOV.U32 R233, RZ, RZ, R3 ;  /* 0x000000ffffe97224 */ /* 0x000fe200078e0003 */
[----:B------:R1:W-:Y:S01]  /*19300*/  STL [R1+0x658], R2 ;  /* 0x0006580201007387 */ /* 0x0003e20000100800 */
[----:B------:R-:W-:-:S03]  /*19310*/  IMAD.MOV.U32 R235, RZ, RZ, R0 ;  /* 0x000000ffffeb7224 */ /* 0x000fc600078e0000 */
[----:B------:R2:W-:Y:S01]  /*19320*/  STL [R1+0x654], R3 ;  /* 0x0006540301007387 */ /* 0x0005e20000100800 */
[----:B0-----:R-:W-:Y:S02]  /*19330*/  IMAD.MOV.U32 R0, RZ, RZ, R27 ;  /* 0x000000ffff007224 */ /* 0x001fe400078e001b */
[----:B------:R-:W-:Y:S02]  /*19340*/  IMAD.MOV.U32 R14, RZ, RZ, R148 ;  /* 0x000000ffff0e7224 */ /* 0x000fe400078e0094 */
[----:B-1----:R-:W-:Y:S02]  /*19350*/  IMAD.MOV.U32 R2, RZ, RZ, R26 ;  /* 0x000000ffff027224 */ /* 0x002fe400078e001a */
[----:B--2---:R-:W-:Y:S02]  /*19360*/  IMAD.MOV.U32 R3, RZ, RZ, R25 ;  /* 0x000000ffff037224 */ /* 0x004fe400078e0019 */
[----:B------:R-:W-:Y:S02]  /*19370*/  IMAD.MOV.U32 R151, RZ, RZ, R67 ;  /* 0x000000ffff977224 */ /* 0x000fe400078e0043 */
[----:B------:R-:W-:-:S02]  /*19380*/  IMAD.MOV.U32 R150, RZ, RZ, R66 ;  /* 0x000000ffff967224 */ /* 0x000fc400078e0042 */
[----:B------:R-:W-:Y:S02]  /*19390*/  IMAD.MOV.U32 R149, RZ, RZ, R65 ;  /* 0x000000ffff957224 */ /* 0x000fe400078e0041 */
[----:B------:R-:W-:Y:S02]  /*193a0*/  IMAD.MOV.U32 R148, RZ, RZ, R64 ;  /* 0x000000ffff947224 */ /* 0x000fe400078e0040 */
[----:B------:R-:W-:Y:S02]  /*193b0*/  IMAD.MOV.U32 R25, RZ, RZ, R3 ;  /* 0x000000ffff197224 */ /* 0x000fe400078e0003 */
[----:B------:R-:W-:Y:S02]  /*193c0*/  IMAD.MOV.U32 R15, RZ, RZ, R147 ;  /* 0x000000ffff0f7224 */ /* 0x000fe400078e0093 */
[----:B------:R-:W-:Y:S02]  /*193d0*/  IMAD.MOV.U32 R18, RZ, RZ, R146 ;  /* 0x000000ffff127224 */ /* 0x000fe400078e0092 */
[----:B------:R-:W-:Y:S01]  /*193e0*/  IMAD.MOV.U32 R19, RZ, RZ, R145 ;  /* 0x000000ffff137224 */ /* 0x000fe200078e0091 */
[----:B------:R0:W-:Y:S01]  /*193f0*/  STL [R1+0x630], R140 ;  /* 0x0006308c01007387 */ /* 0x0001e20000100800 */
[----:B------:R-:W-:-:S02]  /*19400*/  IMAD.MOV.U32 R20, RZ, RZ, R144 ;  /* 0x000000ffff147224 */ /* 0x000fc400078e0090 */
[----:B------:R-:W-:Y:S02]  /*19410*/  IMAD.MOV.U32 R21, RZ, RZ, R143 ;  /* 0x000000ffff157224 */ /* 0x000fe400078e008f */
[----:B------:R-:W-:Y:S02]  /*19420*/  IMAD.MOV.U32 R22, RZ, RZ, R142 ;  /* 0x000000ffff167224 */ /* 0x000fe400078e008e */
[----:B------:R-:W-:Y:S01]  /*19430*/  IMAD.MOV.U32 R23, RZ, RZ, R141 ;  /* 0x000000ffff177224 */ /* 0x000fe200078e008d */
[----:B------:R1:W-:Y:S01]  /*19440*/  STL [R1+0x62c], R139 ;  /* 0x00062c8b01007387 */ /* 0x0003e20000100800 */
[----:B------:R-:W-:Y:S02]  /*19450*/  IMAD.MOV.U32 R4, RZ, RZ, R108 ;  /* 0x000000ffff047224 */ /* 0x000fe400078e006c */
[----:B------:R-:W-:Y:S01]  /*19460*/  IMAD.MOV.U32 R216, RZ, RZ, R132 ;  /* 0x000000ffffd87224 */ /* 0x000fe200078e0084 */
[----:B------:R2:W-:Y:S01]  /*19470*/  STL [R1+0x628], R138 ;  /* 0x0006288a01007387 */ /* 0x0005e20000100800 */
[----:B------:R-:W-:-:S02]  /*19480*/  IMAD.MOV.U32 R217, RZ, RZ, R133 ;  /* 0x000000ffffd97224 */ /* 0x000fc400078e0085 */
[----:B------:R-:W-:Y:S01]  /*19490*/  IMAD.MOV.U32 R212, RZ, RZ, R128 ;  /* 0x000000ffffd47224 */ /* 0x000fe200078e0080 */
[----:B------:R3:W-:Y:S01]  /*194a0*/  STL [R1+0x624], R137 ;  /* 0x0006248901007387 */ /* 0x0007e20000100800 */
        /* <DEDUP_REMOVED lines=49> */
[----:B0-----:R-:W-:Y:S01]  /*197c0*/  IMAD.MOV.U32 R140, RZ, RZ, R56 ;  /* 0x000000ffff8c7224 */ /* 0x001fe200078e0038 */
[----:B------:R0:W-:Y:S01]  /*197d0*/  STL [R1+0x5e0], R120 ;  /* 0x0005e07801007387 */ /* 0x0001e20000100800 */
[----:B-1----:R-:W-:-:S02]  /*197e0*/  IMAD.MOV.U32 R139, RZ, RZ, R55 ;  /* 0x000000ffff8b7224 */ /* 0x002fc400078e0037 */
[----:B--2---:R-:W-:Y:S01]  /*197f0*/  IMAD.MOV.U32 R138, RZ, RZ, R54 ;  /* 0x000000ffff8a7224 */ /* 0x004fe200078e0036 */
[----:B------:R1:W-:Y:S01]  /*19800*/  STL [R1+0x5dc], R119 ;  /* 0x0005dc7701007387 */ /* 0x0003e20000100800 */
[----:B---3--:R-:W-:Y:S02]  /*19810*/  IMAD.MOV.U32 R137, RZ, RZ, R53 ;  /* 0x000000ffff897224 */ /* 0x008fe400078e0035 */
[----:B----4-:R-:W-:Y:S01]  /*19820*/  IMAD.MOV.U32 R136, RZ, RZ, R52 ;  /* 0x000000ffff887224 */ /* 0x010fe200078e0034 */
        /* <DEDUP_REMOVED lines=20> */
[----:B------:R-:W-:Y:S02]  /*19970*/  IMAD.MOV.U32 R122, RZ, RZ, R38 ;  /* 0x000000ffff7a7224 */ /* 0x000fe400078e0026 */
[----:B------:R-:W-:-:S02]  /*19980*/  IMAD.MOV.U32 R121, RZ, RZ, R37 ;  /* 0x000000ffff797224 */ /* 0x000fc400078e0025 */
[----:B0-----:R-:W-:Y:S02]  /*19990*/  IMAD.MOV.U32 R120, RZ, RZ, R36 ;  /* 0x000000ffff787224 */ /* 0x001fe400078e0024 */
[----:B-1----:R-:W-:Y:S02]  /*199a0*/  IMAD.MOV.U32 R119, RZ, RZ, R35 ;  /* 0x000000ffff777224 */ /* 0x002fe400078e0023 */
[----:B--2---:R-:W-:Y:S02]  /*199b0*/  IMAD.MOV.U32 R118, RZ, RZ, R34 ;  /* 0x000000ffff767224 */ /* 0x004fe400078e0022 */
[----:B---3--:R-:W-:Y:S02]  /*199c0*/  IMAD.MOV.U32 R117, RZ, RZ, R33 ;  /* 0x000000ffff757224 */ /* 0x008fe400078e0021 */
[----:B----4-:R-:W-:Y:S02]  /*199d0*/  IMAD.MOV.U32 R116, RZ, RZ, R32 ;  /* 0x000000ffff747224 */ /* 0x010fe400078e0020 */
[----:B------:R-:W-:-:S02]  /*199e0*/  IMAD.MOV.U32 R115, RZ, RZ, R31 ;  /* 0x000000ffff737224 */ /* 0x000fc400078e001f */
[----:B------:R-:W-:Y:S02]  /*199f0*/  IMAD.MOV.U32 R114, RZ, RZ, R30 ;  /* 0x000000ffff727224 */ /* 0x000fe400078e001e */
[----:B------:R-:W-:Y:S02]  /*19a00*/  IMAD.MOV.U32 R113, RZ, RZ, R29 ;  /* 0x000000ffff717224 */ /* 0x000fe400078e001d */
[----:B------:R-:W-:Y:S02]  /*19a10*/  IMAD.MOV.U32 R112, RZ, RZ, R28 ;  /* 0x000000ffff707224 */ /* 0x000fe400078e001c */
[----:B------:R-:W-:Y:S02]  /*19a20*/  IMAD.MOV.U32 R26, RZ, RZ, R2 ;  /* 0x000000ffff1a7224 */ /* 0x000fe400078e0002 */
[----:B------:R-:W-:Y:S01]  /*19a30*/  IMAD.MOV.U32 R27, RZ, RZ, R0 ;  /* 0x000000ffff1b7224 */ /* 0x000fe200078e0000 */
[----:B------:R-:W-:Y:S01]  /*19a40*/  STL [R1+0x650], R14 ;  /* 0x0006500e01007387 */ /* 0x000fe20000100800 */
[----:B------:R-:W-:-:S03]  /*19a50*/  IMAD.MOV.U32 R193, RZ, RZ, R109 ;  /* 0x000000ffffc17224 */ /* 0x000fc600078e006d */
[----:B------:R-:W-:Y:S01]  /*19a60*/  STL [R1+0x64c], R15 ;  /* 0x00064c0f01007387 */ /* 0x000fe20000100800 */
[----:B------:R-:W-:-:S03]  /*19a70*/  IMAD.MOV.U32 R194, RZ, RZ, R110 ;  /* 0x000000ffffc27224 */ /* 0x000fc600078e006e */
        /* <DEDUP_REMOVED lines=85> */
[----:B------:R-:W-:Y:S04]  /*19fd0*/  STL [R1+0x460], R24 ;  /* 0x0004601801007387 */ /* 0x000fe80000100800 */
[----:B------:R1:W-:Y:S04]  /*19fe0*/  STL.128 [R1+0xc20], R24 ;  /* 0x000c201801007387 */ /* 0x0003e80000100c00 */
[----:B0-----:R-:W2:Y:S04]  /*19ff0*/  LDL.LU.128 R152, [R1+0xc30] ;  /* 0x000c300001987983 */ /* 0x001ea80000300c00 */
[----:B------:R-:W2:Y:S04]  /*1a000*/  LDL.LU.128 R28, [R1+0x470] ;  /* 0x00047000011c7983 */ /* 0x000ea80000300c00 */
[----:B------:R-:W2:Y:S04]  /*1a010*/  LDL.LU.128 R32, [R1+0x480] ;  /* 0x0004800001207983 */ /* 0x000ea80000300c00 */
        /* <DEDUP_REMOVED lines=29> */
[----:B------:R-:W2:Y:S01]  /*1a1f0*/  LDL.LU.128 R148, [R1+0x650] ;  /* 0x0006500001947983 */ /* 0x000ea20000300c00 */
[----:B------:R-:W-:-:S03]  /*1a200*/  IMAD.MOV.U32 R192, RZ, RZ, R4 ;  /* 0x000000ffffc07224 */ /* 0x000fc600078e0004 */
[----:B------:R-:W-:Y:S04]  /*1a210*/  STL.128 [R1+0x320], R160 ;  /* 0x000320a001007387 */ /* 0x000fe80000100c00 */
[----:B------:R0:W-:Y:S04]  /*1a220*/  STL.128 [R1+0x3a0], R192 ;  /* 0x0003a0c001007387 */ /* 0x0001e80000100c00 */
[----:B------:R1:W-:Y:S04]  /*1a230*/  STL.128 [R1+0x330], R164 ;  /* 0x000330a401007387 */ /* 0x0003e80000100c00 */
[----:B------:R3:W-:Y:S04]  /*1a240*/  STL.128 [R1+0x340], R168 ;  /* 0x000340a801007387 */ /* 0x0007e80000100c00 */
[----:B------:R4:W-:Y:S04]  /*1a250*/  STL.128 [R1+0x350], R172 ;  /* 0x000350ac01007387 */ /* 0x0009e80000100c00 */
[----:B0-----:R-:W2:Y:S04]  /*1a260*/  LDL.LU R192, [R1+0xc90] ;  /* 0x000c900001c07983 */ /* 0x001ea80000300800 */
[----:B-1----:R-:W2:Y:S04]  /*1a270*/  LDL.LU.64 R164, [R1+0xc48] ;  /* 0x000c480001a47983 */ /* 0x002ea80000300a00 */
[----:B---3--:R-:W3:Y:S04]  /*1a280*/  LDL.LU.64 R170, [R1+0xc50] ;  /* 0x000c500001aa7983 */ /* 0x008ee80000300a00 */
[----:B----4-:R-:W4:Y:S04]  /*1a290*/  LDL.LU.128 R172, [R1+0xc60] ;  /* 0x000c600001ac7983 */ /* 0x010f280000300c00 */
[----:B------:R-:W3:Y:S04]  /*1a2a0*/  LDL.LU.64 R162, [R1+0xc40] ;  /* 0x000c400001a27983 */ /* 0x000ee80000300a00 */
[----:B------:R0:W-:Y:S04]  /*1a2b0*/  STL.128 [R1+0x360], R176 ;  /* 0x000360b001007387 */ /* 0x0001e80000100c00 */
[----:B------:R1:W-:Y:S04]  /*1a2c0*/  STL.128 [R1+0x370], R180 ;  /* 0x000370b401007387 */ /* 0x0003e80000100c00 */
[----:B0-----:R-:W3:Y:S04]  /*1a2d0*/  LDL.LU.128 R176, [R1+0xc70] ;  /* 0x000c700001b07983 */ /* 0x001ee80000300c00 */
[----:B-1----:R-:W3:Y:S01]  /*1a2e0*/  LDL.LU.128 R180, [R1+0xc80] ;  /* 0x000c800001b47983 */ /* 0x002ee20000300c00 */
[----:B------:R-:W-:-:S03]  /*1a2f0*/  IMAD.MOV.U32 R232, RZ, RZ, R14 ;  /* 0x000000ffffe87224 */ /* 0x000fc600078e000e */
[----:B------:R0:W-:Y:S01]  /*1a300*/  STL.128 [R1+0x430], R228 ;  /* 0x000430e401007387 */ /* 0x0001e20000100c00 */
[----:B------:R-:W-:-:S03]  /*1a310*/  IMAD.MOV.U32 R4, RZ, RZ, R16 ;  /* 0x000000ffff047224 */ /* 0x000fc600078e0010 */
[----:B------:R-:W-:Y:S04]  /*1a320*/  STL.128 [R1+0x310], R156 ;  /* 0x0003109c01007387 */ /* 0x000fe80000100c00 */
[----:B------:R-:W-:Y:S04]  /*1a330*/  STL.128 [R1+0x380], R184 ;  /* 0x000380b801007387 */ /* 0x000fe80000100c00 */
[----:B------:R-:W-:Y:S01]  /*1a340*/  STL.128 [R1+0x390], R188 ;  /* 0x000390bc01007387 */ /* 0x000fe20000100c00 */
[----:B0-----:R-:W-:-:S03]  /*1a350*/  IMAD.MOV.U32 R228, RZ, RZ, R20 ;  /* 0x000000ffffe47224 */ /* 0x001fc600078e0014 */
[----:B------:R-:W-:Y:S01]  /*1a360*/  STL.128 [R1+0x3b0], R196 ;  /* 0x0003b0c401007387 */ /* 0x000fe20000100c00 */
[----:B------:R-:W-:Y:S02]  /*1a370*/  IMAD.MOV.U32 R229, RZ, RZ, R19 ;  /* 0x000000ffffe57224 */ /* 0x000fe400078e0013 */
[----:B------:R-:W-:Y:S02]  /*1a380*/  IMAD.MOV.U32 R230, RZ, RZ, R18 ;  /* 0x000000ffffe67224 */ /* 0x000fe400078e0012 */
[----:B------:R-:W-:Y:S01]  /*1a390*/  IMAD.MOV.U32 R231, RZ, RZ, R15 ;  /* 0x000000ffffe77224 */ /* 0x000fe200078e000f */
[----:B------:R-:W-:Y:S01]  /*1a3a0*/  STL.128 [R1+0x3d0], R204 ;  /* 0x0003d0cc01007387 */ /* 0x000fe20000100c00 */
[----:B------:R-:W-:Y:S02]  /*1a3b0*/  IMAD.MOV.U32 R225, RZ, RZ, R23 ;  /* 0x000000ffffe17224 */ /* 0x000fe400078e0017 */
[----:B------:R-:W-:Y:S01]  /*1a3c0*/  IMAD.MOV.U32 R226, RZ, RZ, R22 ;  /* 0x000000ffffe27224 */ /* 0x000fe200078e0016 */
[----:B------:R-:W-:Y:S04]  /*1a3d0*/  STL.128 [R1+0x3c0], R200 ;  /* 0x0003c0c801007387 */ /* 0x000fe80000100c00 */
[----:B------:R-:W-:Y:S04]  /*1a3e0*/  STL.128 [R1+0x430], R228 ;  /* 0x000430e401007387 */ /* 0x000fe80000100c00 */
[----:B------:R-:W-:Y:S04]  /*1a3f0*/  STL.128 [R1+0x440], R232 ;  /* 0x000440e801007387 */ /* 0x000fe80000100c00 */
[----:B------:R-:W-:Y:S04]  /*1a400*/  STL.128 [R1+0x250], R8 ;  /* 0x0002500801007387 */ /* 0x000fe80000100c00 */
[----:B------:R-:W-:Y:S01]  /*1a410*/  STL.128 [R1+0x250], R4 ;  /* 0x0002500401007387 */ /* 0x000fe20000100c00 */
[----:B--2---:R-:W-:-:S03]  /*1a420*/  WARPGROUP.ARRIVE ;  /* 0x00000000000079c5 */ /* 0x004fc60000000000 */
[----:B----4-:R0:W-:Y:S03]  /*1a430*/  STL.64 [R1+0xbb8], R174 ;  /* 0x000bb8ae01007387 */ /* 0x0101e60000100a00 */
[----:B------:R-:W-:Y:S01]  /*1a440*/  HGMMA.64x256x16.F32 R24, R152, gdesc[UR4].tnspB, R24, gsb0 ;  /* 0x43e0000498187df0 */ /* 0x000fe20008000818 */
[----:B---3--:R1:W-:Y:S04]  /*1a450*/  STL.128 [R1+0xbc0], R176 ;  /* 0x000bc0b001007387 */ /* 0x0083e80000100c00 */
[----:B------:R2:W-:Y:S04]  /*1a460*/  STL.128 [R1+0xbd0], R180 ;  /* 0x000bd0b401007387 */ /* 0x0005e80000100c00 */
[----:B0-----:R-:W3:Y:S01]  /*1a470*/  LDL.LU.64 R174, [R1+0xbb8] ;  /* 0x000bb80001ae7983 */ /* 0x001ee20000300a00 */
[----:B------:R-:W-:-:S02]  /*1a480*/  IMAD.MOV.U32 R227, RZ, RZ, R21 ;  /* 0x000000ffffe37224 */ /* 0x000fc400078e0015 */
[----:B------:R-:W-:Y:S02]  /*1a490*/  VIADD R16, R12, 0x200 ;  /* 0x000002000c107836 */ /* 0x000fe40000000000 */
[----:B------:R-:W-:Y:S01]  /*1a4a0*/  IMAD.MOV.U32 R17, RZ, RZ, R13 ;  /* 0x000000ffff117224 */ /* 0x000fe200078e000d */
[----:B------:R-:W-:Y:S04]  /*1a4b0*/  STL.128 [R1+0x3e0], R208 ;  /* 0x0003e0d001007387 */ /* 0x000fe80000100c00 */
[----:B-1----:R-:W4:Y:S04]  /*1a4c0*/  LDL.LU.128 R176, [R1+0xbc0] ;  /* 0x000bc00001b07983 */ /* 0x002f280000300c00 */
[----:B--2---:R-:W2:Y:S04]  /*1a4d0*/  LDL.LU.128 R180, [R1+0xbd0] ;  /* 0x000bd00001b47983 */ /* 0x004ea80000300c00 */
[----:B------:R-:W-:Y:S04]  /*1a4e0*/  STL.128 [R1+0x3f0], R212 ;  /* 0x0003f0d401007387 */ /* 0x000fe80000100c00 */
[----:B------:R-:W-:Y:S04]  /*1a4f0*/  STL.128 [R1+0x400], R216 ;  /* 0x000400d801007387 */ /* 0x000fe80000100c00 */
[----:B------:R-:W-:Y:S04]  /*1a500*/  STL.128 [R1+0x410], R220 ;  /* 0x000410dc01007387 */ /* 0x000fe80000100c00 */
[----:B------:R-:W3:Y:S01]  /*1a510*/  LDL.LU.64 R232, [R1+0xc98] ;  /* 0x000c980001e87983 */ /* 0x000ee20000300a00 */
[----:B------:R-:W-:-:S02]  /*1a520*/  WARPGROUP.DEPBAR.LE gsb0, 0x0 ;  /* 0x00008000000079c5 */ /* 0x000fc40000010000 */
[----:B------:R-:W-:Y:S01]  /*1a530*/  IMAD.MOV.U32 R160, RZ, RZ, R76 ;  /* 0x000000ffffa07224 */ /* 0x000fe200078e004c */
[----:B------:R-:W-:Y:S01]  /*1a540*/  STL.128 [R1+0x520], R72 ;  /* 0x0005204801007387 */ /* 0x000fe20000100c00 */
        /* <DEDUP_REMOVED lines=28> */
[----:B------:R0:W-:Y:S01]  /*1a710*/  STL.128 [R1+0x460], R24 ;  /* 0x0004601801007387 */ /* 0x0001e20000100c00 */
[----:B------:R-:W-:-:S03]  /*1a720*/  IMAD.MOV.U32 R2, RZ, RZ, R88 ;  /* 0x000000ffff027224 */ /* 0x000fc600078e0058 */
[----:B------:R-:W4:Y:S01]  /*1a730*/  LDL.LU.128 R120, [R1+0x520] ;  /* 0x0005200001787983 */ /* 0x000f220000300c00 */
[----:B------:R-:W-:Y:S02]  /*1a740*/  IMAD.MOV.U32 R3, RZ, RZ, R89 ;  /* 0x000000ffff037224 */ /* 0x000fe400078e0059 */
[----:B------:R-:W-:Y:S01]  /*1a750*/  IMAD.MOV.U32 R22, RZ, RZ, R90 ;  /* 0x000000ffff167224 */ /* 0x000fe200078e005a */
[----:B------:R-:W-:Y:S01]  /*1a760*/  STL.128 [R1+0x470], R28 ;  /* 0x0004701c01007387 */ /* 0x000fe20000100c00 */
[----:B------:R-:W-:Y:S02]  /*1a770*/  IMAD.MOV.U32 R23, RZ, RZ, R91 ;  /* 0x000000ffff177224 */ /* 0x000fe400078e005b */
        /* <DEDUP_REMOVED lines=20> */
[----:B------:R-:W-:-:S03]  /*1a8c0*/  F2FP.F16.F32.PACK_AB R152, R170, R171 ;  /* 0x000000abaa98723e */ /* 0x000fc600000000ff */
[----:B------:R-:W-:Y:S01]  /*1a8d0*/  STL.128 [R1+0x4f0], R60 ;  /* 0x0004f03c01007387 */ /* 0x000fe20000100c00 */
[----:B------:R-:W-:-:S03]  /*1a8e0*/  F2FP.F16.F32.PACK_AB R153, R163, R165 ;  /* 0x000000a5a399723e */ /* 0x000fc600000000ff */
[----:B------:R-:W-:Y:S01]  /*1a8f0*/  STL.128 [R1+0x500], R64 ;  /* 0x0005004001007387 */ /* 0x000fe20000100c00 */
[----:B------:R-:W-:-:S03]  /*1a900*/  F2FP.F16.F32.PACK_AB R154, R172, R173 ;  /* 0x000000adac9a723e */ /* 0x000fc600000000ff */
[----:B------:R-:W-:Y:S01]  /*1a910*/  STL.128 [R1+0x510], R68 ;  /* 0x0005104401007387 */ /* 0x000fe20000100c00 */
[----:B------:R-:W-:-:S03]  /*1a920*/  F2FP.F16.F32.PACK_AB R155, R162, R164 ;  /* 0x000000a4a29b723e */ /* 0x000fc600000000ff */
[----:B------:R1:W-:Y:S04]  /*1a930*/  STL.64 [R1+0x538], R78 ;  /* 0x0005384e01007387 */ /* 0x0003e80000100a00 */
[----:B------:R1:W-:Y:S04]  /*1a940*/  STL.64 [R1+0x540], R80 ;  /* 0x0005405001007387 */ /* 0x0003e80000100a00 */
[----:B------:R1:W-:Y:S04]  /*1a950*/  STL.64 [R1+0x558], R86 ;  /* 0x0005585601007387 */ /* 0x0003e80000100a00 */
[----:B0-----:R-:W2:Y:S04]  /*1a960*/  LDL.LU.128 R24, [R1+0xc20] ;  /* 0x000c200001187983 */ /* 0x001ea80000300c00 */
[----:B------:R0:W-:Y:S04]  /*1a970*/  STL.128 [R1+0xc10], R196 ;  /* 0x000c10c401007387 */ /* 0x0001e80000100c00 */
[----:B------:R0:W-:Y:S04]  /*1a980*/  STL.128 [R1+0xc00], R192 ;  /* 0x000c00c001007387 */ /* 0x0001e80000100c00 */
[----:B------:R0:W-:Y:S04]  /*1a990*/  STL.128 [R1+0xbf0], R188 ;  /* 0x000bf0bc01007387 */ /* 0x0001e80000100c00 */
[----:B------:R0:W-:Y:S04]  /*1a9a0*/  STL.128 [R1+0xbe0], R184 ;  /* 0x000be0b801007387 */ /* 0x0001e80000100c00 */
[----:B------:R0:W-:Y:S04]  /*1a9b0*/  STL.64 [R1+0xbb0], R168 ;  /* 0x000bb0a801007387 */ /* 0x0001e80000100a00 */
[----:B------:R0:W-:Y:S04]  /*1a9c0*/  STL.64 [R1+0xba8], R166 ;  /* 0x000ba8a601007387 */ /* 0x0001e80000100a00 */
[----:B------:R0:W-:Y:S04]  /*1a9d0*/  STL.64 [R1+0xba0], R160 ;  /* 0x000ba0a001007387 */ /* 0x0001e80000100a00 */
[----:B------:R0:W-:Y:S04]  /*1a9e0*/  STL.128 [R1+0xb90], R156 ;  /* 0x000b909c01007387 */ /* 0x0001e80000100c00 */
[----:B------:R-:W3:Y:S04]  /*1a9f0*/  LDL.LU.128 R72, [R1+0x460] ;  /* 0x0004600001487983 */ /* 0x000ee80000300c00 */
[----:B-1----:R-:W3:Y:S04]  /*1aa00*/  LDL.LU.128 R76, [R1+0x470] ;  /* 0x00047000014c7983 */ /* 0x002ee80000300c00 */
[----:B------:R-:W3:Y:S04]  /*1aa10*/  LDL.LU.128 R80, [R1+0x480] ;  /* 0x0004800001507983 */ /* 0x000ee80000300c00 */
        /* <DEDUP_REMOVED lines=9> */
[----:B------:R-:W3:Y:S04]  /*1aab0*/  LDL.LU R8, [R1+0x540] ;  /* 0x0005400001087983 */ /* 0x000ee80000300800 */
[----:B------:R-:W3:Y:S04]  /*1aac0*/  LDL.LU R9, [R1+0x544] ;  /* 0x0005440001097983 */ /* 0x000ee80000300800 */
[----:B------:R-:W3:Y:S04]  /*1aad0*/  LDL.LU R10, [R1+0x558] ;  /* 0x00055800010a7983 */ /* 0x000ee80000300800 */
[----:B------:R-:W3:Y:S04]  /*1aae0*/  LDL.LU R11, [R1+0x55c] ;  /* 0x00055c00010b7983 */ /* 0x000ee80000300800 */
[----:B------:R-:W3:Y:S04]  /*1aaf0*/  LDL.LU R6, [R1+0x538] ;  /* 0x0005380001067983 */ /* 0x000ee80000300800 */
[----:B------:R-:W3:Y:S04]  /*1ab00*/  LDL.LU R7, [R1+0x53c] ;  /* 0x00053c0001077983 */ /* 0x000ee80000300800 */
[----:B0-----:R-:W3:Y:S04]  /*1ab10*/  LDL.LU.128 R196, [R1+0xc10] ;  /* 0x000c100001c47983 */ /* 0x001ee80000300c00 */
[----:B------:R-:W3:Y:S04]  /*1ab20*/  LDL.LU.128 R192, [R1+0xc00] ;  /* 0x000c000001c07983 */ /* 0x000ee80000300c00 */
[----:B------:R-:W3:Y:S04]  /*1ab30*/  LDL.LU.128 R188, [R1+0xbf0] ;  /* 0x000bf00001bc7983 */ /* 0x000ee80000300c00 */
[----:B------:R-:W3:Y:S04]  /*1ab40*/  LDL.LU.128 R184, [R1+0xbe0] ;  /* 0x000be00001b87983 */ /* 0x000ee80000300c00 */
[----:B------:R-:W3:Y:S04]  /*1ab50*/  LDL.LU.64 R168, [R1+0xbb0] ;  /* 0x000bb00001a87983 */ /* 0x000ee80000300a00 */
[----:B------:R-:W3:Y:S04]  /*1ab60*/  LDL.LU.64 R166, [R1+0xba8] ;  /* 0x000ba80001a67983 */ /* 0x000ee80000300a00 */
[----:B------:R-:W3:Y:S04]  /*1ab70*/  LDL.LU.64 R160, [R1+0xba0] ;  /* 0x000ba00001a07983 */ /* 0x000ee80000300a00 */
[----:B------:R-:W3:Y:S04]  /*1ab80*/  LDL.LU.128 R156, [R1+0xb90] ;  /* 0x000b9000019c7983 */ /* 0x000ee80000300c00 */
[----:B------:R0:W-:Y:S04]  /*1ab90*/  STL.128 [R1+0xb80], R152 ;  /* 0x000b809801007387 */ /* 0x0001e80000100c00 */
[----:B0-----:R-:W3:Y:S01]  /*1aba0*/  LDL.LU.128 R152, [R1+0xb80] ;  /* 0x000b800001987983 */ /* 0x001ee20000300c00 */
[----:B------:R-:W-:Y:S01]  /*1abb0*/  R2UR UR6, R16 ;  /* 0x00000000100672ca */ /* 0x000fe200000e0000 */
[----:B------:R-:W-:Y:S01]  /*1abc0*/  IMAD.MOV.U32 R208, RZ, RZ, R124 ;  /* 0x000000ffffd07224 */ /* 0x000fe200078e007c */
[----:B------:R-:W-:Y:S01]  /*1abd0*/  R2UR UR7, R17 ;  /* 0x00000000110772ca */ /* 0x000fe200000e0000 */
[----:B------:R0:W-:Y:S01]  /*1abe0*/  STL.128 [R1+0x420], R224 ;  /* 0x000420e001007387 */ /* 0x0001e20000100c00 */
        /* <DEDUP_REMOVED lines=15> */
[----:B0-----:R-:W-:Y:S02]  /*1ace0*/  IMAD.MOV.U32 R224, RZ, RZ, R140 ;  /* 0x000000ffffe07224 */ /* 0x001fe400078e008c */
        /* <DEDUP_REMOVED lines=22> */
[----:B----4-:R-:W-:Y:S02]  /*1ae50*/  IMAD.MOV.U32 R17, RZ, RZ, R120 ;  /* 0x000000ffff117224 */ /* 0x010fe400078e0078 */
[----:B------:R-:W-:Y:S02]  /*1ae60*/  IMAD.MOV.U32 R16, RZ, RZ, R121 ;  /* 0x000000ffff107224 */ /* 0x000fe400078e0079 */
[----:B------:R-:W-:Y:S02]  /*1ae70*/  IMAD.MOV.U32 R5, RZ, RZ, R122 ;  /* 0x000000ffff057224 */ /* 0x000fe400078e007a */
[----:B------:R-:W-:Y:S01]  /*1ae80*/  IMAD.MOV.U32 R4, RZ, RZ, R123 ;  /* 0x000000ffff047224 */ /* 0x000fe200078e007b */
        /* <DEDUP_REMOVED lines=9> */
[----:B0-----:R-:W-:Y:S02]  /*1af20*/  IMAD.MOV.U32 R120, RZ, RZ, R204 ;  /* 0x000000ffff787224 */ /* 0x001fe400078e00cc */
[----:B------:R-:W-:Y:S02]  /*1af30*/  IMAD.MOV.U32 R121, RZ, RZ, R205 ;  /* 0x000000ffff797224 */ /* 0x000fe400078e00cd */
[----:B------:R-:W-:Y:S02]  /*1af40*/  IMAD.MOV.U32 R122, RZ, RZ, R206 ;  /* 0x000000ffff7a7224 */ /* 0x000fe400078e00ce */
[----:B------:R-:W-:Y:S02]  /*1af50*/  IMAD.MOV.U32 R123, RZ, RZ, R207 ;  /* 0x000000ffff7b7224 */ /* 0x000fe400078e00cf */
[----:B------:R-:W-:Y:S01]  /*1af60*/  IMAD.MOV.U32 R151, RZ, RZ, R0 ;  /* 0x000000ffff977224 */ /* 0x000fe200078e0000 */
[----:B--2---:R0:W-:Y:S04]  /*1af70*/  STL.128 [R1+0x250], R24 ;  /* 0x0002501801007387 */ /* 0x0041e80000100c00 */
[----:B---3--:R1:W-:Y:S01]  /*1af80*/  STL.128 [R1+0x250], R72 ;  /* 0x0002504801007387 */ /* 0x0083e20000100c00 */
[----:B0-----:R-:W-:-:S02]  /*1af90*/  IMAD.MOV.U32 R24, RZ, RZ, R72 ;  /* 0x000000ffff187224 */ /* 0x001fc400078e0048 */
        /* <DEDUP_REMOVED lines=58> */
[----:B-1----:R-:W-:-:S02]  /*1b340*/  IMAD.MOV.U32 R72, RZ, RZ, R17 ;  /* 0x000000ffff487224 */ /* 0x002fc400078e0011 */
[----:B------:R-:W-:Y:S02]  /*1b350*/  IMAD.MOV.U32 R73, RZ, RZ, R16 ;  /* 0x000000ffff497224 */ /* 0x000fe400078e0010 */
[----:B------:R-:W-:Y:S02]  /*1b360*/  IMAD.MOV.U32 R74, RZ, RZ, R5 ;  /* 0x000000ffff4a7224 */ /* 0x000fe400078e0005 */
[----:B------:R-:W-:Y:S02]  /*1b370*/  IMAD.MOV.U32 R75, RZ, RZ, R4 ;  /* 0x000000ffff4b7224 */ /* 0x000fe400078e0004 */
[----:B0-----:R-:W-:Y:S02]  /*1b380*/  IMAD.MOV.U32 R76, RZ, RZ, R160 ;  /* 0x000000ffff4c7224 */ /* 0x001fe400078e00a0 */
[----:B------:R-:W-:Y:S02]  /*1b390*/  IMAD.MOV.U32 R77, RZ, RZ, R161 ;  /* 0x000000ffff4d7224 */ /* 0x000fe400078e00a1 */
[----:B------:R-:W-:-:S02]  /*1b3a0*/  IMAD.MOV.U32 R78, RZ, RZ, R6 ;  /* 0x000000ffff4e7224 */ /* 0x000fc400078e0006 */
[----:B------:R-:W-:Y:S02]  /*1b3b0*/  IMAD.MOV.U32 R79, RZ, RZ, R7 ;  /* 0x000000ffff4f7224 */ /* 0x000fe400078e0007 */
[----:B--2---:R-:W-:Y:S02]  /*1b3c0*/  IMAD.MOV.U32 R80, RZ, RZ, R8 ;  /* 0x000000ffff507224 */ /* 0x004fe400078e0008 */
[----:B------:R-:W-:Y:S02]  /*1b3d0*/  IMAD.MOV.U32 R81, RZ, RZ, R9 ;  /* 0x000000ffff517224 */ /* 0x000fe400078e0009 */
[----:B------:R-:W-:Y:S02]  /*1b3e0*/  IMAD.MOV.U32 R82, RZ, RZ, R166 ;  /* 0x000000ffff527224 */ /* 0x000fe400078e00a6 */
[----:B------:R-:W-:Y:S02]  /*1b3f0*/  IMAD.MOV.U32 R83, RZ, RZ, R167 ;  /* 0x000000ffff537224 */ /* 0x000fe400078e00a7 */
[----:B---3--:R-:W-:-:S02]  /*1b400*/  IMAD.MOV.U32 R84, RZ, RZ, R168 ;  /* 0x000000ffff547224 */ /* 0x008fc400078e00a8 */
[----:B------:R-:W-:Y:S02]  /*1b410*/  IMAD.MOV.U32 R85, RZ, RZ, R169 ;  /* 0x000000ffff557224 */ /* 0x000fe400078e00a9 */
[----:B------:R-:W-:Y:S02]  /*1b420*/  IMAD.MOV.U32 R86, RZ, RZ, R10 ;  /* 0x000000ffff567224 */ /* 0x000fe400078e000a */
[----:B------:R-:W-:Y:S02]  /*1b430*/  IMAD.MOV.U32 R87, RZ, RZ, R11 ;  /* 0x000000ffff577224 */ /* 0x000fe400078e000b */
[----:B----4-:R-:W-:Y:S02]  /*1b440*/  IMAD.MOV.U32 R88, RZ, RZ, R2 ;  /* 0x000000ffff587224 */ /* 0x010fe400078e0002 */
        /* <DEDUP_REMOVED lines=34> */
[----:B------:R-:W-:-:S06]  /*1b670*/  IMAD.MOV.U32 R147, RZ, RZ, R156 ;  /* 0x000000ffff937224 */ /* 0x000fcc00078e009c */
[----:B------:R-:W-:-:S06]  /*1b680*/  WARPGROUP.ARRIVE ;  /* 0x00000000000079c5 */ /* 0x000fcc0000000000 */
[----:B------:R-:W-:Y:S01]  /*1b690*/  HGMMA.64x256x16.F32 R24, R152, gdesc[UR4].tnspB, R24, gsb0 ;  /* 0x43e0000498187df0 */ /* 0x000fe20008000818 */
[----:B------:R0:W-:Y:S01]  /*1b6a0*/  STL.128 [R1+0xb30], R176 ;  /* 0x000b30b001007387 */ /* 0x0001e20000100c00 */
[----:B------:R-:W-:-:S03]  /*1b6b0*/  IMAD.MOV.U32 R172, RZ, RZ, R2 ;  /* 0x000000ffffac7224 */ /* 0x000fc600078e0002 */
[----:B------:R1:W-:Y:S01]  /*1b6c0*/  STL [R1+0xb50], R192 ;  /* 0x000b50c001007387 */ /* 0x0003e20000100800 */
[----:B------:R-:W-:-:S03]  /*1b6d0*/  IMAD.MOV.U32 R173, RZ, RZ, R3 ;  /* 0x000000ffffad7224 */ /* 0x000fc600078e0003 */
[----:B------:R-:W-:Y:S04]  /*1b6e0*/  STL.128 [R1+0xb40], R180 ;  /* 0x000b40b401007387 */ /* 0x000fe80000100c00 */
[----:B------:R2:W-:Y:S01]  /*1b6f0*/  STL.64 [R1+0xb20], R174 ;  /* 0x000b20ae01007387 */ /* 0x0005e20000100a00 */
[----:B0-----:R-:W-:-:S03]  /*1b700*/  IMAD.MOV.U32 R176, RZ, RZ, R18 ;  /* 0x000000ffffb07224 */ /* 0x001fc600078e0012 */
[----:B------:R-:W-:Y:S01]  /*1b710*/  STL.64 [R1+0xb58], R232 ;  /* 0x000b58e801007387 */ /* 0x000fe20000100a00 */
[----:B------:R-:W-:Y:S02]  /*1b720*/  IMAD.MOV.U32 R177, RZ, RZ, R19 ;  /* 0x000000ffffb17224 */ /* 0x000fe400078e0013 */
[----:B------:R-:W-:Y:S01]  /*1b730*/  IMAD.MOV.U32 R178, RZ, RZ, R14 ;  /* 0x000000ffffb27224 */ /* 0x000fe200078e000e */
[----:B------:R-:W-:Y:S01]  /*1b740*/  STL.128 [R1+0x3b0], R196 ;  /* 0x0003b0c401007387 */ /* 0x000fe20000100c00 */
[----:B------:R-:W-:Y:S02]  /*1b750*/  IMAD.MOV.U32 R179, RZ, RZ, R235 ;  /* 0x000000ffffb37224 */ /* 0x000fe400078e00eb */
[----:B-1----:R-:W-:Y:S01]  /*1b760*/  IMAD.MOV.U32 R192, RZ, RZ, R228 ;  /* 0x000000ffffc07224 */ /* 0x002fe200078e00e4 */
[----:B------:R-:W-:Y:S01]  /*1b770*/  STL.128 [R1+0x410], R220 ;  /* 0x000410dc01007387 */ /* 0x000fe20000100c00 */
[----:B--2---:R-:W-:-:S03]  /*1b780*/  IMAD.MOV.U32 R174, RZ, RZ, R22 ;  /* 0x000000ffffae7224 */ /* 0x004fc600078e0016 */
[----:B------:R0:W-:Y:S01]  /*1b790*/  STL.128 [R1+0x360], R176 ;  /* 0x000360b001007387 */ /* 0x0001e20000100c00 */
[----:B------:R-:W-:Y:S02]  /*1b7a0*/  IMAD.MOV.U32 R175, RZ, RZ, R23 ;  /* 0x000000ffffaf7224 */ /* 0x000fe400078e0017 */
[----:B------:R-:W-:Y:S01]  /*1b7b0*/  IMAD.MOV.U32 R180, RZ, RZ, R234 ;  /* 0x000000ffffb47224 */ /* 0x000fe200078e00ea */
[----:B------:R-:W-:Y:S01]  /*1b7c0*/  STL.128 [R1+0x390], R188 ;  /* 0x000390bc01007387 */ /* 0x000fe20000100c00 */
[----:B------:R-:W-:Y:S02]  /*1b7d0*/  IMAD.MOV.U32 R181, RZ, RZ, R231 ;  /* 0x000000ffffb57224 */ /* 0x000fe400078e00e7 */
[----:B------:R-:W-:Y:S01]  /*1b7e0*/  IMAD.MOV.U32 R182, RZ, RZ, R230 ;  /* 0x000000ffffb67224 */ /* 0x000fe200078e00e6 */
[----:B------:R-:W-:Y:S01]  /*1b7f0*/  STL.128 [R1+0x380], R184 ;  /* 0x000380b801007387 */ /* 0x000fe20000100c00 */
[----:B------:R-:W-:-:S03]  /*1b800*/  IMAD.MOV.U32 R183, RZ, RZ, R229 ;  /* 0x000000ffffb77224 */ /* 0x000fc600078e00e5 */
[----:B------:R1:W-:Y:S04]  /*1b810*/  STL.128 [R1+0x3a0], R192 ;  /* 0x0003a0c001007387 */ /* 0x0003e80000100c00 */
[----:B0-----:R-:W2:Y:S04]  /*1b820*/  LDL.LU.128 R176, [R1+0xb30] ;  /* 0x000b300001b07983 */ /* 0x001ea80000300c00 */
[----:B------:R-:W-:Y:S04]  /*1b830*/  STL.128 [R1+0x350], R172 ;  /* 0x000350ac01007387 */ /* 0x000fe80000100c00 */
[----:B------:R0:W-:Y:S04]  /*1b840*/  STL.128 [R1+0x370], R180 ;  /* 0x000370b401007387 */ /* 0x0001e80000100c00 */
[----:B-1----:R-:W3:Y:S01]  /*1b850*/  LDL.LU R192, [R1+0xb50] ;  /* 0x000b500001c07983 */ /* 0x002ee20000300800 */
[----:B------:R-:W-:-:S03]  /*1b860*/  WARPGROUP.DEPBAR.LE gsb0, 0x0 ;  /* 0x00008000000079c5 */ /* 0x000fc60000010000 */
[----:B------:R1:W-:Y:S04]  /*1b870*/  STL.128 [R1+0xa80], R112 ;  /* 0x000a807001007387 */ /* 0x0003e80000100c00 */
[----:B------:R4:W-:Y:S04]  /*1b880*/  STL.128 [R1+0xa70], R108 ;  /* 0x000a706c01007387 */ /* 0x0009e80000100c00 */
[----:B0-----:R-:W3:Y:S04]  /*1b890*/  LDL.LU.128 R180, [R1+0xb40] ;  /* 0x000b400001b47983 */ /* 0x001ee80000300c00 */
[----:B------:R-:W3:Y:S04]  /*1b8a0*/  LDL.LU.64 R174, [R1+0xb20] ;  /* 0x000b200001ae7983 */ /* 0x000ee80000300a00 */
[----:B-1----:R-:W3:Y:S04]  /*1b8b0*/  LDL.LU.128 R112, [R1+0xa80] ;  /* 0x000a800001707983 */ /* 0x002ee80000300c00 */
[----:B----4-:R-:W4:Y:S01]  /*1b8c0*/  LDL.LU.128 R108, [R1+0xa70] ;  /* 0x000a7000016c7983 */ /* 0x010f220000300c00 */
[----:B------:R-:W-:-:S02]  /*1b8d0*/  IMAD.MOV.U32 R228, RZ, RZ, R159 ;  /* 0x000000ffffe47224 */ /* 0x000fc400078e009f */
[----:B------:R-:W-:Y:S01]  /*1b8e0*/  IMAD.MOV.U32 R229, RZ, RZ, R158 ;  /* 0x000000ffffe57224 */ /* 0x000fe200078e009e */
[----:B------:R-:W-:Y:S01]  /*1b8f0*/  STL [R1+0x51c], R71 ;  /* 0x00051c4701007387 */ /* 0x000fe20000100800 */
[----:B------:R-:W-:Y:S02]  /*1b900*/  IMAD.MOV.U32 R230, RZ, RZ, R157 ;  /* 0x000000ffffe67224 */ /* 0x000fe400078e009d */
[----:B------:R-:W-:Y:S01]  /*1b910*/  IMAD.MOV.U32 R231, RZ, RZ, R156 ;  /* 0x000000ffffe77224 */ /* 0x000fe200078e009c */
[----:B------:R-:W-:Y:S01]  /*1b920*/  STL [R1+0x518], R70 ;  /* 0x0005184601007387 */ /* 0x000fe20000100800 */
[----:B------:R-:W-:Y:S02]  /*1b930*/  IMAD.MOV.U32 R232, RZ, RZ, R21 ;  /* 0x000000ffffe87224 */ /* 0x000fe400078e0015 */
[----:B------:R-:W-:Y:S01]  /*1b940*/  IMAD.MOV.U32 R233, RZ, RZ, R20 ;  /* 0x000000ffffe97224 */ /* 0x000fe200078e0014 */
[----:B------:R-:W-:Y:S01]  /*1b950*/  STL [R1+0x514], R69 ;  /* 0x0005144501007387 */ /* 0x000fe20000100800 */
        /* <DEDUP_REMOVED lines=23> */
[----:B------:R-:W-:Y:S04]  /*1bad0*/  STL [R1+0x4f4], R61 ;  /* 0x0004f43d01007387 */ /* 0x000fe80000100800 */
[----:B------:R-:W-:Y:S01]  /*1bae0*/  STL [R1+0x4f0], R60 ;  /* 0x0004f03c01007387 */ /* 0x000fe20000100800 */
[----:B------:R-:W-:-:S03]  /*1baf0*/  IMAD.MOV.U32 R173, RZ, RZ, R89 ;  /* 0x000000ffffad7224 */ /* 0x000fc600078e0059 */
[----:B------:R0:W-:Y:S01]  /*1bb00*/  STL.128 [R1+0x420], R224 ;  /* 0x000420e001007387 */ /* 0x0001e20000100c00 */
[----:B------:R-:W-:-:S03]  /*1bb10*/  IMAD.MOV.U32 R172, RZ, RZ, R88 ;  /* 0x000000ffffac7224 */ /* 0x000fc600078e0058 */
[----:B------:R-:W-:Y:S04]  /*1bb20*/  STL [R1+0x4ec], R59 ;  /* 0x0004ec3b01007387 */ /* 0x000fe80000100800 */
[----:B------:R-:W-:Y:S04]  /*1bb30*/  STL [R1+0x4e8], R58 ;  /* 0x0004e83a01007387 */ /* 0x000fe80000100800 */
[----:B------:R-:W-:Y:S04]  /*1bb40*/  STL [R1+0x4e4], R57 ;  /* 0x0004e43901007387 */ /* 0x000fe80000100800 */
[----:B------:R-:W-:Y:S01]  /*1bb50*/  STL [R1+0x4e0], R56 ;  /* 0x0004e03801007387 */ /* 0x000fe20000100800 */
[----:B0-----:R-:W-:-:S02]  /*1bb60*/  IMAD.MOV.U32 R224, RZ, RZ, R99 ;  /* 0x000000ffffe07224 */ /* 0x001fc400078e0063 */
[----:B------:R-:W-:Y:S01]  /*1bb70*/  IMAD.MOV.U32 R225, RZ, RZ, R98 ;  /* 0x000000ffffe17224 */ /* 0x000fe200078e0062 */
[----:B------:R-:W4:Y:S01]  /*1bb80*/  LDL.LU.128 R104, [R1+0x4f0] ;  /* 0x0004f00001687983 */ /* 0x000f220000300c00 */
[----:B------:R-:W-:Y:S02]  /*1bb90*/  IMAD.MOV.U32 R226, RZ, RZ, R97 ;  /* 0x000000ffffe27224 */ /* 0x000fe400078e0061 */
[----:B------:R-:W-:Y:S01]  /*1bba0*/  IMAD.MOV.U32 R227, RZ, RZ, R96 ;  /* 0x000000ffffe37224 */ /* 0x000fe200078e0060 */
[----:B------:R0:W-:Y:S04]  /*1bbb0*/  STL.128 [R1+0x430], R228 ;  /* 0x000430e401007387 */ /* 0x0001e80000100c00 */
        /* <DEDUP_REMOVED lines=17> */
[----:B--2---:R-:W-:-:S03]  /*1bcd0*/  F2FP.F16.F32.PACK_AB R152, R178, R179 ;  /* 0x000000b3b298723e */ /* 0x004fc600000000ff */
[----:B------:R0:W-:Y:S04]  /*1bce0*/  STL.128 [R1+0x340], R168 ;  /* 0x000340a801007387 */ /* 0x0001e80000100c00 */
[----:B------:R-:W-:Y:S04]  /*1bcf0*/  STL [R1+0x4bc], R47 ;  /* 0x0004bc2f01007387 */ /* 0x000fe80000100800 */
[----:B------:R-:W-:Y:S04]  /*1bd00*/  STL [R1+0x4b8], R46 ;  /* 0x0004b82e01007387 */ /* 0x000fe80000100800 */
[----:B------:R-:W-:Y:S04]  /*1bd10*/  STL [R1+0x4b4], R45 ;  /* 0x0004b42d01007387 */ /* 0x000fe80000100800 */
[----:B------:R-:W-:Y:S01]  /*1bd20*/  STL [R1+0x4b0], R44 ;  /* 0x0004b02c01007387 */ /* 0x000fe20000100800 */
[----:B0-----:R-:W-:-:S02]  /*1bd30*/  IMAD.MOV.U32 R171, RZ, RZ, R87 ;  /* 0x000000ffffab7224 */ /* 0x001fc400078e0057 */
[----:B------:R-:W-:Y:S01]  /*1bd40*/  IMAD.MOV.U32 R170, RZ, RZ, R86 ;  /* 0x000000ffffaa7224 */ /* 0x000fe200078e0056 */
[----:B------:R-:W2:Y:S01]  /*1bd50*/  LDL.LU.128 R92, [R1+0x4c0] ;  /* 0x0004c000015c7983 */ /* 0x000ea20000300c00 */
[----:B------:R-:W-:Y:S02]  /*1bd60*/  IMAD.MOV.U32 R169, RZ, RZ, R85 ;  /* 0x000000ffffa97224 */ /* 0x000fe400078e0055 */
[----:B------:R-:W-:Y:S01]  /*1bd70*/  IMAD.MOV.U32 R168, RZ, RZ, R84 ;  /* 0x000000ffffa87224 */ /* 0x000fe200078e0054 */
[----:B------:R0:W-:Y:S01]  /*1bd80*/  STL.128 [R1+0x330], R164 ;  /* 0x000330a401007387 */ /* 0x0001e20000100c00 */
[----:B------:R-:W-:-:S03]  /*1bd90*/  IMAD.MOV.U32 R159, RZ, RZ, R75 ;  /* 0x000000ffff9f7224 */ /* 0x000fc600078e004b */
[----:B------:R-:W-:Y:S01]  /*1bda0*/  STL [R1+0x4ac], R43 ;  /* 0x0004ac2b01007387 */ /* 0x000fe20000100800 */
[----:B------:R-:W-:-:S03]  /*1bdb0*/  IMAD.MOV.U32 R158, RZ, RZ, R74 ;  /* 0x000000ffff9e7224 */ /* 0x000fc600078e004a */
[----:B------:R-:W-:Y:S01]  /*1bdc0*/  STL [R1+0x4a8], R42 ;  /* 0x0004a82a01007387 */ /* 0x000fe20000100800 */
[----:B------:R-:W-:-:S03]  /*1bdd0*/  IMAD.MOV.U32 R157, RZ, RZ, R73 ;  /* 0x000000ffff9d7224 */ /* 0x000fc600078e0049 */
[----:B------:R-:W-:Y:S01]  /*1bde0*/  STL [R1+0x4a4], R41 ;  /* 0x0004a42901007387 */ /* 0x000fe20000100800 */
[----:B------:R-:W-:-:S03]  /*1bdf0*/  IMAD.MOV.U32 R156, RZ, RZ, R72 ;  /* 0x000000ffff9c7224 */ /* 0x000fc600078e0048 */
[----:B------:R-:W-:Y:S01]  /*1be00*/  STL [R1+0x4a0], R40 ;  /* 0x0004a02801007387 */ /* 0x000fe20000100800 */
[----:B0-----:R-:W-:Y:S02]  /*1be10*/  IMAD.MOV.U32 R167, RZ, RZ, R83 ;  /* 0x000000ffffa77224 */ /* 0x001fe400078e0053 */
[----:B------:R-:W-:Y:S01]  /*1be20*/  IMAD.MOV.U32 R166, RZ, RZ, R82 ;  /* 0x000000ffffa67224 */ /* 0x000fe200078e0052 */
[----:B------:R-:W2:Y:S01]  /*1be30*/  LDL.LU.128 R88, [R1+0x4b0] ;  /* 0x0004b00001587983 */ /* 0x000ea20000300c00 */
[----:B------:R-:W-:Y:S02]  /*1be40*/  IMAD.MOV.U32 R165, RZ, RZ, R81 ;  /* 0x000000ffffa57224 */ /* 0x000fe400078e0051 */
[----:B------:R-:W-:Y:S01]  /*1be50*/  IMAD.MOV.U32 R164, RZ, RZ, R80 ;  /* 0x000000ffffa47224 */ /* 0x000fe200078e0050 */
        /* <DEDUP_REMOVED lines=11> */
[----:B------:R-:W-:Y:S04]  /*1bf10*/  STL [R1+0x48c], R35 ;  /* 0x00048c2301007387 */ /* 0x000fe80000100800 */
[----:B------:R-:W-:Y:S04]  /*1bf20*/  STL [R1+0x488], R34 ;  /* 0x0004882201007387 */ /* 0x000fe80000100800 */
[----:B------:R-:W-:Y:S04]  /*1bf30*/  STL [R1+0x484], R33 ;  /* 0x0004842101007387 */ /* 0x000fe80000100800 */
[----:B------:R-:W-:Y:S04]  /*1bf40*/  STL [R1+0x480], R32 ;  /* 0x0004802001007387 */ /* 0x000fe80000100800 */
[----:B------:R-:W2:Y:S04]  /*1bf50*/  LDL.LU.128 R80, [R1+0x490] ;  /* 0x0004900001507983 */ /* 0x000ea80000300c00 */
[----:B------:R-:W-:Y:S04]  /*1bf60*/  STL [R1+0x47c], R31 ;  /* 0x00047c1f01007387 */ /* 0x000fe80000100800 */
[----:B------:R-:W-:Y:S04]  /*1bf70*/  STL [R1+0x478], R30 ;  /* 0x0004781e01007387 */ /* 0x000fe80000100800 */
[----:B------:R-:W-:Y:S04]  /*1bf80*/  STL [R1+0x474], R29 ;  /* 0x0004741d01007387 */ /* 0x000fe80000100800 */
[----:B------:R-:W-:Y:S04]  /*1bf90*/  STL [R1+0x470], R28 ;  /* 0x0004701c01007387 */ /* 0x000fe80000100800 */
[----:B------:R-:W2:Y:S04]  /*1bfa0*/  LDL.LU.128 R76, [R1+0x480] ;  /* 0x00048000014c7983 */ /* 0x000ea80000300c00 */
        /* <DEDUP_REMOVED lines=9> */
[----:B------:R-:W2:Y:S04]  /*1c040*/  LDL.LU.128 R72, [R1+0x470] ;  /* 0x0004700001487983 */ /* 0x000ea80000300c00 */
[----:B0-----:R-:W2:Y:S04]  /*1c050*/  LDL.LU.128 R148, [R1+0xb10] ;  /* 0x000b100001947983 */ /* 0x001ea80000300c00 */
[----:B-1----:R-:W2:Y:S04]  /*1c060*/  LDL.LU.128 R144, [R1+0xb00] ;  /* 0x000b000001907983 */ /* 0x002ea80000300c00 */
[----:B---3--:R-:W3:Y:S04]  /*1c070*/  LDL.LU.128 R140, [R1+0xaf0] ;  /* 0x000af000018c7983 */ /* 0x008ee80000300c00 */
[----:B------:R-:W3:Y:S04]  /*1c080*/  LDL.LU.128 R136, [R1+0xae0] ;  /* 0x000ae00001887983 */ /* 0x000ee80000300c00 */
[----:B------:R-:W3:Y:S01]  /*1c090*/  LDL.LU.128 R132, [R1+0xad0] ;  /* 0x000ad00001847983 */ /* 0x000ee20000300c00 */
[----:B------:R-:W-:-:S03]  /*1c0a0*/  IMAD.MOV.U32 R199, RZ, RZ, R115 ;  /* 0x000000ffffc77224 */ /* 0x000fc600078e0073 */
[----:B----4-:R-:W4:Y:S01]  /*1c0b0*/  LDL.LU.128 R128, [R1+0xac0] ;  /* 0x000ac00001807983 */ /* 0x010f220000300c00 */
[----:B------:R-:W-:Y:S02]  /*1c0c0*/  IMAD.MOV.U32 R198, RZ, RZ, R114 ;  /* 0x000000ffffc67224 */ /* 0x000fe400078e0072 */
[----:B------:R-:W-:Y:S01]  /*1c0d0*/  IMAD.MOV.U32 R197, RZ, RZ, R113 ;  /* 0x000000ffffc57224 */ /* 0x000fe200078e0071 */
[----:B------:R-:W4:Y:S01]  /*1c0e0*/  LDL.LU.128 R124, [R1+0xab0] ;  /* 0x000ab000017c7983 */ /* 0x000f220000300c00 */
[----:B------:R-:W-:Y:S02]  /*1c0f0*/  IMAD.MOV.U32 R196, RZ, RZ, R112 ;  /* 0x000000ffffc47224 */ /* 0x000fe400078e0070 */
[----:B------:R-:W-:Y:S01]  /*1c100*/  IMAD.MOV.U32 R195, RZ, RZ, R111 ;  /* 0x000000ffffc37224 */ /* 0x000fe200078e006f */
[----:B------:R-:W3:Y:S01]  /*1c110*/  LDL.LU.128 R112, [R1+0x510] ;  /* 0x0005100001707983 */ /* 0x000ee20000300c00 */
[----:B------:R-:W-:Y:S02]  /*1c120*/  IMAD.MOV.U32 R194, RZ, RZ, R110 ;  /* 0x000000ffffc27224 */ /* 0x000fe400078e006e */
[----:B------:R-:W-:Y:S01]  /*1c130*/  IMAD.MOV.U32 R193, RZ, RZ, R109 ;  /* 0x000000ffffc17224 */ /* 0x000fe200078e006d */
[----:B------:R-:W4:Y:S01]  /*1c140*/  LDL.LU.128 R120, [R1+0xaa0] ;  /* 0x000aa00001787983 */ /* 0x000f220000300c00 */
[----:B------:R-:W-:-:S03]  /*1c150*/  IMAD.MOV.U32 R223, RZ, RZ, R108 ;  /* 0x000000ffffdf7224 */ /* 0x000fc600078e006c */
[----:B------:R-:W4:Y:S04]  /*1c160*/  LDL.LU.128 R108, [R1+0x500] ;  /* 0x00050000016c7983 */ /* 0x000f280000300c00 */
[----:B------:R-:W4:Y:S01]  /*1c170*/  LDL.LU.128 R116, [R1+0xa90] ;  /* 0x000a900001747983 */ /* 0x000f220000300c00 */
[----:B------:R-:W-:Y:S02]  /*1c180*/  F2FP.F16.F32.PACK_AB R153, R175, R177 ;  /* 0x000000b1af99723e */ /* 0x000fe400000000ff */
[----:B------:R-:W-:Y:S01]  /*1c190*/  F2FP.F16.F32.PACK_AB R154, R180, R181 ;  /* 0x000000b5b49a723e */ /* 0x000fe200000000ff */
[----:B------:R0:W-:Y:S01]  /*1c1a0*/  STL.128 [R1+0xa60], R192 ;  /* 0x000a60c001007387 */ /* 0x0001e20000100c00 */
[----:B------:R-:W-:-:S03]  /*1c1b0*/  F2FP.F16.F32.PACK_AB R155, R174, R176 ;  /* 0x000000b0ae9b723e */ /* 0x000fc600000000ff */
[----:B------:R1:W-:Y:S04]  /*1c1c0*/  STL.128 [R1+0xa50], R188 ;  /* 0x000a50bc01007387 */ /* 0x0003e80000100c00 */
[----:B------:R1:W-:Y:S04]  /*1c1d0*/  STL.128 [R1+0xa40], R184 ;  /* 0x000a40b801007387 */ /* 0x0003e80000100c00 */
[----:B------:R1:W-:Y:S04]  /*1c1e0*/  STL [R1+0xa28], R178 ;  /* 0x000a28b201007387 */ /* 0x0003e80000100800 */
[----:B------:R1:W-:Y:S04]  /*1c1f0*/  STL.64 [R1+0xa20], R172 ;  /* 0x000a20ac01007387 */ /* 0x0003e80000100a00 */
[----:B------:R1:W-:Y:S04]  /*1c200*/  STL.128 [R1+0xa10], R168 ;  /* 0x000a10a801007387 */ /* 0x0003e80000100c00 */
[----:B------:R1:W-:Y:S04]  /*1c210*/  STL.128 [R1+0xa00], R164 ;  /* 0x000a00a401007387 */ /* 0x0003e80000100c00 */
[----:B------:R1:W-:Y:S04]  /*1c220*/  STL.128 [R1+0x9f0], R160 ;  /* 0x0009f0a001007387 */ /* 0x0003e80000100c00 */
[----:B------:R1:W-:Y:S04]  /*1c230*/  STL.128 [R1+0x9e0], R156 ;  /* 0x0009e09c01007387 */ /* 0x0003e80000100c00 */
[----:B0-----:R-:W4:Y:S04]  /*1c240*/  LDL.LU.128 R192, [R1+0xa60] ;  /* 0x000a600001c07983 */ /* 0x001f280000300c00 */
[----:B-1----:R-:W4:Y:S04]  /*1c250*/  LDL.LU.128 R188, [R1+0xa50] ;  /* 0x000a500001bc7983 */ /* 0x002f280000300c00 */
[----:B------:R-:W4:Y:S04]  /*1c260*/  LDL.LU.128 R184, [R1+0xa40] ;  /* 0x000a400001b87983 */ /* 0x000f280000300c00 */
[----:B------:R-:W4:Y:S04]  /*1c270*/  LDL.LU R178, [R1+0xa28] ;  /* 0x000a280001b27983 */ /* 0x000f280000300800 */
[----:B------:R-:W4:Y:S04]  /*1c280*/  LDL.LU.64 R172, [R1+0xa20] ;  /* 0x000a200001ac7983 */ /* 0x000f280000300a00 */
[----:B------:R-:W4:Y:S04]  /*1c290*/  LDL.LU.128 R168, [R1+0xa10] ;  /* 0x000a100001a87983 */ /* 0x000f280000300c00 */
[----:B------:R-:W4:Y:S04]  /*1c2a0*/  LDL.LU.128 R164, [R1+0xa00] ;  /* 0x000a000001a47983 */ /* 0x000f280000300c00 */
[----:B------:R-:W4:Y:S04]  /*1c2b0*/  LDL.LU.128 R160, [R1+0x9f0] ;  /* 0x0009f00001a07983 */ /* 0x000f280000300c00 */
[----:B------:R-:W4:Y:S04]  /*1c2c0*/  LDL.LU.128 R156, [R1+0x9e0] ;  /* 0x0009e000019c7983 */ /* 0x000f280000300c00 */
[----:B------:R0:W-:Y:S01]  /*1c2d0*/  STL.128 [R1+0x9d0], R152 ;  /* 0x0009d09801007387 */ /* 0x0001e20000100c00 */
[----:B------:R-:W-:-:S02]  /*1c2e0*/  IMAD.MOV.U32 R59, RZ, RZ, R107 ;  /* 0x000000ffff3b7224 */ /* 0x000fc400078e006b */
[----:B------:R-:W-:Y:S02]  /*1c2f0*/  IMAD.MOV.U32 R58, RZ, RZ, R106 ;  /* 0x000000ffff3a7224 */ /* 0x000fe400078e006a */
[----:B------:R-:W-:Y:S01]  /*1c300*/  VIADD R12, R12, 0x280 ;  /* 0x000002800c0c7836 */ /* 0x000fe20000000000 */
[----:B------:R-:W-:Y:S01]  /*1c310*/  R2UR UR7, R13 ;  /* 0x000000000d0772ca */ /* 0x000fe200000e0000 */
[----:B------:R-:W-:Y:S01]  /*1c320*/  IMAD.MOV.U32 R57, RZ, RZ, R105 ;  /* 0x000000ffff397224 */ /* 0x000fe200078e0069 */
[----:B------:R-:W-:Y:S01]  /*1c330*/  STL.128 [R1+0x3c0], R200 ;  /* 0x0003c0c801007387 */ /* 0x000fe20000100c00 */
[----:B------:R-:W-:Y:S02]  /*1c340*/  IMAD.MOV.U32 R56, RZ, RZ, R104 ;  /* 0x000000ffff387224 */ /* 0x000fe400078e0068 */
[----:B------:R-:W-:Y:S01]  /*1c350*/  IMAD.MOV.U32 R55, RZ, RZ, R103 ;  /* 0x000000ffff377224 */ /* 0x000fe200078e0067 */
[----:B------:R-:W-:Y:S04]  /*1c360*/  STL.128 [R1+0x3d0], R204 ;  /* 0x0003d0cc01007387 */ /* 0x000fe80000100c00 */
[----:B0-----:R-:W4:Y:S01]  /*1c370*/  LDL.LU.128 R152, [R1+0x9d0] ;  /* 0x0009d00001987983 */ /* 0x001f220000300c00 */
[----:B------:R-:W-:-:S02]  /*1c380*/  IMAD.MOV.U32 R54, RZ, RZ, R102 ;  /* 0x000000ffff367224 */ /* 0x000fc400078e0066 */
[----:B------:R-:W-:Y:S01]  /*1c390*/  IMAD.MOV.U32 R53, RZ, RZ, R101 ;  /* 0x000000ffff357224 */ /* 0x000fe200078e0065 */
[----:B------:R-:W-:Y:S01]  /*1c3a0*/  STL.128 [R1+0x3e0], R208 ;  /* 0x0003e0d001007387 */ /* 0x000fe20000100c00 */
[----:B------:R-:W-:Y:S01]  /*1c3b0*/  IMAD.MOV.U32 R52, RZ, RZ, R100 ;  /* 0x000000ffff347224 */ /* 0x000fe200078e0064 */
[----:B------:R-:W-:Y:S01]  /*1c3c0*/  R2UR UR6, R12 ;  /* 0x000000000c0672ca */ /* 0x000fe200000e0000 */
[----:B------:R-:W-:Y:S01]  /*1c3d0*/  IMAD.MOV.U32 R0, RZ, RZ, R24 ;  /* 0x000000ffff007224 */ /* 0x000fe200078e0018 */
[----:B------:R-:W-:Y:S01]  /*1c3e0*/  STL.128 [R1+0x3f0], R212 ;  /* 0x0003f0d401007387 */ /* 0x000fe20000100c00 */
[----:B------:R-:W-:-:S03]  /*1c3f0*/  IMAD.MOV.U32 R51, RZ, RZ, R99 ;  /* 0x000000ffff337224 */ /* 0x000fc600078e0063 */
[----:B------:R-:W-:Y:S01]  /*1c400*/  STL.128 [R1+0x400], R216 ;  /* 0x000400d801007387 */ /* 0x000fe20000100c00 */
        /* <DEDUP_REMOVED lines=8> */
[----:B------:R-:W4:Y:S04]  /*1c490*/  LDL.LU.64 R232, [R1+0xb58] ;  /* 0x000b580001e87983 */ /* 0x000f280000300a00 */
[----:B------:R-:W4:Y:S01]  /*1c4a0*/  LDL.LU R22, [R1+0xb70] ;  /* 0x000b700001167983 */ /* 0x000f220000300800 */
[----:B--2---:R-:W-:-:S03]  /*1c4b0*/  IMAD.MOV.U32 R47, RZ, RZ, R95 ;  /* 0x000000ffff2f7224 */ /* 0x004fc600078e005f */
[----:B------:R-:W2:Y:S01]  /*1c4c0*/  LDL.LU R23, [R1+0xb6c] ;  /* 0x000b6c0001177983 */ /* 0x000ea20000300800 */
[----:B------:R-:W-:Y:S02]  /*1c4d0*/  IMAD.MOV.U32 R46, RZ, RZ, R94 ;  /* 0x000000ffff2e7224 */ /* 0x000fe400078e005e */
[----:B------:R-:W-:Y:S01]  /*1c4e0*/  IMAD.MOV.U32 R45, RZ, RZ, R93 ;  /* 0x000000ffff2d7224 */ /* 0x000fe200078e005d */
[----:B------:R-:W2:Y:S01]  /*1c4f0*/  LDL.LU R18, [R1+0xb68] ;  /* 0x000b680001127983 */ /* 0x000ea20000300800 */
[----:B------:R-:W-:Y:S02]  /*1c500*/  IMAD.MOV.U32 R44, RZ, RZ, R92 ;  /* 0x000000ffff2c7224 */ /* 0x000fe400078e005c */
[----:B0-----:R-:W-:Y:S01]  /*1c510*/  IMAD.MOV.U32 R96, RZ, RZ, R227 ;  /* 0x000000ffff607224 */ /* 0x001fe200078e00e3 */
[----:B------:R0:W-:Y:S01]  /*1c520*/  STL.128 [R1+0x2b0], R92 ;  /* 0x0002b05c01007387 */ /* 0x0001e20000100c00 */
[----:B------:R-:W-:Y:S02]  /*1c530*/  IMAD.MOV.U32 R97, RZ, RZ, R226 ;  /* 0x000000ffff617224 */ /* 0x000fe400078e00e2 */
[----:B------:R-:W-:Y:S01]  /*1c540*/  IMAD.MOV.U32 R98, RZ, RZ, R225 ;  /* 0x000000ffff627224 */ /* 0x000fe200078e00e1 */
[----:B------:R-:W2:Y:S01]  /*1c550*/  LDL.LU R19, [R1+0xb64] ;  /* 0x000b640001137983 */ /* 0x000ea20000300800 */
[----:B------:R-:W-:-:S03]  /*1c560*/  IMAD.MOV.U32 R99, RZ, RZ, R224 ;  /* 0x000000ffff637224 */ /* 0x000fc600078e00e0 */
[----:B------:R-:W2:Y:S04]  /*1c570*/  LDL.LU R14, [R1+0xb60] ;  /* 0x000b6000010e7983 */ /* 0x000ea80000300800 */
[----:B------:R1:W5:Y:S01]  /*1c580*/  LDL.LU R2, [R1+0xb78] ;  /* 0x000b780001027983 */ /* 0x0003620000300800 */
[----:B------:R-:W-:-:S03]  /*1c590*/  IMAD.MOV.U32 R43, RZ, RZ, R91 ;  /* 0x000000ffff2b7224 */ /* 0x000fc600078e005b */
[----:B------:R1:W5:Y:S01]  /*1c5a0*/  LDL.LU R3, [R1+0xb74] ;  /* 0x000b740001037983 */ /* 0x0003620000300800 */
[----:B------:R-:W-:Y:S02]  /*1c5b0*/  IMAD.MOV.U32 R42, RZ, RZ, R90 ;  /* 0x000000ffff2a7224 */ /* 0x000fe400078e005a */
[----:B------:R-:W-:Y:S02]  /*1c5c0*/  IMAD.MOV.U32 R41, RZ, RZ, R89 ;  /* 0x000000ffff297224 */ /* 0x000fe400078e0059 */
[----:B------:R-:W-:Y:S01]  /*1c5d0*/  IMAD.MOV.U32 R40, RZ, RZ, R88 ;  /* 0x000000ffff287224 */ /* 0x000fe200078e0058 */
[----:B------:R1:W-:Y:S01]  /*1c5e0*/  STL.128 [R1+0x2a0], R88 ;  /* 0x0002a05801007387 */ /* 0x0003e20000100c00 */
[----:B0-----:R-:W-:Y:S02]  /*1c5f0*/  IMAD.MOV.U32 R92, RZ, RZ, R231 ;  /* 0x000000ffff5c7224 */ /* 0x001fe400078e00e7 */
[----:B------:R-:W-:Y:S02]  /*1c600*/  IMAD.MOV.U32 R93, RZ, RZ, R230 ;  /* 0x000000ffff5d7224 */ /* 0x000fe400078e00e6 */
[----:B------:R-:W-:-:S02]  /*1c610*/  IMAD.MOV.U32 R94, RZ, RZ, R229 ;  /* 0x000000ffff5e7224 */ /* 0x000fc400078e00e5 */
[----:B------:R-:W-:Y:S02]  /*1c620*/  IMAD.MOV.U32 R95, RZ, RZ, R228 ;  /* 0x000000ffff5f7224 */ /* 0x000fe400078e00e4 */
[----:B------:R-:W-:Y:S02]  /*1c630*/  IMAD.MOV.U32 R39, RZ, RZ, R87 ;  /* 0x000000ffff277224 */ /* 0x000fe400078e0057 */
[----:B------:R-:W-:Y:S02]  /*1c640*/  IMAD.MOV.U32 R38, RZ, RZ, R86 ;  /* 0x000000ffff267224 */ /* 0x000fe400078e0056 */
[----:B------:R-:W-:Y:S02]  /*1c650*/  IMAD.MOV.U32 R37, RZ, RZ, R85 ;  /* 0x000000ffff257224 */ /* 0x000fe400078e0055 */
[----:B------:R-:W-:Y:S01]  /*1c660*/  IMAD.MOV.U32 R36, RZ, RZ, R84 ;  /* 0x000000ffff247224 */ /* 0x000fe200078e0054 */
[----:B------:R-:W-:Y:S01]  /*1c670*/  STL.128 [R1+0x290], R84 ;  /* 0x0002905401007387 */ /* 0x000fe20000100c00 */
[----:B-1----:R-:W-:-:S02]  /*1c680*/  IMAD.MOV.U32 R90, RZ, RZ, R235 ;  /* 0x000000ffff5a7224 */ /* 0x002fc400078e00eb */
[----:B------:R-:W-:Y:S02]  /*1c690*/  IMAD.MOV.U32 R91, RZ, RZ, R234 ;  /* 0x000000ffff5b7224 */ /* 0x000fe400078e00ea */
[----:B------:R-:W-:Y:S02]  /*1c6a0*/  IMAD.MOV.U32 R35, RZ, RZ, R83 ;  /* 0x000000ffff237224 */ /* 0x000fe400078e0053 */
[----:B------:R-:W-:Y:S02]  /*1c6b0*/  IMAD.MOV.U32 R34, RZ, RZ, R82 ;  /* 0x000000ffff227224 */ /* 0x000fe400078e0052 */
[----:B------:R-:W-:Y:S02]  /*1c6c0*/  IMAD.MOV.U32 R33, RZ, RZ, R81 ;  /* 0x000000ffff217224 */ /* 0x000fe400078e0051 */
[----:B------:R-:W-:Y:S01]  /*1c6d0*/  IMAD.MOV.U32 R32, RZ, RZ, R80 ;  /* 0x000000ffff207224 */ /* 0x000fe200078e0050 */
[----:B------:R-:W-:Y:S01]  /*1c6e0*/  STL.128 [R1+0x280], R80 ;  /* 0x0002805001007387 */ /* 0x000fe20000100c00 */
[----:B------:R-:W-:-:S02]  /*1c6f0*/  IMAD.MOV.U32 R31, RZ, RZ, R79 ;  /* 0x000000ffff1f7224 */ /* 0x000fc400078e004f */
[----:B------:R-:W-:Y:S02]  /*1c700*/  IMAD.MOV.U32 R30, RZ, RZ, R78 ;  /* 0x000000ffff1e7224 */ /* 0x000fe400078e004e */
[----:B------:R-:W-:Y:S02]  /*1c710*/  IMAD.MOV.U32 R29, RZ, RZ, R77 ;  /* 0x000000ffff1d7224 */ /* 0x000fe400078e004d */
[----:B------:R-:W-:Y:S01]  /*1c720*/  IMAD.MOV.U32 R28, RZ, RZ, R76 ;  /* 0x000000ffff1c7224 */ /* 0x000fe200078e004c */
[----:B------:R-:W-:Y:S01]  /*1c730*/  STL.128 [R1+0x270], R76 ;  /* 0x0002704c01007387 */ /* 0x000fe20000100c00 */
        /* <DEDUP_REMOVED lines=12> */
[----:B---3--:R-:W-:Y:S02]  /*1c800*/  IMAD.MOV.U32 R67, RZ, RZ, R115 ;  /* 0x000000ffff437224 */ /* 0x008fe400078e0073 */
[----:B------:R-:W-:Y:S02]  /*1c810*/  IMAD.MOV.U32 R66, RZ, RZ, R114 ;  /* 0x000000ffff427224 */ /* 0x000fe400078e0072 */
[----:B------:R-:W-:-:S02]  /*1c820*/  IMAD.MOV.U32 R65, RZ, RZ, R113 ;  /* 0x000000ffff417224 */ /* 0x000fc400078e0071 */
[----:B------:R-:W-:Y:S02]  /*1c830*/  IMAD.MOV.U32 R64, RZ, RZ, R112 ;  /* 0x000000ffff407224 */ /* 0x000fe400078e0070 */
[----:B----4-:R-:W-:Y:S02]  /*1c840*/  IMAD.MOV.U32 R63, RZ, RZ, R111 ;  /* 0x000000ffff3f7224 */ /* 0x010fe400078e006f */
        /* <DEDUP_REMOVED lines=82> */
[----:B0-----:R-:W-:Y:S02]  /*1cd70*/  IMAD.MOV.U32 R72, RZ, RZ, R156 ;  /* 0x000000ffff487224 */ /* 0x001fe400078e009c */
        /* <DEDUP_REMOVED lines=68> */
[----:B------:R-:W-:-:S06]  /*1d1c0*/  IMAD.MOV.U32 R151, RZ, RZ, R4 ;  /* 0x000000ffff977224 */ /* 0x000fcc00078e0004 */
[----:B------:R-:W-:-:S06]  /*1d1d0*/  WARPGROUP.ARRIVE ;  /* 0x00000000000079c5 */ /* 0x000fcc0000000000 */
[----:B------:R-:W-:Y:S03]  /*1d1e0*/  HGMMA.64x256x16.F32 R24, R152, gdesc[UR4].tnspB, R24, gsb0 ;  /* 0x43e0000498187df0 */ /* 0x000fe60008000818 */
[----:B------:R-:W-:Y:S02]  /*1d1f0*/  WARPGROUP.DEPBAR.LE gsb0, 0x0 ;  /* 0x00008000000079c5 */ /* 0x000fe40000010000 */
[----:B------:R0:W-:Y:S04]  /*1d200*/  STL.128 [R1+0x950], R128 ;  /* 0x0009508001007387 */ /* 0x0001e80000100c00 */
[----:B------:R1:W-:Y:S04]  /*1d210*/  STL.128 [R1+0x940], R124 ;  /* 0x0009407c01007387 */ /* 0x0003e80000100c00 */
[----:B------:R-:W-:Y:S04]  /*1d220*/  STL.128 [R1+0x930], R120 ;  /* 0x0009307801007387 */ /* 0x000fe80000100c00 */
[----:B------:R3:W-:Y:S01]  /*1d230*/  STL.128 [R1+0x920], R116 ;  /* 0x0009207401007387 */ /* 0x0007e20000100c00 */
[----:B0-----:R-:W-:-:S02]  /*1d240*/  IMAD.MOV.U32 R131, RZ, RZ, R47 ;  /* 0x000000ffff837224 */ /* 0x001fc400078e002f */
[----:B------:R-:W-:Y:S02]  /*1d250*/  IMAD.MOV.U32 R130, RZ, RZ, R46 ;  /* 0x000000ffff827224 */ /* 0x000fe400078e002e */
[----:B------:R-:W-:Y:S02]  /*1d260*/  IMAD.MOV.U32 R129, RZ, RZ, R45 ;  /* 0x000000ffff817224 */ /* 0x000fe400078e002d */
[----:B-1----:R-:W-:Y:S02]  /*1d270*/  IMAD.MOV.U32 R127, RZ, RZ, R43 ;  /* 0x000000ffff7f7224 */ /* 0x002fe400078e002b */
[----:B------:R-:W-:Y:S02]  /*1d280*/  IMAD.MOV.U32 R126, RZ, RZ, R42 ;  /* 0x000000ffff7e7224 */ /* 0x000fe400078e002a */
[----:B------:R-:W-:Y:S02]  /*1d290*/  IMAD.MOV.U32 R125, RZ, RZ, R41 ;  /* 0x000000ffff7d7224 */ /* 0x000fe400078e0029 */
[----:B---3--:R-:W-:-:S02]  /*1d2a0*/  IMAD.MOV.U32 R119, RZ, RZ, R35 ;  /* 0x000000ffff777224 */ /* 0x008fc400078e0023 */
        /* <DEDUP_REMOVED lines=9> */
[----:B------:R0:W-:Y:S04]  /*1d340*/  STL.128 [R1+0x270], R116 ;  /* 0x0002707401007387 */ /* 0x0001e80000100c00 */
[----:B------:R1:W-:Y:S04]  /*1d350*/  STL.128 [R1+0x280], R120 ;  /* 0x0002807801007387 */ /* 0x0003e80000100c00 */
[----:B------:R3:W-:Y:S04]  /*1d360*/  STL.128 [R1+0x290], R124 ;  /* 0x0002907c01007387 */ /* 0x0007e80000100c00 */
[----:B------:R4:W-:Y:S04]  /*1d370*/  STL.128 [R1+0x2a0], R128 ;  /* 0x0002a08001007387 */ /* 0x0009e80000100c00 */
[----:B0-----:R-:W2:Y:S04]  /*1d380*/  LDL.LU.128 R116, [R1+0x920] ;  /* 0x0009200001747983 */ /* 0x001ea80000300c00 */
[----:B-1----:R-:W2:Y:S04]  /*1d390*/  LDL.LU.128 R120, [R1+0x930] ;  /* 0x0009300001787983 */ /* 0x002ea80000300c00 */
[----:B---3--:R-:W3:Y:S04]  /*1d3a0*/  LDL.LU.128 R124, [R1+0x940] ;  /* 0x00094000017c7983 */ /* 0x008ee80000300c00 */
[----:B----4-:R-:W4:Y:S04]  /*1d3b0*/  LDL.LU.128 R128, [R1+0x950] ;  /* 0x0009500001807983 */ /* 0x010f280000300c00 */
[----:B------:R0:W-:Y:S04]  /*1d3c0*/  STL.128 [R1+0x8b0], R24 ;  /* 0x0008b01801007387 */ /* 0x0001e80000100c00 */
[----:B0-----:R-:W4:Y:S04]  /*1d3d0*/  LDL.LU.128 R24, [R1+0x8b0] ;  /* 0x0008b00001187983 */ /* 0x001f280000300c00 */
[----:B------:R0:W-:Y:S04]  /*1d3e0*/  STL.128 [R1+0x910], R112 ;  /* 0x0009107001007387 */ /* 0x0001e80000100c00 */
[----:B------:R1:W-:Y:S01]  /*1d3f0*/  STL.128 [R1+0x900], R108 ;  /* 0x0009006c01007387 */ /* 0x0003e20000100c00 */
[----:B------:R-:W-:-:S03]  /*1d400*/  IMAD.MOV.U32 R175, RZ, RZ, R234 ;  /* 0x000000ffffaf7224 */ /* 0x000fc600078e00ea */
[----:B------:R1:W-:Y:S01]  /*1d410*/  STL.64 [R1+0xa30], R182 ;  /* 0x000a30b601007387 */ /* 0x0003e20000100a00 */
[----:B------:R-:W-:-:S03]  /*1d420*/  IMAD.MOV.U32 R234, RZ, RZ, R5 ;  /* 0x000000ffffea7224 */ /* 0x000fc600078e0005 */
[----:B------:R1:W-:Y:S01]  /*1d430*/  STL.64 [R1+0x9c0], R232 ;  /* 0x0009c0e801007387 */ /* 0x0003e20000100a00 */
[----:B0-----:R-:W-:Y:S02]  /*1d440*/  IMAD.MOV.U32 R115, RZ, RZ, R31 ;  /* 0x000000ffff737224 */ /* 0x001fe400078e001f */
[----:B------:R-:W-:Y:S02]  /*1d450*/  IMAD.MOV.U32 R114, RZ, RZ, R30 ;  /* 0x000000ffff727224 */ /* 0x000fe400078e001e */
[----:B-1----:R-:W-:Y:S01]  /*1d460*/  IMAD.MOV.U32 R109, RZ, RZ, R178 ;  /* 0x000000ffff6d7224 */ /* 0x002fe200078e00b2 */
[----:B------:R-:W4:Y:S01]  /*1d470*/  LDL.LU.64 R182, [R1+0xa30] ;  /* 0x000a300001b67983 */ /* 0x000f220000300a00 */
        /* <DEDUP_REMOVED lines=11> */
[----:B------:R-:W4:Y:S01]  /*1d530*/  LDL.LU.128 R108, [R1+0x900] ;  /* 0x00090000016c7983 */ /* 0x000f220000300c00 */
[----:B0-----:R-:W-:Y:S02]  /*1d540*/  IMAD.MOV.U32 R135, RZ, RZ, R51 ;  /* 0x000000ffff877224 */ /* 0x001fe400078e0033 */
[----:B------:R-:W-:Y:S02]  /*1d550*/  IMAD.MOV.U32 R134, RZ, RZ, R50 ;  /* 0x000000ffff867224 */ /* 0x000fe400078e0032 */
[----:B------:R-:W-:Y:S01]  /*1d560*/  IMAD.MOV.U32 R133, RZ, RZ, R49 ;  /* 0x000000ffff857224 */ /* 0x000fe200078e0031 */
[----:B-1----:R-:W4:Y:S01]  /*1d570*/  LDL.LU.128 R112, [R1+0x910] ;  /* 0x0009100001707983 */ /* 0x002f220000300c00 */
[----:B------:R-:W-:-:S03]  /*1d580*/  IMAD.MOV.U32 R132, RZ, RZ, R48 ;  /* 0x000000ffff847224 */ /* 0x000fc600078e0030 */
[----:B------:R0:W-:Y:S04]  /*1d590*/  STL.128 [R1+0x9a0], R148 ;  /* 0x0009a09401007387 */ /* 0x0001e80000100c00 */
[----:B------:R1:W-:Y:S04]  /*1d5a0*/  STL.128 [R1+0x990], R144 ;  /* 0x0009909001007387 */ /* 0x0003e80000100c00 */
[----:B------:R-:W-:Y:S04]  /*1d5b0*/  STL.128 [R1+0x980], R140 ;  /* 0x0009808c01007387 */ /* 0x000fe80000100c00 */
[----:B------:R1:W-:Y:S04]  /*1d5c0*/  STL.128 [R1+0x970], R136 ;  /* 0x0009708801007387 */ /* 0x0003e80000100c00 */
[----:B------:R1:W-:Y:S01]  /*1d5d0*/  STL.128 [R1+0x2b0], R132 ;  /* 0x0002b08401007387 */ /* 0x0003e20000100c00 */
[----:B0-----:R-:W-:-:S02]  /*1d5e0*/  IMAD.MOV.U32 R151, RZ, RZ, R67 ;  /* 0x000000ffff977224 */ /* 0x001fc400078e0043 */
[----:B------:R-:W-:Y:S02]  /*1d5f0*/  IMAD.MOV.U32 R150, RZ, RZ, R66 ;  /* 0x000000ffff967224 */ /* 0x000fe400078e0042 */
[----:B------:R-:W-:Y:S02]  /*1d600*/  IMAD.MOV.U32 R149, RZ, RZ, R65 ;  /* 0x000000ffff957224 */ /* 0x000fe400078e0041 */
[----:B-1----:R-:W-:Y:S02]  /*1d610*/  IMAD.MOV.U32 R147, RZ, RZ, R63 ;  /* 0x000000ffff937224 */ /* 0x002fe400078e003f */
[----:B------:R-:W-:Y:S02]  /*1d620*/  IMAD.MOV.U32 R146, RZ, RZ, R62 ;  /* 0x000000ffff927224 */ /* 0x000fe400078e003e */
[----:B------:R-:W-:Y:S02]  /*1d630*/  IMAD.MOV.U32 R145, RZ, RZ, R61 ;  /* 0x000000ffff917224 */ /* 0x000fe400078e003d */
[----:B------:R-:W-:-:S02]  /*1d640*/  IMAD.MOV.U32 R139, RZ, RZ, R55 ;  /* 0x000000ffff8b7224 */ /* 0x000fc400078e0037 */
[----:B------:R-:W-:Y:S01]  /*1d650*/  IMAD.MOV.U32 R138, RZ, RZ, R54 ;  /* 0x000000ffff8a7224 */ /* 0x000fe200078e0036 */
[----:B------:R-:W4:Y:S01]  /*1d660*/  LDL.LU.128 R132, [R1+0x960] ;  /* 0x0009600001847983 */ /* 0x000f220000300c00 */
        /* <DEDUP_REMOVED lines=12> */
[----:B0-----:R-:W4:Y:S04]  /*1d730*/  LDL.LU.128 R136, [R1+0x970] ;  /* 0x0009700001887983 */ /* 0x001f280000300c00 */
[----:B-1----:R-:W4:Y:S04]  /*1d740*/  LDL.LU.128 R140, [R1+0x980] ;  /* 0x00098000018c7983 */ /* 0x002f280000300c00 */
[----:B------:R-:W4:Y:S04]  /*1d750*/  LDL.LU.128 R144, [R1+0x990] ;  /* 0x0009900001907983 */ /* 0x000f280000300c00 */
[----:B--2---:R-:W2:Y:S04]  /*1d760*/  LDL.LU.128 R148, [R1+0x9a0] ;  /* 0x0009a00001947983 */ /* 0x004ea80000300c00 */
[----:B------:R0:W-:Y:S04]  /*1d770*/  STL.64 [R1+0x8a0], R22 ;  /* 0x0008a01601007387 */ /* 0x0001e80000100a00 */
[----:B------:R1:W-:Y:S04]  /*1d780*/  STL.64 [R1+0x898], R18 ;  /* 0x0008981201007387 */ /* 0x0003e80000100a00 */
[----:B------:R1:W-:Y:S04]  /*1d790*/  STL [R1+0x890], R14 ;  /* 0x0008900e01007387 */ /* 0x0003e80000100800 */
[----:B0-----:R-:W2:Y:S04]  /*1d7a0*/  LDL.LU.64 R22, [R1+0x8a0] ;  /* 0x0008a00001167983 */ /* 0x001ea80000300a00 */
[----:B-1----:R-:W2:Y:S04]  /*1d7b0*/  LDL.LU.64 R18, [R1+0x898] ;  /* 0x0008980001127983 */ /* 0x002ea80000300a00 */
[----:B------:R-:W2:Y:S04]  /*1d7c0*/  LDL.LU R14, [R1+0x890] ;  /* 0x00089000010e7983 */ /* 0x000ea80000300800 */
[----:B------:R0:W-:Y:S04]  /*1d7d0*/  STL.128 [R1+0x8c0], R116 ;  /* 0x0008c07401007387 */ /* 0x0001e80000100c00 */
[----:B------:R1:W-:Y:S04]  /*1d7e0*/  STL.128 [R1+0x8d0], R120 ;  /* 0x0008d07801007387 */ /* 0x0003e80000100c00 */
[----:B---3--:R3:W-:Y:S04]  /*1d7f0*/  STL.128 [R1+0x8e0], R124 ;  /* 0x0008e07c01007387 */ /* 0x0087e80000100c00 */
[----:B----4-:R4:W-:Y:S04]  /*1d800*/  STL.128 [R1+0x8f0], R128 ;  /* 0x0008f08001007387 */ /* 0x0109e80000100c00 */
[----:B0-----:R-:W2:Y:S04]  /*1d810*/  LDL.LU.128 R116, [R1+0x8c0] ;  /* 0x0008c00001747983 */ /* 0x001ea80000300c00 */
[----:B-1----:R-:W2:Y:S04]  /*1d820*/  LDL.LU.128 R120, [R1+0x8d0] ;  /* 0x0008d00001787983 */ /* 0x002ea80000300c00 */
[----:B---3--:R-:W3:Y:S04]  /*1d830*/  LDL.LU.128 R124, [R1+0x8e0] ;  /* 0x0008e000017c7983 */ /* 0x008ee80000300c00 */
[----:B----4-:R-:W4:Y:S04]  /*1d840*/  LDL.LU.128 R128, [R1+0x8f0] ;  /* 0x0008f00001807983 */ /* 0x010f280000300c00 */
[----:B------:R0:W-:Y:S01]  /*1d850*/  STL.128 [R1+0x880], R24 ;  /* 0x0008801801007387 */ /* 0x0001e20000100c00 */
[----:B------:R-:W-:-:S02]  /*1d860*/  IMAD.MOV.U32 R174, RZ, RZ, R235 ;  /* 0x000000ffffae7224 */ /* 0x000fc400078e00eb */
[----:B------:R-:W-:Y:S01]  /*1d870*/  IMAD.MOV.U32 R176, RZ, RZ, R231 ;  /* 0x000000ffffb07224 */ /* 0x000fe200078e00e7 */
[----:B------:R1:W-:Y:S01]  /*1d880*/  STL [R1+0x9b8], R192 ;  /* 0x0009b8c001007387 */ /* 0x0003e20000100800 */
[----:B------:R-:W-:Y:S02]  /*1d890*/  IMAD.MOV.U32 R177, RZ, RZ, R230 ;  /* 0x000000ffffb17224 */ /* 0x000fe400078e00e6 */
[----:B------:R-:W-:Y:S02]  /*1d8a0*/  IMAD.MOV.U32 R178, RZ, RZ, R229 ;  /* 0x000000ffffb27224 */ /* 0x000fe400078e00e5 */
[----:B------:R-:W-:Y:S02]  /*1d8b0*/  IMAD.MOV.U32 R179, RZ, RZ, R228 ;  /* 0x000000ffffb37224 */ /* 0x000fe400078e00e4 */
[----:B------:R-:W-:Y:S02]  /*1d8c0*/  IMAD.MOV.U32 R180, RZ, RZ, R227 ;  /* 0x000000ffffb47224 */ /* 0x000fe400078e00e3 */
[----:B------:R-:W-:Y:S01]  /*1d8d0*/  IMAD.MOV.U32 R181, RZ, RZ, R226 ;  /* 0x000000ffffb57224 */ /* 0x000fe200078e00e2 */
[----:B------:R-:W-:Y:S04]  /*1d8e0*/  STL.128 [R1+0x320], R160 ;  /* 0x000320a001007387 */ /* 0x000fe80000100c00 */
[----:B0-----:R-:W4:Y:S01]  /*1d8f0*/  LDL.LU.128 R24, [R1+0x880] ;  /* 0x0008800001187983 */ /* 0x001f220000300c00 */
[----:B------:R-:W-:-:S02]  /*1d900*/  IMAD.MOV.U32 R235, RZ, RZ, R4 ;  /* 0x000000ffffeb7224 */ /* 0x000fc400078e0004 */
[----:B------:R-:W-:Y:S01]  /*1d910*/  IMAD.MOV.U32 R4, RZ, RZ, R0 ;  /* 0x000000ffff047224 */ /* 0x000fe200078e0000 */
[----:B------:R-:W-:Y:S01]  /*1d920*/  STL.128 [R1+0x340], R168 ;  /* 0x000340a801007387 */ /* 0x000fe20000100c00 */
[----:B-1----:R-:W-:-:S03]  /*1d930*/  IMAD.MOV.U32 R192, RZ, RZ, R223 ;  /* 0x000000ffffc07224 */ /* 0x002fc600078e00df */
[----:B------:R0:W-:Y:S01]  /*1d940*/  STL.64 [R1+0x9b0], R182 ;  /* 0x0009b0b601007387 */ /* 0x0001e20000100a00 */
[----:B------:R-:W-:Y:S02]  /*1d950*/  IMAD.MOV.U32 R223, RZ, RZ, R21 ;  /* 0x000000ffffdf7224 */ /* 0x000fe400078e0015 */
[----:B------:R-:W-:Y:S01]  /*1d960*/  IMAD.MOV.U32 R226, RZ, RZ, R16 ;  /* 0x000000ffffe27224 */ /* 0x000fe200078e0010 */
[----:B------:R1:W-:Y:S01]  /*1d970*/  STL.128 [R1+0x250], R4 ;  /* 0x0002500401007387 */ /* 0x0003e20000100c00 */
[----:B------:R-:W-:Y:S02]  /*1d980*/  IMAD.MOV.U32 R227, RZ, RZ, R15 ;  /* 0x000000ffffe37224 */ /* 0x000fe400078e000f */
[----:B------:R-:W-:Y:S01]  /*1d990*/  IMAD.MOV.U32 R228, RZ, RZ, R11 ;  /* 0x000000ffffe47224 */ /* 0x000fe200078e000b */
[----:B------:R-:W-:Y:S01]  /*1d9a0*/  STL.128 [R1+0x330], R164 ;  /* 0x000330a401007387 */ /* 0x000fe20000100c00 */
[----:B------:R-:W-:Y:S02]  /*1d9b0*/  IMAD.MOV.U32 R229, RZ, RZ, R10 ;  /* 0x000000ffffe57224 */ /* 0x000fe400078e000a */
[----:B------:R-:W-:Y:S01]  /*1d9c0*/  IMAD.MOV.U32 R230, RZ, RZ, R9 ;  /* 0x000000ffffe67224 */ /* 0x000fe200078e0009 */
[----:B------:R-:W-:Y:S01]  /*1d9d0*/  STL.128 [R1+0x310], R156 ;  /* 0x0003109c01007387 */ /* 0x000fe20000100c00 */
[----:B0-----:R-:W-:-:S02]  /*1d9e0*/  IMAD.MOV.U32 R182, RZ, RZ, R225 ;  /* 0x000000ffffb67224 */ /* 0x001fc400078e00e1 */
        /* <DEDUP_REMOVED lines=20> */
[----:B-1----:R-:W-:Y:S02]  /*1db30*/  IMAD.MOV.U32 R4, RZ, RZ, R96 ;  /* 0x000000ffff047224 */ /* 0x002fe400078e0060 */
[----:B------:R-:W-:Y:S01]  /*1db40*/  IMAD.MOV.U32 R21, RZ, RZ, R104 ;  /* 0x000000ffff157224 */ /* 0x000fe200078e0068 */
[----:B------:R-:W-:Y:S01]  /*1db50*/  STL.128 [R1+0x350], R172 ;  /* 0x000350ac01007387 */ /* 0x000fe20000100c00 */
[----:B------:R-:W-:Y:S02]  /*1db60*/  IMAD.MOV.U32 R15, RZ, RZ, R108 ;  /* 0x000000ffff0f7224 */ /* 0x000fe400078e006c */
[----:B------:R-:W-:Y:S01]  /*1db70*/  IMAD.MOV.U32 R10, RZ, RZ, R112 ;  /* 0x000000ffff0a7224 */ /* 0x000fe200078e0070 */
[----:B------:R0:W-:Y:S01]  /*1db80*/  STL.128 [R1+0x360], R176 ;  /* 0x000360b001007387 */ /* 0x0001e20000100c00 */
[----:B------:R-:W-:-:S02]  /*1db90*/  IMAD.MOV.U32 R171, RZ, RZ, R87 ;  /* 0x000000ffffab7224 */ /* 0x000fc400078e0057 */
[----:B------:R-:W-:Y:S01]  /*1dba0*/  IMAD.MOV.U32 R170, RZ, RZ, R86 ;  /* 0x000000ffffaa7224 */ /* 0x000fe200078e0056 */
[----:B------:R-:W-:Y:S01]  /*1dbb0*/  STL.128 [R1+0x400], R216 ;  /* 0x000400d801007387 */ /* 0x000fe20000100c00 */
[----:B------:R-:W-:Y:S02]  /*1dbc0*/  IMAD.MOV.U32 R169, RZ, RZ, R85 ;  /* 0x000000ffffa97224 */ /* 0x000fe400078e0055 */
[----:B------:R-:W-:Y:S01]  /*1dbd0*/  IMAD.MOV.U32 R160, RZ, RZ, R76 ;  /* 0x000000ffffa07224 */ /* 0x000fe200078e004c */
[----:B------:R-:W4:Y:S01]  /*1dbe0*/  LDL R28, [R1+0x2f0] ;  /* 0x0002f000011c7983 */ /* 0x000f220000100800 */
        /* <DEDUP_REMOVED lines=18> */
[----:B------:R-:W4:Y:S01]  /*1dd10*/  LDL R6, [R1+0x270] ;  /* 0x0002700001067983 */ /* 0x000f220000100800 */
        /* <DEDUP_REMOVED lines=11> */
[----:B------:R-:W-:Y:S02]  /*1ddd0*/  IMAD.MOV.U32 R165, RZ, RZ, R81 ;  /* 0x000000ffffa57224 */ /* 0x000fe400078e0051 */
[----:B------:R-:W-:Y:S01]  /*1dde0*/  IMAD.MOV.U32 R164, RZ, RZ, R80 ;  /* 0x000000ffffa47224 */ /* 0x000fe200078e0050 */
[----:B------:R0:W-:Y:S01]  /*1ddf0*/  STL.128 [R1+0x370], R180 ;  /* 0x000370b401007387 */ /* 0x0001e20000100c00 */
        /* <DEDUP_REMOVED lines=8> */
[----:B0-----:R-:W4:Y:S01]  /*1de80*/  LDL.LU.64 R182, [R1+0x9b0] ;  /* 0x0009b00001b67983 */ /* 0x001f220000300a00 */
        /* <DEDUP_REMOVED lines=16> */
[----:B--2---:R-:W-:Y:S01]  /*1df90*/  STL.64 [R1+0x870], R22 ;  /* 0x0008701601007387 */ /* 0x004fe20000100a00 */
        /* <DEDUP_REMOVED lines=8> */
[----:B------:R0:W5:Y:S01]  /*1e020*/  LDL.LU.64 R232, [R1+0x9c0] ;  /* 0x0009c00001e87983 */ /* 0x0001620000300a00 */
[----:B------:R-:W-:-:S02]  /*1e030*/  IMAD.MOV.U32 R82, RZ, RZ, R102 ;  /* 0x000000ffff527224 */ /* 0x000fc400078e0066 */
[----:B------:R-:W-:Y:S01]  /*1e040*/  IMAD.MOV.U32 R153, RZ, RZ, R9 ;  /* 0x000000ffff997224 */ /* 0x000fe200078e0009 */
[----:B------:R-:W-:Y:S01]  /*1e050*/  STL.128 [R1+0x310], R156 ;  /* 0x0003109c01007387 */ /* 0x000fe20000100c00 */
[----:B------:R-:W-:Y:S02]  /*1e060*/  IMAD.MOV.U32 R154, RZ, RZ, R8 ;  /* 0x000000ffff9a7224 */ /* 0x000fe400078e0008 */
[----:B------:R-:W-:Y:S01]  /*1e070*/  IMAD.MOV.U32 R155, RZ, RZ, R0 ;  /* 0x000000ffff9b7224 */ /* 0x000fe200078e0000 */
[----:B------:R-:W-:Y:S04]  /*1e080*/  STL.128 [R1+0x330], R164 ;  /* 0x000330a401007387 */ /* 0x000fe80000100c00 */
[----:B------:R-:W-:Y:S04]  /*1e090*/  STL.128 [R1+0x350], R172 ;  /* 0x000350ac01007387 */ /* 0x000fe80000100c00 */
[----:B------:R-:W-:Y:S04]  /*1e0a0*/  STL.128 [R1+0x360], R176 ;  /* 0x000360b001007387 */ /* 0x000fe80000100c00 */
[----:B------:R1:W-:Y:S04]  /*1e0b0*/  STL.128 [R1+0x370], R76 ;  /* 0x0003704c01007387 */ /* 0x0003e80000100c00 */
[----:B------:R2:W-:Y:S04]  /*1e0c0*/  STL.128 [R1+0x380], R80 ;  /* 0x0003805001007387 */ /* 0x0005e80000100c00 */
[----:B------:R0:W-:Y:S04]  /*1e0d0*/  STL.128 [R1+0x390], R84 ;  /* 0x0003905401007387 */ /* 0x0001e80000100c00 */
[----:B------:R0:W-:Y:S04]  /*1e0e0*/  STL.128 [R1+0x3a0], R88 ;  /* 0x0003a05801007387 */ /* 0x0001e80000100c00 */
[----:B------:R0:W-:Y:S04]  /*1e0f0*/  STL.128 [R1+0x3b0], R92 ;  /* 0x0003b05c01007387 */ /* 0x0001e80000100c00 */
[----:B------:R0:W-:Y:S04]  /*1e100*/  STL.128 [R1+0x400], R112 ;  /* 0x0004007001007387 */ /* 0x0001e80000100c00 */
[----:B-1----:R-:W4:Y:S04]  /*1e110*/  LDL R78, [R1+0x264] ;  /* 0x00026400014e7983 */ /* 0x002f280000100800 */
[----:B--2---:R-:W2:Y:S04]  /*1e120*/  LDL R80, [R1+0x268] ;  /* 0x0002680001507983 */ /* 0x004ea80000100800 */
[----:B------:R-:W2:Y:S04]  /*1e130*/  LDL R82, [R1+0x26c] ;  /* 0x00026c0001527983 */ /* 0x000ea80000100800 */
[----:B0-----:R-:W2:Y:S04]  /*1e140*/  LDL R84, [R1+0x274] ;  /* 0x0002740001547983 */ /* 0x001ea80000100800 */
        /* <DEDUP_REMOVED lines=8> */
[----:B------:R-:W2:Y:S01]  /*1e1d0*/  LDL R132, [R1+0x2f4] ;  /* 0x0002f40001847983 */ /* 0x000ea20000100800 */
[----:B------:R-:W-:-:S03]  /*1e1e0*/  IMAD.MOV.U32 R4, RZ, RZ, R116 ;  /* 0x000000ffff047224 */ /* 0x000fc600078e0074 */
[----:B------:R-:W2:Y:S01]  /*1e1f0*/  LDL R134, [R1+0x2f8] ;  /* 0x0002f80001867983 */ /* 0x000ea20000100800 */
[----:B------:R-:W-:-:S03]  /*1e200*/  IMAD.MOV.U32 R21, RZ, RZ, R123 ;  /* 0x000000ffff157224 */ /* 0x000fc600078e007b */
[----:B------:R-:W2:Y:S01]  /*1e210*/  LDL R116, [R1+0x2c8] ;  /* 0x0002c80001747983 */ /* 0x000ea20000100800 */
[----:B---3--:R-:W-:-:S03]  /*1e220*/  IMAD.MOV.U32 R15, RZ, RZ, R127 ;  /* 0x000000ffff0f7224 */ /* 0x008fc600078e007f */
[----:B------:R-:W3:Y:S01]  /*1e230*/  LDL R32, [R1+0x310] ;  /* 0x0003100001207983 */ /* 0x000ee20000100800 */
[----:B------:R-:W-:Y:S02]  /*1e240*/  IMAD.MOV.U32 R16, RZ, RZ, R126 ;  /* 0x000000ffff107224 */ /* 0x000fe400078e007e */
[----:B----4-:R-:W-:Y:S01]  /*1e250*/  IMAD.MOV.U32 R10, RZ, RZ, R131 ;  /* 0x000000ffff0a7224 */ /* 0x010fe200078e0083 */
[----:B------:R-:W4:Y:S01]  /*1e260*/  LDL R126, [R1+0x2e4] ;  /* 0x0002e400017e7983 */ /* 0x000f220000100800 */
[----:B------:R-:W-:Y:S02]  /*1e270*/  IMAD.MOV.U32 R11, RZ, RZ, R130 ;  /* 0x000000ffff0b7224 */ /* 0x000fe400078e0082 */
[----:B------:R-:W-:Y:S01]  /*1e280*/  IMAD.MOV.U32 R12, RZ, RZ, R129 ;  /* 0x000000ffff0c7224 */ /* 0x000fe200078e0081 */
[----:B------:R-:W3:Y:S01]  /*1e290*/  LDL R130, [R1+0x2ec] ;  /* 0x0002ec0001827983 */ /* 0x000ee20000100800 */
[----:B------:R-:W-:Y:S02]  /*1e2a0*/  IMAD.MOV.U32 R17, RZ, RZ, R125 ;  /* 0x000000ffff117224 */ /* 0x000fe400078e007d */
[----:B------:R-:W-:Y:S01]  /*1e2b0*/  IMAD.MOV.U32 R20, RZ, RZ, R124 ;  /* 0x000000ffff147224 */ /* 0x000fe200078e007c */
[----:B------:R-:W3:Y:S01]  /*1e2c0*/  LDL R34, [R1+0x320] ;  /* 0x0003200001227983 */ /* 0x000ee20000100800 */
[----:B------:R-:W-:-:S02]  /*1e2d0*/  IMAD.MOV.U32 R13, RZ, RZ, R128 ;  /* 0x000000ffff0d7224 */ /* 0x000fc400078e0080 */
[----:B------:R-:W-:Y:S01]  /*1e2e0*/  IMAD.MOV.U32 R96, RZ, RZ, R4 ;  /* 0x000000ffff607224 */ /* 0x000fe200078e0004 */
        /* <DEDUP_REMOVED lines=9> */
[----:B------:R-:W3:Y:S01]  /*1e380*/  LDL R156, [R1+0x334] ;  /* 0x00033400019c7983 */ /* 0x000ee20000100800 */
        /* <DEDUP_REMOVED lines=29> */
[----:B------:R0:W5:Y:S01]  /*1e560*/  LDL.LU R192, [R1+0x9b8] ;  /* 0x0009b80001c07983 */ /* 0x0001620000300800 */
        /* <DEDUP_REMOVED lines=26> */
[----:B------:R1:W-:Y:S04]  /*1e710*/  STL.128 [R1+0x3c0], R96 ;  /* 0x0003c06001007387 */ /* 0x0003e80000100c00 */
[----:B------:R0:W-:Y:S04]  /*1e720*/  STL.128 [R1+0x3d0], R100 ;  /* 0x0003d06401007387 */ /* 0x0001e80000100c00 */
[----:B------:R0:W-:Y:S04]  /*1e730*/  STL.128 [R1+0x3e0], R104 ;  /* 0x0003e06801007387 */ /* 0x0001e80000100c00 */
[----:B------:R0:W-:Y:S04]  /*1e740*/  STL.128 [R1+0x3f0], R108 ;  /* 0x0003f06c01007387 */ /* 0x0001e80000100c00 */
[----:B------:R-:W-:Y:S04]  /*1e750*/  STL.128 [R1+0x410], R140 ;  /* 0x0004108c01007387 */ /* 0x000fe80000100c00 */
[----:B------:R-:W-:Y:S04]  /*1e760*/  STL.128 [R1+0x420], R144 ;  /* 0x0004209001007387 */ /* 0x000fe80000100c00 */
[----:B------:R-:W-:Y:S04]  /*1e770*/  STL.128 [R1+0x430], R148 ;  /* 0x0004309401007387 */ /* 0x000fe80000100c00 */
[----:B------:R-:W-:Y:S04]  /*1e780*/  STL.128 [R1+0x440], R152 ;  /* 0x0004409801007387 */ /* 0x000fe80000100c00 */
[----:B------:R0:W-:Y:S04]  /*1e790*/  STL.128 [R1+0x250], R24 ;  /* 0x0002501801007387 */ /* 0x0001e80000100c00 */
[----:B------:R-:W2:Y:S04]  /*1e7a0*/  LDL R0, [R1+0x250] ;  /* 0x0002500001007983 */ /* 0x000ea80000100800 */
[----:B------:R-:W4:Y:S04]  /*1e7b0*/  LDL R72, [R1+0x254] ;  /* 0x0002540001487983 */ /* 0x000f280000100800 */
[----:B------:R-:W3:Y:S04]  /*1e7c0*/  LDL R74, [R1+0x258] ;  /* 0x00025800014a7983 */ /* 0x000ee80000100800 */
[----:B------:R-:W3:Y:S04]  /*1e7d0*/  LDL R76, [R1+0x25c] ;  /* 0x00025c00014c7983 */ /* 0x000ee80000100800 */
[----:B------:R-:W3:Y:S04]  /*1e7e0*/  LDL R4, [R1+0x260] ;  /* 0x0002600001047983 */ /* 0x000ee80000100800 */
[----:B------:R-:W3:Y:S04]  /*1e7f0*/  LDL R10, [R1+0x290] ;  /* 0x00029000010a7983 */ /* 0x000ee80000100800 */
[----:B-1----:R-:W3:Y:S04]  /*1e800*/  LDL R96, [R1+0x294] ;  /* 0x0002940001607983 */ /* 0x002ee80000100800 */
[----:B------:R-:W3:Y:S04]  /*1e810*/  LDL R98, [R1+0x298] ;  /* 0x0002980001627983 */ /* 0x000ee80000100800 */
[----:B0-----:R-:W3:Y:S04]  /*1e820*/  LDL R100, [R1+0x29c] ;  /* 0x00029c0001647983 */ /* 0x001ee80000100800 */
[----:B------:R-:W3:Y:S04]  /*1e830*/  LDL R12, [R1+0x2a0] ;  /* 0x0002a000010c7983 */ /* 0x000ee80000100800 */
        /* <DEDUP_REMOVED lines=76> */
[----:B------:R0:W5:Y:S04]  /*1ed00*/  LDL.LU.64 R22, [R1+0x870] ;  /* 0x0008700001167983 */ /* 0x0001680000300a00 */
[----:B------:R0:W5:Y:S04]  /*1ed10*/  LDL.LU.64 R18, [R1+0x868] ;  /* 0x0008680001127983 */ /* 0x0001680000300a00 */
[----:B------:R0:W5:Y:S04]  /*1ed20*/  LDL.LU R14, [R1+0x864] ;  /* 0x00086400010e7983 */ /* 0x0001680000300800 */
[----:B------:R0:W-:Y:S04]  /*1ed30*/  STL [R1+0x88], R183 ;  /* 0x000088b701007387 */ /* 0x0001e80000100800 */
[----:B------:R0:W-:Y:S04]  /*1ed40*/  STL [R1+0x88], R183 ;  /* 0x000088b701007387 */ /* 0x0001e80000100800 */
[----:B------:R0:W-:Y:S04]  /*1ed50*/  STL [R1+0x88], R183 ;  /* 0x000088b701007387 */ /* 0x0001e80000100800 */
[----:B------:R0:W-:Y:S04]  /*1ed60*/  STL [R1+0x88], R183 ;  /* 0x000088b701007387 */ /* 0x0001e80000100800 */
[----:B------:R0:W-:Y:S04]  /*1ed70*/  STL [R1+0x88], R183 ;  /* 0x000088b701007387 */ /* 0x0001e80000100800 */
[----:B------:R0:W-:Y:S04]  /*1ed80*/  STL [R1+0x88], R183 ;  /* 0x000088b701007387 */ /* 0x0001e80000100800 */
[----:B--2---:R0:W-:Y:S04]  /*1ed90*/  STL [R1+0x250], R0 ;  /* 0x0002500001007387 */ /* 0x0041e80000100800 */
        /* <DEDUP_REMOVED lines=127> */
[----:B------:R-:W-:Y:S04]  /*1f590*/  BSSY B0, `(.L_x_2105) ;  /* 0x0000008000007945 */ /* 0x000fe80003800000 */
[----:B------:R-:W-:Y:S05]  /*1f5a0*/  @P0 BRA `(.L_x_2106) ;  /* 0x0000000000180947 */ /* 0x000fea0003800000 */
[----:B0-----:R-:W2:Y:S04]  /*1f5b0*/  LDL.64 R4, [R1+0x68] ;  /* 0x0000680001047983 */ /* 0x001ea80000100a00 */
[----:B-----5:R-:W3:Y:S01]  /*1f5c0*/  LD.E R0, desc[UR44][R2.64] ;  /* 0x0000002c02007980 */ /* 0x020ee2000c101900 */
[----:B--2---:R-:W-:-:S05]  /*1f5d0*/  MOV R5, R4 ;  /* 0x0000000400057202 */ /* 0x004fca0000000f00 */
[----:B---3--:R-:W-:-:S05]  /*1f5e0*/  IMAD R0, R0, 0x8, R5 ;  /* 0x0000000800007824 */ /* 0x008fca00078e0205 */
[----:B------:R-:W-:-:S04]  /*1f5f0*/  PRMT R0, RZ, 0x654, R0 ;  /* 0x00000654ff007816 */ /* 0x000fc80000000000 */
[----:B------:R1:W-:Y:S03]  /*1f600*/  SYNCS.ARRIVE.TRANS64.RED.A1T0 RZ, [R0+URZ], RZ ;  /* 0x000000ff00ff79a7 */ /* 0x0003e6000810043f */
.L_x_2106:
[----:B------:R-:W-:Y:S05]  /*1f610*/  BSYNC B0 ;  /* 0x0000000000007941 */ /* 0x000fea0003800000 */
.L_x_2105:
[----:B------:R-:W-:Y:S05]  /*1f620*/  @P1 BRA `(.L_x_2107) ;  /* 0xfffffe9800341947 */ /* 0x000fea000383ffff */
[----:B01---5:R-:W-:-:S07]  /*1f630*/  IMAD.MOV.U32 R0, RZ, RZ, R14 ;  /* 0x000000ffff007224 */ /* 0x023fce00078e000e */
.L_x_2090:
[----:B------:R-:W-:-:S13]  /*1f640*/  ISETP.GE.AND P1, PT, R0, R192, PT ;  /* 0x000000c00000720c */ /* 0x000fda0003f26270 */
[----:B------:R-:W-:Y:S05]  /*1f650*/  @!P1 BRA `(.L_x_2108) ;  /* 0x000000a800c49947 */ /* 0x000fea0003800000 */
[----:B------:R0:W5:Y:S02]  /*1f660*/  LDL.64 R14, [R1+0x170] ;  /* 0x00017000010e7983 */ /* 0x0001640000100a00 */
.L_x_2135:
[----:B01---5:R-:W2:Y:S04]  /*1f670*/  LD.E R2, desc[UR44][R14.64] ;  /* 0x0000002c0e027980 */ /* 0x023ea8000c101900 */
[----:B------:R-:W3:Y:S01]  /*1f680*/  LD.E R3, desc[UR44][R14.64+0x8] ;  /* 0x0000082c0e037980 */ /* 0x000ee2000c101900 */
        /* <DEDUP_REMOVED lines=10> */
[----:B------:R-:W2:Y:S04]  /*1f730*/  LDL.64 R20, [R1+0x188] ;  /* 0x0001880001147983 */ /* 0x000ea80000100a00 */
[----:B--2---:R-:W2:Y:S01]  /*1f740*/  LD.E R3, desc[UR44][R20.64+0x1c] ;  /* 0x00001c2c14037980 */ /* 0x004ea2000c101900 */
[----:B------:R-:W-:Y:S05]  /*1f750*/  YIELD ;  /* 0x0000000000007946 */ /* 0x000fea0003800000 */
[----:B------:R-:W-:Y:S01]  /*1f760*/  BSSY B0, `(.L_x_2109) ;  /* 0x0000006000007945 */ /* 0x000fe20003800000 */
[----:B---3--:R-:W-:Y:S01]  /*1f770*/  @!P1 IMAD.MOV.U32 R2, RZ, RZ, RZ ;  /* 0x000000ffff029224 */ /* 0x008fe200078e00ff */
[----:B--2---:R-:W-:-:S04]  /*1f780*/  LOP3.LUT R3, R3, 0x1, RZ, 0xfc, !PT ;  /* 0x0000000103037812 */ /* 0x004fc800078efcff */
[----:B------:R-:W-:-:S13]  /*1f790*/  ISETP.NE.AND P2, PT, R3, 0x3, PT ;  /* 0x000000030300780c */ /* 0x000fda0003f45270 */
[----:B-1----:R-:W-:Y:S05]  /*1f7a0*/  @!P2 BRA `(.L_x_2110) ;  /* 0x000000000004a947 */ /* 0x002fea0003800000 */
[----:B------:R-:W-:Y:S01]  /*1f7b0*/  BPT.TRAP 0x1 ;  /* 0x000000040000795c */ /* 0x000fe20000300000 */
.L_x_2110:
[----:B------:R-:W-:Y:S05]  /*1f7c0*/  BSYNC B0 ;  /* 0x0000000000007941 */ /* 0x000fea0003800000 */
.L_x_2109:
[----:B------:R-:W2:Y:S01]  /*1f7d0*/  LD.E.64 R4, desc[UR44][R20.64+0x8] ;  /* 0x0000082c14047980 */ /* 0x000ea2000c101b00 */
[----:B-----5:R-:W-:Y:S02]  /*1f7e0*/  SHF.L.U32 R7, R7, 0x1f, RZ ;  /* 0x0000001f07077819 */ /* 0x020fe400000006ff */
[----:B--2---:R-:W-:-:S05]  /*1f7f0*/  MOV R5, R4 ;  /* 0x0000000400057202 */ /* 0x004fca0000000f00 */
[----:B------:R-:W-:-:S04]  /*1f800*/  IMAD R2, R2, 0x8, R5 ;  /* 0x0000000802027824 */ /* 0x000fc800078e0205 */
[----:B------:R1:W2:Y:S01]  /*1f810*/  SYNCS.PHASECHK.TRANS64.TRYWAIT P1, [R2+URZ], R7 ;  /* 0x00000007020075a7 */ /* 0x0002a2000802017f */
[----:B------:R-:W3:Y:S04]  /*1f820*/  LD.E R3, desc[UR44][R20.64+0x1c] ;  /* 0x00001c2c14037980 */ /* 0x000ee8000c101900 */
[----:B------:R1:W5:Y:S04]  /*1f830*/  LD.E R4, desc[UR44][R14.64] ;  /* 0x0000002c0e047980 */ /* 0x000368000c101900 */
[----:B------:R1:W5:Y:S01]  /*1f840*/  LD.E R5, desc[UR44][R14.64+0x4] ;  /* 0x0000042c0e057980 */ /* 0x000362000c101900 */
[----:B------:R-:W-:Y:S01]  /*1f850*/  BSSY B0, `(.L_x_2111) ;  /* 0x0000005000007945 */ /* 0x000fe20003800000 */
[----:B---3--:R-:W-:-:S04]  /*1f860*/  LOP3.LUT R3, R3, 0x1, RZ, 0xfc, !PT ;  /* 0x0000000103037812 */ /* 0x008fc800078efcff */
[----:B------:R-:W-:-:S13]  /*1f870*/  ISETP.NE.AND P2, PT, R3, 0x3, PT ;  /* 0x000000030300780c */ /* 0x000fda0003f45270 */
[----:B-12---:R-:W-:Y:S05]  /*1f880*/  @!P2 BRA `(.L_x_2112) ;  /* 0x000000000004a947 */ /* 0x006fea0003800000 */
[----:B------:R-:W-:Y:S01]  /*1f890*/  BPT.TRAP 0x1 ;  /* 0x000000040000795c */ /* 0x000fe20000300000 */
.L_x_2112:
[----:B------:R-:W-:Y:S05]  /*1f8a0*/  BSYNC B0 ;  /* 0x0000000000007941 */ /* 0x000fea0003800000 */
.L_x_2111:
[----:B------:R-:W-:Y:S04]  /*1f8b0*/  BSSY B0, `(.L_x_2113) ;  /* 0x0000008000007945 */ /* 0x000fe80003800000 */
[----:B------:R-:W-:Y:S05]  /*1f8c0*/  @P1 BRA `(.L_x_2114) ;  /* 0x0000000000181947 */ /* 0x000fea0003800000 */
[----:B------:R-:W2:Y:S01]  /*1f8d0*/  LD.E.64 R2, desc[UR44][R20.64+0x8] ;  /* 0x0000082c14027980 */ /* 0x000ea2000c101b00 */
[----:B-----5:R-:W-:Y:S02]  /*1f8e0*/  SHF.L.U32 R5, R5, 0x1f, RZ ;  /* 0x0000001f05057819 */ /* 0x020fe400000006ff */
[----:B--2---:R-:W-:-:S05]  /*1f8f0*/  MOV R3, R2 ;  /* 0x0000000200037202 */ /* 0x004fca0000000f00 */
[----:B------:R-:W-:-:S04]  /*1f900*/  IMAD R4, R4, 0x8, R3 ;  /* 0x0000000804047824 */ /* 0x000fc800078e0203 */
[----:B------:R-:W1:Y:S02]  /*1f910*/  SYNCS.PHASECHK.TRANS64.TRYWAIT P1, [R4+URZ], R5 ;  /* 0x00000005040075a7 */ /* 0x000e64000802017f */
[----:B-1----:R-:W-:Y:S05]  /*1f920*/  @!P1 BRA `(.L_x_2115) ;  /* 0x0000013000b89947 */ /* 0x002fea0003800000 */
.L_x_2114:
[----:B------:R-:W-:Y:S05]  /*1f930*/  BSYNC B0 ;  /* 0x0000000000007941 */ /* 0x000fea0003800000 */
.L_x_2113:
[----:B-1---5:R-:W2:Y:S04]  /*1f940*/  LD.E R5, desc[UR44][R14.64] ;  /* 0x0000002c0e057980 */ /* 0x022ea8000c101900 */
[----:B------:R-:W2:Y:S01]  /*1f950*/  LDL.64 R8, [R1+0xa0] ;  /* 0x0000a00001087983 */ /* 0x000ea20000100a00 */
[----:B------:R-:W-:Y:S05]  /*1f960*/  WARPSYNC.ALL ;  /* 0x0000000000007948 */ /* 0x000fea0003800000 */
[----:B------:R-:W3:Y:S04]  /*1f970*/  LDL.64 R2, [R1+0x98] ;  /* 0x0000980001027983 */ /* 0x000ee80000100a00 */
[----:B------:R-:W4:Y:S04]  /*1f980*/  LDL.64 R6, [R1+0x98] ;  /* 0x0000980001067983 */ /* 0x000f280000100a00 */
[----:B------:R-:W4:Y:S01]  /*1f990*/  LDL.64 R10, [R1+0x98] ;  /* 0x00009800010a7983 */ /* 0x000f220000100a00 */
[----:B--2---:R-:W-:-:S03]  /*1f9a0*/  IMAD R4, R5, 0x300, R8 ;  /* 0x0000030005047824 */ /* 0x004fc600078e0208 */
[----:B------:R-:W2:Y:S01]  /*1f9b0*/  LDL.64 R12, [R1+0x98] ;  /* 0x00009800010c7983 */ /* 0x000ea20000100a00 */
[----:B------:R-:W-:Y:S01]  /*1f9c0*/  IMAD.MOV.U32 R5, RZ, RZ, R9 ;  /* 0x000000ffff057224 */ /* 0x000fe200078e0009 */
[C---:B------:R-:W-:Y:S01]  /*1f9d0*/  R2UR UR6, R4.reuse ;  /* 0x00000000040672ca */ /* 0x040fe200000e0000 */
[----:B------:R-:W-:Y:S01]  /*1f9e0*/  WARPGROUP.ARRIVE ;  /* 0x00000000000079c5 */ /* 0x000fe20000000000 */
[----:B------:R-:W2:Y:S02]  /*1f9f0*/  LDL R16, [R1+0x54] ;  /* 0x0000540001107983 */ /* 0x000ea40000100800 */
[----:B------:R-:W-:Y:S01]  /*1fa00*/  R2UR UR7, R5 ;  /* 0x00000000050772ca */ /* 0x000fe200000e0000 */
[----:B------:R-:W-:Y:S01]  /*1fa10*/  VIADD R8, R4, 0x2 ;  /* 0x0000000204087836 */ /* 0x000fe20000000000 */
[----:B------:R1:W-:Y:S01]  /*1fa20*/  STL [R1+0x80], RZ ;  /* 0x000080ff01007387 */ /* 0x0003e20000100800 */
[----:B---3--:R-:W-:Y:S02]  /*1fa30*/  R2UR UR4, R2 ;  /* 0x00000000020472ca */ /* 0x008fe400000e0000 */
[----:B------:R-:W-:-:S13]  /*1fa40*/  R2UR UR5, R3 ;  /* 0x00000000030572ca */ /* 0x000fda00000e0000 */
[----:B------:R-:W-:Y:S01]  /*1fa50*/  HGMMA.64x96x16.F32 R24, gdesc[UR4], RZ, !UPT, gsb0 ;  /* 0x01600000041879f0 */ /* 0x000fe2000c0008ff */
[----:B----4-:R-:W-:Y:S02]  /*1fa60*/  VIADD R6, R6, 0x2 ;  /* 0x0000000206067836 */ /* 0x010fe40000000000 */
[----:B------:R-:W-:Y:S01]  /*1fa70*/  IMAD.MOV.U32 R2, RZ, RZ, 0x1 ;  /* 0x00000001ff027424 */ /* 0x000fe200078e00ff */
[----:B------:R-:W-:Y:S02]  /*1fa80*/  R2UR UR6, R8 ;  /* 0x00000000080672ca */ /* 0x000fe400000e0000 */
[----:B------:R-:W-:Y:S02]  /*1fa90*/  R2UR UR7, R9 ;  /* 0x00000000090772ca */ /* 0x000fe400000e0000 */
[----:B------:R-:W-:Y:S02]  /*1faa0*/  R2UR UR4, R6 ;  /* 0x00000000060472ca */ /* 0x000fe400000e0000 */
[----:B------:R-:W-:Y:S01]  /*1fab0*/  R2UR UR5, R7 ;  /* 0x00000000070572ca */ /* 0x000fe200000e0000 */
[----:B------:R1:W-:Y:S04]  /*1fac0*/  STL [R1+0x80], R2 ;  /* 0x0000800201007387 */ /* 0x0003e80000100800 */
[----:B------:R1:W-:Y:S04]  /*1fad0*/  STL [R1+0x80], R2 ;  /* 0x0000800201007387 */ /* 0x0003e80000100800 */
[----:B------:R1:W-:Y:S04]  /*1fae0*/  STL [R1+0x80], R2 ;  /* 0x0000800201007387 */ /* 0x0003e80000100800 */
[----:B------:R1:W-:Y:S01]  /*1faf0*/  STL [R1+0x80], R2 ;  /* 0x0000800201007387 */ /* 0x0003e20000100800 */
[----:B------:R-:W-:-:S03]  /*1fb00*/  WARPGROUP.DEPBAR.LE gsb0, 0x0 ;  /* 0x00008000000079c5 */ /* 0x000fc60000010000 */
[----:B------:R1:W5:Y:S04]  /*1fb10*/  LD.E R3, desc[UR44][R14.64] ;  /* 0x0000002c0e037980 */ /* 0x000368000c101900 */
[----:B------:R1:W5:Y:S01]  /*1fb20*/  LD.E R5, desc[UR44][R14.64+0x4] ;  /* 0x0000042c0e057980 */ /* 0x000362000c101900 */
[----:B------:R-:W-:-:S06]  /*1fb30*/  WARPGROUP.ARRIVE ;  /* 0x00000000000079c5 */ /* 0x000fcc0000000000 */
        /* <DEDUP_REMOVED lines=12> */
[----:B--2---:R-:W-:Y:S02]  /*1fc00*/  VIADD R12, R12, 0x6 ;  /* 0x000000060c0c7836 */ /* 0x004fe40000000000 */
[----:B------:R-:W-:Y:S01]  /*1fc10*/  IMAD.MOV.U32 R7, RZ, RZ, R9 ;  /* 0x000000ffff077224 */ /* 0x000fe200078e0009 */
[----:B------:R-:W-:Y:S02]  /*1fc20*/  R2UR UR6, R6 ;  /* 0x00000000060672ca */ /* 0x000fe400000e0000 */
[----:B------:R-:W-:Y:S02]  /*1fc30*/  R2UR UR4, R12 ;  /* 0x000000000c0472ca */ /* 0x000fe400000e0000 */
[----:B------:R-:W-:Y:S02]  /*1fc40*/  R2UR UR7, R7 ;  /* 0x00000000070772ca */ /* 0x000fe400000e0000 */
[----:B------:R-:W-:-:S02]  /*1fc50*/  R2UR UR5, R13 ;  /* 0x000000000d0572ca */ /* 0x000fc400000e0000 */
[----:B------:R-:W-:Y:S01]  /*1fc60*/  LOP3.LUT R16, R16, 0x1, RZ, 0xfc, !PT ;  /* 0x0000000110107812 */ /* 0x000fe200078efcff */
[----:B------:R-:W-:Y:S02]  /*1fc70*/  WARPGROUP.DEPBAR.LE gsb0, 0x0 ;  /* 0x00008000000079c5 */ /* 0x000fe40000010000 */
[----:B------:R-:W-:-:S08]  /*1fc80*/  WARPGROUP.ARRIVE ;  /* 0x00000000000079c5 */ /* 0x000fd00000000000 */
[----:B------:R-:W-:Y:S01]  /*1fc90*/  HGMMA.64x96x16.F32 R24, gdesc[UR4], R24, gsb0 ;  /* 0x01600000041879f0 */ /* 0x000fe20008000818 */
[----:B------:R-:W-:Y:S01]  /*1fca0*/  ISETP.NE.AND P2, PT, R16, 0x3, PT ;  /* 0x000000031000780c */ /* 0x000fe20003f45270 */
[----:B------:R-:W-:Y:S01]  /*1fcb0*/  BSSY B0, `(.L_x_2116) ;  /* 0x0000004000007945 */ /* 0x000fe20003800000 */
[----:B------:R-:W-:-:S11]  /*1fcc0*/  WARPGROUP.DEPBAR.LE gsb0, 0x0 ;  /* 0x00008000000079c5 */ /* 0x000fd60000010000 */
[----:B-1----:R-:W-:Y:S05]  /*1fcd0*/  @!P2 BRA `(.L_x_2117) ;  /* 0x000000000004a947 */ /* 0x002fea0003800000 */
[----:B------:R-:W-:Y:S01]  /*1fce0*/  BPT.TRAP 0x1 ;  /* 0x000000040000795c */ /* 0x000fe20000300000 */
.L_x_2117:
[----:B------:R-:W-:Y:S05]  /*1fcf0*/  BSYNC B0 ;  /* 0x0000000000007941 */ /* 0x000fea0003800000 */
.L_x_2116:
        /* <DEDUP_REMOVED lines=10> */
.L_x_2119:
[----:B------:R-:W-:Y:S05]  /*1fda0*/  BSYNC B0 ;  /* 0x0000000000007941 */ /* 0x000fea0003800000 */
.L_x_2118:
[----:B------:R-:W-:Y:S04]  /*1fdb0*/  BSSY B0, `(.L_x_2120) ;  /* 0x0000006000007945 */ /* 0x000fe80003800000 */
[----:B--2---:R-:W-:Y:S05]  /*1fdc0*/  @P1 BRA `(.L_x_2121) ;  /* 0x0000000000101947 */ /* 0x004fea0003800000 */
[----:B-----5:R-:W-:Y:S01]  /*1fdd0*/  IMAD R4, R4, 0x8, R6 ;  /* 0x0000000804047824 */ /* 0x020fe200078e0206 */
[----:B------:R-:W-:-:S04]  /*1fde0*/  SHF.L.U32 R5, R5, 0x1f, RZ ;  /* 0x0000001f05057819 */ /* 0x000fc800000006ff */
[----:B------:R-:W2:Y:S02]  /*1fdf0*/  SYNCS.PHASECHK.TRANS64.TRYWAIT P1, [R4+URZ], R5 ;  /* 0x00000005040075a7 */ /* 0x000ea4000802017f */
[----:B--2---:R-:W-:Y:S05]  /*1fe00*/  @!P1 BRA `(.L_x_2122) ;  /* 0x0000012c00949947 */ /* 0x004fea0003800000 */
.L_x_2121:
[----:B------:R-:W-:Y:S05]  /*1fe10*/  BSYNC B0 ;  /* 0x0000000000007941 */ /* 0x000fea0003800000 */
.L_x_2120:
        /* <DEDUP_REMOVED lines=9> */
[----:B---3--:R-:W-:Y:S01]  /*1feb0*/  IMAD R6, R17, 0xc00, R6 ;  /* 0x00000c0011067824 */ /* 0x008fe200078e0206 */
[----:B------:R-:W-:Y:S01]  /*1fec0*/  R2UR UR7, R7 ;  /* 0x00000000070772ca */ /* 0x000fe200000e0000 */
[----:B------:R-:W3:Y:S01]  /*1fed0*/  LDL.64 R16, [R1+0x110] ;  /* 0x0001100001107983 */ /* 0x000ee20000100a00 */
[----:B----4-:R-:W-:-:S02]  /*1fee0*/  ISETP.NE.U32.AND P1, PT, R3, RZ, PT ;  /* 0x000000ff0300720c */ /* 0x010fc40003f25070 */
[----:B------:R-:W-:Y:S02]  /*1fef0*/  R2UR UR6, R6 ;  /* 0x00000000060672ca */ /* 0x000fe400000e0000 */
[----:B--2---:R-:W-:Y:S02]  /*1ff00*/  R2UR UR4, R4 ;  /* 0x00000000040472ca */ /* 0x004fe400000e0000 */
[----:B------:R-:W-:-:S07]  /*1ff10*/  R2UR UR5, R5 ;  /* 0x00000000050572ca */ /* 0x000fce00000e0000 */
[----:B------:R-:W-:-:S06]  /*1ff20*/  VOTEU.ANY UP0, P1 ;  /* 0x00000000003f7886 */ /* 0x000fcc0000800100 */
        /* <DEDUP_REMOVED lines=139> */
[----:B----4-:R-:W-:-:S02]  /*207e0*/  VIADD R10, R10, 0xc04 ;  /* 0x00000c040a0a7836 */ /* 0x010fc40000000000 */
        /* <DEDUP_REMOVED lines=40> */
[----:B------:R-:W2:Y:S04]  /*20a70*/  @!P0 LD.E.64 R4, desc[UR44][R20.64+0x30] ;  /* 0x0000302c14048980 */ /* 0x000ea8000c101b00 */
[----:B------:R-:W3:Y:S01]  /*20a80*/  @!P0 LD.E R3, desc[UR44][R14.64] ;  /* 0x0000002c0e038980 */ /* 0x000ee2000c101900 */
[----:B--2---:R-:W-:-:S05]  /*20a90*/  @!P0 MOV R4, R4 ;  /* 0x0000000400048202 */ /* 0x004fca0000000f00 */
[----:B---3--:R-:W-:-:S05]  /*20aa0*/  @!P0 IMAD R3, R3, 0x8, R4 ;  /* 0x0000000803038824 */ /* 0x008fca00078e0204 */
[----:B------:R-:W-:-:S04]  /*20ab0*/  @!P0 PRMT R3, RZ, 0x654, R3 ;  /* 0x00000654ff038816 */ /* 0x000fc80000000003 */
[----:B------:R2:W-:Y:S01]  /*20ac0*/  @!P0 SYNCS.ARRIVE.TRANS64.RED.A1T0 RZ, [R3+URZ], RZ ;  /* 0x000000ff03ff89a7 */ /* 0x0005e2000810043f */
[----:B------:R-:W3:Y:S04]  /*20ad0*/  LDL R73, [R1+0x70] ;  /* 0x0000700001497983 */ /* 0x000ee80000100800 */
[----:B------:R-:W4:Y:S04]  /*20ae0*/  LDL.64 R74, [R1+0x160] ;  /* 0x00016000014a7983 */ /* 0x000f280000100a00 */
[----:B--2---:R-:W2:Y:S04]  /*20af0*/  LDL R3, [R1+0x13c] ;  /* 0x00013c0001037983 */ /* 0x004ea80000100800 */
[----:B------:R-:W4:Y:S04]  /*20b00*/  LDL R76, [R1+0x168] ;  /* 0x00016800014c7983 */ /* 0x000f280000100800 */
[----:B------:R-:W4:Y:S04]  /*20b10*/  LDL.128 R4, [R1+0x150] ;  /* 0x0001500001047983 */ /* 0x000f280000100c00 */
[----:B------:R-:W4:Y:S01]  /*20b20*/  LDL.128 R8, [R1+0x140] ;  /* 0x0001400001087983 */ /* 0x000f220000100c00 */
[----:B------:R-:W-:Y:S01]  /*20b30*/  BSSY B0, `(.L_x_2123) ;  /* 0x0000040000007945 */ /* 0x000fe20003800000 */
[----:B--2---:R-:W-:-:S04]  /*20b40*/  SHF.R.S32.HI R12, RZ, 0x1f, R3 ;  /* 0x0000001fff0c7819 */ /* 0x004fc80000011403 */
[----:B------:R-:W-:-:S04]  /*20b50*/  LEA.HI R13, R12, R3, RZ, 0x7 ;  /* 0x000000030c0d7211 */ /* 0x000fc800078f38ff */
[----:B------:R-:W-:-:S05]  /*20b60*/  LOP3.LUT R16, R13, 0xffffff80, RZ, 0xc0, !PT ;  /* 0xffffff800d107812 */ /* 0x000fca00078ec0ff */
[----:B------:R-:W-:-:S05]  /*20b70*/  IMAD.IADD R16, R3, 0x1, -R16 ;  /* 0x0000000103107824 */ /* 0x000fca00078e0a10 */
[----:B------:R-:W-:Y:S02]  /*20b80*/  SHF.R.S32.HI R17, RZ, 0x1f, R16 ;  /* 0x0000001fff117819 */ /* 0x000fe40000011410 */
[----:B------:R-:W-:Y:S02]  /*20b90*/  LEA.HI R12, R12, R3, RZ, 0x2 ;  /* 0x000000030c0c7211 */ /* 0x000fe400078f10ff */
[----:B------:R-:W-:Y:S02]  /*20ba0*/  LEA.HI R20, R17, R16, RZ, 0x2 ;  /* 0x0000001011147211 */ /* 0x000fe400078f10ff */
[----:B------:R-:W-:Y:S02]  /*20bb0*/  LOP3.LUT R80, R12, 0xfffffffc, RZ, 0xc0, !PT ;  /* 0xfffffffc0c507812 */ /* 0x000fe400078ec0ff */
[--C-:B------:R-:W-:Y:S02]  /*20bc0*/  SHF.R.S32.HI R21, RZ, 0x2, R20.reuse ;  /* 0x00000002ff157819 */ /* 0x100fe40000011414 */
[----:B------:R-:W-:-:S02]  /*20bd0*/  SHF.R.S32.HI R72, RZ, 0x1f, R20 ;  /* 0x0000001fff487819 */ /* 0x000fc40000011414 */
[----:B------:R-:W-:Y:S02]  /*20be0*/  SHF.R.S32.HI R78, RZ, 0x7, R13 ;  /* 0x00000007ff4e7819 */ /* 0x000fe4000001140d */
[----:B------:R-:W-:Y:S02]  /*20bf0*/  LEA.HI R72, R72, R21, RZ, 0x3 ;  /* 0x0000001548487211 */ /* 0x000fe400078f18ff */
        /* <DEDUP_REMOVED lines=8> */
[----:B---3--:R-:W-:Y:S01]  /*20c80*/  IMAD R73, R73, 0x8, R12 ;  /* 0x0000000849497824 */ /* 0x008fe200078e020c */
[----:B----4-:R-:W-:Y:S01]  /*20c90*/  ISETP.NE.AND P1, PT, R74, 0x1, PT ;  /* 0x000000014a00780c */ /* 0x010fe20003f25270 */
[----:B------:R-:W-:Y:S01]  /*20ca0*/  IMAD.IADD R13, R78, 0x1, -R13 ;  /* 0x000000014e0d7824 */ /* 0x000fe200078e0a0d */
[----:B------:R-:W-:Y:S01]  /*20cb0*/  LOP3.LUT R3, R3, 0x1ffffffe, RZ, 0xc0, !PT ;  /* 0x1ffffffe03037812 */ /* 0x000fe200078ec0ff */
[----:B------:R-:W-:-:S04]  /*20cc0*/  IMAD.U32 R72, R73, 0x10, R72 ;  /* 0x0000001049487824 */ /* 0x000fc800078e0048 */
[----:B------:R-:W-:Y:S02]  /*20cd0*/  IMAD.IADD R3, R80, 0x1, -R3 ;  /* 0x0000000150037824 */ /* 0x000fe400078e0a03 */
[----:B------:R-:W-:-:S04]  /*20ce0*/  IMAD R72, R13, 0x40, R72 ;  /* 0x000000400d487824 */ /* 0x000fc800078e0248 */
[----:B------:R-:W-:-:S04]  /*20cf0*/  IMAD R72, R3, 0x8, R72 ;  /* 0x0000000803487824 */ /* 0x000fc800078e0248 */
[----:B------:R-:W-:-:S05]  /*20d00*/  @P1 IMAD.HI.U32 R75, R72, R75, RZ ;  /* 0x0000004b484b1227 */ /* 0x000fca00078e00ff */
[----:B------:R-:W-:Y:S01]  /*20d10*/  @P1 SHF.R.U32.HI R72, RZ, R76, R75 ;  /* 0x0000004cff481219 */ /* 0x000fe2000001164b */
[----:B------:R-:W-:Y:S01]  /*20d20*/  IMAD.MOV.U32 R13, RZ, RZ, -0x60 ;  /* 0xffffffa0ff0d7424 */ /* 0x000fe200078e00ff */
[----:B------:R-:W-:-:S03]  /*20d30*/  LOP3.LUT R3, R20, 0x7ffffffc, RZ, 0xc0, !PT ;  /* 0x7ffffffc14037812 */ /* 0x000fc600078ec0ff */
[----:B------:R-:W2:Y:S01]  /*20d40*/  SHFL.IDX PT, R21, R72, RZ, 0x1c1f ;  /* 0x001c1fff48157589 */ /* 0x000ea200000e0000 */
[----:B------:R-:W-:Y:S02]  /*20d50*/  IMAD R12, R0, R13, 0x1 ;  /* 0x00000001000c7424 */ /* 0x000fe400078e020d */
[----:B------:R-:W-:Y:S01]  /*20d60*/  IMAD.IADD R3, R16, 0x1, -R3 ;  /* 0x0000000110037824 */ /* 0x000fe200078e0a03 */
[----:B------:R-:W-:-:S03]  /*20d70*/  ISETP.GE.AND P2, PT, R5, 0x1, PT ;  /* 0x000000010500780c */ /* 0x000fc60003f46270 */
[----:B------:R-:W-:Y:S01]  /*20d80*/  IMAD R3, R3, -0x2, R12 ;  /* 0xfffffffe03037824 */ /* 0x000fe200078e020c */
[----:B------:R-:W-:-:S04]  /*20d90*/  LOP3.LUT R13, RZ, R10, RZ, 0x33, !PT ;  /* 0x0000000aff0d7212 */ /* 0x000fc800078e33ff */
[----:B------:R-:W-:Y:S01]  /*20da0*/  IADD3 R12, -R8, R3, R9 ;  /* 0x00000003080c7210 */ /* 0x000fe20007ffe109 */
[----:B------:R-:W-:-:S04]  /*20db0*/  IMAD R17, R0, -0x60, R4 ;  /* 0xffffffa000117824 */ /* 0x000fc800078e0204 */
[C---:B------:R-:W-:Y:S02]  /*20dc0*/  IMAD.IADD R16, R12.reuse, 0x1, R11 ;  /* 0x000000010c107824 */ /* 0x040fe400078e020b */
[----:B------:R-:W-:Y:S02]  /*20dd0*/  IMAD.IADD R13, R12, 0x1, R13 ;  /* 0x000000010c0d7824 */ /* 0x000fe400078e020d */
[----:B------:R-:W-:Y:S02]  /*20de0*/  VIADD R20, R3, 0xffffffff ;  /* 0xffffffff03147836 */ /* 0x000fe40000000000 */
[--C-:B--2---:R-:W-:Y:S02]  /*20df0*/  IMAD.IADD R4, R16, 0x1, R21.reuse ;  /* 0x0000000110047824 */ /* 0x104fe400078e0215 */
[----:B------:R-:W-:Y:S01]  /*20e00*/  IMAD.IADD R3, R13, 0x1, R21 ;  /* 0x000000010d037824 */ /* 0x000fe200078e0215 */
[----:B-1----:R-:W-:Y:S06]  /*20e10*/  @!P2 BRA `(.L_x_2124) ;  /* 0x000000000044a947 */ /* 0x002fec0003800000 */
        /* <DEDUP_REMOVED lines=10> */
.L_x_2126:
[----:B------:R-:W-:-:S13]  /*20ec0*/  ISETP.NE.AND P1, PT, R5, 0x1, PT ;  /* 0x000000010500780c */ /* 0x000fda0003f25270 */
[----:B------:R-:W-:-:S05]  /*20ed0*/  @P1 IMAD.HI.U32 R12, R10, R6, RZ ;  /* 0x000000060a0c1227 */ /* 0x000fca00078e00ff */
[----:B------:R-:W-:-:S07]  /*20ee0*/  @P1 SHF.R.U32.HI R10, RZ, R7, R12 ;  /* 0x00000007ff0a1219 */ /* 0x000fce000001160c */
.L_x_2127:
[----:B------:R-:W-:Y:S05]  /*20ef0*/  BSYNC B1 ;  /* 0x0000000000017941 */ /* 0x000fea0003800000 */
.L_x_2125:
[----:B------:R-:W-:-:S05]  /*20f00*/  IMAD R10, R10, R5, R20 ;  /* 0x000000050a0a7224 */ /* 0x000fca00078e0214 */
[----:B------:R-:W-:Y:S02]  /*20f10*/  VIMNMX R3, R3, R10, !PT ;  /* 0x0000000a03037248 */ /* 0x000fe40007fe0100 */
[----:B------:R-:W-:-:S07]  /*20f20*/  VIADDMNMX R4, R10, R5, R4, PT ;  /* 0x000000050a047246 */ /* 0x000fce0003800104 */
.L_x_2124:
[----:B------:R-:W-:Y:S05]  /*20f30*/  BSYNC B0 ;  /* 0x0000000000007941 */ /* 0x000fea0003800000 */
.L_x_2123:
[C---:B------:R-:W-:Y:S01]  /*20f40*/  ISETP.GE.AND P1, PT, R17.reuse, 0x2, PT ;  /* 0x000000021100780c */ /* 0x040fe20003f26270 */
[----:B------:R-:W1:Y:S01]  /*20f50*/  SHFL.IDX PT, R72, R72, 0x1, 0x1c1f ;  /* 0x003c1f0048487f89 */ /* 0x000e6200000e0000 */
[----:B------:R-:W-:Y:S01]  /*20f60*/  ISETP.GE.AND P5, PT, R17, 0xa, PT ;  /* 0x0000000a1100780c */ /* 0x000fe20003fa6270 */
        /* <DEDUP_REMOVED lines=12> */
[--C-:B-1----:R-:W-:Y:S01]  /*21030*/  IMAD.IADD R10, R16, 0x1, R72.reuse ;  /* 0x00000001100a7824 */ /* 0x102fe200078e0248 */
[----:B------:R-:W-:Y:S01]  /*21040*/  ISETP.GT.AND P3, PT, R3, 0x10, !P5 ;  /* 0x000000100300780c */ /* 0x000fe20006f64270 */
[----:B------:R-:W-:Y:S01]  /*21050*/  IMAD.IADD R11, R13, 0x1, R72 ;  /* 0x000000010d0b7824 */ /* 0x000fe200078e0248 */
        /* <DEDUP_REMOVED lines=16> */
[C---:B------:R-:W-:Y:S02]  /*21160*/  ISETP.LT.OR P3, PT, R4.reuse, 0x1a, P3 ;  /* 0x0000001a0400780c */ /* 0x040fe40001f61670 */
        /* <DEDUP_REMOVED lines=81> */
[----:B------:R-:W-:-:S04]  /*21680*/  ISETP.GT.AND P6, PT, R3, 0x59, !P6 ;  /* 0x000000590300780c */ /* 0x000fc800077c4270 */
[----:B------:R-:W-:-:S04]  /*21690*/  ISETP.LT.OR P6, PT, R4, 0x5a, P6 ;  /* 0x0000005a0400780c */ /* 0x000fc800037c1670 */
        /* <DEDUP_REMOVED lines=13> */
.L_x_2131:
[----:B------:R-:W-:-:S13]  /*21770*/  ISETP.NE.AND P6, PT, R5, 0x1, PT ;  /* 0x000000010500780c */ /* 0x000fda0003fc5270 */
[----:B------:R-:W-:-:S05]  /*21780*/  @P6 IMAD.HI.U32 R6, R8, R6, RZ ;  /* 0x0000000608066227 */ /* 0x000fca00078e00ff */
[----:B------:R-:W-:-:S07]  /*21790*/  @P6 SHF.R.U32.HI R8, RZ, R7, R6 ;  /* 0x00000007ff086219 */ /* 0x000fce0000011606 */
.L_x_2132:
[----:B------:R-:W-:Y:S05]  /*217a0*/  BSYNC B1 ;  /* 0x0000000000017941 */ /* 0x000fea0003800000 */
.L_x_2130:
[----:B------:R-:W-:-:S05]  /*217b0*/  IMAD R8, R8, R5, R20 ;  /* 0x0000000508087224 */ /* 0x000fca00078e0214 */
[----:B------:R-:W-:Y:S02]  /*217c0*/  VIADDMNMX R10, R8, R5, R10, PT ;  /* 0x00000005080a7246 */ /* 0x000fe4000380010a */
[----:B------:R-:W-:-:S07]  /*217d0*/  VIMNMX R11, R11, R8, !PT ;  /* 0x000000080b0b7248 */ /* 0x000fce0007fe0100 */
.L_x_2129:
[----:B------:R-:W-:Y:S05]  /*217e0*/  BSYNC B0 ;  /* 0x0000000000007941 */ /* 0x000fea0003800000 */
.L_x_2128:
[C---:B------:R-:W-:Y:S01]  /*217f0*/  ISETP.GT.AND P1, PT, R11.reuse, 0x1, !P1 ;  /* 0x000000010b00780c */ /* 0x040fe20004f24270 */
[----:B------:R-:W2:Y:S03]  /*21800*/  LDL R22, [R1+0x240] ;  /* 0x0002400001167983 */ /* 0x000ea60000100800 */
[----:B------:R-:W-:Y:S01]  /*21810*/  ISETP.LT.OR P1, PT, R10, 0x2, P1 ;  /* 0x000000020a00780c */ /* 0x000fe20000f21670 */
[----:B------:R-:W3:Y:S01]  /*21820*/  LDL R61, [R1+0x860] ;  /* 0x00086000013d7983 */ /* 0x000ee20000100800 */
[----:B------:R-:W-:Y:S02]  /*21830*/  ISETP.GT.AND P2, PT, R11, 0x8, !P2 ;  /* 0x000000080b00780c */ /* 0x000fe40005744270 */
[----:B------:R-:W-:Y:S02]  /*21840*/  FSEL R27, R27, -INF , !P1 ;  /* 0xff8000001b1b7808 */ /* 0x000fe40004800000 */
[----:B------:R-:W-:-:S02]  /*21850*/  ISETP.NE.AND P1, PT, R21, RZ, PT ;  /* 0x000000ff1500720c */ /* 0x000fc40003f25270 */
[----:B------:R-:W-:Y:S02]  /*21860*/  ISETP.LT.OR P2, PT, R10, 0x9, P2 ;  /* 0x000000090a00780c */ /* 0x000fe40001741670 */
[----:B------:R-:W-:Y:S02]  /*21870*/  ISETP.GT.AND P1, PT, R11, 0x9, !P1 ;  /* 0x000000090b00780c */ /* 0x000fe40004f24270 */
[----:B------:R-:W-:Y:S02]  /*21880*/  FSEL R30, R30, -INF , !P2 ;  /* 0xff8000001e1e7808 */ /* 0x000fe40005000000 */
[----:B------:R-:W-:Y:S02]  /*21890*/  ISETP.LT.OR P1, PT, R10, 0xa, P1 ;  /* 0x0000000a0a00780c */ /* 0x000fe40000f21670 */
[----:B------:R-:W-:Y:S02]  /*218a0*/  ISETP.NE.AND P2, PT, R33, RZ, PT ;  /* 0x000000ff2100720c */ /* 0x000fe40003f45270 */
[----:B------:R-:W-:-:S02]  /*218b0*/  FSEL R31, R31, -INF , !P1 ;  /* 0xff8000001f1f7808 */ /* 0x000fc40004800000 */
[----:B------:R-:W-:Y:S02]  /*218c0*/  ISETP.NE.AND P1, PT, R25, RZ, PT ;  /* 0x000000ff1900720c */ /* 0x000fe40003f25270 */
[----:B------:R-:W4:Y:S01]  /*218d0*/  LDL.64 R24, [R1+0x220] ;  /* 0x0002200001187983 */ /* 0x000f220000100a00 */
[----:B------:R-:W-:Y:S02]  /*218e0*/  ISETP.NE.AND P6, PT, R73, RZ, PT ;  /* 0x000000ff4900720c */ /* 0x000fe40003fc5270 */
[----:B------:R-:W-:-:S04]  /*218f0*/  ISETP.GT.AND P1, PT, R11, 0x10, !P1 ;  /* 0x000000100b00780c */ /* 0x000fc80004f24270 */
[----:B------:R-:W-:-:S04]  /*21900*/  ISETP.LT.OR P1, PT, R10, 0x11, P1 ;  /* 0x000000110a00780c */ /* 0x000fc80000f21670 */
[----:B------:R-:W-:Y:S02]  /*21910*/  FSEL R34, R34, -INF , !P1 ;  /* 0xff80000022227808 */ /* 0x000fe40004800000 */
[----:B------:R-:W-:-:S04]  /*21920*/  ISETP.NE.AND P1, PT, R29, RZ, PT ;  /* 0x000000ff1d00720c */ /* 0x000fc80003f25270 */
[----:B------:R-:W-:-:S04]  /*21930*/  ISETP.GT.AND P1, PT, R11, 0x11, !P1 ;  /* 0x000000110b00780c */ /* 0x000fc80004f24270 */
[----:B------:R-:W-:-:S04]  /*21940*/  ISETP.LT.OR P1, PT, R10, 0x12, P1 ;  /* 0x000000120a00780c */ /* 0x000fc80000f21670 */
[----:B------:R-:W-:Y:S02]  /*21950*/  FSEL R35, R35, -INF , !P1 ;  /* 0xff80000023237808 */ /* 0x000fe40004800000 */
[----:B------:R-:W-:Y:S02]  /*21960*/  ISETP.GT.AND P1, PT, R11, 0x18, !P2 ;  /* 0x000000180b00780c */ /* 0x000fe40005724270 */
[----:B------:R-:W-:Y:S02]  /*21970*/  ISETP.NE.AND P2, PT, R83, RZ, PT ;  /* 0x000000ff5300720c */ /* 0x000fe40003f45270 */
[----:B------:R-:W-:-:S04]  /*21980*/  ISETP.LT.OR P1, PT, R10, 0x19, P1 ;  /* 0x000000190a00780c */ /* 0x000fc80000f21670 */
[----:B------:R-:W-:Y:S02]  /*21990*/  FSEL R38, R38, -INF , !P1 ;  /* 0xff80000026267808 */ /* 0x000fe40004800000 */
[----:B------:R-:W-:Y:S02]  /*219a0*/  ISETP.GT.AND P1, PT, R11, 0x19, !P6 ;  /* 0x000000190b00780c */ /* 0x000fe40007724270 */
[----:B------:R-:W-:Y:S02]  /*219b0*/  ISETP.NE.AND P6, PT, R12, RZ, PT ;  /* 0x000000ff0c00720c */ /* 0x000fe40003fc5270 */
[----:B------:R-:W-:-:S04]  /*219c0*/  ISETP.LT.OR P1, PT, R10, 0x1a, P1 ;  /* 0x0000001a0a00780c */ /* 0x000fc80000f21670 */
[----:B------:R-:W-:Y:S02]  /*219d0*/  FSEL R39, R39, -INF , !P1 ;  /* 0xff80000027277808 */ /* 0x000fe40004800000 */
[----:B------:R-:W-:-:S04]  /*219e0*/  ISETP.NE.AND P1, PT, R37, RZ, PT ;  /* 0x000000ff2500720c */ /* 0x000fc80003f25270 */
[----:B------:R-:W-:-:S04]  /*219f0*/  ISETP.GT.AND P1, PT, R11, 0x20, !P1 ;  /* 0x000000200b00780c */ /* 0x000fc80004f24270 */
        /* <DEDUP_REMOVED lines=38> */
[----:B------:R-:W-:Y:S02]  /*21c60*/  ISETP.GT.AND P1, PT, R11, RZ, !P6 ;  /* 0x000000ff0b00720c */ /* 0x000fe40007724270 */
[----:B----4-:R-:W-:Y:S02]  /*21c70*/  FMNMX.FTZ R3, R28, R24, !PT ;  /* 0x000000181c037209 */ /* 0x010fe40007810000 */
[----:B------:R-:W-:Y:S02]  /*21c80*/  ISETP.LT.OR P1, PT, R10, 0x1, P1 ;  /* 0x000000010a00780c */ /* 0x000fe40000f21670 */
[----:B------:R-:W-:Y:S02]  /*21c90*/  FMNMX.FTZ R3, R74, R3, !PT ;  /* 0x000000034a037209 */ /* 0x000fe40007810000 */
[----:B------:R-:W-:-:S02]  /*21ca0*/  FSEL R26, R26, -INF , !P1 ;  /* 0xff8000001a1a7808 */ /* 0x000fc40004800000 */
[----:B------:R-:W-:Y:S02]  /*21cb0*/  FMNMX.FTZ R3, R76, R3, !PT ;  /* 0x000000034c037209 */ /* 0x000fe40007810000 */
[----:B------:R-:W-:Y:S02]  /*21cc0*/  ISETP.NE.AND P1, PT, R57, RZ, PT ;  /* 0x000000ff3900720c */ /* 0x000fe40003f25270 */
[----:B------:R-:W-:Y:S02]  /*21cd0*/  FMNMX.FTZ R3, R78, R3, !PT ;  /* 0x000000034e037209 */ /* 0x000fe40007810000 */
[C---:B------:R-:W-:Y:S02]  /*21ce0*/  ISETP.GT.AND P2, PT, R11.reuse, 0x49, !P2 ;  /* 0x000000490b00780c */ /* 0x040fe40005744270 */
[----:B------:R-:W-:Y:S02]  /*21cf0*/  FMNMX.FTZ R3, R32, R3, !PT ;  /* 0x0000000320037209 */ /* 0x000fe40007810000 */
[----:B------:R-:W-:-:S02]  /*21d00*/  ISETP.GT.AND P3, PT, R11, 0x50, !P3 ;  /* 0x000000500b00780c */ /* 0x000fc40005f64270 */
[----:B------:R-:W-:Y:S02]  /*21d10*/  FMNMX.FTZ R3, R178, R3, !PT ;  /* 0x00000003b2037209 */ /* 0x000fe40007810000 */
[----:B------:R-:W-:Y:S02]  /*21d20*/  ISETP.GT.AND P4, PT, R11, 0x51, !P4 ;  /* 0x000000510b00780c */ /* 0x000fe40006784270 */
[----:B------:R-:W-:Y:S02]  /*21d30*/  FMNMX.FTZ R3, R36, R3, !PT ;  /* 0x0000000324037209 */ /* 0x000fe40007810000 */
[----:B------:R-:W-:Y:S02]  /*21d40*/  ISETP.NE.AND P6, PT, R17, RZ, PT ;  /* 0x000000ff1100720c */ /* 0x000fe40003fc5270 */
[----:B------:R-:W-:-:S04]  /*21d50*/  FMNMX.FTZ R3, R176, R3, !PT ;  /* 0x00000003b0037209 */ /* 0x000fc80007810000 */
        /* <DEDUP_REMOVED lines=26> */
[----:B------:R-:W-:-:S03]  /*21f00*/  FMNMX.FTZ R6, R46, R3, !PT ;  /* 0x000000032e067209 */ /* 0x000fc60007810000 */
[----:B------:R-:W1:Y:S01]  /*21f10*/  SHFL.BFLY PT, R5, R4, 0x2, 0x1f ;  /* 0x0c401f0004057f89 */ /* 0x000e6200000e0000 */
[----:B------:R-:W-:-:S04]  /*21f20*/  FMNMX.FTZ R3, R47, R6, !PT ;  /* 0x000000062f037209 */ /* 0x000fc80007810000 */
[----:B------:R-:W-:-:S04]  /*21f30*/  FMNMX.FTZ R6, R50, R3, !PT ;  /* 0x0000000332067209 */ /* 0x000fc80007810000 */
[----:B------:R-:W-:-:S04]  /*21f40*/  FMNMX.FTZ R3, R51, R6, !PT ;  /* 0x0000000633037209 */ /* 0x000fc80007810000 */
[----:B------:R-:W-:Y:S02]  /*21f50*/  FMNMX.FTZ R6, R54, R3, !PT ;  /* 0x0000000336067209 */ /* 0x000fe40007810000 */
[----:B------:R-:W-:Y:S02]  /*21f60*/  ISETP.GT.AND P1, PT, R11, 0x48, !P1 ;  /* 0x000000480b00780c */ /* 0x000fe40004f24270 */
[----:B------:R-:W-:Y:S02]  /*21f70*/  FMNMX.FTZ R3, R55, R6, !PT ;  /* 0x0000000637037209 */ /* 0x000fe40007810000 */
[----:B------:R-:W-:Y:S02]  /*21f80*/  ISETP.LT.OR P1, PT, R10, 0x49, P1 ;  /* 0x000000490a00780c */ /* 0x000fe40000f21670 */
[----:B------:R-:W-:Y:S02]  /*21f90*/  FMNMX.FTZ R6, R58, R3, !PT ;  /* 0x000000033a067209 */ /* 0x000fe40007810000 */
[----:B-1----:R-:W-:-:S02]  /*21fa0*/  FMNMX.FTZ R8, R4, R5, !PT ;  /* 0x0000000504087209 */ /* 0x002fc40007810000 */
[----:B------:R-:W-:Y:S02]  /*21fb0*/  ISETP.LT.OR P2, PT, R10, 0x4a, P2 ;  /* 0x0000004a0a00780c */ /* 0x000fe40001741670 */
[----:B------:R-:W-:Y:S01]  /*21fc0*/  FSEL R62, R62, -INF , !P1 ;  /* 0xff8000003e3e7808 */ /* 0x000fe20004800000 */
[----:B------:R-:W1:Y:S01]  /*21fd0*/  SHFL.BFLY PT, R7, R8, 0x1, 0x1f ;  /* 0x0c201f0008077f89 */ /* 0x000e6200000e0000 */
[----:B------:R-:W-:Y:S02]  /*21fe0*/  FMNMX.FTZ R3, R59, R6, !PT ;  /* 0x000000063b037209 */ /* 0x000fe40007810000 */
[----:B------:R-:W-:Y:S02]  /*21ff0*/  ISETP.LT.OR P3, PT, R10, 0x51, P3 ;  /* 0x000000510a00780c */ /* 0x000fe40001f61670 */
[----:B------:R-:W-:Y:S02]  /*22000*/  FSEL R63, R63, -INF , !P2 ;  /* 0xff8000003f3f7808 */ /* 0x000fe40005000000 */
[----:B------:R-:W-:-:S02]  /*22010*/  FMNMX.FTZ R6, R62, R3, !PT ;  /* 0x000000033e067209 */ /* 0x000fc40007810000 */
[----:B------:R-:W-:Y:S02]  /*22020*/  ISETP.GT.AND P5, PT, R11, 0x58, !P5 ;  /* 0x000000580b00780c */ /* 0x000fe40006fa4270 */
[----:B------:R-:W-:Y:S02]  /*22030*/  ISETP.LT.OR P4, PT, R10, 0x52, P4 ;  /* 0x000000520a00780c */ /* 0x000fe40002781670 */
[----:B------:R-:W-:Y:S02]  /*22040*/  FSEL R66, R66, -INF , !P3 ;  /* 0xff80000042427808 */ /* 0x000fe40005800000 */
[----:B------:R-:W-:Y:S02]  /*22050*/  FMNMX.FTZ R3, R63, R6, !PT ;  /* 0x000000063f037209 */ /* 0x000fe40007810000 */
[----:B------:R-:W-:Y:S02]  /*22060*/  ISETP.GT.AND P1, PT, R11, 0x59, !P6 ;  /* 0x000000590b00780c */ /* 0x000fe40007724270 */
[----:B------:R-:W-:-:S02]  /*22070*/  ISETP.LT.OR P5, PT, R10, 0x59, P5 ;  /* 0x000000590a00780c */ /* 0x000fc40002fa1670 */
[----:B------:R-:W-:Y:S02]  /*22080*/  FSEL R67, R67, -INF , !P4 ;  /* 0xff80000043437808 */ /* 0x000fe40006000000 */
[----:B------:R-:W-:Y:S02]  /*22090*/  FMNMX.FTZ R6, R66, R3, !PT ;  /* 0x0000000342067209 */ /* 0x000fe40007810000 */
[----:B------:R-:W-:Y:S02]  /*220a0*/  ISETP.LT.OR P1, PT, R10, 0x5a, P1 ;  /* 0x0000005a0a00780c */ /* 0x000fe40000f21670 */
[----:B------:R-:W-:Y:S02]  /*220b0*/  FSEL R70, R70, -INF , !P5 ;  /* 0xff80000046467808 */ /* 0x000fe40006800000 */
[----:B------:R-:W-:Y:S02]  /*220c0*/  FMNMX.FTZ R3, R67, R6, !PT ;  /* 0x0000000643037209 */ /* 0x000fe40007810000 */
[----:B------:R-:W-:-:S02]  /*220d0*/  FSEL R71, R71, -INF , !P1 ;  /* 0xff80000047477808 */ /* 0x000fc40004800000 */
[----:B------:R-:W-:Y:S02]  /*220e0*/  FMNMX.FTZ R6, R70, R3, !PT ;  /* 0x0000000346067209 */ /* 0x000fe40007810000 */
[----:B-1----:R-:W-:Y:S02]  /*220f0*/  FMNMX.FTZ R8, R8, R7, !PT ;  /* 0x0000000708087209 */ /* 0x002fe40007810000 */
[----:B------:R-:W-:Y:S02]  /*22100*/  FMNMX.FTZ R5, R71, R6, !PT ;  /* 0x0000000647057209 */ /* 0x000fe40007810000 */
[----:B------:R-:W4:Y:S04]  /*22110*/  LDL.64 R6, [R1+0x230] ;  /* 0x0002300001067983 */ /* 0x000f280000100a00 */
[----:B------:R-:W-:Y:S04]  /*22120*/  STL.64 [R1+0x220], R4 ;  /* 0x0002200401007387 */ /* 0x000fe80000100a00 */
[----:B------:R1:W-:Y:S04]  /*22130*/  STL [R1+0x220], R8 ;  /* 0x0002200801007387 */ /* 0x0003e80000100800 */
[----:B------:R-:W2:Y:S04]  /*22140*/  LDL R12, [R1+0x220] ;  /* 0x00022000010c7983 */ /* 0x000ea80000100800 */
[----:B------:R-:W5:Y:S01]  /*22150*/  LDL R11, [R1+0x224] ;  /* 0x00022400010b7983 */ /* 0x000f620000100800 */
[----:B--2---:R-:W-:Y:S01]  /*22160*/  FMUL.FTZ R3, R22, R12 ;  /* 0x0000000c16037220 */ /* 0x004fe20000410000 */
[----:B------:R-:W-:-:S04]  /*22170*/  FSETP.NEU.FTZ.AND P1, PT, R12, -INF , PT ;  /* 0xff8000000c00780b */ /* 0x000fc80003f3d000 */
[----:B------:R-:W-:-:S05]  /*22180*/  FSEL R9, R3, RZ, P1 ;  /* 0x000000ff03097208 */ /* 0x000fca0000800000 */
[----:B-1----:R-:W-:-:S04]  /*22190*/  FFMA.FTZ R8, R78, R22, -R9 ;  /* 0x000000164e087223 */ /* 0x002fc80000010809 */
[----:B------:R5:W-:Y:S02]  /*221a0*/  MUFU.EX2 R154, R8 ;  /* 0x00000008009a7308 */ /* 0x000be40000000800 */
[----:B-----5:R-:W1:Y:S02]  /*221b0*/  SHFL.BFLY PT, R8, R11, 0x2, 0x1f ;  /* 0x0c401f000b087f89 */ /* 0x020e6400000e0000 */
[----:B-1----:R-:W-:-:S05]  /*221c0*/  FMNMX.FTZ R8, R8, R11, !PT ;  /* 0x0000000b08087209 */ /* 0x002fca0007810000 */
[----:B------:R-:W1:Y:S01]  /*221d0*/  SHFL.BFLY PT, R11, R8, 0x1, 0x1f ;  /* 0x0c201f00080b7f89 */ /* 0x000e6200000e0000 */
[-CC-:B------:R-:W-:Y:S01]  /*221e0*/  FFMA.FTZ R10, R74, R22.reuse, -R9.reuse ;  /* 0x000000164a0a7223 */ /* 0x180fe20000010809 */
[----:B------:R-:W-:Y:S01]  /*221f0*/  FSEL R13, R12, RZ, P1 ;  /* 0x000000ff0c0d7208 */ /* 0x000fe20000800000 */
[-CC-:B------:R-:W-:Y:S01]  /*22200*/  FFMA.FTZ R3, R28, R22.reuse, -R9.reuse ;  /* 0x000000161c037223 */ /* 0x180fe20000010809 */
        /* <DEDUP_REMOVED lines=15> */
[----:B-1----:R-:W-:Y:S01]  /*22300*/  FMNMX.FTZ R8, R8, R11, !PT ;  /* 0x0000000b08087209 */ /* 0x002fe20007810000 */
[-CC-:B------:R-:W-:Y:S01]  /*22310*/  FFMA.FTZ R157, R60, R22.reuse, -R9.reuse ;  /* 0x000000163c9d7223 */ /* 0x180fe20000010809 */
[----:B------:R-:W-:-:S02]  /*22320*/  FFMA.FTZ R158, R158, R22, -R9 ;  /* 0x000000169e9e7223 */ /* 0x000fc40000010809 */
[----:B------:R-:W-:Y:S01]  /*22330*/  FSETP.NEU.FTZ.AND P1, PT, R8, -INF , PT ;  /* 0xff8000000800780b */ /* 0x000fe20003f3d000 */
[-CC-:B------:R-:W-:Y:S01]  /*22340*/  FFMA.FTZ R16, R64, R22.reuse, -R9.reuse ;  /* 0x0000001640107223 */ /* 0x180fe20000010809 */
[-CC-:B------:R-:W-:Y:S01]  /*22350*/  FFMA.FTZ R17, R86, R22.reuse, -R9.reuse ;  /* 0x0000001656117223 */ /* 0x180fe20000010809 */
[-CC-:B------:R-:W-:Y:S01]  /*22360*/  FFMA.FTZ R20, R68, R22.reuse, -R9.reuse ;  /* 0x0000001644147223 */ /* 0x180fe20000010809 */
[-C--:B------:R-:W-:Y:S01]  /*22370*/  FFMA.FTZ R21, R88, R22.reuse, -R9 ;  /* 0x0000001658157223 */ /* 0x080fe20000010809 */
[----:B------:R1:W-:Y:S01]  /*22380*/  MUFU.EX2 R4, R10 ;  /* 0x0000000a00047308 */ /* 0x0003e20000000800 */
[----:B------:R-:W-:Y:S01]  /*22390*/  FMUL.FTZ R9, R8, R22 ;  /* 0x0000001608097220 */ /* 0x000fe20000410000 */
[----:B------:R-:W-:Y:S01]  /*223a0*/  FADD.FTZ R13, R24, -R13 ;  /* 0x8000000d180d7221 */ /* 0x000fe20000010000 */
[----:B-1----:R-:W-:-:S03]  /*223b0*/  FSEL R10, R8, RZ, P1 ;  /* 0x000000ff080a7208 */ /* 0x002fc60000800000 */
[----:B------:R-:W-:Y:S02]  /*223c0*/  FSEL R9, R9, RZ, P1 ;  /* 0x000000ff09097208 */ /* 0x000fe40000800000 */
[----:B------:R-:W-:Y:S01]  /*223d0*/  FADD.FTZ R25, R25, -R10 ;  /* 0x8000000a19197221 */ /* 0x000fe20000010000 */
[-C--:B------:R-:W-:Y:S02]  /*223e0*/  FMUL.FTZ R13, R13, R22.reuse ;  /* 0x000000160d0d7220 */ /* 0x080fe40000410000 */
[-CC-:B------:R-:W-:Y:S01]  /*223f0*/  FFMA.FTZ R194, R26, R22.reuse, -R9.reuse ;  /* 0x000000161ac27223 */ /* 0x180fe20000010809 */
[----:B------:R-:W-:Y:S01]  /*22400*/  FMUL.FTZ R24, R22, R25 ;  /* 0x0000001916187220 */ /* 0x000fe20000410000 */
[-CC-:B------:R-:W-:Y:S01]  /*22410*/  FFMA.FTZ R153, R27, R22.reuse, -R9.reuse ;  /* 0x000000161b997223 */ /* 0x180fe20000010809 */
[----:B------:R-:W-:Y:S01]  /*22420*/  MUFU.EX2 R3, R3 ;  /* 0x0000000300037308 */ /* 0x000fe20000000800 */
[----:B------:R-:W-:-:S07]  /*22430*/  FFMA.FTZ R155, R30, R22, -R9 ;  /* 0x000000161e9b7223 */ /* 0x000fce0000010809 */
[----:B------:R-:W4:Y:S01]  /*22440*/  MUFU.EX2 R13, R13 ;  /* 0x0000000d000d7308 */ /* 0x000f220000000800 */
[----:B------:R-:W-:-:S07]  /*22450*/  FFMA.FTZ R196, R31, R22, -R9 ;  /* 0x000000161fc47223 */ /* 0x000fce0000010809 */
[----:B------:R-:W-:Y:S08]  /*22460*/  MUFU.EX2 R194, R194 ;  /* 0x000000c200c27308 */ /* 0x000ff00000000800 */
[----:B------:R-:W1:Y:S01]  /*22470*/  MUFU.EX2 R24, R24 ;  /* 0x0000001800187308 */ /* 0x000e620000000800 */
[----:B------:R-:W-:-:S07]  /*22480*/  FFMA.FTZ R184, R34, R22, -R9 ;  /* 0x0000001622b87223 */ /* 0x000fce0000010809 */
[----:B------:R-:W2:Y:S01]  /*22490*/  MUFU.EX2 R153, R153 ;  /* 0x0000009900997308 */ /* 0x000ea20000000800 */
[----:B------:R-:W-:-:S07]  /*224a0*/  FFMA.FTZ R187, R35, R22, -R9 ;  /* 0x0000001623bb7223 */ /* 0x000fce0000010809 */
[----:B------:R-:W5:Y:S08]  /*224b0*/  MUFU.EX2 R5, R5 ;  /* 0x0000000500057308 */ /* 0x000f700000000800 */
[----:B------:R-:W0:Y:S01]  /*224c0*/  MUFU.EX2 R155, R155 ;  /* 0x0000009b009b7308 */ /* 0x000e220000000800 */
[----:B----4-:R-:W-:Y:S01]  /*224d0*/  FFMA.FTZ R11, R13, R6, R3 ;  /* 0x000000060d0b7223 */ /* 0x010fe20000010003 */
[----:B-1----:R-:W-:-:S06]  /*224e0*/  FFMA.FTZ R6, R7, R24, R194 ;  /* 0x0000001807067223 */ /* 0x002fcc00000100c2 */
[----:B------:R-:W1:Y:S01]  /*224f0*/  MUFU.EX2 R196, R196 ;  /* 0x000000c400c47308 */ /* 0x000e620000000800 */
[----:B------:R-:W-:Y:S01]  /*22500*/  FFMA.FTZ R188, R38, R22, -R9 ;  /* 0x0000001626bc7223 */ /* 0x000fe20000010809 */
[----:B------:R-:W-:-:S06]  /*22510*/  FADD.FTZ R10, R4, R11 ;  /* 0x0000000b040a7221 */ /* 0x000fcc0000010000 */
[----:B------:R-:W4:Y:S01]  /*22520*/  MUFU.EX2 R177, R177 ;  /* 0x000000b100b17308 */ /* 0x000f220000000800 */
[----:B--2---:R-:W-:Y:S01]  /*22530*/  FADD.FTZ R6, R153, R6 ;  /* 0x0000000699067221 */ /* 0x004fe20000010000 */
[----:B------:R-:W-:-:S06]  /*22540*/  FFMA.FTZ R191, R39, R22, -R9 ;  /* 0x0000001627bf7223 */ /* 0x000fcc0000010809 */
[----:B------:R-:W2:Y:S01]  /*22550*/  MUFU.EX2 R184, R184 ;  /* 0x000000b800b87308 */ /* 0x000ea20000000800 */
[----:B-----5:R-:W-:Y:S01]  /*22560*/  FADD.FTZ R7, R5, R10 ;  /* 0x0000000a05077221 */ /* 0x020fe20000010000 */
[----:B0-----:R-:W-:-:S06]  /*22570*/  FADD.FTZ R11, R155, R6 ;  /* 0x000000069b0b7221 */ /* 0x001fcc0000010000 */
[----:B------:R-:W0:Y:S01]  /*22580*/  MUFU.EX2 R178, R178 ;  /* 0x000000b200b27308 */ /* 0x000e220000000800 */
[----:B------:R-:W-:-:S07]  /*22590*/  FFMA.FTZ R180, R42, R22, -R9 ;  /* 0x000000162ab47223 */ /* 0x000fce0000010809 */
[----:B------:R-:W5:Y:S01]  /*225a0*/  MUFU.EX2 R187, R187 ;  /* 0x000000bb00bb7308 */ /* 0x000f620000000800 */
[----:B------:R-:W-:Y:S01]  /*225b0*/  FADD.FTZ R6, R154, R7 ;  /* 0x000000079a067221 */ /* 0x000fe20000010000 */
[----:B-1----:R-:W-:-:S06]  /*225c0*/  FADD.FTZ R11, R196, R11 ;  /* 0x0000000bc40b7221 */ /* 0x002fcc0000010000 */
[----:B------:R-:W1:Y:S01]  /*225d0*/  MUFU.EX2 R175, R175 ;  /* 0x000000af00af7308 */ /* 0x000e620000000800 */
[----:B------:R-:W-:-:S07]  /*225e0*/  FFMA.FTZ R183, R43, R22, -R9 ;  /* 0x000000162bb77223 */ /* 0x000fce0000010809 */
[----:B------:R-:W3:Y:S01]  /*225f0*/  MUFU.EX2 R188, R188 ;  /* 0x000000bc00bc7308 */ /* 0x000ee20000000800 */
[----:B----4-:R-:W-:Y:S01]  /*22600*/  FADD.FTZ R7, R177, R6 ;  /* 0x00000006b1077221 */ /* 0x010fe20000010000 */
[----:B--2---:R-:W-:-:S06]  /*22610*/  FADD.FTZ R6, R184, R11 ;  /* 0x0000000bb8067221 */ /* 0x004fcc0000010000 */
[----:B------:R-:W2:Y:S01]  /*22620*/  MUFU.EX2 R176, R176 ;  /* 0x000000b000b07308 */ /* 0x000ea20000000800 */
[----:B------:R-:W-:-:S07]  /*22630*/  FFMA.FTZ R185, R46, R22, -R9 ;  /* 0x000000162eb97223 */ /* 0x000fce0000010809 */
[----:B------:R-:W4:Y:S01]  /*22640*/  MUFU.EX2 R191, R191 ;  /* 0x000000bf00bf7308 */ /* 0x000f220000000800 */
[----:B0-----:R-:W-:Y:S01]  /*22650*/  FADD.FTZ R10, R178, R7 ;  /* 0x00000007b20a7221 */ /* 0x001fe20000010000 */
[----:B-----5:R-:W-:-:S06]  /*22660*/  FADD.FTZ R7, R187, R6 ;  /* 0x00000006bb077221 */ /* 0x020fcc0000010000 */
[----:B------:R-:W0:Y:S01]  /*22670*/  MUFU.EX2 R173, R173 ;  /* 0x000000ad00ad7308 */ /* 0x000e220000000800 */
[----:B------:R-:W-:-:S07]  /*22680*/  FFMA.FTZ R190, R47, R22, -R9 ;  /* 0x000000162fbe7223 */ /* 0x000fce0000010809 */
[----:B------:R-:W5:Y:S01]  /*22690*/  MUFU.EX2 R180, R180 ;  /* 0x000000b400b47308 */ /* 0x000f620000000800 */
[----:B-1----:R-:W-:Y:S01]  /*226a0*/  FADD.FTZ R11, R175, R10 ;  /* 0x0000000aaf0b7221 */ /* 0x002fe20000010000 */
[----:B---3--:R-:W-:-:S06]  /*226b0*/  FADD.FTZ R6, R188, R7 ;  /* 0x00000007bc067221 */ /* 0x008fcc0000010000 */
[----:B------:R-:W1:Y:S01]  /*226c0*/  MUFU.EX2 R174, R174 ;  /* 0x000000ae00ae7308 */ /* 0x000e620000000800 */
[----:B------:R-:W-:-:S07]  /*226d0*/  FFMA.FTZ R179, R50, R22, -R9 ;  /* 0x0000001632b37223 */ /* 0x000fce0000010809 */
[----:B------:R-:W3:Y:S01]  /*226e0*/  MUFU.EX2 R183, R183 ;  /* 0x000000b700b77308 */ /* 0x000ee20000000800 */
[----:B--2---:R-:W-:Y:S01]  /*226f0*/  FADD.FTZ R10, R176, R11 ;  /* 0x0000000bb00a7221 */ /* 0x004fe20000010000 */
[----:B----4-:R-:W-:-:S06]  /*22700*/  FADD.FTZ R7, R191, R6 ;  /* 0x00000006bf077221 */ /* 0x010fcc0000010000 */
        /* <DEDUP_REMOVED lines=55> */
[----:B------:R-:W1:Y:S08]  /*22a80*/  MUFU.EX2 R17, R17 ;  /* 0x0000001100117308 */ /* 0x000e700000000800 */
[----:B------:R-:W3:Y:S01]  /*22a90*/  MUFU.EX2 R162, R162 ;  /* 0x000000a200a27308 */ /* 0x000ee20000000800 */
[----:B--2---:R-:W-:Y:S01]  /*22aa0*/  FADD.FTZ R7, R158, R7 ;  /* 0x000000079e077221 */ /* 0x004fe20000010000 */
[----:B----4-:R-:W-:-:S06]  /*22ab0*/  FADD.FTZ R6, R168, R9 ;  /* 0x00000009a8067221 */ /* 0x010fcc0000010000 */
[----:B------:R-:W2:Y:S08]  /*22ac0*/  MUFU.EX2 R20, R20 ;  /* 0x0000001400147308 */ /* 0x000eb00000000800 */
[----:B------:R-:W4:Y:S01]  /*22ad0*/  MUFU.EX2 R160, R160 ;  /* 0x000000a000a07308 */ /* 0x000f220000000800 */
[----:B0-----:R-:W-:Y:S01]  /*22ae0*/  FADD.FTZ R10, R16, R7 ;  /* 0x00000007100a7221 */ /* 0x001fe20000010000 */
[----:B-----5:R-:W-:-:S06]  /*22af0*/  FADD.FTZ R7, R163, R6 ;  /* 0x00000006a3077221 */ /* 0x020fcc0000010000 */
[----:B------:R-:W0:Y:S08]  /*22b00*/  MUFU.EX2 R21, R21 ;  /* 0x0000001500157308 */ /* 0x000e300000000800 */
[----:B------:R-:W5:Y:S01]  /*22b10*/  MUFU.EX2 R159, R159 ;  /* 0x0000009f009f7308 */ /* 0x000f620000000800 */
[----:B-1----:R-:W-:Y:S01]  /*22b20*/  FADD.FTZ R9, R17, R10 ;  /* 0x0000000a11097221 */ /* 0x002fe20000010000 */
[----:B---3--:R-:W-:-:S03]  /*22b30*/  FADD.FTZ R7, R162, R7 ;  /* 0x00000007a2077221 */ /* 0x008fc60000010000 */
[----:B--2---:R-:W-:Y:S01]  /*22b40*/  FADD.FTZ R6, R20, R9 ;  /* 0x0000000914067221 */ /* 0x004fe20000010000 */
[----:B----4-:R-:W-:-:S03]  /*22b50*/  FADD.FTZ R10, R160, R7 ;  /* 0x00000007a00a7221 */ /* 0x010fc60000010000 */
[----:B0-----:R-:W-:Y:S01]  /*22b60*/  FADD.FTZ R6, R21, R6 ;  /* 0x0000000615067221 */ /* 0x001fe20000010000 */
[----:B------:R0:W-:Y:S01]  /*22b70*/  STL [R1+0x224], R8 ;  /* 0x0002240801007387 */ /* 0x0001e20000100800 */
[----:B-----5:R-:W-:-:S05]  /*22b80*/  FADD.FTZ R7, R159, R10 ;  /* 0x0000000a9f077221 */ /* 0x020fca0000010000 */
[----:B------:R1:W-:Y:S04]  /*22b90*/  STL.64 [R1+0x230], R6 ;  /* 0x0002300601007387 */ /* 0x0003e80000100a00 */
[----:B------:R-:W2:Y:S01]  /*22ba0*/  LD.E R9, desc[UR44][R18.64+0x250] ;  /* 0x0002502c12097980 */ /* 0x000ea2000c101900 */
[----:B------:R-:W-:Y:S01]  /*22bb0*/  LOP3.LUT R22, R61, 0x4, RZ, 0xfc, !PT ;  /* 0x000000043d167812 */ /* 0x000fe200078efcff */
[----:B--2---:R-:W-:-:S05]  /*22bc0*/  FMUL.FTZ R9, R13, R9 ;  /* 0x000000090d097220 */ /* 0x004fca0000410000 */
[----:B------:R2:W-:Y:S04]  /*22bd0*/  ST.E desc[UR44][R18.64+0x250], R9 ;  /* 0x0002500912007985 */ /* 0x0005e8000c10192c */
[----:B------:R-:W3:Y:S02]  /*22be0*/  LD.E R10, desc[UR44][R22.64] ;  /* 0x0000002c160a7980 */ /* 0x000ee4000c101900 */
[----:B---3--:R-:W-:-:S05]  /*22bf0*/  FMUL.FTZ R11, R13, R10 ;  /* 0x0000000a0d0b7220 */ /* 0x008fca0000410000 */
[----:B------:R3:W-:Y:S04]  /*22c00*/  ST.E desc[UR44][R22.64], R11 ;  /* 0x0000000b16007985 */ /* 0x0007e8000c10192c */
[----:B------:R-:W4:Y:S04]  /*22c10*/  LD.E R12, desc[UR44][R18.64+0x444] ;  /* 0x0004442c120c7980 */ /* 0x000f28000c101900 */
[----:B------:R-:W5:Y:S04]  /*22c20*/  LD.E R10, desc[UR44][R18.64+0x260] ;  /* 0x0002602c120a7980 */ /* 0x000f68000c101900 */
[----:B0-----:R-:W2:Y:S04]  /*22c30*/  LD.E R8, desc[UR44][R18.64+0x264] ;  /* 0x0002642c12087980 */ /* 0x001ea8000c101900 */
[----:B-1----:R-:W3:Y:S04]  /*22c40*/  LD.E R6, desc[UR44][R18.64+0x270] ;  /* 0x0002702c12067980 */ /* 0x002ee8000c101900 */
[----:B------:R-:W3:Y:S04]  /*22c50*/  LD.E R26, desc[UR44][R18.64+0x274] ;  /* 0x0002742c121a7980 */ /* 0x000ee8000c101900 */
        /* <DEDUP_REMOVED lines=56> */
[----:B------:R-:W3:Y:S01]  /*22fe0*/  LD.E R140, desc[UR44][R18.64+0x440] ;  /* 0x0004402c128c7980 */ /* 0x000ee2000c101900 */
[C---:B----4-:R-:W-:Y:S01]  /*22ff0*/  FMUL.FTZ R33, R13.reuse, R12 ;  /* 0x0000000c0d217220 */ /* 0x050fe20000410000 */
[C---:B-----5:R-:W-:Y:S01]  /*23000*/  FMUL.FTZ R7, R13.reuse, R10 ;  /* 0x0000000a0d077220 */ /* 0x060fe20000410000 */
[----:B--2---:R-:W-:-:S03]  /*23010*/  FMUL.FTZ R9, R13, R8 ;  /* 0x000000080d097220 */ /* 0x004fc60000410000 */
[----:B------:R-:W-:Y:S01]  /*23020*/  ST.E desc[UR44][R18.64+0x444], R33 ;  /* 0x0004442112007985 */ /* 0x000fe2000c10192c */
[----:B---3--:R-:W-:-:S03]  /*23030*/  FMUL.FTZ R11, R13, R6 ;  /* 0x000000060d0b7220 */ /* 0x008fc60000410000 */
[----:B------:R0:W-:Y:S01]  /*23040*/  ST.E desc[UR44][R18.64+0x260], R7 ;  /* 0x0002600712007985 */ /* 0x0001e2000c10192c */
[----:B------:R-:W-:-:S03]  /*23050*/  FMUL.FTZ R25, R13, R26 ;  /* 0x0000001a0d197220 */ /* 0x000fc60000410000 */
[----:B------:R1:W-:Y:S01]  /*23060*/  ST.E desc[UR44][R18.64+0x264], R9 ;  /* 0x0002640912007985 */ /* 0x0003e2000c10192c */
[C---:B------:R-:W-:Y:S01]  /*23070*/  FMUL.FTZ R27, R13.reuse, R28 ;  /* 0x0000001c0d1b7220 */ /* 0x040fe20000410000 */
[C---:B------:R-:W-:Y:S01]  /*23080*/  FMUL.FTZ R29, R13.reuse, R30 ;  /* 0x0000001e0d1d7220 */ /* 0x040fe20000410000 */
[C---:B------:R-:W-:Y:S01]  /*23090*/  FMUL.FTZ R31, R13.reuse, R32 ;  /* 0x000000200d1f7220 */ /* 0x040fe20000410000 */
[C---:B0-----:R-:W-:Y:S01]  /*230a0*/  FMUL.FTZ R7, R13.reuse, R34 ;  /* 0x000000220d077220 */ /* 0x041fe20000410000 */
[C---:B-1----:R-:W-:Y:S01]  /*230b0*/  FMUL.FTZ R9, R13.reuse, R36 ;  /* 0x000000240d097220 */ /* 0x042fe20000410000 */
[C---:B------:R-:W-:Y:S01]  /*230c0*/  FMUL.FTZ R33, R13.reuse, R38 ;  /* 0x000000260d217220 */ /* 0x040fe20000410000 */
[----:B------:R0:W-:Y:S01]  /*230d0*/  ST.E desc[UR44][R18.64+0x270], R11 ;  /* 0x0002700b12007985 */ /* 0x0001e2000c10192c */
[----:B------:R-:W-:-:S03]  /*230e0*/  FMUL.FTZ R35, R13, R40 ;  /* 0x000000280d237220 */ /* 0x000fc60000410000 */
[----:B------:R1:W-:Y:S01]  /*230f0*/  ST.E desc[UR44][R18.64+0x274], R25 ;  /* 0x0002741912007985 */ /* 0x0003e2000c10192c */
[----:B------:R-:W-:-:S03]  /*23100*/  FMUL.FTZ R37, R13, R42 ;  /* 0x0000002a0d257220 */ /* 0x000fc60000410000 */
[----:B------:R2:W-:Y:S04]  /*23110*/  ST.E desc[UR44][R18.64+0x280], R27 ;  /* 0x0002801b12007985 */ /* 0x0005e8000c10192c */
[----:B------:R3:W-:Y:S01]  /*23120*/  ST.E desc[UR44][R18.64+0x284], R29 ;  /* 0x0002841d12007985 */ /* 0x0007e2000c10192c */
[----:B0-----:R-:W-:-:S03]  /*23130*/  FMUL.FTZ R11, R13, R44 ;  /* 0x0000002c0d0b7220 */ /* 0x001fc60000410000 */
[----:B------:R0:W-:Y:S01]  /*23140*/  ST.E desc[UR44][R18.64+0x290], R31 ;  /* 0x0002901f12007985 */ /* 0x0001e2000c10192c */
[----:B-1----:R-:W-:-:S03]  /*23150*/  FMUL.FTZ R25, R13, R46 ;  /* 0x0000002e0d197220 */ /* 0x002fc60000410000 */
[----:B------:R1:W-:Y:S01]  /*23160*/  ST.E desc[UR44][R18.64+0x294], R7 ;  /* 0x0002940712007985 */ /* 0x0003e2000c10192c */
[----:B--2---:R-:W-:-:S03]  /*23170*/  FMUL.FTZ R27, R13, R48 ;  /* 0x000000300d1b7220 */ /* 0x004fc60000410000 */
[----:B------:R2:W-:Y:S01]  /*23180*/  ST.E desc[UR44][R18.64+0x2a0], R9 ;  /* 0x0002a00912007985 */ /* 0x0005e2000c10192c */
[----:B---3--:R-:W-:-:S03]  /*23190*/  FMUL.FTZ R29, R13, R50 ;  /* 0x000000320d1d7220 */ /* 0x008fc60000410000 */
[----:B------:R3:W-:Y:S01]  /*231a0*/  ST.E desc[UR44][R18.64+0x2a4], R33 ;  /* 0x0002a42112007985 */ /* 0x0007e2000c10192c */
[C---:B0-----:R-:W-:Y:S01]  /*231b0*/  FMUL.FTZ R31, R13.reuse, R52 ;  /* 0x000000340d1f7220 */ /* 0x041fe20000410000 */
[C---:B-1----:R-:W-:Y:S01]  /*231c0*/  FMUL.FTZ R7, R13.reuse, R54 ;  /* 0x000000360d077220 */ /* 0x042fe20000410000 */
[C---:B--2---:R-:W-:Y:S01]  /*231d0*/  FMUL.FTZ R9, R13.reuse, R56 ;  /* 0x000000380d097220 */ /* 0x044fe20000410000 */
[C---:B---3--:R-:W-:Y:S01]  /*231e0*/  FMUL.FTZ R33, R13.reuse, R58 ;  /* 0x0000003a0d217220 */ /* 0x048fe20000410000 */
[----:B------:R0:W-:Y:S04]  /*231f0*/  ST.E desc[UR44][R18.64+0x2b0], R35 ;  /* 0x0002b02312007985 */ /* 0x0001e8000c10192c */
[----:B------:R1:W-:Y:S04]  /*23200*/  ST.E desc[UR44][R18.64+0x2b4], R37 ;  /* 0x0002b42512007985 */ /* 0x0003e8000c10192c */
        /* <DEDUP_REMOVED lines=10> */
[----:B0-----:R-:W-:-:S03]  /*232b0*/  FMUL.FTZ R27, R13, R68 ;  /* 0x000000440d1b7220 */ /* 0x001fc60000410000 */
[----:B------:R0:W-:Y:S01]  /*232c0*/  ST.E desc[UR44][R18.64+0x2f0], R9 ;  /* 0x0002f00912007985 */ /* 0x0001e2000c10192c */
[----:B-1----:R-:W-:-:S03]  /*232d0*/  FMUL.FTZ R29, R13, R70 ;  /* 0x000000460d1d7220 */ /* 0x002fc60000410000 */
[----:B------:R1:W-:Y:S01]  /*232e0*/  ST.E desc[UR44][R18.64+0x2f4], R33 ;  /* 0x0002f42112007985 */ /* 0x0003e2000c10192c */
[C---:B--2---:R-:W-:Y:S01]  /*232f0*/  FMUL.FTZ R31, R13.reuse, R72 ;  /* 0x000000480d1f7220 */ /* 0x044fe20000410000 */
[C---:B---3--:R-:W-:Y:S01]  /*23300*/  FMUL.FTZ R7, R13.reuse, R74 ;  /* 0x0000004a0d077220 */ /* 0x048fe20000410000 */
[C---:B0-----:R-:W-:Y:S01]  /*23310*/  FMUL.FTZ R9, R13.reuse, R76 ;  /* 0x0000004c0d097220 */ /* 0x041fe20000410000 */
[C---:B-1----:R-:W-:Y:S01]  /*23320*/  FMUL.FTZ R33, R13.reuse, R78 ;  /* 0x0000004e0d217220 */ /* 0x042fe20000410000 */
        /* <DEDUP_REMOVED lines=60> */
[----:B------:R-:W-:Y:S01]  /*236f0*/  FMUL.FTZ R13, R13, R140 ;  /* 0x0000008c0d0d7220 */ /* 0x000fe20000410000 */
[----:B------:R-:W-:-:S04]  /*23700*/  LOP3.LUT R12, R61, 0x8, RZ, 0xfc, !PT ;  /* 0x000000083d0c7812 */ /* 0x000fc800078efcff */
[----:B------:R0:W-:Y:S04]  /*23710*/  ST.E desc[UR44][R18.64+0x440], R13 ;  /* 0x0004400d12007985 */ /* 0x0001e8000c10192c */
[----:B------:R-:W-:Y:S04]  /*23720*/  ST.E desc[UR44][R18.64+0x3f0], R35 ;  /* 0x0003f02312007985 */ /* 0x000fe8000c10192c */
[----:B------:R-:W-:Y:S01]  /*23730*/  ST.E desc[UR44][R18.64+0x3f4], R37 ;  /* 0x0003f42512007985 */ /* 0x000fe2000c10192c */
[----:B0-----:R-:W-:-:S03]  /*23740*/  IMAD.MOV.U32 R13, RZ, RZ, R23 ;  /* 0x000000ffff0d7224 */ /* 0x001fc600078e0017 */
[----:B------:R0:W-:Y:S04]  /*23750*/  ST.E desc[UR44][R18.64+0x400], R11 ;  /* 0x0004000b12007985 */ /* 0x0001e8000c10192c */
[----:B------:R1:W-:Y:S04]  /*23760*/  ST.E desc[UR44][R18.64+0x404], R25 ;  /* 0x0004041912007985 */ /* 0x0003e8000c10192c */
[----:B------:R2:W-:Y:S04]  /*23770*/  ST.E desc[UR44][R18.64+0x410], R27 ;  /* 0x0004101b12007985 */ /* 0x0005e8000c10192c */
[----:B------:R-:W-:Y:S04]  /*23780*/  ST.E desc[UR44][R18.64+0x414], R29 ;  /* 0x0004141d12007985 */ /* 0x000fe8000c10192c */
[----:B------:R-:W-:Y:S04]  /*23790*/  ST.E desc[UR44][R18.64+0x420], R31 ;  /* 0x0004201f12007985 */ /* 0x000fe8000c10192c */
[----:B------:R3:W-:Y:S04]  /*237a0*/  ST.E desc[UR44][R18.64+0x424], R7 ;  /* 0x0004240712007985 */ /* 0x0007e8000c10192c */
[----:B------:R4:W-:Y:S04]  /*237b0*/  ST.E desc[UR44][R18.64+0x430], R9 ;  /* 0x0004300912007985 */ /* 0x0009e8000c10192c */
[----:B------:R5:W-:Y:S04]  /*237c0*/  ST.E desc[UR44][R18.64+0x434], R33 ;  /* 0x0004342112007985 */ /* 0x000be8000c10192c */
[----:B0-----:R-:W1:Y:S01]  /*237d0*/  LD.E R11, desc[UR44][R12.64] ;  /* 0x0000002c0c0b7980 */ /* 0x001e62000c101900 */
[----:B------:R-:W-:Y:S01]  /*237e0*/  LOP3.LUT R10, R61, 0xc, RZ, 0xfc, !PT ;  /* 0x0000000c3d0a7812 */ /* 0x000fe200078efcff */
[----:B-1----:R-:W-:Y:S01]  /*237f0*/  FMUL.FTZ R25, R24, R11 ;  /* 0x0000000b18197220 */ /* 0x002fe20000410000 */
[----:B------:R-:W-:-:S04]  /*23800*/  IMAD.MOV.U32 R11, RZ, RZ, R23 ;  /* 0x000000ffff0b7224 */ /* 0x000fc800078e0017 */
[----:B------:R0:W-:Y:S04]  /*23810*/  ST.E desc[UR44][R12.64], R25 ;  /* 0x000000190c007985 */ /* 0x0001e8000c10192c */
[----:B--2---:R-:W2:Y:S02]  /*23820*/  LD.E R27, desc[UR44][R10.64] ;  /* 0x0000002c0a1b7980 */ /* 0x004ea4000c101900 */
[----:B--2---:R-:W-:-:S05]  /*23830*/  FMUL.FTZ R27, R24, R27 ;  /* 0x0000001b181b7220 */ /* 0x004fca0000410000 */
[----:B------:R1:W-:Y:S04]  /*23840*/  ST.E desc[UR44][R10.64], R27 ;  /* 0x0000001b0a007985 */ /* 0x0003e8000c10192c */
[----:B------:R-:W2:Y:S04]  /*23850*/  LD.E R143, desc[UR44][R18.64+0x44c] ;  /* 0x00044c2c128f7980 */ /* 0x000ea8000c101900 */
[----:B---3--:R-:W3:Y:S04]  /*23860*/  LD.E R7, desc[UR44][R18.64+0x268] ;  /* 0x0002682c12077980 */ /* 0x008ee8000c101900 */
[----:B----4-:R-:W4:Y:S04]  /*23870*/  LD.E R9, desc[UR44][R18.64+0x26c] ;  /* 0x00026c2c12097980 */ /* 0x010f28000c101900 */
[----:B------:R-:W4:Y:S04]  /*23880*/  LD.E R29, desc[UR44][R18.64+0x278] ;  /* 0x0002782c121d7980 */ /* 0x000f28000c101900 */
[----:B------:R-:W4:Y:S04]  /*23890*/  LD.E R31, desc[UR44][R18.64+0x27c] ;  /* 0x00027c2c121f7980 */ /* 0x000f28000c101900 */
[----:B-----5:R-:W5:Y:S04]  /*238a0*/  LD.E R33, desc[UR44][R18.64+0x288] ;  /* 0x0002882c12217980 */ /* 0x020f68000c101900 */
[----:B------:R-:W5:Y:S04]  /*238b0*/  LD.E R35, desc[UR44][R18.64+0x28c] ;  /* 0x00028c2c12237980 */ /* 0x000f68000c101900 */
[----:B0-----:R-:W5:Y:S04]  /*238c0*/  LD.E R25, desc[UR44][R18.64+0x298] ;  /* 0x0002982c12197980 */ /* 0x001f68000c101900 */
[----:B------:R-:W5:Y:S04]  /*238d0*/  LD.E R37, desc[UR44][R18.64+0x29c] ;  /* 0x00029c2c12257980 */ /* 0x000f68000c101900 */
[----:B------:R-:W5:Y:S04]  /*238e0*/  LD.E R39, desc[UR44][R18.64+0x2a8] ;  /* 0x0002a82c12277980 */ /* 0x000f68000c101900 */
[----:B-1----:R-:W5:Y:S04]  /*238f0*/  LD.E R27, desc[UR44][R18.64+0x2ac] ;  /* 0x0002ac2c121b7980 */ /* 0x002f68000c101900 */
[----:B------:R-:W5:Y:S04]  /*23900*/  LD.E R41, desc[UR44][R18.64+0x2b8] ;  /* 0x0002b82c12297980 */ /* 0x000f68000c101900 */
        /* <DEDUP_REMOVED lines=49> */
[----:B------:R-:W5:Y:S01]  /*23c20*/  LD.E R141, desc[UR44][R18.64+0x448] ;  /* 0x0004482c128d7980 */ /* 0x000f62000c101900 */
[C---:B--2---:R-:W-:Y:S01]  /*23c30*/  FMUL.FTZ R143, R24.reuse, R143 ;  /* 0x0000008f188f7220 */ /* 0x044fe20000410000 */
[C---:B---3--:R-:W-:Y:S01]  /*23c40*/  FMUL.FTZ R7, R24.reuse, R7 ;  /* 0x0000000718077220 */ /* 0x048fe20000410000 */
[C---:B----4-:R-:W-:Y:S01]  /*23c50*/  FMUL.FTZ R9, R24.reuse, R9 ;  /* 0x0000000918097220 */ /* 0x050fe20000410000 */
[C---:B------:R-:W-:Y:S01]  /*23c60*/  FMUL.FTZ R29, R24.reuse, R29 ;  /* 0x0000001d181d7220 */ /* 0x040fe20000410000 */
[C---:B------:R-:W-:Y:S01]  /*23c70*/  FMUL.FTZ R31, R24.reuse, R31 ;  /* 0x0000001f181f7220 */ /* 0x040fe20000410000 */
[C---:B-----5:R-:W-:Y:S01]  /*23c80*/  FMUL.FTZ R33, R24.reuse, R33 ;  /* 0x0000002118217220 */ /* 0x060fe20000410000 */
        /* <DEDUP_REMOVED lines=56> */
[----:B------:R-:W-:Y:S04]  /*24010*/  ST.E desc[UR44][R18.64+0x44c], R143 ;  /* 0x00044c8f12007985 */ /* 0x000fe8000c10192c */
[----:B------:R-:W-:Y:S04]  /*24020*/  ST.E desc[UR44][R18.64+0x268], R7 ;  /* 0x0002680712007985 */ /* 0x000fe8000c10192c */
[----:B------:R-:W-:Y:S04]  /*24030*/  ST.E desc[UR44][R18.64+0x26c], R9 ;  /* 0x00026c0912007985 */ /* 0x000fe8000c10192c */
[----:B------:R-:W-:Y:S04]  /*24040*/  ST.E desc[UR44][R18.64+0x278], R29 ;  /* 0x0002781d12007985 */ /* 0x000fe8000c10192c */
[----:B------:R-:W-:Y:S04]  /*24050*/  ST.E desc[UR44][R18.64+0x27c], R31 ;  /* 0x00027c1f12007985 */ /* 0x000fe8000c10192c */
[----:B------:R-:W-:Y:S04]  /*24060*/  ST.E desc[UR44][R18.64+0x288], R33 ;  /* 0x0002882112007985 */ /* 0x000fe8000c10192c */
[----:B------:R-:W-:Y:S04]  /*24070*/  ST.E desc[UR44][R18.64+0x28c], R35 ;  /* 0x00028c2312007985 */ /* 0x000fe8000c10192c */
[----:B------:R0:W-:Y:S04]  /*24080*/  ST.E desc[UR44][R18.64+0x298], R25 ;  /* 0x0002981912007985 */ /* 0x0001e8000c10192c */
[----:B------:R-:W-:Y:S04]  /*24090*/  ST.E desc[UR44][R18.64+0x29c], R37 ;  /* 0x00029c2512007985 */ /* 0x000fe8000c10192c */
[----:B------:R-:W-:Y:S04]  /*240a0*/  ST.E desc[UR44][R18.64+0x2a8], R39 ;  /* 0x0002a82712007985 */ /* 0x000fe8000c10192c */
[----:B------:R1:W-:Y:S04]  /*240b0*/  ST.E desc[UR44][R18.64+0x2ac], R27 ;  /* 0x0002ac1b12007985 */ /* 0x0003e8000c10192c */
[----:B------:R-:W-:Y:S04]  /*240c0*/  ST.E desc[UR44][R18.64+0x2b8], R41 ;  /* 0x0002b82912007985 */ /* 0x000fe8000c10192c */
        /* <DEDUP_REMOVED lines=49> */
[----:B------:R-:W-:Y:S01]  /*243e0*/  ST.E desc[UR44][R18.64+0x448], R141 ;  /* 0x0004488d12007985 */ /* 0x000fe2000c10192c */
[----:B------:R2:W-:Y:S06]  /*243f0*/  BAR.SYNC.DEFER_BLOCKING R237, 0x100 ;  /* 0x000400ed0000751d */ /* 0x0005ec0000010000 */
[----:B0-----:R-:W3:Y:S04]  /*24400*/  LD.E R25, desc[UR44][R18.64+0x250] ;  /* 0x0002502c12197980 */ /* 0x001ee8000c101900 */
[----:B------:R-:W4:Y:S04]  /*24410*/  LD.E R9, desc[UR44][R14.64] ;  /* 0x0000002c0e097980 */ /* 0x000f28000c101900 */
[----:B------:R-:W4:Y:S04]  /*24420*/  LD.E.64 R6, desc[UR44][R18.64+0xa8] ;  /* 0x0000a82c12067980 */ /* 0x000f28000c101b00 */
[----:B---3--:R0:W-:Y:S04]  /*24430*/  ST.E desc[UR44][R18.64+0x250], R25 ;  /* 0x0002501912007985 */ /* 0x0081e8000c10192c */
[----:B-1----:R-:W3:Y:S04]  /*24440*/  LD.E R27, desc[UR44][R22.64] ;  /* 0x0000002c161b7980 */ /* 0x002ee8000c101900 */
[----:B---3--:R1:W-:Y:S04]  /*24450*/  ST.E desc[UR44][R22.64], R27 ;  /* 0x0000001b16007985 */ /* 0x0083e8000c10192c */
[----:B------:R-:W3:Y:S04]  /*24460*/  LD.E R29, desc[UR44][R12.64] ;  /* 0x0000002c0c1d7980 */ /* 0x000ee8000c101900 */
[----:B---3--:R3:W-:Y:S04]  /*24470*/  ST.E desc[UR44][R12.64], R29 ;  /* 0x0000001d0c007985 */ /* 0x0087e8000c10192c */
[----:B------:R-:W5:Y:S04]  /*24480*/  LD.E R31, desc[UR44][R10.64] ;  /* 0x0000002c0a1f7980 */ /* 0x000f68000c101900 */
[----:B-----5:R5:W-:Y:S04]  /*24490*/  ST.E desc[UR44][R10.64], R31 ;  /* 0x0000001f0a007985 */ /* 0x020be8000c10192c */
[----:B------:R-:W2:Y:S04]  /*244a0*/  LD.E R33, desc[UR44][R18.64+0x260] ;  /* 0x0002602c12217980 */ /* 0x000ea8000c101900 */
[----:B------:R-:W4:Y:S04]  /*244b0*/  LD.E R35, desc[UR44][R18.64+0x264] ;  /* 0x0002642c12237980 */ /* 0x000f28000c101900 */
[----:B------:R-:W4:Y:S04]  /*244c0*/  LD.E R37, desc[UR44][R18.64+0x268] ;  /* 0x0002682c12257980 */ /* 0x000f28000c101900 */
[----:B0-----:R-:W4:Y:S04]  /*244d0*/  LD.E R25, desc[UR44][R18.64+0x26c] ;  /* 0x00026c2c12197980 */ /* 0x001f28000c101900 */
[----:B------:R-:W4:Y:S04]  /*244e0*/  LD.E R39, desc[UR44][R18.64+0x270] ;  /* 0x0002702c12277980 */ /* 0x000f28000c101900 */
[----:B------:R-:W4:Y:S04]  /*244f0*/  LD.E R41, desc[UR44][R18.64+0x274] ;  /* 0x0002742c12297980 */ /* 0x000f28000c101900 */
[----:B-1----:R-:W4:Y:S04]  /*24500*/  LD.E R27, desc[UR44][R18.64+0x278] ;  /* 0x0002782c121b7980 */ /* 0x002f28000c101900 */
[----:B------:R-:W4:Y:S04]  /*24510*/  LD.E R43, desc[UR44][R18.64+0x27c] ;  /* 0x00027c2c122b7980 */ /* 0x000f28000c101900 */
[----:B---3--:R-:W3:Y:S04]  /*24520*/  LD.E R29, desc[UR44][R18.64+0x280] ;  /* 0x0002802c121d7980 */ /* 0x008ee8000c101900 */
[----:B------:R-:W3:Y:S04]  /*24530*/  LD.E R45, desc[UR44][R18.64+0x284] ;  /* 0x0002842c122d7980 */ /* 0x000ee8000c101900 */
[----:B-----5:R-:W5:Y:S04]  /*24540*/  LD.E R31, desc[UR44][R18.64+0x288] ;  /* 0x0002882c121f7980 */ /* 0x020f68000c101900 */
        /* <DEDUP_REMOVED lines=113> */
[----:B--2---:R-:W-:Y:S04]  /*24c60*/  ST.E desc[UR44][R18.64+0x260], R33 ;  /* 0x0002602112007985 */ /* 0x004fe8000c10192c */
[----:B----4-:R-:W-:Y:S04]  /*24c70*/  ST.E desc[UR44][R18.64+0x264], R35 ;  /* 0x0002642312007985 */ /* 0x010fe8000c10192c */
[----:B------:R-:W-:Y:S04]  /*24c80*/  ST.E desc[UR44][R18.64+0x268], R37 ;  /* 0x0002682512007985 */ /* 0x000fe8000c10192c */
[----:B------:R-:W-:Y:S04]  /*24c90*/  ST.E desc[UR44][R18.64+0x26c], R25 ;  /* 0x00026c1912007985 */ /* 0x000fe8000c10192c */
[----:B------:R-:W-:Y:S04]  /*24ca0*/  ST.E desc[UR44][R18.64+0x270], R39 ;  /* 0x0002702712007985 */ /* 0x000fe8000c10192c */
[----:B------:R-:W-:Y:S04]  /*24cb0*/  ST.E desc[UR44][R18.64+0x274], R41 ;  /* 0x0002742912007985 */ /* 0x000fe8000c10192c */
[----:B------:R-:W-:Y:S04]  /*24cc0*/  ST.E desc[UR44][R18.64+0x278], R27 ;  /* 0x0002781b12007985 */ /* 0x000fe8000c10192c */
[----:B------:R-:W-:Y:S04]  /*24cd0*/  ST.E desc[UR44][R18.64+0x27c], R43 ;  /* 0x00027c2b12007985 */ /* 0x000fe8000c10192c */
[----:B---3--:R-:W-:Y:S04]  /*24ce0*/  ST.E desc[UR44][R18.64+0x280], R29 ;  /* 0x0002801d12007985 */ /* 0x008fe8000c10192c */
[----:B------:R-:W-:Y:S04]  /*24cf0*/  ST.E desc[UR44][R18.64+0x284], R45 ;  /* 0x0002842d12007985 */ /* 0x000fe8000c10192c */
[----:B-----5:R-:W-:Y:S04]  /*24d00*/  ST.E desc[UR44][R18.64+0x288], R31 ;  /* 0x0002881f12007985 */ /* 0x020fe8000c10192c */
        /* <DEDUP_REMOVED lines=75> */
[----:B------:R1:W-:Y:S04]  /*251c0*/  ST.E desc[UR44][R18.64+0x3b8], R24 ;  /* 0x0003b81812007985 */ /* 0x0003e8000c10192c */
[----:B------:R-:W-:Y:S04]  /*251d0*/  ST.E desc[UR44][R18.64+0x3bc], R26 ;  /* 0x0003bc1a12007985 */ /* 0x000fe8000c10192c */
[----:B------:R2:W-:Y:S04]  /*251e0*/  ST.E desc[UR44][R18.64+0x3c0], R28 ;  /* 0x0003c01c12007985 */ /* 0x0005e8000c10192c */
        /* <DEDUP_REMOVED lines=35> */
[----:B0-----:R-:W5:Y:S04]  /*25420*/  LDL R8, [R1+0x88] ;  /* 0x0000880001087983 */ /* 0x001f680000100800 */
[----:B-1----:R-:W5:Y:S04]  /*25430*/  LD.E R24, desc[UR44][R18.64+0x250] ;  /* 0x0002502c12187980 */ /* 0x002f68000c101900 */
[----:B--2---:R-:W2:Y:S04]  /*25440*/  LD.E R28, desc[UR44][R18.64+0x260] ;  /* 0x0002602c121c7980 */ /* 0x004ea8000c101900 */
[----:B------:R-:W2:Y:S04]  /*25450*/  LD.E R29, desc[UR44][R18.64+0x264] ;  /* 0x0002642c121d7980 */ /* 0x000ea8000c101900 */
[----:B---3--:R-:W2:Y:S04]  /*25460*/  LD.E R30, desc[UR44][R18.64+0x268] ;  /* 0x0002682c121e7980 */ /* 0x008ea8000c101900 */
[----:B------:R-:W2:Y:S04]  /*25470*/  LD.E R31, desc[UR44][R18.64+0x26c] ;  /* 0x00026c2c121f7980 */ /* 0x000ea8000c101900 */
[----:B----4-:R-:W2:Y:S04]  /*25480*/  LD.E R32, desc[UR44][R18.64+0x270] ;  /* 0x0002702c12207980 */ /* 0x010ea8000c101900 */
[----:B------:R-:W2:Y:S04]  /*25490*/  LD.E R33, desc[UR44][R18.64+0x274] ;  /* 0x0002742c12217980 */ /* 0x000ea8000c101900 */
[----:B-----5:R-:W2:Y:S04]  /*254a0*/  LD.E R34, desc[UR44][R18.64+0x278] ;  /* 0x0002782c12227980 */ /* 0x020ea8000c101900 */
[----:B------:R-:W2:Y:S04]  /*254b0*/  LD.E R35, desc[UR44][R18.64+0x27c] ;  /* 0x00027c2c12237980 */ /* 0x000ea8000c101900 */
        /* <DEDUP_REMOVED lines=118> */
[----:B------:R-:W2:Y:S01]  /*25c20*/  LD.E R151, desc[UR44][R18.64+0x44c] ;  /* 0x00044c2c12977980 */ /* 0x000ea2000c101900 */
[----:B------:R-:W-:Y:S01]  /*25c30*/  IMAD R6, R9, 0xc00, R6 ;  /* 0x00000c0009067824 */ /* 0x000fe200078e0206 */
[----:B------:R-:W-:-:S02]  /*25c40*/  ISETP.NE.U32.AND P1, PT, R8, RZ, PT ;  /* 0x000000ff0800720c */ /* 0x000fc40003f25070 */
[----:B------:R-:W-:Y:S02]  /*25c50*/  R2UR UR7, R7 ;  /* 0x00000000070772ca */ /* 0x000fe400000e0000 */
[----:B------:R-:W-:Y:S02]  /*25c60*/  R2UR UR6, R6 ;  /* 0x00000000060672ca */ /* 0x000fe400000e0000 */
[----:B------:R-:W-:Y:S02]  /*25c70*/  F2FP.F16.F32.PACK_AB R152, R4, R3 ;  /* 0x000000030498723e */ /* 0x000fe400000000ff */
[----:B------:R-:W-:Y:S02]  /*25c80*/  F2FP.F16.F32.PACK_AB R154, R154, R5 ;  /* 0x000000059a9a723e */ /* 0x000fe400000000ff */
[----:B------:R-:W-:Y:S02]  /*25c90*/  F2FP.F16.F32.PACK_AB R153, R153, R194 ;  /* 0x000000c29999723e */ /* 0x000fe400000000ff */
[----:B------:R-:W-:Y:S01]  /*25ca0*/  F2FP.F16.F32.PACK_AB R155, R196, R155 ;  /* 0x0000009bc49b723e */ /* 0x000fe200000000ff */
[----:B------:R-:W-:Y:S01]  /*25cb0*/  VOTEU.ANY UP0, P1 ;  /* 0x00000000003f7886 */ /* 0x000fe20000800100 */
[----:B------:R-:W-:-:S02]  /*25cc0*/  VIADD R4, R6, 0x80 ;  /* 0x0000008006047836 */ /* 0x000fc40000000000 */
[----:B------:R-:W-:Y:S01]  /*25cd0*/  IMAD.MOV.U32 R5, RZ, RZ, R7 ;  /* 0x000000ffff057224 */ /* 0x000fe200078e0007 */
[----:B--2---:R-:W-:-:S06]  /*25ce0*/  WARPGROUP.ARRIVE ;  /* 0x00000000000079c5 */ /* 0x004fcc0000000000 */
[----:B------:R-:W-:Y:S01]  /*25cf0*/  HGMMA.64x256x16.F32 R24, R152, gdesc[UR4].tnspB, R24, UP0, gsb0 ;  /* 0x43e0000498187df0 */ /* 0x000fe2000b800818 */
[----:B------:R-:W-:Y:S02]  /*25d00*/  R2UR UR6, R4 ;  /* 0x00000000040672ca */ /* 0x000fe400000e0000 */
[----:B------:R-:W-:Y:S01]  /*25d10*/  R2UR UR7, R5 ;  /* 0x00000000050772ca */ /* 0x000fe200000e0000 */
[----:B------:R-:W-:Y:S02]  /*25d20*/  VIADD R4, R6, 0x100 ;  /* 0x0000010006047836 */ /* 0x000fe40000000000 */
[----:B------:R-:W-:Y:S01]  /*25d30*/  IMAD.MOV.U32 R5, RZ, RZ, R7 ;  /* 0x000000ffff057224 */ /* 0x000fe200078e0007 */
[----:B------:R-:W-:Y:S02]  /*25d40*/  WARPGROUP.DEPBAR.LE gsb0, 0x0 ;  /* 0x00008000000079c5 */ /* 0x000fe40000010000 */
[----:B------:R-:W-:Y:S01]  /*25d50*/  ST.E desc[UR44][R18.64+0x250], R24 ;  /* 0x0002501812007985 */ /* 0x000fe2000c10192c */
[----:B------:R-:W-:-:S02]  /*25d60*/  F2FP.F16.F32.PACK_AB R152, R178, R177 ;  /* 0x000000b1b298723e */ /* 0x000fc400000000ff */
[----:B------:R-:W-:Y:S01]  /*25d70*/  F2FP.F16.F32.PACK_AB R154, R176, R175 ;  /* 0x000000afb09a723e */ /* 0x000fe200000000ff */
[----:B------:R-:W-:Y:S01]  /*25d80*/  ST.E desc[UR44][R22.64], R25 ;  /* 0x0000001916007985 */ /* 0x000fe2000c10192c */
[----:B------:R-:W-:Y:S02]  /*25d90*/  F2FP.F16.F32.PACK_AB R153, R187, R184 ;  /* 0x000000b8bb99723e */ /* 0x000fe400000000ff */
[----:B------:R-:W-:Y:S01]  /*25da0*/  F2FP.F16.F32.PACK_AB R155, R191, R188 ;  /* 0x000000bcbf9b723e */ /* 0x000fe200000000ff */
        /* <DEDUP_REMOVED lines=125> */
[----:B------:R0:W-:Y:S02]  /*26580*/  ST.E desc[UR44][R18.64+0x44c], R151 ;  /* 0x00044c9712007985 */ /* 0x0001e4000c10192c */
[----:B0-----:R-:W-:-:S06]  /*26590*/  WARPGROUP.ARRIVE ;  /* 0x00000000000079c5 */ /* 0x001fcc0000000000 */
[----:B------:R-:W-:Y:S01]  /*265a0*/  HGMMA.64x256x16.F32 R24, R152, gdesc[UR4].tnspB, R24, gsb0 ;  /* 0x43e0000498187df0 */ /* 0x000fe20008000818 */
[----:B------:R-:W-:Y:S01]  /*265b0*/  R2UR UR6, R4 ;  /* 0x00000000040672ca */ /* 0x000fe200000e0000 */
[----:B------:R-:W-:Y:S01]  /*265c0*/  STL [R1+0x88], R2 ;  /* 0x0000880201007387 */ /* 0x000fe20000100800 */
        /* <DEDUP_REMOVED lines=281> */
[----:B------:R-:W-:Y:S01]  /*27760*/  VIADD R6, R6, 0x280 ;  /* 0x0000028006067836 */ /* 0x000fe20000000000 */
[----:B------:R-:W-:Y:S01]  /*27770*/  F2FP.F16.F32.PACK_AB R159, R159, R160 ;  /* 0x000000a09f9f723e */ /* 0x000fe200000000ff */
[----:B------:R-:W-:Y:S02]  /*27780*/  WARPGROUP.DEPBAR.LE gsb0, 0x0 ;  /* 0x00008000000079c5 */ /* 0x000fe40000010000 */
[----:B------:R-:W-:Y:S01]  /*27790*/  ST.E desc[UR44][R18.64+0x250], R24 ;  /* 0x0002501812007985 */ /* 0x000fe2000c10192c */
[----:B------:R-:W-:Y:S02]  /*277a0*/  F2FP.F16.F32.PACK_AB R152, R161, R156 ;  /* 0x0000009ca198723e */ /* 0x000fe400000000ff */
[----:B------:R-:W-:Y:S01]  /*277b0*/  F2FP.F16.F32.PACK_AB R154, R158, R157 ;  /* 0x0000009d9e9a723e */ /* 0x000fe200000000ff */
[----:B------:R-:W-:Y:S01]  /*277c0*/  ST.E desc[UR44][R22.64], R25 ;  /* 0x0000001916007985 */ /* 0x000fe2000c10192c */
[----:B------:R-:W-:-:S02]  /*277d0*/  F2FP.F16.F32.PACK_AB R153, R181, R170 ;  /* 0x000000aab599723e */ /* 0x000fc400000000ff */
        /* <DEDUP_REMOVED lines=131> */
[----:B------:R-:W-:Y:S02]  /*28010*/  R2UR UR7, R7 ;  /* 0x00000000070772ca */ /* 0x000fe400000e0000 */
[----:B------:R-:W-:Y:S02]  /*28020*/  F2FP.F16.F32.PACK_AB R156, R17, R16 ;  /* 0x00000010119c723e */ /* 0x000fe400000000ff */
[----:B------:R-:W-:Y:S02]  /*28030*/  F2FP.F16.F32.PACK_AB R158, R21, R20 ;  /* 0x00000014159e723e */ /* 0x000fe400000000ff */
[----:B------:R-:W-:Y:S01]  /*28040*/  F2FP.F16.F32.PACK_AB R157, R162, R163 ;  /* 0x000000a3a29d723e */ /* 0x000fe200000000ff */
[----:B------:R-:W-:-:S02]  /*28050*/  WARPGROUP.DEPBAR.LE gsb0, 0x0 ;  /* 0x00008000000079c5 */ /* 0x000fc40000010000 */
        /* <DEDUP_REMOVED lines=130> */
[----:B------:R-:W-:Y:S02]  /*28880*/  STL [R1+0x88], R2 ;  /* 0x0000880201007387 */ /* 0x000fe40000100800 */
[----:B------:R-:W-:Y:S02]  /*28890*/  WARPGROUP.DEPBAR.LE gsb0, 0x0 ;  /* 0x00008000000079c5 */ /* 0x000fe40000010000 */
        /* <DEDUP_REMOVED lines=128> */
[----:B------:R-:W-:Y:S04]  /*290a0*/  STL [R1+0x88], R2 ;  /* 0x0000880201007387 */ /* 0x000fe80000100800 */
[----:B------:R-:W2:Y:S04]  /*290b0*/  LD.E R3, desc[UR44][R18.64+0x250] ;  /* 0x0002502c12037980 */ /* 0x000ea8000c101900 */
[----:B--2---:R0:W-:Y:S04]  /*290c0*/  ST.E desc[UR44][R18.64+0x250], R3 ;  /* 0x0002500312007985 */ /* 0x0041e8000c10192c */
[----:B------:R-:W2:Y:S04]  /*290d0*/  LD.E R5, desc[UR44][R22.64] ;  /* 0x0000002c16057980 */ /* 0x000ea8000c101900 */
[----:B--2---:R1:W-:Y:S04]  /*290e0*/  ST.E desc[UR44][R22.64], R5 ;  /* 0x0000000516007985 */ /* 0x0043e8000c10192c */
[----:B------:R-:W2:Y:S04]  /*290f0*/  LD.E R4, desc[UR44][R12.64] ;  /* 0x0000002c0c047980 */ /* 0x000ea8000c101900 */
[----:B--2---:R2:W-:Y:S04]  /*29100*/  ST.E desc[UR44][R12.64], R4 ;  /* 0x000000040c007985 */ /* 0x0045e8000c10192c */
[----:B------:R-:W3:Y:S04]  /*29110*/  LD.E R6, desc[UR44][R10.64] ;  /* 0x0000002c0a067980 */ /* 0x000ee8000c101900 */
[----:B---3--:R3:W-:Y:S04]  /*29120*/  ST.E desc[UR44][R10.64], R6 ;  /* 0x000000060a007985 */ /* 0x0087e8000c10192c */
[----:B------:R-:W4:Y:S04]  /*29130*/  LD.E R7, desc[UR44][R18.64+0x260] ;  /* 0x0002602c12077980 */ /* 0x000f28000c101900 */
[----:B------:R-:W5:Y:S04]  /*29140*/  LD.E R9, desc[UR44][R18.64+0x264] ;  /* 0x0002642c12097980 */ /* 0x000f68000c101900 */
[----:B------:R-:W5:Y:S04]  /*29150*/  LD.E R17, desc[UR44][R18.64+0x268] ;  /* 0x0002682c12117980 */ /* 0x000f68000c101900 */
[----:B------:R-:W5:Y:S04]  /*29160*/  LD.E R21, desc[UR44][R18.64+0x26c] ;  /* 0x00026c2c12157980 */ /* 0x000f68000c101900 */
[----:B0-----:R-:W5:Y:S04]  /*29170*/  LD.E R3, desc[UR44][R18.64+0x270] ;  /* 0x0002702c12037980 */ /* 0x001f68000c101900 */
[----:B------:R-:W5:Y:S04]  /*29180*/  LD.E R25, desc[UR44][R18.64+0x274] ;  /* 0x0002742c12197980 */ /* 0x000f68000c101900 */
[----:B-1----:R-:W5:Y:S04]  /*29190*/  LD.E R5, desc[UR44][R18.64+0x278] ;  /* 0x0002782c12057980 */ /* 0x002f68000c101900 */
[----:B------:R-:W5:Y:S04]  /*291a0*/  LD.E R27, desc[UR44][R18.64+0x27c] ;  /* 0x00027c2c121b7980 */ /* 0x000f68000c101900 */
[----:B--2---:R-:W2:Y:S04]  /*291b0*/  LD.E R13, desc[UR44][R18.64+0x280] ;  /* 0x0002802c120d7980 */ /* 0x004ea8000c101900 */
[----:B------:R-:W2:Y:S04]  /*291c0*/  LD.E R29, desc[UR44][R18.64+0x284] ;  /* 0x0002842c121d7980 */ /* 0x000ea8000c101900 */
[----:B---3--:R-:W3:Y:S04]  /*291d0*/  LD.E R11, desc[UR44][R18.64+0x288] ;  /* 0x0002882c120b7980 */ /* 0x008ee8000c101900 */
        /* <DEDUP_REMOVED lines=113> */
[----:B----4-:R0:W-:Y:S04]  /*298f0*/  ST.E desc[UR44][R18.64+0x260], R7 ;  /* 0x0002600712007985 */ /* 0x0101e8000c10192c */
[----:B-----5:R0:W-:Y:S04]  /*29900*/  ST.E desc[UR44][R18.64+0x264], R9 ;  /* 0x0002640912007985 */ /* 0x0201e8000c10192c */
[----:B------:R0:W-:Y:S04]  /*29910*/  ST.E desc[UR44][R18.64+0x268], R17 ;  /* 0x0002681112007985 */ /* 0x0001e8000c10192c */
[----:B------:R0:W-:Y:S04]  /*29920*/  ST.E desc[UR44][R18.64+0x26c], R21 ;  /* 0x00026c1512007985 */ /* 0x0001e8000c10192c */
[----:B------:R0:W-:Y:S04]  /*29930*/  ST.E desc[UR44][R18.64+0x270], R3 ;  /* 0x0002700312007985 */ /* 0x0001e8000c10192c */
[----:B------:R0:W-:Y:S04]  /*29940*/  ST.E desc[UR44][R18.64+0x274], R25 ;  /* 0x0002741912007985 */ /* 0x0001e8000c10192c */
[----:B------:R0:W-:Y:S04]  /*29950*/  ST.E desc[UR44][R18.64+0x278], R5 ;  /* 0x0002780512007985 */ /* 0x0001e8000c10192c */
[----:B------:R0:W-:Y:S04]  /*29960*/  ST.E desc[UR44][R18.64+0x27c], R27 ;  /* 0x00027c1b12007985 */ /* 0x0001e8000c10192c */
[----:B--2---:R0:W-:Y:S04]  /*29970*/  ST.E desc[UR44][R18.64+0x280], R13 ;  /* 0x0002800d12007985 */ /* 0x0041e8000c10192c */
[----:B------:R0:W-:Y:S04]  /*29980*/  ST.E desc[UR44][R18.64+0x284], R29 ;  /* 0x0002841d12007985 */ /* 0x0001e8000c10192c */
[----:B---3--:R0:W-:Y:S04]  /*29990*/  ST.E desc[UR44][R18.64+0x288], R11 ;  /* 0x0002880b12007985 */ /* 0x0081e8000c10192c */
        /* <DEDUP_REMOVED lines=112> */
[----:B------:R0:W-:Y:S01]  /*2a0a0*/  ST.E desc[UR44][R18.64+0x44c], R28 ;  /* 0x00044c1c12007985 */ /* 0x0001e2000c10192c */
[----:B------:R-:W-:Y:S04]  /*2a0b0*/  BSSY B0, `(.L_x_2133) ;  /* 0x0000008000007945 */ /* 0x000fe80003800000 */
[----:B------:R-:W-:Y:S05]  /*2a0c0*/  @P0 BRA `(.L_x_2134) ;  /* 0x0000000000180947 */ /* 0x000fea0003800000 */
[----:B0-----:R-:W2:Y:S04]  /*2a0d0*/  LDL.64 R4, [R1+0x68] ;  /* 0x0000680001047983 */ /* 0x001ea80000100a00 */
[----:B------:R-:W3:Y:S01]  /*2a0e0*/  LD.E R2, desc[UR44][R14.64] ;  /* 0x0000002c0e027980 */ /* 0x000ee2000c101900 */
[----:B--2---:R-:W-:-:S05]  /*2a0f0*/  MOV R3, R4 ;  /* 0x0000000400037202 */ /* 0x004fca0000000f00 */
[----:B---3--:R-:W-:-:S05]  /*2a100*/  IMAD R2, R2, 0x8, R3 ;  /* 0x0000000802027824 */ /* 0x008fca00078e0203 */
[----:B------:R-:W-:-:S04]  /*2a110*/  PRMT R2, RZ, 0x654, R2 ;  /* 0x00000654ff027816 */ /* 0x000fc80000000002 */
[----:B------:R1:W-:Y:S03]  /*2a120*/  SYNCS.ARRIVE.TRANS64.RED.A1T0 RZ, [R2+URZ], RZ ;  /* 0x000000ff02ff79a7 */ /* 0x0003e6000810043f */
.L_x_2134:
[----:B------:R-:W-:Y:S05]  /*2a130*/  BSYNC B0 ;  /* 0x0000000000007941 */ /* 0x000fea0003800000 */
.L_x_2133:
[C---:B------:R-:W-:Y:S01]  /*2a140*/  ISETP.GT.AND P1, PT, R0.reuse, R192, PT ;  /* 0x000000c00000720c */ /* 0x040fe20003f24270 */
[----:B------:R-:W-:-:S12]  /*2a150*/  VIADD R0, R0, 0xffffffff ;  /* 0xffffffff00007836 */ /* 0x000fd80000000000 */
[----:B------:R-:W-:Y:S05]  /*2a160*/  @P1 BRA `(.L_x_2135) ;  /* 0xffffff5400401947 */ /* 0x000fea000383ffff */
.L_x_2108:
[----:B------:R-:W-:Y:S05]  /*2a170*/  WARPSYNC.ALL ;  /* 0x0000000000007948 */ /* 0x000fea0003800000 */
[----:B0-----:R-:W2:Y:S04]  /*2a180*/  LDL R5, [R1+0x230] ;  /* 0x0002300001057983 */ /* 0x001ea80000100800 */
[----:B------:R-:W3:Y:S04]  /*2a190*/  LDL R6, [R1+0x234] ;  /* 0x0002340001067983 */ /* 0x000ee80000100800 */
[----:B------:R-:W4:Y:S04]  /*2a1a0*/  LDL R62, [R1+0x210] ;  /* 0x00021000013e7983 */ /* 0x000f280000100800 */
[----:B------:R-:W5:Y:S04]  /*2a1b0*/  LDL.64 R12, [R1+0x3b8] ;  /* 0x0003b800010c7983 */ /* 0x000f680000100a00 */
        /* <DEDUP_REMOVED lines=60> */
[----:B------:R-:W5:Y:S04]  /*2a580*/  LDL R61, [R1+0x218] ;  /* 0x00021800013d7983 */ /* 0x000f680000100800 */
[----:B--2---:R-:W0:Y:S02]  /*2a590*/  SHFL.BFLY PT, R0, R5, 0x2, 0x1f ;  /* 0x0c401f0005007f89 */ /* 0x004e2400000e0000 */
[----:B0-----:R-:W-:-:S05]  /*2a5a0*/  FADD.FTZ R0, R5, R0 ;  /* 0x0000000005007221 */ /* 0x001fca0000010000 */
[----:B------:R-:W1:Y:S02]  /*2a5b0*/  SHFL.BFLY PT, R3, R0, 0x1, 0x1f ;  /* 0x0c201f0000037f89 */ /* 0x000e6400000e0000 */
[----:B-1----:R-:W-:Y:S01]  /*2a5c0*/  FADD.FTZ R2, R0, R3 ;  /* 0x0000000300027221 */ /* 0x002fe20000010000 */
[----:B----4-:R-:W-:Y:S01]  /*2a5d0*/  VIADD R62, R62, 0x1 ;  /* 0x000000013e3e7836 */ /* 0x010fe20000000000 */
[----:B------:R-:W2:Y:S04]  /*2a5e0*/  LDL R0, [R1+0x21c] ;  /* 0x00021c0001007983 */ /* 0x000ea80000100800 */
[----:B------:R-:W-:Y:S04]  /*2a5f0*/  STL [R1+0x230], R2 ;  /* 0x0002300201007387 */ /* 0x000fe80000100800 */
[----:B------:R-:W4:Y:S04]  /*2a600*/  LDL R81, [R1+0x230] ;  /* 0x0002300001517983 */ /* 0x000f280000100800 */
[----:B---3--:R-:W0:Y:S02]  /*2a610*/  SHFL.BFLY PT, R3, R6, 0x2, 0x1f ;  /* 0x0c401f0006037f89 */ /* 0x008e2400000e0000 */
[----:B0-----:R-:W-:Y:S01]  /*2a620*/  FADD.FTZ R3, R3, R6 ;  /* 0x0000000603037221 */ /* 0x001fe20000010000 */
[----:B------:R-:W-:Y:S01]  /*2a630*/  ISETP.NE.AND P2, PT, R62, 0x2, PT ;  /* 0x000000023e00780c */ /* 0x000fe20003f45270 */
[----:B------:R-:W3:Y:S04]  /*2a640*/  LDL.64 R6, [R1+0x448] ;  /* 0x0004480001067983 */ /* 0x000ee80000100a00 */
[----:B------:R-:W0:Y:S08]  /*2a650*/  SHFL.BFLY PT, R4, R3, 0x1, 0x1f ;  /* 0x0c201f0003047f89 */ /* 0x000e3000000e0000 */
[----:B------:R-:W5:Y:S01]  /*2a660*/  @!P2 LDL R60, [R1+0x214] ;  /* 0x00021400013ca983 */ /* 0x000f620000100800 */
[----:B0-----:R-:W-:-:S03]  /*2a670*/  FADD.FTZ R72, R3, R4 ;  /* 0x0000000403487221 */ /* 0x001fc60000010000 */
[----:B------:R-:W3:Y:S02]  /*2a680*/  LDL.64 R4, [R1+0x418] ;  /* 0x0004180001047983 */ /* 0x000ee40000100a00 */
[----:B------:R-:W-:Y:S02]  /*2a690*/  FSETP.NE.FTZ.AND P1, PT, R72, RZ, PT ;  /* 0x000000ff4800720b */ /* 0x000fe40003f35000 */
[----:B------:R-:W3:Y:S11]  /*2a6a0*/  LDL.64 R2, [R1+0x438] ;  /* 0x0004380001027983 */ /* 0x000ef60000100a00 */
[----:B------:R-:W3:Y:S04]  /*2a6b0*/  @P1 LDL R77, [R1+0x240] ;  /* 0x00024000014d1983 */ /* 0x000ee80000100800 */
[----:B------:R-:W3:Y:S01]  /*2a6c0*/  @P1 LDL R79, [R1+0x224] ;  /* 0x00022400014f1983 */ /* 0x000ee20000100800 */
[----:B------:R-:W-:-:S02]  /*2a6d0*/  IMAD.MOV.U32 R74, RZ, RZ, -0x800000 ;  /* 0xff800000ff4a7424 */ /* 0x000fc400078e00ff */
[----:B------:R-:W-:Y:S01]  /*2a6e0*/  IMAD.MOV.U32 R73, RZ, RZ, RZ ;  /* 0x000000ffff497224 */ /* 0x000fe200078e00ff */
[----:B------:R0:W-:Y:S08]  /*2a6f0*/  BAR.ARV R236, 0x100 ;  /* 0x000400ec0000751d */ /* 0x0001f00000002000 */
[----:B------:R-:W-:Y:S06]  /*2a700*/  BAR.ARV 0x8, 0x180 ;  /* 0x0206000000007b1d */ /* 0x000fec0000002000 */
[----:B----4-:R-:W-:-:S13]  /*2a710*/  FSETP.NE.FTZ.AND P0, PT, R81, RZ, PT ;  /* 0x000000ff5100720b */ /* 0x010fda0003f15000 */
[----:B------:R-:W4:Y:S04]  /*2a720*/  @P0 LDL R63, [R1+0x240] ;  /* 0x00024000013f0983 */ /* 0x000f280000100800 */
[----:B------:R-:W3:Y:S01]  /*2a730*/  @P0 LDL R76, [R1+0x220] ;  /* 0x00022000014c0983 */ /* 0x000ee20000100800 */
[----:B------:R-:W1:Y:S02]  /*2a740*/  @P0 MUFU.LG2 R75, R81 ;  /* 0x00000051004b0308 */ /* 0x000e640000000c00 */
[----:B-1----:R-:W-:-:S06]  /*2a750*/  @P0 FMUL.FTZ R78, R75, 0.69314718246459960938 ;  /* 0x3f3172184b4e0820 */ /* 0x002fcc0000410000 */
[----:B------:R-:W1:Y:S08]  /*2a760*/  @P1 MUFU.LG2 R80, R72 ;  /* 0x0000004800501308 */ /* 0x000e700000000c00 */
[----:B------:R-:W0:Y:S01]  /*2a770*/  @P0 MUFU.RCP R73, R81 ;  /* 0x0000005100490308 */ /* 0x000e220000001000 */
[----:B-----5:R-:W-:Y:S01]  /*2a780*/  @!P2 LOP3.LUT R60, R60, 0x1, RZ, 0x3c, !PT ;  /* 0x000000013c3ca812 */ /* 0x020fe200078e3cff */
[----:B--2---:R-:W-:-:S02]  /*2a790*/  VIADD R0, R0, 0x1 ;  /* 0x0000000100007836 */ /* 0x004fc40000000000 */
[----:B-1----:R-:W-:Y:S01]  /*2a7a0*/  @P1 FMUL.FTZ R75, R80, 0.69314718246459960938 ;  /* 0x3f317218504b1820 */ /* 0x002fe20000410000 */
[----:B------:R-:W-:Y:S01]  /*2a7b0*/  STL [R1+0x234], R72 ;  /* 0x0002344801007387 */ /* 0x000fe20000100800 */
        /* <DEDUP_REMOVED lines=64> */
[----:B------:R-:W-:Y:S04]  /*2abc0*/  STL [R1+0x210], R62 ;  /* 0x0002103e01007387 */ /* 0x000fe80000100800 */
        /* <DEDUP_REMOVED lines=32> */
[----:B------:R-:W-:Y:S04]  /*2add0*/  @!P2 STL [R1+0x214], R60 ;  /* 0x0002143c0100a387 */ /* 0x000fe80000100800 */
[----:B------:R-:W-:Y:S04]  /*2ade0*/  STL [R1+0x21c], R0 ;  /* 0x00021c0001007387 */ /* 0x000fe80000100800 */
[----:B------:R-:W-:Y:S01]  /*2adf0*/  @!P2 STL [R1+0x210], RZ ;  /* 0x000210ff0100a387 */ /* 0x000fe20000100800 */
[----:B----4-:R-:W-:-:S04]  /*2ae00*/  @P0 FMUL.FTZ R63, R63, 0.69314718246459960938 ;  /* 0x3f3172183f3f0820 */ /* 0x010fc80000410000 */
[----:B---3--:R-:W-:Y:S01]  /*2ae10*/  @P0 FFMA.FTZ R74, R63, R76, R78 ;  /* 0x0000004c3f4a0223 */ /* 0x008fe2000001004e */
[----:B------:R-:W-:-:S06]  /*2ae20*/  IMAD.MOV.U32 R63, RZ, RZ, RZ ;  /* 0x000000ffff3f7224 */ /* 0x000fcc00078e00ff */
[----:B------:R-:W0:Y:S01]  /*2ae30*/  @P1 MUFU.RCP R63, R72 ;  /* 0x00000048003f1308 */ /* 0x000e220000001000 */
[----:B------:R-:W-:Y:S01]  /*2ae40*/  @P1 FMUL.FTZ R78, R77, 0.69314718246459960938 ;  /* 0x3f3172184d4e1820 */ /* 0x000fe20000410000 */
[----:B------:R-:W-:-:S03]  /*2ae50*/  IMAD.MOV.U32 R76, RZ, RZ, -0x800000 ;  /* 0xff800000ff4c7424 */ /* 0x000fc600078e00ff */
[----:B------:R-:W-:Y:S01]  /*2ae60*/  @P1 FFMA.FTZ R76, R78, R79, R75 ;  /* 0x0000004f4e4c1223 */ /* 0x000fe2000001004b */
[----:B------:R-:W-:Y:S01]  /*2ae70*/  STL [R1+0x230], R74 ;  /* 0x0002304a01007387 */ /* 0x000fe20000100800 */
[-C--:B0-----:R-:W-:Y:S01]  /*2ae80*/  FMUL.FTZ R13, R13, R63.reuse ;  /* 0x0000003f0d0d7220 */ /* 0x081fe20000410000 */
[-C--:B------:R-:W-:Y:S01]  /*2ae90*/  FMUL.FTZ R12, R12, R63.reuse ;  /* 0x0000003f0c0c7220 */ /* 0x080fe20000410000 */
[-C--:B------:R-:W-:Y:S01]  /*2aea0*/  FMUL.FTZ R69, R69, R63.reuse ;  /* 0x0000003f45457220 */ /* 0x080fe20000410000 */
[-C--:B------:R-:W-:Y:S01]  /*2aeb0*/  FMUL.FTZ R68, R68, R63.reuse ;  /* 0x0000003f44447220 */ /* 0x080fe20000410000 */
[-C--:B------:R-:W-:Y:S01]  /*2aec0*/  FMUL.FTZ R67, R67, R63.reuse ;  /* 0x0000003f43437220 */ /* 0x080fe20000410000 */
[-C--:B------:R-:W-:Y:S01]  /*2aed0*/  FMUL.FTZ R66, R66, R63.reuse ;  /* 0x0000003f42427220 */ /* 0x080fe20000410000 */
[----:B------:R0:W-:Y:S01]  /*2aee0*/  STL.64 [R1+0x3b8], R12 ;  /* 0x0003b80c01007387 */ /* 0x0001e20000100a00 */
        /* <DEDUP_REMOVED lines=58> */
[----:B0-----:R-:W-:Y:S01]  /*2b290*/  VIADD R12, R61, 0x1 ;  /* 0x000000013d0c7836 */ /* 0x001fe20000000000 */
[----:B------:R0:W-:Y:S04]  /*2b2a0*/  STL [R1+0x234], R76 ;  /* 0x0002344c01007387 */ /* 0x0001e80000100800 */
[----:B------:R0:W-:Y:S04]  /*2b2b0*/  STL.64 [R1+0x258], R68 ;  /* 0x0002584401007387 */ /* 0x0001e80000100a00 */
        /* <DEDUP_REMOVED lines=30> */
[----:B------:R0:W-:Y:S01]  /*2b4a0*/  STL [R1+0x218], R12 ;  /* 0x0002180c01007387 */ /* 0x0001e20000100800 */
[----:B------:R-:W-:-:S13]  /*2b4b0*/  PLOP3.LUT P0, PT, PT, PT, PT, 0x8, 0x0 ;  /* 0x000000000000781c */ /* 0x000fda0003f0e170 */
.L_x_2047:
[----:B------:R-:W-:Y:S05]  /*2b4c0*/  @P0 BRA `(.L_x_2136) ;  /* 0x0000002400340947 */ /* 0x000fea0003800000 */
[----:B------:R-:W1:Y:S01]  /*2b4d0*/  S2R R0, SR_TID.X ;  /* 0x0000000000007919 */ /* 0x000e620000002100 */
[----:B------:R-:W2:Y:S01]  /*2b4e0*/  S2UR UR5, SR_CgaCtaId ;  /* 0x00000000000579c3 */ /* 0x000ea20000008800 */
[----:B------:R-:W-:Y:S01]  /*2b4f0*/  UMOV UR4, 0x400 ;  /* 0x0000040000047882 */ /* 0x000fe20000000000 */
[----:B------:R-:W-:Y:S01]  /*2b500*/  ULDC UR6, c[0x0][0xb88] ;  /* 0x0002e20000067ab9 */ /* 0x000fe20000000800 */
[----:B0-----:R-:W0:Y:S05]  /*2b510*/  S2R R12, SR_CTAID.X ;  /* 0x00000000000c7919 */ /* 0x001e2a0000002500 */
[----:B------:R-:W3:Y:S01]  /*2b520*/  LDC R23, c[0x0][0xce8] ;  /* 0x00033a00ff177b82 */ /* 0x000ee20000000800 */
[----:B--2---:R-:W-:-:S04]  /*2b530*/  ULEA UR4, UR5, UR4, 0x18 ;  /* 0x0000000405047291 */ /* 0x004fc8000f8ec03f */
[----:B------:R-:W-:Y:S01]  /*2b540*/  UIADD3 UR4, UR4, 0x32420, URZ ;  /* 0x0003242004047890 */ /* 0x000fe2000fffe03f */
[----:B-1----:R-:W-:-:S03]  /*2b550*/  VIADD R3, R0, 0xffffff80 ;  /* 0xffffff8000037836 */ /* 0x002fc60000000000 */
[----:B------:R-:W-:Y:S01]  /*2b560*/  UPRMT UR4, URZ, 0x654, UR4 ;  /* 0x000006543f047896 */ /* 0x000fe20008000004 */
[----:B------:R-:W-:Y:S01]  /*2b570*/  BAR.SYNC.DEFER_BLOCKING 0x1, 0x100 ;  /* 0x0044000000007b1d */ /* 0x000fe20000010000 */
[----:B---3--:R-:W-:Y:S01]  /*2b580*/  IMAD R18, R23, UR6, RZ ;  /* 0x0000000617127c24 */ /* 0x008fe2000f8e02ff */
[----:B------:R-:W-:-:S04]  /*2b590*/  SHF.R.S32.HI R2, RZ, 0x1f, R3 ;  /* 0x0000001fff027819 */ /* 0x000fc80000011403 */
[----:B------:R-:W-:-:S04]  /*2b5a0*/  LEA.HI R0, R2, R3, RZ, 0x7 ;  /* 0x0000000302007211 */ /* 0x000fc800078f38ff */
[----:B------:R-:W-:-:S05]  /*2b5b0*/  LOP3.LUT R4, R0, 0xffffff80, RZ, 0xc0, !PT ;  /* 0xffffff8000047812 */ /* 0x000fca00078ec0ff */
[----:B------:R-:W-:-:S05]  /*2b5c0*/  IMAD.IADD R19, R3, 0x1, -R4 ;  /* 0x0000000103137824 */ /* 0x000fca00078e0a04 */
[----:B------:R-:W-:Y:S02]  /*2b5d0*/  SHF.R.S32.HI R4, RZ, 0x1f, R19 ;  /* 0x0000001fff047819 */ /* 0x000fe40000011413 */
[----:B------:R-:W-:Y:S01]  /*2b5e0*/  LOP3.LUT P0, RZ, R19, 0x3, RZ, 0xc0, !PT ;  /* 0x0000000313ff7812 */ /* 0x000fe2000780c0ff */
[----:B------:R-:W-:Y:S01]  /*2b5f0*/  SYNCS.ARRIVE.TRANS64.RED.A1T0 RZ, [UR4], RZ ;  /* 0x000000ffffff79a7 */ /* 0x000fe20008100404 */
[CC--:B------:R-:W-:Y:S01]  /*2b600*/  LEA.HI R27, R4.reuse, R19.reuse, RZ, 0x2 ;  /* 0x00000013041b7211 */ /* 0x0c0fe200078f10ff */
[----:B------:R-:W-:Y:S01]  /*2b610*/  ULDC.64 UR4, c[0x0][0xcd0] ;  /* 0x0003340000047ab9 */ /* 0x000fe20000000a00 */
[----:B------:R-:W-:Y:S02]  /*2b620*/  LEA.HI R4, R4, R19, RZ, 0x5 ;  /* 0x0000001304047211 */ /* 0x000fe400078f28ff */
[--C-:B------:R-:W-:Y:S02]  /*2b630*/  SHF.R.S32.HI R6, RZ, 0x2, R27.reuse ;  /* 0x00000002ff067819 */ /* 0x100fe4000001141b */
[----:B------:R-:W-:-:S02]  /*2b640*/  SHF.R.S32.HI R5, RZ, 0x1f, R27 ;  /* 0x0000001fff057819 */ /* 0x000fc4000001141b */
[----:B------:R-:W-:Y:S02]  /*2b650*/  SHF.R.S32.HI R4, RZ, 0x5, R4 ;  /* 0x00000005ff047819 */ /* 0x000fe40000011404 */
[----:B------:R-:W-:Y:S02]  /*2b660*/  LEA.HI R7, R5, R6, RZ, 0x3 ;  /* 0x0000000605077211 */ /* 0x000fe400078f18ff */
[----:B------:R-:W-:Y:S02]  /*2b670*/  SHF.R.S32.HI R5, RZ, 0x7, R0 ;  /* 0x00000007ff057819 */ /* 0x000fe40000011400 */
[----:B------:R-:W-:Y:S02]  /*2b680*/  LOP3.LUT R7, R7, 0xfffffff8, RZ, 0xc0, !PT ;  /* 0xfffffff807077812 */ /* 0x000fe400078ec0ff */
[----:B------:R-:W-:-:S03]  /*2b690*/  LEA.HI R0, R0, R5, RZ, 0x1 ;  /* 0x0000000500007211 */ /* 0x000fc600078f08ff */
[----:B------:R-:W-:Y:S01]  /*2b6a0*/  IMAD.IADD R7, R6, 0x1, -R7 ;  /* 0x0000000106077824 */ /* 0x000fe200078e0a07 */
[----:B------:R-:W-:-:S05]  /*2b6b0*/  LOP3.LUT R0, R0, 0x3fffffe, RZ, 0xc0, !PT ;  /* 0x03fffffe00007812 */ /* 0x000fca00078ec0ff */
[----:B------:R-:W-:Y:S02]  /*2b6c0*/  IMAD.IADD R0, R5, 0x1, -R0 ;  /* 0x0000000105007824 */ /* 0x000fe400078e0a00 */
[----:B------:R-:W-:Y:S01]  /*2b6d0*/  IMAD R5, R4, 0x10, R7 ;  /* 0x0000001004057824 */ /* 0x000fe200078e0207 */
[----:B------:R-:W-:Y:S01]  /*2b6e0*/  ISETP.NE.AND P2, PT, R23, 0x1, PT ;  /* 0x000000011700780c */ /* 0x000fe20003f45270 */
[----:B------:R-:W1:Y:S02]  /*2b6f0*/  LDC.64 R6, c[0x0][0xcd8] ;  /* 0x00033600ff067b82 */ /* 0x000e640000000a00 */
[----:B------:R-:W-:-:S04]  /*2b700*/  IMAD R5, R0, 0x40, R5 ;  /* 0x0000004000057824 */ /* 0x000fc800078e0205 */
[----:B0-----:R-:W-:-:S05]  /*2b710*/  IMAD R13, R12, 0x80, R5 ;  /* 0x000000800c0d7824 */ /* 0x001fca00078e0205 */
[----:B------:R-:W-:Y:S01]  /*2b720*/  ISETP.GE.OR P1, PT, R13, R18, P0 ;  /* 0x000000120d00720c */ /* 0x000fe20000726670 */
[----:B------:R-:W0:-:S12]  /*2b730*/  @P2 LDC R4, c[0x0][0xcf0] ;  /* 0x00033c00ff042b82 */ /* 0x000e180000000800 */
[----:B------:R-:W2:Y:S01]  /*2b740*/  @!P1 LDL R15, [R1+0x230] ;  /* 0x00023000010f9983 */ /* 0x000ea20000100800 */
[----:B------:R-:W-:Y:S01]  /*2b750*/  LEA.HI R0, R2, R3, RZ, 0x2 ;  /* 0x0000000302007211 */ /* 0x000fe200078f10ff */
[----:B------:R-:W-:Y:S01]  /*2b760*/  IMAD.WIDE.U32 R10, R232, UR4, RZ ;  /* 0x00000004e80a7c25 */ /* 0x000fe2000f8e00ff */
[----:B------:R-:W-:Y:S02]  /*2b770*/  SHF.R.S32.HI R8, RZ, 0x1f, R232 ;  /* 0x0000001fff087819 */ /* 0x000fe400000114e8 */
[----:B------:R-:W-:Y:S01]  /*2b780*/  LOP3.LUT R0, R0, 0xfffffffc, RZ, 0xc0, !PT ;  /* 0xfffffffc00007812 */ /* 0x000fe200078ec0ff */
[----:B------:R-:W-:Y:S01]  /*2b790*/  VIADD R21, R13, 0x8 ;  /* 0x000000080d157836 */ /* 0x000fe20000000000 */
[----:B------:R-:W-:Y:S01]  /*2b7a0*/  SHF.R.S32.HI R14, RZ, 0x1f, R233 ;  /* 0x0000001fff0e7819 */ /* 0x000fe200000114e9 */
[----:B------:R-:W-:Y:S02]  /*2b7b0*/  IMAD R17, R8, UR4, RZ ;  /* 0x0000000408117c24 */ /* 0x000fe4000f8e02ff */
[----:B------:R-:W-:Y:S01]  /*2b7c0*/  IMAD.IADD R0, R3, 0x1, -R0 ;  /* 0x0000000103007824 */ /* 0x000fe200078e0a00 */
[----:B------:R-:W-:Y:S01]  /*2b7d0*/  ISETP.GE.OR P0, PT, R21, R18, P0 ;  /* 0x000000121500720c */ /* 0x000fe20000706670 */
[----:B------:R-:W3:Y:S01]  /*2b7e0*/  @P2 LDC R3, c[0x0][0xcec] ;  /* 0x00033b00ff032b82 */ /* 0x000ee20000000800 */
[----:B------:R-:W-:Y:S01]  /*2b7f0*/  IMAD R17, R232, UR5, R17 ;  /* 0x00000005e8117c24 */ /* 0x000fe2000f8e0211 */
[----:B------:R-:W-:Y:S01]  /*2b800*/  ULDC.64 UR4, c[0x0][0xce0] ;  /* 0x0003380000047ab9 */ /* 0x000fe20000000a00 */
[----:B------:R-:W-:-:S02]  /*2b810*/  LEA.HI R2, R0, R0, RZ, 0x1 ;  /* 0x0000000000027211 */ /* 0x000fc400078f08ff */
[----:B------:R-:W-:Y:S02]  /*2b820*/  IMAD.IADD R11, R11, 0x1, R17 ;  /* 0x000000010b0b7824 */ /* 0x000fe400078e0211 */
[----:B------:R-:W-:Y:S01]  /*2b830*/  LOP3.LUT R9, R2, 0x1ffffffe, RZ, 0xc0, !PT ;  /* 0x1ffffffe02097812 */ /* 0x000fe200078ec0ff */
[----:B-1----:R-:W-:-:S04]  /*2b840*/  IMAD R2, R6, UR37, RZ ;  /* 0x0000002506027c24 */ /* 0x002fc8000f8e02ff */
[----:B------:R-:W-:Y:S02]  /*2b850*/  IMAD.IADD R0, R0, 0x1, -R9 ;  /* 0x0000000100007824 */ /* 0x000fe400078e0a09 */
[----:B------:R-:W-:Y:S02]  /*2b860*/  IMAD R9, R7, UR36, R2 ;  /* 0x0000002407097c24 */ /* 0x000fe4000f8e0202 */
[----:B------:R-:W-:Y:S02]  /*2b870*/  IMAD R0, R0, 0x8, R5 ;  /* 0x0000000800007824 */ /* 0x000fe400078e0205 */
[----:B------:R-:W-:-:S04]  /*2b880*/  IMAD.WIDE.U32 R6, R6, UR36, R10 ;  /* 0x0000002406067c25 */ /* 0x000fc8000f8e000a */
[----:B------:R-:W-:Y:S02]  /*2b890*/  IMAD R12, R12, 0x80, R0 ;  /* 0x000000800c0c7824 */ /* 0x000fe400078e0200 */
[----:B------:R-:W-:Y:S02]  /*2b8a0*/  IMAD.IADD R7, R7, 0x1, R9 ;  /* 0x0000000107077824 */ /* 0x000fe400078e0209 */
[----:B---3--:R-:W-:-:S04]  /*2b8b0*/  @P2 IMAD.HI.U32 R3, R12, R3, RZ ;  /* 0x000000030c032227 */ /* 0x008fc800078e00ff */
[----:B------:R-:W-:Y:S01]  /*2b8c0*/  IMAD.MOV.U32 R5, RZ, RZ, R12 ;  /* 0x000000ffff057224 */ /* 0x000fe200078e000c */
[----:B0-----:R-:W-:Y:S01]  /*2b8d0*/  @P2 SHF.R.U32.HI R5, RZ, R4, R3 ;  /* 0x00000004ff052219 */ /* 0x001fe20000011603 */
[----:B------:R-:W-:Y:S02]  /*2b8e0*/  IMAD R0, R14, UR4, RZ ;  /* 0x000000040e007c24 */ /* 0x000fe4000f8e02ff */
[----:B------:R-:W-:Y:S01]  /*2b8f0*/  IMAD.WIDE.U32 R2, R233, UR4, R6 ;  /* 0x00000004e9027c25 */ /* 0x000fe2000f8e0006 */
[----:B------:R-:W-:-:S03]  /*2b900*/  SHF.R.S32.HI R9, RZ, 0x1f, R5 ;  /* 0x0000001fff097819 */ /* 0x000fc60000011405 */
[----:B------:R-:W-:Y:S01]  /*2b910*/  IMAD.MOV R4, RZ, RZ, -R5 ;  /* 0x000000ffff047224 */ /* 0x000fe200078e0a05 */
[----:B------:R-:W-:-:S03]  /*2b920*/  IADD3 R2, P3, R5, R2, RZ ;  /* 0x0000000205027210 */ /* 0x000fc60007f7e0ff */
[----:B------:R-:W-:Y:S02]  /*2b930*/  IMAD R7, R23, R4, R12 ;  /* 0x0000000417077224 */ /* 0x000fe400078e020c */
[----:B------:R-:W-:Y:S01]  /*2b940*/  IMAD R4, R233, UR5, R0 ;  /* 0x00000005e9047c24 */ /* 0x000fe2000f8e0200 */
[----:B------:R-:W-:Y:S02]  /*2b950*/  ULDC.64 UR4, c[0x0][0xcc8] ;  /* 0x0003320000047ab9 */ /* 0x000fe40000000a00 */
[----:B------:R-:W-:Y:S02]  /*2b960*/  SHF.R.S32.HI R0, RZ, 0x1f, R7 ;  /* 0x0000001fff007819 */ /* 0x000fe40000011407 */
[----:B------:R-:W-:Y:S02]  /*2b970*/  IADD3.X R3, R9, R3, R4, P3, !PT ;  /* 0x0000000309037210 */ /* 0x000fe40001ffe404 */
[----:B------:R-:W0:Y:S01]  /*2b980*/  LDC.64 R4, c[0x0][0xc40] ;  /* 0x00031000ff047b82 */ /* 0x000e220000000a00 */
[----:B------:R-:W-:-:S02]  /*2b990*/  IMAD R0, R0, UR4, RZ ;  /* 0x0000000400007c24 */ /* 0x000fc4000f8e02ff */
[----:B------:R-:W-:-:S04]  /*2b9a0*/  IMAD.WIDE.U32 R2, R7, UR4, R2 ;  /* 0x0000000407027c25 */ /* 0x000fc8000f8e0002 */
[----:B------:R-:W-:Y:S01]  /*2b9b0*/  IMAD R7, R7, UR5, R0 ;  /* 0x0000000507077c24 */ /* 0x000fe2000f8e0200 */
[----:B------:R-:W-:Y:S01]  /*2b9c0*/  ULDC.64 UR4, c[0x0][0xca8] ;  /* 0x00032a0000047ab9 */ /* 0x000fe20000000a00 */
[----:B------:R-:W1:Y:S01]  /*2b9d0*/  @P2 LDC R9, c[0x0][0xcf0] ;  /* 0x00033c00ff092b82 */ /* 0x000e620000000800 */
[----:B------:R-:W-:Y:S01]  /*2b9e0*/  LEA R24, P3, R2, UR4, 0x2 ;  /* 0x0000000402187c11 */ /* 0x000fe2000f8610ff */
[----:B------:R-:W-:-:S04]  /*2b9f0*/  IMAD.IADD R3, R3, 0x1, R7 ;  /* 0x0000000103037824 */ /* 0x000fc800078e0207 */
[----:B------:R-:W-:Y:S01]  /*2ba00*/  SHFL.IDX PT, R10, R24, RZ, 0x1c1f ;  /* 0x001c1fff180a7589 */ /* 0x000fe200000e0000 */
[----:B------:R-:W-:Y:S01]  /*2ba10*/  LEA.HI.X R26, R2, UR5, R3, 0x2, P3 ;  /* 0x00000005021a7c11 */ /* 0x000fe200098f1403 */
[----:B------:R-:W-:-:S04]  /*2ba20*/  ULDC.64 UR4, c[0x0][0xc38] ;  /* 0x00030e0000047ab9 */ /* 0x000fc80000000a00 */
[----:B------:R-:W2:Y:S01]  /*2ba30*/  SHFL.IDX PT, R11, R26, RZ, 0x1c1f ;  /* 0x001c1fff1a0b7589 */ /* 0x000ea200000e0000 */
[----:B------:R-:W-:Y:S02]  /*2ba40*/  IMAD R3, R8, UR4, RZ ;  /* 0x0000000408037c24 */ /* 0x000fe4000f8e02ff */
[----:B------:R-:W3:Y:S01]  /*2ba50*/  @P2 LDC R8, c[0x0][0xcec] ;  /* 0x00033b00ff082b82 */ /* 0x000ee20000000800 */
[----:B--2---:R-:W-:Y:S04]  /*2ba60*/  @!P1 ST.E desc[UR44][R10.64], R15 ;  /* 0x0000000f0a009985 */ /* 0x004fe8000c10192c */
[----:B------:R-:W2:Y:S01]  /*2ba70*/  @!P0 LDL R25, [R1+0x234] ;  /* 0x0002340001198983 */ /* 0x000ea20000100800 */
[C---:B------:R-:W-:Y:S01]  /*2ba80*/  IMAD R3, R232.reuse, UR5, R3 ;  /* 0x00000005e8037c24 */ /* 0x040fe2000f8e0203 */
[----:B------:R-:W-:Y:S01]  /*2ba90*/  BSSY B0, `(.L_x_2137) ;  /* 0x0000109000007945 */ /* 0x000fe20003800000 */
[----:B------:R-:W-:Y:S01]  /*2baa0*/  IMAD.WIDE.U32 R6, R232, UR4, RZ ;  /* 0x00000004e8067c25 */ /* 0x000fe2000f8e00ff */
[----:B------:R-:W-:-:S03]  /*2bab0*/  ULDC.64 UR4, c[0x0][0xc48] ;  /* 0x0003120000047ab9 */ /* 0x000fc60000000a00 */
[----:B------:R-:W-:Y:S02]  /*2bac0*/  IMAD.IADD R3, R7, 0x1, R3 ;  /* 0x0000000107037824 */ /* 0x000fe400078e0203 */
[C---:B0-----:R-:W-:Y:S02]  /*2bad0*/  IMAD R0, R4.reuse, UR37, RZ ;  /* 0x0000002504007c24 */ /* 0x041fe4000f8e02ff */
[----:B------:R-:W-:Y:S02]  /*2bae0*/  IMAD.MOV.U32 R2, RZ, RZ, R6 ;  /* 0x000000ffff027224 */ /* 0x000fe400078e0006 */
[----:B------:R-:W-:Y:S02]  /*2baf0*/  IMAD R5, R5, UR36, R0 ;  /* 0x0000002405057c24 */ /* 0x000fe4000f8e0200 */
[----:B------:R-:W-:-:S04]  /*2bb00*/  IMAD.WIDE.U32 R2, R4, UR36, R2 ;  /* 0x0000002404027c25 */ /* 0x000fc8000f8e0002 */
[----:B---3--:R-:W-:-:S04]  /*2bb10*/  @P2 IMAD.HI.U32 R8, R12, R8, RZ ;  /* 0x000000080c082227 */ /* 0x008fc800078e00ff */
[----:B------:R-:W-:Y:S02]  /*2bb20*/  IMAD.IADD R3, R3, 0x1, R5 ;  /* 0x0000000103037824 */ /* 0x000fe400078e0205 */
[----:B------:R-:W-:Y:S01]  /*2bb30*/  IMAD.MOV.U32 R5, RZ, RZ, R12 ;  /* 0x000000ffff057224 */ /* 0x000fe200078e000c */
[----:B-1----:R-:W-:Y:S01]  /*2bb40*/  @P2 SHF.R.U32.HI R5, RZ, R9, R8 ;  /* 0x00000009ff052219 */ /* 0x002fe20000011608 */
[----:B------:R-:W-:Y:S02]  /*2bb50*/  IMAD R0, R14, UR4, RZ ;  /* 0x000000040e007c24 */ /* 0x000fe4000f8e02ff */
[----:B------:R-:W-:-:S04]  /*2bb60*/  IMAD.WIDE.U32 R2, R233, UR4, R2 ;  /* 0x00000004e9027c25 */ /* 0x000fc8000f8e0002 */
[----:B------:R-:W-:Y:S01]  /*2bb70*/  IMAD R7, R233, UR5, R0 ;  /* 0x00000005e9077c24 */ /* 0x000fe2000f8e0200 */
[--C-:B------:R-:W-:Y:S01]  /*2bb80*/  SHF.R.S32.HI R0, RZ, 0x1f, R5.reuse ;  /* 0x0000001fff007819 */ /* 0x100fe20000011405 */
[----:B------:R-:W-:Y:S01]  /*2bb90*/  IMAD.MOV R4, RZ, RZ, -R5 ;  /* 0x000000ffff047224 */ /* 0x000fe200078e0a05 */
[----:B------:R-:W-:Y:S01]  /*2bba0*/  ULDC.64 UR4, c[0x0][0xc30] ;  /* 0x00030c0000047ab9 */ /* 0x000fe20000000a00 */
[----:B------:R-:W-:Y:S02]  /*2bbb0*/  IMAD.IADD R3, R3, 0x1, R7 ;  /* 0x0000000103037824 */ /* 0x000fe400078e0207 */
[----:B------:R-:W-:Y:S02]  /*2bbc0*/  IMAD R0, R0, UR4, RZ ;  /* 0x0000000400007c24 */ /* 0x000fe4000f8e02ff */
[----:B------:R-:W-:Y:S02]  /*2bbd0*/  IMAD R23, R23, R4, R12 ;  /* 0x0000000417177224 */ /* 0x000fe400078e020c */
[----:B------:R-:W-:-:S02]  /*2bbe0*/  IMAD R7, R5, UR5, R0 ;  /* 0x0000000505077c24 */ /* 0x000fc4000f8e0200 */
[----:B------:R-:W-:Y:S01]  /*2bbf0*/  IMAD.WIDE.U32 R2, R5, UR4, R2 ;  /* 0x0000000405027c25 */ /* 0x000fe2000f8e0002 */
[----:B------:R-:W-:Y:S01]  /*2bc00*/  SHF.R.S32.HI R0, RZ, 0x1f, R23 ;  /* 0x0000001fff007819 */ /* 0x000fe20000011417 */
[----:B------:R-:W-:Y:S02]  /*2bc10*/  ULDC.64 UR4, c[0x0][0xc28] ;  /* 0x00030a0000047ab9 */ /* 0x000fe40000000a00 */
[----:B------:R-:W-:Y:S02]  /*2bc20*/  IMAD.IADD R3, R3, 0x1, R7 ;  /* 0x0000000103037824 */ /* 0x000fe400078e0207 */
[----:B------:R-:W-:-:S04]  /*2bc30*/  IMAD R0, R0, UR4, RZ ;  /* 0x0000000400007c24 */ /* 0x000fc8000f8e02ff */
[----:B------:R-:W-:Y:S01]  /*2bc40*/  IMAD R5, R23, UR5, R0 ;  /* 0x0000000517057c24 */ /* 0x000fe2000f8e0200 */
[----:B------:R-:W-:Y:S01]  /*2bc50*/  LOP3.LUT R0, R27, 0x7ffffffc, RZ, 0xc0, !PT ;  /* 0x7ffffffc1b007812 */ /* 0x000fe200078ec0ff */
[----:B------:R-:W-:Y:S01]  /*2bc60*/  IMAD.WIDE.U32 R22, R23, UR4, R2 ;  /* 0x0000000417167c25 */ /* 0x000fe2000f8e0002 */
[----:B------:R-:W-:Y:S01]  /*2bc70*/  ULDC.64 UR4, c[0x0][0xc00] ;  /* 0x0003000000047ab9 */ /* 0x000fe20000000a00 */
[----:B------:R-:W-:Y:S02]  /*2bc80*/  SHFL.IDX PT, R2, R24, 0x1, 0x1c1f ;  /* 0x003c1f0018027f89 */ /* 0x000fe400000e0000 */
[----:B------:R-:W-:Y:S01]  /*2bc90*/  IMAD.IADD R3, R23, 0x1, R5 ;  /* 0x0000000117037824 */ /* 0x000fe200078e0205 */
[----:B------:R-:W-:Y:S01]  /*2bca0*/  LEA R20, P1, R22, UR4, 0x2 ;  /* 0x0000000416147c11 */ /* 0x000fe2000f8210ff */
[----:B------:R-:W-:-:S03]  /*2bcb0*/  IMAD.IADD R19, R19, 0x1, -R0 ;  /* 0x0000000113137824 */ /* 0x000fc600078e0a00 */
[----:B------:R-:W-:Y:S01]  /*2bcc0*/  LEA.HI.X R22, R22, UR5, R3, 0x2, P1 ;  /* 0x0000000516167c11 */ /* 0x000fe200088f1403 */
[----:B------:R-:W-:Y:S01]  /*2bcd0*/  SHFL.IDX PT, R16, R20, RZ, 0x1c1f ;  /* 0x001c1fff14107589 */ /* 0x000fe200000e0000 */
[----:B------:R-:W-:Y:S01]  /*2bce0*/  ISETP.GE.AND P1, PT, R13, R18, PT ;  /* 0x000000120d00720c */ /* 0x000fe20003f26270 */
[----:B------:R-:W-:Y:S02]  /*2bcf0*/  IMAD.SHL.U32 R19, R19, 0x2, RZ ;  /* 0x0000000213137824 */ /* 0x000fe400078e00ff */
[----:B------:R-:W2:Y:S04]  /*2bd00*/  SHFL.IDX PT, R3, R26, 0x1, 0x1c1f ;  /* 0x003c1f001a037f89 */ /* 0x000ea800000e0000 */
[----:B------:R0:W1:Y:S04]  /*2bd10*/  SHFL.IDX PT, R17, R22, RZ, 0x1c1f ;  /* 0x001c1fff16117589 */ /* 0x00006800000e0000 */
[----:B--2---:R0:W-:Y:S02]  /*2bd20*/  @!P0 ST.E desc[UR44][R2.64], R25 ;  /* 0x0000001902008985 */ /* 0x0041e4000c10192c */
[----:B-1----:R-:W-:Y:S05]  /*2bd30*/  @P1 BRA `(.L_x_2138) ;  /* 0x0000000c00781947 */ /* 0x002fea0003800000 */
[----:B------:R-:W-:Y:S02]  /*2bd40*/  ULDC UR4, c[0x0][0xbc8] ;  /* 0x0002f20000047ab9 */ /* 0x000fe40000000800 */
[----:B------:R-:W-:-:S13]  /*2bd50*/  ISETP.GE.AND P0, PT, R19, UR4, PT ;  /* 0x0000000413007c0c */ /* 0x000fda000bf06270 */
[----:B------:R-:W2:Y:S01]  /*2bd60*/  @!P0 LDL.64 R12, [R1+0x250] ;  /* 0x00025000010c8983 */ /* 0x000ea20000100a00 */
[C---:B------:R-:W-:Y:S02]  /*2bd70*/  VIADD R0, R19.reuse, 0x8 ;  /* 0x0000000813007836 */ /* 0x040fe40000000000 */
[----:B0-----:R-:W-:-:S03]  /*2bd80*/  @!P0 IMAD.WIDE R2, R19, 0x4, R16 ;  /* 0x0000000413028825 */ /* 0x001fc600078e0210 */
[C---:B------:R-:W-:Y:S01]  /*2bd90*/  ISETP.GE.AND P1, PT, R0.reuse, UR4, PT ;  /* 0x0000000400007c0c */ /* 0x040fe2000bf26270 */
[----:B------:R-:W-:Y:S01]  /*2bda0*/  VIADD R8, R19, 0x10 ;  /* 0x0000001013087836 */ /* 0x000fe20000000000 */
[----:B--2---:R0:W-:Y:S11]  /*2bdb0*/  @!P0 ST.E.64 desc[UR44][R2.64], R12 ;  /* 0x0000000c02008985 */ /* 0x0041f6000c101b2c */
[----:B------:R-:W2:Y:S01]  /*2bdc0*/  @!P1 LDL.64 R6, [R1+0x260] ;  /* 0x0002600001069983 */ /* 0x000ea20000100a00 */
[----:B------:R-:W-:-:S02]  /*2bdd0*/  @!P1 LEA.HI R0, R0, R0, RZ, 0x1 ;  /* 0x0000000000009211 */ /* 0x000fc400078f08ff */
[----:B------:R-:W-:Y:S02]  /*2bde0*/  ISETP.GE.AND P0, PT, R8, UR4, PT ;  /* 0x0000000408007c0c */ /* 0x000fe4000bf06270 */
[----:B------:R-:W-:-:S05]  /*2bdf0*/  @!P1 LOP3.LUT R0, R0, 0xfffffffe, RZ, 0xc0, !PT ;  /* 0xfffffffe00009812 */ /* 0x000fca00078ec0ff */
[----:B------:R-:W-:-:S04]  /*2be00*/  @!P1 IMAD.WIDE R4, R0, 0x4, R16 ;  /* 0x0000000400049825 */ /* 0x000fc800078e0210 */
[----:B------:R-:W-:Y:S01]  /*2be10*/  VIADD R0, R19, 0x18 ;  /* 0x0000001813007836 */ /* 0x000fe20000000000 */
[----:B--2---:R1:W-:Y:S04]  /*2be20*/  @!P1 ST.E.64 desc[UR44][R4.64], R6 ;  /* 0x0000000604009985 */ /* 0x0043e8000c101b2c */
[----:B------:R-:W2:Y:S01]  /*2be30*/  @!P0 LDL.64 R10, [R1+0x270] ;  /* 0x00027000010a8983 */ /* 0x000ea20000100a00 */
[----:B------:R-:W-:Y:S02]  /*2be40*/  @!P0 LEA.HI R8, R8, R8, RZ, 0x1 ;  /* 0x0000000808088211 */ /* 0x000fe400078f08ff */
[----:B------:R-:W-:Y:S02]  /*2be50*/  ISETP.GE.AND P1, PT, R0, UR4, PT ;  /* 0x0000000400007c0c */ /* 0x000fe4000bf26270 */
[----:B------:R-:W-:-:S05]  /*2be60*/  @!P0 LOP3.LUT R8, R8, 0xfffffffe, RZ, 0xc0, !PT ;  /* 0xfffffffe08088812 */ /* 0x000fca00078ec0ff */
[----:B------:R-:W-:-:S04]  /*2be70*/  @!P0 IMAD.WIDE R8, R8, 0x4, R16 ;  /* 0x0000000408088825 */ /* 0x000fc800078e0210 */
[----:B------:R-:W-:Y:S01]  /*2be80*/  VIADD R14, R19, 0x20 ;  /* 0x00000020130e7836 */ /* 0x000fe20000000000 */
[----:B--2---:R2:W-:Y:S04]  /*2be90*/  @!P0 ST.E.64 desc[UR44][R8.64], R10 ;  /* 0x0000000a08008985 */ /* 0x0045e8000c101b2c */
[----:B0-----:R-:W3:Y:S01]  /*2bea0*/  @!P1 LDL.64 R12, [R1+0x280] ;  /* 0x00028000010c9983 */ /* 0x001ee20000100a00 */
[----:B------:R-:W-:Y:S02]  /*2beb0*/  @!P1 LEA.HI R0, R0, R0, RZ, 0x1 ;  /* 0x0000000000009211 */ /* 0x000fe400078f08ff */
[----:B------:R-:W-:Y:S02]  /*2bec0*/  ISETP.GE.AND P0, PT, R14, UR4, PT ;  /* 0x000000040e007c0c */ /* 0x000fe4000bf06270 */
[----:B------:R-:W-:-:S05]  /*2bed0*/  @!P1 LOP3.LUT R0, R0, 0xfffffffe, RZ, 0xc0, !PT ;  /* 0xfffffffe00009812 */ /* 0x000fca00078ec0ff */
[----:B------:R-:W-:-:S04]  /*2bee0*/  @!P1 IMAD.WIDE R2, R0, 0x4, R16 ;  /* 0x0000000400029825 */ /* 0x000fc800078e0210 */
[----:B------:R-:W-:Y:S01]  /*2bef0*/  VIADD R0, R19, 0x28 ;  /* 0x0000002813007836 */ /* 0x000fe20000000000 */
[----:B---3--:R0:W-:Y:S04]  /*2bf00*/  @!P1 ST.E.64 desc[UR44][R2.64], R12 ;  /* 0x0000000c02009985 */ /* 0x0081e8000c101b2c */
[----:B-1----:R-:W3:Y:S01]  /*2bf10*/  @!P0 LDL.64 R4, [R1+0x290] ;  /* 0x0002900001048983 */ /* 0x002ee20000100a00 */
[----:B------:R-:W-:Y:S02]  /*2bf20*/  @!P0 LEA.HI R14, R14, R14, RZ, 0x1 ;  /* 0x0000000e0e0e8211 */ /* 0x000fe400078f08ff */
[----:B------:R-:W-:Y:S02]  /*2bf30*/  ISETP.GE.AND P1, PT, R0, UR4, PT ;  /* 0x0000000400007c0c */ /* 0x000fe4000bf26270 */
[----:B------:R-:W-:-:S05]  /*2bf40*/  @!P0 LOP3.LUT R14, R14, 0xfffffffe, RZ, 0xc0, !PT ;  /* 0xfffffffe0e0e8812 */ /* 0x000fca00078ec0ff */
[----:B------:R-:W-:-:S04]  /*2bf50*/  @!P0 IMAD.WIDE R14, R14, 0x4, R16 ;  /* 0x000000040e0e8825 */ /* 0x000fc800078e0210 */
[----:B--2---:R-:W-:Y:S01]  /*2bf60*/  VIADD R8, R19, 0x30 ;  /* 0x0000003013087836 */ /* 0x004fe20000000000 */
[----:B---3--:R1:W-:Y:S04]  /*2bf70*/  @!P0 ST.E.64 desc[UR44][R14.64], R4 ;  /* 0x000000040e008985 */ /* 0x0083e8000c101b2c */
[----:B------:R-:W2:Y:S01]  /*2bf80*/  @!P1 LDL.64 R6, [R1+0x2a0] ;  /* 0x0002a00001069983 */ /* 0x000ea20000100a00 */
[----:B------:R-:W-:Y:S02]  /*2bf90*/  @!P1 LEA.HI R0, R0, R0, RZ, 0x1 ;  /* 0x0000000000009211 */ /* 0x000fe400078f08ff */
[----:B------:R-:W-:Y:S02]  /*2bfa0*/  ISETP.GE.AND P0, PT, R8, UR4, PT ;  /* 0x0000000408007c0c */ /* 0x000fe4000bf06270 */
[----:B------:R-:W-:-:S05]  /*2bfb0*/  @!P1 LOP3.LUT R0, R0, 0xfffffffe, RZ, 0xc0, !PT ;  /* 0xfffffffe00009812 */ /* 0x000fca00078ec0ff */
[----:B0-----:R-:W-:-:S04]  /*2bfc0*/  @!P1 IMAD.WIDE R2, R0, 0x4, R16 ;  /* 0x0000000400029825 */ /* 0x001fc800078e0210 */
        /* <DEDUP_REMOVED lines=9> */
[----:B-1----:R-:W3:Y:S01]  /*2c060*/  @!P1 LDL.64 R4, [R1+0x2c0] ;  /* 0x0002c00001049983 */ /* 0x002ee20000100a00 */
[----:B------:R-:W-:Y:S02]  /*2c070*/  @!P1 LEA.HI R0, R0, R0, RZ, 0x1 ;  /* 0x0000000000009211 */ /* 0x000fe400078f08ff */
[----:B------:R-:W-:Y:S02]  /*2c080*/  ISETP.GE.AND P0, PT, R12, UR4, PT ;  /* 0x000000040c007c0c */ /* 0x000fe4000bf06270 */
[----:B------:R-:W-:-:S05]  /*2c090*/  @!P1 LOP3.LUT R0, R0, 0xfffffffe, RZ, 0xc0, !PT ;  /* 0xfffffffe00009812 */ /* 0x000fca00078ec0ff */
[----:B0-----:R-:W-:-:S04]  /*2c0a0*/  @!P1 IMAD.WIDE R2, R0, 0x4, R16 ;  /* 0x0000000400029825 */ /* 0x001fc800078e0210 */
[----:B------:R-:W-:Y:S01]  /*2c0b0*/  VIADD R0, R19, 0x48 ;  /* 0x0000004813007836 */ /* 0x000fe20000000000 */
[----:B---3--:R0:W-:Y:S04]  /*2c0c0*/  @!P1 ST.E.64 desc[UR44][R2.64], R4 ;  /* 0x0000000402009985 */ /* 0x0081e8000c101b2c */
[----:B------:R-:W3:Y:S01]  /*2c0d0*/  @!P0 LDL.64 R6, [R1+0x2d0] ;  /* 0x0002d00001068983 */ /* 0x000ee20000100a00 */
        /* <DEDUP_REMOVED lines=18> */
[----:B-1----:R-:W-:Y:S01]  /*2c200*/  VIADD R12, R19, 0x60 ;  /* 0x00000060130c7836 */ /* 0x002fe20000000000 */
[----:B--2---:R1:W-:Y:S04]  /*2c210*/  @!P0 ST.E.64 desc[UR44][R10.64], R4 ;  /* 0x000000040a008985 */ /* 0x0043e8000c101b2c */
        /* <DEDUP_REMOVED lines=94> */
[----:B-1----:R-:W-:-:S05]  /*2c800*/  @!P0 LOP3.LUT R5, R12, 0xfffffffe, RZ, 0xc0, !PT ;  /* 0xfffffffe0c058812 */ /* 0x002fca00078ec0ff */
[----:B------:R-:W-:-:S04]  /*2c810*/  @!P0 IMAD.WIDE R4, R5, 0x4, R16 ;  /* 0x0000000405048825 */ /* 0x000fc800078e0210 */
[----:B------:R-:W-:Y:S01]  /*2c820*/  VIADD R12, R19, 0xd0 ;  /* 0x000000d0130c7836 */ /* 0x000fe20000000000 */
[----:B--2---:R1:W-:Y:S04]  /*2c830*/  @!P0 ST.E.64 desc[UR44][R4.64], R8 ;  /* 0x0000000804008985 */ /* 0x0043e8000c101b2c */
[----:B------:R-:W2:Y:S01]  /*2c840*/  @!P1 LDL.64 R10, [R1+0x3e0] ;  /* 0x0003e000010a9983 */ /* 0x000ea20000100a00 */
[----:B------:R-:W-:Y:S02]  /*2c850*/  @!P1 LEA.HI R0, R0, R0, RZ, 0x1 ;  /* 0x0000000000009211 */ /* 0x000fe400078f08ff */
[----:B------:R-:W-:Y:S02]  /*2c860*/  ISETP.GE.AND P0, PT, R12, UR4, PT ;  /* 0x000000040c007c0c */ /* 0x000fe4000bf06270 */
[----:B0-----:R-:W-:-:S05]  /*2c870*/  @!P1 LOP3.LUT R3, R0, 0xfffffffe, RZ, 0xc0, !PT ;  /* 0xfffffffe00039812 */ /* 0x001fca00078ec0ff */
[----:B------:R-:W-:-:S04]  /*2c880*/  @!P1 IMAD.WIDE R2, R3, 0x4, R16 ;  /* 0x0000000403029825 */ /* 0x000fc800078e0210 */
        /* <DEDUP_REMOVED lines=30> */
[----:B------:R-:W3:Y:S01]  /*2ca70*/  @!P0 LDL.64 R8, [R1+0x430] ;  /* 0x0004300001088983 */ /* 0x000ee20000100a00 */
[----:B------:R-:W-:Y:S02]  /*2ca80*/  @!P0 LEA.HI R12, R12, R12, RZ, 0x1 ;  /* 0x0000000c0c0c8211 */ /* 0x000fe400078f08ff */
[----:B------:R-:W-:Y:S02]  /*2ca90*/  ISETP.GE.AND P1, PT, R0, UR4, PT ;  /* 0x0000000400007c0c */ /* 0x000fe4000bf26270 */
[----:B-1----:R-:W-:-:S05]  /*2caa0*/  @!P0 LOP3.LUT R5, R12, 0xfffffffe, RZ, 0xc0, !PT ;  /* 0xfffffffe0c058812 */ /* 0x002fca00078ec0ff */
[----:B------:R-:W-:-:S05]  /*2cab0*/  @!P0 IMAD.WIDE R4, R5, 0x4, R16 ;  /* 0x0000000405048825 */ /* 0x000fca00078e0210 */
[----:B---3--:R2:W-:Y:S04]  /*2cac0*/  @!P0 ST.E.64 desc[UR44][R4.64], R8 ;  /* 0x0000000804008985 */ /* 0x0085e8000c101b2c */
[----:B------:R-:W3:Y:S01]  /*2cad0*/  @!P1 LDL.64 R12, [R1+0x440] ;  /* 0x00044000010c9983 */ /* 0x000ee20000100a00 */
[----:B------:R-:W-:-:S04]  /*2cae0*/  @!P1 LEA.HI R0, R0, R0, RZ, 0x1 ;  /* 0x0000000000009211 */ /* 0x000fc800078f08ff */
[----:B------:R-:W-:-:S05]  /*2caf0*/  @!P1 LOP3.LUT R11, R0, 0xfffffffe, RZ, 0xc0, !PT ;  /* 0xfffffffe000b9812 */ /* 0x000fca00078ec0ff */
[----:B------:R-:W-:-:S05]  /*2cb00*/  @!P1 IMAD.WIDE R16, R11, 0x4, R16 ;  /* 0x000000040b109825 */ /* 0x000fca00078e0210 */
[----:B---3--:R2:W-:Y:S02]  /*2cb10*/  @!P1 ST.E.64 desc[UR44][R16.64], R12 ;  /* 0x0000000c10009985 */ /* 0x0085e4000c101b2c */
.L_x_2138:
[----:B------:R-:W-:Y:S05]  /*2cb20*/  BSYNC B0 ;  /* 0x0000000000007941 */ /* 0x000fea0003800000 */
.L_x_2137:
[----:B------:R-:W-:Y:S01]  /*2cb30*/  ISETP.GE.AND P0, PT, R21, R18, PT ;  /* 0x000000121500720c */ /* 0x000fe20003f06270 */
[----:B------:R1:W3:Y:S04]  /*2cb40*/  SHFL.IDX PT, R15, R22, 0x1, 0x1c1f ;  /* 0x003c1f00160f7f89 */ /* 0x0002e800000e0000 */
[----:B------:R1:W4:Y:S08]  /*2cb50*/  SHFL.IDX PT, R14, R20, 0x1, 0x1c1f ;  /* 0x003c1f00140e7f89 */ /* 0x00033000000e0000 */
[----:B-1----:R-:W-:Y:S05]  /*2cb60*/  @P0 BRA `(.L_x_2039) ;  /* 0x0000005c00a80947 */ /* 0x002fea0003800000 */
[----:B--2---:R-:W1:Y:S02]  /*2cb70*/  LDC R17, c[0x0][0xbc8] ;  /* 0x0002f200ff117b82 */ /* 0x004e640000000800 */
[----:B-1----:R-:W-:-:S13]  /*2cb80*/  ISETP.GE.AND P0, PT, R19, R17, PT ;  /* 0x000000111300720c */ /* 0x002fda0003f06270 */
[----:B------:R-:W2:Y:S01]  /*2cb90*/  @!P0 LDL.64 R12, [R1+0x258] ;  /* 0x00025800010c8983 */ /* 0x000ea20000100a00 */
[C---:B------:R-:W-:Y:S02]  /*2cba0*/  VIADD R0, R19.reuse, 0x8 ;  /* 0x0000000813007836 */ /* 0x040fe40000000000 */
[----:B0--34-:R-:W-:-:S03]  /*2cbb0*/  @!P0 IMAD.WIDE R2, R19, 0x4, R14 ;  /* 0x0000000413028825 */ /* 0x019fc600078e020e */
[C---:B------:R-:W-:Y:S01]  /*2cbc0*/  ISETP.GE.AND P1, PT, R0.reuse, R17, PT ;  /* 0x000000110000720c */ /* 0x040fe20003f26270 */
[----:B------:R-:W-:Y:S01]  /*2cbd0*/  VIADD R10, R19, 0x10 ;  /* 0x00000010130a7836 */ /* 0x000fe20000000000 */
[----:B--2---:R0:W-:Y:S11]  /*2cbe0*/  @!P0 ST.E.64 desc[UR44][R2.64], R12 ;  /* 0x0000000c02008985 */ /* 0x0041f6000c101b2c */
[----:B------:R-:W2:Y:S01]  /*2cbf0*/  @!P1 LDL.64 R6, [R1+0x268] ;  /* 0x0002680001069983 */ /* 0x000ea20000100a00 */
[----:B------:R-:W-:-:S02]  /*2cc00*/  @!P1 LEA.HI R0, R0, R0, RZ, 0x1 ;  /* 0x0000000000009211 */ /* 0x000fc400078f08ff */
[----:B------:R-:W-:Y:S02]  /*2cc10*/  ISETP.GE.AND P0, PT, R10, R17, PT ;  /* 0x000000110a00720c */ /* 0x000fe40003f06270 */
[----:B------:R-:W-:-:S05]  /*2cc20*/  @!P1 LOP3.LUT R0, R0, 0xfffffffe, RZ, 0xc0, !PT ;  /* 0xfffffffe00009812 */ /* 0x000fca00078ec0ff */
[----:B------:R-:W-:-:S04]  /*2cc30*/  @!P1 IMAD.WIDE R4, R0, 0x4, R14 ;  /* 0x0000000400049825 */ /* 0x000fc800078e020e */
[----:B------:R-:W-:Y:S01]  /*2cc40*/  VIADD R0, R19, 0x18 ;  /* 0x0000001813007836 */ /* 0x000fe20000000000 */
[----:B--2---:R1:W-:Y:S04]  /*2cc50*/  @!P1 ST.E.64 desc[UR44][R4.64], R6 ;  /* 0x0000000604009985 */ /* 0x0043e8000c101b2c */
[----:B------:R-:W2:Y:S01]  /*2cc60*/  @!P0 LDL.64 R8, [R1+0x278] ;  /* 0x0002780001088983 */ /* 0x000ea20000100a00 */
[----:B------:R-:W-:Y:S02]  /*2cc70*/  @!P0 LEA.HI R10, R10, R10, RZ, 0x1 ;  /* 0x0000000a0a0a8211 */ /* 0x000fe400078f08ff */
[----:B------:R-:W-:Y:S02]  /*2cc80*/  ISETP.GE.AND P1, PT, R0, R17, PT ;  /* 0x000000110000720c */ /* 0x000fe40003f26270 */
[----:B0-----:R-:W-:-:S05]  /*2cc90*/  @!P0 LOP3.LUT R2, R10, 0xfffffffe, RZ, 0xc0, !PT ;  /* 0xfffffffe0a028812 */ /* 0x001fca00078ec0ff */
[----:B------:R-:W-:-:S04]  /*2cca0*/  @!P0 IMAD.WIDE R2, R2, 0x4, R14 ;  /* 0x0000000402028825 */ /* 0x000fc800078e020e */
[----:B------:R-:W-:Y:S01]  /*2ccb0*/  VIADD R12, R19, 0x20 ;  /* 0x00000020130c7836 */ /* 0x000fe20000000000 */
[----:B--2---:R0:W-:Y:S04]  /*2ccc0*/  @!P0 ST.E.64 desc[UR44][R2.64], R8 ;  /* 0x0000000802008985 */ /* 0x0041e8000c101b2c */
[----:B------:R-:W2:Y:S01]  /*2ccd0*/  @!P1 LDL.64 R10, [R1+0x288] ;  /* 0x00028800010a9983 */ /* 0x000ea20000100a00 */
[----:B------:R-:W-:Y:S02]  /*2cce0*/  @!P1 LEA.HI R0, R0, R0, RZ, 0x1 ;  /* 0x0000000000009211 */ /* 0x000fe400078f08ff */
[----:B------:R-:W-:Y:S02]  /*2ccf0*/  ISETP.GE.AND P0, PT, R12, R17, PT ;  /* 0x000000110c00720c */ /* 0x000fe40003f06270 */
[----:B------:R-:W-:-:S05]  /*2cd00*/  @!P1 LOP3.LUT R0, R0, 0xfffffffe, RZ, 0xc0, !PT ;  /* 0xfffffffe00009812 */ /* 0x000fca00078ec0ff */
[----:B-1----:R-:W-:-:S04]  /*2cd10*/  @!P1 IMAD.WIDE R4, R0, 0x4, R14 ;  /* 0x0000000400049825 */ /* 0x002fc800078e020e */
        /* <DEDUP_REMOVED lines=110> */
[----:B-1----:R-:W-:-:S05]  /*2d400*/  @!P1 LOP3.LUT R5, R0, 0xfffffffe, RZ, 0xc0, !PT ;  /* 0xfffffffe00059812 */ /* 0x002fca00078ec0ff */
        /* <DEDUP_REMOVED lines=63> */
[----:B------:R-:W-:-:S06]  /*2d800*/  @!P0 IMAD.WIDE R2, R3, 0x4, R14 ;  /* 0x0000000403028825 */ /* 0x000fcc00078e020e */
[----:B------:R-:W-:Y:S01]  /*2d810*/  @!P1 LEA.HI R0, R0, R0, RZ, 0x1 ;  /* 0x0000000000009211 */ /* 0x000fe200078f08ff */
[----:B--2---:R0:W-:Y:S04]  /*2d820*/  @!P0 ST.E.64 desc[UR44][R2.64], R6 ;  /* 0x0000000602008985 */ /* 0x0041e8000c101b2c */
[----:B------:R-:W2:Y:S01]  /*2d830*/  @!P1 LDL.64 R8, [R1+0x428] ;  /* 0x0004280001089983 */ /* 0x000ea20000100a00 */
[----:B------:R-:W-:Y:S01]  /*2d840*/  @!P1 LOP3.LUT R13, R0, 0xfffffffe, RZ, 0xc0, !PT ;  /* 0xfffffffe000d9812 */ /* 0x000fe200078ec0ff */
[C---:B------:R-:W-:Y:S01]  /*2d850*/  VIADD R0, R19.reuse, 0xf0 ;  /* 0x000000f013007836 */ /* 0x040fe20000000000 */
[----:B------:R-:W-:Y:S01]  /*2d860*/  BSSY B0, `(.L_x_2139) ;  /* 0x000000c000007945 */ /* 0x000fe20003800000 */
[----:B------:R-:W-:Y:S02]  /*2d870*/  VIADD R19, R19, 0xf8 ;  /* 0x000000f813137836 */ /* 0x000fe40000000000 */
[----:B-1----:R-:W-:Y:S01]  /*2d880*/  @!P1 IMAD.WIDE R4, R13, 0x4, R14 ;  /* 0x000000040d049825 */ /* 0x002fe200078e020e */
[----:B------:R-:W-:-:S04]  /*2d890*/  ISETP.GE.AND P0, PT, R0, R17, PT ;  /* 0x000000110000720c */ /* 0x000fc80003f06270 */
[----:B--2---:R0:W-:Y:S01]  /*2d8a0*/  @!P1 ST.E.64 desc[UR44][R4.64], R8 ;  /* 0x0000000804009985 */ /* 0x0041e2000c101b2c */
[----:B------:R-:W-:-:S08]  /*2d8b0*/  ISETP.GE.AND P1, PT, R19, R17, PT ;  /* 0x000000111300720c */ /* 0x000fd00003f26270 */
[----:B------:R-:W-:Y:S05]  /*2d8c0*/  @P0 BRA `(.L_x_2140) ;  /* 0x0000000000140947 */ /* 0x000fea0003800000 */
[----:B0-----:R-:W2:Y:S01]  /*2d8d0*/  LDL.64 R4, [R1+0x438] ;  /* 0x0004380001047983 */ /* 0x001ea20000100a00 */
[----:B------:R-:W-:-:S04]  /*2d8e0*/  LEA.HI R0, R0, R0, RZ, 0x1 ;  /* 0x0000000000007211 */ /* 0x000fc800078f08ff */
[----:B------:R-:W-:-:S05]  /*2d8f0*/  LOP3.LUT R3, R0, 0xfffffffe, RZ, 0xc0, !PT ;  /* 0xfffffffe00037812 */ /* 0x000fca00078ec0ff */
[----:B------:R-:W-:-:S05]  /*2d900*/  IMAD.WIDE R2, R3, 0x4, R14 ;  /* 0x0000000403027825 */ /* 0x000fca00078e020e */
[----:B--2---:R1:W-:Y:S02]  /*2d910*/  ST.E.64 desc[UR44][R2.64], R4 ;  /* 0x0000000402007985 */ /* 0x0043e4000c101b2c */
.L_x_2140:
[----:B------:R-:W-:Y:S05]  /*2d920*/  BSYNC B0 ;  /* 0x0000000000007941 */ /* 0x000fea0003800000 */
.L_x_2139:
[----:B------:R-:W-:Y:S05]  /*2d930*/  @P1 BRA `(.L_x_2039) ;  /* 0x0000005000341947 */ /* 0x000fea0003800000 */
[----:B01----:R-:W2:Y:S01]  /*2d940*/  LDL.64 R4, [R1+0x448] ;  /* 0x0004480001047983 */ /* 0x003ea20000100a00 */
[----:B------:R-:W-:-:S04]  /*2d950*/  LEA.HI R19, R19, R19, RZ, 0x1 ;  /* 0x0000001313137211 */ /* 0x000fc800078f08ff */
[----:B------:R-:W-:-:S05]  /*2d960*/  LOP3.LUT R3, R19, 0xfffffffe, RZ, 0xc0, !PT ;  /* 0xfffffffe13037812 */ /* 0x000fca00078ec0ff */
[----:B------:R-:W-:-:S05]  /*2d970*/  IMAD.WIDE R2, R3, 0x4, R14 ;  /* 0x0000000403027825 */ /* 0x000fca00078e020e */
[----:B--2---:R0:W-:Y:S01]  /*2d980*/  ST.E.64 desc[UR44][R2.64], R4 ;  /* 0x0000000402007985 */ /* 0x0041e2000c101b2c */
[----:B------:R-:W-:Y:S05]  /*2d990*/  BRA `(.L_x_2039) ;  /* 0x00000050001c7947 */ /* 0x000fea0003800000 */
.L_x_2136:
[----:B------:R-:W1:Y:S02]  /*2d9a0*/  S2R R0, SR_TID.X ;  /* 0x0000000000007919 */ /* 0x000e640000002100 */
[----:B-1----:R-:W-:-:S05]  /*2d9b0*/  VIADD R0, R0, 0xffffff80 ;  /* 0xffffff8000007836 */ /* 0x002fca0000000000 */
[----:B------:R-:W-:-:S13]  /*2d9c0*/  ISETP.GT.AND P0, PT, R0, 0x7f, PT ;  /* 0x0000007f0000780c */ /* 0x000fda0003f04270 */
[----:B------:R-:W-:Y:S05]  /*2d9d0*/  @P0 BRA `(.L_x_2039) ;  /* 0x00000050000c0947 */ /* 0x000fea0003800000 */
[----:B0-----:R-:W0:Y:S01]  /*2d9e0*/  S2R R3, SR_CTAID.X ;  /* 0x0000000000037919 */ /* 0x001e220000002500 */
[----:B------:R-:W1:Y:S01]  /*2d9f0*/  LDC R6, c[0x0][0xce8] ;  /* 0x00033a00ff067b82 */ /* 0x000e620000000800 */
[----:B------:R-:W-:Y:S02]  /*2da00*/  ULDC UR4, c[0x0][0xb88] ;  /* 0x0002e20000047ab9 */ /* 0x000fe40000000800 */
[----:B-1----:R-:W-:Y:S02]  /*2da10*/  IMAD R5, R6, UR4, RZ ;  /* 0x0000000406057c24 */ /* 0x002fe4000f8e02ff */
[----:B0-----:R-:W-:-:S05]  /*2da20*/  IMAD R0, R3, 0x80, R0 ;  /* 0x0000008003007824 */ /* 0x001fca00078e0200 */
[----:B------:R-:W-:-:S13]  /*2da30*/  ISETP.GE.AND P0, PT, R0, R5, PT ;  /* 0x000000050000720c */ /* 0x000fda0003f06270 */
[----:B------:R-:W-:Y:S05]  /*2da40*/  @P0 BRA `(.L_x_2039) ;  /* 0x0000004c00f00947 */ /* 0x000fea0003800000 */
[----:B------:R-:W-:Y:S01]  /*2da50*/  ISETP.NE.AND P0, PT, R6, 0x1, PT ;  /* 0x000000010600780c */ /* 0x000fe20003f05270 */
[----:B------:R-:W0:Y:S01]  /*2da60*/  LDC.64 R12, c[0x0][0xcd8] ;  /* 0x00033600ff0c7b82 */ /* 0x000e220000000a00 */
[----:B------:R-:W-:Y:S01]  /*2da70*/  SHF.R.S32.HI R3, RZ, 0x1f, R232 ;  /* 0x0000001fff037819 */ /* 0x000fe200000114e8 */
[----:B------:R-:W-:Y:S01]  /*2da80*/  ULDC.64 UR4, c[0x0][0xcd0] ;  /* 0x0003340000047ab9 */ /* 0x000fe20000000a00 */
[----:B------:R-:W-:-:S03]  /*2da90*/  IMAD.MOV.U32 R5, RZ, RZ, R0 ;  /* 0x000000ffff057224 */ /* 0x000fc600078e0000 */
[----:B------:R-:W-:-:S04]  /*2daa0*/  IMAD R3, R3, UR4, RZ ;  /* 0x0000000403037c24 */ /* 0x000fc8000f8e02ff */
[C---:B------:R-:W-:Y:S02]  /*2dab0*/  IMAD R7, R232.reuse, UR5, R3 ;  /* 0x00000005e8077c24 */ /* 0x040fe4000f8e0203 */
[----:B------:R-:W1:Y:S01]  /*2dac0*/  @P0 LDC R9, c[0x0][0xcec] ;  /* 0x00033b00ff090b82 */ /* 0x000e620000000800 */
[----:B------:R-:W-:Y:S01]  /*2dad0*/  IMAD.WIDE.U32 R2, R232, UR4, RZ ;  /* 0x00000004e8027c25 */ /* 0x000fe2000f8e00ff */
[----:B------:R-:W-:-:S03]  /*2dae0*/  ULDC.64 UR4, c[0x0][0xce0] ;  /* 0x0003380000047ab9 */ /* 0x000fc60000000a00 */
[----:B------:R-:W-:-:S03]  /*2daf0*/  IMAD.IADD R3, R3, 0x1, R7 ;  /* 0x0000000103037824 */ /* 0x000fc600078e0207 */
[----:B------:R-:W2:Y:S01]  /*2db00*/  @P0 LDC R11, c[0x0][0xcf0] ;  /* 0x00033c00ff0b0b82 */ /* 0x000ea20000000800 */
[C---:B0-----:R-:W-:Y:S02]  /*2db10*/  IMAD R8, R12.reuse, UR37, RZ ;  /* 0x000000250c087c24 */ /* 0x041fe4000f8e02ff */
[----:B------:R-:W-:-:S04]  /*2db20*/  IMAD.WIDE.U32 R2, R12, UR36, R2 ;  /* 0x000000240c027c25 */ /* 0x000fc8000f8e0002 */
[----:B------:R-:W-:-:S04]  /*2db30*/  IMAD R13, R13, UR36, R8 ;  /* 0x000000240d0d7c24 */ /* 0x000fc8000f8e0208 */
[----:B------:R-:W-:Y:S02]  /*2db40*/  IMAD.IADD R3, R13, 0x1, R3 ;  /* 0x000000010d037824 */ /* 0x000fe400078e0203 */
[----:B-1----:R-:W-:-:S04]  /*2db50*/  @P0 IMAD.HI.U32 R4, R0, R9, RZ ;  /* 0x0000000900040227 */ /* 0x002fc800078e00ff */
[----:B------:R-:W-:Y:S01]  /*2db60*/  IMAD.WIDE.U32 R2, R233, UR4, R2 ;  /* 0x00000004e9027c25 */ /* 0x000fe2000f8e0002 */
[----:B--2---:R-:W-:Y:S02]  /*2db70*/  @P0 SHF.R.U32.HI R5, RZ, R11, R4 ;  /* 0x0000000bff050219 */ /* 0x004fe40000011604 */
[----:B------:R-:W-:Y:S02]  /*2db80*/  SHF.R.S32.HI R4, RZ, 0x1f, R233 ;  /* 0x0000001fff047819 */ /* 0x000fe400000114e9 */
[--C-:B------:R-:W-:Y:S01]  /*2db90*/  SHF.R.S32.HI R9, RZ, 0x1f, R5.reuse ;  /* 0x0000001fff097819 */ /* 0x100fe20000011405 */
[----:B------:R-:W-:Y:S01]  /*2dba0*/  IMAD.MOV R7, RZ, RZ, -R5 ;  /* 0x000000ffff077224 */ /* 0x000fe200078e0a05 */
[----:B------:R-:W-:Y:S01]  /*2dbb0*/  IADD3 R2, P0, R5, R2, RZ ;  /* 0x0000000205027210 */ /* 0x000fe20007f1e0ff */
[----:B------:R-:W-:Y:S02]  /*2dbc0*/  IMAD R4, R4, UR4, RZ ;  /* 0x0000000404047c24 */ /* 0x000fe4000f8e02ff */
[----:B------:R-:W-:-:S02]  /*2dbd0*/  IMAD R7, R6, R7, R0 ;  /* 0x0000000706077224 */ /* 0x000fc400078e0200 */
[----:B------:R-:W-:Y:S01]  /*2dbe0*/  IMAD R4, R233, UR5, R4 ;  /* 0x00000005e9047c24 */ /* 0x000fe2000f8e0204 */
[----:B------:R-:W-:Y:S02]  /*2dbf0*/  ULDC.64 UR4, c[0x0][0xcc8] ;  /* 0x0003320000047ab9 */ /* 0x000fe40000000a00 */
[----:B------:R-:W-:Y:S02]  /*2dc00*/  SHF.R.S32.HI R0, RZ, 0x1f, R7 ;  /* 0x0000001fff007819 */ /* 0x000fe40000011407 */
[----:B------:R-:W-:-:S03]  /*2dc10*/  IADD3.X R3, R9, R3, R4, P0, !PT ;  /* 0x0000000309037210 */ /* 0x000fc600007fe404 */
[----:B------:R-:W-:Y:S02]  /*2dc20*/  IMAD R0, R0, UR4, RZ ;  /* 0x0000000400007c24 */ /* 0x000fe4000f8e02ff */
[----:B------:R-:W-:-:S04]  /*2dc30*/  IMAD.WIDE.U32 R2, R7, UR4, R2 ;  /* 0x0000000407027c25 */ /* 0x000fc8000f8e0002 */
[----:B------:R-:W-:Y:S01]  /*2dc40*/  IMAD R5, R7, UR5, R0 ;  /* 0x0000000507057c24 */ /* 0x000fe2000f8e0200 */
[----:B------:R-:W-:Y:S02]  /*2dc50*/  ULDC.64 UR4, c[0x0][0xca8] ;  /* 0x00032a0000047ab9 */ /* 0x000fe40000000a00 */
[----:B------:R-:W-:Y:S01]  /*2dc60*/  LEA R4, P0, R2, UR4, 0x2 ;  /* 0x0000000402047c11 */ /* 0x000fe2000f8010ff */
[----:B------:R-:W-:-:S05]  /*2dc70*/  IMAD.IADD R3, R3, 0x1, R5 ;  /* 0x0000000103037824 */ /* 0x000fca00078e0205 */
[----:B------:R-:W-:Y:S01]  /*2dc80*/  LEA.HI.X R5, R2, UR5, R3, 0x2, P0 ;  /* 0x0000000502057c11 */ /* 0x000fe200080f1403 */
[----:B------:R-:W-:-:S05]  /*2dc90*/  IMAD.MOV.U32 R3, RZ, RZ, -0x800000 ;  /* 0xff800000ff037424 */ /* 0x000fca00078e00ff */
[----:B------:R0:W-:Y:S01]  /*2dca0*/  STG.E desc[UR44][R4.64], R3 ;  /* 0x0000000304007986 */ /* 0x0001e2000c10192c */
[----:B------:R-:W-:Y:S05]  /*2dcb0*/  BRA `(.L_x_2039) ;  /* 0x0000004c00547947 */ /* 0x000fea0003800000 */
.L_x_2037:
[----:B------:R-:W-:-:S08]  /*2dcc0*/  NOP ;  /* 0x0000000000007918 */ /* 0x000fd00000000000 */
[----:B-1----:R-:W0:-:S00]  /*2dcd0*/  USETMAXREG.DEALLOC.CTAPOOL 0x18 ;  /* 0x00000018000079c8 */ /* 0x002e0000080e0500 */
        /* <DEDUP_REMOVED lines=16> */
.L_x_2141:
[----:B------:R-:W-:Y:S01]  /*2dde0*/  ULDC UR7, c[0x0][0xd50] ;  /* 0x0003540000077ab9 */ /* 0x000fe20000000800 */
[----:B------:R-:W-:Y:S01]  /*2ddf0*/  UMOV UR36, UR6 ;  /* 0x0000000600247c82 */ /* 0x000fe20008000000 */
[----:B------:R-:W-:-:S11]  /*2de00*/  UISETP.NE.AND UP0, UPT, UR7, 0x1, UPT ;  /* 0x000000010700788c */ /* 0x000fd6000bf05270 */
[----:B------:R-:W-:Y:S01]  /*2de10*/  @UP0 ULDC UR4, c[0x0][0xd54] ;  /* 0x0003550000040ab9 */ /* 0x000fe20000000800 */
[----:B------:R-:W-:Y:S01]  /*2de20*/  @UP0 ULDC UR8, c[0x0][0xd58] ;  /* 0x0003560000080ab9 */ /* 0x000fe20000000800 */
[----:B------:R-:W-:-:S04]  /*2de30*/  UIMAD.WIDE.U32 UR4, UR6, UR4, URZ ;  /* 0x00000004060472a5 */ /* 0x000fc8000f8e003f */
[----:B------:R-:W-:-:S12]  /*2de40*/  @UP0 USHF.R.U32.HI UR36, URZ, UR8, UR5 ;  /* 0x000000083f240299 */ /* 0x000fd80008011605 */
.L_x_2142:
        /* <DEDUP_REMOVED lines=45> */
.L_x_2145:
[----:B------:R-:W-:-:S11]  /*2e120*/  UISETP.NE.AND UP0, UPT, UR5, 0x1, UPT ;  /* 0x000000010500788c */ /* 0x000fd6000bf05270 */
[----:B------:R-:W-:Y:S02]  /*2e130*/  @UP0 ULDC.64 UR14, c[0x0][0xae0] ;  /* 0x0002b800000e0ab9 */ /* 0x000fe40000000a00 */
[----:B------:R-:W-:-:S04]  /*2e140*/  UIMAD.WIDE.U32 UR6, UR8, UR14, URZ ;  /* 0x0000000e080672a5 */ /* 0x000fc8000f8e003f */
[----:B------:R-:W-:-:S12]  /*2e150*/  @UP0 USHF.R.U32.HI UR8, URZ, UR15, UR7 ;  /* 0x0000000f3f080299 */ /* 0x000fd80008011607 */
.L_x_2146:
[----:B------:R-:W-:-:S04]  /*2e160*/  UIMAD UR8, UR8, UR5, UR5 ;  /* 0x00000005080872a4 */ /* 0x000fc8000f8e0205 */
[----:B------:R-:W-:-:S04]  /*2e170*/  UISETP.LT.AND UP0, UPT, UR4, UR8, UPT ;  /* 0x000000080400728c */ /* 0x000fc8000bf01270 */
[----:B------:R-:W-:-:S12]  /*2e180*/  USEL UR4, UR4, UR8, UP0 ;  /* 0x0000000804047287 */ /* 0x000fd80008000000 */
.L_x_2144:
        /* <DEDUP_REMOVED lines=16> */
[----:B------:R-:W-:Y:S02]  /*2e290*/  UMOV UR4, UR6 ;  /* 0x0000000600047c82 */ /* 0x000fe40008000000 */
        /* <DEDUP_REMOVED lines=10> */
.L_x_2148:
[----:B------:R-:W-:-:S11]  /*2e340*/  UISETP.NE.AND UP0, UPT, UR5, 0x1, UPT ;  /* 0x000000010500788c */ /* 0x000fd6000bf05270 */
[----:B------:R-:W-:Y:S02]  /*2e350*/  @UP0 ULDC.64 UR10, c[0x0][0xae0] ;  /* 0x0002b800000a0ab9 */ /* 0x000fe40000000a00 */
[----:B------:R-:W-:-:S04]  /*2e360*/  UIMAD.WIDE.U32 UR6, UR4, UR10, URZ ;  /* 0x0000000a040672a5 */ /* 0x000fc8000f8e003f */
[----:B------:R-:W-:-:S12]  /*2e370*/  @UP0 USHF.R.U32.HI UR4, URZ, UR11, UR7 ;  /* 0x0000000b3f040299 */ /* 0x000fd80008011607 */
.L_x_2149:
[----:B------:R-:W-:-:S04]  /*2e380*/  UIMAD UR4, UR4, UR5, URZ ;  /* 0x00000005040472a4 */ /* 0x000fc8000f8e023f */
[----:B------:R-:W-:-:S04]  /*2e390*/  UISETP.LT.AND UP0, UPT, UR8, UR4, UPT ;  /* 0x000000040800728c */ /* 0x000fc8000bf01270 */
[----:B------:R-:W-:-:S12]  /*2e3a0*/  USEL UR8, UR8, UR4, !UP0 ;  /* 0x0000000408087287 */ /* 0x000fd8000c000000 */
.L_x_2147:
[----:B------:R-:W-:Y:S01]  /*2e3b0*/  UIMAD.WIDE UR4, UR8, 0x2aaaaaab, URZ ;  /* 0x2aaaaaab080478a5 */ /* 0x000fe2000f8e023f */
[----:B------:R0:W-:Y:S03]  /*2e3c0*/  STL [R1+0x480], RZ ;  /* 0x000480ff01007387 */ /* 0x0001e60000100800 */
[----:B------:R-:W-:-:S04]  /*2e3d0*/  USHF.R.U32.HI UR4, URZ, 0x1f, UR5 ;  /* 0x0000001f3f047899 */ /* 0x000fc80008011605 */
[----:B------:R-:W-:Y:S02]  /*2e3e0*/  ULEA.HI.SX32 UR4, UR5, UR4, 0x1c ;  /* 0x0000000405047291 */ /* 0x000fe4000f8fe23f */
[----:B------:R-:W-:Y:S02]  /*2e3f0*/  USHF.R.U32.HI UR5, URZ, 0x10, UR40 ;  /* 0x000000103f057899 */ /* 0x000fe40008011628 */
[----:B------:R-:W-:Y:S02]  /*2e400*/  ULOP3.LUT UR40, UR40, 0xffff, URZ, 0xc0, !UPT ;  /* 0x0000ffff28287892 */ /* 0x000fe4000f8ec03f */
[----:B------:R-:W-:Y:S01]  /*2e410*/  VIMNMX R7, RZ, UR4, !PT ;  /* 0x00000004ff077c48 */ /* 0x000fe2000ffe0100 */
[----:B------:R-:W-:-:S03]  /*2e420*/  UISETP.NE.AND UP0, UPT, UR5, URZ, UPT ;  /* 0x0000003f0500728c */ /* 0x000fc6000bf05270 */
[----:B------:R-:W-:Y:S01]  /*2e430*/  ISETP.LT.AND P0, PT, R7, UR9, PT ;  /* 0x0000000907007c0c */ /* 0x000fe2000bf01270 */
[----:B------:R0:W-:Y:S07]  /*2e440*/  STL [R1+0x47c], R7 ;  /* 0x00047c0701007387 */ /* 0x0001ee0000100800 */
[----:B------:R-:W-:-:S05]  /*2e450*/  @!UP0 ULDC UR5, c[0x0][0xae8] ;  /* 0x0002ba0000058ab9 */ /* 0x000fca0000000800 */
[----:B0-----:R-:W-:Y:S05]  /*2e460*/  @!P0 BRA `(.L_x_2150) ;  /* 0x0000000000708947 */ /* 0x001fea0003800000 */
[----:B------:R-:W-:Y:S01]  /*2e470*/  IMAD.U32 R6, RZ, RZ, UR5 ;  /* 0x00000005ff067e24 */ /* 0x000fe2000f8e00ff */
[----:B------:R-:W-:Y:S01]  /*2e480*/  UIADD3 UR4, UR5, -0x1, UR9 ;  /* 0xffffffff05047890 */ /* 0x000fe2000fffe009 */
[----:B------:R-:W-:-:S03]  /*2e490*/  IMAD.MOV.U32 R2, RZ, RZ, RZ ;  /* 0x000000ffff027224 */ /* 0x000fc600078e00ff */
[-C--:B------:R-:W-:Y:S02]  /*2e4a0*/  IABS R0, R6.reuse ;  /* 0x0000000600007213 */ /* 0x080fe40000000000 */
[----:B------:R-:W-:Y:S02]  /*2e4b0*/  IABS R6, R6 ;  /* 0x0000000600067213 */ /* 0x000fe40000000000 */
[----:B------:R-:W0:Y:S08]  /*2e4c0*/  I2F.RP R4, R0 ;  /* 0x0000000000047306 */ /* 0x000e300000209400 */
[----:B0-----:R-:W0:Y:S02]  /*2e4d0*/  MUFU.RCP R4, R4 ;  /* 0x0000000400047308 */ /* 0x001e240000001000 */
[----:B0-----:R-:W-:-:S06]  /*2e4e0*/  VIADD R3, R4, 0xffffffe ;  /* 0x0ffffffe04037836 */ /* 0x001fcc0000000000 */
[----:B------:R-:W0:Y:S02]  /*2e4f0*/  F2I.FTZ.U32.TRUNC.NTZ R3, R3 ;  /* 0x0000000300037305 */ /* 0x000e24000021f000 */
[----:B0-----:R-:W-:-:S04]  /*2e500*/  IMAD.MOV R5, RZ, RZ, -R3 ;  /* 0x000000ffff057224 */ /* 0x001fc800078e0a03 */
[----:B------:R-:W-:-:S04]  /*2e510*/  IMAD R5, R5, R0, RZ ;  /* 0x0000000005057224 */ /* 0x000fc800078e02ff */
[----:B------:R-:W-:Y:S01]  /*2e520*/  IMAD.HI.U32 R5, R3, R5, R2 ;  /* 0x0000000503057227 */ /* 0x000fe200078e0002 */
[----:B------:R-:W-:-:S03]  /*2e530*/  IADD3 R2, -R7, UR4, RZ ;  /* 0x0000000407027c10 */ /* 0x000fc6000fffe1ff */
[----:B------:R-:W-:Y:S01]  /*2e540*/  IMAD.MOV R3, RZ, RZ, -R6 ;  /* 0x000000ffff037224 */ /* 0x000fe200078e0a06 */
[----:B------:R-:W-:Y:S02]  /*2e550*/  IABS R4, R2 ;  /* 0x0000000200047213 */ /* 0x000fe40000000000 */
[----:B------:R-:W-:-:S03]  /*2e560*/  LOP3.LUT R2, R2, UR5, RZ, 0x3c, !PT ;  /* 0x0000000502027c12 */ /* 0x000fc6000f8e3cff */
[----:B------:R-:W-:Y:S01]  /*2e570*/  IMAD.HI.U32 R5, R5, R4, RZ ;  /* 0x0000000405057227 */ /* 0x000fe200078e00ff */
[----:B------:R-:W-:-:S03]  /*2e580*/  ISETP.GE.AND P2, PT, R2, RZ, PT ;  /* 0x000000ff0200720c */ /* 0x000fc60003f46270 */
[----:B------:R-:W-:-:S05]  /*2e590*/  IMAD R3, R5, R3, R4 ;  /* 0x0000000305037224 */ /* 0x000fca00078e0204 */
[----:B------:R-:W-:-:S13]  /*2e5a0*/  ISETP.GT.U32.AND P1, PT, R0, R3, PT ;  /* 0x000000030000720c */ /* 0x000fda0003f24070 */
[----:B------:R-:W-:Y:S02]  /*2e5b0*/  @!P1 IMAD.IADD R3, R3, 0x1, -R0 ;  /* 0x0000000103039824 */ /* 0x000fe400078e0a00 */
[----:B------:R-:W-:Y:S01]  /*2e5c0*/  @!P1 VIADD R5, R5, 0x1 ;  /* 0x0000000105059836 */ /* 0x000fe20000000000 */
[----:B------:R-:W-:Y:S02]  /*2e5d0*/  ISETP.NE.AND P1, PT, RZ, UR5, PT ;  /* 0x00000005ff007c0c */ /* 0x000fe4000bf25270 */
[----:B------:R-:W-:-:S13]  /*2e5e0*/  ISETP.GE.U32.AND P0, PT, R3, R0, PT ;  /* 0x000000000300720c */ /* 0x000fda0003f06070 */
[----:B------:R-:W-:-:S04]  /*2e5f0*/  @P0 VIADD R5, R5, 0x1 ;  /* 0x0000000105050836 */ /* 0x000fc80000000000 */
[----:B------:R-:W-:Y:S01]  /*2e600*/  @!P2 IMAD.MOV R5, RZ, RZ, -R5 ;  /* 0x000000ffff05a224 */ /* 0x000fe200078e0a05 */
[----:B------:R-:W-:-:S05]  /*2e610*/  @!P1 LOP3.LUT R5, RZ, UR5, RZ, 0x33, !PT ;  /* 0x00000005ff059c12 */ /* 0x000fca000f8e33ff */
[----:B------:R0:W-:Y:S02]  /*2e620*/  STL [R1+0x480], R5 ;  /* 0x0004800501007387 */ /* 0x0001e40000100800 */
.L_x_2150:
[----:B------:R-:W2:Y:S01]  /*2e630*/  LDL R2, [R1+0x480] ;  /* 0x0004800001027983 */ /* 0x000ea20000100800 */
[----:B------:R-:W-:Y:S02]  /*2e640*/  IMAD.MOV.U32 R6, RZ, RZ, RZ ;  /* 0x000000ffff067224 */ /* 0x000fe400078e00ff */
[----:B--2---:R-:W-:Y:S02]  /*2e650*/  IMAD R0, R2, UR40, R7 ;  /* 0x0000002802007c24 */ /* 0x004fe4000f8e0207 */
[----:B------:R-:W-:-:S03]  /*2e660*/  IMAD.MOV.U32 R7, RZ, RZ, 0x1 ;  /* 0x00000001ff077424 */ /* 0x000fc600078e00ff */
[----:B------:R-:W-:Y:S01]  /*2e670*/  VIADDMNMX R19, R0, R2, UR9, PT ;  /* 0x0000000900137e46 */ /* 0x000fe2000b800102 */
[----:B------:R1:W-:Y:S03]  /*2e680*/  STL [R1+0x478], R0 ;  /* 0x0004780001007387 */ /* 0x0003e60000100800 */
[----:B------:R-:W-:Y:S01]  /*2e690*/  ISETP.GT.AND P0, PT, R19, R0, PT ;  /* 0x000000001300720c */ /* 0x000fe20003f04270 */
[----:B------:R2:W-:Y:S01]  /*2e6a0*/  STL [R1+0x4a4], R19 ;  /* 0x0004a41301007387 */ /* 0x0005e20000100800 */
[----:B-1----:R-:W-:-:S11]  /*2e6b0*/  IMAD.MOV.U32 R0, RZ, RZ, 0x1 ;  /* 0x00000001ff007424 */ /* 0x002fd600078e00ff */
[----:B--2---:R-:W-:Y:S05]  /*2e6c0*/  @!P0 BRA `(.L_x_2143) ;  /* 0x0000004000108947 */ /* 0x004fea0003800000 */
[----:B------:R-:W1:Y:S01]  /*2e6d0*/  S2UR UR4, SR_CgaCtaId ;  /* 0x00000000000479c3 */ /* 0x000e620000008800 */
[----:B------:R-:W-:Y:S02]  /*2e6e0*/  UMOV UR38, 0x400 ;  /* 0x0000040000267882 */ /* 0x000fe40000000000 */
[----:B-1----:R-:W-:-:S04]  /*2e6f0*/  ULEA UR38, UR4, UR38, 0x18 ;  /* 0x0000002604267291 */ /* 0x002fc8000f8ec03f */
        /* <DEDUP_REMOVED lines=10> */
[----:B0-----:R-:W-:Y:S02]  /*2e7a0*/  IMAD.U32 R5, RZ, RZ, UR7 ;  /* 0x00000007ff057e24 */ /* 0x001fe4000f8e00ff */
        /* <DEDUP_REMOVED lines=9> */
.L_x_2151:
        /* <DEDUP_REMOVED lines=8> */
[----:B------:R1:W2:Y:S01]  /*2e8c0*/  LDC.64 R2, c[0x4][R16] ;  /* 0x0100000010027b82 */ /* 0x0002a20000000a00 */
[----:B------:R-:W-:Y:S02]  /*2e8d0*/  IMAD.U32 R4, RZ, RZ, UR6 ;  /* 0x00000006ff047e24 */ /* 0x000fe4000f8e00ff */
[----:B0-----:R-:W-:Y:S02]  /*2e8e0*/  IMAD.U32 R5, RZ, RZ, UR7 ;  /* 0x00000007ff057e24 */ /* 0x001fe4000f8e00ff */
[----:B------:R-:W-:Y:S02]  /*2e8f0*/  IMAD.U32 R6, RZ, RZ, UR8 ;  /* 0x00000008ff067e24 */ /* 0x000fe4000f8e00ff */
[----:B------:R-:W-:-:S02]  /*2e900*/  IMAD.U32 R7, RZ, RZ, UR9 ;  /* 0x00000009ff077e24 */ /* 0x000fc4000f8e00ff */
[----:B------:R-:W-:Y:S02]  /*2e910*/  IMAD.U32 R10, RZ, RZ, UR4 ;  /* 0x00000004ff0a7e24 */ /* 0x000fe4000f8e00ff */
[----:B------:R-:W-:Y:S02]  /*2e920*/  IMAD.U32 R11, RZ, RZ, UR5 ;  /* 0x00000005ff0b7e24 */ /* 0x000fe4000f8e00ff */
[----:B------:R-:W-:Y:S02]  /*2e930*/  IMAD.MOV.U32 R8, RZ, RZ, 0x70 ;  /* 0x00000070ff087424 */ /* 0x000fe400078e00ff */
[----:B------:R-:W-:Y:S02]  /*2e940*/  IMAD.MOV.U32 R12, RZ, RZ, 0x1 ;  /* 0x00000001ff0c7424 */ /* 0x000fe400078e00ff */
[----:B-1----:R-:W-:-:S07]  /*2e950*/  IMAD.MOV.U32 R13, RZ, RZ, RZ ;  /* 0x000000ffff0d7224 */ /* 0x002fce00078e00ff */
[----:B------:R-:W-:-:S07]  /*2e960*/  LEPC R20, `(.L_x_2153) ;  /* 0x000000001014794e */ /* 0x000fce0000000000 */
[----:B--2---:R-:W-:Y:S05]  /*2e970*/  CALL.ABS.NOINC R2 ;  /* 0x0000000002007343 */ /* 0x004fea0003c00000 */
.L_x_2153:
        /* <DEDUP_REMOVED lines=15> */
.L_x_2152:
[----:B------:R-:W1:Y:S02]  /*2ea70*/  LDC.64 R2, c[0x0][0xaf0] ;  /* 0x0002bc00ff027b82 */ /* 0x000e640000000a00 */
[----:B-1----:R-:W-:-:S04]  /*2ea80*/  ISETP.NE.U32.AND P0, PT, R2, RZ, PT ;  /* 0x000000ff0200720c */ /* 0x002fc80003f05070 */
[----:B------:R-:W-:-:S13]  /*2ea90*/  ISETP.NE.AND.EX P0, PT, R3, RZ, PT, P0 ;  /* 0x000000ff0300720c */ /* 0x000fda0003f05300 */
[----:B------:R-:W1:Y:S02]  /*2eaa0*/  @P0 LDC.64 R2, c[0x0][0xaf0] ;  /* 0x0002bc00ff020b82 */ /* 0x000e640000000a00 */
[----:B-1----:R-:W-:-:S05]  /*2eab0*/  @P0 IMAD.WIDE R2, R18, 0x4, R2 ;  /* 0x0000000412020825 */ /* 0x002fca00078e0202 */
[----:B------:R1:W2:Y:S01]  /*2eac0*/  @P0 LDG.E R18, desc[UR44][R2.64] ;  /* 0x0000002c02120981 */ /* 0x0002a2000c1e1900 */
[----:B------:R-:W-:Y:S01]  /*2ead0*/  UMOV UR4, 0xffffffff ;  /* 0xffffffff00047882 */ /* 0x000fe20000000000 */
[----:B------:R-:W-:Y:S01]  /*2eae0*/  LOP3.LUT R17, R17, 0xfffffffe, RZ, 0xc0, !PT ;  /* 0xfffffffe11117812 */ /* 0x000fe200078ec0ff */
[----:B------:R-:W-:Y:S01]  /*2eaf0*/  VIADD R0, R19, 0xffffffff ;  /* 0xffffffff13007836 */ /* 0x000fe20000000000 */
[----:B------:R-:W3:Y:S01]  /*2eb00*/  S2R R16, SR_TID.X ;  /* 0x0000000000107919 */ /* 0x000ee20000002100 */
[----:B-1----:R-:W1:Y:S02]  /*2eb10*/  LDC.64 R2, c[0x0][0x418] ;  /* 0x00010600ff027b82 */ /* 0x002e640000000a00 */
[----:B-1----:R-:W-:Y:S02]  /*2eb20*/  ISETP.NE.U32.AND P0, PT, R2, RZ, PT ;  /* 0x000000ff0200720c */ /* 0x002fe40003f05070 */
[----:B---3--:R-:W-:Y:S02]  /*2eb30*/  SHF.R.U32.HI R4, RZ, 0x5, R16 ;  /* 0x00000005ff047819 */ /* 0x008fe40000011610 */
[----:B------:R-:W-:-:S02]  /*2eb40*/  ISETP.NE.AND.EX P1, PT, R3, RZ, PT, P0 ;  /* 0x000000ff0300720c */ /* 0x000fc40003f25300 */
[----:B------:R-:W-:-:S11]  /*2eb50*/  LOP3.LUT R4, R4, 0x3, RZ, 0xc0, !PT ;  /* 0x0000000304047812 */ /* 0x000fd600078ec0ff */
[----:B------:R-:W-:Y:S02]  /*2eb60*/  @P1 LOP3.LUT R17, R17, 0x1, RZ, 0xfc, !PT ;  /* 0x0000000111111812 */ /* 0x000fe400078efcff */
[----:B--2---:R-:W-:Y:S02]  /*2eb70*/  SHF.R.S32.HI R19, RZ, 0x1f, R18 ;  /* 0x0000001fff137819 */ /* 0x004fe40000011412 */
[----:B------:R-:W-:Y:S01]  /*2eb80*/  SEL R16, R18, RZ, !P1 ;  /* 0x000000ff12107207 */ /* 0x000fe20004800000 */
[----:B------:R-:W-:Y:S06]  /*2eb90*/  BRA.DIV UR4, `(.L_x_2154) ;  /* 0x0000004204447947 */ /* 0x000fec000b800000 */
[----:B------:R1:W2:Y:S02]  /*2eba0*/  SHFL.IDX PT, R14, R4, RZ, 0x1f ;  /* 0x00001fff040e7589 */ /* 0x0002a400000e0000 */
.L_x_2238:
[----:B------:R3:W-:Y:S01]  /*2ebb0*/  STL [R1+0x470], R0 ;  /* 0x0004700001007387 */ /* 0x0007e20000100800 */
[----:B--2---:R-:W-:Y:S02]  /*2ebc0*/  ISETP.NE.AND P0, PT, R14, RZ, PT ;  /* 0x000000ff0e00720c */ /* 0x004fe40003f05270 */
[----:B------:R-:W-:Y:S02]  /*2ebd0*/  PLOP3.LUT P2, PT, PT, PT, PT, 0x8, 0x0 ;  /* 0x000000000000781c */ /* 0x000fe40003f4e170 */
[----:B------:R-:W-:-:S11]  /*2ebe0*/  LOP3.LUT R17, R17, 0xfffffffd, RZ, 0xc0, !PT ;  /* 0xfffffffd11117812 */ /* 0x000fd600078ec0ff */
[----:B------:R-:W-:Y:S01]  /*2ebf0*/  @P2 LOP3.LUT R17, R17, 0x2, RZ, 0xfc, !PT ;  /* 0x0000000211112812 */ /* 0x000fe200078efcff */
[----:B---3--:R-:W-:Y:S06]  /*2ec00*/  @P0 BRA `(.L_x_2155) ;  /* 0x0000000000e40947 */ /* 0x008fec0003800000 */
[----:B------:R-:W-:-:S03]  /*2ec10*/  UMOV UR4, 0xffffffff ;  /* 0xffffffff00047882 */ /* 0x000fc60000000000 */
[----:B------:R-:W-:Y:S05]  /*2ec20*/  BRA.DIV UR4, `(.L_x_2156) ;  /* 0x0000004204407947 */ /* 0x000fea000b800000 */
[----:B------:R-:W-:-:S13]  /*2ec30*/  ELECT P6, URZ, PT ;  /* 0x00000000003f782f */ /* 0x000fda00038c0000 */
.L_x_2241:
[----:B------:R-:W-:Y:S05]  /*2ec40*/  @!P6 BRA `(.L_x_2155) ;  /* 0x0000000000d4e947 */ /* 0x000fea0003800000 */
[----:B------:R-:W-:Y:S01]  /*2ec50*/  IMAD.MOV.U32 R16, RZ, RZ, R18 ;  /* 0x000000ffff107224 */ /* 0x000fe200078e0012 */
[----:B------:R-:W-:Y:S06]  /*2ec60*/  @!P1 BRA `(.L_x_2157) ;  /* 0x00000000004c9947 */ /* 0x000fec0003800000 */
[----:B------:R-:W2:Y:S01]  /*2ec70*/  LDC R6, c[0x0][0x43c] ;  /* 0x00010f00ff067b82 */ /* 0x000ea20000000800 */
[----:B------:R-:W-:Y:S01]  /*2ec80*/  IMAD.MOV.U32 R7, RZ, RZ, R0 ;  /* 0x000000ffff077224 */ /* 0x000fe200078e0000 */
[----:B------:R-:W-:Y:S01]  /*2ec90*/  ULDC.64 UR4, c[0x0][0x428] ;  /* 0x00010a0000047ab9 */ /* 0x000fe20000000a00 */
[----:B--2---:R-:W-:-:S13]  /*2eca0*/  ISETP.NE.AND P0, PT, R6, 0x1, PT ;  /* 0x000000010600780c */ /* 0x004fda0003f05270 */
[----:B01----:R-:W0:Y:S02]  /*2ecb0*/  @P0 LDC.64 R4, c[0x0][0x440] ;  /* 0x00011000ff040b82 */ /* 0x003e240000000a00 */
[----:B0-----:R-:W-:-:S04]  /*2ecc0*/  @P0 IMAD.HI.U32 R0, R7, R4, RZ ;  /* 0x0000000407000227 */ /* 0x001fc800078e00ff */
[----:B------:R-:W-:Y:S01]  /*2ecd0*/  IMAD.MOV.U32 R4, RZ, RZ, R7 ;  /* 0x000000ffff047224 */ /* 0x000fe200078e0007 */
[----:B------:R-:W-:-:S05]  /*2ece0*/  @P0 SHF.R.U32.HI R4, RZ, R5, R0 ;  /* 0x00000005ff040219 */ /* 0x000fca0000011600 */
[----:B------:R-:W-:-:S04]  /*2ecf0*/  IMAD.MOV R5, RZ, RZ, -R4 ;  /* 0x000000ffff057224 */ /* 0x000fc800078e0a04 */
[----:B------:R-:W-:Y:S01]  /*2ed00*/  IMAD R7, R6, R5, R7 ;  /* 0x0000000506077224 */ /* 0x000fe200078e0207 */
[----:B------:R-:W-:-:S04]  /*2ed10*/  SHF.R.S32.HI R5, RZ, 0x1f, R4 ;  /* 0x0000001fff057819 */ /* 0x000fc80000011404 */
[----:B------:R0:W-:Y:S01]  /*2ed20*/  STL [R1+0x470], R7 ;  /* 0x0004700701007387 */ /* 0x0001e20000100800 */
[----:B------:R-:W-:-:S03]  /*2ed30*/  IMAD.WIDE.U32 R4, R18, UR4, R4 ;  /* 0x0000000412047c25 */ /* 0x000fc6000f8e0004 */
[----:B------:R-:W-:Y:S01]  /*2ed40*/  LEA R2, P0, R4, R2, 0x2 ;  /* 0x0000000204027211 */ /* 0x000fe200078010ff */
[----:B0-----:R-:W-:-:S04]  /*2ed50*/  IMAD R7, R19, UR4, RZ ;  /* 0x0000000413077c24 */ /* 0x001fc8000f8e02ff */
[----:B------:R-:W-:-:S04]  /*2ed60*/  IMAD R7, R18, UR5, R7 ;  /* 0x0000000512077c24 */ /* 0x000fc8000f8e0207 */
[----:B------:R-:W-:-:S05]  /*2ed70*/  IMAD.IADD R0, R5, 0x1, R7 ;  /* 0x0000000105007824 */ /* 0x000fca00078e0207 */
[----:B------:R-:W-:-:S05]  /*2ed80*/  LEA.HI.X R3, R4, R3, R0, 0x2, P0 ;  /* 0x0000000304037211 */ /* 0x000fca00000f1400 */
[----:B------:R2:W5:Y:S02]  /*2ed90*/  LDG.E R16, desc[UR44][R2.64] ;  /* 0x0000002c02107981 */ /* 0x000564000c1e1900 */
.L_x_2157:
[----:B------:R-:W-:Y:S01]  /*2eda0*/  IMAD.MOV.U32 R0, RZ, RZ, 0x1 ;  /* 0x00000001ff007424 */ /* 0x000fe200078e00ff */
[----:B------:R-:W2:Y:S04]  /*2edb0*/  S2R R8, SR_TID.X ;  /* 0x0000000000087919 */ /* 0x000ea80000002100 */
[----:B------:R-:W-:-:S04]  /*2edc0*/  SHF.L.U32 R0, R0, 0x1f, RZ ;  /* 0x0000001f00007819 */ /* 0x000fc800000006ff */
[----:B------:R-:W3:Y:S01]  /*2edd0*/  SYNCS.PHASECHK.TRANS64.TRYWAIT P0, [UR38+0x32440], R0 ;  /* 0x03244000ff0075a7 */ /* 0x000ee20008000166 */
[----:B--2---:R-:W-:-:S04]  /*2ede0*/  LOP3.LUT R2, R8, 0x7f, RZ, 0xc0, !PT ;  /* 0x0000007f08027812 */ /* 0x004fc800078ec0ff */
[----:B------:R-:W-:Y:S01]  /*2edf0*/  ISETP.NE.AND P1, PT, R2, RZ, PT ;  /* 0x000000ff0200720c */ /* 0x000fe20003f25270 */
[----:B---3--:R-:W-:-:S12]  /*2ee00*/  @!P0 BRA `(.L_x_2158) ;  /* 0x0000003c00e88947 */ /* 0x008fd80003800000 */
.L_x_2242:
[----:B------:R-:W-:Y:S05]  /*2ee10*/  @P1 BRA `(.L_x_2159) ;  /* 0x0000000000181947 */ /* 0x000fea0003800000 */
[----:B------:R-:W3:Y:S01]  /*2ee20*/  S2R R2, SR_TID.X ;  /* 0x0000000000027919 */ /* 0x000ee20000002100 */
[----:B--2---:R-:W-:-:S04]  /*2ee30*/  IMAD.MOV.U32 R0, RZ, RZ, 0x3000 ;  /* 0x00003000ff007424 */ /* 0x004fc800078e00ff */
[----:B------:R4:W-:Y:S01]  /*2ee40*/  SYNCS.ARRIVE.TRANS64 RZ, [UR38+0x32430], R0 ;  /* 0x03243000ffff79a7 */ /* 0x0009e20008000026 */
[----:B---3--:R-:W-:-:S13]  /*2ee50*/  LOP3.LUT P0, RZ, R2, 0x1f, RZ, 0xc0, !PT ;  /* 0x0000001f02ff7812 */ /* 0x008fda000780c0ff */
[----:B----4-:R-:W-:Y:S05]  /*2ee60*/  @!P0 BRA `(.L_x_2159) ;  /* 0x0000000000048947 */ /* 0x010fea0003800000 */
[----:B------:R-:W-:Y:S01]  /*2ee70*/  BPT.TRAP 0x1 ;  /* 0x000000040000795c */ /* 0x000fe20000300000 */
.L_x_2159:
[----:B--2---:R-:W2:Y:S01]  /*2ee80*/  LDL R0, [R1+0x470] ;  /* 0x0004700001007983 */ /* 0x004ea20000100800 */
        /* <DEDUP_REMOVED lines=16> */
[----:B--2---:R-:W-:Y:S01]  /*2ef90*/  NOP ;  /* 0x0000000000007918 */ /* 0x004fe20000000000 */
.L_x_2155:
[----:B------:R-:W-:Y:S05]  /*2efa0*/  WARPSYNC.ALL ;  /* 0x0000000000007948 */ /* 0x000fea0003800000 */
[----:B------:R-:W-:Y:S01]  /*2efb0*/  UIADD3 UR4, UR38, 0x18400, URZ ;  /* 0x0001840026047890 */ /* 0x000fe2000fffe03f */
[----:B------:R-:W-:Y:S01]  /*2efc0*/  BAR.SYNC.DEFER_BLOCKING 0x8, 0x180 ;  /* 0x0206000000007b1d */ /* 0x000fe20000010000 */
[----:B------:R-:W-:Y:S02]  /*2efd0*/  USHF.R.S32.HI UR43, URZ, 0x1f, UR36 ;  /* 0x0000001f3f2b7899 */ /* 0x000fe40008011424 */
[----:B------:R-:W-:-:S06]  /*2efe0*/  ULOP3.LUT UP0, URZ, UR4, 0x3ff, URZ, 0xc0, !UPT ;  /* 0x000003ff043f7892 */ /* 0x000fcc000f80c03f */
[----:B------:R-:W-:-:S13]  /*2eff0*/  PLOP3.LUT P0, PT, PT, PT, UP0, 0x80, 0x0 ;  /* 0x000000000000781c */ /* 0x000fda0003f0f008 */
[----:B------:R-:W-:Y:S05]  /*2f000*/  @!P0 BRA `(.L_x_2160) ;  /* 0x0000000000408947 */ /* 0x000fea0003800000 */
[----:B------:R-:W-:Y:S01]  /*2f010*/  MOV R2, 0x0 ;  /* 0x0000000000027802 */ /* 0x000fe20000000f00 */
[----:B------:R-:W-:Y:S01]  /*2f020*/  ULDC.64 UR6, c[0x4][0x98] ;  /* 0x0100260000067ab9 */ /* 0x000fe20000000a00 */
[----:B------:R-:W-:Y:S01]  /*2f030*/  ULDC.64 UR8, c[0x4][0xa0] ;  /* 0x0100280000087ab9 */ /* 0x000fe20000000a00 */
[----:B------:R-:W-:Y:S01]  /*2f040*/  ULDC.64 UR4, c[0x4][0x20] ;  /* 0x0100080000047ab9 */ /* 0x000fe20000000a00 */
[----:B-1----:R-:W-:Y:S02]  /*2f050*/  IMAD.U32 R4, RZ, RZ, UR6 ;  /* 0x00000006ff047e24 */ /* 0x002fe4000f8e00ff */
        /* <DEDUP_REMOVED lines=11> */
.L_x_2160:
[----:B------:R-:W2:Y:S01]  /*2f110*/  LDC R7, c[0x0][0x448] ;  /* 0x00011200ff077b82 */ /* 0x000ea20000000800 */
[----:B------:R-:W3:Y:S01]  /*2f120*/  S2R R9, SR_TID.X ;  /* 0x0000000000097919 */ /* 0x000ee20000002100 */
[----:B------:R-:W-:Y:S02]  /*2f130*/  ULDC.64 UR8, c[0x0][0x2d8] ;  /* 0x0000b60000087ab9 */ /* 0x000fe40000000a00 */
[----:B------:R-:W-:Y:S01]  /*2f140*/  UIMAD UR6, UR43, UR8, URZ ;  /* 0x000000082b0672a4 */ /* 0x000fe2000f8e023f */
[----:B-1----:R-:W1:Y:S01]  /*2f150*/  S2R R4, SR_CTAID.Z ;  /* 0x0000000000047919 */ /* 0x002e620000002700 */
[----:B------:R-:W-:Y:S02]  /*2f160*/  UIMAD.WIDE.U32 UR4, UR36, UR8, URZ ;  /* 0x00000008240472a5 */ /* 0x000fe4000f8e003f */
[----:B------:R-:W-:Y:S01]  /*2f170*/  UIMAD UR6, UR36, UR9, UR6 ;  /* 0x00000009240672a4 */ /* 0x000fe2000f8e0206 */
[----:B------:R-:W4:Y:S03]  /*2f180*/  S2R R10, SR_CTAID.Z ;  /* 0x00000000000a7919 */ /* 0x000f260000002700 */
[----:B------:R-:W-:Y:S01]  /*2f190*/  UIADD3 UR5, UR5, UR6, URZ ;  /* 0x0000000605057290 */ /* 0x000fe2000fffe03f */
[----:B--2---:R-:W-:-:S02]  /*2f1a0*/  ISETP.NE.AND P0, PT, R7, 0x1, PT ;  /* 0x000000010700780c */ /* 0x004fc40003f05270 */
[C---:B---3--:R-:W-:Y:S01]  /*2f1b0*/  LOP3.LUT R8, R9.reuse, 0x7f, RZ, 0xc0, !PT ;  /* 0x0000007f09087812 */ /* 0x048fe200078ec0ff */
[----:B------:R-:W-:-:S10]  /*2f1c0*/  IMAD.SHL.U32 R3, R9, 0x10, RZ ;  /* 0x0000001009037824 */ /* 0x000fd400078e00ff */
[----:B------:R-:W2:Y:S01]  /*2f1d0*/  @P0 LDC R0, c[0x0][0x44c] ;  /* 0x00011300ff000b82 */ /* 0x000ea20000000800 */
[----:B------:R-:W-:Y:S02]  /*2f1e0*/  SHF.R.U32.HI R6, RZ, 0x3, R8 ;  /* 0x00000003ff067819 */ /* 0x000fe40000011608 */
[----:B-1----:R-:W-:Y:S02]  /*2f1f0*/  SHF.R.S32.HI R4, RZ, 0x1f, R4 ;  /* 0x0000001fff047819 */ /* 0x002fe40000011404 */
[----:B------:R-:W-:-:S03]  /*2f200*/  LOP3.LUT R3, R6, 0x70, R3, 0xf8, !PT ;  /* 0x0000007006037812 */ /* 0x000fc600078ef803 */
[----:B------:R-:W1:Y:S02]  /*2f210*/  @P0 LDC R2, c[0x0][0x450] ;  /* 0x00011400ff020b82 */ /* 0x000e640000000800 */
[----:B0-----:R-:W-:-:S04]  /*2f220*/  VIADD R5, R3, UR39 ;  /* 0x0000002703057c36 */ /* 0x001fc80008000000 */
[----:B--2---:R-:W-:-:S04]  /*2f230*/  @P0 IMAD.HI.U32 R3, R5, R0, RZ ;  /* 0x0000000005030227 */ /* 0x004fc800078e00ff */
[----:B------:R-:W-:Y:S01]  /*2f240*/  IMAD.MOV.U32 R0, RZ, RZ, R5 ;  /* 0x000000ffff007224 */ /* 0x000fe200078e0005 */
[----:B-1----:R-:W-:Y:S02]  /*2f250*/  @P0 SHF.R.U32.HI R0, RZ, R2, R3 ;  /* 0x00000002ff000219 */ /* 0x002fe40000011603 */
[----:B------:R-:W0:Y:S02]  /*2f260*/  LDC.64 R2, c[0x0][0x2e0] ;  /* 0x0000b800ff027b82 */ /* 0x000e240000000a00 */
[----:B0-----:R-:W-:-:S04]  /*2f270*/  IMAD R4, R4, R2, RZ ;  /* 0x0000000204047224 */ /* 0x001fc800078e02ff */
[C---:B----4-:R-:W-:Y:S02]  /*2f280*/  IMAD R4, R10.reuse, R3, R4 ;  /* 0x000000030a047224 */ /* 0x050fe400078e0204 */
        /* <DEDUP_REMOVED lines=8> */
[----:B------:R-:W-:Y:S02]  /*2f310*/  IMAD.MOV R0, RZ, RZ, -R0 ;  /* 0x000000ffff007224 */ /* 0x000fe400078e0a00 */
[----:B------:R-:W-:Y:S02]  /*2f320*/  IMAD.IADD R3, R3, 0x1, R4 ;  /* 0x0000000103037824 */ /* 0x000fe400078e0204 */
[----:B------:R-:W-:-:S04]  /*2f330*/  IMAD R0, R7, R0, R5 ;  /* 0x0000000007007224 */ /* 0x000fc800078e0205 */
[----:B------:R-:W-:Y:S01]  /*2f340*/  IMAD.WIDE.U32 R2, R0, UR4, R2 ;  /* 0x0000000400027c25 */ /* 0x000fe2000f8e0002 */
[----:B------:R-:W-:-:S05]  /*2f350*/  SHF.R.S32.HI R4, RZ, 0x1f, R0 ;  /* 0x0000001fff047819 */ /* 0x000fca0000011400 */
[----:B------:R-:W-:-:S04]  /*2f360*/  IMAD R4, R4, UR4, RZ ;  /* 0x0000000404047c24 */ /* 0x000fc8000f8e02ff */
        /* <DEDUP_REMOVED lines=21> */
[----:B------:R-:W2:Y:S02]  /*2f4c0*/  SHFL.IDX PT, R6, R0, 0x1, 0x181f ;  /* 0x00381f0000067f89 */ /* 0x000ea400000e0000 */
[----:B------:R-:W-:-:S02]  /*2f4d0*/  ISETP.GE.AND P1, PT, R11, R2, PT ;  /* 0x000000020b00720c */ /* 0x000fc40003f26270 */
[----:B------:R-:W3:Y:S01]  /*2f4e0*/  SHFL.IDX PT, R8, R3, 0x1, 0x181f ;  /* 0x00381f0003087f89 */ /* 0x000ee200000e0000 */
[----:B------:R-:W-:-:S03]  /*2f4f0*/  ISETP.GE.AND P2, PT, R12, R2, PT ;  /* 0x000000020c00720c */ /* 0x000fc60003f46270 */
[----:B------:R4:W-:Y:S04]  /*2f500*/  STL [R1+0x484], R12 ;  /* 0x0004840c01007387 */ /* 0x0009e80000100800 */
[----:B------:R-:W-:Y:S03]  /*2f510*/  STL [R1+0x464], R11 ;  /* 0x0004640b01007387 */ /* 0x000fe60000100800 */
[----:B------:R-:W-:Y:S02]  /*2f520*/  @!P1 LEA R7, R9, UR38, 0x1 ;  /* 0x0000002609079c11 */ /* 0x000fe4000f8e08ff */
[----:B0-----:R-:W-:Y:S01]  /*2f530*/  @!P1 LEA R5, P3, R10, R5, 0x1 ;  /* 0x000000050a059211 */ /* 0x001fe200078608ff */
[----:B----4-:R-:W-:-:S04]  /*2f540*/  VIADD R12, R11, 0x20 ;  /* 0x000000200b0c7836 */ /* 0x010fc80000000000 */
[----:B-1----:R-:W-:Y:S01]  /*2f550*/  @!P1 IMAD.X R4, RZ, RZ, R4, P3 ;  /* 0x000000ffff049224 */ /* 0x002fe200018e0604 */
[----:B------:R-:W-:Y:S04]  /*2f560*/  STL [R1+0x490], R12 ;  /* 0x0004900c01007387 */ /* 0x000fe80000100800 */
[----:B------:R-:W-:-:S04]  /*2f570*/  @!P1 LOP3.LUT R5, R5, R4, RZ, 0x3c, !PT ;  /* 0x0000000405059212 */ /* 0x000fc800078e3cff */
[----:B------:R-:W-:-:S04]  /*2f580*/  @!P1 LOP3.LUT R4, R5, R4, RZ, 0x3c, !PT ;  /* 0x0000000405049212 */ /* 0x000fc800078e3cff */
[----:B------:R-:W-:-:S05]  /*2f590*/  @!P1 LOP3.LUT R5, R5, R4, RZ, 0x3c, !PT ;  /* 0x0000000405059212 */ /* 0x000fca00078e3cff */
[----:B------:R2:W-:Y:S02]  /*2f5a0*/  @!P1 LDGSTS.E.BYPASS.LTC128B.128 [R7+0x18400], desc[UR44][R4.64], !P0 ;  /* 0x1840000004079fae */ /* 0x0005e4000c101d6c */
[----:B--2---:R-:W-:Y:S01]  /*2f5b0*/  @!P2 LEA R4, P1, R10, R6, 0x1 ;  /* 0x000000060a04a211 */ /* 0x004fe200078208ff */
[----:B------:R-:W-:Y:S01]  /*2f5c0*/  VIADD R7, R11, 0x30 ;  /* 0x000000300b077836 */ /* 0x000fe20000000000 */
[----:B------:R-:W-:-:S03]  /*2f5d0*/  @!P2 LEA R6, R9, UR38, 0x1 ;  /* 0x000000260906ac11 */ /* 0x000fc6000f8e08ff */
[----:B---3--:R-:W-:Y:S01]  /*2f5e0*/  @!P2 IMAD.X R5, RZ, RZ, R8, P1 ;  /* 0x000000ffff05a224 */ /* 0x008fe200008e0608 */
[----:B------:R-:W-:Y:S01]  /*2f5f0*/  ISETP.GE.AND P1, PT, R12, R2, PT ;  /* 0x000000020c00720c */ /* 0x000fe20003f26270 */
[----:B------:R-:W-:Y:S04]  /*2f600*/  STL [R1+0x494], R7 ;  /* 0x0004940701007387 */ /* 0x000fe80000100800 */
[----:B------:R0:W-:Y:S04]  /*2f610*/  @!P2 LDGSTS.E.BYPASS.LTC128B.128 [R6+0x18c00], desc[UR44][R4.64], !P0 ;  /* 0x18c000000406afae */ /* 0x0001e8000c101d6c */
[----:B0-----:R-:W0:Y:S04]  /*2f620*/  SHFL.IDX PT, R5, R0, 0x2, 0x181f ;  /* 0x00581f0000057f89 */ /* 0x001e2800000e0000 */
[----:B------:R-:W-:Y:S01]  /*2f630*/  @!P1 LEA R6, R9, UR38, 0x1 ;  /* 0x0000002609069c11 */ /* 0x000fe2000f8e08ff */
[----:B------:R-:W1:Y:S01]  /*2f640*/  SHFL.IDX PT, R4, R3, 0x2, 0x181f ;  /* 0x00581f0003047f89 */ /* 0x000e6200000e0000 */
[----:B0-----:R-:W-:-:S05]  /*2f650*/  @!P1 LEA R5, P2, R10, R5, 0x1 ;  /* 0x000000050a059211 */ /* 0x001fca00078408ff */
[----:B-1----:R-:W-:-:S05]  /*2f660*/  @!P1 IMAD.X R4, RZ, RZ, R4, P2 ;  /* 0x000000ffff049224 */ /* 0x002fca00010e0604 */
        /* <DEDUP_REMOVED lines=19> */
[----:B0-----:R-:W0:Y:S04]  /*2f7a0*/  SHFL.IDX PT, R4, R0, 0x4, 0x181f ;  /* 0x00981f0000047f89 */ /* 0x001e2800000e0000 */
[----:B------:R-:W1:Y:S01]  /*2f7b0*/  SHFL.IDX PT, R6, R3, 0x4, 0x181f ;  /* 0x00981f0003067f89 */ /* 0x000e6200000e0000 */
[----:B0-----:R-:W-:-:S05]  /*2f7c0*/  @!P1 LEA R5, P2, R10, R4, 0x1 ;  /* 0x000000040a059211 */ /* 0x001fca00078408ff */
[----:B-1----:R-:W-:Y:S01]  /*2f7d0*/  @!P1 IMAD.X R4, RZ, RZ, R6, P2 ;  /* 0x000000ffff049224 */ /* 0x002fe200010e0606 */
[----:B------:R-:W-:-:S04]  /*2f7e0*/  @!P1 LEA R6, R9, UR38, 0x1 ;  /* 0x0000002609069c11 */ /* 0x000fc8000f8e08ff */
        /* <DEDUP_REMOVED lines=16> */
[----:B------:R-:W-:-:S03]  /*2f8f0*/  ISETP.GE.AND P1, PT, R7, R2, PT ;  /* 0x000000020700720c */ /* 0x000fc60003f26270 */
[----:B0-----:R-:W0:Y:S04]  /*2f900*/  SHFL.IDX PT, R4, R0, 0x6, 0x181f ;  /* 0x00d81f0000047f89 */ /* 0x001e2800000e0000 */
[----:B------:R-:W1:Y:S04]  /*2f910*/  SHFL.IDX PT, R6, R3, 0x6, 0x181f ;  /* 0x00d81f0003067f89 */ /* 0x000e6800000e0000 */
[----:B------:R-:W2:Y:S04]  /*2f920*/  SHFL.IDX PT, R3, R3, 0x7, 0x181f ;  /* 0x00f81f0003037f89 */ /* 0x000ea800000e0000 */
[----:B------:R-:W3:Y:S01]  /*2f930*/  SHFL.IDX PT, R0, R0, 0x7, 0x181f ;  /* 0x00f81f0000007f89 */ /* 0x000ee200000e0000 */
[----:B0-----:R-:W-:-:S05]  /*2f940*/  @!P1 LEA R5, P2, R10, R4, 0x1 ;  /* 0x000000040a059211 */ /* 0x001fca00078408ff */
[----:B-1----:R-:W-:Y:S01]  /*2f950*/  @!P1 IMAD.X R4, RZ, RZ, R6, P2 ;  /* 0x000000ffff049224 */ /* 0x002fe200010e0606 */
[----:B------:R-:W-:-:S04]  /*2f960*/  @!P1 LEA R6, R9, UR38, 0x1 ;  /* 0x0000002609069c11 */ /* 0x000fc8000f8e08ff */
[----:B------:R-:W-:-:S04]  /*2f970*/  @!P1 LOP3.LUT R5, R5, R4, RZ, 0x3c, !PT ;  /* 0x0000000405059212 */ /* 0x000fc800078e3cff */
[----:B------:R-:W-:-:S04]  /*2f980*/  @!P1 LOP3.LUT R4, R5, R4, RZ, 0x3c, !PT ;  /* 0x0000000405049212 */ /* 0x000fc800078e3cff */
[----:B------:R-:W-:-:S05]  /*2f990*/  @!P1 LOP3.LUT R5, R5, R4, RZ, 0x3c, !PT ;  /* 0x0000000405059212 */ /* 0x000fca00078e3cff */
[----:B--23--:R1:W-:Y:S02]  /*2f9a0*/  @!P1 LDGSTS.E.BYPASS.LTC128B.128 [R6+0x1b400], desc[UR44][R4.64], !P0 ;  /* 0x1b40000004069fae */ /* 0x00c3e4000c101d6c */
.L_x_2259:
[----:B01----:R-:W2:Y:S02]  /*2f9b0*/  LDL R4, [R1+0x464] ;  /* 0x0004640001047983 */ /* 0x003ea40000100800 */
        /* <DEDUP_REMOVED lines=13> */
[----:B-1----:R-:W1:Y:S01]  /*2fa90*/  LDC.64 R2, c[0x0][0x3d8] ;  /* 0x0000f600ff027b82 */ /* 0x002e620000000a00 */
[----:B------:R-:W-:Y:S01]  /*2faa0*/  NOP ;  /* 0x0000000000007918 */ /* 0x000fe20000000000 */
[C---:B-1----:R-:W-:Y:S01]  /*2fab0*/  IMAD R0, R2.reuse, UR43, RZ ;  /* 0x0000002b02007c24 */ /* 0x042fe2000f8e02ff */
[----:B------:R-:W-:Y:S01]  /*2fac0*/  UIADD3 UR4, UR38, 0x22400, URZ ;  /* 0x0002240026047890 */ /* 0x000fe2000fffe03f */
[----:B0-----:R-:W-:Y:S01]  /*2fad0*/  IMAD.WIDE.U32 R4, R2, UR36, RZ ;  /* 0x0000002402047c25 */ /* 0x001fe2000f8e00ff */
        /* <DEDUP_REMOVED lines=12> */
[----:B0-----:R-:W-:Y:S02]  /*2fba0*/  IMAD.U32 R4, RZ, RZ, UR6 ;  /* 0x00000006ff047e24 */ /* 0x001fe4000f8e00ff */
        /* <DEDUP_REMOVED lines=11> */
.L_x_2162:
[----:B0-----:R-:W2:Y:S01]  /*2fc60*/  LDL.LU.64 R4, [R1+0x4a8] ;  /* 0x0004a80001047983 */ /* 0x001ea20000300a00 */
[----:B------:R-:W0:Y:S01]  /*2fc70*/  LDC R6, c[0x0][0x448] ;  /* 0x00011200ff067b82 */ /* 0x000e220000000800 */
[----:B------:R-:W-:Y:S02]  /*2fc80*/  ULDC.64 UR4, c[0x0][0x3e0] ;  /* 0x0000f80000047ab9 */ /* 0x000fe40000000a00 */
[----:B------:R-:W2:Y:S01]  /*2fc90*/  LDL.LU.64 R2, [R1+0x488] ;  /* 0x0004880001027983 */ /* 0x000ea20000300a00 */
[----:B------:R-:W1:Y:S01]  /*2fca0*/  S2R R0, SR_CTAID.Z ;  /* 0x0000000000007919 */ /* 0x000e620000002700 */
[----:B0-----:R-:W-:Y:S02]  /*2fcb0*/  ISETP.NE.AND P0, PT, R6, 0x1, PT ;  /* 0x000000010600780c */ /* 0x001fe40003f05270 */
[----:B-1----:R-:W-:-:S05]  /*2fcc0*/  SHF.R.S32.HI R0, RZ, 0x1f, R0 ;  /* 0x0000001fff007819 */ /* 0x002fca0000011400 */
[----:B------:R-:W-:Y:S01]  /*2fcd0*/  IMAD R0, R0, UR4, RZ ;  /* 0x0000000400007c24 */ /* 0x000fe2000f8e02ff */
[----:B------:R-:W0:Y:S02]  /*2fce0*/  S2R R8, SR_TID.X ;  /* 0x0000000000087919 */ /* 0x000e240000002100 */
[----:B0-----:R-:W-:-:S05]  /*2fcf0*/  IMAD.SHL.U32 R10, R8, 0x8, RZ ;  /* 0x00000008080a7824 */ /* 0x001fca00078e00ff */
[----:B------:R-:W-:Y:S01]  /*2fd00*/  LOP3.LUT R10, R10, 0x38, RZ, 0xc0, !PT ;  /* 0x000000380a0a7812 */ /* 0x000fe200078ec0ff */
[----:B--2---:R-:W-:Y:S02]  /*2fd10*/  IMAD.MOV.U32 R2, RZ, RZ, R4 ;  /* 0x000000ffff027224 */ /* 0x004fe400078e0004 */
[----:B------:R-:W0:Y:S01]  /*2fd20*/  S2R R4, SR_CTAID.Z ;  /* 0x0000000000047919 */ /* 0x000e220000002700 */
[----:B------:R-:W1:Y:S01]  /*2fd30*/  S2R R5, SR_TID.X ;  /* 0x0000000000057919 */ /* 0x000e620000002100 */
[C---:B0-----:R-:W-:Y:S02]  /*2fd40*/  IMAD R0, R4.reuse, UR5, R0 ;  /* 0x0000000504007c24 */ /* 0x041fe4000f8e0200 */
[----:B------:R-:W-:Y:S01]  /*2fd50*/  IMAD.WIDE.U32 R2, R4, UR4, R2 ;  /* 0x0000000404027c25 */ /* 0x000fe2000f8e0002 */
[----:B------:R-:W-:-:S03]  /*2fd60*/  ULDC.64 UR4, c[0x0][0x3d0] ;  /* 0x0000f40000047ab9 */ /* 0x000fc60000000a00 */
[----:B------:R-:W-:Y:S02]  /*2fd70*/  IMAD.IADD R3, R3, 0x1, R0 ;  /* 0x0000000103037824 */ /* 0x000fe400078e0200 */
[----:B------:R-:W0:Y:S01]  /*2fd80*/  @P0 LDC R0, c[0x0][0x44c] ;  /* 0x00011300ff000b82 */ /* 0x000e220000000800 */
[C---:B-1----:R-:W-:Y:S01]  /*2fd90*/  LOP3.LUT R4, R5.reuse, 0x7f, RZ, 0xc0, !PT ;  /* 0x0000007f05047812 */ /* 0x042fe200078ec0ff */
[----:B------:R-:W-:-:S06]  /*2fda0*/  IMAD.SHL.U32 R15, R5, 0x10, RZ ;  /* 0x00000010050f7824 */ /* 0x000fcc00078e00ff */
[----:B------:R-:W1:Y:S01]  /*2fdb0*/  @P0 LDC R5, c[0x0][0x450] ;  /* 0x00011400ff050b82 */ /* 0x000e620000000800 */
[----:B------:R-:W-:-:S04]  /*2fdc0*/  SHF.R.U32.HI R7, RZ, 0x3, R4 ;  /* 0x00000003ff077819 */ /* 0x000fc80000011604 */
[----:B------:R-:W-:-:S05]  /*2fdd0*/  LOP3.LUT R7, R7, 0x70, R15, 0xf8, !PT ;  /* 0x0000007007077812 */ /* 0x000fca00078ef80f */
[----:B------:R-:W-:-:S04]  /*2fde0*/  VIADD R7, R7, UR39 ;  /* 0x0000002707077c36 */ /* 0x000fc80008000000 */
[----:B0-----:R-:W-:-:S04]  /*2fdf0*/  @P0 IMAD.HI.U32 R0, R7, R0, RZ ;  /* 0x0000000007000227 */ /* 0x001fc800078e00ff */
[----:B------:R-:W-:Y:S01]  /*2fe00*/  IMAD.MOV.U32 R4, RZ, RZ, R7 ;  /* 0x000000ffff047224 */ /* 0x000fe200078e0007 */
[----:B-1----:R-:W-:-:S04]  /*2fe10*/  @P0 SHF.R.U32.HI R4, RZ, R5, R0 ;  /* 0x00000005ff040219 */ /* 0x002fc80000011600 */
[--C-:B------:R-:W-:Y:S01]  /*2fe20*/  SHF.R.S32.HI R5, RZ, 0x1f, R4.reuse ;  /* 0x0000001fff057819 */ /* 0x100fe20000011404 */
[----:B------:R-:W-:-:S04]  /*2fe30*/  IMAD.MOV R0, RZ, RZ, -R4 ;  /* 0x000000ffff007224 */ /* 0x000fc800078e0a04 */
[----:B------:R-:W-:Y:S02]  /*2fe40*/  IMAD R5, R5, UR4, RZ ;  /* 0x0000000405057c24 */ /* 0x000fe4000f8e02ff */
[----:B------:R-:W-:-:S04]  /*2fe50*/  IMAD.WIDE.U32 R2, R4, UR4, R2 ;  /* 0x0000000404027c25 */ /* 0x000fc8000f8e0002 */
[----:B------:R-:W-:Y:S02]  /*2fe60*/  IMAD R0, R6, R0, R7 ;  /* 0x0000000006007224 */ /* 0x000fe400078e0207 */
        /* <DEDUP_REMOVED lines=10> */
[----:B------:R-:W-:-:S04]  /*2ff10*/  ULDC UR4, c[0x0][0x3b8] ;  /* 0x0000ee0000047ab9 */ /* 0x000fc80000000800 */
[----:B------:R-:W-:Y:S02]  /*2ff20*/  LEA.HI.X R4, R2, UR5, R0, 0x1, P0 ;  /* 0x0000000502047c11 */ /* 0x000fe400080f0c00 */
[----:B------:R-:W-:-:S04]  /*2ff30*/  LOP3.LUT R0, R10, 0x40, RZ, 0xfc, !PT ;  /* 0x000000400a007812 */ /* 0x000fc800078efcff */
[----:B------:R-:W-:Y:S02]  /*2ff40*/  ISETP.GE.AND P0, PT, R0, UR4, PT ;  /* 0x0000000400007c0c */ /* 0x000fe4000bf06270 */
[----:B------:R-:W-:-:S04]  /*2ff50*/  LOP3.LUT R0, R10, 0x80, RZ, 0xfc, !PT ;  /* 0x000000800a007812 */ /* 0x000fc800078efcff */
[----:B------:R-:W-:Y:S02]  /*2ff60*/  ISETP.GE.AND P1, PT, R0, UR4, PT ;  /* 0x0000000400007c0c */ /* 0x000fe4000bf26270 */
[C---:B------:R-:W-:Y:S02]  /*2ff70*/  LOP3.LUT R0, R10.reuse, 0xc0, RZ, 0xfc, !PT ;  /* 0x000000c00a007812 */ /* 0x040fe400078efcff */
[----:B------:R-:W-:Y:S02]  /*2ff80*/  ISETP.GE.AND P3, PT, R10, UR4, PT ;  /* 0x000000040a007c0c */ /* 0x000fe4000bf66270 */
[----:B------:R-:W-:Y:S01]  /*2ff90*/  ISETP.GE.AND P2, PT, R0, UR4, PT ;  /* 0x0000000400007c0c */ /* 0x000fe2000bf46270 */
[----:B------:R-:W-:-:S03]  /*2ffa0*/  UMOV UR4, 0xffffffff ;  /* 0xffffffff00047882 */ /* 0x000fc60000000000 */
[----:B------:R-:W-:Y:S09]  /*2ffb0*/  BRA.DIV UR4, `(.L_x_2163) ;  /* 0x0000003a04707947 */ /* 0x000ff2000b800000 */
[----:B------:R-:W2:Y:S01]  /*2ffc0*/  LDL.LU R3, [R1+0x484] ;  /* 0x0004840001037983 */ /* 0x000ea20000300800 */
[----:B------:R-:W-:-:S03]  /*2ffd0*/  ULDC UR4, c[0x0][0x288] ;  /* 0x0000a20000047ab9 */ /* 0x000fc60000000800 */
[----:B------:R-:W3:Y:S04]  /*2ffe0*/  LDL.LU R7, [R1+0x464] ;  /* 0x0004640001077983 */ /* 0x000ee80000300800 */
[----:B------:R-:W4:Y:S04]  /*2fff0*/  LDL.LU R15, [R1+0x490] ;  /* 0x00049000010f7983 */ /* 0x000f280000300800 */
[----:B------:R-:W5:Y:S01]  /*30000*/  LDL.LU R13, [R1+0x494] ;  /* 0x00049400010d7983 */ /* 0x000f620000300800 */
[----:B------:R-:W0:Y:S01]  /*30010*/  S2R R2, SR_TID.X ;  /* 0x0000000000027919 */ /* 0x000e220000002100 */
[----:B------:R-:W-:-:S02]  /*30020*/  IMAD R0, R6, UR4, RZ ;  /* 0x0000000406007c24 */ /* 0x000fc4000f8e02ff */
[----:B------:R-:W5:Y:S01]  /*30030*/  LDL.LU R14, [R1+0x498] ;  /* 0x00049800010e7983 */ /* 0x000f620000300800 */
[----:B0-----:R-:W-:-:S05]  /*30040*/  IMAD.SHL.U32 R11, R2, 0x8, RZ ;  /* 0x00000008020b7824 */ /* 0x001fca00078e00ff */
[----:B------:R-:W-:-:S04]  /*30050*/  LOP3.LUT R11, R11, 0x1f8, RZ, 0xc0, !PT ;  /* 0x000001f80b0b7812 */ /* 0x000fc800078ec0ff */
[----:B------:R-:W-:Y:S01]  /*30060*/  LOP3.LUT R11, R11, 0x38, R2, 0x78, !PT ;  /* 0x000000380b0b7812 */ /* 0x000fe200078e7802 */
[----:B------:R-:W-:Y:S01]  /*30070*/  SHFL.IDX PT, R6, R4, 0x1, 0x181f ;  /* 0x00381f0004067f89 */ /* 0x000fe200000e0000 */
[----:B--2---:R-:W-:-:S03]  /*30080*/  ISETP.GE.AND P4, PT, R3, R0, PT ;  /* 0x000000000300720c */ /* 0x004fc60003f86270 */
[----:B------:R-:W0:Y:S01]  /*30090*/  SHFL.IDX PT, R3, R5, RZ, 0x181f ;  /* 0x00181fff05037589 */ /* 0x000e2200000e0000 */
[----:B---3--:R-:W-:Y:S02]  /*300a0*/  ISETP.GE.AND P5, PT, R7, R0, PT ;  /* 0x000000000700720c */ /* 0x008fe40003fa6270 */
[----:B------:R-:W-:Y:S02]  /*300b0*/  LOP3.LUT R7, R2, 0x7f, RZ, 0xc0, !PT ;  /* 0x0000007f02077812 */ /* 0x000fe400078ec0ff */
[----:B------:R-:W1:Y:S03]  /*300c0*/  SHFL.IDX PT, R2, R4, RZ, 0x181f ;  /* 0x00181fff04027589 */ /* 0x000e6600000e0000 */
[----:B------:R-:W-:-:S06]  /*300d0*/  IMAD.SHL.U32 R12, R7, 0x8, RZ ;  /* 0x00000008070c7824 */ /* 0x000fcc00078e00ff */
[----:B0-----:R-:W-:-:S05]  /*300e0*/  @!P5 LEA R3, P6, R10, R3, 0x1 ;  /* 0x000000030a03d211 */ /* 0x001fca00078c08ff */
[----:B-1----:R-:W-:Y:S01]  /*300f0*/  @!P5 IMAD.X R2, RZ, RZ, R2, P6 ;  /* 0x000000ffff02d224 */ /* 0x002fe200030e0602 */
[----:B------:R-:W-:-:S04]  /*30100*/  LOP3.LUT R11, R11, 0x200, R12, 0xf8, !PT ;  /* 0x000002000b0b7812 */ /* 0x000fc800078ef80c */
[----:B------:R-:W-:-:S04]  /*30110*/  @!P5 LOP3.LUT R3, R3, R2, RZ, 0x3c, !PT ;  /* 0x000000020303d212 */ /* 0x000fc800078e3cff */
[----:B------:R-:W-:Y:S02]  /*30120*/  @!P5 LOP3.LUT R2, R3, R2, RZ, 0x3c, !PT ;  /* 0x000000020302d212 */ /* 0x000fe400078e3cff */
        /* <DEDUP_REMOVED lines=19> */
[----:B0-----:R-:W-:-:S05]  /*30260*/  @!P4 LEA R2, P6, R10, R2, 0x1 ;  /* 0x000000020a02c211 */ /* 0x001fca00078c08ff */
[----:B-1----:R-:W-:-:S05]  /*30270*/  @!P4 IMAD.X R3, RZ, RZ, R6, P6 ;  /* 0x000000ffff03c224 */ /* 0x002fca00030e0606 */
[----:B------:R-:W-:Y:S04]  /*30280*/  @!P4 LDGSTS.E.BYPASS.LTC128B.128 [R9+0x23400], desc[UR44][R2.64], !P3 ;  /* 0x234000000209cfae */ /* 0x000fe8000d901d6c */
[----:B------:R-:W-:Y:S04]  /*30290*/  @!P4 LDGSTS.E.BYPASS.LTC128B.128 [R9+0x27400], desc[UR44][R2.64+0x80], !P0 ;  /* 0x274000800209cfae */ /* 0x000fe8000c101d6c */
[----:B------:R-:W-:Y:S04]  /*302a0*/  @!P4 LDGSTS.E.BYPASS.LTC128B.128 [R9+0x2b400], desc[UR44][R2.64+0x100], !P1 ;  /* 0x2b4001000209cfae */ /* 0x000fe8000c901d6c */
[----:B------:R0:W-:Y:S01]  /*302b0*/  @!P4 LDGSTS.E.BYPASS.LTC128B.128 [R9+0x2f400], desc[UR44][R2.64+0x180], !P2 ;  /* 0x2f4001800209cfae */ /* 0x0001e2000d101d6c */
[----:B-----5:R-:W-:-:S03]  /*302c0*/  ISETP.GE.AND P4, PT, R13, R0, PT ;  /* 0x000000000d00720c */ /* 0x020fc60003f86270 */
[----:B------:R-:W3:Y:S04]  /*302d0*/  LDL.LU R13, [R1+0x4a0] ;  /* 0x0004a000010d7983 */ /* 0x000ee80000300800 */
        /* <DEDUP_REMOVED lines=11> */
[----:B------:R-:W-:-:S13]  /*30390*/  ISETP.GE.AND P4, PT, R14, R0, PT ;  /* 0x000000000e00720c */ /* 0x000fda0003f86270 */
[----:B------:R-:W-:Y:S02]  /*303a0*/  @!P4 LEA R9, R11, UR38, 0x1 ;  /* 0x000000260b09cc11 */ /* 0x000fe4000f8e08ff */
        /* <DEDUP_REMOVED lines=8> */
[----:B------:R-:W-:Y:S01]  /*30430*/  SHFL.IDX PT, R14, R5, 0x7, 0x181f ;  /* 0x00f81f00050e7f89 */ /* 0x000fe200000e0000 */
[----:B--2---:R-:W-:-:S13]  /*30440*/  ISETP.GE.AND P4, PT, R15, R0, PT ;  /* 0x000000000f00720c */ /* 0x004fda0003f86270 */
[----:B0-----:R-:W-:Y:S02]  /*30450*/  @!P4 LEA R2, P6, R10, R2, 0x1 ;  /* 0x000000020a02c211 */ /* 0x001fe400078c08ff */
[----:B------:R-:W-:-:S03]  /*30460*/  @!P4 LEA R7, R11, UR38, 0x1 ;  /* 0x000000260b07cc11 */ /* 0x000fc6000f8e08ff */
[----:B------:R-:W-:-:S05]  /*30470*/  @!P4 IMAD.X R3, RZ, RZ, R6, P6 ;  /* 0x000000ffff03c224 */ /* 0x000fca00030e0606 */
[----:B------:R-:W-:Y:S04]  /*30480*/  @!P4 LDGSTS.E.BYPASS.LTC128B.128 [R7+0x24c00], desc[UR44][R2.64], !P3 ;  /* 0x24c000000207cfae */ /* 0x000fe8000d901d6c */
[----:B------:R-:W-:Y:S04]  /*30490*/  @!P4 LDGSTS.E.BYPASS.LTC128B.128 [R7+0x28c00], desc[UR44][R2.64+0x80], !P0 ;  /* 0x28c000800207cfae */ /* 0x000fe8000c101d6c */
[----:B------:R-:W-:Y:S04]  /*304a0*/  @!P4 LDGSTS.E.BYPASS.LTC128B.128 [R7+0x2cc00], desc[UR44][R2.64+0x100], !P1 ;  /* 0x2cc001000207cfae */ /* 0x000fe8000c901d6c */
[----:B------:R0:W-:Y:S04]  /*304b0*/  @!P4 LDGSTS.E.BYPASS.LTC128B.128 [R7+0x30c00], desc[UR44][R2.64+0x180], !P2 ;  /* 0x30c001800207cfae */ /* 0x0001e8000d101d6c */
[----:B------:R-:W-:Y:S04]  /*304c0*/  SHFL.IDX PT, R6, R4, 0x6, 0x181f ;  /* 0x00d81f0004067f89 */ /* 0x000fe800000e0000 */
[----:B0-----:R-:W0:Y:S01]  /*304d0*/  SHFL.IDX PT, R2, R5, 0x6, 0x181f ;  /* 0x00d81f0005027f89 */ /* 0x001e2200000e0000 */
[----:B---3--:R-:W-:-:S13]  /*304e0*/  ISETP.GE.AND P4, PT, R13, R0, PT ;  /* 0x000000000d00720c */ /* 0x008fda0003f86270 */
[----:B0-----:R-:W-:Y:S02]  /*304f0*/  @!P4 LEA R2, P6, R10, R2, 0x1 ;  /* 0x000000020a02c211 */ /* 0x001fe400078c08ff */
[----:B------:R-:W-:-:S03]  /*30500*/  @!P4 LEA R9, R11, UR38, 0x1 ;  /* 0x000000260b09cc11 */ /* 0x000fc6000f8e08ff */
[----:B------:R-:W-:Y:S02]  /*30510*/  @!P4 IMAD.X R3, RZ, RZ, R6, P6 ;  /* 0x000000ffff03c224 */ /* 0x000fe400030e0606 */
[----:B------:R0:W1:Y:S04]  /*30520*/  SHFL.IDX PT, R6, R4, 0x7, 0x181f ;  /* 0x00f81f0004067f89 */ /* 0x00006800000e0000 */
[----:B------:R0:W-:Y:S04]  /*30530*/  @!P4 LDGSTS.E.BYPASS.LTC128B.128 [R9+0x25400], desc[UR44][R2.64], !P3 ;  /* 0x254000000209cfae */ /* 0x0001e8000d901d6c */
[----:B------:R0:W-:Y:S04]  /*30540*/  @!P4 LDGSTS.E.BYPASS.LTC128B.128 [R9+0x29400], desc[UR44][R2.64+0x80], !P0 ;  /* 0x294000800209cfae */ /* 0x0001e8000c101d6c */
[----:B------:R0:W-:Y:S04]  /*30550*/  @!P4 LDGSTS.E.BYPASS.LTC128B.128 [R9+0x2d400], desc[UR44][R2.64+0x100], !P1 ;  /* 0x2d4001000209cfae */ /* 0x0001e8000c901d6c */
[----:B------:R0:W-:Y:S02]  /*30560*/  @!P4 LDGSTS.E.BYPASS.LTC128B.128 [R9+0x31400], desc[UR44][R2.64+0x180], !P2 ;  /* 0x314001800209cfae */ /* 0x0001e4000d101d6c */
.L_x_2277:
[----:B0-----:R-:W2:Y:S01]  /*30570*/  LDL.LU R2, [R1+0x4b0] ;  /* 0x0004b00001027983 */ /* 0x001ea20000300800 */
[----:B------:R-:W-:Y:S01]  /*30580*/  BSSY B0, `(.L_x_2164) ;  /* 0x0000014000007945 */ /* 0x000fe20003800000 */
[----:B--2---:R-:W-:-:S13]  /*30590*/  ISETP.GE.AND P4, PT, R2, R0, PT ;  /* 0x000000000200720c */ /* 0x004fda0003f86270 */
[----:B------:R-:W-:Y:S05]  /*305a0*/  @P4 BRA `(.L_x_2165) ;  /* 0x0000000000444947 */ /* 0x000fea0003800000 */
[----:B------:R-:W0:Y:S01]  /*305b0*/  S2R R2, SR_TID.X ;  /* 0x0000000000027919 */ /* 0x000e220000002100 */
[----:B------:R-:W-:-:S05]  /*305c0*/  LOP3.LUT R8, R8, 0x7f, RZ, 0xc0, !PT ;  /* 0x0000007f08087812 */ /* 0x000fca00078ec0ff */
[----:B------:R-:W-:Y:S02]  /*305d0*/  IMAD.SHL.U32 R4, R8, 0x8, RZ ;  /* 0x0000000808047824 */ /* 0x000fe400078e00ff */
[----:B0-----:R-:W-:-:S05]  /*305e0*/  IMAD.SHL.U32 R8, R2, 0x8, RZ ;  /* 0x0000000802087824 */ /* 0x001fca00078e00ff */
[----:B------:R-:W-:-:S04]  /*305f0*/  LOP3.LUT R8, R8, 0x1f8, RZ, 0xc0, !PT ;  /* 0x000001f808087812 */ /* 0x000fc800078ec0ff */
[----:B------:R-:W-:Y:S02]  /*30600*/  LOP3.LUT R8, R8, 0x38, R2, 0x78, !PT ;  /* 0x0000003808087812 */ /* 0x000fe400078e7802 */
[----:B------:R-:W-:Y:S02]  /*30610*/  LEA R2, P4, R10, R14, 0x1 ;  /* 0x0000000e0a027211 */ /* 0x000fe400078808ff */
[----:B------:R-:W-:-:S03]  /*30620*/  LOP3.LUT R8, R8, 0x200, R4, 0xf8, !PT ;  /* 0x0000020008087812 */ /* 0x000fc600078ef804 */
[----:B-1----:R-:W-:Y:S01]  /*30630*/  IMAD.X R3, RZ, RZ, R6, P4 ;  /* 0x000000ffff037224 */ /* 0x002fe200020e0606 */
        /* <DEDUP_REMOVED lines=8> */
.L_x_2165:
[----:B------:R-:W-:Y:S05]  /*306c0*/  BSYNC B0 ;  /* 0x0000000000007941 */ /* 0x000fea0003800000 */
.L_x_2164:
[----:B------:R-:W-:Y:S01]  /*306d0*/  NOP ;  /* 0x0000000000007918 */ /* 0x000fe20000000000 */
[----:B------:R-:W-:Y:S01]  /*306e0*/  SYNCS.ARRIVE.TRANS64.RED.A0T1 RZ, [UR38+0x32410], RZ ;  /* 0x032410ffffff79a7 */ /* 0x000fe20008200426 */
[----:B0-----:R-:W-:Y:S01]  /*306f0*/  IMAD.MOV.U32 R2, RZ, RZ, 0x1 ;  /* 0x00000001ff027424 */ /* 0x001fe200078e00ff */
[----:B------:R-:W-:Y:S04]  /*30700*/  ARRIVES.LDGSTSBAR.64.TRANSCNT [UR38+0x32410] ;  /* 0x03241000ff0079b0 */ /* 0x000fe80008000aa6 */
[----:B------:R-:W-:Y:S01]  /*30710*/  SHF.L.U32 R2, R2, 0x1f, RZ ;  /* 0x0000001f02027819 */ /* 0x000fe200000006ff */
[----:B------:R-:W-:Y:S01]  /*30720*/  NOP ;  /* 0x0000000000007918 */ /* 0x000fe20000000000 */
[----:B------:R-:W-:Y:S02]  /*30730*/  SYNCS.ARRIVE.TRANS64.A1T0 RZ, [UR38+0x32410], RZ ;  /* 0x032410ffffff79a7 */ /* 0x000fe40008100026 */
[----:B------:R-:W0:Y:S02]  /*30740*/  SYNCS.PHASECHK.TRANS64.TRYWAIT P0, [UR38+0x32420], R2 ;  /* 0x03242002ff0075a7 */ /* 0x000e240008000166 */
[----:B0-----:R-:W-:Y:S05]  /*30750*/  @!P0 BRA `(.L_x_2166) ;  /* 0x0000003c00e48947 */ /* 0x001fea0003800000 */
.L_x_2278:
[----:B------:R-:W-:Y:S01]  /*30760*/  LOP3.LUT P0, RZ, R17, 0x2, RZ, 0xc0, !PT ;  /* 0x0000000211ff7812 */ /* 0x000fe2000780c0ff */
[----:B------:R-:W-:Y:S01]  /*30770*/  BSSY B0, `(.L_x_2167) ;  /* 0x000004b000007945 */ /* 0x000fe20003800000 */
[----:B------:R-:W-:-:S11]  /*30780*/  IMAD.MOV.U32 R0, RZ, RZ, 0x1 ;  /* 0x00000001ff007424 */ /* 0x000fd600078e00ff */
[----:B------:R-:W-:Y:S05]  /*30790*/  @!P0 BRA `(.L_x_2168) ;  /* 0x0000000400208947 */ /* 0x000fea0003800000 */
[----:B------:R-:W2:Y:S01]  /*307a0*/  SYNCS.PHASECHK.TRANS64.TRYWAIT P0, [UR38+0x32460], R2 ;  /* 0x03246002ff0075a7 */ /* 0x000ea20008000166 */
[----:B0-----:R-:W0:Y:S02]  /*307b0*/  S2R R3, SR_TID.X ;  /* 0x0000000000037919 */ /* 0x001e240000002100 */
[----:B0-----:R-:W-:-:S04]  /*307c0*/  LOP3.LUT R3, R3, 0x7f, RZ, 0xc0, !PT ;  /* 0x0000007f03037812 */ /* 0x001fc800078ec0ff */
[----:B------:R-:W-:Y:S01]  /*307d0*/  ISETP.NE.AND P1, PT, R3, RZ, PT ;  /* 0x000000ff0300720c */ /* 0x000fe20003f25270 */
[----:B--2---:R-:W-:-:S12]  /*307e0*/  @!P0 BRA `(.L_x_2169) ;  /* 0x0000003c00d88947 */ /* 0x004fd80003800000 */
.L_x_2279:
[----:B------:R-:W-:Y:S04]  /*307f0*/  BSSY B1, `(.L_x_2170) ;  /* 0x0000008000017945 */ /* 0x000fe80003800000 */
[----:B------:R-:W-:Y:S05]  /*30800*/  @P1 BRA `(.L_x_2171) ;  /* 0x0000000000181947 */ /* 0x000fea0003800000 */
[----:B0-----:R-:W0:Y:S01]  /*30810*/  S2R R3, SR_TID.X ;  /* 0x0000000000037919 */ /* 0x001e220000002100 */
[----:B------:R-:W-:-:S04]  /*30820*/  IMAD.MOV.U32 R2, RZ, RZ, 0xc000 ;  /* 0x0000c000ff027424 */ /* 0x000fc800078e00ff */
[----:B------:R2:W-:Y:S01]  /*30830*/  SYNCS.ARRIVE.TRANS64 RZ, [UR38+0x32450], R2 ;  /* 0x03245002ffff79a7 */ /* 0x0005e20008000026 */
[----:B0-----:R-:W-:-:S13]  /*30840*/  LOP3.LUT P0, RZ, R3, 0x1f, RZ, 0xc0, !PT ;  /* 0x0000001f03ff7812 */ /* 0x001fda000780c0ff */
[----:B--2---:R-:W-:Y:S05]  /*30850*/  @!P0 BRA `(.L_x_2171) ;  /* 0x0000000000048947 */ /* 0x004fea0003800000 */
[----:B------:R-:W-:Y:S01]  /*30860*/  BPT.TRAP 0x1 ;  /* 0x000000040000795c */ /* 0x000fe20000300000 */
.L_x_2171:
[----:B------:R-:W-:Y:S05]  /*30870*/  BSYNC B1 ;  /* 0x0000000000017941 */ /* 0x000fea0003800000 */
.L_x_2170:
[----:B0-----:R-:W2:Y:S01]  /*30880*/  LDL.LU R2, [R1+0x470] ;  /* 0x0004700001027983 */ /* 0x001ea20000300800 */
        /* <DEDUP_REMOVED lines=10> */
.L_x_2172:
        /* <DEDUP_REMOVED lines=13> */
.L_x_2173:
        /* <DEDUP_REMOVED lines=13> */
.L_x_2174:
        /* <DEDUP_REMOVED lines=13> */
.L_x_2175:
[----:B------:R-:W-:-:S13]  /*30ba0*/  @P0 ELECT P1, URZ, PT ;  /* 0x00000000003f082f */ /* 0x000fda0003820000 */
[----:B------:R-:W-:Y:S01]  /*30bb0*/  @P1 R2UR UR13, R16 ;  /* 0x00000000100d12ca */ /* 0x000fe200000e0000 */
[----:B------:R-:W-:Y:S01]  /*30bc0*/  UMOV UR12, UR36 ;  /* 0x00000024000c7c82 */ /* 0x000fe20008000000 */
[----:B------:R-:W-:Y:S02]  /*30bd0*/  @P1 R2UR UR11, R2 ;  /* 0x00000000020b12ca */ /* 0x000fe400000e0000 */
[----:B------:R-:W-:Y:S02]  /*30be0*/  @P1 PLOP3.LUT P0, PT, P1, PT, PT, 0x8, 0x0 ;  /* 0x000000000000181c */ /* 0x000fe40000f0e170 */
[----:B------:R-:W-:-:S09]  /*30bf0*/  PLOP3.LUT P1, PT, PT, PT, PT, 0x8, 0x0 ;  /* 0x000000000000781c */ /* 0x000fd20003f2e170 */
[----:B------:R2:W-:Y:S02]  /*30c00*/  UTMALDG.4D [UR8], [UR4], desc[UR6] ;  /* 0x00000608040075b4 */ /* 0x0005e40008019000 */
[----:B--2---:R-:W-:Y:S05]  /*30c10*/  @P0 BRA.U.ANY `(.L_x_2175) ;  /* 0xfffffffd00e00947 */ /* 0x004fea000393ffff */
.L_x_2168:
[----:B------:R-:W-:Y:S05]  /*30c20*/  BSYNC B0 ;  /* 0x0000000000007941 */ /* 0x000fea0003800000 */
.L_x_2167:
[----:B------:R-:W2:Y:S04]  /*30c30*/  LDL.LU R4, [R1+0x4a4] ;  /* 0x0004a40001047983 */ /* 0x000ea80000300800 */
[----:B0-----:R-:W3:Y:S01]  /*30c40*/  LDL R3, [R1+0x478] ;  /* 0x0004780001037983 */ /* 0x001ee20000100800 */
[----:B------:R-:W-:Y:S02]  /*30c50*/  IMAD.MOV.U32 R7, RZ, RZ, RZ ;  /* 0x000000ffff077224 */ /* 0x000fe400078e00ff */
[----:B-1----:R-:W-:Y:S02]  /*30c60*/  IMAD.MOV.U32 R6, RZ, RZ, 0x1 ;  /* 0x00000001ff067424 */ /* 0x002fe400078e00ff */
[----:B--2---:R-:W-:-:S05]  /*30c70*/  VIADD R8, R4, 0xfffffffe ;  /* 0xfffffffe04087836 */ /* 0x004fca0000000000 */
[----:B---3--:R-:W-:-:S13]  /*30c80*/  ISETP.GE.AND P0, PT, R8, R3, PT ;  /* 0x000000030800720c */ /* 0x008fda0003f06270 */
[----:B------:R-:W-:Y:S05]  /*30c90*/  @!P0 BRA `(.L_x_2143) ;  /* 0x00000018009c8947 */ /* 0x000fea0003800000 */
[----:B------:R-:W2:Y:S04]  /*30ca0*/  LDL.LU R5, [R1+0x480] ;  /* 0x0004800001057983 */ /* 0x000ea80000300800 */
[----:B------:R-:W3:Y:S01]  /*30cb0*/  LDL.LU R4, [R1+0x47c] ;  /* 0x00047c0001047983 */ /* 0x000ee20000300800 */
[----:B------:R-:W-:Y:S01]  /*30cc0*/  UIADD3 UR4, UR40, 0x1, URZ ;  /* 0x0000000128047890 */ /* 0x000fe2000fffe03f */
[----:B------:R-:W-:Y:S01]  /*30cd0*/  LOP3.LUT R3, RZ, R3, RZ, 0x33, !PT ;  /* 0x00000003ff037212 */ /* 0x000fe200078e33ff */
[----:B------:R-:W-:-:S04]  /*30ce0*/  IMAD.MOV.U32 R6, RZ, RZ, 0x1 ;  /* 0x00000001ff067424 */ /* 0x000fc800078e00ff */
[----:B--2---:R-:W-:Y:S01]  /*30cf0*/  IMAD R0, R5, UR4, RZ ;  /* 0x0000000405007c24 */ /* 0x004fe2000f8e02ff */
[----:B------:R-:W-:-:S04]  /*30d00*/  ULOP3.LUT UR4, URZ, UR41, URZ, 0x33, !UPT ;  /* 0x000000293f047292 */ /* 0x000fc8000f8e333f */
[----:B------:R-:W-:-:S04]  /*30d10*/  LOP3.LUT R0, RZ, R0, RZ, 0x33, !PT ;  /* 0x00000000ff007212 */ /* 0x000fc800078e33ff */
[----:B---3--:R-:W-:Y:S01]  /*30d20*/  VIADDMNMX R0, R0, -R4, UR4, !PT ;  /* 0x0000000400007e46 */ /* 0x008fe2000f800904 */
[----:B------:R-:W-:Y:S01]  /*30d30*/  ULOP3.LUT UR4, URZ, UR42, URZ, 0x33, !UPT ;  /* 0x0000002a3f047292 */ /* 0x000fe2000f8e333f */
[----:B------:R-:W0:Y:S05]  /*30d40*/  S2R R4, SR_TID.X ;  /* 0x0000000000047919 */ /* 0x000e2a0000002100 */
[----:B------:R-:W-:-:S04]  /*30d50*/  VIMNMX R0, R0, UR4, !PT ;  /* 0x0000000400007c48 */ /* 0x000fc8000ffe0100 */
[----:B------:R-:W-:-:S05]  /*30d60*/  VIADDMNMX R3, R0, 0x2, R3, !PT ;  /* 0x0000000200037846 */ /* 0x000fca0007800103 */
[----:B------:R-:W-:-:S05]  /*30d70*/  VIADD R5, R3, 0xfffffffe ;  /* 0xfffffffe03057836 */ /* 0x000fca0000000000 */
[-C--:B------:R-:W-:Y:S02]  /*30d80*/  ISETP.NE.AND P0, PT, R5, R0.reuse, PT ;  /* 0x000000000500720c */ /* 0x080fe40003f05270 */
[----:B------:R-:W-:-:S05]  /*30d90*/  LOP3.LUT R0, RZ, R0, RZ, 0x33, !PT ;  /* 0x00000000ff007212 */ /* 0x000fca00078e33ff */
[----:B------:R-:W-:Y:S02]  /*30da0*/  IMAD.IADD R2, R3, 0x1, R0 ;  /* 0x0000000103027824 */ /* 0x000fe400078e0200 */
[----:B------:R-:W-:-:S03]  /*30db0*/  IMAD.MOV.U32 R0, RZ, RZ, 0x1 ;  /* 0x00000001ff007424 */ /* 0x000fc600078e00ff */
[----:B------:R-:W-:Y:S02]  /*30dc0*/  LOP3.LUT R11, R2, 0x1, RZ, 0xc0, !PT ;  /* 0x00000001020b7812 */ /* 0x000fe400078ec0ff */
[----:B0-----:R-:W-:Y:S01]  /*30dd0*/  LOP3.LUT R10, R4, 0x1f, RZ, 0xc0, !PT ;  /* 0x0000001f040a7812 */ /* 0x001fe200078ec0ff */
[----:B------:R-:W-:Y:S06]  /*30de0*/  @!P0 BRA `(.L_x_2176) ;  /* 0x0000001000348947 */ /* 0x000fec0003800000 */
[----:B------:R-:W-:Y:S01]  /*30df0*/  BSSY B0, `(.L_x_2176) ;  /* 0x000010c000007945 */ /* 0x000fe20003800000 */
[----:B------:R-:W-:Y:S02]  /*30e00*/  IMAD.IADD R9, R2, 0x1, -R11 ;  /* 0x0000000102097824 */ /* 0x000fe400078e0a0b */
[----:B------:R-:W-:-:S07]  /*30e10*/  IMAD.MOV.U32 R0, RZ, RZ, 0x1 ;  /* 0x00000001ff007424 */ /* 0x000fce00078e00ff */
.L_x_2209:
        /* <DEDUP_REMOVED lines=27> */
.L_x_2179:
[----:B------:R-:W1:Y:S01]  /*30fd0*/  S2R R2, SR_TID.X ;  /* 0x0000000000027919 */ /* 0x000e620000002100 */
[----:B------:R-:W-:Y:S01]  /*30fe0*/  BSSY B2, `(.L_x_2180) ;  /* 0x0000006000027945 */ /* 0x000fe20003800000 */
[----:B-1----:R-:W-:Y:S02]  /*30ff0*/  LOP3.LUT R3, R2, 0x7f, RZ, 0xc0, !PT ;  /* 0x0000007f02037812 */ /* 0x002fe400078ec0ff */
[----:B------:R-:W-:Y:S02]  /*31000*/  SHF.L.U32 R2, R0, 0x1f, RZ ;  /* 0x0000001f00027819 */ /* 0x000fe400000006ff */
[----:B------:R-:W-:Y:S02]  /*31010*/  ISETP.NE.AND P2, PT, R3, RZ, PT ;  /* 0x000000ff0300720c */ /* 0x000fe40003f45270 */
[----:B------:R-:W1:Y:S02]  /*31020*/  SYNCS.PHASECHK.TRANS64.TRYWAIT P0, [UR38+0x32448], R2 ;  /* 0x03244802ff0075a7 */ /* 0x000e640008000166 */
[----:B-1----:R-:W-:Y:S09]  /*31030*/  @!P0 BRA `(.L_x_2181) ;  /* 0x0000003400dc8947 */ /* 0x002ff20003800000 */
.L_x_2280:
[----:B------:R-:W-:Y:S05]  /*31040*/  BSYNC B2 ;  /* 0x0000000000027941 */ /* 0x000fea0003800000 */
.L_x_2180:
[----:B------:R-:W-:Y:S04]  /*31050*/  BSSY B2, `(.L_x_2182) ;  /* 0x0000007000027945 */ /* 0x000fe80003800000 */
[----:B------:R-:W-:Y:S05]  /*31060*/  @P2 BRA `(.L_x_2183) ;  /* 0x0000000000142947 */ /* 0x000fea0003800000 */
[----:B------:R-:W-:Y:S01]  /*31070*/  ISETP.NE.AND P0, PT, R10, RZ, PT ;  /* 0x000000ff0a00720c */ /* 0x000fe20003f05270 */
[----:B-1----:R-:W-:-:S04]  /*31080*/  IMAD.MOV.U32 R3, RZ, RZ, 0x3000 ;  /* 0x00003000ff037424 */ /* 0x002fc800078e00ff */
[----:B------:R2:W-:Y:S08]  /*31090*/  SYNCS.ARRIVE.TRANS64 RZ, [UR38+0x32438], R3 ;  /* 0x03243803ffff79a7 */ /* 0x0005f00008000026 */
[----:B--2---:R-:W-:Y:S05]  /*310a0*/  @!P0 BRA `(.L_x_2183) ;  /* 0x0000000000048947 */ /* 0x004fea0003800000 */
[----:B------:R-:W-:Y:S01]  /*310b0*/  BPT.TRAP 0x1 ;  /* 0x000000040000795c */ /* 0x000fe20000300000 */
.L_x_2183:
[----:B------:R-:W-:Y:S05]  /*310c0*/  BSYNC B2 ;  /* 0x0000000000027941 */ /* 0x000fea0003800000 */
.L_x_2182:
        /* <DEDUP_REMOVED lines=11> */
.L_x_2184:
        /* <DEDUP_REMOVED lines=10> */
.L_x_2281:
[----:B------:R-:W-:Y:S05]  /*31220*/  BSYNC B2 ;  /* 0x0000000000027941 */ /* 0x000fea0003800000 */
.L_x_2185:
        /* <DEDUP_REMOVED lines=9> */
.L_x_2188:
[----:B------:R-:W-:Y:S05]  /*312c0*/  BSYNC B2 ;  /* 0x0000000000027941 */ /* 0x000fea0003800000 */
.L_x_2187:
        /* <DEDUP_REMOVED lines=9> */
.L_x_2189:
        /* <DEDUP_REMOVED lines=13> */
.L_x_2190:
        /* <DEDUP_REMOVED lines=13> */
.L_x_2191:
        /* <DEDUP_REMOVED lines=13> */
.L_x_2192:
        /* <DEDUP_REMOVED lines=8> */
.L_x_2178:
[----:B------:R-:W-:Y:S05]  /*31650*/  BSYNC B1 ;  /* 0x0000000000017941 */ /* 0x000fea0003800000 */
.L_x_2177:
        /* <DEDUP_REMOVED lines=8> */
[----:B------:R-:W-:Y:S01]  /*316e0*/  ULDC.64 UR4, c[0x0][0x428] ;  /* 0x00010a0000047ab9 */ /* 0x000fe20000000a00 */
        /* <DEDUP_REMOVED lines=8> */
[----:B------:R-:W-:-:S04]  /*31770*/  IMAD R5, R19, UR4, RZ ;  /* 0x0000000413057c24 */ /* 0x000fc8000f8e02ff */
[C---:B------:R-:W-:Y:S02]  /*31780*/  IMAD R5, R18.reuse, UR5, R5 ;  /* 0x0000000512057c24 */ /* 0x040fe4000f8e0205 */
[----:B------:R-:W-:Y:S01]  /*31790*/  IMAD.WIDE.U32 R2, R18, UR4, R2 ;  /* 0x0000000412027c25 */ /* 0x000fe2000f8e0002 */
[----:B------:R-:W-:-:S03]  /*317a0*/  ULDC.64 UR4, c[0x0][0x418] ;  /* 0x0001060000047ab9 */ /* 0x000fc60000000a00 */
[----:B------:R-:W-:Y:S01]  /*317b0*/  IMAD.IADD R3, R5, 0x1, R3 ;  /* 0x0000000105037824 */ /* 0x000fe200078e0203 */
[----:B------:R-:W-:-:S04]  /*317c0*/  LEA R4, P0, R2, UR4, 0x2 ;  /* 0x0000000402047c11 */ /* 0x000fc8000f8010ff */
[----:B------:R-:W-:-:S05]  /*317d0*/  LEA.HI.X R5, R2, UR5, R3, 0x2, P0 ;  /* 0x0000000502057c11 */ /* 0x000fca00080f1403 */
[----:B------:R0:W5:Y:S04]  /*317e0*/  LDG.E R16, desc[UR44][R4.64] ;  /* 0x0000002c04107981 */ /* 0x000168000c1e1900 */
.L_x_2195:
[----:B------:R-:W1:Y:S01]  /*317f0*/  S2R R2, SR_TID.X ;  /* 0x0000000000027919 */ /* 0x000e620000002100 */
[----:B------:R-:W-:Y:S01]  /*31800*/  BSSY B2, `(.L_x_2196) ;  /* 0x0000006000027945 */ /* 0x000fe20003800000 */
[----:B-1----:R-:W-:Y:S02]  /*31810*/  LOP3.LUT R3, R2, 0x7f, RZ, 0xc0, !PT ;  /* 0x0000007f02037812 */ /* 0x002fe400078ec0ff */
[----:B------:R-:W-:Y:S02]  /*31820*/  SHF.L.U32 R2, R0, 0x1f, RZ ;  /* 0x0000001f00027819 */ /* 0x000fe400000006ff */
[----:B------:R-:W-:Y:S02]  /*31830*/  ISETP.NE.AND P2, PT, R3, RZ, PT ;  /* 0x000000ff0300720c */ /* 0x000fe40003f45270 */
[----:B------:R-:W1:Y:S02]  /*31840*/  SYNCS.PHASECHK.TRANS64.TRYWAIT P0, [UR38+0x32440], R2 ;  /* 0x03244002ff0075a7 */ /* 0x000e640008000166 */
[----:B-1----:R-:W-:Y:S09]  /*31850*/  @!P0 BRA `(.L_x_2197) ;  /* 0x0000003000048947 */ /* 0x002ff20003800000 */
.L_x_2282:
[----:B------:R-:W-:Y:S05]  /*31860*/  BSYNC B2 ;  /* 0x0000000000027941 */ /* 0x000fea0003800000 */
.L_x_2196:
[----:B------:R-:W-:Y:S04]  /*31870*/  BSSY B2, `(.L_x_2198) ;  /* 0x0000007000027945 */ /* 0x000fe80003800000 */
[----:B------:R-:W-:Y:S05]  /*31880*/  @P2 BRA `(.L_x_2199) ;  /* 0x0000000000142947 */ /* 0x000fea0003800000 */
[----:B------:R-:W-:Y:S01]  /*31890*/  ISETP.NE.AND P0, PT, R10, RZ, PT ;  /* 0x000000ff0a00720c */ /* 0x000fe20003f05270 */
[----:B-1----:R-:W-:-:S04]  /*318a0*/  IMAD.MOV.U32 R3, RZ, RZ, 0x3000 ;  /* 0x00003000ff037424 */ /* 0x002fc800078e00ff */
[----:B------:R2:W-:Y:S08]  /*318b0*/  SYNCS.ARRIVE.TRANS64 RZ, [UR38+0x32430], R3 ;  /* 0x03243003ffff79a7 */ /* 0x0005f00008000026 */
[----:B--2---:R-:W-:Y:S05]  /*318c0*/  @!P0 BRA `(.L_x_2199) ;  /* 0x0000000000048947 */ /* 0x004fea0003800000 */
[----:B------:R-:W-:Y:S01]  /*318d0*/  BPT.TRAP 0x1 ;  /* 0x000000040000795c */ /* 0x000fe20000300000 */
.L_x_2199:
[----:B------:R-:W-:Y:S05]  /*318e0*/  BSYNC B2 ;  /* 0x0000000000027941 */ /* 0x000fea0003800000 */
.L_x_2198:
        /* <DEDUP_REMOVED lines=11> */
.L_x_2200:
        /* <DEDUP_REMOVED lines=11> */
.L_x_2283:
[----:B------:R-:W-:Y:S05]  /*31a50*/  BSYNC B2 ;  /* 0x0000000000027941 */ /* 0x000fea0003800000 */
.L_x_2201:
        /* <DEDUP_REMOVED lines=9> */
.L_x_2204:
[----:B------:R-:W-:Y:S05]  /*31af0*/  BSYNC B2 ;  /* 0x0000000000027941 */ /* 0x000fea0003800000 */
.L_x_2203:
        /* <DEDUP_REMOVED lines=9> */
.L_x_2205:
        /* <DEDUP_REMOVED lines=13> */
.L_x_2206:
        /* <DEDUP_REMOVED lines=13> */
.L_x_2207:
        /* <DEDUP_REMOVED lines=13> */
.L_x_2208:
        /* <DEDUP_REMOVED lines=8> */
.L_x_2194:
[----:B------:R-:W-:Y:S05]  /*31e80*/  BSYNC B1 ;  /* 0x0000000000017941 */ /* 0x000fea0003800000 */
.L_x_2193:
[----:B------:R-:W-:Y:S01]  /*31e90*/  VIADD R8, R8, 0xfffffffe ;  /* 0xfffffffe08087836 */ /* 0x000fe20000000000 */
[----:B------:R-:W-:Y:S06]  /*31ea0*/  @P1 BRA `(.L_x_2209) ;  /* 0xffffffec00dc1947 */ /* 0x000fec000383ffff */
[----:B------:R-:W-:Y:S05]  /*31eb0*/  BSYNC B0 ;  /* 0x0000000000007941 */ /* 0x000fea0003800000 */
.L_x_2176:
        /* <DEDUP_REMOVED lines=25> */
.L_x_2212:
[----:B------:R-:W1:Y:S01]  /*32050*/  S2R R2, SR_TID.X ;  /* 0x0000000000027919 */ /* 0x000e620000002100 */
[----:B------:R-:W-:Y:S01]  /*32060*/  BSSY B1, `(.L_x_2213) ;  /* 0x0000006000017945 */ /* 0x000fe20003800000 */
[----:B-1----:R-:W-:Y:S02]  /*32070*/  LOP3.LUT R3, R2, 0x7f, RZ, 0xc0, !PT ;  /* 0x0000007f02037812 */ /* 0x002fe400078ec0ff */
[----:B------:R-:W-:Y:S02]  /*32080*/  SHF.L.U32 R2, R0, 0x1f, RZ ;  /* 0x0000001f00027819 */ /* 0x000fe400000006ff */
[----:B------:R-:W-:Y:S02]  /*32090*/  ISETP.NE.AND P1, PT, R3, RZ, PT ;  /* 0x000000ff0300720c */ /* 0x000fe40003f25270 */
[----:B------:R-:W1:Y:S02]  /*320a0*/  SYNCS.PHASECHK.TRANS64.TRYWAIT P0, [UR38+0x32448], R2 ;  /* 0x03244802ff0075a7 */ /* 0x000e640008000166 */
[----:B-1----:R-:W-:Y:S09]  /*320b0*/  @!P0 BRA `(.L_x_2214) ;  /* 0x00000028001c8947 */ /* 0x002ff20003800000 */
.L_x_2284:
[----:B------:R-:W-:Y:S05]  /*320c0*/  BSYNC B1 ;  /* 0x0000000000017941 */ /* 0x000fea0003800000 */
.L_x_2213:
[----:B------:R-:W-:Y:S04]  /*320d0*/  BSSY B1, `(.L_x_2215) ;  /* 0x0000007000017945 */ /* 0x000fe80003800000 */
[----:B------:R-:W-:Y:S05]  /*320e0*/  @P1 BRA `(.L_x_2216) ;  /* 0x0000000000141947 */ /* 0x000fea0003800000 */
[----:B------:R-:W-:Y:S01]  /*320f0*/  ISETP.NE.AND P0, PT, R10, RZ, PT ;  /* 0x000000ff0a00720c */ /* 0x000fe20003f05270 */
[----:B-1----:R-:W-:-:S04]  /*32100*/  IMAD.MOV.U32 R3, RZ, RZ, 0x3000 ;  /* 0x00003000ff037424 */ /* 0x002fc800078e00ff */
[----:B------:R2:W-:Y:S08]  /*32110*/  SYNCS.ARRIVE.TRANS64 RZ, [UR38+0x32438], R3 ;  /* 0x03243803ffff79a7 */ /* 0x0005f00008000026 */
[----:B--2---:R-:W-:Y:S05]  /*32120*/  @!P0 BRA `(.L_x_2216) ;  /* 0x0000000000048947 */ /* 0x004fea0003800000 */
[----:B------:R-:W-:Y:S01]  /*32130*/  BPT.TRAP 0x1 ;  /* 0x000000040000795c */ /* 0x000fe20000300000 */
.L_x_2216:
[----:B------:R-:W-:Y:S05]  /*32140*/  BSYNC B1 ;  /* 0x0000000000017941 */ /* 0x000fea0003800000 */
.L_x_2215:
        /* <DEDUP_REMOVED lines=11> */
.L_x_2217:
        /* <DEDUP_REMOVED lines=11> */
.L_x_2285:
[----:B------:R-:W-:Y:S05]  /*322b0*/  BSYNC B1 ;  /* 0x0000000000017941 */ /* 0x000fea0003800000 */
.L_x_2218:
        /* <DEDUP_REMOVED lines=9> */
.L_x_2221:
[----:B------:R-:W-:Y:S05]  /*32350*/  BSYNC B1 ;  /* 0x0000000000017941 */ /* 0x000fea0003800000 */
.L_x_2220:
        /* <DEDUP_REMOVED lines=9> */
.L_x_2222:
        /* <DEDUP_REMOVED lines=13> */
.L_x_2223:
        /* <DEDUP_REMOVED lines=13> */
.L_x_2224:
        /* <DEDUP_REMOVED lines=13> */
.L_x_2225:
        /* <DEDUP_REMOVED lines=8> */
.L_x_2211:
[----:B------:R-:W-:Y:S05]  /*326e0*/  BSYNC B0 ;  /* 0x0000000000007941 */ /* 0x000fea0003800000 */
.L_x_2210:
[----:B------:R-:W-:Y:S02]  /*326f0*/  LOP3.LUT R0, R0, 0x1, RZ, 0x3c, !PT ;  /* 0x0000000100007812 */ /* 0x000fe400078e3cff */
[----:B------:R-:W-:-:S07]  /*32700*/  CS2R R6, SRZ ;  /* 0x0000000000067805 */ /* 0x000fce000001ff00 */
.L_x_2143:
[----:B------:R-:W1:Y:S01]  /*32710*/  S2R R3, SR_CgaCtaId ;  /* 0x0000000000037919 */ /* 0x000e620000008800 */
[----:B------:R-:W-:Y:S02]  /*32720*/  MOV R2, 0x400 ;  /* 0x0000040000027802 */ /* 0x000fe40000000f00 */
[----:B------:R-:W-:Y:S02]  /*32730*/  SHF.L.U32 R7, R7, 0x1f, RZ ;  /* 0x0000001f07077819 */ /* 0x000fe400000006ff */
[----:B-1----:R-:W-:-:S04]  /*32740*/  LEA R2, R3, R2, 0x18 ;  /* 0x0000000203027211 */ /* 0x002fc800078ec0ff */
[----:B------:R-:W1:Y:S02]  /*32750*/  SYNCS.PHASECHK.TRANS64.TRYWAIT P0, [R2+URZ+0x32420], R7 ;  /* 0x03242007020075a7 */ /* 0x000e64000800017f */
[----:B-1----:R-:W-:Y:S05]  /*32760*/  @!P0 BRA `(.L_x_2226) ;  /* 0x0000002000a08947 */ /* 0x002fea0003800000 */
.L_x_2286:
[----:B------:R-:W-:-:S03]  /*32770*/  UMOV UR4, 0xffffffff ;  /* 0xffffffff00047882 */ /* 0x000fc60000000000 */
[----:B------:R-:W-:Y:S05]  /*32780*/  BRA.DIV UR4, `(.L_x_2227) ;  /* 0x0000002204ac7947 */ /* 0x000fea000b800000 */
[----:B------:R-:W2:Y:S02]  /*32790*/  S2R R3, SR_TID.X ;  /* 0x0000000000037919 */ /* 0x000ea40000002100 */
[----:B--2---:R-:W-:-:S04]  /*327a0*/  SHF.R.U32.HI R3, RZ, 0x5, R3 ;  /* 0x00000005ff037819 */ /* 0x004fc80000011603 */
[----:B------:R-:W-:-:S05]  /*327b0*/  LOP3.LUT R3, R3, 0x3, RZ, 0xc0, !PT ;  /* 0x0000000303037812 */ /* 0x000fca00078ec0ff */
[----:B------:R2:W3:Y:S02]  /*327c0*/  SHFL.IDX PT, R14, R3, RZ, 0x1f ;  /* 0x00001fff030e7589 */ /* 0x0004e400000e0000 */
.L_x_2289:
[----:B---3--:R-:W-:-:S13]  /*327d0*/  ISETP.NE.AND P0, PT, R14, RZ, PT ;  /* 0x000000ff0e00720c */ /* 0x008fda0003f05270 */
[----:B------:R-:W-:Y:S05]  /*327e0*/  @P0 BRA `(.L_x_2039) ;  /* 0x0000000000880947 */ /* 0x000fea0003800000 */
[----:B------:R-:W-:-:S03]  /*327f0*/  UMOV UR4, 0xffffffff ;  /* 0xffffffff00047882 */ /* 0x000fc60000000000 */
[----:B------:R-:W-:Y:S05]  /*32800*/  BRA.DIV UR4, `(.L_x_2228) ;  /* 0x0000002204c07947 */ /* 0x000fea000b800000 */
[----:B------:R-:W-:-:S13]  /*32810*/  ELECT P6, URZ, PT ;  /* 0x00000000003f782f */ /* 0x000fda00038c0000 */
.L_x_2292:
[----:B------:R-:W-:Y:S05]  /*32820*/  @!P6 BRA `(.L_x_2039) ;  /* 0x000000000078e947 */ /* 0x000fea0003800000 */
[----:B--2---:R-:W2:Y:S02]  /*32830*/  LDL.LU R3, [R1+0x474] ;  /* 0x0004740001037983 */ /* 0x004ea40000300800 */
[----:B--2---:R-:W-:-:S04]  /*32840*/  LOP3.LUT R3, R3, 0x2, RZ, 0xfc, !PT ;  /* 0x0000000203037812 */ /* 0x004fc800078efcff */
[----:B------:R-:W-:-:S13]  /*32850*/  ISETP.NE.AND P2, PT, R3, 0x3, PT ;  /* 0x000000030300780c */ /* 0x000fda0003f45270 */
[----:B------:R-:W-:Y:S05]  /*32860*/  @!P2 BRA `(.L_x_2229) ;  /* 0x000000000004a947 */ /* 0x000fea0003800000 */
[----:B------:R-:W-:Y:S01]  /*32870*/  BPT.TRAP 0x1 ;  /* 0x000000040000795c */ /* 0x000fe20000300000 */
.L_x_2229:
[----:B------:R-:W-:Y:S01]  /*32880*/  VIADD R3, R2, 0x32440 ;  /* 0x0003244002037836 */ /* 0x000fe20000000000 */
[----:B-1----:R-:W-:Y:S01]  /*32890*/  SHF.L.U32 R7, R0, 0x1f, RZ ;  /* 0x0000001f00077819 */ /* 0x002fe200000006ff */
[C---:B------:R-:W-:Y:S02]  /*328a0*/  VIADD R4, R6.reuse, 0x1 ;  /* 0x0000000106047836 */ /* 0x040fe40000000000 */
[----:B------:R-:W-:-:S03]  /*328b0*/  IMAD R8, R6, 0x8, R3 ;  /* 0x0000000806087824 */ /* 0x000fc600078e0203 */
[C---:B------:R-:W-:Y:S01]  /*328c0*/  ISETP.NE.AND P1, PT, R4.reuse, 0x2, PT ;  /* 0x000000020400780c */ /* 0x040fe20003f25270 */
[----:B------:R-:W1:Y:S03]  /*328d0*/  SYNCS.PHASECHK.TRANS64.TRYWAIT P0, [R8+URZ], R7 ;  /* 0x00000007080075a7 */ /* 0x000e66000800017f */
[----:B0-----:R-:W-:Y:S02]  /*328e0*/  SEL R5, RZ, 0x1, P1 ;  /* 0x00000001ff057807 */ /* 0x001fe40000800000 */
[----:B------:R-:W-:Y:S02]  /*328f0*/  SEL R4, R4, RZ, P1 ;  /* 0x000000ff04047207 */ /* 0x000fe40000800000 */
[----:B------:R-:W-:-:S03]  /*32900*/  LOP3.LUT R0, R0, R5, RZ, 0x3c, !PT ;  /* 0x0000000500007212 */ /* 0x000fc600078e3cff */
[----:B------:R-:W-:Y:S01]  /*32910*/  IMAD R3, R4, 0x8, R3 ;  /* 0x0000000804037824 */ /* 0x000fe200078e0203 */
[----:B------:R-:W-:Y:S01]  /*32920*/  SHF.L.U32 R0, R0, 0x1f, RZ ;  /* 0x0000001f00007819 */ /* 0x000fe200000006ff */
[----:B-1----:R-:W-:Y:S06]  /*32930*/  @!P0 BRA `(.L_x_2230) ;  /* 0x0000002000948947 */ /* 0x002fec0003800000 */
.L_x_2293:
[----:B------:R-:W1:Y:S02]  /*32940*/  SYNCS.PHASECHK.TRANS64.TRYWAIT P0, [R3+URZ], R0 ;  /* 0x00000000030075a7 */ /* 0x000e64000800017f */
[----:B-1----:R-:W-:Y:S05]  /*32950*/  @!P0 BRA `(.L_x_2231) ;  /* 0x0000002000a08947 */ /* 0x002fea0003800000 */
.L_x_2294:
[----:B------:R-:W-:Y:S05]  /*32960*/  @!P2 BRA `(.L_x_2232) ;  /* 0x000000000004a947 */ /* 0x000fea0003800000 */
[----:B------:R-:W-:Y:S01]  /*32970*/  BPT.TRAP 0x1 ;  /* 0x000000040000795c */ /* 0x000fe20000300000 */
.L_x_2232:
[----:B-1----:R-:W-:-:S04]  /*32980*/  VIADD R3, R2, 0x32460 ;  /* 0x0003246002037836 */ /* 0x002fc80000000000 */
[----:B------:R-:W-:-:S04]  /*32990*/  IMAD R6, R6, 0x8, R3 ;  /* 0x0000000806067824 */ /* 0x000fc800078e0203 */
[----:B------:R-:W1:Y:S02]  /*329a0*/  SYNCS.PHASECHK.TRANS64.TRYWAIT P0, [R6+URZ], R7 ;  /* 0x00000007060075a7 */ /* 0x000e64000800017f */
[----:B-1----:R-:W-:Y:S05]  /*329b0*/  @!P0 BRA `(.L_x_2233) ;  /* 0x00000020009c8947 */ /* 0x002fea0003800000 */
.L_x_2295:
[----:B------:R-:W-:-:S07]  /*329c0*/  IMAD R3, R4, 0x8, R3 ;  /* 0x0000000804037824 */ /* 0x000fce00078e0203 */
.L_x_2234:
[----:B--2---:R2:W3:Y:S02]  /*329d0*/  SYNCS.PHASECHK.TRANS64.TRYWAIT P0, [R3+URZ], R0 ;  /* 0x00000000030075a7 */ /* 0x0044e4000800017f */
[----:B---3--:R-:W-:Y:S05]  /*329e0*/  @!P0 NANOSLEEP.SYNCS 0x989680 ;  /* 0x009896800000895d */ /* 0x008fea0003900000 */
[----:B------:R-:W3:Y:S02]  /*329f0*/  @!P0 SYNCS.PHASECHK.TRANS64 P0, [R3+URZ], R0 ;  /* 0x00000000030085a7 */ /* 0x000ee4000800007f */
[----:B---3--:R-:W-:Y:S05]  /*32a00*/  @!P0 BRA `(.L_x_2234) ;  /* 0xfffffffc00f08947 */ /* 0x008fea000383ffff */
.L_x_2039:
[----:B------:R-:W-:Y:S05]  /*32a10*/  BSYNC B6 ;  /* 0x0000000000067941 */ /* 0x000fea0003800000 */
.L_x_2036:
[----:B------:R-:W-:Y:S05]  /*32a20*/  EXIT ;  /* 0x000000000000794d */ /* 0x000fea0003800000 */
.L_x_2050:
[----:B0-----:R0:W1:Y:S02]  /*32a30*/  SYNCS.PHASECHK.TRANS64.TRYWAIT P0, [R72+URZ+0x32400], R15 ;  /* 0x0324000f480075a7 */ /* 0x001064000800017f */
[----:B-1----:R-:W-:Y:S05]  /*32a40*/  @!P0 NANOSLEEP.SYNCS 0x989680 ;  /* 0x009896800000895d */ /* 0x002fea0003900000 */
[----:B------:R-:W1:Y:S02]  /*32a50*/  @!P0 SYNCS.PHASECHK.TRANS64 P0, [R72+URZ+0x32400], R15 ;  /* 0x0324000f480085a7 */ /* 0x000e64000800007f */
[----:B-1----:R-:W-:Y:S05]  /*32a60*/  @!P0 BRA `(.L_x_2050) ;  /* 0xfffffffc00f08947 */ /* 0x002fea000383ffff */
[----:B------:R-:W-:Y:S05]  /*32a70*/  BRA `(.L_x_2235) ;  /* 0xfffffcf400d87947 */ /* 0x000fea000383ffff */
.L_x_2057:
[----:B--2---:R2:W3:Y:S02]  /*32a80*/  SYNCS.PHASECHK.TRANS64.TRYWAIT P0, [R8+URZ], R9 ;  /* 0x00000009080075a7 */ /* 0x0044e4000800017f */
[----:B---3--:R-:W-:Y:S05]  /*32a90*/  @!P0 NANOSLEEP.SYNCS 0x989680 ;  /* 0x009896800000895d */ /* 0x008fea0003900000 */
[----:B------:R-:W3:Y:S02]  /*32aa0*/  @!P0 SYNCS.PHASECHK.TRANS64 P0, [R8+URZ], R9 ;  /* 0x00000009080085a7 */ /* 0x000ee4000800007f */
[----:B---3--:R-:W-:Y:S05]  /*32ab0*/  @!P0 BRA `(.L_x_2057) ;  /* 0xfffffffc00f08947 */ /* 0x008fea000383ffff */
[----:B------:R-:W-:Y:S05]  /*32ac0*/  BRA `(.L_x_2056) ;  /* 0xfffffcf800ec7947 */ /* 0x000fea000383ffff */
.L_x_2059:
[----:B0-----:R0:W1:Y:S02]  /*32ad0*/  SYNCS.PHASECHK.TRANS64.TRYWAIT P0, [R72+URZ+0x32410], R9 ;  /* 0x03241009480075a7 */ /* 0x001064000800017f */
[----:B-1----:R-:W-:Y:S05]  /*32ae0*/  @!P0 NANOSLEEP.SYNCS 0x989680 ;  /* 0x009896800000895d */ /* 0x002fea0003900000 */
[----:B------:R-:W1:Y:S02]  /*32af0*/  @!P0 SYNCS.PHASECHK.TRANS64 P0, [R72+URZ+0x32410], R9 ;  /* 0x03241009480085a7 */ /* 0x000e64000800007f */
[----:B-1----:R-:W-:Y:S05]  /*32b00*/  @!P0 BRA `(.L_x_2059) ;  /* 0xfffffffc00f08947 */ /* 0x002fea000383ffff */
[----:B------:R-:W-:Y:S05]  /*32b10*/  BRA `(.L_x_2236) ;  /* 0xfffffcfc00c47947 */ /* 0x000fea000383ffff */
.L_x_2066:
[----:B-1----:R1:W2:Y:S02]  /*32b20*/  SYNCS.PHASECHK.TRANS64.TRYWAIT P0, [R8+URZ], R9 ;  /* 0x00000009080075a7 */ /* 0x0022a4000800017f */
[----:B--2---:R-:W-:Y:S05]  /*32b30*/  @!P0 NANOSLEEP.SYNCS 0x989680 ;  /* 0x009896800000895d */ /* 0x004fea0003900000 */
[----:B------:R-:W2:Y:S02]  /*32b40*/  @!P0 SYNCS.PHASECHK.TRANS64 P0, [R8+URZ], R9 ;  /* 0x00000009080085a7 */ /* 0x000ea4000800007f */
[----:B--2---:R-:W-:Y:S05]  /*32b50*/  @!P0 BRA `(.L_x_2066) ;  /* 0xfffffffc00f08947 */ /* 0x004fea000383ffff */
[----:B------:R-:W-:Y:S05]  /*32b60*/  BRA `(.L_x_2065) ;  /* 0xfffffd0000087947 */ /* 0x000fea000383ffff */
.L_x_2097:
[----:B-1----:R1:W2:Y:S02]  /*32b70*/  SYNCS.PHASECHK.TRANS64.TRYWAIT P2, [R0+URZ], R5 ;  /* 0x00000005000075a7 */ /* 0x0022a4000804017f */
[----:B--2---:R-:W-:Y:S05]  /*32b80*/  @!P2 NANOSLEEP.SYNCS 0x989680 ;  /* 0x009896800000a95d */ /* 0x004fea0003900000 */
[----:B------:R-:W2:Y:S02]  /*32b90*/  @!P2 SYNCS.PHASECHK.TRANS64 P2, [R0+URZ], R5 ;  /* 0x000000050000a5a7 */ /* 0x000ea4000804007f */
[----:B--2---:R-:W-:Y:S05]  /*32ba0*/  @!P2 BRA `(.L_x_2097) ;  /* 0xfffffffc00f0a947 */ /* 0x004fea000383ffff */
[----:B------:R-:W-:Y:S05]  /*32bb0*/  BRA `(.L_x_2096) ;  /* 0xfffffd6400747947 */ /* 0x000fea000383ffff */
.L_x_2104:
[----:B--2---:R2:W3:Y:S02]  /*32bc0*/  SYNCS.PHASECHK.TRANS64.TRYWAIT P2, [R4+URZ], R5 ;  /* 0x00000005040075a7 */ /* 0x0044e4000804017f */
[----:B---3--:R-:W-:Y:S05]  /*32bd0*/  @!P2 NANOSLEEP.SYNCS 0x989680 ;  /* 0x009896800000a95d */ /* 0x008fea0003900000 */
[----:B------:R-:W3:Y:S02]  /*32be0*/  @!P2 SYNCS.PHASECHK.TRANS64 P2, [R4+URZ], R5 ;  /* 0x000000050400a5a7 */ /* 0x000ee4000804007f */
[----:B---3--:R-:W-:Y:S05]  /*32bf0*/  @!P2 BRA `(.L_x_2104) ;  /* 0xfffffffc00f0a947 */ /* 0x008fea000383ffff */
[----:B------:R-:W-:Y:S05]  /*32c00*/  BRA `(.L_x_2103) ;  /* 0xfffffd6800987947 */ /* 0x000fea000383ffff */
.L_x_2115:
[----:B-1----:R1:W2:Y:S02]  /*32c10*/  SYNCS.PHASECHK.TRANS64.TRYWAIT P1, [R4+URZ], R5 ;  /* 0x00000005040075a7 */ /* 0x0022a4000802017f */
[----:B--2---:R-:W-:Y:S05]  /*32c20*/  @!P1 NANOSLEEP.SYNCS 0x989680 ;  /* 0x009896800000995d */ /* 0x004fea0003900000 */
[----:B------:R-:W2:Y:S02]  /*32c30*/  @!P1 SYNCS.PHASECHK.TRANS64 P1, [R4+URZ], R5 ;  /* 0x00000005040095a7 */ /* 0x000ea4000802007f */
[----:B--2---:R-:W-:Y:S05]  /*32c40*/  @!P1 BRA `(.L_x_2115) ;  /* 0xfffffffc00f09947 */ /* 0x004fea000383ffff */
[----:B------:R-:W-:Y:S05]  /*32c50*/  BRA `(.L_x_2114) ;  /* 0xfffffecc00347947 */ /* 0x000fea000383ffff */
.L_x_2122:
[----:B--2---:R2:W3:Y:S02]  /*32c60*/  SYNCS.PHASECHK.TRANS64.TRYWAIT P1, [R4+URZ], R5 ;  /* 0x00000005040075a7 */ /* 0x0044e4000802017f */
[----:B---3--:R-:W-:Y:S05]  /*32c70*/  @!P1 NANOSLEEP.SYNCS 0x989680 ;  /* 0x009896800000995d */ /* 0x008fea0003900000 */
[----:B------:R-:W3:Y:S02]  /*32c80*/  @!P1 SYNCS.PHASECHK.TRANS64 P1, [R4+URZ], R5 ;  /* 0x00000005040095a7 */ /* 0x000ee4000802007f */
[----:B---3--:R-:W-:Y:S05]  /*32c90*/  @!P1 BRA `(.L_x_2122) ;  /* 0xfffffffc00f09947 */ /* 0x008fea000383ffff */
[----:B------:R-:W-:Y:S05]  /*32ca0*/  BRA `(.L_x_2121) ;  /* 0xfffffed000587947 */ /* 0x000fea000383ffff */
.L_x_2154:
[----:B------:R-:W-:Y:S02]  /*32cb0*/  IMAD.MOV.U32 R13, RZ, RZ, R4 ;  /* 0x000000ffff0d7224 */ /* 0x000fe400078e0004 */
[----:B------:R-:W-:Y:S02]  /*32cc0*/  IMAD.MOV.U32 R12, RZ, RZ, RZ ;  /* 0x000000ffff0c7224 */ /* 0x000fe400078e00ff */
[----:B------:R-:W-:Y:S02]  /*32cd0*/  IMAD.MOV.U32 R11, RZ, RZ, 0x1f ;  /* 0x0000001fff0b7424 */ /* 0x000fe400078e00ff */
[----:B------:R-:W-:-:S07]  /*32ce0*/  IMAD.MOV.U32 R15, RZ, RZ, -0x1 ;  /* 0xffffffffff0f7424 */ /* 0x000fce00078e00ff */
[----:B0-----:R-:W-:Y:S05]  /*32cf0*/  WARPSYNC.COLLECTIVE R15, `(.L_x_2237) ;  /* 0x000000000f087348 */ /* 0x001fea0003c00000 */
[----:B------:R1:W2:Y:S02]  /*32d00*/  SHFL.IDX P6, R14, R13, R12, R11 ;  /* 0x0000000c0d0e7389 */ /* 0x0002a400000c000b */
[----:B012---:R-:W-:Y:S01]  /*32d10*/  ENDCOLLECTIVE ;  /* 0x000000000000791b */ /* 0x007fe20003800000 */
.L_x_2237:
[----:B------:R-:W-:Y:S05]  /*32d20*/  BRA `(.L_x_2238) ;  /* 0xffffffbc00a07947 */ /* 0x000fea000383ffff */
.L_x_2156:
[----:B------:R-:W-:Y:S01]  /*32d30*/  BSSY B0, `(.L_x_2239) ;  /* 0x0000006000007945 */ /* 0x000fe20003800000 */
[----:B------:R-:W-:-:S07]  /*32d40*/  IMAD.MOV.U32 R15, RZ, RZ, -0x1 ;  /* 0xffffffffff0f7424 */ /* 0x000fce00078e00ff */
[----:B01----:R-:W-:Y:S05]  /*32d50*/  WARPSYNC.COLLECTIVE R15, `(.L_x_2240) ;  /* 0x000000000f0c7348 */ /* 0x003fea0003c00000 */
[----:B------:R-:W-:Y:S02]  /*32d60*/  ELECT P6, UR62, PT ;  /* 0x00000000003e782f */ /* 0x000fe400038c0000 */
[----:B------:R-:W-:Y:S01]  /*32d70*/  MOV R14, UR62 ;  /* 0x0000003e000e7c02 */ /* 0x000fe20008000f00 */
[----:B01----:R-:W-:Y:S10]  /*32d80*/  ENDCOLLECTIVE ;  /* 0x000000000000791b */ /* 0x003ff40003800000 */
.L_x_2240:
[----:B------:R-:W-:Y:S05]  /*32d90*/  BSYNC B0 ;  /* 0x0000000000007941 */ /* 0x000fea0003800000 */
.L_x_2239:
[----:B------:R-:W-:Y:S05]  /*32da0*/  BRA `(.L_x_2241) ;  /* 0xffffffbc00a47947 */ /* 0x000fea000383ffff */
.L_x_2158:
[----:B--2---:R-:W-:-:S04]  /*32db0*/  IMAD.U32 R3, RZ, RZ, UR38 ;  /* 0x00000026ff037e24 */ /* 0x004fc8000f8e00ff */
[----:B------:R2:W3:Y:S03]  /*32dc0*/  SYNCS.PHASECHK.TRANS64.TRYWAIT P0, [R3+URZ+0x32440], R0 ;  /* 0x03244000030075a7 */ /* 0x0004e6000800017f */
[----:B---3--:R-:W-:Y:S05]  /*32dd0*/  @!P0 NANOSLEEP.SYNCS 0x989680 ;  /* 0x009896800000895d */ /* 0x008fea0003900000 */
[----:B------:R-:W3:Y:S02]  /*32de0*/  @!P0 SYNCS.PHASECHK.TRANS64 P0, [R3+URZ+0x32440], R0 ;  /* 0x03244000030085a7 */ /* 0x000ee4000800007f */
[----:B---3--:R-:W-:Y:S05]  /*32df0*/  @!P0 BRA `(.L_x_2158) ;  /* 0xfffffffc00ec8947 */ /* 0x008fea000383ffff */
[----:B------:R-:W-:Y:S05]  /*32e00*/  BRA `(.L_x_2242) ;  /* 0xffffffc000007947 */ /* 0x000fea000383ffff */
.L_x_2161:
[----:B------:R-:W-:Y:S01]  /*32e10*/  IMAD.MOV.U32 R13, RZ, RZ, R3 ;  /* 0x000000ffff0d7224 */ /* 0x000fe200078e0003 */
[----:B------:R0:W-:Y:S01]  /*32e20*/  STL [R1+0x864], R16 ;  /* 0x0008641001007387 */ /* 0x0001e20000100800 */
[----:B------:R-:W-:Y:S02]  /*32e30*/  IMAD.MOV.U32 R12, RZ, RZ, RZ ;  /* 0x000000ffff0c7224 */ /* 0x000fe400078e00ff */
[----:B------:R-:W-:Y:S02]  /*32e40*/  IMAD.MOV.U32 R11, RZ, RZ, 0x181f ;  /* 0x0000181fff0b7424 */ /* 0x000fe400078e00ff */
[----:B------:R-:W-:-:S07]  /*32e50*/  IMAD.MOV.U32 R15, RZ, RZ, -0x1 ;  /* 0xffffffffff0f7424 */ /* 0x000fce00078e00ff */
[----:B0-----:R-:W-:Y:S05]  /*32e60*/  WARPSYNC.COLLECTIVE R15, `(.L_x_2243) ;  /* 0x000000000f087348 */ /* 0x001fea0003c00000 */
[----:B------:R1:W2:Y:S02]  /*32e70*/  SHFL.IDX P6, R14, R13, R12, R11 ;  /* 0x0000000c0d0e7389 */ /* 0x0002a400000c000b */
[----:B012---:R-:W-:Y:S01]  /*32e80*/  ENDCOLLECTIVE ;  /* 0x000000000000791b */ /* 0x007fe20003800000 */
.L_x_2243:
[----:B------:R-:W-:-:S05]  /*32e90*/  VIADD R16, R6, UR39 ;  /* 0x0000002706107c36 */ /* 0x000fca0008000000 */
[----:B------:R0:W-:Y:S01]  /*32ea0*/  STL [R1+0x464], R16 ;  /* 0x0004641001007387 */ /* 0x0001e20000100800 */
[----:B------:R-:W-:Y:S02]  /*32eb0*/  IMAD.MOV.U32 R13, RZ, RZ, R0 ;  /* 0x000000ffff0d7224 */ /* 0x000fe400078e0000 */
[----:B------:R-:W-:-:S07]  /*32ec0*/  IMAD.MOV.U32 R4, RZ, RZ, R14 ;  /* 0x000000ffff047224 */ /* 0x000fce00078e000e */
[----:B0-----:R-:W-:Y:S05]  /*32ed0*/  WARPSYNC.COLLECTIVE R15, `(.L_x_2244) ;  /* 0x000000000f087348 */ /* 0x001fea0003c00000 */
[----:B------:R1:W2:Y:S02]  /*32ee0*/  SHFL.IDX P6, R14, R13, R12, R11 ;  /* 0x0000000c0d0e7389 */ /* 0x0002a400000c000b */
[----:B012---:R-:W-:Y:S01]  /*32ef0*/  ENDCOLLECTIVE ;  /* 0x000000000000791b */ /* 0x007fe20003800000 */
.L_x_2244:
[----:B------:R-:W-:Y:S02]  /*32f00*/  ULDC UR4, c[0x0][0x288] ;  /* 0x0000a20000047ab9 */ /* 0x000fe40000000800 */
[----:B------:R-:W-:-:S05]  /*32f10*/  IMAD R2, R7, UR4, RZ ;  /* 0x0000000407027c24 */ /* 0x000fca000f8e02ff */
[----:B------:R-:W-:Y:S01]  /*32f20*/  ISETP.GE.AND P1, PT, R16, R2, PT ;  /* 0x000000021000720c */ /* 0x000fe20003f26270 */
[----:B------:R-:W-:Y:S02]  /*32f30*/  IMAD.MOV.U32 R13, RZ, RZ, R3 ;  /* 0x000000ffff0d7224 */ /* 0x000fe400078e0003 */
[----:B------:R-:W-:-:S10]  /*32f40*/  IMAD.MOV.U32 R12, RZ, RZ, 0x1 ;  /* 0x00000001ff0c7424 */ /* 0x000fd400078e00ff */
[----:B------:R-:W-:Y:S01]  /*32f50*/  @!P1 LEA R7, R9, UR38, 0x1 ;  /* 0x0000002609079c11 */ /* 0x000fe2000f8e08ff */
[----:B------:R-:W-:-:S07]  /*32f60*/  IMAD.MOV.U32 R5, RZ, RZ, R14 ;  /* 0x000000ffff057224 */ /* 0x000fce00078e000e */
[----:B------:R-:W-:Y:S05]  /*32f70*/  WARPSYNC.COLLECTIVE R15, `(.L_x_2245) ;  /* 0x000000000f087348 */ /* 0x000fea0003c00000 */
[----:B------:R0:W1:Y:S02]  /*32f80*/  SHFL.IDX P6, R14, R13, R12, R11 ;  /* 0x0000000c0d0e7389 */ /* 0x00006400000c000b */
[----:B01----:R-:W-:Y:S01]  /*32f90*/  ENDCOLLECTIVE ;  /* 0x000000000000791b */ /* 0x003fe20003800000 */
.L_x_2245:
        /* <DEDUP_REMOVED lines=10> */
.L_x_2246:
[----:B------:R-:W-:Y:S01]  /*33040*/  @!PT LDS RZ, [RZ] ;  /* 0x00000000fffff984 */ /* 0x000fe20000000800 */
[----:B------:R-:W-:Y:S01]  /*33050*/  @!PT LDS RZ, [RZ] ;  /* 0x00000000fffff984 */ /* 0x000fe20000000800 */
[----:B------:R-:W-:Y:S01]  /*33060*/  @!PT LDS RZ, [RZ] ;  /* 0x00000000fffff984 */ /* 0x000fe20000000800 */
[----:B------:R0:W-:Y:S01]  /*33070*/  @!P1 LDGSTS.E.BYPASS.LTC128B.128 [R7+0x18400], desc[UR44][R4.64], !P0 ;  /* 0x1840000004079fae */ /* 0x0001e2000c101d6c */
[----:B------:R-:W-:Y:S02]  /*33080*/  IMAD.MOV.U32 R13, RZ, RZ, R3 ;  /* 0x000000ffff0d7224 */ /* 0x000fe400078e0003 */
[C---:B0-----:R-:W-:Y:S02]  /*33090*/  VIADD R5, R16.reuse, 0x10 ;  /* 0x0000001010057836 */ /* 0x041fe40000000000 */
[----:B------:R-:W-:Y:S02]  /*330a0*/  IMAD.MOV.U32 R12, RZ, RZ, 0x2 ;  /* 0x00000002ff0c7424 */ /* 0x000fe400078e00ff */
[----:B------:R-:W-:Y:S01]  /*330b0*/  VIADD R7, R16, 0x20 ;  /* 0x0000002010077836 */ /* 0x000fe20000000000 */
[----:B------:R-:W-:Y:S01]  /*330c0*/  ISETP.GE.AND P2, PT, R5, R2, PT ;  /* 0x000000020500720c */ /* 0x000fe20003f46270 */
[----:B------:R0:W-:Y:S01]  /*330d0*/  STL [R1+0x484], R5 ;  /* 0x0004840501007387 */ /* 0x0001e20000100800 */
[----:B------:R-:W-:-:S11]  /*330e0*/  IMAD.MOV.U32 R6, RZ, RZ, R14 ;  /* 0x000000ffff067224 */ /* 0x000fd600078e000e */
[----:B0-----:R-:W-:Y:S05]  /*330f0*/  WARPSYNC.COLLECTIVE R15, `(.L_x_2247) ;  /* 0x000000000f087348 */ /* 0x001fea0003c00000 */
[----:B------:R1:W2:Y:S02]  /*33100*/  SHFL.IDX P6, R14, R13, R12, R11 ;  /* 0x0000000c0d0e7389 */ /* 0x0002a400000c000b */
[----:B012---:R-:W-:Y:S01]  /*33110*/  ENDCOLLECTIVE ;  /* 0x000000000000791b */ /* 0x007fe20003800000 */
.L_x_2247:
[----:B------:R0:W-:Y:S01]  /*33120*/  STL [R1+0x490], R7 ;  /* 0x0004900701007387 */ /* 0x0001e20000100800 */
[----:B------:R-:W-:Y:S02]  /*33130*/  @!P2 LEA R4, P1, R10, R6, 0x1 ;  /* 0x000000060a04a211 */ /* 0x000fe400078208ff */
[----:B------:R-:W-:-:S03]  /*33140*/  @!P2 LEA R6, R9, UR38, 0x1 ;  /* 0x000000260906ac11 */ /* 0x000fc6000f8e08ff */
[----:B------:R-:W-:Y:S01]  /*33150*/  @!P2 IMAD.X R5, RZ, RZ, R8, P1 ;  /* 0x000000ffff05a224 */ /* 0x000fe200008e0608 */
[----:B------:R-:W-:Y:S01]  /*33160*/  ISETP.GE.AND P1, PT, R7, R2, PT ;  /* 0x000000020700720c */ /* 0x000fe20003f26270 */
[----:B------:R-:W-:Y:S02]  /*33170*/  IMAD.MOV.U32 R13, RZ, RZ, R0 ;  /* 0x000000ffff0d7224 */ /* 0x000fe400078e0000 */
[----:B0-----:R-:W-:Y:S01]  /*33180*/  VIADD R7, R16, 0x30 ;  /* 0x0000003010077836 */ /* 0x001fe20000000000 */
[----:B------:R-:W-:Y:S01]  /*33190*/  @!PT LDS RZ, [RZ] ;  /* 0x00000000fffff984 */ /* 0x000fe20000000800 */
[----:B------:R-:W-:Y:S01]  /*331a0*/  @!PT LDS RZ, [RZ] ;  /* 0x00000000fffff984 */ /* 0x000fe20000000800 */
[----:B------:R-:W-:Y:S01]  /*331b0*/  @!PT LDS RZ, [RZ] ;  /* 0x00000000fffff984 */ /* 0x000fe20000000800 */
[----:B------:R0:W-:Y:S04]  /*331c0*/  @!P2 LDGSTS.E.BYPASS.LTC128B.128 [R6+0x18c00], desc[UR44][R4.64], !P0 ;  /* 0x18c000000406afae */ /* 0x0001e8000c101d6c */
[----:B------:R1:W-:Y:S01]  /*331d0*/  STL [R1+0x494], R7 ;  /* 0x0004940701007387 */ /* 0x0003e20000100800 */
[----:B0-----:R-:W-:-:S04]  /*331e0*/  IMAD.MOV.U32 R4, RZ, RZ, R14 ;  /* 0x000000ffff047224 */ /* 0x001fc800078e000e */
[----:B------:R-:W-:-:S07]  /*331f0*/  @!P1 LEA R6, R9, UR38, 0x1 ;  /* 0x0000002609069c11 */ /* 0x000fce000f8e08ff */
[----:B-1----:R-:W-:Y:S05]  /*33200*/  WARPSYNC.COLLECTIVE R15, `(.L_x_2248) ;  /* 0x000000000f087348 */ /* 0x002fea0003c00000 */
[----:B------:R0:W2:Y:S02]  /*33210*/  SHFL.IDX P6, R14, R13, R12, R11 ;  /* 0x0000000c0d0e7389 */ /* 0x0000a400000c000b */
[----:B012---:R-:W-:Y:S01]  /*33220*/  ENDCOLLECTIVE ;  /* 0x000000000000791b */ /* 0x007fe20003800000 */
.L_x_2248:
[----:B------:R-:W-:Y:S02]  /*33230*/  IMAD.MOV.U32 R13, RZ, RZ, R3 ;  /* 0x000000ffff0d7224 */ /* 0x000fe400078e0003 */
[----:B------:R-:W-:Y:S02]  /*33240*/  IMAD.MOV.U32 R12, RZ, RZ, 0x3 ;  /* 0x00000003ff0c7424 */ /* 0x000fe400078e00ff */
[----:B------:R-:W-:-:S07]  /*33250*/  IMAD.MOV.U32 R5, RZ, RZ, R14 ;  /* 0x000000ffff057224 */ /* 0x000fce00078e000e */
[----:B------:R-:W-:Y:S05]  /*33260*/  WARPSYNC.COLLECTIVE R15, `(.L_x_2249) ;  /* 0x000000000f087348 */ /* 0x000fea0003c00000 */
[----:B------:R0:W1:Y:S02]  /*33270*/  SHFL.IDX P6, R14, R13, R12, R11 ;  /* 0x0000000c0d0e7389 */ /* 0x00006400000c000b */
[----:B01----:R-:W-:Y:S01]  /*33280*/  ENDCOLLECTIVE ;  /* 0x000000000000791b */ /* 0x003fe20003800000 */
.L_x_2249:
        /* <DEDUP_REMOVED lines=11> */
[----:B------:R-:W-:-:S05]  /*33340*/  VIADD R7, R16, 0x40 ;  /* 0x0000004010077836 */ /* 0x000fca0000000000 */
[----:B------:R1:W-:Y:S01]  /*33350*/  STL [R1+0x498], R7 ;  /* 0x0004980701007387 */ /* 0x0003e20000100800 */
[----:B0-----:R-:W-:-:S07]  /*33360*/  IMAD.MOV.U32 R4, RZ, RZ, R14 ;  /* 0x000000ffff047224 */ /* 0x001fce00078e000e */
[----:B-1----:R-:W-:Y:S05]  /*33370*/  WARPSYNC.COLLECTIVE R15, `(.L_x_2250) ;  /* 0x000000000f087348 */ /* 0x002fea0003c00000 */
[----:B------:R0:W2:Y:S02]  /*33380*/  SHFL.IDX P6, R14, R13, R12, R11 ;  /* 0x0000000c0d0e7389 */ /* 0x0000a400000c000b */
[----:B012---:R-:W-:Y:S01]  /*33390*/  ENDCOLLECTIVE ;  /* 0x000000000000791b */ /* 0x007fe20003800000 */
.L_x_2250:
[----:B------:R-:W-:Y:S01]  /*333a0*/  @!P1 LEA R6, R9, UR38, 0x1 ;  /* 0x0000002609069c11 */ /* 0x000fe2000f8e08ff */
[----:B------:R-:W-:Y:S02]  /*333b0*/  IMAD.MOV.U32 R13, RZ, RZ, R3 ;  /* 0x000000ffff0d7224 */ /* 0x000fe400078e0003 */
[----:B------:R-:W-:Y:S02]  /*333c0*/  IMAD.MOV.U32 R12, RZ, RZ, 0x4 ;  /* 0x00000004ff0c7424 */ /* 0x000fe400078e00ff */
[----:B------:R-:W-:-:S07]  /*333d0*/  IMAD.MOV.U32 R5, RZ, RZ, R14 ;  /* 0x000000ffff057224 */ /* 0x000fce00078e000e */
[----:B------:R-:W-:Y:S05]  /*333e0*/  WARPSYNC.COLLECTIVE R15, `(.L_x_2251) ;  /* 0x000000000f087348 */ /* 0x000fea0003c00000 */
[----:B------:R0:W1:Y:S02]  /*333f0*/  SHFL.IDX P6, R14, R13, R12, R11 ;  /* 0x0000000c0d0e7389 */ /* 0x00006400000c000b */
[----:B01----:R-:W-:Y:S01]  /*33400*/  ENDCOLLECTIVE ;  /* 0x000000000000791b */ /* 0x003fe20003800000 */
.L_x_2251:
        /* <DEDUP_REMOVED lines=17> */
.L_x_2252:
[----:B------:R-:W-:Y:S02]  /*33520*/  IMAD.MOV.U32 R13, RZ, RZ, R3 ;  /* 0x000000ffff0d7224 */ /* 0x000fe400078e0003 */
[----:B------:R-:W-:Y:S02]  /*33530*/  IMAD.MOV.U32 R12, RZ, RZ, 0x5 ;  /* 0x00000005ff0c7424 */ /* 0x000fe400078e00ff */
[----:B------:R-:W-:-:S07]  /*33540*/  IMAD.MOV.U32 R4, RZ, RZ, R14 ;  /* 0x000000ffff047224 */ /* 0x000fce00078e000e */
[----:B------:R-:W-:Y:S05]  /*33550*/  WARPSYNC.COLLECTIVE R15, `(.L_x_2253) ;  /* 0x000000000f087348 */ /* 0x000fea0003c00000 */
[----:B------:R0:W1:Y:S02]  /*33560*/  SHFL.IDX P6, R14, R13, R12, R11 ;  /* 0x0000000c0d0e7389 */ /* 0x00006400000c000b */
[----:B01----:R-:W-:Y:S01]  /*33570*/  ENDCOLLECTIVE ;  /* 0x000000000000791b */ /* 0x003fe20003800000 */
.L_x_2253:
[----:B------:R-:W-:-:S05]  /*33580*/  @!P1 LEA R5, P2, R10, R4, 0x1 ;  /* 0x000000040a059211 */ /* 0x000fca00078408ff */
[----:B------:R-:W-:Y:S01]  /*33590*/  @!P1 IMAD.X R4, RZ, RZ, R6, P2 ;  /* 0x000000ffff049224 */ /* 0x000fe200010e0606 */
[----:B------:R-:W-:-:S04]  /*335a0*/  @!P1 LEA R6, R9, UR38, 0x1 ;  /* 0x0000002609069c11 */ /* 0x000fc8000f8e08ff */
        /* <DEDUP_REMOVED lines=9> */
[----:B------:R-:W-:Y:S02]  /*33640*/  VIADD R7, R16, 0x60 ;  /* 0x0000006010077836 */ /* 0x000fe40000000000 */
[----:B------:R1:W5:Y:S02]  /*33650*/  LDL.LU R16, [R1+0x864] ;  /* 0x0008640001107983 */ /* 0x0003640000300800 */
[----:B01----:R-:W-:-:S08]  /*33660*/  IMAD.MOV.U32 R6, RZ, RZ, R14 ;  /* 0x000000ffff067224 */ /* 0x003fd000078e000e */
[----:B-----5:R-:W-:Y:S05]  /*33670*/  WARPSYNC.COLLECTIVE R15, `(.L_x_2254) ;  /* 0x000000000f087348 */ /* 0x020fea0003c00000 */
[----:B------:R0:W1:Y:S02]  /*33680*/  SHFL.IDX P6, R14, R13, R12, R11 ;  /* 0x0000000c0d0e7389 */ /* 0x00006400000c000b */
[----:B01---5:R-:W-:Y:S01]  /*33690*/  ENDCOLLECTIVE ;  /* 0x000000000000791b */ /* 0x023fe20003800000 */
.L_x_2254:
[----:B------:R-:W-:Y:S02]  /*336a0*/  IMAD.MOV.U32 R13, RZ, RZ, R3 ;  /* 0x000000ffff0d7224 */ /* 0x000fe400078e0003 */
[----:B------:R-:W-:Y:S02]  /*336b0*/  IMAD.MOV.U32 R12, RZ, RZ, 0x6 ;  /* 0x00000006ff0c7424 */ /* 0x000fe400078e00ff */
[----:B------:R-:W-:-:S07]  /*336c0*/  IMAD.MOV.U32 R4, RZ, RZ, R14 ;  /* 0x000000ffff047224 */ /* 0x000fce00078e000e */
[----:B------:R-:W-:Y:S05]  /*336d0*/  WARPSYNC.COLLECTIVE R15, `(.L_x_2255) ;  /* 0x000000000f087348 */ /* 0x000fea0003c00000 */
[----:B------:R0:W1:Y:S02]  /*336e0*/  SHFL.IDX P6, R14, R13, R12, R11 ;  /* 0x0000000c0d0e7389 */ /* 0x00006400000c000b */
[----:B01----:R-:W-:Y:S01]  /*336f0*/  ENDCOLLECTIVE ;  /* 0x000000000000791b */ /* 0x003fe20003800000 */
.L_x_2255:
        /* <DEDUP_REMOVED lines=15> */
.L_x_2256:
[----:B------:R-:W-:Y:S01]  /*337f0*/  ISETP.GE.AND P1, PT, R7, R2, PT ;  /* 0x000000020700720c */ /* 0x000fe20003f26270 */
[----:B------:R-:W-:Y:S02]  /*33800*/  IMAD.MOV.U32 R13, RZ, RZ, R3 ;  /* 0x000000ffff0d7224 */ /* 0x000fe400078e0003 */
[----:B------:R-:W-:Y:S02]  /*33810*/  IMAD.MOV.U32 R12, RZ, RZ, 0x7 ;  /* 0x00000007ff0c7424 */ /* 0x000fe400078e00ff */
[----:B------:R-:W-:-:S08]  /*33820*/  IMAD.MOV.U32 R4, RZ, RZ, R14 ;  /* 0x000000ffff047224 */ /* 0x000fd000078e000e */
[----:B------:R-:W-:Y:S05]  /*33830*/  WARPSYNC.COLLECTIVE R15, `(.L_x_2257) ;  /* 0x000000000f087348 */ /* 0x000fea0003c00000 */
[----:B------:R0:W1:Y:S02]  /*33840*/  SHFL.IDX P6, R14, R13, R12, R11 ;  /* 0x0000000c0d0e7389 */ /* 0x00006400000c000b */
[----:B01----:R-:W-:Y:S01]  /*33850*/  ENDCOLLECTIVE ;  /* 0x000000000000791b */ /* 0x003fe20003800000 */
.L_x_2257:
[----:B------:R-:W-:-:S05]  /*33860*/  @!P1 LEA R5, P2, R10, R4, 0x1 ;  /* 0x000000040a059211 */ /* 0x000fca00078408ff */
[----:B------:R-:W-:-:S05]  /*33870*/  @!P1 IMAD.X R4, RZ, RZ, R6, P2 ;  /* 0x000000ffff049224 */ /* 0x000fca00010e0606 */
[----:B------:R-:W-:Y:S01]  /*33880*/  @!P1 LOP3.LUT R5, R5, R4, RZ, 0x3c, !PT ;  /* 0x0000000405059212 */ /* 0x000fe200078e3cff */
[----:B------:R-:W-:-:S03]  /*33890*/  IMAD.MOV.U32 R13, RZ, RZ, R0 ;  /* 0x000000ffff0d7224 */ /* 0x000fc600078e0000 */
[----:B------:R-:W-:Y:S02]  /*338a0*/  @!P1 LOP3.LUT R4, R5, R4, RZ, 0x3c, !PT ;  /* 0x0000000405049212 */ /* 0x000fe400078e3cff */
[----:B------:R-:W-:Y:S02]  /*338b0*/  @!P1 LEA R6, R9, UR38, 0x1 ;  /* 0x0000002609069c11 */ /* 0x000fe4000f8e08ff */
[----:B------:R-:W-:Y:S01]  /*338c0*/  @!P1 LOP3.LUT R5, R5, R4, RZ, 0x3c, !PT ;  /* 0x0000000405059212 */ /* 0x000fe200078e3cff */
[----:B------:R-:W-:-:S07]  /*338d0*/  IMAD.MOV.U32 R3, RZ, RZ, R14 ;  /* 0x000000ffff037224 */ /* 0x000fce00078e000e */
[----:B------:R-:W-:Y:S05]  /*338e0*/  WARPSYNC.COLLECTIVE R15, `(.L_x_2258) ;  /* 0x000000000f087348 */ /* 0x000fea0003c00000 */
[----:B------:R0:W1:Y:S02]  /*338f0*/  SHFL.IDX P6, R14, R13, R12, R11 ;  /* 0x0000000c0d0e7389 */ /* 0x00006400000c000b */
[----:B01----:R-:W-:Y:S01]  /*33900*/  ENDCOLLECTIVE ;  /* 0x000000000000791b */ /* 0x003fe20003800000 */
.L_x_2258:
[----:B------:R0:W-:Y:S04]  /*33910*/  STL [R1+0x4a0], R7 ;  /* 0x0004a00701007387 */ /* 0x0001e80000100800 */
[----:B------:R-:W-:Y:S01]  /*33920*/  @!PT LDS RZ, [RZ] ;  /* 0x00000000fffff984 */ /* 0x000fe20000000800 */
[----:B------:R-:W-:Y:S01]  /*33930*/  @!PT LDS RZ, [RZ] ;  /* 0x00000000fffff984 */ /* 0x000fe20000000800 */
[----:B------:R-:W-:Y:S01]  /*33940*/  @!PT LDS RZ, [RZ] ;  /* 0x00000000fffff984 */ /* 0x000fe20000000800 */
[----:B------:R0:W-:Y:S01]  /*33950*/  @!P1 LDGSTS.E.BYPASS.LTC128B.128 [R6+0x1b400], desc[UR44][R4.64], !P0 ;  /* 0x1b40000004069fae */ /* 0x0001e2000c101d6c */
[----:B------:R-:W-:Y:S01]  /*33960*/  IMAD.MOV.U32 R0, RZ, RZ, R14 ;  /* 0x000000ffff007224 */ /* 0x000fe200078e000e */
[----:B------:R-:W-:Y:S06]  /*33970*/  BRA `(.L_x_2259) ;  /* 0xffffffc0000c7947 */ /* 0x000fec000383ffff */
.L_x_2163:
[----:B------:R-:W-:Y:S01]  /*33980*/  BSSY B0, `(.L_x_2260) ;  /* 0x0000008000007945 */ /* 0x000fe20003800000 */
[----:B------:R-:W-:Y:S02]  /*33990*/  IMAD.MOV.U32 R13, RZ, RZ, R4 ;  /* 0x000000ffff0d7224 */ /* 0x000fe400078e0004 */
[----:B------:R-:W-:Y:S02]  /*339a0*/  IMAD.MOV.U32 R12, RZ, RZ, RZ ;  /* 0x000000ffff0c7224 */ /* 0x000fe400078e00ff */
[----:B------:R-:W-:Y:S02]  /*339b0*/  IMAD.MOV.U32 R11, RZ, RZ, 0x181f ;  /* 0x0000181fff0b7424 */ /* 0x000fe400078e00ff */
[----:B------:R-:W-:-:S07]  /*339c0*/  IMAD.MOV.U32 R15, RZ, RZ, -0x1 ;  /* 0xffffffffff0f7424 */ /* 0x000fce00078e00ff */
[----:B------:R-:W-:Y:S05]  /*339d0*/  WARPSYNC.COLLECTIVE R15, `(.L_x_2261) ;  /* 0x000000000f087348 */ /* 0x000fea0003c00000 */
[----:B------:R0:W1:Y:S02]  /*339e0*/  SHFL.IDX P6, R14, R13, R12, R11 ;  /* 0x0000000c0d0e7389 */ /* 0x00006400000c000b */
[----:B01----:R-:W-:Y:S01]  /*339f0*/  ENDCOLLECTIVE ;  /* 0x000000000000791b */ /* 0x003fe20003800000 */
.L_x_2261:
[----:B------:R-:W-:Y:S05]  /*33a00*/  BSYNC B0 ;  /* 0x0000000000007941 */ /* 0x000fea0003800000 */
.L_x_2260:
[----:B------:R-:W0:Y:S01]  /*33a10*/  S2R R7, SR_TID.X ;  /* 0x0000000000077919 */ /* 0x000e220000002100 */
[----:B------:R-:W1:Y:S01]  /*33a20*/  S2R R3, SR_TID.X ;  /* 0x0000000000037919 */ /* 0x000e620000002100 */
[----:B------:R-:W-:Y:S02]  /*33a30*/  IMAD.MOV.U32 R13, RZ, RZ, R5 ;  /* 0x000000ffff0d7224 */ /* 0x000fe400078e0005 */
[----:B------:R-:W-:Y:S02]  /*33a40*/  IMAD.MOV.U32 R12, RZ, RZ, RZ ;  /* 0x000000ffff0c7224 */ /* 0x000fe400078e00ff */
[----:B------:R-:W-:Y:S02]  /*33a50*/  IMAD.MOV.U32 R11, RZ, RZ, 0x181f ;  /* 0x0000181fff0b7424 */ /* 0x000fe400078e00ff */
[----:B------:R-:W-:Y:S02]  /*33a60*/  IMAD.MOV.U32 R15, RZ, RZ, -0x1 ;  /* 0xffffffffff0f7424 */ /* 0x000fe400078e00ff */
[----:B------:R-:W-:-:S07]  /*33a70*/  IMAD.MOV.U32 R2, RZ, RZ, R14 ;  /* 0x000000ffff027224 */ /* 0x000fce00078e000e */
[----:B01----:R-:W-:Y:S05]  /*33a80*/  WARPSYNC.COLLECTIVE R15, `(.L_x_2262) ;  /* 0x000000000f087348 */ /* 0x003fea0003c00000 */
[----:B------:R2:W3:Y:S02]  /*33a90*/  SHFL.IDX P6, R14, R13, R12, R11 ;  /* 0x0000000c0d0e7389 */ /* 0x0004e400000c000b */
[----:B0123--:R-:W-:Y:S01]  /*33aa0*/  ENDCOLLECTIVE ;  /* 0x000000000000791b */ /* 0x00ffe20003800000 */
.L_x_2262:
[----:B------:R-:W-:Y:S01]  /*33ab0*/  ULDC UR4, c[0x0][0x288] ;  /* 0x0000a20000047ab9 */ /* 0x000fe20000000800 */
[----:B------:R-:W2:Y:S01]  /*33ac0*/  LDL.LU R13, [R1+0x490] ;  /* 0x00049000010d7983 */ /* 0x000ea20000300800 */
[----:B------:R-:W-:-:S03]  /*33ad0*/  LOP3.LUT R7, R7, 0x7f, RZ, 0xc0, !PT ;  /* 0x0000007f07077812 */ /* 0x000fc600078ec0ff */
[----:B------:R-:W3:Y:S02]  /*33ae0*/  LDL.LU R12, [R1+0x494] ;  /* 0x00049400010c7983 */ /* 0x000ee40000300800 */
[----:B------:R-:W-:Y:S02]  /*33af0*/  IMAD.SHL.U32 R9, R7, 0x8, RZ ;  /* 0x0000000807097824 */ /* 0x000fe400078e00ff */
[----:B------:R-:W4:Y:S01]  /*33b00*/  LDL.LU R11, [R1+0x498] ;  /* 0x00049800010b7983 */ /* 0x000f220000300800 */
[----:B------:R-:W-:-:S03]  /*33b10*/  IMAD.SHL.U32 R7, R3, 0x8, RZ ;  /* 0x0000000803077824 */ /* 0x000fc600078e00ff */
[----:B------:R-:W4:Y:S02]  /*33b20*/  LDL.LU R15, [R1+0x49c] ;  /* 0x00049c00010f7983 */ /* 0x000f240000300800 */
[----:B------:R-:W-:-:S04]  /*33b30*/  LOP3.LUT R7, R7, 0x1f8, RZ, 0xc0, !PT ;  /* 0x000001f807077812 */ /* 0x000fc800078ec0ff */
[----:B------:R-:W-:Y:S01]  /*33b40*/  LOP3.LUT R7, R7, 0x38, R3, 0x78, !PT ;  /* 0x0000003807077812 */ /* 0x000fe200078e7803 */
[----:B------:R-:W-:Y:S02]  /*33b50*/  IMAD.MOV.U32 R3, RZ, RZ, R14 ;  /* 0x000000ffff037224 */ /* 0x000fe400078e000e */
[----:B------:R-:W3:Y:S01]  /*33b60*/  LDL.LU R14, [R1+0x484] ;  /* 0x00048400010e7983 */ /* 0x000ee20000300800 */
[----:B------:R-:W-:Y:S01]  /*33b70*/  IMAD R0, R6, UR4, RZ ;  /* 0x0000000406007c24 */ /* 0x000fe2000f8e02ff */
[----:B------:R-:W-:Y:S02]  /*33b80*/  LOP3.LUT R7, R7, 0x200, R9, 0xf8, !PT ;  /* 0x0000020007077812 */ /* 0x000fe400078ef809 */
[----:B------:R-:W4:Y:S04]  /*33b90*/  LDL.LU R6, [R1+0x464] ;  /* 0x0004640001067983 */ /* 0x000f280000300800 */
[----:B------:R0:W5:Y:S01]  /*33ba0*/  LDL.LU R9, [R1+0x4a0] ;  /* 0x0004a00001097983 */ /* 0x0001620000300800 */
[----:B------:R-:W-:-:S02]  /*33bb0*/  LOP3.LUT R17, R17, 0xffffffbf, RZ, 0xc0, !PT ;  /* 0xffffffbf11117812 */ /* 0x000fc400078ec0ff */
[-C--:B--2---:R-:W-:Y:S02]  /*33bc0*/  ISETP.GE.AND P5, PT, R13, R0.reuse, PT ;  /* 0x000000000d00720c */ /* 0x084fe40003fa6270 */
[----:B---3--:R-:W-:-:S13]  /*33bd0*/  ISETP.GE.AND P6, PT, R14, R0, PT ;  /* 0x000000000e00720c */ /* 0x008fda0003fc6270 */
[----:B------:R-:W-:Y:S02]  /*33be0*/  @P6 LOP3.LUT R17, R17, 0x40, RZ, 0xfc, !PT ;  /* 0x0000004011116812 */ /* 0x000fe400078efcff */
[----:B------:R-:W-:Y:S02]  /*33bf0*/  ISETP.GE.AND P6, PT, R12, R0, PT ;  /* 0x000000000c00720c */ /* 0x000fe40003fc6270 */
[----:B------:R-:W-:-:S04]  /*33c00*/  LOP3.LUT R17, R17, 0xffffffdf, RZ, 0xc0, !PT ;  /* 0xffffffdf11117812 */ /* 0x000fc800078ec0ff */
[----:B------:R-:W-:Y:S02]  /*33c10*/  @P5 LOP3.LUT R17, R17, 0x20, RZ, 0xfc, !PT ;  /* 0x0000002011115812 */ /* 0x000fe400078efcff */
[----:B----4-:R-:W-:Y:S02]  /*33c20*/  ISETP.GE.AND P5, PT, R11, R0, PT ;  /* 0x000000000b00720c */ /* 0x010fe40003fa6270 */
[----:B------:R-:W-:-:S04]  /*33c30*/  LOP3.LUT R17, R17, 0xffffffef, RZ, 0xc0, !PT ;  /* 0xffffffef11117812 */ /* 0x000fc800078ec0ff */
[----:B------:R-:W-:-:S04]  /*33c40*/  @P6 LOP3.LUT R17, R17, 0x10, RZ, 0xfc, !PT ;  /* 0x0000001011116812 */ /* 0x000fc800078efcff */
[----:B------:R-:W-:Y:S02]  /*33c50*/  LOP3.LUT R17, R17, 0xfffffff7, RZ, 0xc0, !PT ;  /* 0xfffffff711117812 */ /* 0x000fe400078ec0ff */
[-C--:B------:R-:W-:Y:S02]  /*33c60*/  ISETP.GE.AND P6, PT, R15, R0.reuse, PT ;  /* 0x000000000f00720c */ /* 0x080fe40003fc6270 */
[----:B------:R-:W-:Y:S02]  /*33c70*/  ISETP.GE.AND P4, PT, R6, R0, PT ;  /* 0x000000000600720c */ /* 0x000fe40003f86270 */
[----:B------:R-:W-:-:S04]  /*33c80*/  @P5 LOP3.LUT R17, R17, 0x8, RZ, 0xfc, !PT ;  /* 0x0000000811115812 */ /* 0x000fc800078efcff */
[----:B------:R-:W-:-:S04]  /*33c90*/  LOP3.LUT R17, R17, 0xffdfffff, RZ, 0xc0, !PT ;  /* 0xffdfffff11117812 */ /* 0x000fc800078ec0ff */
[----:B------:R-:W-:-:S04]  /*33ca0*/  LOP3.LUT R17, R17, 0xfffffffb, RZ, 0xc0, !PT ;  /* 0xfffffffb11117812 */ /* 0x000fc800078ec0ff */
[----:B------:R-:W-:Y:S02]  /*33cb0*/  @P6 LOP3.LUT R17, R17, 0x4, RZ, 0xfc, !PT ;  /* 0x0000000411116812 */ /* 0x000fe400078efcff */
[----:B------:R-:W-:Y:S01]  /*33cc0*/  @!P4 LEA R3, P6, R10, R3, 0x1 ;  /* 0x000000030a03c211 */ /* 0x000fe200078c08ff */
[----:B------:R-:W-:Y:S02]  /*33cd0*/  IMAD.MOV.U32 R13, RZ, RZ, R4 ;  /* 0x000000ffff0d7224 */ /* 0x000fe400078e0004 */
[----:B------:R-:W-:Y:S02]  /*33ce0*/  IMAD.MOV.U32 R12, RZ, RZ, 0x1 ;  /* 0x00000001ff0c7424 */ /* 0x000fe400078e00ff */
[----:B------:R-:W-:Y:S02]  /*33cf0*/  IMAD.MOV.U32 R11, RZ, RZ, 0x181f ;  /* 0x0000181fff0b7424 */ /* 0x000fe400078e00ff */
[----:B------:R-:W-:Y:S02]  /*33d00*/  IMAD.MOV.U32 R15, RZ, RZ, -0x1 ;  /* 0xffffffffff0f7424 */ /* 0x000fe400078e00ff */
[----:B0-----:R-:W-:-:S07]  /*33d10*/  @!P4 IMAD.X R2, RZ, RZ, R2, P6 ;  /* 0x000000ffff02c224 */ /* 0x001fce00030e0602 */
[----:B-----5:R-:W-:Y:S05]  /*33d20*/  WARPSYNC.COLLECTIVE R15, `(.L_x_2263) ;  /* 0x000000000f087348 */ /* 0x020fea0003c00000 */
[----:B------:R0:W1:Y:S02]  /*33d30*/  SHFL.IDX P6, R14, R13, R12, R11 ;  /* 0x0000000c0d0e7389 */ /* 0x00006400000c000b */
[----:B01---5:R-:W-:Y:S01]  /*33d40*/  ENDCOLLECTIVE ;  /* 0x000000000000791b */ /* 0x023fe20003800000 */
.L_x_2263:
[----:B------:R-:W-:Y:S02]  /*33d50*/  ISETP.GE.AND P5, PT, R9, R0, PT ;  /* 0x000000000900720c */ /* 0x000fe40003fa6270 */
[----:B------:R-:W-:Y:S01]  /*33d60*/  @!P4 LOP3.LUT R3, R3, R2, RZ, 0x3c, !PT ;  /* 0x000000020303c212 */ /* 0x000fe200078e3cff */
[----:B------:R-:W-:-:S03]  /*33d70*/  IMAD.MOV.U32 R13, RZ, RZ, R5 ;  /* 0x000000ffff0d7224 */ /* 0x000fc600078e0005 */
[----:B------:R-:W-:Y:S01]  /*33d80*/  @!P4 LOP3.LUT R2, R3, R2, RZ, 0x3c, !PT ;  /* 0x000000020302c212 */ /* 0x000fe200078e3cff */
[----:B------:R-:W-:-:S07]  /*33d90*/  IMAD.MOV.U32 R6, RZ, RZ, R14 ;  /* 0x000000ffff067224 */ /* 0x000fce00078e000e */
[----:B------:R-:W-:Y:S05]  /*33da0*/  WARPSYNC.COLLECTIVE R15, `(.L_x_2264) ;  /* 0x000000000f087348 */ /* 0x000fea0003c00000 */
[----:B------:R0:W1:Y:S02]  /*33db0*/  SHFL.IDX P6, R14, R13, R12, R11 ;  /* 0x0000000c0d0e7389 */ /* 0x00006400000c000b */
[----:B01----:R-:W-:Y:S01]  /*33dc0*/  ENDCOLLECTIVE ;  /* 0x000000000000791b */ /* 0x003fe20003800000 */
.L_x_2264:
[----:B------:R-:W-:Y:S02]  /*33dd0*/  @!P4 LEA R9, R7, UR38, 0x1 ;  /* 0x000000260709cc11 */ /* 0x000fe4000f8e08ff */
[----:B------:R-:W-:Y:S02]  /*33de0*/  @!P4 LOP3.LUT R3, R3, R2, RZ, 0x3c, !PT ;  /* 0x000000020303c212 */ /* 0x000fe400078e3cff */
[----:B------:R-:W-:-:S03]  /*33df0*/  @P5 LOP3.LUT R17, R17, 0x200000, RZ, 0xfc, !PT ;  /* 0x0020000011115812 */ /* 0x000fc600078efcff */
[----:B------:R-:W-:Y:S01]  /*33e00*/  @!PT LDS RZ, [RZ] ;  /* 0x00000000fffff984 */ /* 0x000fe20000000800 */
[----:B------:R-:W-:Y:S01]  /*33e10*/  @!PT LDS RZ, [RZ] ;  /* 0x00000000fffff984 */ /* 0x000fe20000000800 */
[----:B------:R-:W-:Y:S01]  /*33e20*/  @!PT LDS RZ, [RZ] ;  /* 0x00000000fffff984 */ /* 0x000fe20000000800 */
[----:B------:R-:W-:Y:S04]  /*33e30*/  @!P4 LDGSTS.E.BYPASS.LTC128B.128 [R9+0x22400], desc[UR44][R2.64], !P3 ;  /* 0x224000000209cfae */ /* 0x000fe8000d901d6c */
[----:B------:R-:W-:Y:S04]  /*33e40*/  @!P4 LDGSTS.E.BYPASS.LTC128B.128 [R9+0x26400], desc[UR44][R2.64+0x80], !P0 ;  /* 0x264000800209cfae */ /* 0x000fe8000c101d6c */
[----:B------:R-:W-:Y:S04]  /*33e50*/  @!P4 LDGSTS.E.BYPASS.LTC128B.128 [R9+0x2a400], desc[UR44][R2.64+0x100], !P1 ;  /* 0x2a4001000209cfae */ /* 0x000fe8000c901d6c */
[----:B------:R0:W-:Y:S01]  /*33e60*/  @!P4 LDGSTS.E.BYPASS.LTC128B.128 [R9+0x2e400], desc[UR44][R2.64+0x180], !P2 ;  /* 0x2e4001800209cfae */ /* 0x0001e2000d101d6c */
[----:B------:R-:W-:Y:S01]  /*33e70*/  LOP3.LUT P4, RZ, R17, 0x40, RZ, 0xc0, !PT ;  /* 0x0000004011ff7812 */ /* 0x000fe2000788c0ff */
[----:B0-----:R-:W-:-:S12]  /*33e80*/  IMAD.MOV.U32 R2, RZ, RZ, R14 ;  /* 0x000000ffff027224 */ /* 0x001fd800078e000e */
[----:B------:R-:W-:Y:S01]  /*33e90*/  @!P4 LEA R2, P6, R10, R2, 0x1 ;  /* 0x000000020a02c211 */ /* 0x000fe200078c08ff */
[----:B------:R-:W-:Y:S02]  /*33ea0*/  IMAD.MOV.U32 R13, RZ, RZ, R4 ;  /* 0x000000ffff0d7224 */ /* 0x000fe400078e0004 */
[----:B------:R-:W-:Y:S02]  /*33eb0*/  IMAD.MOV.U32 R12, RZ, RZ, 0x2 ;  /* 0x00000002ff0c7424 */ /* 0x000fe400078e00ff */
[----:B------:R-:W-:-:S08]  /*33ec0*/  @!P4 IMAD.X R3, RZ, RZ, R6, P6 ;  /* 0x000000ffff03c224 */ /* 0x000fd000030e0606 */
[----:B------:R-:W-:Y:S05]  /*33ed0*/  WARPSYNC.COLLECTIVE R15, `(.L_x_2265) ;  /* 0x000000000f087348 */ /* 0x000fea0003c00000 */
[----:B------:R0:W1:Y:S02]  /*33ee0*/  SHFL.IDX P6, R14, R13, R12, R11 ;  /* 0x0000000c0d0e7389 */ /* 0x00006400000c000b */
[----:B01----:R-:W-:Y:S01]  /*33ef0*/  ENDCOLLECTIVE ;  /* 0x000000000000791b */ /* 0x003fe20003800000 */
.L_x_2265:
[----:B------:R-:W-:Y:S02]  /*33f00*/  IMAD.MOV.U32 R13, RZ, RZ, R5 ;  /* 0x000000ffff0d7224 */ /* 0x000fe400078e0005 */
[----:B------:R-:W-:-:S07]  /*33f10*/  IMAD.MOV.U32 R6, RZ, RZ, R14 ;  /* 0x000000ffff067224 */ /* 0x000fce00078e000e */
[----:B------:R-:W-:Y:S05]  /*33f20*/  WARPSYNC.COLLECTIVE R15, `(.L_x_2266) ;  /* 0x000000000f087348 */ /* 0x000fea0003c00000 */
[----:B------:R0:W1:Y:S02]  /*33f30*/  SHFL.IDX P6, R14, R13, R12, R11 ;  /* 0x0000000c0d0e7389 */ /* 0x00006400000c000b */
[----:B01----:R-:W-:Y:S01]  /*33f40*/  ENDCOLLECTIVE ;  /* 0x000000000000791b */ /* 0x003fe20003800000 */
.L_x_2266:
[----:B------:R-:W-:Y:S01]  /*33f50*/  IMAD.MOV.U32 R9, RZ, RZ, R7 ;  /* 0x000000ffff097224 */ /* 0x000fe200078e0007 */
[----:B------:R-:W-:-:S04]  /*33f60*/  LOP3.LUT P5, RZ, R17, 0x20, RZ, 0xc0, !PT ;  /* 0x0000002011ff7812 */ /* 0x000fc800078ac0ff */
[----:B------:R-:W-:-:S05]  /*33f70*/  @!P4 LEA R7, R9, UR38, 0x1 ;  /* 0x000000260907cc11 */ /* 0x000fca000f8e08ff */
[----:B------:R-:W-:Y:S01]  /*33f80*/  @!PT LDS RZ, [RZ] ;  /* 0x00000000fffff984 */ /* 0x000fe20000000800 */
[----:B------:R-:W-:Y:S01]  /*33f90*/  @!PT LDS RZ, [RZ] ;  /* 0x00000000fffff984 */ /* 0x000fe20000000800 */
[----:B------:R-:W-:Y:S01]  /*33fa0*/  @!PT LDS RZ, [RZ] ;  /* 0x00000000fffff984 */ /* 0x000fe20000000800 */
[----:B------:R-:W-:Y:S04]  /*33fb0*/  @!P4 LDGSTS.E.BYPASS.LTC128B.128 [R7+0x22c00], desc[UR44][R2.64], !P3 ;  /* 0x22c000000207cfae */ /* 0x000fe8000d901d6c */
[----:B------:R-:W-:Y:S04]  /*33fc0*/  @!P4 LDGSTS.E.BYPASS.LTC128B.128 [R7+0x26c00], desc[UR44][R2.64+0x80], !P0 ;  /* 0x26c000800207cfae */ /* 0x000fe8000c101d6c */
[----:B------:R-:W-:Y:S04]  /*33fd0*/  @!P4 LDGSTS.E.BYPASS.LTC128B.128 [R7+0x2ac00], desc[UR44][R2.64+0x100], !P1 ;  /* 0x2ac001000207cfae */ /* 0x000fe8000c901d6c */
[----:B------:R0:W-:Y:S02]  /*33fe0*/  @!P4 LDGSTS.E.BYPASS.LTC128B.128 [R7+0x2ec00], desc[UR44][R2.64+0x180], !P2 ;  /* 0x2ec001800207cfae */ /* 0x0001e4000d101d6c */
[----:B0-----:R-:W-:-:S05]  /*33ff0*/  IMAD.MOV.U32 R2, RZ, RZ, R14 ;  /* 0x000000ffff027224 */ /* 0x001fca00078e000e */
[----:B------:R-:W-:Y:S01]  /*34000*/  @!P5 LEA R2, P6, R10, R2, 0x1 ;  /* 0x000000020a02d211 */ /* 0x000fe200078c08ff */
[----:B------:R-:W-:Y:S02]  /*34010*/  IMAD.MOV.U32 R13, RZ, RZ, R4 ;  /* 0x000000ffff0d7224 */ /* 0x000fe400078e0004 */
[----:B------:R-:W-:Y:S02]  /*34020*/  IMAD.MOV.U32 R12, RZ, RZ, 0x3 ;  /* 0x00000003ff0c7424 */ /* 0x000fe400078e00ff */
[----:B------:R-:W-:-:S08]  /*34030*/  @!P5 IMAD.X R3, RZ, RZ, R6, P6 ;  /* 0x000000ffff03d224 */ /* 0x000fd000030e0606 */
[----:B------:R-:W-:Y:S05]  /*34040*/  WARPSYNC.COLLECTIVE R15, `(.L_x_2267) ;  /* 0x000000000f087348 */ /* 0x000fea0003c00000 */
[----:B------:R0:W1:Y:S02]  /*34050*/  SHFL.IDX P6, R14, R13, R12, R11 ;  /* 0x0000000c0d0e7389 */ /* 0x00006400000c000b */
[----:B01----:R-:W-:Y:S01]  /*34060*/  ENDCOLLECTIVE ;  /* 0x000000000000791b */ /* 0x003fe20003800000 */
.L_x_2267:
[----:B------:R-:W-:Y:S02]  /*34070*/  IMAD.MOV.U32 R13, RZ, RZ, R5 ;  /* 0x000000ffff0d7224 */ /* 0x000fe400078e0005 */
[----:B------:R-:W-:-:S07]  /*34080*/  IMAD.MOV.U32 R6, RZ, RZ, R14 ;  /* 0x000000ffff067224 */ /* 0x000fce00078e000e */
[----:B------:R-:W-:Y:S05]  /*34090*/  WARPSYNC.COLLECTIVE R15, `(.L_x_2268) ;  /* 0x000000000f087348 */ /* 0x000fea0003c00000 */
[----:B------:R0:W1:Y:S02]  /*340a0*/  SHFL.IDX P6, R14, R13, R12, R11 ;  /* 0x0000000c0d0e7389 */ /* 0x00006400000c000b */
[----:B01----:R-:W-:Y:S01]  /*340b0*/  ENDCOLLECTIVE ;  /* 0x000000000000791b */ /* 0x003fe20003800000 */
.L_x_2268:
        /* <DEDUP_REMOVED lines=18> */
.L_x_2269:
[----:B------:R-:W-:Y:S02]  /*341e0*/  IMAD.MOV.U32 R13, RZ, RZ, R5 ;  /* 0x000000ffff0d7224 */ /* 0x000fe400078e0005 */
[----:B------:R-:W-:-:S07]  /*341f0*/  IMAD.MOV.U32 R6, RZ, RZ, R14 ;  /* 0x000000ffff067224 */ /* 0x000fce00078e000e */
[----:B------:R-:W-:Y:S05]  /*34200*/  WARPSYNC.COLLECTIVE R15, `(.L_x_2270) ;  /* 0x000000000f087348 */ /* 0x000fea0003c00000 */
[----:B------:R0:W1:Y:S02]  /*34210*/  SHFL.IDX P6, R14, R13, R12, R11 ;  /* 0x0000000c0d0e7389 */ /* 0x00006400000c000b */
[----:B01----:R-:W-:Y:S01]  /*34220*/  ENDCOLLECTIVE ;  /* 0x000000000000791b */ /* 0x003fe20003800000 */
.L_x_2270:
        /* <DEDUP_REMOVED lines=11> */
[----:B------:R-:W-:-:S05]  /*342e0*/  @!P5 LEA R2, P6, R10, R2, 0x1 ;  /* 0x000000020a02d211 */ /* 0x000fca00078c08ff */
[----:B------:R-:W-:Y:S01]  /*342f0*/  @!P5 IMAD.X R3, RZ, RZ, R6, P6 ;  /* 0x000000ffff03d224 */ /* 0x000fe200030e0606 */
[----:B------:R-:W-:Y:S01]  /*34300*/  LOP3.LUT P6, RZ, R17, 0x8, RZ, 0xc0, !PT ;  /* 0x0000000811ff7812 */ /* 0x000fe200078cc0ff */
[----:B------:R-:W-:Y:S02]  /*34310*/  IMAD.MOV.U32 R7, RZ, RZ, R9 ;  /* 0x000000ffff077224 */ /* 0x000fe400078e0009 */
[----:B------:R-:W-:Y:S02]  /*34320*/  IMAD.MOV.U32 R13, RZ, RZ, R4 ;  /* 0x000000ffff0d7224 */ /* 0x000fe400078e0004 */
[----:B------:R-:W-:-:S08]  /*34330*/  IMAD.MOV.U32 R12, RZ, RZ, 0x5 ;  /* 0x00000005ff0c7424 */ /* 0x000fd000078e00ff */
[----:B------:R-:W-:-:S05]  /*34340*/  @!P6 LEA R9, R7, UR38, 0x1 ;  /* 0x000000260709ec11 */ /* 0x000fca000f8e08ff */
[----:B------:R0:W-:Y:S04]  /*34350*/  @!P6 LDGSTS.E.BYPASS.LTC128B.128 [R9+0x24400], desc[UR44][R2.64], !P3 ;  /* 0x244000000209efae */ /* 0x0001e8000d901d6c */
[----:B------:R0:W-:Y:S04]  /*34360*/  @!P6 LDGSTS.E.BYPASS.LTC128B.128 [R9+0x28400], desc[UR44][R2.64+0x80], !P0 ;  /* 0x284000800209efae */ /* 0x0001e8000c101d6c */
[----:B------:R0:W-:Y:S04]  /*34370*/  @!P6 LDGSTS.E.BYPASS.LTC128B.128 [R9+0x2c400], desc[UR44][R2.64+0x100], !P1 ;  /* 0x2c4001000209efae */ /* 0x0001e8000c901d6c */
[----:B------:R0:W-:Y:S02]  /*34380*/  @!P6 LDGSTS.E.BYPASS.LTC128B.128 [R9+0x30400], desc[UR44][R2.64+0x180], !P2 ;  /* 0x304001800209efae */ /* 0x0001e4000d101d6c */
[----:B0-----:R-:W-:Y:S05]  /*34390*/  WARPSYNC.COLLECTIVE R15, `(.L_x_2271) ;  /* 0x000000000f087348 */ /* 0x001fea0003c00000 */
[----:B------:R1:W2:Y:S02]  /*343a0*/  SHFL.IDX P6, R14, R13, R12, R11 ;  /* 0x0000000c0d0e7389 */ /* 0x0002a400000c000b */
[----:B012---:R-:W-:Y:S01]  /*343b0*/  ENDCOLLECTIVE ;  /* 0x000000000000791b */ /* 0x007fe20003800000 */
.L_x_2271:
[----:B------:R-:W-:Y:S02]  /*343c0*/  IMAD.MOV.U32 R13, RZ, RZ, R5 ;  /* 0x000000ffff0d7224 */ /* 0x000fe400078e0005 */
[----:B------:R-:W-:-:S07]  /*343d0*/  IMAD.MOV.U32 R6, RZ, RZ, R14 ;  /* 0x000000ffff067224 */ /* 0x000fce00078e000e */
[----:B------:R-:W-:Y:S05]  /*343e0*/  WARPSYNC.COLLECTIVE R15, `(.L_x_2272) ;  /* 0x000000000f087348 */ /* 0x000fea0003c00000 */
[----:B------:R0:W1:Y:S02]  /*343f0*/  SHFL.IDX P6, R14, R13, R12, R11 ;  /* 0x0000000c0d0e7389 */ /* 0x00006400000c000b */
[----:B01----:R-:W-:Y:S01]  /*34400*/  ENDCOLLECTIVE ;  /* 0x000000000000791b */ /* 0x003fe20003800000 */
.L_x_2272:
[----:B------:R-:W-:Y:S01]  /*34410*/  LOP3.LUT P4, RZ, R17, 0x4, RZ, 0xc0, !PT ;  /* 0x0000000411ff7812 */ /* 0x000fe2000788c0ff */
[----:B------:R-:W-:-:S12]  /*34420*/  IMAD.MOV.U32 R2, RZ, RZ, R14 ;  /* 0x000000ffff027224 */ /* 0x000fd800078e000e */
[----:B------:R-:W-:Y:S01]  /*34430*/  @!P4 LEA R2, P6, R10, R2, 0x1 ;  /* 0x000000020a02c211 */ /* 0x000fe200078c08ff */
[----:B------:R-:W-:Y:S02]  /*34440*/  IMAD.MOV.U32 R13, RZ, RZ, R4 ;  /* 0x000000ffff0d7224 */ /* 0x000fe400078e0004 */
[----:B------:R-:W-:Y:S02]  /*34450*/  IMAD.MOV.U32 R12, RZ, RZ, 0x6 ;  /* 0x00000006ff0c7424 */ /* 0x000fe400078e00ff */
[----:B------:R-:W-:-:S08]  /*34460*/  @!P4 IMAD.X R3, RZ, RZ, R6, P6 ;  /* 0x000000ffff03c224 */ /* 0x000fd000030e0606 */
[----:B------:R-:W-:Y:S05]  /*34470*/  WARPSYNC.COLLECTIVE R15, `(.L_x_2273) ;  /* 0x000000000f087348 */ /* 0x000fea0003c00000 */
[----:B------:R0:W1:Y:S02]  /*34480*/  SHFL.IDX P6, R14, R13, R12, R11 ;  /* 0x0000000c0d0e7389 */ /* 0x00006400000c000b */
[----:B01----:R-:W-:Y:S01]  /*34490*/  ENDCOLLECTIVE ;  /* 0x000000000000791b */ /* 0x003fe20003800000 */
.L_x_2273:
[----:B------:R-:W-:Y:S02]  /*344a0*/  IMAD.MOV.U32 R13, RZ, RZ, R5 ;  /* 0x000000ffff0d7224 */ /* 0x000fe400078e0005 */
[----:B------:R-:W-:-:S07]  /*344b0*/  IMAD.MOV.U32 R6, RZ, RZ, R14 ;  /* 0x000000ffff067224 */ /* 0x000fce00078e000e */
[----:B------:R-:W-:Y:S05]  /*344c0*/  WARPSYNC.COLLECTIVE R15, `(.L_x_2274) ;  /* 0x000000000f087348 */ /* 0x000fea0003c00000 */
[----:B------:R0:W1:Y:S02]  /*344d0*/  SHFL.IDX P6, R14, R13, R12, R11 ;  /* 0x0000000c0d0e7389 */ /* 0x00006400000c000b */
[----:B01----:R-:W-:Y:S01]  /*344e0*/  ENDCOLLECTIVE ;  /* 0x000000000000791b */ /* 0x003fe20003800000 */
.L_x_2274:
        /* <DEDUP_REMOVED lines=18> */
.L_x_2275:
[----:B------:R-:W-:-:S05]  /*34610*/  @!P5 LEA R9, R9, UR38, 0x1 ;  /* 0x000000260909dc11 */ /* 0x000fca000f8e08ff */
[----:B------:R-:W-:Y:S01]  /*34620*/  @!PT LDS RZ, [RZ] ;  /* 0x00000000fffff984 */ /* 0x000fe20000000800 */
[----:B------:R-:W-:Y:S01]  /*34630*/  @!PT LDS RZ, [RZ] ;  /* 0x00000000fffff984 */ /* 0x000fe20000000800 */
[----:B------:R-:W-:Y:S01]  /*34640*/  @!PT LDS RZ, [RZ] ;  /* 0x00000000fffff984 */ /* 0x000fe20000000800 */
[----:B------:R0:W-:Y:S04]  /*34650*/  @!P5 LDGSTS.E.BYPASS.LTC128B.128 [R9+0x25400], desc[UR44][R2.64], !P3 ;  /* 0x254000000209dfae */ /* 0x0001e8000d901d6c */
[----:B------:R0:W-:Y:S01]  /*34660*/  @!P5 LDGSTS.E.BYPASS.LTC128B.128 [R9+0x29400], desc[UR44][R2.64+0x80], !P0 ;  /* 0x294000800209dfae */ /* 0x0001e2000c101d6c */
[----:B------:R-:W-:-:S03]  /*34670*/  IMAD.MOV.U32 R13, RZ, RZ, R5 ;  /* 0x000000ffff0d7224 */ /* 0x000fc600078e0005 */
[----:B------:R0:W-:Y:S04]  /*34680*/  @!P5 LDGSTS.E.BYPASS.LTC128B.128 [R9+0x2d400], desc[UR44][R2.64+0x100], !P1 ;  /* 0x2d4001000209dfae */ /* 0x0001e8000c901d6c */
[----:B------:R0:W-:Y:S01]  /*34690*/  @!P5 LDGSTS.E.BYPASS.LTC128B.128 [R9+0x31400], desc[UR44][R2.64+0x180], !P2 ;  /* 0x314001800209dfae */ /* 0x0001e2000d101d6c */
[----:B------:R-:W-:-:S07]  /*346a0*/  IMAD.MOV.U32 R6, RZ, RZ, R14 ;  /* 0x000000ffff067224 */ /* 0x000fce00078e000e */
[----:B0-----:R-:W-:Y:S05]  /*346b0*/  WARPSYNC.COLLECTIVE R15, `(.L_x_2276) ;  /* 0x000000000f087348 */ /* 0x001fea0003c00000 */
[----:B------:R1:W2:Y:S02]  /*346c0*/  SHFL.IDX P6, R14, R13, R12, R11 ;  /* 0x0000000c0d0e7389 */ /* 0x0002a400000c000b */
[----:B012---:R-:W-:Y:S01]  /*346d0*/  ENDCOLLECTIVE ;  /* 0x000000000000791b */ /* 0x007fe20003800000 */
.L_x_2276:
[----:B------:R-:W-:Y:S05]  /*346e0*/  BRA `(.L_x_2277) ;  /* 0xffffffbc00a07947 */ /* 0x000fea000383ffff */
.L_x_2166:
[----:B0-----:R-:W-:-:S04]  /*346f0*/  IMAD.U32 R3, RZ, RZ, UR38 ;  /* 0x00000026ff037e24 */ /* 0x001fc8000f8e00ff */
[----:B------:R0:W2:Y:S03]  /*34700*/  SYNCS.PHASECHK.TRANS64.TRYWAIT P0, [R3+URZ+0x32420], R2 ;  /* 0x03242002030075a7 */ /* 0x0000a6000800017f */
[----:B--2---:R-:W-:Y:S05]  /*34710*/  @!P0 NANOSLEEP.SYNCS 0x989680 ;  /* 0x009896800000895d */ /* 0x004fea0003900000 */
[----:B------:R-:W2:Y:S02]  /*34720*/  @!P0 SYNCS.PHASECHK.TRANS64 P0, [R3+URZ+0x32420], R2 ;  /* 0x03242002030085a7 */ /* 0x000ea4000800007f */
[----:B--2---:R-:W-:Y:S05]  /*34730*/  @!P0 BRA `(.L_x_2166) ;  /* 0xfffffffc00ec8947 */ /* 0x004fea000383ffff */
[----:B------:R-:W-:Y:S05]  /*34740*/  BRA `(.L_x_2278) ;  /* 0xffffffc000047947 */ /* 0x000fea000383ffff */
.L_x_2169:
[----:B0-----:R-:W-:-:S04]  /*34750*/  IMAD.U32 R3, RZ, RZ, UR38 ;  /* 0x00000026ff037e24 */ /* 0x001fc8000f8e00ff */
[----:B------:R0:W2:Y:S03]  /*34760*/  SYNCS.PHASECHK.TRANS64.TRYWAIT P0, [R3+URZ+0x32460], R2 ;  /* 0x03246002030075a7 */ /* 0x0000a6000800017f */
[----:B--2---:R-:W-:Y:S05]  /*34770*/  @!P0 NANOSLEEP.SYNCS 0x989680 ;  /* 0x009896800000895d */ /* 0x004fea0003900000 */
[----:B------:R-:W2:Y:S02]  /*34780*/  @!P0 SYNCS.PHASECHK.TRANS64 P0, [R3+URZ+0x32460], R2 ;  /* 0x03246002030085a7 */ /* 0x000ea4000800007f */
[----:B--2---:R-:W-:Y:S05]  /*34790*/  @!P0 BRA `(.L_x_2169) ;  /* 0xfffffffc00ec8947 */ /* 0x004fea000383ffff */
[----:B------:R-:W-:Y:S05]  /*347a0*/  BRA `(.L_x_2279) ;  /* 0xffffffc000107947 */ /* 0x000fea000383ffff */
.L_x_2181:
[----:B-1----:R-:W-:-:S04]  /*347b0*/  IMAD.U32 R3, RZ, RZ, UR38 ;  /* 0x00000026ff037e24 */ /* 0x002fc8000f8e00ff */
[----:B------:R1:W2:Y:S03]  /*347c0*/  SYNCS.PHASECHK.TRANS64.TRYWAIT P0, [R3+URZ+0x32448], R2 ;  /* 0x03244802030075a7 */ /* 0x0002a6000800017f */
[----:B--2---:R-:W-:Y:S05]  /*347d0*/  @!P0 NANOSLEEP.SYNCS 0x989680 ;  /* 0x009896800000895d */ /* 0x004fea0003900000 */
[----:B------:R-:W2:Y:S02]  /*347e0*/  @!P0 SYNCS.PHASECHK.TRANS64 P0, [R3+URZ+0x32448], R2 ;  /* 0x03244802030085a7 */ /* 0x000ea4000800007f */
[----:B--2---:R-:W-:Y:S05]  /*347f0*/  @!P0 BRA `(.L_x_2181) ;  /* 0xfffffffc00ec8947 */ /* 0x004fea000383ffff */
[----:B------:R-:W-:Y:S05]  /*34800*/  BRA `(.L_x_2280) ;  /* 0xffffffc8000c7947 */ /* 0x000fea000383ffff */
.L_x_2186:
[----:B01----:R-:W-:-:S04]  /*34810*/  IMAD.U32 R3, RZ, RZ, UR38 ;  /* 0x00000026ff037e24 */ /* 0x003fc8000f8e00ff */
[----:B------:R0:W1:Y:S03]  /*34820*/  SYNCS.PHASECHK.TRANS64.TRYWAIT P0, [R3+URZ+0x32468], R2 ;  /* 0x03246802030075a7 */ /* 0x000066000800017f */
[----:B-1----:R-:W-:Y:S05]  /*34830*/  @!P0 NANOSLEEP.SYNCS 0x989680 ;  /* 0x009896800000895d */ /* 0x002fea0003900000 */
[----:B------:R-:W1:Y:S02]  /*34840*/  @!P0 SYNCS.PHASECHK.TRANS64 P0, [R3+URZ+0x32468], R2 ;  /* 0x03246802030085a7 */ /* 0x000e64000800007f */
[----:B-1----:R-:W-:Y:S05]  /*34850*/  @!P0 BRA `(.L_x_2186) ;  /* 0xfffffffc00ec8947 */ /* 0x002fea000383ffff */
[----:B------:R-:W-:Y:S05]  /*34860*/  BRA `(.L_x_2281) ;  /* 0xffffffc8006c7947 */ /* 0x000fea000383ffff */
.L_x_2197:
[----:B-1----:R-:W-:-:S04]  /*34870*/  IMAD.U32 R3, RZ, RZ, UR38 ;  /* 0x00000026ff037e24 */ /* 0x002fc8000f8e00ff */
[----:B------:R1:W2:Y:S03]  /*34880*/  SYNCS.PHASECHK.TRANS64.TRYWAIT P0, [R3+URZ+0x32440], R2 ;  /* 0x03244002030075a7 */ /* 0x0002a6000800017f */
[----:B--2---:R-:W-:Y:S05]  /*34890*/  @!P0 NANOSLEEP.SYNCS 0x989680 ;  /* 0x009896800000895d */ /* 0x004fea0003900000 */
[----:B------:R-:W2:Y:S02]  /*348a0*/  @!P0 SYNCS.PHASECHK.TRANS64 P0, [R3+URZ+0x32440], R2 ;  /* 0x03244002030085a7 */ /* 0x000ea4000800007f */
[----:B--2---:R-:W-:Y:S05]  /*348b0*/  @!P0 BRA `(.L_x_2197) ;  /* 0xfffffffc00ec8947 */ /* 0x004fea000383ffff */
[----:B------:R-:W-:Y:S05]  /*348c0*/  BRA `(.L_x_2282) ;  /* 0xffffffcc00e47947 */ /* 0x000fea000383ffff */
.L_x_2202:
[----:B01----:R-:W-:-:S04]  /*348d0*/  IMAD.U32 R3, RZ, RZ, UR38 ;  /* 0x00000026ff037e24 */ /* 0x003fc8000f8e00ff */
[----:B------:R0:W1:Y:S03]  /*348e0*/  SYNCS.PHASECHK.TRANS64.TRYWAIT P0, [R3+URZ+0x32460], R2 ;  /* 0x03246002030075a7 */ /* 0x000066000800017f */
[----:B-1----:R-:W-:Y:S05]  /*348f0*/  @!P0 NANOSLEEP.SYNCS 0x989680 ;  /* 0x009896800000895d */ /* 0x002fea0003900000 */
[----:B------:R-:W1:Y:S02]  /*34900*/  @!P0 SYNCS.PHASECHK.TRANS64 P0, [R3+URZ+0x32460], R2 ;  /* 0x03246002030085a7 */ /* 0x000e64000800007f */
[----:B-1----:R-:W-:Y:S05]  /*34910*/  @!P0 BRA `(.L_x_2202) ;  /* 0xfffffffc00ec8947 */ /* 0x002fea000383ffff */
[----:B------:R-:W-:Y:S05]  /*34920*/  BRA `(.L_x_2283) ;  /* 0xffffffd000487947 */ /* 0x000fea000383ffff */
.L_x_2214:
[----:B-1----:R-:W-:-:S04]  /*34930*/  IMAD.U32 R3, RZ, RZ, UR38 ;  /* 0x00000026ff037e24 */ /* 0x002fc8000f8e00ff */
[----:B------:R1:W2:Y:S03]  /*34940*/  SYNCS.PHASECHK.TRANS64.TRYWAIT P0, [R3+URZ+0x32448], R2 ;  /* 0x03244802030075a7 */ /* 0x0002a6000800017f */
[----:B--2---:R-:W-:Y:S05]  /*34950*/  @!P0 NANOSLEEP.SYNCS 0x989680 ;  /* 0x009896800000895d */ /* 0x004fea0003900000 */
[----:B------:R-:W2:Y:S02]  /*34960*/  @!P0 SYNCS.PHASECHK.TRANS64 P0, [R3+URZ+0x32448], R2 ;  /* 0x03244802030085a7 */ /* 0x000ea4000800007f */
[----:B--2---:R-:W-:Y:S05]  /*34970*/  @!P0 BRA `(.L_x_2214) ;  /* 0xfffffffc00ec8947 */ /* 0x004fea000383ffff */
[----:B------:R-:W-:Y:S05]  /*34980*/  BRA `(.L_x_2284) ;  /* 0xffffffd400cc7947 */ /* 0x000fea000383ffff */
.L_x_2219:
[----:B-1----:R-:W-:-:S04]  /*34990*/  IMAD.U32 R3, RZ, RZ, UR38 ;  /* 0x00000026ff037e24 */ /* 0x002fc8000f8e00ff */
[----:B------:R1:W2:Y:S03]  /*349a0*/  SYNCS.PHASECHK.TRANS64.TRYWAIT P0, [R3+URZ+0x32468], R2 ;  /* 0x03246802030075a7 */ /* 0x0002a6000800017f */
[----:B--2---:R-:W-:Y:S05]  /*349b0*/  @!P0 NANOSLEEP.SYNCS 0x989680 ;  /* 0x009896800000895d */ /* 0x004fea0003900000 */
[----:B------:R-:W2:Y:S02]  /*349c0*/  @!P0 SYNCS.PHASECHK.TRANS64 P0, [R3+URZ+0x32468], R2 ;  /* 0x03246802030085a7 */ /* 0x000ea4000800007f */
[----:B--2---:R-:W-:Y:S05]  /*349d0*/  @!P0 BRA `(.L_x_2219) ;  /* 0xfffffffc00ec8947 */ /* 0x004fea000383ffff */
[----:B------:R-:W-:Y:S05]  /*349e0*/  BRA `(.L_x_2285) ;  /* 0xffffffd800307947 */ /* 0x000fea000383ffff */
.L_x_2226:
[----:B-1----:R1:W2:Y:S02]  /*349f0*/  SYNCS.PHASECHK.TRANS64.TRYWAIT P0, [R2+URZ+0x32420], R7 ;  /* 0x03242007020075a7 */ /* 0x0022a4000800017f */
[----:B--2---:R-:W-:Y:S05]  /*34a00*/  @!P0 NANOSLEEP.SYNCS 0x989680 ;  /* 0x009896800000895d */ /* 0x004fea0003900000 */
[----:B------:R-:W2:Y:S02]  /*34a10*/  @!P0 SYNCS.PHASECHK.TRANS64 P0, [R2+URZ+0x32420], R7 ;  /* 0x03242007020085a7 */ /* 0x000ea4000800007f */
[----:B--2---:R-:W-:Y:S05]  /*34a20*/  @!P0 BRA `(.L_x_2226) ;  /* 0xfffffffc00f08947 */ /* 0x004fea000383ffff */
[----:B------:R-:W-:Y:S05]  /*34a30*/  BRA `(.L_x_2286) ;  /* 0xffffffdc004c7947 */ /* 0x000fea000383ffff */
.L_x_2227:
        /* <DEDUP_REMOVED lines=11> */
.L_x_2288:
[----:B------:R-:W-:Y:S05]  /*34af0*/  BSYNC B0 ;  /* 0x0000000000007941 */ /* 0x000fea0003800000 */
.L_x_2287:
[----:B------:R-:W-:Y:S05]  /*34b00*/  BRA `(.L_x_2289) ;  /* 0xffffffdc00307947 */ /* 0x000fea000383ffff */
.L_x_2228:
[----:B------:R-:W-:Y:S01]  /*34b10*/  BSSY B0, `(.L_x_2290) ;  /* 0x0000006000007945 */ /* 0x000fe20003800000 */
[----:B------:R-:W-:-:S07]  /*34b20*/  IMAD.MOV.U32 R15, RZ, RZ, -0x1 ;  /* 0xffffffffff0f7424 */ /* 0x000fce00078e00ff */
[----:B012---:R-:W-:Y:S05]  /*34b30*/  WARPSYNC.COLLECTIVE R15, `(.L_x_2291) ;  /* 0x000000000f0c7348 */ /* 0x007fea0003c00000 */
[----:B------:R-:W-:Y:S02]  /*34b40*/  ELECT P6, UR62, PT ;  /* 0x00000000003e782f */ /* 0x000fe400038c0000 */
[----:B------:R-:W-:Y:S01]  /*34b50*/  MOV R14, UR62 ;  /* 0x0000003e000e7c02 */ /* 0x000fe20008000f00 */
[----:B012---:R-:W-:Y:S10]  /*34b60*/  ENDCOLLECTIVE ;  /* 0x000000000000791b */ /* 0x007ff40003800000 */
.L_x_2291:
[----:B------:R-:W-:Y:S05]  /*34b70*/  BSYNC B0 ;  /* 0x0000000000007941 */ /* 0x000fea0003800000 */
.L_x_2290:
[----:B------:R-:W-:Y:S05]  /*34b80*/  BRA `(.L_x_2292) ;  /* 0xffffffdc00247947 */ /* 0x000fea000383ffff */
.L_x_2230:
[----:B0-----:R0:W1:Y:S02]  /*34b90*/  SYNCS.PHASECHK.TRANS64.TRYWAIT P0, [R8+URZ], R7 ;  /* 0x00000007080075a7 */ /* 0x001064000800017f */
[----:B-1----:R-:W-:Y:S05]  /*34ba0*/  @!P0 NANOSLEEP.SYNCS 0x989680 ;  /* 0x009896800000895d */ /* 0x002fea0003900000 */
[----:B------:R-:W1:Y:S02]  /*34bb0*/  @!P0 SYNCS.PHASECHK.TRANS64 P0, [R8+URZ], R7 ;  /* 0x00000007080085a7 */ /* 0x000e64000800007f */
[----:B-1----:R-:W-:Y:S05]  /*34bc0*/  @!P0 BRA `(.L_x_2230) ;  /* 0xfffffffc00f08947 */ /* 0x002fea000383ffff */
[----:B------:R-:W-:Y:S05]  /*34bd0*/  BRA `(.L_x_2293) ;  /* 0xffffffdc00587947 */ /* 0x000fea000383ffff */
.L_x_2231:
[----:B-1----:R1:W2:Y:S02]  /*34be0*/  SYNCS.PHASECHK.TRANS64.TRYWAIT P0, [R3+URZ], R0 ;  /* 0x00000000030075a7 */ /* 0x0022a4000800017f */
[----:B--2---:R-:W-:Y:S05]  /*34bf0*/  @!P0 NANOSLEEP.SYNCS 0x989680 ;  /* 0x009896800000895d */ /* 0x004fea0003900000 */
[----:B------:R-:W2:Y:S02]  /*34c00*/  @!P0 SYNCS.PHASECHK.TRANS64 P0, [R3+URZ], R0 ;  /* 0x00000000030085a7 */ /* 0x000ea4000800007f */
[----:B--2---:R-:W-:Y:S05]  /*34c10*/  @!P0 BRA `(.L_x_2231) ;  /* 0xfffffffc00f08947 */ /* 0x004fea000383ffff */
[----:B------:R-:W-:Y:S05]  /*34c20*/  BRA `(.L_x_2294) ;  /* 0xffffffdc004c7947 */ /* 0x000fea000383ffff */
.L_x_2233:
[----:B-1----:R1:W2:Y:S02]  /*34c30*/  SYNCS.PHASECHK.TRANS64.TRYWAIT P0, [R6+URZ], R7 ;  /* 0x00000007060075a7 */ /* 0x0022a4000800017f */
[----:B--2---:R-:W-:Y:S05]  /*34c40*/  @!P0 NANOSLEEP.SYNCS 0x989680 ;  /* 0x009896800000895d */ /* 0x004fea0003900000 */
[----:B------:R-:W2:Y:S02]  /*34c50*/  @!P0 SYNCS.PHASECHK.TRANS64 P0, [R6+URZ], R7 ;  /* 0x00000007060085a7 */ /* 0x000ea4000800007f */
[----:B--2---:R-:W-:Y:S05]  /*34c60*/  @!P0 BRA `(.L_x_2233) ;  /* 0xfffffffc00f08947 */ /* 0x004fea000383ffff */
[----:B------:R-:W-:Y:S05]  /*34c70*/  BRA `(.L_x_2295) ;  /* 0xffffffdc00507947 */ /* 0x000fea000383ffff */
        .type           $_ZN7cutlass13device_kernelIN5flash11enable_sm90INS1_16FlashAttnFwdSm90INS1_25CollectiveMainloopFwdSm90ILi2EN4cute5tupleIJNS5_1CILi1EEES8_S8_EEENS6_IJNS7_ILi128EEENS7_ILi96EEENS7_ILi64EEEEEELi256ENS_6half_tEfNS_4arch4Sm90ELb0ELb1ELb0ELb0ELb0ELb0ELb1ELb1ELb0ELb1ELb1ELb0EEENS1_21CollectiveEpilogueFwdINS6_IJSA_NS7_ILi256EEESB_EEES9_SE_SG_Li256ELb0ELb1ELb1ELb0EEENS1_19SingleTileSchedulerILb0ELb1ELb1ELi128EEEEEEEEEvNT_6ParamsE$_ZZN5flash25CollectiveMainloopFwdSm90ILi2EN4cute5tupleIJNS1_1CILi1EEES4_S4_EEENS2_IJNS3_ILi128EEENS3_ILi96EEENS3_ILi64EEEEEELi256EN7cutlass6half_tEfNSA_4arch4Sm90ELb0ELb1ELb0ELb0ELb0ELb0ELb1ELb1ELb0ELb1ELb1ELb0EE3mmaINS_16FlashAttnFwdSm90ISE_NS_21CollectiveEpilogueFwdINS2_IJS6_NS3_ILi256EEES7_EEES5_SB_SD_Li256ELb0ELb1ELb1ELb0EEENS_19SingleTileSchedulerILb0ELb1ELb1ELi128EEEE13SharedStorageENS1_6TensorINS1_11ArrayEngineIfLm128EEENS1_6LayoutINS2_IJNS2_IJNS3_ILi2EEEST_NS3_ILi32EEEEEES4_S4_EEENS2_IJNS2_IJS4_ST_NS3_ILi4EEEEEENS3_ILi0EEESZ_EEEEEEENS_7SoftmaxILi2ELi0EEEEEbRKNSE_6ParamsENSA_25PipelineTmaAsyncNoClusterILi2ENSA_16PipelineTmaAsyncILi2EEEEES1B_RNSA_13PipelineStateILj2EEERT0_RT1_iRiRKNS_16SeqlenInfoQKNewKILb0ELb0EEENS2_IJiiiiEEERT_ENKUliT_T0_T1_E_clIZSF_ISO_S12_S14_EbS17_S1B_S1B_S1E_S1G_S1I_iS1J_S1N_S1O_S1Q_EUlRS1R_iE1_NS3_ILb0EEENS3_ILb1EEEEEDaiS1R_S1S_S1T_,@function
        .size           $_ZN7cutlass13device_kernelIN5flash11enable_sm90INS1_16FlashAttnFwdSm90INS1_25CollectiveMainloopFwdSm90ILi2EN4cute5tupleIJNS5_1CILi1EEES8_S8_EEENS6_IJNS7_ILi128EEENS7_ILi96EEENS7_ILi64EEEEEELi256ENS_6half_tEfNS_4arch4Sm90ELb0ELb1ELb0ELb0ELb0ELb0ELb1ELb1ELb0ELb1ELb1ELb0EEENS1_21CollectiveEpilogueFwdINS6_IJSA_NS7_ILi256EEESB_EEES9_SE_SG_Li256ELb0ELb1ELb1ELb0EEENS1_19SingleTileSchedulerILb0ELb1ELb1ELi128EEEEEEEEEvNT_6ParamsE$_ZZN5flash25CollectiveMainloopFwdSm90ILi2EN4cute5tupleIJNS1_1CILi1EEES4_S4_EEENS2_IJNS3_ILi128EEENS3_ILi96EEENS3_ILi64EEEEEELi256EN7cutlass6half_tEfNSA_4arch4Sm90ELb0ELb1ELb0ELb0ELb0ELb0ELb1ELb1ELb0ELb1ELb1ELb0EE3mmaINS_16FlashAttnFwdSm90ISE_NS_21CollectiveEpilogueFwdINS2_IJS6_NS3_ILi256EEES7_EEES5_SB_SD_Li256ELb0ELb1ELb1ELb0EEENS_19SingleTileSchedulerILb0ELb1ELb1ELi128EEEE13SharedStorageENS1_6TensorINS1_11ArrayEngineIfLm128EEENS1_6LayoutINS2_IJNS2_IJNS3_ILi2EEEST_NS3_ILi32EEEEEES4_S4_EEENS2_IJNS2_IJS4_ST_NS3_ILi4EEEEEENS3_ILi0EEESZ_EEEEEEENS_7SoftmaxILi2ELi0EEEEEbRKNSE_6ParamsENSA_25PipelineTmaAsyncNoClusterILi2ENSA_16PipelineTmaAsyncILi2EEEEES1B_RNSA_13PipelineStateILj2EEERT0_RT1_iRiRKNS_16SeqlenInfoQKNewKILb0ELb0EEENS2_IJiiiiEEERT_ENKUliT_T0_T1_E_clIZSF_ISO_S12_S14_EbS17_S1B_S1B_S1E_S1G_S1I_iS1J_S1N_S1O_S1Q_EUlRS1R_iE1_NS3_ILb0EEENS3_ILb1EEEEEDaiS1R_S1S_S1T_,(.L_x_6135 - $_ZN7cutlass13device_kernelIN5flash11enable_sm90INS1_16FlashAttnFwdSm90INS1_25CollectiveMainloopFwdSm90ILi2EN4cute5tupleIJNS5_1CILi1EEES8_S8_EEENS6_IJNS7_ILi128EEENS7_ILi96EEENS7_ILi64EEEEEELi256ENS_6half_tEfNS_4arch4Sm90ELb0ELb1ELb0ELb0ELb0ELb0ELb1ELb1ELb0ELb1ELb1ELb0EEENS1_21CollectiveEpilogueFwdINS6_IJSA_NS7_ILi256EEESB_EEES9_SE_SG_Li256ELb0ELb1ELb1ELb0EEENS1_19SingleTileSchedulerILb0ELb1ELb1ELi128EEEEEEEEEvNT_6ParamsE$_ZZN5flash25CollectiveMainloopFwdSm90ILi2EN4cute5tupleIJNS1_1CILi1EEES4_S4_EEENS2_IJNS3_ILi128EEENS3_ILi96EEENS3_ILi64EEEEEELi256EN7cutlass6half_tEfNSA_4arch4Sm90ELb0ELb1ELb0ELb0ELb0ELb0ELb1ELb1ELb0ELb1ELb1ELb0EE3mmaINS_16FlashAttnFwdSm90ISE_NS_21CollectiveEpilogueFwdINS2_IJS6_NS3_ILi256EEES7_EEES5_SB_SD_Li256ELb0ELb1ELb1ELb0EEENS_19SingleTileSchedulerILb0ELb1ELb1ELi128EEEE13SharedStorageENS1_6TensorINS1_11ArrayEngineIfLm128EEENS1_6LayoutINS2_IJNS2_IJNS3_ILi2EEEST_NS3_ILi32EEEEEES4_S4_EEENS2_IJNS2_IJS4_ST_NS3_ILi4EEEEEENS3_ILi0EEESZ_EEEEEEENS_7SoftmaxILi2ELi0EEEEEbRKNSE_6ParamsENSA_25PipelineTmaAsyncNoClusterILi2ENSA_16PipelineTmaAsyncILi2EEEEES1B_RNSA_13PipelineStateILj2EEERT0_RT1_iRiRKNS_16SeqlenInfoQKNewKILb0ELb0EEENS2_IJiiiiEEERT_ENKUliT_T0_T1_E_clIZSF_ISO_S12_S14_EbS17_S1B_S1B_S1E_S1G_S1I_iS1J_S1N_S1O_S1Q_EUlRS1R_iE1_NS3_ILb0EEENS3_ILb1EEEEEDaiS1R_S1S_S1T_)
$_ZN7cutlass13device_kernelIN5flash11enable_sm90INS1_16FlashAttnFwdSm90INS1_25CollectiveMainloopFwdSm90ILi2EN4cute5tupleIJNS5_1CILi1EEES8_S8_EEENS6_IJNS7_ILi128EEENS7_ILi96EEENS7_ILi64EEEEEELi256ENS_6half_tEfNS_4arch4Sm90ELb0ELb1ELb0ELb0ELb0ELb0ELb1ELb1ELb0ELb1ELb1ELb0EEENS1_21CollectiveEpilogueFwdINS6_IJSA_NS7_ILi256EEESB_EEES9_SE_SG_Li256ELb0ELb1ELb1ELb0EEENS1_19SingleTileSchedulerILb0ELb1ELb1ELi128EEEEEEEEEvNT_6ParamsE$_ZZN5flash25CollectiveMainloopFwdSm90ILi2EN4cute5tupleIJNS1_1CILi1EEES4_S4_EEENS2_IJNS3_ILi128EEENS3_ILi96EEENS3_ILi64EEEEEELi256EN7cutlass6half_tEfNSA_4arch4Sm90ELb0ELb1ELb0ELb0ELb0ELb0ELb1ELb1ELb0ELb1ELb1ELb0EE3mmaINS_16FlashAttnFwdSm90ISE_NS_21CollectiveEpilogueFwdINS2_IJS6_NS3_ILi256EEES7_EEES5_SB_SD_Li256ELb0ELb1ELb1ELb0EEENS_19SingleTileSchedulerILb0ELb1ELb1ELi128EEEE13SharedStorageENS1_6TensorINS1_11ArrayEngineIfLm128EEENS1_6LayoutINS2_IJNS2_IJNS3_ILi2EEEST_NS3_ILi32EEEEEES4_S4_EEENS2_IJNS2_IJS4_ST_NS3_ILi4EEEEEENS3_ILi0EEESZ_EEEEEEENS_7SoftmaxILi2ELi0EEEEEbRKNSE_6ParamsENSA_25PipelineTmaAsyncNoClusterILi2ENSA_16PipelineTmaAsyncILi2EEEEES1B_RNSA_13PipelineStateILj2EEERT0_RT1_iRiRKNS_16SeqlenInfoQKNewKILb0ELb0EEENS2_IJiiiiEEERT_ENKUliT_T0_T1_E_clIZSF_ISO_S12_S14_EbS17_S1B_S1B_S1E_S1G_S1I_iS1J_S1N_S1O_S1Q_EUlRS1R_iE1_NS3_ILb0EEENS3_ILb1EEEEEDaiS1R_S1S_S1T_:
[----:B------:R-:W-:Y:S05]  /*34c80*/  YIELD ;  /* 0x0000000000007946 */ /* 0x000fea0003800000 */
[----:B------:R-:W-:Y:S02]  /*34c90*/  ULDC UR4, c[0x0][0x20] ;  /* 0x0000080000047ab9 */ /* 0x000fe40000000800 */
[----:B------:R-:W-:-:S05]  /*34ca0*/  VIADD R164, R155, -UR4 ;  /* 0x800000049ba47c36 */ /* 0x000fca0008000000 */
[----:B------:R-:W2:Y:S01]  /*34cb0*/  LDL.64 R2, [R164] ;  /* 0x00000000a4027983 */ /* 0x000ea20000100a00 */
[----:B------:R-:W0:Y:S02]  /*34cc0*/  LDC.64 R4, c[0x0][0x208] ;  /* 0x00008200ff047b82 */ /* 0x000e240000000a00 */
[----:B0-----:R-:W-:Y:S02]  /*34cd0*/  R2UR UR4, R4 ;  /* 0x00000000040472ca */ /* 0x001fe400000e0000 */
[----:B------:R-:W-:-:S13]  /*34ce0*/  R2UR UR5, R5 ;  /* 0x00000000050572ca */ /* 0x000fda00000e0000 */
[----:B--2---:R-:W2:Y:S01]  /*34cf0*/  LD.E R6, desc[UR4][R2.64] ;  /* 0x0000000402067980 */ /* 0x004ea2000c101900 */
[----:B------:R-:W-:Y:S02]  /*34d00*/  R2UR UR4, R4 ;  /* 0x00000000040472ca */ /* 0x000fe400000e0000 */
[----:B------:R-:W-:Y:S01]  /*34d10*/  R2UR UR5, R5 ;  /* 0x00000000050572ca */ /* 0x000fe200000e0000 */
[----:B--2---:R-:W-:-:S12]  /*34d20*/  VIADD R11, R6, 0x1 ;  /* 0x00000001060b7836 */ /* 0x004fd80000000000 */
[----:B------:R-:W2:Y:S01]  /*34d30*/  LD.E R6, desc[UR4][R2.64+0x8] ;  /* 0x0000080402067980 */ /* 0x000ea2000c101900 */
[----:B------:R-:W-:-:S13]  /*34d40*/  ISETP.NE.AND P1, PT, R11, 0x2, PT ;  /* 0x000000020b00780c */ /* 0x000fda0003f25270 */
[----:B------:R-:W-:Y:S02]  /*34d50*/  @!P1 R2UR UR6, R4 ;  /* 0x00000000040692ca */ /* 0x000fe400000e0000 */
[----:B------:R-:W-:-:S13]  /*34d60*/  @!P1 R2UR UR7, R5 ;  /* 0x00000000050792ca */ /* 0x000fda00000e0000 */
[----:B------:R-:W3:Y:S01]  /*34d70*/  @!P1 LD.E R7, desc[UR6][R2.64+0x4] ;  /* 0x0000040602079980 */ /* 0x000ee2000c101900 */
[C---:B------:R-:W-:Y:S02]  /*34d80*/  R2UR UR4, R4.reuse ;  /* 0x00000000040472ca */ /* 0x040fe400000e0000 */
[C---:B------:R-:W-:Y:S02]  /*34d90*/  R2UR UR5, R5.reuse ;  /* 0x00000000050572ca */ /* 0x040fe400000e0000 */
[C---:B------:R-:W-:Y:S02]  /*34da0*/  R2UR UR6, R4.reuse ;  /* 0x00000000040672ca */ /* 0x040fe400000e0000 */
[C---:B------:R-:W-:Y:S02]  /*34db0*/  R2UR UR7, R5.reuse ;  /* 0x00000000050772ca */ /* 0x040fe400000e0000 */
[----:B------:R-:W-:Y:S02]  /*34dc0*/  @!P1 R2UR UR8, R4 ;  /* 0x00000000040892ca */ /* 0x000fe400000e0000 */
[----:B------:R-:W-:-:S02]  /*34dd0*/  @!P1 R2UR UR9, R5 ;  /* 0x00000000050992ca */ /* 0x000fc400000e0000 */
[----:B------:R-:W-:Y:S02]  /*34de0*/  @!P1 R2UR UR10, R4 ;  /* 0x00000000040a92ca */ /* 0x000fe400000e0000 */
[----:B------:R-:W-:Y:S01]  /*34df0*/  @!P1 R2UR UR11, R5 ;  /* 0x00000000050b92ca */ /* 0x000fe200000e0000 */
[----:B------:R-:W-:Y:S08]  /*34e00*/  ST.E desc[UR4][R2.64], R11 ;  /* 0x0000000b02007985 */ /* 0x000ff0000c101904 */
[----:B------:R-:W-:Y:S01]  /*34e10*/  @!P1 ST.E desc[UR8][R2.64], RZ ;  /* 0x000000ff02009985 */ /* 0x000fe2000c101908 */
[----:B--2---:R-:W-:-:S05]  /*34e20*/  VIADD R13, R6, 0x1 ;  /* 0x00000001060d7836 */ /* 0x004fca0000000000 */
[----:B------:R-:W-:Y:S01]  /*34e30*/  ST.E desc[UR6][R2.64+0x8], R13 ;  /* 0x0000080d02007985 */ /* 0x000fe2000c101906 */
[----:B---3--:R-:W-:-:S05]  /*34e40*/  @!P1 LOP3.LUT R15, R7, 0x1, RZ, 0x3c, !PT ;  /* 0x00000001070f9812 */ /* 0x008fca00078e3cff */
[----:B------:R0:W-:Y:S04]  /*34e50*/  @!P1 ST.E desc[UR10][R2.64+0x4], R15 ;  /* 0x0000040f02009985 */ /* 0x0001e8000c10190a */
[----:B------:R-:W2:Y:S01]  /*34e60*/  LDL.64 R8, [R164+0x18] ;  /* 0x00001800a4087983 */ /* 0x000ea20000100a00 */
[----:B------:R-:W-:Y:S02]  /*34e70*/  R2UR UR4, R4 ;  /* 0x00000000040472ca */ /* 0x000fe400000e0000 */
[----:B------:R-:W-:Y:S01]  /*34e80*/  R2UR UR5, R5 ;  /* 0x00000000050572ca */ /* 0x000fe200000e0000 */
[----:B------:R-:W3:-:S12]  /*34e90*/  LDL.64 R6, [R164] ;  /* 0x00000000a4067983 */ /* 0x000ed80000100a00 */
[----:B--2---:R-:W2:Y:S01]  /*34ea0*/  LD.E R10, desc[UR4][R8.64+0x1c] ;  /* 0x00001c04080a7980 */ /* 0x004ea2000c101900 */
[C---:B------:R-:W-:Y:S02]  /*34eb0*/  R2UR UR4, R4.reuse ;  /* 0x00000000040472ca */ /* 0x040fe400000e0000 */
[C---:B------:R-:W-:Y:S02]  /*34ec0*/  R2UR UR5, R5.reuse ;  /* 0x00000000050572ca */ /* 0x040fe400000e0000 */
[----:B------:R-:W-:Y:S02]  /*34ed0*/  R2UR UR6, R4 ;  /* 0x00000000040672ca */ /* 0x000fe400000e0000 */
[----:B------:R-:W-:Y:S01]  /*34ee0*/  R2UR UR7, R5 ;  /* 0x00000000050772ca */ /* 0x000fe200000e0000 */
[----:B------:R-:W-:Y:S01]  /*34ef0*/  BSSY B3, `(.L_x_2296) ;  /* 0x0000009000037945 */ /* 0x000fe20003800000 */
[----:B0-----:R-:W-:Y:S02]  /*34f00*/  IMAD.MOV.U32 R2, RZ, RZ, R153 ;  /* 0x000000ffff027224 */ /* 0x001fe400078e0099 */
[----:B------:R-:W-:-:S05]  /*34f10*/  IMAD.MOV.U32 R3, RZ, RZ, R152 ;  /* 0x000000ffff037224 */ /* 0x000fca00078e0098 */
[----:B---3--:R0:W5:Y:S04]  /*34f20*/  LD.E R12, desc[UR4][R6.64] ;  /* 0x00000004060c7980 */ /* 0x008168000c101900 */
[----:B------:R0:W5:Y:S01]  /*34f30*/  LD.E R14, desc[UR6][R6.64+0x4] ;  /* 0x00000406060e7980 */ /* 0x000162000c101900 */
[----:B--2---:R-:W-:-:S04]  /*34f40*/  LOP3.LUT R10, R10, 0x1, RZ, 0xfc, !PT ;  /* 0x000000010a0a7812 */ /* 0x004fc800078efcff */
[----:B------:R-:W-:-:S13]  /*34f50*/  ISETP.NE.AND P1, PT, R10, 0x3, PT ;  /* 0x000000030a00780c */ /* 0x000fda0003f25270 */
[----:B0-----:R-:W-:Y:S05]  /*34f60*/  @!P1 BRA `(.L_x_2297) ;  /* 0x0000000000049947 */ /* 0x001fea0003800000 */
[----:B------:R-:W-:Y:S01]  /*34f70*/  BPT.TRAP 0x1 ;  /* 0x000000040000795c */ /* 0x000fe20000300000 */
.L_x_2297:
[----:B------:R-:W-:Y:S05]  /*34f80*/  BSYNC B3 ;  /* 0x0000000000037941 */ /* 0x000fea0003800000 */
.L_x_2296:
[----:B------:R-:W-:Y:S02]  /*34f90*/  R2UR UR4, R4 ;  /* 0x00000000040472ca */ /* 0x000fe400000e0000 */
[----:B------:R-:W-:-:S13]  /*34fa0*/  R2UR UR5, R5 ;  /* 0x00000000050572ca */ /* 0x000fda00000e0000 */
[----:B------:R-:W2:Y:S01]  /*34fb0*/  LD.E.64 R10, desc[UR4][R8.64+0x8] ;  /* 0x00000804080a7980 */ /* 0x000ea2000c101b00 */
[----:B-----5:R-:W-:Y:S02]  /*34fc0*/  SHF.L.U32 R15, R14, 0x1f, RZ ;  /* 0x0000001f0e0f7819 */ /* 0x020fe400000006ff */
[----:B--2---:R-:W-:-:S05]  /*34fd0*/  MOV R11, R10 ;  /* 0x0000000a000b7202 */ /* 0x004fca0000000f00 */
[----:B------:R-:W-:-:S04]  /*34fe0*/  IMAD R12, R12, 0x8, R11 ;  /* 0x000000080c0c7824 */ /* 0x000fc800078e020b */
[----:B------:R0:W1:Y:S01]  /*34ff0*/  SYNCS.PHASECHK.TRANS64.TRYWAIT P1, [R12+URZ], R15 ;  /* 0x0000000f0c0075a7 */ /* 0x000062000802017f */
[----:B------:R-:W2:Y:S01]  /*35000*/  LD.E R13, desc[UR4][R8.64+0x1c] ;  /* 0x00001c04080d7980 */ /* 0x000ea2000c101900 */
[----:B------:R-:W-:Y:S02]  /*35010*/  R2UR UR6, R4 ;  /* 0x00000000040672ca */ /* 0x000fe400000e0000 */
[----:B------:R-:W-:Y:S01]  /*35020*/  R2UR UR7, R5 ;  /* 0x00000000050772ca */ /* 0x000fe200000e0000 */
[----:B------:R0:W5:Y:S01]  /*35030*/  LD.E R10, desc[UR4][R6.64] ;  /* 0x00000004060a7980 */ /* 0x000162000c101900 */
[----:B------:R-:W-:Y:S11]  /*35040*/  BSSY B3, `(.L_x_2298) ;  /* 0x0000006000037945 */ /* 0x000ff60003800000 */
[----:B------:R0:W5:Y:S01]  /*35050*/  LD.E R11, desc[UR6][R6.64+0x4] ;  /* 0x00000406060b7980 */ /* 0x000162000c101900 */
[----:B--2---:R-:W-:-:S04]  /*35060*/  LOP3.LUT R13, R13, 0x1, RZ, 0xfc, !PT ;  /* 0x000000010d0d7812 */ /* 0x004fc800078efcff */
[----:B------:R-:W-:-:S13]  /*35070*/  ISETP.NE.AND P2, PT, R13, 0x3, PT ;  /* 0x000000030d00780c */ /* 0x000fda0003f45270 */
[----:B01----:R-:W-:Y:S05]  /*35080*/  @!P2 BRA `(.L_x_2299) ;  /* 0x000000000004a947 */ /* 0x003fea0003800000 */
[----:B------:R-:W-:Y:S01]  /*35090*/  BPT.TRAP 0x1 ;  /* 0x000000040000795c */ /* 0x000fe20000300000 */
.L_x_2299:
[----:B------:R-:W-:Y:S05]  /*350a0*/  BSYNC B3 ;  /* 0x0000000000037941 */ /* 0x000fea0003800000 */
.L_x_2298:
[----:B------:R-:W-:Y:S04]  /*350b0*/  BSSY B3, `(.L_x_2300) ;  /* 0x000000a000037945 */ /* 0x000fe80003800000 */
[----:B------:R-:W-:Y:S05]  /*350c0*/  @P1 BRA `(.L_x_2301) ;  /* 0x0000000000201947 */ /* 0x000fea0003800000 */
[----:B------:R-:W-:Y:S02]  /*350d0*/  R2UR UR4, R4 ;  /* 0x00000000040472ca */ /* 0x000fe400000e0000 */
[----:B------:R-:W-:-:S13]  /*350e0*/  R2UR UR5, R5 ;  /* 0x00000000050572ca */ /* 0x000fda00000e0000 */
[----:B------:R-:W2:Y:S01]  /*350f0*/  LD.E.64 R8, desc[UR4][R8.64+0x8] ;  /* 0x0000080408087980 */ /* 0x000ea2000c101b00 */
[----:B-----5:R-:W-:Y:S02]  /*35100*/  SHF.L.U32 R11, R11, 0x1f, RZ ;  /* 0x0000001f0b0b7819 */ /* 0x020fe400000006ff */
[----:B--2---:R-:W-:-:S05]  /*35110*/  MOV R7, R8 ;  /* 0x0000000800077202 */ /* 0x004fca0000000f00 */
[----:B------:R-:W-:-:S04]  /*35120*/  IMAD R10, R10, 0x8, R7 ;  /* 0x000000080a0a7824 */ /* 0x000fc800078e0207 */
[----:B------:R-:W0:Y:S02]  /*35130*/  SYNCS.PHASECHK.TRANS64.TRYWAIT P1, [R10+URZ], R11 ;  /* 0x0000000b0a0075a7 */ /* 0x000e24000802017f */
[----:B0-----:R-:W-:Y:S05]  /*35140*/  @!P1 BRA `(.L_x_2302) ;  /* 0x000001b000249947 */ /* 0x001fea0003800000 */
.L_x_2301:
[----:B------:R-:W-:Y:S05]  /*35150*/  BSYNC B3 ;  /* 0x0000000000037941 */ /* 0x000fea0003800000 */
.L_x_2300:
[----:B0----5:R-:W2:Y:S04]  /*35160*/  LDL.64 R10, [R164] ;  /* 0x00000000a40a7983 */ /* 0x021ea80000100a00 */
[----:B------:R-:W3:Y:S01]  /*35170*/  LDL.64 R8, [R164+0x28] ;  /* 0x00002800a4087983 */ /* 0x000ee20000100a00 */
[C---:B------:R-:W-:Y:S02]  /*35180*/  R2UR UR6, R4.reuse ;  /* 0x00000000040672ca */ /* 0x040fe400000e0000 */
[C---:B------:R-:W-:Y:S01]  /*35190*/  R2UR UR7, R5.reuse ;  /* 0x00000000050772ca */ /* 0x040fe200000e0000 */
[----:B------:R-:W4:Y:S01]  /*351a0*/  LDL.64 R6, [R164+0x20] ;  /* 0x00002000a4067983 */ /* 0x000f220000100a00 */
[C---:B------:R-:W-:Y:S02]  /*351b0*/  R2UR UR4, R4.reuse ;  /* 0x00000000040472ca */ /* 0x040fe400000e0000 */
[----:B------:R-:W-:Y:S01]  /*351c0*/  R2UR UR5, R5 ;  /* 0x00000000050572ca */ /* 0x000fe200000e0000 */
[----:B------:R-:W4:Y:S08]  /*351d0*/  LDL.64 R12, [R164+0x8] ;  /* 0x00000800a40c7983 */ /* 0x000f300000100a00 */
[----:B--2---:R-:W2:Y:S04]  /*351e0*/  LD.E R11, desc[UR6][R10.64] ;  /* 0x000000060a0b7980 */ /* 0x004ea8000c101900 */
[----:B---3--:R-:W2:Y:S01]  /*351f0*/  LD.E.64 R14, desc[UR4][R8.64] ;  /* 0x00000004080e7980 */ /* 0x008ea2000c101b00 */
[----:B------:R-:W-:Y:S05]  /*35200*/  WARPSYNC.ALL ;  /* 0x0000000000007948 */ /* 0x000fea0003800000 */
[----:B------:R-:W-:-:S02]  /*35210*/  R2UR UR4, R4 ;  /* 0x00000000040472ca */ /* 0x000fc400000e0000 */
[C---:B------:R-:W-:Y:S02]  /*35220*/  R2UR UR5, R5.reuse ;  /* 0x00000000050572ca */ /* 0x040fe400000e0000 */
[----:B------:R-:W-:Y:S02]  /*35230*/  R2UR UR6, R4 ;  /* 0x00000000040672ca */ /* 0x000fe400000e0000 */
[----:B------:R-:W-:-:S09]  /*35240*/  R2UR UR7, R5 ;  /* 0x00000000050772ca */ /* 0x000fd200000e0000 */
[----:B----4-:R0:W-:Y:S04]  /*35250*/  ST.E desc[UR4][R12.64], RZ ;  /* 0x000000ff0c007985 */ /* 0x0101e8000c101904 */
[----:B------:R-:W3:Y:S01]  /*35260*/  LD.E.64 R8, desc[UR6][R6.64] ;  /* 0x0000000606087980 */ /* 0x000ee2000c101b00 */
[----:B--2---:R-:W-:Y:S01]  /*35270*/  IMAD R10, R11, 0x300, R14 ;  /* 0x000003000b0a7824 */ /* 0x004fe200078e020e */
[----:B------:R-:W-:Y:S01]  /*35280*/  WARPGROUP.ARRIVE ;  /* 0x00000000000079c5 */ /* 0x000fe20000000000 */
[----:B------:R-:W-:Y:S01]  /*35290*/  IMAD.MOV.U32 R11, RZ, RZ, R15 ;  /* 0x000000ffff0b7224 */ /* 0x000fe200078e000f */
[----:B------:R-:W-:Y:S01]  /*352a0*/  R2UR UR8, R4 ;  /* 0x00000000040872ca */ /* 0x000fe200000e0000 */
[----:B------:R-:W-:Y:S01]  /*352b0*/  IMAD.MOV.U32 R191, RZ, RZ, 0x1 ;  /* 0x00000001ffbf7424 */ /* 0x000fe200078e00ff */
[----:B------:R-:W-:-:S02]  /*352c0*/  R2UR UR6, R10 ;  /* 0x000000000a0672ca */ /* 0x000fc400000e0000 */
[----:B------:R-:W-:Y:S02]  /*352d0*/  R2UR UR7, R11 ;  /* 0x000000000b0772ca */ /* 0x000fe400000e0000 */
[C---:B------:R-:W-:Y:S02]  /*352e0*/  R2UR UR9, R5.reuse ;  /* 0x00000000050972ca */ /* 0x040fe400000e0000 */
[----:B------:R-:W-:Y:S02]  /*352f0*/  R2UR UR10, R4 ;  /* 0x00000000040a72ca */ /* 0x000fe400000e0000 */
[----:B------:R-:W-:Y:S02]  /*35300*/  R2UR UR11, R5 ;  /* 0x00000000050b72ca */ /* 0x000fe400000e0000 */
[----:B---3--:R-:W-:Y:S02]  /*35310*/  R2UR UR4, R8 ;  /* 0x00000000080472ca */ /* 0x008fe400000e0000 */
[----:B------:R-:W-:-:S13]  /*35320*/  R2UR UR5, R9 ;  /* 0x00000000090572ca */ /* 0x000fda00000e0000 */
[----:B------:R-:W-:Y:S03]  /*35330*/  HGMMA.64x96x16.F32 R24, gdesc[UR4], RZ, !UPT, gsb0 ;  /* 0x01600000041879f0 */ /* 0x000fe6000c0008ff */
[----:B------:R-:W-:Y:S02]  /*35340*/  WARPGROUP.DEPBAR.LE gsb0, 0x0 ;  /* 0x00008000000079c5 */ /* 0x000fe40000010000 */
[----:B------:R0:W-:Y:S04]  /*35350*/  ST.E desc[UR8][R12.64], R191 ;  /* 0x000000bf0c007985 */ /* 0x0001e8000c101908 */
[----:B------:R-:W2:Y:S01]  /*35360*/  LD.E.64 R8, desc[UR10][R6.64] ;  /* 0x0000000a06087980 */ /* 0x000ea2000c101b00 */
[----:B------:R-:W-:Y:S01]  /*35370*/  VIADD R14, R10, 0x2 ;  /* 0x000000020a0e7836 */ /* 0x000fe20000000000 */
[----:B------:R-:W-:Y:S01]  /*35380*/  R2UR UR7, R15 ;  /* 0x000000000f0772ca */ /* 0x000fe200000e0000 */
[----:B------:R-:W-:Y:S01]  /*35390*/  WARPGROUP.ARRIVE ;  /* 0x00000000000079c5 */ /* 0x000fe20000000000 */
[----:B------:R-:W-:-:S02]  /*353a0*/  R2UR UR8, R4 ;  /* 0x00000000040872ca */ /* 0x000fc400000e0000 */
[----:B------:R-:W-:Y:S02]  /*353b0*/  R2UR UR6, R14 ;  /* 0x000000000e0672ca */ /* 0x000fe400000e0000 */
[C---:B------:R-:W-:Y:S02]  /*353c0*/  R2UR UR9, R5.reuse ;  /* 0x00000000050972ca */ /* 0x040fe400000e0000 */
[----:B------:R-:W-:Y:S02]  /*353d0*/  R2UR UR10, R4 ;  /* 0x00000000040a72ca */ /* 0x000fe400000e0000 */
[----:B------:R-:W-:Y:S01]  /*353e0*/  R2UR UR11, R5 ;  /* 0x00000000050b72ca */ /* 0x000fe200000e0000 */
[----:B--2---:R-:W-:Y:S01]  /*353f0*/  VIADD R8, R8, 0x2 ;  /* 0x0000000208087836 */ /* 0x004fe20000000000 */
[----:B------:R-:W-:-:S04]  /*35400*/  R2UR UR5, R9 ;  /* 0x00000000090572ca */ /* 0x000fc800000e0000 */
[----:B------:R-:W-:-:S13]  /*35410*/  R2UR UR4, R8 ;  /* 0x00000000080472ca */ /* 0x000fda00000e0000 */
[----:B------:R-:W-:Y:S03]  /*35420*/  HGMMA.64x96x16.F32 R24, gdesc[UR4], R24, gsb0 ;  /* 0x01600000041879f0 */ /* 0x000fe60008000818 */
        /* <DEDUP_REMOVED lines=19> */
[----:B------:R-:W-:Y:S01]  /*35560*/  WARPGROUP.ARRIVE ;  /* 0x00000000000079c5 */ /* 0x000fe20000000000 */
[----:B------:R-:W-:Y:S01]  /*35570*/  IMAD.MOV.U32 R11, RZ, RZ, R15 ;  /* 0x000000ffff0b7224 */ /* 0x000fe200078e000f */
[----:B------:R-:W-:-:S02]  /*35580*/  R2UR UR8, R4 ;  /* 0x00000000040872ca */ /* 0x000fc400000e0000 */
[----:B------:R-:W-:Y:S02]  /*35590*/  R2UR UR6, R10 ;  /* 0x000000000a0672ca */ /* 0x000fe400000e0000 */
        /* <DEDUP_REMOVED lines=8> */
[----:B------:R-:W2:Y:S01]  /*35620*/  LDL.64 R8, [R164+0x40] ;  /* 0x00004000a4087983 */ /* 0x000ea20000100a00 */
[----:B------:R-:W-:-:S02]  /*35630*/  R2UR UR4, R4 ;  /* 0x00000000040472ca */ /* 0x000fc400000e0000 */
[----:B------:R-:W-:Y:S01]  /*35640*/  R2UR UR5, R5 ;  /* 0x00000000050572ca */ /* 0x000fe200000e0000 */
[----:B------:R-:W3:-:S12]  /*35650*/  LDL.64 R6, [R164] ;  /* 0x00000000a4067983 */ /* 0x000ed80000100a00 */
[----:B--2---:R-:W2:Y:S01]  /*35660*/  LD.E R10, desc[UR4][R8.64+0x1c] ;  /* 0x00001c04080a7980 */ /* 0x004ea2000c101900 */
[C---:B------:R-:W-:Y:S02]  /*35670*/  R2UR UR4, R4.reuse ;  /* 0x00000000040472ca */ /* 0x040fe400000e0000 */
[C---:B------:R-:W-:Y:S02]  /*35680*/  R2UR UR5, R5.reuse ;  /* 0x00000000050572ca */ /* 0x040fe400000e0000 */
[----:B------:R-:W-:Y:S02]  /*35690*/  R2UR UR6, R4 ;  /* 0x00000000040672ca */ /* 0x000fe400000e0000 */
[----:B------:R-:W-:Y:S01]  /*356a0*/  R2UR UR7, R5 ;  /* 0x00000000050772ca */ /* 0x000fe200000e0000 */
[----:B------:R-:W-:Y:S08]  /*356b0*/  BSSY B3, `(.L_x_2303) ;  /* 0x0000007000037945 */ /* 0x000ff00003800000 */
[----:B---3--:R0:W5:Y:S04]  /*356c0*/  LD.E R14, desc[UR4][R6.64] ;  /* 0x00000004060e7980 */ /* 0x008168000c101900 */
[----:B------:R0:W5:Y:S01]  /*356d0*/  LD.E R15, desc[UR6][R6.64+0x4] ;  /* 0x00000406060f7980 */ /* 0x000162000c101900 */
[----:B--2---:R-:W-:-:S04]  /*356e0*/  LOP3.LUT R10, R10, 0x1, RZ, 0xfc, !PT ;  /* 0x000000010a0a7812 */ /* 0x004fc800078efcff */
[----:B------:R-:W-:-:S13]  /*356f0*/  ISETP.NE.AND P1, PT, R10, 0x3, PT ;  /* 0x000000030a00780c */ /* 0x000fda0003f25270 */
[----:B0-----:R-:W-:Y:S05]  /*35700*/  @!P1 BRA `(.L_x_2304) ;  /* 0x0000000000049947 */ /* 0x001fea0003800000 */
[----:B------:R-:W-:Y:S01]  /*35710*/  BPT.TRAP 0x1 ;  /* 0x000000040000795c */ /* 0x000fe20000300000 */
.L_x_2304:
[----:B------:R-:W-:Y:S05]  /*35720*/  BSYNC B3 ;  /* 0x0000000000037941 */ /* 0x000fea0003800000 */
.L_x_2303:
        /* <DEDUP_REMOVED lines=17> */
.L_x_2306:
[----:B------:R-:W-:Y:S05]  /*35840*/  BSYNC B3 ;  /* 0x0000000000037941 */ /* 0x000fea0003800000 */
.L_x_2305:
        /* <DEDUP_REMOVED lines=10> */
.L_x_2308:
[----:B------:R-:W-:Y:S05]  /*358f0*/  BSYNC B3 ;  /* 0x0000000000037941 */ /* 0x000fea0003800000 */
.L_x_2307:
[----:B------:R-:W2:Y:S04]  /*35900*/  LDL.64 R12, [R164] ;  /* 0x00000000a40c7983 */ /* 0x000ea80000100a00 */
[----:B0----5:R-:W3:Y:S04]  /*35910*/  LDL.64 R10, [R164+0x58] ;  /* 0x00005800a40a7983 */ /* 0x021ee80000100a00 */
[----:B------:R-:W4:Y:S04]  /*35920*/  LDL.64 R6, [R164+0x48] ;  /* 0x00004800a4067983 */ /* 0x000f280000100a00 */
[----:B------:R-:W4:Y:S01]  /*35930*/  LDL.64 R8, [R164+0x50] ;  /* 0x00005000a4087983 */ /* 0x000f220000100a00 */
[----:B------:R-:W-:-:S02]  /*35940*/  R2UR UR6, R4 ;  /* 0x00000000040672ca */ /* 0x000fc400000e0000 */
[C---:B------:R-:W-:Y:S01]  /*35950*/  R2UR UR7, R5.reuse ;  /* 0x00000000050772ca */ /* 0x040fe200000e0000 */
[----:B------:R-:W4:Y:S01]  /*35960*/  LDL R21, [R1+0x460] ;  /* 0x0004600001157983 */ /* 0x000f220000100800 */
[----:B------:R-:W-:Y:S02]  /*35970*/  R2UR UR4, R4 ;  /* 0x00000000040472ca */ /* 0x000fe400000e0000 */
[----:B------:R-:W-:-:S09]  /*35980*/  R2UR UR5, R5 ;  /* 0x00000000050572ca */ /* 0x000fd200000e0000 */
[----:B--2---:R-:W2:Y:S04]  /*35990*/  LD.E R17, desc[UR6][R12.64] ;  /* 0x000000060c117980 */ /* 0x004ea8000c101900 */
[----:B---3--:R-:W2:Y:S01]  /*359a0*/  LD.E.64 R12, desc[UR4][R10.64] ;  /* 0x000000040a0c7980 */ /* 0x008ea2000c101b00 */
[----:B------:R-:W-:Y:S05]  /*359b0*/  WARPSYNC.ALL ;  /* 0x0000000000007948 */ /* 0x000fea0003800000 */
[----:B------:R-:W-:-:S02]  /*359c0*/  R2UR UR6, R4 ;  /* 0x00000000040672ca */ /* 0x000fc400000e0000 */
[C---:B------:R-:W-:Y:S02]  /*359d0*/  R2UR UR7, R5.reuse ;  /* 0x00000000050772ca */ /* 0x040fe400000e0000 */
[----:B------:R-:W-:Y:S02]  /*359e0*/  R2UR UR4, R4 ;  /* 0x00000000040472ca */ /* 0x000fe400000e0000 */
[----:B------:R-:W-:-:S09]  /*359f0*/  R2UR UR5, R5 ;  /* 0x00000000050572ca */ /* 0x000fd200000e0000 */
[----:B----4-:R-:W3:Y:S04]  /*35a00*/  LD.E R20, desc[UR6][R6.64] ;  /* 0x0000000606147980 */ /* 0x010ee8000c101900 */
[----:B------:R-:W4:Y:S01]  /*35a10*/  LD.E.64 R14, desc[UR4][R8.64] ;  /* 0x00000004080e7980 */ /* 0x000f22000c101b00 */
[----:B------:R-:W-:Y:S01]  /*35a20*/  WARPGROUP.ARRIVE ;  /* 0x00000000000079c5 */ /* 0x000fe20000000000 */
[C---:B------:R-:W-:Y:S02]  /*35a30*/  R2UR UR8, R4.reuse ;  /* 0x00000000040872ca */ /* 0x040fe400000e0000 */
[----:B------:R-:W-:Y:S02]  /*35a40*/  R2UR UR9, R5 ;  /* 0x00000000050972ca */ /* 0x000fe400000e0000 */
[----:B------:R-:W-:-:S02]  /*35a50*/  R2UR UR10, R4 ;  /* 0x00000000040a72ca */ /* 0x000fc400000e0000 */
[----:B------:R-:W-:Y:S01]  /*35a60*/  R2UR UR11, R5 ;  /* 0x00000000050b72ca */ /* 0x000fe200000e0000 */
[----:B--2---:R-:W-:Y:S02]  /*35a70*/  IMAD R16, R17, 0xc00, R12 ;  /* 0x00000c0011107824 */ /* 0x004fe400078e020c */
[----:B------:R-:W-:-:S03]  /*35a80*/  IMAD.MOV.U32 R17, RZ, RZ, R13 ;  /* 0x000000ffff117224 */ /* 0x000fc600078e000d */
[----:B------:R-:W-:Y:S02]  /*35a90*/  R2UR UR6, R16 ;  /* 0x00000000100672ca */ /* 0x000fe400000e0000 */
[----:B------:R-:W-:Y:S02]  /*35aa0*/  R2UR UR7, R17 ;  /* 0x00000000110772ca */ /* 0x000fe400000e0000 */
[----:B---3--:R-:W-:Y:S02]  /*35ab0*/  ISETP.NE.U32.AND P1, PT, R20, RZ, PT ;  /* 0x000000ff1400720c */ /* 0x008fe40003f25070 */
[----:B----4-:R-:W-:Y:S02]  /*35ac0*/  R2UR UR4, R14 ;  /* 0x000000000e0472ca */ /* 0x010fe400000e0000 */
[----:B------:R-:W-:-:S09]  /*35ad0*/  R2UR UR5, R15 ;  /* 0x000000000f0572ca */ /* 0x000fd200000e0000 */
[----:B------:R-:W-:-:S05]  /*35ae0*/  VOTEU.ANY UP0, P1 ;  /* 0x00000000003f7886 */ /* 0x000fca0000800100 */
[----:B------:R-:W-:Y:S03]  /*35af0*/  HGMMA.64x96x16.F32 R24, gdesc[UR4], R24, UP0, gsb0 ;  /* 0x01600000041879f0 */ /* 0x000fe6000b800818 */
[----:B------:R-:W-:Y:S02]  /*35b00*/  WARPGROUP.DEPBAR.LE gsb0, 0x0 ;  /* 0x00008000000079c5 */ /* 0x000fe40000010000 */
[----:B------:R-:W-:Y:S04]  /*35b10*/  ST.E desc[UR8][R6.64], R191 ;  /* 0x000000bf06007985 */ /* 0x000fe8000c101908 */
[----:B------:R-:W2:Y:S01]  /*35b20*/  LD.E.64 R10, desc[UR10][R8.64] ;  /* 0x0000000a080a7980 */ /* 0x000ea2000c101b00 */
[----:B------:R-:W-:Y:S01]  /*35b30*/  VIADD R12, R16, 0x2 ;  /* 0x00000002100c7836 */ /* 0x000fe20000000000 */
[----:B------:R-:W-:-:S04]  /*35b40*/  R2UR UR7, R13 ;  /* 0x000000000d0772ca */ /* 0x000fc800000e0000 */
[----:B------:R-:W-:Y:S01]  /*35b50*/  R2UR UR6, R12 ;  /* 0x000000000c0672ca */ /* 0x000fe200000e0000 */
[----:B------:R-:W-:Y:S01]  /*35b60*/  WARPGROUP.ARRIVE ;  /* 0x00000000000079c5 */ /* 0x000fe20000000000 */
[C---:B------:R-:W-:Y:S02]  /*35b70*/  R2UR UR8, R4.reuse ;  /* 0x00000000040872ca */ /* 0x040fe400000e0000 */
        /* <DEDUP_REMOVED lines=208> */
[----:B------:R-:W-:-:S06]  /*36880*/  WARPGROUP.ARRIVE ;  /* 0x00000000000079c5 */ /* 0x000fcc0000000000 */
[----:B------:R-:W0:Y:S01]  /*36890*/  S2R R193, SR_TID.X ;  /* 0x0000000000c17919 */ /* 0x000e220000002100 */
[----:B------:R-:W-:Y:S02]  /*368a0*/  R2UR UR8, R4 ;  /* 0x00000000040872ca */ /* 0x000fe400000e0000 */
[----:B------:R-:W-:Y:S02]  /*368b0*/  R2UR UR9, R5 ;  /* 0x00000000050972ca */ /* 0x000fe400000e0000 */
[----:B0-----:R-:W-:Y:S01]  /*368c0*/  LOP3.LUT P2, RZ, R193, 0x7f, RZ, 0xc0, !PT ;  /* 0x0000007fc1ff7812 */ /* 0x001fe2000784c0ff */
[----:B--2---:R-:W-:Y:S01]  /*368d0*/  VIADD R10, R10, 0xc06 ;  /* 0x00000c060a0a7836 */ /* 0x004fe20000000000 */
[----:B------:R-:W-:-:S04]  /*368e0*/  R2UR UR5, R11 ;  /* 0x000000000b0572ca */ /* 0x000fc800000e0000 */
[----:B------:R-:W-:-:S13]  /*368f0*/  R2UR UR4, R10 ;  /* 0x000000000a0472ca */ /* 0x000fda00000e0000 */
[----:B------:R-:W-:Y:S03]  /*36900*/  HGMMA.64x96x16.F32 R24, gdesc[UR4], R24, gsb0 ;  /* 0x01600000041879f0 */ /* 0x000fe60008000818 */
[----:B------:R-:W-:Y:S02]  /*36910*/  WARPGROUP.DEPBAR.LE gsb0, 0x0 ;  /* 0x00008000000079c5 */ /* 0x000fe40000010000 */
[----:B------:R0:W-:Y:S04]  /*36920*/  ST.E desc[UR8][R6.64], R191 ;  /* 0x000000bf06007985 */ /* 0x0001e8000c101908 */
[----:B------:R-:W2:Y:S04]  /*36930*/  @!P2 LDL.64 R8, [R164+0x18] ;  /* 0x00001800a408a983 */ /* 0x000ea80000100a00 */
[----:B------:R-:W3:Y:S01]  /*36940*/  @!P2 LDL.64 R10, [R164] ;  /* 0x00000000a40aa983 */ /* 0x000ee20000100a00 */
[----:B------:R-:W-:-:S02]  /*36950*/  @!P2 R2UR UR4, R4 ;  /* 0x000000000404a2ca */ /* 0x000fc400000e0000 */
[C---:B------:R-:W-:Y:S02]  /*36960*/  @!P2 R2UR UR5, R5.reuse ;  /* 0x000000000505a2ca */ /* 0x040fe400000e0000 */
[----:B------:R-:W-:Y:S02]  /*36970*/  SHF.R.U32.HI R12, RZ, 0x7, R193 ;  /* 0x00000007ff0c7819 */ /* 0x000fe400000116c1 */
[----:B------:R-:W-:Y:S02]  /*36980*/  @!P2 R2UR UR6, R4 ;  /* 0x000000000406a2ca */ /* 0x000fe400000e0000 */
[----:B------:R-:W-:Y:S02]  /*36990*/  @!P2 R2UR UR7, R5 ;  /* 0x000000000507a2ca */ /* 0x000fe400000e0000 */
[----:B------:R-:W-:-:S05]  /*369a0*/  IADD3 R12, -R12, 0xb, RZ ;  /* 0x0000000b0c0c7810 */ /* 0x000fca0007ffe1ff */
[----:B------:R1:W-:Y:S06]  /*369b0*/  BAR.ARV R12, 0x100 ;  /* 0x0004000c0000751d */ /* 0x0003ec0000002000 */
[----:B--2---:R-:W0:Y:S04]  /*369c0*/  @!P2 LD.E.64 R8, desc[UR4][R8.64+0x30] ;  /* 0x000030040808a980 */ /* 0x004e28000c101b00 */
[----:B---3--:R-:W2:Y:S01]  /*369d0*/  @!P2 LD.E R10, desc[UR6][R10.64] ;  /* 0x000000060a0aa980 */ /* 0x008ea2000c101900 */
[----:B------:R-:W-:-:S02]  /*369e0*/  R2UR UR4, R4 ;  /* 0x00000000040472ca */ /* 0x000fc400000e0000 */
[----:B------:R-:W-:Y:S02]  /*369f0*/  R2UR UR5, R5 ;  /* 0x00000000050572ca */ /* 0x000fe400000e0000 */
[----:B0-----:R-:W-:-:S05]  /*36a00*/  @!P2 MOV R7, R8 ;  /* 0x000000080007a202 */ /* 0x001fca0000000f00 */
[----:B--2---:R-:W-:-:S05]  /*36a10*/  @!P2 IMAD R6, R10, 0x8, R7 ;  /* 0x000000080a06a824 */ /* 0x004fca00078e0207 */
[----:B------:R-:W-:-:S04]  /*36a20*/  @!P2 PRMT R6, RZ, 0x654, R6 ;  /* 0x00000654ff06a816 */ /* 0x000fc80000000006 */
[----:B------:R0:W-:Y:S02]  /*36a30*/  @!P2 SYNCS.ARRIVE.TRANS64.RED.A1T0 RZ, [R6+URZ], RZ ;  /* 0x000000ff06ffa9a7 */ /* 0x0001e4000810043f */
[----:B0-----:R-:W2:Y:S01]  /*36a40*/  LD.E R6, desc[UR4][R2.64+0x24] ;  /* 0x0000240402067980 */ /* 0x001ea2000c101900 */
[----:B------:R-:W-:Y:S02]  /*36a50*/  R2UR UR4, R4 ;  /* 0x00000000040472ca */ /* 0x000fe400000e0000 */
[----:B------:R-:W-:-:S13]  /*36a60*/  R2UR UR5, R5 ;  /* 0x00000000050572ca */ /* 0x000fda00000e0000 */
[----:B------:R-:W3:Y:S01]  /*36a70*/  LD.E R13, desc[UR4][R2.64] ;  /* 0x00000004020d7980 */ /* 0x000ee2000c101900 */
[C---:B------:R-:W-:Y:S02]  /*36a80*/  R2UR UR4, R4.reuse ;  /* 0x00000000040472ca */ /* 0x040fe400000e0000 */
[C---:B------:R-:W-:Y:S01]  /*36a90*/  R2UR UR5, R5.reuse ;  /* 0x00000000050572ca */ /* 0x040fe200000e0000 */
[----:B------:R-:W-:Y:S01]  /*36aa0*/  IMAD.MOV.U32 R7, RZ, RZ, R22 ;  /* 0x000000ffff077224 */ /* 0x000fe200078e0016 */
[C---:B------:R-:W-:Y:S02]  /*36ab0*/  R2UR UR14, R4.reuse ;  /* 0x00000000040e72ca */ /* 0x040fe400000e0000 */
[C---:B------:R-:W-:Y:S02]  /*36ac0*/  R2UR UR15, R5.reuse ;  /* 0x00000000050f72ca */ /* 0x040fe400000e0000 */
[----:B------:R-:W-:Y:S02]  /*36ad0*/  R2UR UR10, R4 ;  /* 0x00000000040a72ca */ /* 0x000fe400000e0000 */
[----:B------:R-:W-:-:S02]  /*36ae0*/  R2UR UR11, R5 ;  /* 0x00000000050b72ca */ /* 0x000fc400000e0000 */
[C---:B------:R-:W-:Y:S02]  /*36af0*/  R2UR UR8, R4.reuse ;  /* 0x00000000040872ca */ /* 0x040fe400000e0000 */
[----:B------:R-:W-:Y:S02]  /*36b00*/  R2UR UR9, R5 ;  /* 0x00000000050972ca */ /* 0x000fe400000e0000 */
[----:B------:R-:W-:-:S03]  /*36b10*/  R2UR UR12, R4 ;  /* 0x00000000040c72ca */ /* 0x000fc600000e0000 */
[----:B------:R-:W4:Y:S01]  /*36b20*/  LD.E R76, desc[UR14][R2.64+0x18] ;  /* 0x0000180e024c7980 */ /* 0x000f22000c101900 */
[----:B------:R-:W-:-:S03]  /*36b30*/  R2UR UR13, R5 ;  /* 0x00000000050d72ca */ /* 0x000fc600000e0000 */
[----:B------:R-:W4:Y:S04]  /*36b40*/  LD.E R73, desc[UR10][R2.64+0xc] ;  /* 0x00000c0a02497980 */ /* 0x000f28000c101900 */
[----:B------:R-:W4:Y:S06]  /*36b50*/  LD.E R74, desc[UR8][R2.64+0x10] ;  /* 0x00001008024a7980 */ /* 0x000f2c000c101900 */
[----:B------:R-:W4:Y:S01]  /*36b60*/  LD.E R75, desc[UR12][R2.64+0x14] ;  /* 0x0000140c024b7980 */ /* 0x000f22000c101900 */
[----:B--2---:R-:W-:Y:S01]  /*36b70*/  ISETP.NE.AND P1, PT, R6, 0x1, PT ;  /* 0x000000010600780c */ /* 0x004fe20003f25270 */
[----:B------:R-:W-:-:S05]  /*36b80*/  IMAD.MOV.U32 R6, RZ, RZ, R21 ;  /* 0x000000ffff067224 */ /* 0x000fca00078e0015 */
[----:B------:R3:W2:Y:S07]  /*36b90*/  LD.E R14, desc[UR4][R6.64] ;  /* 0x00000004060e7980 */ /* 0x0006ae000c101900 */
[C---:B------:R-:W-:Y:S02]  /*36ba0*/  @P1 R2UR UR4, R4.reuse ;  /* 0x00000000040412ca */ /* 0x040fe400000e0000 */
[----:B------:R-:W-:Y:S02]  /*36bb0*/  @P1 R2UR UR5, R5 ;  /* 0x00000000050512ca */ /* 0x000fe400000e0000 */
[----:B------:R-:W-:-:S02]  /*36bc0*/  @P1 R2UR UR6, R4 ;  /* 0x00000000040612ca */ /* 0x000fc400000e0000 */
[----:B------:R-:W-:-:S09]  /*36bd0*/  @P1 R2UR UR7, R5 ;  /* 0x00000000050712ca */ /* 0x000fd200000e0000 */
[----:B------:R-:W2:Y:S04]  /*36be0*/  @P1 LD.E R20, desc[UR4][R2.64+0x28] ;  /* 0x0000280402141980 */ /* 0x000ea8000c101900 */
[----:B------:R-:W2:Y:S01]  /*36bf0*/  @P1 LD.E R17, desc[UR6][R2.64+0x2c] ;  /* 0x00002c0602111980 */ /* 0x000ea2000c101900 */
[C---:B------:R-:W-:Y:S02]  /*36c00*/  R2UR UR4, R4.reuse ;  /* 0x00000000040472ca */ /* 0x040fe400000e0000 */
[C---:B------:R-:W-:Y:S02]  /*36c10*/  R2UR UR5, R5.reuse ;  /* 0x00000000050572ca */ /* 0x040fe400000e0000 */
[----:B------:R-:W-:Y:S02]  /*36c20*/  R2UR UR6, R4 ;  /* 0x00000000040672ca */ /* 0x000fe400000e0000 */
[----:B------:R-:W-:-:S09]  /*36c30*/  R2UR UR7, R5 ;  /* 0x00000000050772ca */ /* 0x000fd200000e0000 */
[----:B------:R-:W2:Y:S04]  /*36c40*/  LD.E R21, desc[UR4][R2.64+0x8] ;  /* 0x0000080402157980 */ /* 0x000ea8000c101900 */
[----:B------:R-:W2:Y:S01]  /*36c50*/  LD.E R72, desc[UR6][R2.64+0x4] ;  /* 0x0000040602487980 */ /* 0x000ea2000c101900 */
[----:B---3--:R-:W-:-:S04]  /*36c60*/  SHF.R.S32.HI R6, RZ, 0x1f, R13 ;  /* 0x0000001fff067819 */ /* 0x008fc8000001140d */
[----:B------:R-:W-:-:S04]  /*36c70*/  LEA.HI R7, R6, R13, RZ, 0x7 ;  /* 0x0000000d06077211 */ /* 0x000fc800078f38ff */
[----:B------:R-:W-:-:S05]  /*36c80*/  LOP3.LUT R8, R7, 0xffffff80, RZ, 0xc0, !PT ;  /* 0xffffff8007087812 */ /* 0x000fca00078ec0ff */
[----:B------:R-:W-:-:S05]  /*36c90*/  IMAD.IADD R8, R13, 0x1, -R8 ;  /* 0x000000010d087824 */ /* 0x000fca00078e0a08 */
[----:B------:R-:W-:Y:S02]  /*36ca0*/  SHF.R.S32.HI R9, RZ, 0x1f, R8 ;  /* 0x0000001fff097819 */ /* 0x000fe40000011408 */
[----:B------:R-:W-:Y:S02]  /*36cb0*/  LEA.HI R15, R6, R13, RZ, 0x2 ;  /* 0x0000000d060f7211 */ /* 0x000fe400078f10ff */
[CC--:B------:R-:W-:Y:S02]  /*36cc0*/  LEA.HI R10, R9.reuse, R8.reuse, RZ, 0x2 ;  /* 0x00000008090a7211 */ /* 0x0c0fe400078f10ff */
[----:B------:R-:W-:Y:S02]  /*36cd0*/  LEA.HI R9, R9, R8, RZ, 0x5 ;  /* 0x0000000809097211 */ /* 0x000fe400078f28ff */
[--C-:B------:R-:W-:Y:S02]  /*36ce0*/  SHF.R.S32.HI R11, RZ, 0x2, R10.reuse ;  /* 0x00000002ff0b7819 */ /* 0x100fe4000001140a */
[----:B-1----:R-:W-:-:S02]  /*36cf0*/  SHF.R.S32.HI R12, RZ, 0x1f, R10 ;  /* 0x0000001fff0c7819 */ /* 0x002fc4000001140a */
[----:B------:R-:W-:Y:S02]  /*36d00*/  LOP3.LUT R16, R15, 0xfffffffc, RZ, 0xc0, !PT ;  /* 0xfffffffc0f107812 */ /* 0x000fe400078ec0ff */
[----:B------:R-:W-:Y:S02]  /*36d10*/  SHF.R.S32.HI R6, RZ, 0x7, R7 ;  /* 0x00000007ff067819 */ /* 0x000fe40000011407 */
[----:B------:R-:W-:Y:S01]  /*36d20*/  LEA.HI R12, R12, R11, RZ, 0x3 ;  /* 0x0000000b0c0c7211 */ /* 0x000fe200078f18ff */
[----:B------:R-:W-:Y:S01]  /*36d30*/  IMAD.IADD R16, R13, 0x1, -R16 ;  /* 0x000000010d107824 */ /* 0x000fe200078e0a10 */
[----:B------:R-:W-:Y:S02]  /*36d40*/  SHF.R.S32.HI R9, RZ, 0x5, R9 ;  /* 0x00000005ff097819 */ /* 0x000fe40000011409 */
[----:B------:R-:W-:Y:S02]  /*36d50*/  LEA.HI R7, R7, R6, RZ, 0x1 ;  /* 0x0000000607077211 */ /* 0x000fe400078f08ff */
[----:B------:R-:W-:-:S02]  /*36d60*/  LOP3.LUT R12, R12, 0xfffffff8, RZ, 0xc0, !PT ;  /* 0xfffffff80c0c7812 */ /* 0x000fc400078ec0ff */
[----:B------:R-:W-:-:S03]  /*36d70*/  LOP3.LUT R7, R7, 0x3fffffe, RZ, 0xc0, !PT ;  /* 0x03fffffe07077812 */ /* 0x000fc600078ec0ff */
[----:B------:R-:W-:Y:S02]  /*36d80*/  IMAD.IADD R12, R11, 0x1, -R12 ;  /* 0x000000010b0c7824 */ /* 0x000fe400078e0a0c */
[----:B------:R-:W-:Y:S01]  /*36d90*/  IMAD.IADD R7, R6, 0x1, -R7 ;  /* 0x0000000106077824 */ /* 0x000fe200078e0a07 */
[----:B----4-:R-:W-:Y:S01]  /*36da0*/  ISETP.GE.AND P2, PT, R76, 0x1, PT ;  /* 0x000000014c00780c */ /* 0x010fe20003f46270 */
[----:B------:R-:W-:Y:S01]  /*36db0*/  BSSY B3, `(.L_x_2310) ;  /* 0x000003a000037945 */ /* 0x000fe20003800000 */
[----:B------:R-:W-:Y:S02]  /*36dc0*/  IMAD R75, R0, -0x60, R75 ;  /* 0xffffffa0004b7824 */ /* 0x000fe400078e024b */
[----:B--2---:R-:W-:Y:S01]  /*36dd0*/  IMAD R13, R14, 0x8, R9 ;  /* 0x000000080e0d7824 */ /* 0x004fe200078e0209 */
[----:B------:R-:W-:-:S03]  /*36de0*/  LEA.HI R9, R16, R16, RZ, 0x1 ;  /* 0x0000001010097211 */ /* 0x000fc600078f08ff */
[----:B------:R-:W-:Y:S01]  /*36df0*/  IMAD.U32 R12, R13, 0x10, R12 ;  /* 0x000000100d0c7824 */ /* 0x000fe200078e000c */
[----:B------:R-:W-:-:S03]  /*36e00*/  LOP3.LUT R9, R9, 0x1ffffffe, RZ, 0xc0, !PT ;  /* 0x1ffffffe09097812 */ /* 0x000fc600078ec0ff */
[----:B------:R-:W-:Y:S02]  /*36e10*/  IMAD R12, R7, 0x40, R12 ;  /* 0x00000040070c7824 */ /* 0x000fe400078e020c */
[----:B------:R-:W-:-:S04]  /*36e20*/  IMAD.IADD R9, R16, 0x1, -R9 ;  /* 0x0000000110097824 */ /* 0x000fc800078e0a09 */
[----:B------:R-:W-:-:S04]  /*36e30*/  IMAD R9, R9, 0x8, R12 ;  /* 0x0000000809097824 */ /* 0x000fc800078e020c */
[----:B------:R-:W-:-:S05]  /*36e40*/  @P1 IMAD.HI.U32 R20, R9, R20, RZ ;  /* 0x0000001409141227 */ /* 0x000fca00078e00ff */
[----:B------:R-:W-:Y:S01]  /*36e50*/  @P1 SHF.R.U32.HI R9, RZ, R17, R20 ;  /* 0x00000011ff091219 */ /* 0x000fe20000011614 */
[----:B------:R-:W-:Y:S01]  /*36e60*/  IMAD.MOV.U32 R13, RZ, RZ, -0x60 ;  /* 0xffffffa0ff0d7424 */ /* 0x000fe200078e00ff */
[----:B------:R-:W-:-:S03]  /*36e70*/  LOP3.LUT R7, R10, 0x7ffffffc, RZ, 0xc0, !PT ;  /* 0x7ffffffc0a077812 */ /* 0x000fc600078ec0ff */
[----:B------:R-:W0:Y:S01]  /*36e80*/  SHFL.IDX PT, R11, R9, RZ, 0x1c1f ;  /* 0x001c1fff090b7589 */ /* 0x000e2200000e0000 */
[----:B------:R-:W-:Y:S02]  /*36e90*/  IMAD R6, R0, R13, 0x1 ;  /* 0x0000000100067424 */ /* 0x000fe400078e020d */
[----:B------:R-:W-:-:S04]  /*36ea0*/  IMAD.IADD R7, R8, 0x1, -R7 ;  /* 0x0000000108077824 */ /* 0x000fc800078e0a07 */
[----:B------:R-:W-:Y:S01]  /*36eb0*/  IMAD R6, R7, -0x2, R6 ;  /* 0xfffffffe07067824 */ /* 0x000fe200078e0206 */
[----:B------:R-:W-:-:S04]  /*36ec0*/  LOP3.LUT R8, RZ, R73, RZ, 0x33, !PT ;  /* 0x00000049ff087212 */ /* 0x000fc800078e33ff */
[----:B------:R-:W-:Y:S01]  /*36ed0*/  IADD3 R7, -R72, R6, R21 ;  /* 0x0000000648077210 */ /* 0x000fe20007ffe115 */
[----:B------:R-:W-:-:S04]  /*36ee0*/  VIADD R12, R6, 0xffffffff ;  /* 0xffffffff060c7836 */ /* 0x000fc80000000000 */
[C---:B------:R-:W-:Y:S02]  /*36ef0*/  IMAD.IADD R74, R7.reuse, 0x1, R74 ;  /* 0x00000001074a7824 */ /* 0x040fe400078e024a */
[----:B------:R-:W-:Y:S02]  /*36f00*/  IMAD.IADD R10, R7, 0x1, R8 ;  /* 0x00000001070a7824 */ /* 0x000fe400078e0208 */
[--C-:B0-----:R-:W-:Y:S02]  /*36f10*/  IMAD.IADD R7, R74, 0x1, R11.reuse ;  /* 0x000000014a077824 */ /* 0x101fe400078e020b */
[----:B------:R-:W-:Y:S01]  /*36f20*/  IMAD.IADD R6, R10, 0x1, R11 ;  /* 0x000000010a067824 */ /* 0x000fe200078e020b */
[----:B------:R-:W-:Y:S06]  /*36f30*/  @!P2 BRA `(.L_x_2311) ;  /* 0x000000000084a947 */ /* 0x000fec0003800000 */
[----:B------:R-:W-:Y:S01]  /*36f40*/  IADD3 R11, -R72, R21, R11 ;  /* 0x00000015480b7210 */ /* 0x000fe20007ffe10b */
[----:B------:R-:W-:Y:S03]  /*36f50*/  BSSY B4, `(.L_x_2312) ;  /* 0x000001c000047945 */ /* 0x000fe60003800000 */
[----:B------:R-:W-:-:S13]  /*36f60*/  ISETP.GT.AND P1, PT, R11, -0x1, PT ;  /* 0xffffffff0b00780c */ /* 0x000fda0003f24270 */
[----:B------:R-:W-:Y:S05]  /*36f70*/  @P1 BRA `(.L_x_2313) ;  /* 0x00000000003c1947 */ /* 0x000fea0003800000 */
[----:B------:R-:W-:Y:S01]  /*36f80*/  ISETP.NE.AND P1, PT, R76, 0x1, PT ;  /* 0x000000014c00780c */ /* 0x000fe20003f25270 */
[----:B------:R-:W-:Y:S01]  /*36f90*/  BSSY B5, `(.L_x_2314) ;  /* 0x000000b000057945 */ /* 0x000fe20003800000 */
[----:B------:R-:W-:-:S11]  /*36fa0*/  LOP3.LUT R11, RZ, R11, RZ, 0x33, !PT ;  /* 0x0000000bff0b7212 */ /* 0x000fd600078e33ff */
[----:B------:R-:W-:Y:S05]  /*36fb0*/  @!P1 BRA `(.L_x_2315) ;  /* 0x0000000000209947 */ /* 0x000fea0003800000 */
[C---:B------:R-:W-:Y:S02]  /*36fc0*/  R2UR UR4, R4.reuse ;  /* 0x00000000040472ca */ /* 0x040fe400000e0000 */
[C---:B------:R-:W-:Y:S02]  /*36fd0*/  R2UR UR5, R5.reuse ;  /* 0x00000000050572ca */ /* 0x040fe400000e0000 */
[----:B------:R-:W-:Y:S02]  /*36fe0*/  R2UR UR6, R4 ;  /* 0x00000000040672ca */ /* 0x000fe400000e0000 */
[----:B------:R-:W-:-:S09]  /*36ff0*/  R2UR UR7, R5 ;  /* 0x00000000050772ca */ /* 0x000fd200000e0000 */
[----:B------:R-:W2:Y:S04]  /*37000*/  LD.E R8, desc[UR4][R2.64+0x1c] ;  /* 0x00001c0402087980 */ /* 0x000ea8000c101900 */
[----:B------:R-:W3:Y:S01]  /*37010*/  LD.E R13, desc[UR6][R2.64+0x20] ;  /* 0x00002006020d7980 */ /* 0x000ee2000c101900 */
[----:B--2---:R-:W-:-:S05]  /*37020*/  IMAD.HI.U32 R8, R11, R8, RZ ;  /* 0x000000080b087227 */ /* 0x004fca00078e00ff */
[----:B---3--:R-:W-:-:S07]  /*37030*/  SHF.R.U32.HI R11, RZ, R13, R8 ;  /* 0x0000000dff0b7219 */ /* 0x008fce0000011608 */
.L_x_2315:
[----:B------:R-:W-:Y:S05]  /*37040*/  BSYNC B5 ;  /* 0x0000000000057941 */ /* 0x000fea0003800000 */
.L_x_2314:
[----:B------:R-:W-:Y:S01]  /*37050*/  LOP3.LUT R11, RZ, R11, RZ, 0x33, !PT ;  /* 0x0000000bff0b7212 */ /* 0x000fe200078e33ff */
[----:B------:R-:W-:Y:S06]  /*37060*/  BRA `(.L_x_2316) ;  /* 0x0000000000287947 */ /* 0x000fec0003800000 */
.L_x_2313:
[----:B------:R-:W-:-:S13]  /*37070*/  ISETP.NE.AND P1, PT, R76, 0x1, PT ;  /* 0x000000014c00780c */ /* 0x000fda0003f25270 */
        /* <DEDUP_REMOVED lines=9> */
.L_x_2316:
[----:B------:R-:W-:Y:S05]  /*37110*/  BSYNC B4 ;  /* 0x0000000000047941 */ /* 0x000fea0003800000 */
.L_x_2312:
[----:B------:R-:W-:-:S05]  /*37120*/  IMAD R11, R76, R11, R12 ;  /* 0x0000000b4c0b7224 */ /* 0x000fca00078e020c */
[----:B------:R-:W-:Y:S02]  /*37130*/  VIMNMX R6, R6, R11, !PT ;  /* 0x0000000b06067248 */ /* 0x000fe40007fe0100 */
[----:B------:R-:W-:-:S07]  /*37140*/  VIADDMNMX R7, R11, R76, R7, PT ;  /* 0x0000004c0b077246 */ /* 0x000fce0003800107 */
.L_x_2311:
[----:B------:R-:W-:Y:S05]  /*37150*/  BSYNC B3 ;  /* 0x0000000000037941 */ /* 0x000fea0003800000 */
.L_x_2310:
[C---:B------:R-:W-:Y:S01]  /*37160*/  ISETP.GE.AND P2, PT, R75.reuse, 0x9, PT ;  /* 0x000000094b00780c */ /* 0x040fe20003f46270 */
[----:B------:R-:W0:Y:S01]  /*37170*/  SHFL.IDX PT, R9, R9, 0x1, 0x1c1f ;  /* 0x003c1f0009097f89 */ /* 0x000e2200000e0000 */
[----:B------:R-:W-:Y:S01]  /*37180*/  ISETP.GE.AND P1, PT, R75, 0x2, PT ;  /* 0x000000024b00780c */ /* 0x000fe20003f26270 */
[----:B------:R-:W-:Y:S01]  /*37190*/  BSSY B3, `(.L_x_2317) ;  /* 0x0000097000037945 */ /* 0x000fe20003800000 */
[C---:B------:R-:W-:Y:S02]  /*371a0*/  ISETP.GT.AND P3, PT, R6.reuse, 0x8, !P2 ;  /* 0x000000080600780c */ /* 0x040fe40005764270 */
[----:B------:R-:W-:Y:S02]  /*371b0*/  ISETP.GT.AND P4, PT, R6, 0x1, !P1 ;  /* 0x000000010600780c */ /* 0x000fe40004f84270 */
[----:B------:R-:W-:Y:S02]  /*371c0*/  ISETP.LT.OR P3, PT, R7, 0x9, P3 ;  /* 0x000000090700780c */ /* 0x000fe40001f61670 */
[----:B------:R-:W-:-:S02]  /*371d0*/  ISETP.GE.AND P5, PT, R75, 0xa, PT ;  /* 0x0000000a4b00780c */ /* 0x000fc40003fa6270 */
[----:B------:R-:W-:Y:S02]  /*371e0*/  FSEL R28, R28, -INF , !P3 ;  /* 0xff8000001c1c7808 */ /* 0x000fe40005800000 */
[----:B------:R-:W-:Y:S02]  /*371f0*/  ISETP.LT.OR P4, PT, R7, 0x2, P4 ;  /* 0x000000020700780c */ /* 0x000fe40002781670 */
[----:B------:R-:W-:Y:S02]  /*37200*/  ISETP.GT.AND P3, PT, R6, 0x9, !P5 ;  /* 0x000000090600780c */ /* 0x000fe40006f64270 */
[----:B------:R-:W-:Y:S02]  /*37210*/  FSEL R25, R25, -INF , !P4 ;  /* 0xff80000019197808 */ /* 0x000fe40006000000 */
[----:B------:R-:W-:Y:S02]  /*37220*/  ISETP.LT.OR P3, PT, R7, 0xa, P3 ;  /* 0x0000000a0700780c */ /* 0x000fe40001f61670 */
[----:B------:R-:W-:-:S02]  /*37230*/  ISETP.GE.AND P4, PT, R75, 0x11, PT ;  /* 0x000000114b00780c */ /* 0x000fc40003f86270 */
[----:B------:R-:W-:Y:S01]  /*37240*/  FSEL R29, R29, -INF , !P3 ;  /* 0xff8000001d1d7808 */ /* 0x000fe20005800000 */
[--C-:B0-----:R-:W-:Y:S01]  /*37250*/  IMAD.IADD R11, R74, 0x1, R9.reuse ;  /* 0x000000014a0b7824 */ /* 0x101fe200078e0209 */
[----:B------:R-:W-:Y:S01]  /*37260*/  ISETP.GT.AND P3, PT, R6, 0x10, !P4 ;  /* 0x000000100600780c */ /* 0x000fe20006764270 */
[----:B------:R-:W-:Y:S01]  /*37270*/  IMAD.IADD R8, R10, 0x1, R9 ;  /* 0x000000010a087824 */ /* 0x000fe200078e0209 */
[----:B------:R-:W-:Y:S02]  /*37280*/  P2R R15, PR, RZ, 0x10 ;  /* 0x00000010ff0f7803 */ /* 0x000fe40000000000 */
[----:B------:R-:W-:Y:S02]  /*37290*/  ISETP.LT.OR P3, PT, R7, 0x11, P3 ;  /* 0x000000110700780c */ /* 0x000fe40001f61670 */
[----:B------:R-:W-:Y:S02]  /*372a0*/  ISETP.GE.AND P4, PT, R75, 0x12, PT ;  /* 0x000000124b00780c */ /* 0x000fe40003f86270 */
[----:B------:R-:W-:-:S02]  /*372b0*/  FSEL R32, R32, -INF , !P3 ;  /* 0xff80000020207808 */ /* 0x000fc40005800000 */
[C---:B------:R-:W-:Y:S02]  /*372c0*/  ISETP.GT.AND P3, PT, R6.reuse, 0x11, !P4 ;  /* 0x000000110600780c */ /* 0x040fe40006764270 */
        /* <DEDUP_REMOVED lines=114> */
.L_x_2322:
[----:B------:R-:W-:Y:S05]  /*379f0*/  BSYNC B5 ;  /* 0x0000000000057941 */ /* 0x000fea0003800000 */
.L_x_2321:
[----:B------:R-:W-:Y:S01]  /*37a00*/  LOP3.LUT R21, RZ, R21, RZ, 0x33, !PT ;  /* 0x00000015ff157212 */ /* 0x000fe200078e33ff */
[----:B------:R-:W-:Y:S06]  /*37a10*/  BRA `(.L_x_2323) ;  /* 0x0000000000287947 */ /* 0x000fec0003800000 */
.L_x_2320:
        /* <DEDUP_REMOVED lines=10> */
.L_x_2323:
[----:B------:R-:W-:Y:S05]  /*37ac0*/  BSYNC B4 ;  /* 0x0000000000047941 */ /* 0x000fea0003800000 */
.L_x_2319:
[----:B------:R-:W-:-:S05]  /*37ad0*/  IMAD R21, R76, R21, R12 ;  /* 0x000000154c157224 */ /* 0x000fca00078e020c */
[----:B------:R-:W-:Y:S02]  /*37ae0*/  VIADDMNMX R11, R21, R76, R11, PT ;  /* 0x0000004c150b7246 */ /* 0x000fe4000380010b */
[----:B------:R-:W-:-:S07]  /*37af0*/  VIMNMX R8, R8, R21, !PT ;  /* 0x0000001508087248 */ /* 0x000fce0007fe0100 */
.L_x_2318:
[----:B------:R-:W-:Y:S05]  /*37b00*/  BSYNC B3 ;  /* 0x0000000000037941 */ /* 0x000fea0003800000 */
.L_x_2317:
[----:B------:R-:W2:Y:S01]  /*37b10*/  LDL.64 R6, [R164+0x70] ;  /* 0x00007000a4067983 */ /* 0x000ea20000100a00 */
[----:B------:R-:W-:Y:S02]  /*37b20*/  R2UR UR4, R4 ;  /* 0x00000000040472ca */ /* 0x000fe400000e0000 */
[----:B------:R-:W-:Y:S02]  /*37b30*/  R2UR UR5, R5 ;  /* 0x00000000050572ca */ /* 0x000fe400000e0000 */
[C---:B------:R-:W-:Y:S02]  /*37b40*/  ISETP.GT.AND P1, PT, R8.reuse, 0x1, !P1 ;  /* 0x000000010800780c */ /* 0x040fe40004f24270 */
[----:B------:R-:W-:Y:S02]  /*37b50*/  ISETP.GT.AND P2, PT, R8, 0x8, !P2 ;  /* 0x000000080800780c */ /* 0x000fe40005744270 */
[C---:B------:R-:W-:Y:S02]  /*37b60*/  ISETP.LT.OR P1, PT, R11.reuse, 0x2, P1 ;  /* 0x000000020b00780c */ /* 0x040fe40000f21670 */
[----:B------:R-:W-:-:S02]  /*37b70*/  ISETP.LT.OR P2, PT, R11, 0x9, P2 ;  /* 0x000000090b00780c */ /* 0x000fc40001741670 */
[----:B------:R-:W-:Y:S02]  /*37b80*/  FSEL R27, R27, -INF , !P1 ;  /* 0xff8000001b1b7808 */ /* 0x000fe40004800000 */
[----:B------:R-:W-:Y:S02]  /*37b90*/  ISETP.NE.AND P1, PT, R14, RZ, PT ;  /* 0x000000ff0e00720c */ /* 0x000fe40003f25270 */
[----:B------:R-:W-:Y:S02]  /*37ba0*/  FSEL R30, R30, -INF , !P2 ;  /* 0xff8000001e1e7808 */ /* 0x000fe40005000000 */
[----:B------:R-:W-:Y:S02]  /*37bb0*/  ISETP.GT.AND P1, PT, R8, 0x9, !P1 ;  /* 0x000000090800780c */ /* 0x000fe40004f24270 */
[----:B------:R-:W-:Y:S02]  /*37bc0*/  ISETP.NE.AND P2, PT, R20, RZ, PT ;  /* 0x000000ff1400720c */ /* 0x000fe40003f45270 */
[----:B------:R-:W-:-:S02]  /*37bd0*/  ISETP.LT.OR P1, PT, R11, 0xa, P1 ;  /* 0x0000000a0b00780c */ /* 0x000fc40000f21670 */
[----:B------:R-:W-:Y:S02]  /*37be0*/  ISETP.NE.AND P6, PT, R73, RZ, PT ;  /* 0x000000ff4900720c */ /* 0x000fe40003fc5270 */
        /* <DEDUP_REMOVED lines=62> */
[----:B------:R-:W-:Y:S02]  /*37fd0*/  ISETP.NE.AND P6, PT, R24, RZ, PT ;  /* 0x000000ff1800720c */ /* 0x000fe40003fc5270 */
[----:B------:R-:W-:-:S04]  /*37fe0*/  ISETP.LT.OR P1, PT, R11, 0x1, P1 ;  /* 0x000000010b00780c */ /* 0x000fc80000f21670 */
[----:B------:R-:W-:Y:S01]  /*37ff0*/  FSEL R26, R26, -INF , !P1 ;  /* 0xff8000001a1a7808 */ /* 0x000fe20004800000 */
[----:B--2---:R-:W2:Y:S01]  /*38000*/  LD.E.64 R2, desc[UR4][R6.64] ;  /* 0x0000000406027980 */ /* 0x004ea2000c101b00 */
[C---:B------:R-:W-:Y:S02]  /*38010*/  ISETP.GT.AND P1, PT, R8.reuse, 0x49, !P2 ;  /* 0x000000490800780c */ /* 0x040fe40005724270 */
[C---:B------:R-:W-:Y:S01]  /*38020*/  ISETP.GT.AND P3, PT, R8.reuse, 0x50, !P3 ;  /* 0x000000500800780c */ /* 0x040fe20005f64270 */
[----:B------:R-:W3:Y:S01]  /*38030*/  LD.E R15, desc[UR4][R6.64+0x10] ;  /* 0x00001004060f7980 */ /* 0x000ee2000c101900 */
[C---:B------:R-:W-:Y:S02]  /*38040*/  ISETP.GT.AND P4, PT, R8.reuse, 0x51, !P4 ;  /* 0x000000510800780c */ /* 0x040fe40006784270 */
[C---:B------:R-:W-:Y:S02]  /*38050*/  ISETP.GT.AND P5, PT, R8.reuse, 0x58, !P5 ;  /* 0x000000580800780c */ /* 0x040fe40006fa4270 */
[----:B------:R-:W-:-:S02]  /*38060*/  ISETP.GT.AND P2, PT, R8, 0x59, !P6 ;  /* 0x000000590800780c */ /* 0x000fc40007744270 */
[C---:B------:R-:W-:Y:S02]  /*38070*/  ISETP.LT.OR P1, PT, R11.reuse, 0x4a, P1 ;  /* 0x0000004a0b00780c */ /* 0x040fe40000f21670 */
[----:B------:R-:W-:Y:S02]  /*38080*/  ISETP.LT.OR P3, PT, R11, 0x51, P3 ;  /* 0x000000510b00780c */ /* 0x000fe40001f61670 */
[----:B------:R-:W-:Y:S02]  /*38090*/  FSEL R63, R63, -INF , !P1 ;  /* 0xff8000003f3f7808 */ /* 0x000fe40004800000 */
[C---:B------:R-:W-:Y:S02]  /*380a0*/  ISETP.LT.OR P4, PT, R11.reuse, 0x52, P4 ;  /* 0x000000520b00780c */ /* 0x040fe40002781670 */
[----:B------:R-:W-:Y:S02]  /*380b0*/  FSEL R66, R66, -INF , !P3 ;  /* 0xff80000042427808 */ /* 0x000fe40005800000 */
[----:B------:R-:W-:-:S02]  /*380c0*/  ISETP.LT.OR P5, PT, R11, 0x59, P5 ;  /* 0x000000590b00780c */ /* 0x000fc40002fa1670 */
[----:B------:R-:W-:Y:S02]  /*380d0*/  FSEL R67, R67, -INF , !P4 ;  /* 0xff80000043437808 */ /* 0x000fe40006000000 */
[----:B------:R-:W-:Y:S02]  /*380e0*/  ISETP.LT.OR P2, PT, R11, 0x5a, P2 ;  /* 0x0000005a0b00780c */ /* 0x000fe40001741670 */
[----:B------:R-:W-:Y:S02]  /*380f0*/  FSEL R70, R70, -INF , !P5 ;  /* 0xff80000046467808 */ /* 0x000fe40006800000 */
[----:B------:R-:W-:Y:S02]  /*38100*/  R2UR UR6, R4 ;  /* 0x00000000040672ca */ /* 0x000fe400000e0000 */
[----:B------:R-:W-:Y:S02]  /*38110*/  R2UR UR7, R5 ;  /* 0x00000000050772ca */ /* 0x000fe400000e0000 */
[----:B------:R-:W-:-:S11]  /*38120*/  FSEL R71, R71, -INF , !P2 ;  /* 0xff80000047477808 */ /* 0x000fd60005000000 */
[----:B------:R-:W4:Y:S01]  /*38130*/  LD.E R14, desc[UR6][R6.64+0x14] ;  /* 0x00001406060e7980 */ /* 0x000f22000c101900 */
[----:B--2---:R-:W-:Y:S02]  /*38140*/  FMNMX.FTZ R10, R156, R2, !PT ;  /* 0x000000029c0a7209 */ /* 0x004fe40007810000 */
        /* <DEDUP_REMOVED lines=46> */
[----:B------:R-:W-:-:S03]  /*38430*/  FMNMX.FTZ R9, R71, R10, !PT ;  /* 0x0000000a47097209 */ /* 0x000fc60007810000 */
[----:B------:R-:W0:Y:S04]  /*38440*/  SHFL.BFLY PT, R11, R8, 0x2, 0x1f ;  /* 0x0c401f00080b7f89 */ /* 0x000e2800000e0000 */
[----:B------:R-:W-:Y:S04]  /*38450*/  ST.E.64 desc[UR4][R6.64], R8 ;  /* 0x0000000806007985 */ /* 0x000fe8000c101b04 */
[----:B------:R-:W2:Y:S01]  /*38460*/  LD.E R17, desc[UR6][R6.64+0x4] ;  /* 0x0000040606117980 */ /* 0x000ea2000c101900 */
[----:B0-----:R-:W-:-:S05]  /*38470*/  FMNMX.FTZ R11, R8, R11, !PT ;  /* 0x0000000b080b7209 */ /* 0x001fca0007810000 */
[----:B------:R-:W0:Y:S02]  /*38480*/  SHFL.BFLY PT, R10, R11, 0x1, 0x1f ;  /* 0x0c201f000b0a7f89 */ /* 0x000e2400000e0000 */
[----:B0-----:R-:W-:Y:S02]  /*38490*/  FMNMX.FTZ R13, R11, R10, !PT ;  /* 0x0000000a0b0d7209 */ /* 0x001fe40007810000 */
[----:B------:R-:W5:Y:S04]  /*384a0*/  LD.E R10, desc[UR4][R6.64+0x20] ;  /* 0x00002004060a7980 */ /* 0x000f68000c101900 */
[----:B------:R-:W-:Y:S04]  /*384b0*/  ST.E desc[UR4][R6.64], R13 ;  /* 0x0000000d06007985 */ /* 0x000fe8000c101904 */
[----:B------:R-:W3:Y:S01]  /*384c0*/  LD.E R12, desc[UR6][R6.64] ;  /* 0x00000006060c7980 */ /* 0x000ee2000c101900 */
[----:B------:R-:W-:-:S02]  /*384d0*/  R2UR UR8, R4 ;  /* 0x00000000040872ca */ /* 0x000fc400000e0000 */
[----:B------:R-:W-:Y:S01]  /*384e0*/  R2UR UR9, R5 ;  /* 0x00000000050972ca */ /* 0x000fe200000e0000 */
[----:B--2---:R-:W0:Y:S02]  /*384f0*/  SHFL.BFLY PT, R8, R17, 0x2, 0x1f ;  /* 0x0c401f0011087f89 */ /* 0x004e2400000e0000 */
[----:B0-----:R-:W-:-:S05]  /*38500*/  FMNMX.FTZ R9, R8, R17, !PT ;  /* 0x0000001108097209 */ /* 0x001fca0007810000 */
[----:B------:R-:W0:Y:S02]  /*38510*/  SHFL.BFLY PT, R8, R9, 0x1, 0x1f ;  /* 0x0c201f0009087f89 */ /* 0x000e2400000e0000 */
[----:B0-----:R-:W-:Y:S02]  /*38520*/  FMNMX.FTZ R11, R9, R8, !PT ;  /* 0x00000008090b7209 */ /* 0x001fe40007810000 */
[C---:B---3--:R-:W-:Y:S02]  /*38530*/  FSETP.NEU.FTZ.AND P1, PT, R12.reuse, -INF , PT ;  /* 0xff8000000c00780b */ /* 0x048fe40003f3d000 */
[C---:B------:R-:W-:Y:S02]  /*38540*/  FSETP.NEU.FTZ.AND P2, PT, R11.reuse, -INF , PT ;  /* 0xff8000000b00780b */ /* 0x040fe40003f5d000 */
[----:B------:R-:W-:Y:S02]  /*38550*/  FSEL R13, R12, RZ, P1 ;  /* 0x000000ff0c0d7208 */ /* 0x000fe40000800000 */
[----:B------:R-:W-:-:S03]  /*38560*/  FSEL R8, R11, RZ, P2 ;  /* 0x000000ff0b087208 */ /* 0x000fc60001000000 */
[----:B------:R-:W-:Y:S02]  /*38570*/  FADD.FTZ R13, R2, -R13 ;  /* 0x8000000d020d7221 */ /* 0x000fe40000010000 */
[----:B------:R-:W-:Y:S02]  /*38580*/  FADD.FTZ R3, R3, -R8 ;  /* 0x8000000803037221 */ /* 0x000fe40000010000 */
[----:B-----5:R-:W-:Y:S02]  /*38590*/  FMUL.FTZ R8, R13, R10 ;  /* 0x0000000a0d087220 */ /* 0x020fe40000410000 */
[----:B------:R-:W-:-:S04]  /*385a0*/  FMUL.FTZ R10, R10, R3 ;  /* 0x000000030a0a7220 */ /* 0x000fc80000410000 */
[----:B------:R-:W0:Y:S08]  /*385b0*/  MUFU.EX2 R8, R8 ;  /* 0x0000000800087308 */ /* 0x000e300000000800 */
[----:B------:R-:W4:Y:S01]  /*385c0*/  MUFU.EX2 R9, R10 ;  /* 0x0000000a00097308 */ /* 0x000f220000000800 */
[----:B------:R-:W-:Y:S01]  /*385d0*/  ST.E desc[UR4][R6.64+0x4], R11 ;  /* 0x0000040b06007985 */ /* 0x000fe2000c101904 */
[----:B0-----:R-:W-:Y:S01]  /*385e0*/  FMUL.FTZ R15, R8, R15 ;  /* 0x0000000f080f7220 */ /* 0x001fe20000410000 */
[----:B----4-:R-:W-:-:S04]  /*385f0*/  FMUL.FTZ R13, R9, R14 ;  /* 0x0000000e090d7220 */ /* 0x010fc80000410000 */
[----:B------:R-:W-:Y:S04]  /*38600*/  ST.E desc[UR6][R6.64+0x10], R15 ;  /* 0x0000100f06007985 */ /* 0x000fe8000c101906 */
[----:B------:R0:W-:Y:S04]  /*38610*/  ST.E desc[UR8][R6.64+0x14], R13 ;  /* 0x0000140d06007985 */ /* 0x0001e8000c101908 */
[----:B------:R-:W2:Y:S04]  /*38620*/  LDL.64 R2, [R164+0x70] ;  /* 0x00007000a4027983 */ /* 0x000ea80000100a00 */
[----:B--2---:R-:W0:Y:S04]  /*38630*/  LD.E R12, desc[UR6][R2.64+0x20] ;  /* 0x00002006020c7980 */ /* 0x004e28000c101900 */
[----:B------:R-:W0:Y:S04]  /*38640*/  LD.E R10, desc[UR4][R2.64] ;  /* 0x00000004020a7980 */ /* 0x000e28000c101900 */
[----:B------:R-:W2:Y:S04]  /*38650*/  LD.E R17, desc[UR8][R2.64+0x4] ;  /* 0x0000040802117980 */ /* 0x000ea8000c101900 */
[----:B------:R-:W3:Y:S04]  /*38660*/  LD.E R73, desc[UR4][R2.64+0x10] ;  /* 0x0000100402497980 */ /* 0x000ee8000c101900 */
[----:B------:R-:W4:Y:S01]  /*38670*/  LD.E R24, desc[UR6][R2.64+0x14] ;  /* 0x0000140602187980 */ /* 0x000f22000c101900 */
[C---:B0-----:R-:W-:Y:S01]  /*38680*/  FMUL.FTZ R6, R10.reuse, R12 ;  /* 0x0000000c0a067220 */ /* 0x041fe20000410000 */
[----:B------:R-:W-:-:S02]  /*38690*/  FSETP.NEU.FTZ.AND P1, PT, R10, -INF , PT ;  /* 0xff8000000a00780b */ /* 0x000fc40003f3d000 */
[----:B--2---:R-:W-:Y:S01]  /*386a0*/  FSETP.NEU.FTZ.AND P2, PT, R17, -INF , PT ;  /* 0xff8000001100780b */ /* 0x004fe20003f5d000 */
[----:B------:R-:W-:Y:S01]  /*386b0*/  FMUL.FTZ R17, R12, R17 ;  /* 0x000000110c117220 */ /* 0x000fe20000410000 */
[----:B------:R-:W-:-:S04]  /*386c0*/  FSEL R7, R6, RZ, P1 ;  /* 0x000000ff06077208 */ /* 0x000fc80000800000 */
[----:B------:R-:W-:Y:S01]  /*386d0*/  FSEL R11, R17, RZ, P2 ;  /* 0x000000ff110b7208 */ /* 0x000fe20001000000 */
[-CC-:B------:R-:W-:Y:S01]  /*386e0*/  FFMA.FTZ R156, R156, R12.reuse, -R7.reuse ;  /* 0x0000000c9c9c7223 */ /* 0x180fe20000010807 */
[----:B------:R-:W-:-:S03]  /*386f0*/  FFMA.FTZ R157, R25, R12, -R7 ;  /* 0x0000000c199d7223 */ /* 0x000fc60000010807 */
[-CC-:B------:R-:W-:Y:S01]  /*38700*/  FFMA.FTZ R195, R26, R12.reuse, -R11.reuse ;  /* 0x0000000c1ac37223 */ /* 0x180fe2000001080b */
[-C--:B------:R-:W-:Y:S01]  /*38710*/  FFMA.FTZ R196, R27, R12.reuse, -R11 ;  /* 0x0000000c1bc47223 */ /* 0x080fe2000001080b */
[----:B------:R-:W3:Y:S01]  /*38720*/  MUFU.EX2 R156, R156 ;  /* 0x0000009c009c7308 */ /* 0x000ee20000000800 */
[-C--:B------:R-:W-:Y:S01]  /*38730*/  FFMA.FTZ R158, R28, R12.reuse, -R7 ;  /* 0x0000000c1c9e7223 */ /* 0x080fe20000010807 */
[-C--:B------:R-:W-:Y:S01]  /*38740*/  FFMA.FTZ R197, R30, R12.reuse, -R11 ;  /* 0x0000000c1ec57223 */ /* 0x080fe2000001080b */
[----:B------:R-:W-:-:S05]  /*38750*/  FFMA.FTZ R159, R29, R12, -R7 ;  /* 0x0000000c1d9f7223 */ /* 0x000fca0000010807 */
[----:B------:R-:W4:Y:S01]  /*38760*/  MUFU.EX2 R195, R195 ;  /* 0x000000c300c37308 */ /* 0x000f220000000800 */
[-C--:B------:R-:W-:Y:S01]  /*38770*/  FFMA.FTZ R198, R31, R12.reuse, -R11 ;  /* 0x0000000c1fc67223 */ /* 0x080fe2000001080b */
[----:B------:R-:W-:-:S06]  /*38780*/  FFMA.FTZ R154, R32, R12, -R7 ;  /* 0x0000000c209a7223 */ /* 0x000fcc0000010807 */
[----:B------:R-:W0:Y:S01]  /*38790*/  MUFU.EX2 R157, R157 ;  /* 0x0000009d009d7308 */ /* 0x000e220000000800 */
[----:B------:R-:W-:-:S07]  /*387a0*/  FFMA.FTZ R14, R34, R12, -R11 ;  /* 0x0000000c220e7223 */ /* 0x000fce000001080b */
[----:B------:R-:W1:Y:S01]  /*387b0*/  MUFU.EX2 R196, R196 ;  /* 0x000000c400c47308 */ /* 0x000e620000000800 */
[----:B------:R-:W-:-:S07]  /*387c0*/  FFMA.FTZ R21, R33, R12, -R7 ;  /* 0x0000000c21157223 */ /* 0x000fce0000010807 */
[----:B------:R-:W2:Y:S01]  /*387d0*/  MUFU.EX2 R158, R158 ;  /* 0x0000009e009e7308 */ /* 0x000ea20000000800 */
[----:B------:R-:W-:-:S07]  /*387e0*/  FFMA.FTZ R13, R35, R12, -R11 ;  /* 0x0000000c230d7223 */ /* 0x000fce000001080b */
[----:B------:R-:W5:Y:S01]  /*387f0*/  MUFU.EX2 R197, R197 ;  /* 0x000000c500c57308 */ /* 0x000f620000000800 */
[-CC-:B------:R-:W-:Y:S01]  /*38800*/  FFMA.FTZ R20, R36, R12.reuse, -R7.reuse ;  /* 0x0000000c24147223 */ /* 0x180fe20000010807 */
[-CC-:B------:R-:W-:Y:S01]  /*38810*/  FFMA.FTZ R17, R37, R12.reuse, -R7.reuse ;  /* 0x0000000c25117223 */ /* 0x180fe20000010807 */
[----:B------:R-:W-:-:S05]  /*38820*/  FFMA.FTZ R166, R40, R12, -R7 ;  /* 0x0000000c28a67223 */ /* 0x000fca0000010807 */
[----:B------:R-:W5:Y:S01]  /*38830*/  MUFU.EX2 R159, R159 ;  /* 0x0000009f009f7308 */ /* 0x000f620000000800 */
[-CC-:B------:R-:W-:Y:S01]  /*38840*/  FFMA.FTZ R165, R41, R12.reuse, -R7.reuse ;  /* 0x0000000c29a57223 */ /* 0x180fe20000010807 */
[-CC-:B------:R-:W-:Y:S01]  /*38850*/  FFMA.FTZ R168, R44, R12.reuse, -R7.reuse ;  /* 0x0000000c2ca87223 */ /* 0x180fe20000010807 */
[-CC-:B------:R-:W-:Y:S01]  /*38860*/  FFMA.FTZ R167, R45, R12.reuse, -R7.reuse ;  /* 0x0000000c2da77223 */ /* 0x180fe20000010807 */
[----:B------:R-:W-:-:S04]  /*38870*/  FFMA.FTZ R174, R48, R12, -R7 ;  /* 0x0000000c30ae7223 */ /* 0x000fc80000010807 */
[----:B------:R-:W5:Y:S01]  /*38880*/  MUFU.EX2 R198, R198 ;  /* 0x000000c600c67308 */ /* 0x000f620000000800 */
[-CC-:B------:R-:W-:Y:S01]  /*38890*/  FFMA.FTZ R173, R49, R12.reuse, -R7.reuse ;  /* 0x0000000c31ad7223 */ /* 0x180fe20000010807 */
[-CC-:B------:R-:W-:Y:S01]  /*388a0*/  FFMA.FTZ R175, R52, R12.reuse, -R7.reuse ;  /* 0x0000000c34af7223 */ /* 0x180fe20000010807 */
[-CC-:B------:R-:W-:Y:S01]  /*388b0*/  FFMA.FTZ R172, R53, R12.reuse, -R7.reuse ;  /* 0x0000000c35ac7223 */ /* 0x180fe20000010807 */
[-CC-:B------:R-:W-:Y:S01]  /*388c0*/  FFMA.FTZ R182, R56, R12.reuse, -R7.reuse ;  /* 0x0000000c38b67223 */ /* 0x180fe20000010807 */
[-CC-:B------:R-:W-:Y:S01]  /*388d0*/  FFMA.FTZ R181, R57, R12.reuse, -R7.reuse ;  /* 0x0000000c39b57223 */ /* 0x180fe20000010807 */
[-CC-:B------:R-:W-:Y:S01]  /*388e0*/  FFMA.FTZ R183, R60, R12.reuse, -R7.reuse ;  /* 0x0000000c3cb77223 */ /* 0x180fe20000010807 */
[-CC-:B------:R-:W-:Y:S01]  /*388f0*/  FFMA.FTZ R180, R61, R12.reuse, -R7.reuse ;  /* 0x0000000c3db47223 */ /* 0x180fe20000010807 */
[----:B------:R-:W5:Y:S01]  /*38900*/  MUFU.EX2 R154, R154 ;  /* 0x0000009a009a7308 */ /* 0x000f620000000800 */
[-CC-:B------:R-:W-:Y:S01]  /*38910*/  FFMA.FTZ R189, R64, R12.reuse, -R7.reuse ;  /* 0x0000000c40bd7223 */ /* 0x180fe20000010807 */
[-CC-:B------:R-:W-:Y:S01]  /*38920*/  FFMA.FTZ R188, R65, R12.reuse, -R7.reuse ;  /* 0x0000000c41bc7223 */ /* 0x180fe20000010807 */
[-CC-:B------:R-:W-:Y:S01]  /*38930*/  FFMA.FTZ R187, R68, R12.reuse, -R7.reuse ;  /* 0x0000000c44bb7223 */ /* 0x180fe20000010807 */
[----:B------:R-:W-:Y:S01]  /*38940*/  FFMA.FTZ R186, R69, R12, -R7 ;  /* 0x0000000c45ba7223 */ /* 0x000fe20000010807 */
[----:B---3--:R-:W-:Y:S01]  /*38950*/  FADD.FTZ R6, R156, R73 ;  /* 0x000000499c067221 */ /* 0x008fe20000010000 */
[----:B----4-:R-:W-:-:S02]  /*38960*/  FADD.FTZ R7, R195, R24 ;  /* 0x00000018c3077221 */ /* 0x010fc40000010000 */
[----:B------:R-:W3:Y:S01]  /*38970*/  MUFU.EX2 R14, R14 ;  /* 0x0000000e000e7308 */ /* 0x000ee20000000800 */
        /* <DEDUP_REMOVED lines=17> */
[----:B------:R-:W-:Y:S01]  /*38a90*/  FFMA.FTZ R160, R71, R12, -R11 ;  /* 0x0000000c47a07223 */ /* 0x000fe2000001080b */
[----:B------:R-:W4:Y:S01]  /*38aa0*/  MUFU.EX2 R21, R21 ;  /* 0x0000001500157308 */ /* 0x000f220000000800 */
[----:B0-----:R-:W-:Y:S01]  /*38ab0*/  FADD.FTZ R11, R157, R6 ;  /* 0x000000069d0b7221 */ /* 0x001fe20000010000 */
[----:B-1----:R-:W-:-:S06]  /*38ac0*/  FADD.FTZ R6, R196, R7 ;  /* 0x00000007c4067221 */ /* 0x002fcc0000010000 */
[----:B------:R-:W0:Y:S01]  /*38ad0*/  MUFU.EX2 R13, R13 ;  /* 0x0000000d000d7308 */ /* 0x000e220000000800 */
[----:B--2---:R-:W-:Y:S01]  /*38ae0*/  FADD.FTZ R24, R158, R11 ;  /* 0x0000000b9e187221 */ /* 0x004fe20000010000 */
[----:B-----5:R-:W-:-:S06]  /*38af0*/  FADD.FTZ R7, R197, R6 ;  /* 0x00000006c5077221 */ /* 0x020fcc0000010000 */
[----:B------:R-:W1:Y:S01]  /*38b00*/  MUFU.EX2 R20, R20 ;  /* 0x0000001400147308 */ /* 0x000e620000000800 */
[----:B------:R-:W-:Y:S01]  /*38b10*/  FADD.FTZ R25, R159, R24 ;  /* 0x000000189f197221 */ /* 0x000fe20000010000 */
[----:B------:R-:W-:-:S06]  /*38b20*/  FADD.FTZ R7, R198, R7 ;  /* 0x00000007c6077221 */ /* 0x000fcc0000010000 */
[----:B------:R-:W2:Y:S01]  /*38b30*/  MUFU.EX2 R12, R38 ;  /* 0x00000026000c7308 */ /* 0x000ea20000000800 */
[----:B------:R-:W-:Y:S01]  /*38b40*/  FADD.FTZ R6, R154, R25 ;  /* 0x000000199a067221 */ /* 0x000fe20000010000 */
[----:B---3--:R-:W-:-:S06]  /*38b50*/  FADD.FTZ R24, R14, R7 ;  /* 0x000000070e187221 */ /* 0x008fcc0000010000 */
[----:B------:R-:W3:Y:S08]  /*38b60*/  MUFU.EX2 R17, R17 ;  /* 0x0000001100117308 */ /* 0x000ef00000000800 */
[----:B------:R-:W5:Y:S01]  /*38b70*/  MUFU.EX2 R11, R39 ;  /* 0x00000027000b7308 */ /* 0x000f620000000800 */
[----:B----4-:R-:W-:Y:S01]  /*38b80*/  FADD.FTZ R7, R21, R6 ;  /* 0x0000000615077221 */ /* 0x010fe20000010000 */
[----:B0-----:R-:W-:-:S06]  /*38b90*/  FADD.FTZ R25, R13, R24 ;  /* 0x000000180d197221 */ /* 0x001fcc0000010000 */
[----:B------:R-:W0:Y:S08]  /*38ba0*/  MUFU.EX2 R166, R166 ;  /* 0x000000a600a67308 */ /* 0x000e300000000800 */
[----:B------:R-:W4:Y:S01]  /*38bb0*/  MUFU.EX2 R10, R10 ;  /* 0x0000000a000a7308 */ /* 0x000f220000000800 */
[----:B-1----:R-:W-:Y:S01]  /*38bc0*/  FADD.FTZ R6, R20, R7 ;  /* 0x0000000714067221 */ /* 0x002fe20000010000 */
[----:B--2---:R-:W-:-:S06]  /*38bd0*/  FADD.FTZ R24, R12, R25 ;  /* 0x000000190c187221 */ /* 0x004fcc0000010000 */
[----:B------:R-:W1:Y:S08]  /*38be0*/  MUFU.EX2 R165, R165 ;  /* 0x000000a500a57308 */ /* 0x000e700000000800 */
[----:B------:R-:W2:Y:S01]  /*38bf0*/  MUFU.EX2 R169, R169 ;  /* 0x000000a900a97308 */ /* 0x000ea20000000800 */
[----:B---3--:R-:W-:Y:S01]  /*38c00*/  FADD.FTZ R7, R17, R6 ;  /* 0x0000000611077221 */ /* 0x008fe20000010000 */
[----:B-----5:R-:W-:-:S06]  /*38c10*/  FADD.FTZ R25, R11, R24 ;  /* 0x000000180b197221 */ /* 0x020fcc0000010000 */
[----:B------:R-:W3:Y:S08]  /*38c20*/  MUFU.EX2 R168, R168 ;  /* 0x000000a800a87308 */ /* 0x000ef00000000800 */
[----:B------:R-:W5:Y:S01]  /*38c30*/  MUFU.EX2 R171, R171 ;  /* 0x000000ab00ab7308 */ /* 0x000f620000000800 */
[----:B0-----:R-:W-:Y:S01]  /*38c40*/  FADD.FTZ R6, R166, R7 ;  /* 0x00000007a6067221 */ /* 0x001fe20000010000 */
[----:B----4-:R-:W-:-:S06]  /*38c50*/  FADD.FTZ R24, R10, R25 ;  /* 0x000000190a187221 */ /* 0x010fcc0000010000 */
        /* <DEDUP_REMOVED lines=51> */
[----:B--2---:R-:W-:-:S03]  /*38f90*/  FADD.FTZ R24, R162, R25 ;  /* 0x00000019a2187221 */ /* 0x004fc60000010000 */
[----:B---3--:R-:W-:Y:S01]  /*38fa0*/  FADD.FTZ R7, R187, R6 ;  /* 0x00000006bb077221 */ /* 0x008fe20000010000 */
[----:B-----5:R-:W-:-:S03]  /*38fb0*/  FADD.FTZ R25, R161, R24 ;  /* 0x00000018a1197221 */ /* 0x020fc60000010000 */
[----:B0-----:R-:W-:Y:S01]  /*38fc0*/  FADD.FTZ R27, R186, R7 ;  /* 0x00000007ba1b7221 */ /* 0x001fe20000010000 */
[----:B----4-:R-:W-:-:S04]  /*38fd0*/  FADD.FTZ R25, R160, R25 ;  /* 0x00000019a0197221 */ /* 0x010fc80000010000 */
[----:B------:R-:W-:Y:S04]  /*38fe0*/  ST.E desc[UR4][R2.64+0x10], R27 ;  /* 0x0000101b02007985 */ /* 0x000fe8000c101904 */
[----:B------:R0:W-:Y:S04]  /*38ff0*/  ST.E desc[UR6][R2.64+0x14], R25 ;  /* 0x0000141902007985 */ /* 0x0001e8000c101906 */
[----:B------:R-:W0:Y:S01]  /*39000*/  LDL.64 R6, [R164+0x80] ;  /* 0x00008000a4067983 */ /* 0x000e220000100a00 */
[----:B------:R-:W-:Y:S02]  /*39010*/  R2UR UR12, R4 ;  /* 0x00000000040c72ca */ /* 0x000fe400000e0000 */
[----:B------:R-:W-:-:S02]  /*39020*/  R2UR UR13, R5 ;  /* 0x00000000050d72ca */ /* 0x000fc400000e0000 */
[----:B------:R-:W-:Y:S02]  /*39030*/  R2UR UR10, R4 ;  /* 0x00000000040a72ca */ /* 0x000fe400000e0000 */
[----:B------:R-:W-:-:S09]  /*39040*/  R2UR UR11, R5 ;  /* 0x00000000050b72ca */ /* 0x000fd200000e0000 */
[----:B0-----:R-:W2:Y:S04]  /*39050*/  LD.E R25, desc[UR12][R6.64+0x20] ;  /* 0x0000200c06197980 */ /* 0x001ea8000c101900 */
[----:B------:R-:W3:Y:S04]  /*39060*/  LD.E R3, desc[UR10][R6.64+0x14] ;  /* 0x0000140a06037980 */ /* 0x000ee8000c101900 */
[----:B------:R-:W4:Y:S01]  /*39070*/  LD.E R27, desc[UR8][R6.64+0x10] ;  /* 0x00001008061b7980 */ /* 0x000f22000c101900 */
[C---:B------:R-:W-:Y:S02]  /*39080*/  R2UR UR18, R4.reuse ;  /* 0x00000000041272ca */ /* 0x040fe400000e0000 */
[----:B------:R-:W-:Y:S01]  /*39090*/  R2UR UR19, R5 ;  /* 0x00000000051372ca */ /* 0x000fe200000e0000 */
[----:B------:R-:W5:Y:S01]  /*390a0*/  LD.E R2, desc[UR6][R6.64+0x8] ;  /* 0x0000080606027980 */ /* 0x000f62000c101900 */
[----:B------:R-:W-:-:S02]  /*390b0*/  R2UR UR14, R4 ;  /* 0x00000000040e72ca */ /* 0x000fc400000e0000 */
[C---:B------:R-:W-:Y:S01]  /*390c0*/  R2UR UR15, R5.reuse ;  /* 0x00000000050f72ca */ /* 0x040fe200000e0000 */
[----:B------:R-:W5:Y:S01]  /*390d0*/  LD.E R29, desc[UR4][R6.64] ;  /* 0x00000004061d7980 */ /* 0x000f62000c101900 */
[----:B------:R-:W-:Y:S02]  /*390e0*/  R2UR UR16, R4 ;  /* 0x00000000041072ca */ /* 0x000fe400000e0000 */
[----:B------:R-:W-:Y:S01]  /*390f0*/  R2UR UR17, R5 ;  /* 0x00000000051172ca */ /* 0x000fe200000e0000 */
        /* <DEDUP_REMOVED lines=38> */
[----:B--2---:R-:W-:-:S05]  /*39360*/  FMUL.FTZ R25, R8, R25 ;  /* 0x0000001908197220 */ /* 0x004fca0000410000 */
[----:B------:R0:W-:Y:S04]  /*39370*/  ST.E desc[UR12][R6.64+0x20], R25 ;  /* 0x0000201906007985 */ /* 0x0001e8000c10190c */
[----:B0-----:R-:W2:Y:S01]  /*39380*/  LD.E R25, desc[UR6][R6.64+0x154] ;  /* 0x0001540606197980 */ /* 0x001ea2000c101900 */
[C---:B---3--:R-:W-:Y:S01]  /*39390*/  FMUL.FTZ R3, R8.reuse, R3 ;  /* 0x0000000308037220 */ /* 0x048fe20000410000 */
[----:B----4-:R-:W-:-:S04]  /*393a0*/  FMUL.FTZ R27, R8, R27 ;  /* 0x0000001b081b7220 */ /* 0x010fc80000410000 */
[----:B------:R0:W-:Y:S04]  /*393b0*/  ST.E desc[UR10][R6.64+0x14], R3 ;  /* 0x0000140306007985 */ /* 0x0001e8000c10190a */
[----:B------:R1:W-:Y:S04]  /*393c0*/  ST.E desc[UR8][R6.64+0x10], R27 ;  /* 0x0000101b06007985 */ /* 0x0003e8000c101908 */
[----:B0-----:R-:W3:Y:S04]  /*393d0*/  LD.E R3, desc[UR18][R6.64+0x150] ;  /* 0x0001501206037980 */ /* 0x001ee8000c101900 */
[----:B-1----:R-:W4:Y:S01]  /*393e0*/  LD.E R27, desc[UR6][R6.64+0x160] ;  /* 0x00016006061b7980 */ /* 0x002f22000c101900 */
        /* <DEDUP_REMOVED lines=55> */
[----:B------:R5:W-:Y:S02]  /*39760*/  ST.E desc[UR4][R6.64+0x1e4], R25 ;  /* 0x0001e41906007985 */ /* 0x000be4000c101904 */
[----:B-----5:R-:W-:Y:S02]  /*39770*/  FMUL.FTZ R25, R9, R2 ;  /* 0x0000000209197220 */ /* 0x020fe40000410000 */
[----:B------:R-:W2:Y:S01]  /*39780*/  LD.E R2, desc[UR6][R6.64+0xc] ;  /* 0x00000c0606027980 */ /* 0x000ea2000c101900 */
[C---:B---3--:R-:W-:Y:S01]  /*39790*/  FMUL.FTZ R3, R8.reuse, R3 ;  /* 0x0000000308037220 */ /* 0x048fe20000410000 */
[----:B----4-:R-:W-:-:S04]  /*397a0*/  FMUL.FTZ R27, R8, R27 ;  /* 0x0000001b081b7220 */ /* 0x010fc80000410000 */
[----:B------:R0:W-:Y:S04]  /*397b0*/  ST.E desc[UR4][R6.64+0x1e0], R3 ;  /* 0x0001e00306007985 */ /* 0x0001e8000c101904 */
[----:B------:R2:W-:Y:S04]  /*397c0*/  ST.E desc[UR4][R6.64+0x1f0], R27 ;  /* 0x0001f01b06007985 */ /* 0x0005e8000c101904 */
[----:B0-----:R-:W3:Y:S01]  /*397d0*/  LD.E R3, desc[UR6][R6.64+0x1f4] ;  /* 0x0001f40606037980 */ /* 0x001ee2000c101900 */
[----:B--2---:R-:W-:-:S03]  /*397e0*/  FMUL.FTZ R27, R9, R2 ;  /* 0x00000002091b7220 */ /* 0x004fc60000410000 */
[----:B------:R-:W2:Y:S01]  /*397f0*/  LD.E R2, desc[UR6][R6.64+0x18] ;  /* 0x0000180606027980 */ /* 0x000ea2000c101900 */
[----:B---3--:R-:W-:-:S05]  /*39800*/  FMUL.FTZ R3, R8, R3 ;  /* 0x0000000308037220 */ /* 0x008fca0000410000 */
[----:B------:R2:W-:Y:S02]  /*39810*/  ST.E desc[UR4][R6.64+0x1f4], R3 ;  /* 0x0001f40306007985 */ /* 0x0005e4000c101904 */
[C---:B--2---:R-:W-:Y:S02]  /*39820*/  FMUL.FTZ R3, R9.reuse, R2 ;  /* 0x0000000209037220 */ /* 0x044fe40000410000 */
[----:B------:R-:W2:Y:S04]  /*39830*/  LD.E R2, desc[UR6][R6.64+0x1c] ;  /* 0x00001c0606027980 */ /* 0x000ea8000c101900 */
[----:B------:R2:W-:Y:S02]  /*39840*/  ST.E desc[UR4][R6.64+0x8], R25 ;  /* 0x0000081906007985 */ /* 0x0005e4000c101904 */
[----:B--2---:R-:W-:-:S02]  /*39850*/  FMUL.FTZ R25, R9, R2 ;  /* 0x0000000209197220 */ /* 0x004fc40000410000 */
[----:B------:R-:W2:Y:S04]  /*39860*/  LD.E R2, desc[UR6][R6.64+0x28] ;  /* 0x0000280606027980 */ /* 0x000ea8000c101900 */
        /* <DEDUP_REMOVED lines=44> */
[----:B------:R-:W2:Y:S01]  /*39b30*/  LD.E R2, desc[UR6][R6.64+0x9c] ;  /* 0x00009c0606027980 */ /* 0x000ea2000c101900 */
        /* <DEDUP_REMOVED lines=80> */
[----:B------:R1:W-:Y:S01]  /*3a040*/  ST.E desc[UR4][R6.64+0x98], R25 ;  /* 0x0000981906007985 */ /* 0x0003e2000c101904 */
[----:B--2---:R-:W-:-:S05]  /*3a050*/  FMUL.FTZ R27, R9, R2 ;  /* 0x00000002091b7220 */ /* 0x004fca0000410000 */
[----:B------:R2:W-:Y:S04]  /*3a060*/  ST.E desc[UR4][R6.64+0x9c], R27 ;  /* 0x00009c1b06007985 */ /* 0x0005e8000c101904 */
[----:B------:R-:W0:Y:S02]  /*3a070*/  LD.E R2, desc[UR6][R6.64+0xa8] ;  /* 0x0000a80606027980 */ /* 0x000e24000c101900 */
[----:B0-----:R-:W-:-:S05]  /*3a080*/  FMUL.FTZ R3, R9, R2 ;  /* 0x0000000209037220 */ /* 0x001fca0000410000 */
[----:B------:R0:W-:Y:S04]  /*3a090*/  ST.E desc[UR4][R6.64+0xa8], R3 ;  /* 0x0000a80306007985 */ /* 0x0001e8000c101904 */
[----:B------:R-:W1:Y:S02]  /*3a0a0*/  LD.E R2, desc[UR6][R6.64+0xac] ;  /* 0x0000ac0606027980 */ /* 0x000e64000c101900 */
[----:B-1----:R-:W-:-:S05]  /*3a0b0*/  FMUL.FTZ R25, R9, R2 ;  /* 0x0000000209197220 */ /* 0x002fca0000410000 */
[----:B------:R1:W-:Y:S04]  /*3a0c0*/  ST.E desc[UR4][R6.64+0xac], R25 ;  /* 0x0000ac1906007985 */ /* 0x0003e8000c101904 */
[----:B------:R-:W2:Y:S02]  /*3a0d0*/  LD.E R2, desc[UR6][R6.64+0xb8] ;  /* 0x0000b80606027980 */ /* 0x000ea4000c101900 */
        /* <DEDUP_REMOVED lines=115> */
[----:B------:R-:W-:Y:S04]  /*3a810*/  ST.E desc[UR4][R6.64+0x1e8], R25 ;  /* 0x0001e81906007985 */ /* 0x000fe8000c101904 */
[----:B------:R-:W2:Y:S02]  /*3a820*/  LD.E R2, desc[UR6][R6.64+0x1ec] ;  /* 0x0001ec0606027980 */ /* 0x000ea4000c101900 */
[----:B--2---:R-:W-:-:S05]  /*3a830*/  FMUL.FTZ R27, R9, R2 ;  /* 0x00000002091b7220 */ /* 0x004fca0000410000 */
[----:B------:R1:W-:Y:S04]  /*3a840*/  ST.E desc[UR4][R6.64+0x1ec], R27 ;  /* 0x0001ec1b06007985 */ /* 0x0003e8000c101904 */
[----:B------:R-:W2:Y:S02]  /*3a850*/  LD.E R2, desc[UR6][R6.64+0x1f8] ;  /* 0x0001f80606027980 */ /* 0x000ea4000c101900 */
[----:B--2---:R-:W-:-:S05]  /*3a860*/  FMUL.FTZ R29, R9, R2 ;  /* 0x00000002091d7220 */ /* 0x004fca0000410000 */
[----:B------:R-:W-:Y:S04]  /*3a870*/  ST.E desc[UR4][R6.64+0x1f8], R29 ;  /* 0x0001f81d06007985 */ /* 0x000fe8000c101904 */
[----:B------:R-:W2:Y:S01]  /*3a880*/  LD.E R2, desc[UR6][R6.64+0x1fc] ;  /* 0x0001fc0606027980 */ /* 0x000ea2000c101900 */
[----:B------:R-:W-:Y:S01]  /*3a890*/  LEA.HI R28, R193, 0x8, RZ, 0x19 ;  /* 0x00000008c11c7811 */ /* 0x000fe200078fc8ff */
[----:B--2---:R-:W-:-:S05]  /*3a8a0*/  FMUL.FTZ R9, R9, R2 ;  /* 0x0000000209097220 */ /* 0x004fca0000410000 */
[----:B------:R2:W-:Y:S04]  /*3a8b0*/  ST.E desc[UR4][R6.64+0x1fc], R9 ;  /* 0x0001fc0906007985 */ /* 0x0005e8000c101904 */
[----:B0-----:R-:W3:Y:S01]  /*3a8c0*/  LDL.64 R2, [R164+0x80] ;  /* 0x00008000a4027983 */ /* 0x001ee20000100a00 */
[----:B------:R0:W-:Y:S06]  /*3a8d0*/  BAR.SYNC.DEFER_BLOCKING R28, 0x100 ;  /* 0x0004001c0000751d */ /* 0x0001ec0000010000 */
[----:B-1----:R-:W4:Y:S04]  /*3a8e0*/  LDL.64 R26, [R164] ;  /* 0x00000000a41a7983 */ /* 0x002f280000100a00 */
[----:B------:R-:W5:Y:S04]  /*3a8f0*/  LDL.64 R24, [R164+0x98] ;  /* 0x00009800a4187983 */ /* 0x000f680000100a00 */
[----:B--2---:R-:W2:Y:S04]  /*3a900*/  LDL.64 R8, [R164+0x88] ;  /* 0x00008800a4087983 */ /* 0x004ea80000100a00 */
[----:B---3--:R-:W3:Y:S04]  /*3a910*/  LD.E R29, desc[UR4][R2.64] ;  /* 0x00000004021d7980 */ /* 0x008ee8000c101900 */
[----:B----4-:R-:W4:Y:S04]  /*3a920*/  LD.E R199, desc[UR6][R26.64] ;  /* 0x000000061ac77980 */ /* 0x010f28000c101900 */
[----:B-----5:R-:W4:Y:S04]  /*3a930*/  LD.E.64 R6, desc[UR4][R24.64] ;  /* 0x0000000418067980 */ /* 0x020f28000c101b00 */
[----:B---3--:R1:W-:Y:S04]  /*3a940*/  ST.E desc[UR8][R2.64], R29 ;  /* 0x0000001d02007985 */ /* 0x0083e8000c101908 */
[----:B------:R-:W3:Y:S04]  /*3a950*/  LD.E R31, desc[UR10][R2.64+0x4] ;  /* 0x0000040a021f7980 */ /* 0x000ee8000c101900 */
[----:B---3--:R3:W-:Y:S04]  /*3a960*/  ST.E desc[UR4][R2.64+0x4], R31 ;  /* 0x0000041f02007985 */ /* 0x0087e8000c101904 */
[----:B------:R-:W5:Y:S04]  /*3a970*/  LD.E R33, desc[UR6][R2.64+0x8] ;  /* 0x0000080602217980 */ /* 0x000f68000c101900 */
[----:B-----5:R-:W-:Y:S04]  /*3a980*/  ST.E desc[UR4][R2.64+0x8], R33 ;  /* 0x0000082102007985 */ /* 0x020fe8000c101904 */
[----:B------:R-:W5:Y:S04]  /*3a990*/  LD.E R27, desc[UR6][R2.64+0xc] ;  /* 0x00000c06021b7980 */ /* 0x000f68000c101900 */
[----:B-----5:R5:W-:Y:S04]  /*3a9a0*/  ST.E desc[UR4][R2.64+0xc], R27 ;  /* 0x00000c1b02007985 */ /* 0x020be8000c101904 */
[----:B------:R-:W2:Y:S04]  /*3a9b0*/  LD.E R25, desc[UR6][R2.64+0x10] ;  /* 0x0000100602197980 */ /* 0x000ea8000c101900 */
[----:B--2---:R2:W-:Y:S04]  /*3a9c0*/  ST.E desc[UR4][R2.64+0x10], R25 ;  /* 0x0000101902007985 */ /* 0x0045e8000c101904 */
[----:B-1----:R-:W4:Y:S04]  /*3a9d0*/  LD.E R29, desc[UR6][R2.64+0x14] ;  /* 0x00001406021d7980 */ /* 0x002f28000c101900 */
[----:B----4-:R1:W-:Y:S04]  /*3a9e0*/  ST.E desc[UR4][R2.64+0x14], R29 ;  /* 0x0000141d02007985 */ /* 0x0103e8000c101904 */
[----:B---3--:R-:W3:Y:S04]  /*3a9f0*/  LD.E R31, desc[UR6][R2.64+0x18] ;  /* 0x00001806021f7980 */ /* 0x008ee8000c101900 */
[----:B---3--:R3:W-:Y:S04]  /*3aa00*/  ST.E desc[UR4][R2.64+0x18], R31 ;  /* 0x0000181f02007985 */ /* 0x0087e8000c101904 */
[----:B-----5:R-:W4:Y:S04]  /*3aa10*/  LD.E R27, desc[UR6][R2.64+0x1c] ;  /* 0x00001c06021b7980 */ /* 0x020f28000c101900 */
[----:B----4-:R4:W-:Y:S04]  /*3aa20*/  ST.E desc[UR4][R2.64+0x1c], R27 ;  /* 0x00001c1b02007985 */ /* 0x0109e8000c101904 */
[----:B--2---:R-:W2:Y:S04]  /*3aa30*/  LD.E R25, desc[UR6][R2.64+0x20] ;  /* 0x0000200602197980 */ /* 0x004ea8000c101900 */
[----:B--2---:R2:W-:Y:S04]  /*3aa40*/  ST.E desc[UR4][R2.64+0x20], R25 ;  /* 0x0000201902007985 */ /* 0x0045e8000c101904 */
[----:B-1----:R-:W5:Y:S04]  /*3aa50*/  LD.E R29, desc[UR6][R2.64+0x24] ;  /* 0x00002406021d7980 */ /* 0x002f68000c101900 */
[----:B-----5:R1:W-:Y:S04]  /*3aa60*/  ST.E desc[UR4][R2.64+0x24], R29 ;  /* 0x0000241d02007985 */ /* 0x0203e8000c101904 */
[----:B---3--:R-:W3:Y:S04]  /*3aa70*/  LD.E R31, desc[UR6][R2.64+0x28] ;  /* 0x00002806021f7980 */ /* 0x008ee8000c101900 */
[----:B---3--:R3:W-:Y:S04]  /*3aa80*/  ST.E desc[UR4][R2.64+0x28], R31 ;  /* 0x0000281f02007985 */ /* 0x0087e8000c101904 */
[----:B----4-:R-:W4:Y:S04]  /*3aa90*/  LD.E R27, desc[UR6][R2.64+0x2c] ;  /* 0x00002c06021b7980 */ /* 0x010f28000c101900 */
        /* <DEDUP_REMOVED lines=228> */
[----:B-----5:R-:W-:Y:S04]  /*3b8e0*/  ST.E desc[UR4][R2.64+0x1f4], R29 ;  /* 0x0001f41d02007985 */ /* 0x020fe8000c101904 */
[----:B---3--:R-:W3:Y:S04]  /*3b8f0*/  LD.E R31, desc[UR6][R2.64+0x1f8] ;  /* 0x0001f806021f7980 */ /* 0x008ee8000c101900 */
[----:B---3--:R-:W-:Y:S04]  /*3b900*/  ST.E desc[UR4][R2.64+0x1f8], R31 ;  /* 0x0001f81f02007985 */ /* 0x008fe8000c101904 */
[----:B----4-:R-:W3:Y:S01]  /*3b910*/  LD.E R27, desc[UR6][R2.64+0x1fc] ;  /* 0x0001fc06021b7980 */ /* 0x010ee2000c101900 */
[----:B------:R-:W-:-:S02]  /*3b920*/  R2UR UR20, R4 ;  /* 0x00000000041472ca */ /* 0x000fc400000e0000 */
[C---:B------:R-:W-:Y:S02]  /*3b930*/  R2UR UR21, R5.reuse ;  /* 0x00000000051572ca */ /* 0x040fe400000e0000 */
[C---:B------:R-:W-:Y:S02]  /*3b940*/  R2UR UR22, R4.reuse ;  /* 0x00000000041672ca */ /* 0x040fe400000e0000 */
[C---:B------:R-:W-:Y:S02]  /*3b950*/  R2UR UR23, R5.reuse ;  /* 0x00000000051772ca */ /* 0x040fe400000e0000 */
[C---:B------:R-:W-:Y:S02]  /*3b960*/  R2UR UR24, R4.reuse ;  /* 0x00000000041872ca */ /* 0x040fe400000e0000 */
[----:B------:R-:W-:Y:S02]  /*3b970*/  R2UR UR25, R5 ;  /* 0x00000000051972ca */ /* 0x000fe400000e0000 */
        /* <DEDUP_REMOVED lines=31> */
[----:B------:R-:W-:Y:S01]  /*3bb70*/  R2UR UR61, R5 ;  /* 0x00000000053d72ca */ /* 0x000fe200000e0000 */
[----:B---3--:R1:W-:Y:S04]  /*3bb80*/  ST.E desc[UR4][R2.64+0x1fc], R27 ;  /* 0x0001fc1b02007985 */ /* 0x0083e8000c101904 */
[----:B------:R-:W3:Y:S04]  /*3bb90*/  LD.E R200, desc[UR14][R8.64] ;  /* 0x0000000e08c87980 */ /* 0x000ee8000c101900 */
[----:B------:R-:W4:Y:S04]  /*3bba0*/  LD.E R24, desc[UR16][R2.64] ;  /* 0x0000001002187980 */ /* 0x000f28000c101900 */
[----:B--2---:R-:W4:Y:S04]  /*3bbb0*/  LD.E R25, desc[UR18][R2.64+0x4] ;  /* 0x0000041202197980 */ /* 0x004f28000c101900 */
[----:B------:R-:W4:Y:S04]  /*3bbc0*/  LD.E R26, desc[UR20][R2.64+0x8] ;  /* 0x00000814021a7980 */ /* 0x000f28000c101900 */
[----:B-1----:R-:W4:Y:S04]  /*3bbd0*/  LD.E R27, desc[UR22][R2.64+0xc] ;  /* 0x00000c16021b7980 */ /* 0x002f28000c101900 */
[----:B0-----:R-:W4:Y:S04]  /*3bbe0*/  LD.E R28, desc[UR24][R2.64+0x10] ;  /* 0x00001018021c7980 */ /* 0x001f28000c101900 */
[----:B------:R-:W4:Y:S04]  /*3bbf0*/  LD.E R29, desc[UR26][R2.64+0x14] ;  /* 0x0000141a021d7980 */ /* 0x000f28000c101900 */
        /* <DEDUP_REMOVED lines=121> */
[----:B------:R-:W4:Y:S01]  /*3c390*/  LD.E R151, desc[UR58][R2.64+0x1fc] ;  /* 0x0001fc3a02977980 */ /* 0x000f22000c101900 */
[----:B------:R-:W-:Y:S01]  /*3c3a0*/  IMAD R6, R199, 0xc00, R6 ;  /* 0x00000c00c7067824 */ /* 0x000fe200078e0206 */
[----:B---3--:R-:W-:-:S02]  /*3c3b0*/  ISETP.NE.U32.AND P1, PT, R200, RZ, PT ;  /* 0x000000ffc800720c */ /* 0x008fc40003f25070 */
[----:B------:R-:W-:Y:S02]  /*3c3c0*/  R2UR UR7, R7 ;  /* 0x00000000070772ca */ /* 0x000fe400000e0000 */
[----:B------:R-:W-:Y:S02]  /*3c3d0*/  R2UR UR6, R6 ;  /* 0x00000000060672ca */ /* 0x000fe400000e0000 */
[----:B------:R-:W-:Y:S02]  /*3c3e0*/  F2FP.F16.F32.PACK_AB R156, R157, R156 ;  /* 0x0000009c9d9c723e */ /* 0x000fe400000000ff */
[----:B------:R-:W-:Y:S02]  /*3c3f0*/  F2FP.F16.F32.PACK_AB R158, R159, R158 ;  /* 0x0000009e9f9e723e */ /* 0x000fe400000000ff */
[----:B------:R-:W-:Y:S02]  /*3c400*/  F2FP.F16.F32.PACK_AB R157, R196, R195 ;  /* 0x000000c3c49d723e */ /* 0x000fe400000000ff */
[----:B------:R-:W-:Y:S01]  /*3c410*/  F2FP.F16.F32.PACK_AB R159, R198, R197 ;  /* 0x000000c5c69f723e */ /* 0x000fe200000000ff */
[----:B------:R-:W-:Y:S01]  /*3c420*/  VOTEU.ANY UP0, P1 ;  /* 0x00000000003f7886 */ /* 0x000fe20000800100 */
        /* <DEDUP_REMOVED lines=20> */
[----:B----4-:R-:W-:-:S06]  /*3c570*/  WARPGROUP.ARRIVE ;  /* 0x00000000000079c5 */ /* 0x010fcc0000000000 */
[----:B------:R-:W-:Y:S01]  /*3c580*/  HGMMA.64x256x16.F32 R24, R156, gdesc[UR4].tnspB, R24, UP0, gsb0 ;  /* 0x43e000049c187df0 */ /* 0x000fe2000b800818 */
        /* <DEDUP_REMOVED lines=18> */
[C---:B------:R-:W-:Y:S01]  /*3c6b0*/  R2UR UR46, R4.reuse ;  /* 0x00000000042e72ca */ /* 0x040fe200000e0000 */
[----:B------:R-:W-:Y:S02]  /*3c6c0*/  WARPGROUP.DEPBAR.LE gsb0, 0x0 ;  /* 0x00008000000079c5 */ /* 0x000fe40000010000 */
[----:B------:R0:W-:Y:S01]  /*3c6d0*/  ST.E desc[UR4][R2.64], R24 ;  /* 0x0000001802007985 */ /* 0x0001e2000c101904 */
[C---:B------:R-:W-:Y:S02]  /*3c6e0*/  R2UR UR4, R4.reuse ;  /* 0x00000000040472ca */ /* 0x040fe400000e0000 */
[C---:B------:R-:W-:Y:S01]  /*3c6f0*/  R2UR UR5, R5.reuse ;  /* 0x00000000050572ca */ /* 0x040fe200000e0000 */
[----:B------:R1:W-:Y:S01]  /*3c700*/  ST.E desc[UR6][R2.64+0x4], R25 ;  /* 0x0000041902007985 */ /* 0x0003e2000c101906 */
[C---:B------:R-:W-:Y:S02]  /*3c710*/  R2UR UR6, R4.reuse ;  /* 0x00000000040672ca */ /* 0x040fe400000e0000 */
[----:B------:R-:W-:Y:S01]  /*3c720*/  R2UR UR7, R5 ;  /* 0x00000000050772ca */ /* 0x000fe200000e0000 */
[----:B------:R2:W-:Y:S01]  /*3c730*/  ST.E desc[UR8][R2.64+0x8], R26 ;  /* 0x0000081a02007985 */ /* 0x0005e2000c101908 */
[----:B------:R-:W-:-:S02]  /*3c740*/  R2UR UR8, R4 ;  /* 0x00000000040872ca */ /* 0x000fc400000e0000 */
[C---:B------:R-:W-:Y:S01]  /*3c750*/  R2UR UR9, R5.reuse ;  /* 0x00000000050972ca */ /* 0x040fe200000e0000 */
        /* <DEDUP_REMOVED lines=29> */
[----:B------:R-:W-:Y:S01]  /*3c930*/  R2UR UR7, R5 ;  /* 0x00000000050772ca */ /* 0x000fe200000e0000 */
[----:B------:R5:W-:Y:S04]  /*3c940*/  ST.E desc[UR8][R2.64+0x34], R37 ;  /* 0x0000342502007985 */ /* 0x000be8000c101908 */
[----:B------:R5:W-:Y:S04]  /*3c950*/  ST.E desc[UR10][R2.64+0x38], R38 ;  /* 0x0000382602007985 */ /* 0x000be8000c10190a */
[----:B------:R5:W-:Y:S04]  /*3c960*/  ST.E desc[UR12][R2.64+0x3c], R39 ;  /* 0x00003c2702007985 */ /* 0x000be8000c10190c */
[----:B------:R5:W-:Y:S04]  /*3c970*/  ST.E desc[UR14][R2.64+0x40], R40 ;  /* 0x0000402802007985 */ /* 0x000be8000c10190e */
[----:B------:R5:W-:Y:S04]  /*3c980*/  ST.E desc[UR16][R2.64+0x44], R41 ;  /* 0x0000442902007985 */ /* 0x000be8000c101910 */
[----:B------:R5:W-:Y:S01]  /*3c990*/  ST.E desc[UR18][R2.64+0x48], R42 ;  /* 0x0000482a02007985 */ /* 0x000be2000c101912 */
[----:B------:R-:W-:-:S03]  /*3c9a0*/  R2UR UR8, R4 ;  /* 0x00000000040872ca */ /* 0x000fc600000e0000 */
[----:B------:R5:W-:Y:S01]  /*3c9b0*/  ST.E desc[UR20][R2.64+0x4c], R43 ;  /* 0x00004c2b02007985 */ /* 0x000be2000c101914 */
[----:B------:R-:W-:-:S03]  /*3c9c0*/  R2UR UR9, R5 ;  /* 0x00000000050972ca */ /* 0x000fc600000e0000 */
[----:B------:R5:W-:Y:S04]  /*3c9d0*/  ST.E desc[UR22][R2.64+0x50], R44 ;  /* 0x0000502c02007985 */ /* 0x000be8000c101916 */
[----:B------:R5:W-:Y:S04]  /*3c9e0*/  ST.E desc[UR24][R2.64+0x54], R45 ;  /* 0x0000542d02007985 */ /* 0x000be8000c101918 */
[----:B------:R5:W-:Y:S01]  /*3c9f0*/  ST.E desc[UR4][R2.64+0x58], R46 ;  /* 0x0000582e02007985 */ /* 0x000be2000c101904 */
[C---:B------:R-:W-:Y:S02]  /*3ca00*/  R2UR UR4, R4.reuse ;  /* 0x00000000040472ca */ /* 0x040fe400000e0000 */
[----:B------:R-:W-:Y:S01]  /*3ca10*/  R2UR UR5, R5 ;  /* 0x00000000050572ca */ /* 0x000fe200000e0000 */
[----:B------:R5:W-:Y:S01]  /*3ca20*/  ST.E desc[UR6][R2.64+0x5c], R47 ;  /* 0x00005c2f02007985 */ /* 0x000be2000c101906 */
        /* <DEDUP_REMOVED lines=14> */
[----:B------:R5:W-:Y:S01]  /*3cb10*/  ST.E desc[UR8][R2.64+0x60], R48 ;  /* 0x0000603002007985 */ /* 0x000be2000c101908 */
[C---:B------:R-:W-:Y:S02]  /*3cb20*/  R2UR UR22, R4.reuse ;  /* 0x00000000041672ca */ /* 0x040fe400000e0000 */
[C---:B------:R-:W-:Y:S01]  /*3cb30*/  R2UR UR23, R5.reuse ;  /* 0x00000000051772ca */ /* 0x040fe200000e0000 */
[----:B------:R5:W-:Y:S01]  /*3cb40*/  ST.E desc[UR4][R2.64+0x64], R49 ;  /* 0x0000643102007985 */ /* 0x000be2000c101904 */
[C---:B------:R-:W-:Y:S02]  /*3cb50*/  R2UR UR24, R4.reuse ;  /* 0x00000000041872ca */ /* 0x040fe400000e0000 */
[----:B------:R-:W-:Y:S02]  /*3cb60*/  R2UR UR25, R5 ;  /* 0x00000000051972ca */ /* 0x000fe400000e0000 */
[----:B------:R-:W-:-:S02]  /*3cb70*/  R2UR UR8, R4 ;  /* 0x00000000040872ca */ /* 0x000fc400000e0000 */
[C---:B------:R-:W-:Y:S02]  /*3cb80*/  R2UR UR9, R5.reuse ;  /* 0x00000000050972ca */ /* 0x040fe400000e0000 */
[C---:B------:R-:W-:Y:S02]  /*3cb90*/  R2UR UR4, R4.reuse ;  /* 0x00000000040472ca */ /* 0x040fe400000e0000 */
[----:B------:R-:W-:Y:S01]  /*3cba0*/  R2UR UR5, R5 ;  /* 0x00000000050572ca */ /* 0x000fe200000e0000 */
        /* <DEDUP_REMOVED lines=8> */
[----:B------:R5:W-:Y:S04]  /*3cc30*/  ST.E desc[UR20][R2.64+0x80], R56 ;  /* 0x0000803802007985 */ /* 0x000be8000c101914 */
[----:B------:R5:W-:Y:S04]  /*3cc40*/  ST.E desc[UR22][R2.64+0x84], R57 ;  /* 0x0000843902007985 */ /* 0x000be8000c101916 */
[----:B------:R5:W-:Y:S01]  /*3cc50*/  ST.E desc[UR24][R2.64+0x88], R58 ;  /* 0x0000883a02007985 */ /* 0x000be2000c101918 */
[----:B------:R-:W-:-:S03]  /*3cc60*/  R2UR UR10, R4 ;  /* 0x00000000040a72ca */ /* 0x000fc600000e0000 */
[----:B------:R5:W-:Y:S01]  /*3cc70*/  ST.E desc[UR8][R2.64+0x8c], R59 ;  /* 0x00008c3b02007985 */ /* 0x000be2000c101908 */
[C---:B------:R-:W-:Y:S02]  /*3cc80*/  R2UR UR8, R4.reuse ;  /* 0x00000000040872ca */ /* 0x040fe400000e0000 */
[C---:B------:R-:W-:Y:S01]  /*3cc90*/  R2UR UR9, R5.reuse ;  /* 0x00000000050972ca */ /* 0x040fe200000e0000 */
[----:B------:R5:W-:Y:S01]  /*3cca0*/  ST.E desc[UR4][R2.64+0x90], R60 ;  /* 0x0000903c02007985 */ /* 0x000be2000c101904 */
        /* <DEDUP_REMOVED lines=259> */
[----:B------:R5:W-:Y:S01]  /*3dce0*/  ST.E desc[UR16][R2.64+0x1e4], R145 ;  /* 0x0001e49102007985 */ /* 0x000be2000c101910 */
[----:B------:R-:W-:-:S03]  /*3dcf0*/  R2UR UR8, R4 ;  /* 0x00000000040872ca */ /* 0x000fc600000e0000 */
[----:B------:R5:W-:Y:S01]  /*3dd00*/  ST.E desc[UR18][R2.64+0x1e8], R146 ;  /* 0x0001e89202007985 */ /* 0x000be2000c101912 */
[----:B------:R-:W-:-:S03]  /*3dd10*/  R2UR UR9, R5 ;  /* 0x00000000050972ca */ /* 0x000fc600000e0000 */
[----:B------:R5:W-:Y:S01]  /*3dd20*/  ST.E desc[UR20][R2.64+0x1ec], R147 ;  /* 0x0001ec9302007985 */ /* 0x000be2000c101914 */
[C---:B------:R-:W-:Y:S02]  /*3dd30*/  R2UR UR14, R4.reuse ;  /* 0x00000000040e72ca */ /* 0x040fe400000e0000 */
[C---:B------:R-:W-:Y:S01]  /*3dd40*/  R2UR UR15, R5.reuse ;  /* 0x00000000050f72ca */ /* 0x040fe200000e0000 */
[----:B------:R5:W-:Y:S01]  /*3dd50*/  ST.E desc[UR22][R2.64+0x1f0], R148 ;  /* 0x0001f09402007985 */ /* 0x000be2000c101916 */
[C---:B------:R-:W-:Y:S02]  /*3dd60*/  R2UR UR16, R4.reuse ;  /* 0x00000000041072ca */ /* 0x040fe400000e0000 */
[C---:B------:R-:W-:Y:S01]  /*3dd70*/  R2UR UR17, R5.reuse ;  /* 0x00000000051172ca */ /* 0x040fe200000e0000 */
[----:B------:R5:W-:Y:S01]  /*3dd80*/  ST.E desc[UR24][R2.64+0x1f4], R149 ;  /* 0x0001f49502007985 */ /* 0x000be2000c101918 */
        /* <DEDUP_REMOVED lines=21> */
[----:B------:R5:W-:Y:S01]  /*3dee0*/  ST.E desc[UR6][R2.64+0x1f8], R150 ;  /* 0x0001f89602007985 */ /* 0x000be2000c101906 */
[----:B------:R-:W-:-:S03]  /*3def0*/  R2UR UR60, R4 ;  /* 0x00000000043c72ca */ /* 0x000fc600000e0000 */
[----:B------:R5:W-:Y:S01]  /*3df00*/  ST.E desc[UR8][R2.64+0x1fc], R151 ;  /* 0x0001fc9702007985 */ /* 0x000be2000c101908 */
[----:B------:R-:W-:-:S03]  /*3df10*/  R2UR UR61, R5 ;  /* 0x00000000053d72ca */ /* 0x000fc600000e0000 */
[----:B------:R-:W-:Y:S01]  /*3df20*/  ST.E desc[UR14][R8.64], R191 ;  /* 0x000000bf08007985 */ /* 0x000fe2000c10190e */
[C---:B------:R-:W-:Y:S02]  /*3df30*/  R2UR UR4, R4.reuse ;  /* 0x00000000040472ca */ /* 0x040fe400000e0000 */
[C---:B------:R-:W-:Y:S01]  /*3df40*/  R2UR UR5, R5.reuse ;  /* 0x00000000050572ca */ /* 0x040fe200000e0000 */
[----:B0-----:R-:W5:Y:S01]  /*3df50*/  LD.E R24, desc[UR16][R2.64] ;  /* 0x0000001002187980 */ /* 0x001f62000c101900 */
[C---:B------:R-:W-:Y:S02]  /*3df60*/  R2UR UR6, R4.reuse ;  /* 0x00000000040672ca */ /* 0x040fe400000e0000 */
[C---:B------:R-:W-:Y:S01]  /*3df70*/  R2UR UR7, R5.reuse ;  /* 0x00000000050772ca */ /* 0x040fe200000e0000 */
[----:B-1----:R-:W5:Y:S01]  /*3df80*/  LD.E R25, desc[UR18][R2.64+0x4] ;  /* 0x0000041202197980 */ /* 0x002f62000c101900 */
[C---:B------:R-:W-:Y:S02]  /*3df90*/  R2UR UR8, R4.reuse ;  /* 0x00000000040872ca */ /* 0x040fe400000e0000 */
[----:B------:R-:W-:Y:S01]  /*3dfa0*/  R2UR UR9, R5 ;  /* 0x00000000050972ca */ /* 0x000fe200000e0000 */
[----:B--2---:R-:W2:Y:S01]  /*3dfb0*/  LD.E R26, desc[UR20][R2.64+0x8] ;  /* 0x00000814021a7980 */ /* 0x004ea2000c101900 */
[----:B------:R-:W-:-:S02]  /*3dfc0*/  R2UR UR10, R4 ;  /* 0x00000000040a72ca */ /* 0x000fc400000e0000 */
[C---:B------:R-:W-:Y:S01]  /*3dfd0*/  R2UR UR11, R5.reuse ;  /* 0x00000000050b72ca */ /* 0x040fe200000e0000 */
[----:B---3--:R-:W2:Y:S01]  /*3dfe0*/  LD.E R27, desc[UR22][R2.64+0xc] ;  /* 0x00000c16021b7980 */ /* 0x008ea2000c101900 */
[C---:B------:R-:W-:Y:S02]  /*3dff0*/  R2UR UR12, R4.reuse ;  /* 0x00000000040c72ca */ /* 0x040fe400000e0000 */
[C---:B------:R-:W-:Y:S01]  /*3e000*/  R2UR UR13, R5.reuse ;  /* 0x00000000050d72ca */ /* 0x040fe200000e0000 */
[----:B----4-:R-:W2:Y:S01]  /*3e010*/  LD.E R28, desc[UR24][R2.64+0x10] ;  /* 0x00001018021c7980 */ /* 0x010ea2000c101900 */
[C---:B------:R-:W-:Y:S02]  /*3e020*/  R2UR UR14, R4.reuse ;  /* 0x00000000040e72ca */ /* 0x040fe400000e0000 */
[----:B------:R-:W-:Y:S01]  /*3e030*/  R2UR UR15, R5 ;  /* 0x00000000050f72ca */ /* 0x000fe200000e0000 */
[----:B-----5:R-:W2:Y:S01]  /*3e040*/  LD.E R29, desc[UR26][R2.64+0x14] ;  /* 0x0000141a021d7980 */ /* 0x020ea2000c101900 */
[----:B------:R-:W-:-:S02]  /*3e050*/  R2UR UR16, R4 ;  /* 0x00000000041072ca */ /* 0x000fc400000e0000 */
[C---:B------:R-:W-:Y:S01]  /*3e060*/  R2UR UR17, R5.reuse ;  /* 0x00000000051172ca */ /* 0x040fe200000e0000 */
[----:B------:R-:W2:Y:S01]  /*3e070*/  LD.E R30, desc[UR28][R2.64+0x18] ;  /* 0x0000181c021e7980 */ /* 0x000ea2000c101900 */
[C---:B------:R-:W-:Y:S02]  /*3e080*/  R2UR UR18, R4.reuse ;  /* 0x00000000041272ca */ /* 0x040fe400000e0000 */
[C---:B------:R-:W-:Y:S01]  /*3e090*/  R2UR UR19, R5.reuse ;  /* 0x00000000051372ca */ /* 0x040fe200000e0000 */
[----:B------:R-:W2:Y:S01]  /*3e0a0*/  LD.E R31, desc[UR30][R2.64+0x1c] ;  /* 0x00001c1e021f7980 */ /* 0x000ea2000c101900 */
[C---:B------:R-:W-:Y:S02]  /*3e0b0*/  R2UR UR20, R4.reuse ;  /* 0x00000000041472ca */ /* 0x040fe400000e0000 */
[----:B------:R-:W-:Y:S01]  /*3e0c0*/  R2UR UR21, R5 ;  /* 0x00000000051572ca */ /* 0x000fe200000e0000 */
[----:B------:R-:W2:Y:S01]  /*3e0d0*/  LD.E R32, desc[UR32][R2.64+0x20] ;  /* 0x0000202002207980 */ /* 0x000ea2000c101900 */
        /* <DEDUP_REMOVED lines=291> */
[----:B------:R-:W-:Y:S02]  /*3f310*/  R2UR UR58, R4 ;  /* 0x00000000043a72ca */ /* 0x000fe400000e0000 */
[----:B------:R-:W-:Y:S01]  /*3f320*/  R2UR UR59, R5 ;  /* 0x00000000053b72ca */ /* 0x000fe200000e0000 */
        /* <DEDUP_REMOVED lines=22> */
[----:B------:R-:W-:-:S02]  /*3f490*/  VIADD R156, R6, 0x80 ;  /* 0x00000080069c7836 */ /* 0x000fc40000000000 */
[----:B------:R-:W-:-:S03]  /*3f4a0*/  IMAD.MOV.U32 R157, RZ, RZ, R7 ;  /* 0x000000ffff9d7224 */ /* 0x000fc600078e0007 */
[----:B------:R-:W-:Y:S02]  /*3f4b0*/  R2UR UR6, R156 ;  /* 0x000000009c0672ca */ /* 0x000fe400000e0000 */
[----:B------:R-:W-:Y:S02]  /*3f4c0*/  R2UR UR7, R157 ;  /* 0x000000009d0772ca */ /* 0x000fe400000e0000 */
[----:B------:R-:W-:Y:S02]  /*3f4d0*/  F2FP.F16.F32.PACK_AB R156, R21, R154 ;  /* 0x0000009a159c723e */ /* 0x000fe400000000ff */
[----:B------:R-:W-:Y:S02]  /*3f4e0*/  F2FP.F16.F32.PACK_AB R158, R17, R20 ;  /* 0x00000014119e723e */ /* 0x000fe400000000ff */
[----:B------:R-:W-:Y:S02]  /*3f4f0*/  F2FP.F16.F32.PACK_AB R157, R13, R14 ;  /* 0x0000000e0d9d723e */ /* 0x000fe400000000ff */
[----:B------:R-:W-:-:S02]  /*3f500*/  F2FP.F16.F32.PACK_AB R159, R11, R12 ;  /* 0x0000000c0b9f723e */ /* 0x000fc400000000ff */
        /* <DEDUP_REMOVED lines=18> */
[----:B------:R-:W-:Y:S02]  /*3f630*/  R2UR UR24, R4 ;  /* 0x00000000041872ca */ /* 0x000fe400000e0000 */
[----:B------:R-:W-:Y:S01]  /*3f640*/  R2UR UR25, R5 ;  /* 0x00000000051972ca */ /* 0x000fe200000e0000 */
[----:B--2---:R-:W-:-:S06]  /*3f650*/  WARPGROUP.ARRIVE ;  /* 0x00000000000079c5 */ /* 0x004fcc0000000000 */
[----:B------:R-:W-:Y:S01]  /*3f660*/  HGMMA.64x256x16.F32 R24, R156, gdesc[UR4].tnspB, R24, gsb0 ;  /* 0x43e000049c187df0 */ /* 0x000fe20008000818 */
        /* <DEDUP_REMOVED lines=2359> */
[C---:B------:R-:W-:Y:S01]  /*489e0*/  R2UR UR39, R5.reuse ;  /* 0x00000000052772ca */ /* 0x040fe200000e0000 */
[----:B------:R-:W-:Y:S02]  /*489f0*/  WARPGROUP.DEPBAR.LE gsb0, 0x0 ;  /* 0x00008000000079c5 */ /* 0x000fe40000010000 */
        /* <DEDUP_REMOVED lines=348> */
[----:B------:R5:W-:Y:S04]  /*49fc0*/  ST.E desc[UR26][R2.64+0x1e0], R144 ;  /* 0x0001e09002007985 */ /* 0x000be8000c10191a */
[----:B------:R5:W-:Y:S04]  /*49fd0*/  ST.E desc[UR28][R2.64+0x1e4], R145 ;  /* 0x0001e49102007985 */ /* 0x000be8000c10191c */
[----:B------:R-:W-:Y:S01]  /*49fe0*/  ST.E desc[UR6][R2.64+0x1ec], R147 ;  /* 0x0001ec9302007985 */ /* 0x000fe2000c101906 */
[----:B------:R-:W-:-:S03]  /*49ff0*/  R2UR UR4, R4 ;  /* 0x00000000040472ca */ /* 0x000fc600000e0000 */
[----:B------:R-:W-:Y:S01]  /*4a000*/  ST.E desc[UR8][R2.64+0x1f0], R148 ;  /* 0x0001f09402007985 */ /* 0x000fe2000c101908 */
[----:B------:R-:W-:-:S03]  /*4a010*/  R2UR UR5, R5 ;  /* 0x00000000050572ca */ /* 0x000fc600000e0000 */
[----:B------:R-:W-:Y:S01]  /*4a020*/  ST.E desc[UR10][R2.64+0x1f4], R149 ;  /* 0x0001f49502007985 */ /* 0x000fe2000c10190a */
[----:B------:R-:W-:-:S03]  /*4a030*/  R2UR UR16, R4 ;  /* 0x00000000041072ca */ /* 0x000fc600000e0000 */
[----:B------:R-:W-:Y:S01]  /*4a040*/  ST.E desc[UR12][R2.64+0x1f8], R150 ;  /* 0x0001f89602007985 */ /* 0x000fe2000c10190c */
[----:B------:R-:W-:-:S03]  /*4a050*/  R2UR UR17, R5 ;  /* 0x00000000051172ca */ /* 0x000fc600000e0000 */
[----:B------:R-:W-:Y:S01]  /*4a060*/  ST.E desc[UR14][R2.64+0x1fc], R151 ;  /* 0x0001fc9702007985 */ /* 0x000fe2000c10190e */
        /* <DEDUP_REMOVED lines=31> */
[----:B------:R-:W-:Y:S01]  /*4a260*/  R2UR UR59, R5 ;  /* 0x00000000053b72ca */ /* 0x000fe200000e0000 */
        /* <DEDUP_REMOVED lines=322> */
[----:B------:R-:W-:Y:S01]  /*4b690*/  R2UR UR58, R4 ;  /* 0x00000000043a72ca */ /* 0x000fe200000e0000 */
[----:B------:R-:W2:Y:S01]  /*4b6a0*/  LD.E R130, desc[UR12][R2.64+0x1a8] ;  /* 0x0001a80c02827980 */ /* 0x000ea2000c101900 */
[----:B------:R-:W-:-:S03]  /*4b6b0*/  R2UR UR59, R5 ;  /* 0x00000000053b72ca */ /* 0x000fc600000e0000 */
        /* <DEDUP_REMOVED lines=21> */
[----:B------:R-:W-:Y:S01]  /*4b810*/  VIADD R6, R6, 0x280 ;  /* 0x0000028006067836 */ /* 0x000fe20000000000 */
[----:B------:R-:W-:-:S02]  /*4b820*/  R2UR UR7, R7 ;  /* 0x00000000070772ca */ /* 0x000fc400000e0000 */
[----:B------:R-:W-:Y:S02]  /*4b830*/  F2FP.F16.F32.PACK_AB R186, R186, R187 ;  /* 0x000000bbbaba723e */ /* 0x000fe400000000ff */
[----:B------:R-:W-:Y:S02]  /*4b840*/  R2UR UR6, R6 ;  /* 0x00000000060672ca */ /* 0x000fe400000e0000 */
[----:B------:R-:W-:Y:S02]  /*4b850*/  F2FP.F16.F32.PACK_AB R184, R188, R189 ;  /* 0x000000bdbcb8723e */ /* 0x000fe400000000ff */
[----:B------:R-:W-:Y:S02]  /*4b860*/  F2FP.F16.F32.PACK_AB R185, R162, R163 ;  /* 0x000000a3a2b9723e */ /* 0x000fe400000000ff */
[----:B------:R-:W-:Y:S02]  /*4b870*/  F2FP.F16.F32.PACK_AB R187, R160, R161 ;  /* 0x000000a1a0bb723e */ /* 0x000fe400000000ff */
        /* <DEDUP_REMOVED lines=27> */
[----:B------:R-:W-:Y:S01]  /*4ba30*/  R2UR UR29, R5 ;  /* 0x00000000051d72ca */ /* 0x000fe200000e0000 */
[----:B------:R-:W-:-:S02]  /*4ba40*/  WARPGROUP.DEPBAR.LE gsb0, 0x0 ;  /* 0x00008000000079c5 */ /* 0x000fc40000010000 */
[----:B------:R-:W-:Y:S01]  /*4ba50*/  ST.E desc[UR4][R2.64], R24 ;  /* 0x0000001802007985 */ /* 0x000fe2000c101904 */
[C---:B------:R-:W-:Y:S02]  /*4ba60*/  R2UR UR4, R4.reuse ;  /* 0x00000000040472ca */ /* 0x040fe400000e0000 */
[C---:B------:R-:W-:Y:S01]  /*4ba70*/  R2UR UR5, R5.reuse ;  /* 0x00000000050572ca */ /* 0x040fe200000e0000 */
[----:B------:R-:W-:Y:S01]  /*4ba80*/  ST.E desc[UR6][R2.64+0x4], R25 ;  /* 0x0000041902007985 */ /* 0x000fe2000c101906 */
[C---:B------:R-:W-:Y:S02]  /*4ba90*/  R2UR UR6, R4.reuse ;  /* 0x00000000040672ca */ /* 0x040fe400000e0000 */
[----:B------:R-:W-:Y:S01]  /*4baa0*/  R2UR UR7, R5 ;  /* 0x00000000050772ca */ /* 0x000fe200000e0000 */
[----:B------:R-:W-:Y:S04]  /*4bab0*/  ST.E desc[UR8][R2.64+0x8], R26 ;  /* 0x0000081a02007985 */ /* 0x000fe8000c101908 */
[----:B------:R-:W-:Y:S04]  /*4bac0*/  ST.E desc[UR10][R2.64+0xc], R27 ;  /* 0x00000c1b02007985 */ /* 0x000fe8000c10190a */
[----:B------:R-:W-:Y:S01]  /*4bad0*/  ST.E desc[UR12][R2.64+0x10], R28 ;  /* 0x0000101c02007985 */ /* 0x000fe2000c10190c */
[----:B------:R-:W-:-:S03]  /*4bae0*/  R2UR UR8, R4 ;  /* 0x00000000040872ca */ /* 0x000fc600000e0000 */
[----:B------:R-:W-:Y:S01]  /*4baf0*/  ST.E desc[UR14][R2.64+0x14], R29 ;  /* 0x0000141d02007985 */ /* 0x000fe2000c10190e */
[----:B------:R-:W-:-:S03]  /*4bb00*/  R2UR UR9, R5 ;  /* 0x00000000050972ca */ /* 0x000fc600000e0000 */
[----:B------:R-:W-:Y:S04]  /*4bb10*/  ST.E desc[UR16][R2.64+0x18], R30 ;  /* 0x0000181e02007985 */ /* 0x000fe8000c101910 */
[----:B------:R-:W-:Y:S04]  /*4bb20*/  ST.E desc[UR18][R2.64+0x1c], R31 ;  /* 0x00001c1f02007985 */ /* 0x000fe8000c101912 */
[----:B------:R-:W-:Y:S04]  /*4bb30*/  ST.E desc[UR20][R2.64+0x20], R32 ;  /* 0x0000202002007985 */ /* 0x000fe8000c101914 */
[----:B------:R-:W-:Y:S04]  /*4bb40*/  ST.E desc[UR22][R2.64+0x24], R33 ;  /* 0x0000242102007985 */ /* 0x000fe8000c101916 */
[----:B------:R-:W-:Y:S01]  /*4bb50*/  ST.E desc[UR24][R2.64+0x28], R34 ;  /* 0x0000282202007985 */ /* 0x000fe2000c101918 */
[----:B------:R-:W-:-:S03]  /*4bb60*/  R2UR UR10, R4 ;  /* 0x00000000040a72ca */ /* 0x000fc600000e0000 */
[----:B------:R-:W-:Y:S01]  /*4bb70*/  ST.E desc[UR4][R2.64+0x2c], R35 ;  /* 0x00002c2302007985 */ /* 0x000fe2000c101904 */
[C---:B------:R-:W-:Y:S02]  /*4bb80*/  R2UR UR4, R4.reuse ;  /* 0x00000000040472ca */ /* 0x040fe400000e0000 */
[C---:B------:R-:W-:Y:S01]  /*4bb90*/  R2UR UR5, R5.reuse ;  /* 0x00000000050572ca */ /* 0x040fe200000e0000 */
[----:B------:R-:W-:Y:S01]  /*4bba0*/  ST.E desc[UR6][R2.64+0x30], R36 ;  /* 0x0000302402007985 */ /* 0x000fe2000c101906 */
        /* <DEDUP_REMOVED lines=13> */
[----:B------:R-:W-:Y:S01]  /*4bc80*/  ST.E desc[UR8][R2.64+0x34], R37 ;  /* 0x0000342502007985 */ /* 0x000fe2000c101908 */
        /* <DEDUP_REMOVED lines=8> */
[----:B------:R-:W-:Y:S01]  /*4bd10*/  R2UR UR5, R5 ;  /* 0x00000000050572ca */ /* 0x000fe200000e0000 */
[----:B------:R-:W-:Y:S04]  /*4bd20*/  ST.E desc[UR6][R2.64+0x3c], R39 ;  /* 0x00003c2702007985 */ /* 0x000fe8000c101906 */
[----:B------:R-:W-:Y:S04]  /*4bd30*/  ST.E desc[UR10][R2.64+0x40], R40 ;  /* 0x0000402802007985 */ /* 0x000fe8000c10190a */
[----:B------:R-:W-:Y:S04]  /*4bd40*/  ST.E desc[UR12][R2.64+0x44], R41 ;  /* 0x0000442902007985 */ /* 0x000fe8000c10190c */
        /* <DEDUP_REMOVED lines=8> */
[----:B------:R-:W-:Y:S01]  /*4bdd0*/  ST.E desc[UR8][R2.64+0x60], R48 ;  /* 0x0000603002007985 */ /* 0x000fe2000c101908 */
[C---:B------:R-:W-:Y:S02]  /*4bde0*/  R2UR UR8, R4.reuse ;  /* 0x00000000040872ca */ /* 0x040fe400000e0000 */
[----:B------:R-:W-:Y:S01]  /*4bdf0*/  R2UR UR9, R5 ;  /* 0x00000000050972ca */ /* 0x000fe200000e0000 */
[----:B------:R-:W-:Y:S01]  /*4be00*/  ST.E desc[UR4][R2.64+0x64], R49 ;  /* 0x0000643102007985 */ /* 0x000fe2000c101904 */
        /* <DEDUP_REMOVED lines=14> */
[----:B------:R-:W-:Y:S01]  /*4bef0*/  ST.E desc[UR6][R2.64+0x68], R50 ;  /* 0x0000683202007985 */ /* 0x000fe2000c101906 */
        /* <DEDUP_REMOVED lines=288> */
[----:B------:R-:W2:Y:S01]  /*4d100*/  LD.E R7, desc[UR28][R2.64] ;  /* 0x0000001c02077980 */ /* 0x000ea2000c101900 */
[----:B------:R-:W-:-:S02]  /*4d110*/  R2UR UR4, R4 ;  /* 0x00000000040472ca */ /* 0x000fc400000e0000 */
[C---:B------:R-:W-:Y:S02]  /*4d120*/  R2UR UR5, R5.reuse ;  /* 0x00000000050572ca */ /* 0x040fe400000e0000 */
[----:B------:R-:W-:Y:S02]  /*4d130*/  R2UR UR6, R4 ;  /* 0x00000000040672ca */ /* 0x000fe400000e0000 */
[----:B------:R-:W-:-:S09]  /*4d140*/  R2UR UR7, R5 ;  /* 0x00000000050772ca */ /* 0x000fd200000e0000 */
[----:B--2---:R1:W-:Y:S04]  /*4d150*/  ST.E desc[UR4][R2.64], R7 ;  /* 0x0000000702007985 */ /* 0x0043e8000c101904 */
[----:B------:R-:W2:Y:S01]  /*4d160*/  LD.E R11, desc[UR6][R2.64+0x4] ;  /* 0x00000406020b7980 */ /* 0x000ea2000c101900 */
[C---:B------:R-:W-:Y:S02]  /*4d170*/  R2UR UR4, R4.reuse ;  /* 0x00000000040472ca */ /* 0x040fe400000e0000 */
[C---:B------:R-:W-:Y:S02]  /*4d180*/  R2UR UR5, R5.reuse ;  /* 0x00000000050572ca */ /* 0x040fe400000e0000 */
[----:B------:R-:W-:Y:S02]  /*4d190*/  R2UR UR6, R4 ;  /* 0x00000000040672ca */ /* 0x000fe400000e0000 */
[----:B------:R-:W-:-:S09]  /*4d1a0*/  R2UR UR7, R5 ;  /* 0x00000000050772ca */ /* 0x000fd200000e0000 */
[----:B--2---:R2:W-:Y:S04]  /*4d1b0*/  ST.E desc[UR4][R2.64+0x4], R11 ;  /* 0x0000040b02007985 */ /* 0x0045e8000c101904 */
[----:B------:R-:W3:Y:S01]  /*4d1c0*/  LD.E R13, desc[UR6][R2.64+0x8] ;  /* 0x00000806020d7980 */ /* 0x000ee2000c101900 */
[C---:B------:R-:W-:Y:S02]  /*4d1d0*/  R2UR UR4, R4.reuse ;  /* 0x00000000040472ca */ /* 0x040fe400000e0000 */
[C---:B------:R-:W-:Y:S02]  /*4d1e0*/  R2UR UR5, R5.reuse ;  /* 0x00000000050572ca */ /* 0x040fe400000e0000 */
[----:B------:R-:W-:Y:S02]  /*4d1f0*/  R2UR UR6, R4 ;  /* 0x00000000040672ca */ /* 0x000fe400000e0000 */
[----:B------:R-:W-:-:S09]  /*4d200*/  R2UR UR7, R5 ;  /* 0x00000000050772ca */ /* 0x000fd200000e0000 */
[----:B---3--:R3:W-:Y:S04]  /*4d210*/  ST.E desc[UR4][R2.64+0x8], R13 ;  /* 0x0000080d02007985 */ /* 0x0087e8000c101904 */
[----:B0-----:R-:W4:Y:S01]  /*4d220*/  LD.E R9, desc[UR6][R2.64+0xc] ;  /* 0x00000c0602097980 */ /* 0x001f22000c101900 */
[C---:B------:R-:W-:Y:S02]  /*4d230*/  R2UR UR4, R4.reuse ;  /* 0x00000000040472ca */ /* 0x040fe400000e0000 */
[C---:B------:R-:W-:Y:S02]  /*4d240*/  R2UR UR5, R5.reuse ;  /* 0x00000000050572ca */ /* 0x040fe400000e0000 */
[----:B------:R-:W-:Y:S02]  /*4d250*/  R2UR UR6, R4 ;  /* 0x00000000040672ca */ /* 0x000fe400000e0000 */
[----:B------:R-:W-:-:S09]  /*4d260*/  R2UR UR7, R5 ;  /* 0x00000000050772ca */ /* 0x000fd200000e0000 */
[----:B----4-:R0:W-:Y:S04]  /*4d270*/  ST.E desc[UR4][R2.64+0xc], R9 ;  /* 0x00000c0902007985 */ /* 0x0101e8000c101904 */
[----:B-1----:R-:W4:Y:S01]  /*4d280*/  LD.E R7, desc[UR6][R2.64+0x10] ;  /* 0x0000100602077980 */ /* 0x002f22000c101900 */
[C---:B------:R-:W-:Y:S02]  /*4d290*/  R2UR UR4, R4.reuse ;  /* 0x00000000040472ca */ /* 0x040fe400000e0000 */
[C---:B------:R-:W-:Y:S02]  /*4d2a0*/  R2UR UR5, R5.reuse ;  /* 0x00000000050572ca */ /* 0x040fe400000e0000 */
[----:B------:R-:W-:Y:S02]  /*4d2b0*/  R2UR UR6, R4 ;  /* 0x00000000040672ca */ /* 0x000fe400000e0000 */
[----:B------:R-:W-:-:S09]  /*4d2c0*/  R2UR UR7, R5 ;  /* 0x00000000050772ca */ /* 0x000fd200000e0000 */
[----:B----4-:R1:W-:Y:S04]  /*4d2d0*/  ST.E desc[UR4][R2.64+0x10], R7 ;  /* 0x0000100702007985 */ /* 0x0103e8000c101904 */
[----:B--2---:R-:W2:Y:S01]  /*4d2e0*/  LD.E R11, desc[UR6][R2.64+0x14] ;  /* 0x00001406020b7980 */ /* 0x004ea2000c101900 */
[C---:B------:R-:W-:Y:S02]  /*4d2f0*/  R2UR UR4, R4.reuse ;  /* 0x00000000040472ca */ /* 0x040fe400000e0000 */
[C---:B------:R-:W-:Y:S02]  /*4d300*/  R2UR UR5, R5.reuse ;  /* 0x00000000050572ca */ /* 0x040fe400000e0000 */
[----:B------:R-:W-:Y:S02]  /*4d310*/  R2UR UR6, R4 ;  /* 0x00000000040672ca */ /* 0x000fe400000e0000 */
[----:B------:R-:W-:-:S09]  /*4d320*/  R2UR UR7, R5 ;  /* 0x00000000050772ca */ /* 0x000fd200000e0000 */
[----:B--2---:R2:W-:Y:S04]  /*4d330*/  ST.E desc[UR4][R2.64+0x14], R11 ;  /* 0x0000140b02007985 */ /* 0x0045e8000c101904 */
[----:B---3--:R-:W3:Y:S01]  /*4d340*/  LD.E R13, desc[UR6][R2.64+0x18] ;  /* 0x00001806020d7980 */ /* 0x008ee2000c101900 */
        /* <DEDUP_REMOVED lines=719> */
[----:B---3--:R-:W2:Y:S01]  /*50040*/  LD.E R13, desc[UR6][R2.64+0x1f8] ;  /* 0x0001f806020d7980 */ /* 0x008ea2000c101900 */
[C---:B------:R-:W-:Y:S02]  /*50050*/  R2UR UR4, R4.reuse ;  /* 0x00000000040472ca */ /* 0x040fe400000e0000 */
[C---:B------:R-:W-:Y:S02]  /*50060*/  R2UR UR5, R5.reuse ;  /* 0x00000000050572ca */ /* 0x040fe400000e0000 */
[----:B------:R-:W-:Y:S02]  /*50070*/  R2UR UR6, R4 ;  /* 0x00000000040672ca */ /* 0x000fe400000e0000 */
[----:B------:R-:W-:-:S02]  /*50080*/  R2UR UR7, R5 ;  /* 0x00000000050772ca */ /* 0x000fc400000e0000 */
[----:B------:R-:W-:-:S07]  /*50090*/  LOP3.LUT P6, RZ, R193, 0x7f, RZ, 0xc0, !PT ;  /* 0x0000007fc1ff7812 */ /* 0x000fce00078cc0ff */
[----:B--2---:R1:W-:Y:S04]  /*500a0*/  ST.E desc[UR4][R2.64+0x1f8], R13 ;  /* 0x0001f80d02007985 */ /* 0x0043e8000c101904 */
[----:B0-----:R-:W2:Y:S01]  /*500b0*/  LD.E R9, desc[UR6][R2.64+0x1fc] ;  /* 0x0001fc0602097980 */ /* 0x001ea2000c101900 */
[----:B------:R-:W-:Y:S02]  /*500c0*/  R2UR UR4, R4 ;  /* 0x00000000040472ca */ /* 0x000fe400000e0000 */
[----:B------:R-:W-:-:S13]  /*500d0*/  R2UR UR5, R5 ;  /* 0x00000000050572ca */ /* 0x000fda00000e0000 */
[----:B--2---:R1:W-:Y:S01]  /*500e0*/  ST.E desc[UR4][R2.64+0x1fc], R9 ;  /* 0x0001fc0902007985 */ /* 0x0043e2000c101904 */
[----:B------:R-:W-:Y:S05]  /*500f0*/  @P6 BRA `(.L_x_2324) ;  /* 0x0000000000306947 */ /* 0x000fea0003800000 */
[----:B-1----:R-:W2:Y:S04]  /*50100*/  LDL.64 R2, [R164+0x40] ;  /* 0x00004000a4027983 */ /* 0x002ea80000100a00 */
[----:B------:R-:W3:Y:S01]  /*50110*/  LDL.64 R6, [R164] ;  /* 0x00000000a4067983 */ /* 0x000ee20000100a00 */
[C---:B------:R-:W-:Y:S02]  /*50120*/  R2UR UR4, R4.reuse ;  /* 0x00000000040472ca */ /* 0x040fe400000e0000 */
[C---:B------:R-:W-:Y:S02]  /*50130*/  R2UR UR5, R5.reuse ;  /* 0x00000000050572ca */ /* 0x040fe400000e0000 */
[----:B------:R-:W-:Y:S02]  /*50140*/  R2UR UR6, R4 ;  /* 0x00000000040672ca */ /* 0x000fe400000e0000 */
[----:B------:R-:W-:-:S09]  /*50150*/  R2UR UR7, R5 ;  /* 0x00000000050772ca */ /* 0x000fd200000e0000 */
[----:B--2---:R-:W2:Y:S04]  /*50160*/  LD.E.64 R2, desc[UR4][R2.64+0x30] ;  /* 0x0000300402027980 */ /* 0x004ea8000c101b00 */
[----:B---3--:R-:W3:Y:S01]  /*50170*/  LD.E R6, desc[UR6][R6.64] ;  /* 0x0000000606067980 */ /* 0x008ee2000c101900 */
[----:B--2---:R-:W-:-:S05]  /*50180*/  MOV R5, R2 ;  /* 0x0000000200057202 */ /* 0x004fca0000000f00 */
[----:B---3--:R-:W-:-:S05]  /*50190*/  IMAD R4, R6, 0x8, R5 ;  /* 0x0000000806047824 */ /* 0x008fca00078e0205 */
[----:B------:R-:W-:-:S04]  /*501a0*/  PRMT R4, RZ, 0x654, R4 ;  /* 0x00000654ff047816 */ /* 0x000fc80000000004 */
[----:B------:R0:W-:Y:S03]  /*501b0*/  SYNCS.ARRIVE.TRANS64.RED.A1T0 RZ, [R4+URZ], RZ ;  /* 0x000000ff04ff79a7 */ /* 0x0001e6000810043f */
.L_x_2324:
[----:B------:R-:W-:-:S04]  /*501c0*/  IMAD.MOV.U32 R195, RZ, RZ, 0x0 ;  /* 0x00000000ffc37424 */ /* 0x000fc800078e00ff */
[----:B01----:R-:W-:Y:S05]  /*501d0*/  RET.REL.NODEC R194 `(_ZN7cutlass13device_kernelIN5flash11enable_sm90INS1_16FlashAttnFwdSm90INS1_25CollectiveMainloopFwdSm90ILi2EN4cute5tupleIJNS5_1CILi1EEES8_S8_EEENS6_IJNS7_ILi128EEENS7_ILi96EEENS7_ILi64EEEEEELi256ENS_6half_tEfNS_4arch4Sm90ELb0ELb1ELb0ELb0ELb0ELb0ELb1ELb1ELb0ELb1ELb1ELb0EEENS1_21CollectiveEpilogueFwdINS6_IJSA_NS7_ILi256EEESB_EEES9_SE_SG_Li256ELb0ELb1ELb1ELb0EEENS1_19SingleTileSchedulerILb0ELb1ELb1ELi128EEEEEEEEEvNT_6ParamsE) ;  /* 0xfffffafcc2887950 */ /* 0x003fea0003c3ffff */
.L_x_2302:
[----:B0-----:R0:W1:Y:S02]  /*501e0*/  SYNCS.PHASECHK.TRANS64.TRYWAIT P1, [R10+URZ], R11 ;  /* 0x0000000b0a0075a7 */ /* 0x001064000802017f */
[----:B-1----:R-:W-:Y:S05]  /*501f0*/  @!P1 NANOSLEEP.SYNCS 0x989680 ;  /* 0x009896800000995d */ /* 0x002fea0003900000 */
[----:B------:R-:W1:Y:S02]  /*50200*/  @!P1 SYNCS.PHASECHK.TRANS64 P1, [R10+URZ], R11 ;  /* 0x0000000b0a0095a7 */ /* 0x000e64000802007f */
[----:B-1----:R-:W-:Y:S05]  /*50210*/  @!P1 BRA `(.L_x_2302) ;  /* 0xfffffffc00f09947 */ /* 0x002fea000383ffff */
[----:B------:R-:W-:Y:S05]  /*50220*/  BRA `(.L_x_2301) ;  /* 0xfffffe4c00c87947 */ /* 0x000fea000383ffff */
.L_x_2309:
[----:B0-----:R0:W1:Y:S02]  /*50230*/  SYNCS.PHASECHK.TRANS64.TRYWAIT P1, [R10+URZ], R11 ;  /* 0x0000000b0a0075a7 */ /* 0x001064000802017f */
[----:B-1----:R-:W-:Y:S05]  /*50240*/  @!P1 NANOSLEEP.SYNCS 0x989680 ;  /* 0x009896800000995d */ /* 0x002fea0003900000 */
[----:B------:R-:W1:Y:S02]  /*50250*/  @!P1 SYNCS.PHASECHK.TRANS64 P1, [R10+URZ], R11 ;  /* 0x0000000b0a0095a7 */ /* 0x000e64000802007f */
[----:B-1----:R-:W-:Y:S05]  /*50260*/  @!P1 BRA `(.L_x_2309) ;  /* 0xfffffffc00f09947 */ /* 0x002fea000383ffff */
[----:B------:R-:W-:Y:S05]  /*50270*/  BRA `(.L_x_2308) ;  /* 0xfffffe54009c7947 */ /* 0x000fea000383ffff */
.L_x_2325:
        /* <DEDUP_REMOVED lines=16> */
.L_x_6135:


//--------------------- .text._ZN7cutlass13device_kernelIN5flash11enable_sm90INS1_16FlashAttnFwdSm90INS1_25CollectiveMainloopFwdSm90ILi2EN4cute5tupleIJNS5_1CILi1EEES8_S8_EEENS6_IJNS7_ILi128EEENS7_ILi96EEENS7_ILi64EEEEEELi256ENS_6half_tEfNS_4arch4Sm90ELb0ELb1ELb0ELb1ELb0ELb0ELb0ELb1ELb0ELb1ELb1ELb0EEENS1_21CollectiveEpilogueFwdINS6_IJSA_NS7_ILi256EEESB_EEES9_SE_SG_Li256ELb1ELb1ELb1ELb0EEENS1_36VarlenDynamicPersistentTileSchedulerILi128ELi96ELi256ELi128ELb1ELb1ELb1ELb1ELb0ELb1EEEEEEEEEvNT_6ParamsE --------------------------
	.section	.text._ZN7cutlass13device_kernelIN5flash11enable_sm90INS1_16FlashAttnFwdSm90INS1_25CollectiveMainloopFwdSm90ILi2EN4cute5tupleIJNS5_1CILi1EEES8_S8_EEENS6_IJNS7_ILi128EEENS7_ILi96EEENS7_ILi64EEEEEELi256ENS_6half_tEfNS_4arch4Sm90ELb0ELb1ELb0ELb1ELb0ELb0ELb0ELb1ELb0ELb1ELb1ELb0EEENS1_21CollectiveEpilogueFwdINS6_IJSA_NS7_ILi256EEESB_EEES9_SE_SG_Li256ELb1ELb1ELb1ELb0EEENS1_36VarlenDynamicPersistentTileSchedulerILi128ELi96ELi256ELi128ELb1ELb1ELb1ELb1ELb0ELb1EEEEEEEEEvNT_6ParamsE,"ax",@progbits
	.align	128
.text._ZN7cutlass13device_kernelIN5flash11enable_sm90INS1_16FlashAttnFwdSm90INS1_25CollectiveMainloopFwdSm90ILi2EN4cute5tupleIJNS5_1CILi1EEES8_S8_EEENS6_IJNS7_ILi128EEENS7_ILi96EEENS7_ILi64EEEEEELi256ENS_6half_tEfNS_4arch4Sm90ELb0ELb1ELb0ELb1ELb0ELb0ELb0ELb1ELb0ELb1ELb1ELb0EEENS1_21CollectiveEpilogueFwdINS6_IJSA_NS7_ILi256EEESB_EEES9_SE_SG_Li256ELb1ELb1ELb1ELb0EEENS1_36VarlenDynamicPersistentTileSchedulerILi128ELi96ELi256ELi128ELb1ELb1ELb1ELb1ELb0ELb1EEEEEEEEEvNT_6ParamsE:
        .type           _ZN7cutlass13device_kernelIN5flash11enable_sm90INS1_16FlashAttnFwdSm90INS1_25CollectiveMainloopFwdSm90ILi2EN4cute5tupleIJNS5_1CILi1EEES8_S8_EEENS6_IJNS7_ILi128EEENS7_ILi96EEENS7_ILi64EEEEEELi256ENS_6half_tEfNS_4arch4Sm90ELb0ELb1ELb0ELb1ELb0ELb0ELb0ELb1ELb0ELb1ELb1ELb0EEENS1_21CollectiveEpilogueFwdINS6_IJSA_NS7_ILi256EEESB_EEES9_SE_SG_Li256ELb1ELb1ELb1ELb0EEENS1_36VarlenDynamicPersistentTileSchedulerILi128ELi96ELi256ELi128ELb1ELb1ELb1ELb1ELb0ELb1EEEEEEEEEvNT_6ParamsE,@function
        .size           _ZN7cutlass13device_kernelIN5flash11enable_sm90INS1_16FlashAttnFwdSm90INS1_25CollectiveMainloopFwdSm90ILi2EN4cute5tupleIJNS5_1CILi1EEES8_S8_EEENS6_IJNS7_ILi128EEENS7_ILi96EEENS7_ILi64EEEEEELi256ENS_6half_tEfNS_4arch4Sm90ELb0ELb1ELb0ELb1ELb0ELb0ELb0ELb1ELb0ELb1ELb1ELb0EEENS1_21CollectiveEpilogueFwdINS6_IJSA_NS7_ILi256EEESB_EEES9_SE_SG_Li256ELb1ELb1ELb1ELb0EEENS1_36VarlenDynamicPersistentTileSchedulerILi128ELi96ELi256ELi128ELb1ELb1ELb1ELb1ELb0ELb1EEEEEEEEEvNT_6ParamsE,(.L_x_6137 - _ZN7cutlass13device_kernelIN5flash11enable_sm90INS1_16FlashAttnFwdSm90INS1_25CollectiveMainloopFwdSm90ILi2EN4cute5tupleIJNS5_1CILi1EEES8_S8_EEENS6_IJNS7_ILi128EEENS7_ILi96EEENS7_ILi64EEEEEELi256ENS_6half_tEfNS_4arch4Sm90ELb0ELb1ELb0ELb1ELb0ELb0ELb0ELb1ELb0ELb1ELb1ELb0EEENS1_21CollectiveEpilogueFwdINS6_IJSA_NS7_ILi256EEESB_EEES9_SE_SG_Li256ELb1ELb1ELb1ELb0EEENS1_36VarlenDynamicPersistentTileSchedulerILi128ELi96ELi256ELi128ELb1ELb1ELb1ELb1ELb0ELb1EEEEEEEEEvNT_6ParamsE)
        .other          _ZN7cutlass13device_kernelIN5flash11enable_sm90INS1_16FlashAttnFwdSm90INS1_25CollectiveMainloopFwdSm90ILi2EN4cute5tupleIJNS5_1CILi1EEES8_S8_EEENS6_IJNS7_ILi128EEENS7_ILi96EEENS7_ILi64EEEEEELi256ENS_6half_tEfNS_4arch4Sm90ELb0ELb1ELb0ELb1ELb0ELb0ELb0ELb1ELb0ELb1ELb1ELb0EEENS1_21CollectiveEpilogueFwdINS6_IJSA_NS7_ILi256EEESB_EEES9_SE_SG_Li256ELb1ELb1ELb1ELb0EEENS1_36VarlenDynamicPersistentTileSchedulerILi128ELi96ELi256ELi128ELb1ELb1ELb1ELb1ELb0ELb1EEEEEEEEEvNT_6ParamsE,@"STO_CUDA_ENTRY STV_DEFAULT"
_ZN7cutlass13device_kernelIN5flash11enable_sm90INS1_16FlashAttnFwdSm90INS1_25CollectiveMainloopFwdSm90ILi2EN4cute5tupleIJNS5_1CILi1EEES8_S8_EEENS6_IJNS7_ILi128EEENS7_ILi96EEENS7_ILi64EEEEEELi256ENS_6half_tEfNS_4arch4Sm90ELb0ELb1ELb0ELb1ELb0ELb0ELb0ELb1ELb0ELb1ELb1ELb0EEENS1_21CollectiveEpilogueFwdINS6_IJSA_NS7_ILi256EEESB_EEES9_SE_SG_Li256ELb1ELb1ELb1ELb0EEENS1_36VarlenDynamicPersistentTileSchedulerILi128ELi96ELi256ELi128ELb1ELb1ELb1ELb1ELb0ELb1EEEEEEEEEvNT_6ParamsE:
        /* <DEDUP_REMOVED lines=18> */
.L_x_2327:
[----:B------:R-:W-:Y:S05]  /*0120*/  BSYNC B0 ;  /* 0x0000000000007941 */ /* 0x000fea0003800000 */
.L_x_2326:
        /* <DEDUP_REMOVED lines=41> */
.L_x_2328:
        /* <DEDUP_REMOVED lines=22> */
.L_x_2329:
        /* <DEDUP_REMOVED lines=18> */
.L_x_2330:
        /* <DEDUP_REMOVED lines=22> */
.L_x_2331:
        /* <DEDUP_REMOVED lines=22> */
.L_x_2332:
[----:B------:R-:W-:Y:S01]  /*0900*/  PLOP3.LUT P0, PT, PT, PT, UP0, 0x80, 0x0 ;  /* 0x000000000000781c */ /* 0x000fe20003f0f008 */
[----:B------:R-:W-:Y:S01]  /*0910*/  UMOV UR36, 0x1 ;  /* 0x0000000100247882 */ /* 0x000fe20000000000 */
[----:B------:R-:W-:Y:S01]  /*0920*/  NOP ;  /* 0x0000000000007918 */ /* 0x000fe20000000000 */
[----:B------:R-:W-:Y:S01]  /*0930*/  USEL UR36, UR36, 0x2, !UP0 ;  /* 0x0000000224247887 */ /* 0x000fe2000c000000 */
[----:B------:R-:W-:Y:S01]  /*0940*/  ULDC.64 UR40, c[0x0][0x208] ;  /* 0x0000820000287ab9 */ /* 0x000fe20000000a00 */
[----:B012-4-:R-:W-:Y:S08]  /*0950*/  BAR.SYNC.DEFER_BLOCKING 0x0 ;  /* 0x0000000000007b1d */ /* 0x017ff00000010000 */
[----:B------:R-:W-:Y:S05]  /*0960*/  @!P0 BRA `(.L_x_2333) ;  /* 0x00000114003c8947 */ /* 0x000fea0003800000 */
.L_x_2334:
        /* <DEDUP_REMOVED lines=24> */
[----:B------:R-:W-:Y:S02]  /*0af0*/  UMOV UR37, URZ ;  /* 0x0000003f00257c82 */ /* 0x000fe40008000000 */
[CC--:B------:R-:W-:Y:S02]  /*0b00*/  LEA.HI R0, R3.reuse, R6.reuse, RZ, 0x7 ;  /* 0x0000000603007211 */ /* 0x0c0fe400078f38ff */
[----:B------:R-:W-:-:S02]  /*0b10*/  LEA.HI R2, R3, R6, RZ, 0x4 ;  /* 0x0000000603027211 */ /* 0x000fc400078f20ff */
[----:B------:R-:W-:Y:S02]  /*0b20*/  LOP3.LUT R235, R0, 0xffffff80, RZ, 0xc0, !PT ;  /* 0xffffff8000eb7812 */ /* 0x000fe400078ec0ff */
[CC--:B------:R-:W-:Y:S02]  /*0b30*/  LEA.HI R4, R3.reuse, R6.reuse, RZ, 0x5 ;  /* 0x0000000603047211 */ /* 0x0c0fe400078f28ff */
[----:B------:R-:W-:Y:S01]  /*0b40*/  LEA.HI R5, R3, R6, RZ, 0x2 ;  /* 0x0000000603057211 */ /* 0x000fe200078f10ff */
[----:B------:R-:W-:Y:S01]  /*0b50*/  IMAD.IADD R235, R6, 0x1, -R235 ;  /* 0x0000000106eb7824 */ /* 0x000fe200078e0aeb */
[----:B------:R-:W-:Y:S01]  /*0b60*/  LOP3.LUT R3, R2, 0x3fffff0, RZ, 0xc0, !PT ;  /* 0x03fffff002037812 */ /* 0x000fe200078ec0ff */
[----:B------:R-:W-:Y:S01]  /*0b70*/  IMAD.SHL.U32 R7, R4, 0x20, RZ ;  /* 0x0000002004077824 */ /* 0x000fe200078e00ff */
[----:B------:R-:W-:Y:S02]  /*0b80*/  LOP3.LUT R11, R5, 0xfffffffc, RZ, 0xc0, !PT ;  /* 0xfffffffc050b7812 */ /* 0x000fe400078ec0ff */
[----:B------:R-:W-:Y:S01]  /*0b90*/  SHF.R.S32.HI R8, RZ, 0x1f, R235 ;  /* 0x0000001fff087819 */ /* 0x000fe200000114eb */
[C---:B------:R-:W-:Y:S01]  /*0ba0*/  IMAD.IADD R4, R6.reuse, 0x1, -R3 ;  /* 0x0000000106047824 */ /* 0x040fe200078e0a03 */
[----:B------:R-:W-:Y:S01]  /*0bb0*/  SHF.R.S32.HI R5, RZ, 0x4, R2 ;  /* 0x00000004ff057819 */ /* 0x000fe20000011402 */
[----:B------:R-:W-:Y:S01]  /*0bc0*/  IMAD.IADD R12, R6, 0x1, -R11 ;  /* 0x00000001060c7824 */ /* 0x000fe200078e0a0b */
[----:B------:R-:W-:-:S02]  /*0bd0*/  LEA.HI R9, R8, R235, RZ, 0x2 ;  /* 0x000000eb08097211 */ /* 0x000fc400078f10ff */
[----:B------:R-:W-:Y:S02]  /*0be0*/  LEA.HI R2, R2, R5, RZ, 0x1 ;  /* 0x0000000502027211 */ /* 0x000fe400078f08ff */
[--C-:B------:R-:W-:Y:S02]  /*0bf0*/  SHF.R.S32.HI R10, RZ, 0x2, R9.reuse ;  /* 0x00000002ff0a7819 */ /* 0x100fe40000011409 */
[----:B------:R-:W-:Y:S02]  /*0c00*/  SHF.R.S32.HI R3, RZ, 0x1f, R9 ;  /* 0x0000001fff037819 */ /* 0x000fe40000011409 */
[----:B------:R-:W-:Y:S02]  /*0c10*/  LEA.HI R8, R8, R235, RZ, 0x5 ;  /* 0x000000eb08087211 */ /* 0x000fe400078f28ff */
[----:B------:R-:W-:Y:S02]  /*0c20*/  LEA.HI R6, R3, R10, RZ, 0x3 ;  /* 0x0000000a03067211 */ /* 0x000fe400078f18ff */
[----:B------:R-:W-:-:S02]  /*0c30*/  SHF.R.S32.HI R3, RZ, 0x7, R0 ;  /* 0x00000007ff037819 */ /* 0x000fc40000011400 */
[----:B------:R-:W-:Y:S02]  /*0c40*/  LOP3.LUT R11, R6, 0xfffffff8, RZ, 0xc0, !PT ;  /* 0xfffffff8060b7812 */ /* 0x000fe400078ec0ff */
[----:B------:R-:W-:Y:S02]  /*0c50*/  LEA.HI R0, R0, R3, RZ, 0x1 ;  /* 0x0000000300007211 */ /* 0x000fe400078f08ff */
[----:B------:R-:W-:Y:S01]  /*0c60*/  LOP3.LUT R7, R7, 0xfffffc00, RZ, 0xc0, !PT ;  /* 0xfffffc0007077812 */ /* 0x000fe200078ec0ff */
[----:B------:R-:W-:Y:S01]  /*0c70*/  IMAD.IADD R11, R10, 0x1, -R11 ;  /* 0x000000010a0b7824 */ /* 0x000fe200078e0a0b */
[----:B------:R-:W-:Y:S01]  /*0c80*/  LOP3.LUT R2, R2, 0x1ffffffe, RZ, 0xc0, !PT ;  /* 0x1ffffffe02027812 */ /* 0x000fe200078ec0ff */
[----:B------:R-:W-:Y:S01]  /*0c90*/  IMAD.MOV.U32 R10, RZ, RZ, R14 ;  /* 0x000000ffff0a7224 */ /* 0x000fe200078e000e */
[----:B------:R-:W-:Y:S01]  /*0ca0*/  LOP3.LUT R0, R0, 0x3fffffe, RZ, 0xc0, !PT ;  /* 0x03fffffe00007812 */ /* 0x000fe200078ec0ff */
[----:B------:R-:W-:Y:S01]  /*0cb0*/  IMAD R7, R4, 0x40, R7 ;  /* 0x0000004004077824 */ /* 0x000fe200078e0207 */
[----:B------:R-:W-:Y:S01]  /*0cc0*/  SHF.R.S32.HI R8, RZ, 0x5, R8 ;  /* 0x00000005ff087819 */ /* 0x000fe20000011408 */
[----:B------:R-:W-:Y:S01]  /*0cd0*/  IMAD.IADD R2, R5, 0x1, -R2 ;  /* 0x0000000105027824 */ /* 0x000fe200078e0a02 */
[----:B------:R-:W-:Y:S01]  /*0ce0*/  LOP3.LUT R6, R9, 0x7ffffffc, RZ, 0xc0, !PT ;  /* 0x7ffffffc09067812 */ /* 0x000fe200078ec0ff */
[----:B------:R-:W-:Y:S01]  /*0cf0*/  IMAD.IADD R0, R3, 0x1, -R0 ;  /* 0x0000000103007824 */ /* 0x000fe200078e0a00 */
[----:B------:R-:W-:Y:S01]  /*0d00*/  LEA.HI R4, R12, R12, RZ, 0x1 ;  /* 0x0000000c0c047211 */ /* 0x000fe200078f08ff */
[----:B------:R-:W-:-:S02]  /*0d10*/  IMAD R11, R8, 0x10, R11 ;  /* 0x00000010080b7824 */ /* 0x000fc400078e020b */
[----:B------:R-:W-:Y:S01]  /*0d20*/  IMAD R2, R2, 0x8, R7 ;  /* 0x0000000802027824 */ /* 0x000fe200078e0207 */
[----:B------:R-:W-:Y:S01]  /*0d30*/  LOP3.LUT R3, R4, 0x1ffffffe, RZ, 0xc0, !PT ;  /* 0x1ffffffe04037812 */ /* 0x000fe200078ec0ff */
[----:B------:R-:W-:Y:S02]  /*0d40*/  IMAD R0, R0, 0x40, R11 ;  /* 0x0000004000007824 */ /* 0x000fe400078e020b */
[----:B------:R-:W-:Y:S01]  /*0d50*/  IMAD.IADD R6, R235, 0x1, -R6 ;  /* 0x00000001eb067824 */ /* 0x000fe200078e0a06 */
[----:B------:R0:W-:Y:S01]  /*0d60*/  STL [R1+0x60], R2 ;  /* 0x0000600201007387 */ /* 0x0001e20000100800 */
[----:B------:R-:W-:Y:S02]  /*0d70*/  IMAD.IADD R3, R12, 0x1, -R3 ;  /* 0x000000010c037824 */ /* 0x000fe400078e0a03 */
[----:B------:R-:W-:Y:S01]  /*0d80*/  IMAD.SHL.U32 R19, R6, 0x2, RZ ;  /* 0x0000000206137824 */ /* 0x000fe200078e00ff */
[----:B------:R1:W-:Y:S01]  /*0d90*/  STL [R1+0x5c], R0 ;  /* 0x00005c0001007387 */ /* 0x0003e20000100800 */
[----:B------:R-:W-:-:S02]  /*0da0*/  IMAD R22, R3, 0x8, R0 ;  /* 0x0000000803167824 */ /* 0x000fc400078e0200 */
[C---:B------:R-:W-:Y:S02]  /*0db0*/  VIADD R233, R19.reuse, 0x8 ;  /* 0x0000000813e97836 */ /* 0x040fe40000000000 */
[C---:B------:R-:W-:Y:S02]  /*0dc0*/  VIADD R232, R19.reuse, 0x10 ;  /* 0x0000001013e87836 */ /* 0x040fe40000000000 */
        /* <DEDUP_REMOVED lines=52> */
[----:B-1----:R-:W-:-:S07]  /*1110*/  SHF.R.S32.HI R236, RZ, 0x1f, R207 ;  /* 0x0000001fffec7819 */ /* 0x002fce00000114cf */
.L_x_2438:
[----:B------:R-:W-:Y:S01]  /*1120*/  ULDC.64 UR6, c[0x0][0xa28] ;  /* 0x00028a0000067ab9 */ /* 0x000fe20000000a00 */
[----:B0--3--:R-:W0:Y:S01]  /*1130*/  LDC R16, c[0x0][0x288] ;  /* 0x0000a200ff107b82 */ /* 0x009e220000000800 */
[----:B------:R-:W-:Y:S01]  /*1140*/  UISETP.NE.U32.AND UP0, UPT, UR6, URZ, UPT ;  /* 0x0000003f0600728c */ /* 0x000fe2000bf05070 */
[----:B------:R-:W-:-:S03]  /*1150*/  IMAD.MOV.U32 R8, RZ, RZ, RZ ;  /* 0x000000ffff087224 */ /* 0x000fc600078e00ff */
[----:B------:R-:W-:-:S03]  /*1160*/  UISETP.NE.AND.EX UP0, UPT, UR7, URZ, UPT, UP0 ;  /* 0x0000003f0700728c */ /* 0x000fc6000bf05300 */
[----:B------:R-:W-:Y:S01]  /*1170*/  ULDC.64 UR6, c[0x0][0xa18] ;  /* 0x0002860000067ab9 */ /* 0x000fe20000000a00 */
[----:B-1----:R-:W1:Y:S01]  /*1180*/  LDC.64 R12, c[0x0][0x418] ;  /* 0x00010600ff0c7b82 */ /* 0x002e620000000a00 */
[----:B------:R-:W-:Y:S01]  /*1190*/  UISETP.NE.U32.AND UP1, UPT, UR6, URZ, UPT ;  /* 0x0000003f0600728c */ /* 0x000fe2000bf25070 */
[----:B------:R-:W-:-:S03]  /*11a0*/  PLOP3.LUT P0, PT, PT, PT, UP0, 0x80, 0x0 ;  /* 0x000000000000781c */ /* 0x000fc60003f0f008 */
[----:B------:R-:W-:-:S03]  /*11b0*/  UISETP.NE.AND.EX UP1, UPT, UR7, URZ, UPT, UP1 ;  /* 0x0000003f0700728c */ /* 0x000fc6000bf25310 */
[----:B------:R-:W-:Y:S01]  /*11c0*/  @UP0 ULDC.64 UR6, c[0x0][0xa28] ;  /* 0x00028a0000060ab9 */ /* 0x000fe20000000a00 */
[----:B--2---:R-:W2:Y:S01]  /*11d0*/  LDC R7, c[0x0][0x424] ;  /* 0x00010900ff077b82 */ /* 0x004ea20000000800 */
[----:B------:R-:W-:Y:S01]  /*11e0*/  @UP0 UIMAD.WIDE UR6, UR5, 0x4, UR6 ;  /* 0x00000004050608a5 */ /* 0x000fe2000f8e0206 */
[----:B------:R-:W-:-:S05]  /*11f0*/  PLOP3.LUT P2, PT, PT, PT, UP1, 0x80, 0x0 ;  /* 0x000000000000781c */ /* 0x000fca0003f4f018 */
[----:B------:R-:W-:Y:S01]  /*1200*/  @UP1 ULDC.64 UR8, c[0x0][0xa18] ;  /* 0x0002860000081ab9 */ /* 0x000fe20000000a00 */
[----:B------:R-:W-:Y:S01]  /*1210*/  IMAD.U32 R2, RZ, RZ, UR6 ;  /* 0x00000006ff027e24 */ /* 0x000fe2000f8e00ff */
[----:B------:R-:W3:Y:S01]  /*1220*/  LDC R17, c[0x0][0x2f0] ;  /* 0x0000bc00ff117b82 */ /* 0x000ee20000000800 */
[----:B------:R-:W-:Y:S01]  /*1230*/  IMAD.U32 R3, RZ, RZ, UR7 ;  /* 0x00000007ff037e24 */ /* 0x000fe2000f8e00ff */
[----:B------:R-:W-:Y:S01]  /*1240*/  @UP1 UIMAD.WIDE UR6, UR5, 0x4, UR8 ;  /* 0x00000004050618a5 */ /* 0x000fe2000f8e0208 */
[----:B------:R-:W-:-:S03]  /*1250*/  LOP3.LUT R6, R10, 0xff000000, RZ, 0xc0, !PT ;  /* 0xff0000000a067812 */ /* 0x000fc600078ec0ff */
[----:B----4-:R4:W5:Y:S02]  /*1260*/  @P0 LDG.E R8, desc[UR40][R2.64] ;  /* 0x0000002802080981 */ /* 0x010964000c1e1900 */
[----:B------:R-:W-:Y:S02]  /*1270*/  IMAD.U32 R4, RZ, RZ, UR6 ;  /* 0x00000006ff047e24 */ /* 0x000fe4000f8e00ff */
[----:B------:R-:W-:Y:S01]  /*1280*/  IMAD.U32 R5, RZ, RZ, UR7 ;  /* 0x00000007ff057e24 */ /* 0x000fe2000f8e00ff */
[----:B------:R-:W-:-:S04]  /*1290*/  ULDC.64 UR6, c[0x0][0xa20] ;  /* 0x0002880000067ab9 */ /* 0x000fc80000000a00 */
[----:B0-----:R0:W5:Y:S01]  /*12a0*/  @P2 LDG.E R16, desc[UR40][R4.64] ;  /* 0x0000002804102981 */ /* 0x001162000c1e1900 */
[----:B-1----:R-:W-:Y:S02]  /*12b0*/  ISETP.NE.U32.AND P0, PT, R12, RZ, PT ;  /* 0x000000ff0c00720c */ /* 0x002fe40003f05070 */
[----:B------:R-:W-:Y:S02]  /*12c0*/  ISETP.NE.U32.AND P1, PT, RZ, UR6, PT ;  /* 0x00000006ff007c0c */ /* 0x000fe4000bf25070 */
[----:B------:R-:W-:Y:S02]  /*12d0*/  LOP3.LUT R0, R10, 0xff0000, RZ, 0xc0, !PT ;  /* 0x00ff00000a007812 */ /* 0x000fe400078ec0ff */
[----:B----4-:R-:W-:Y:S02]  /*12e0*/  SHF.R.U32.HI R3, RZ, 0x8, R6 ;  /* 0x00000008ff037819 */ /* 0x010fe40000011606 */
[----:B------:R-:W-:Y:S02]  /*12f0*/  ISETP.NE.AND.EX P0, PT, R13, RZ, PT, P0 ;  /* 0x000000ff0d00720c */ /* 0x000fe40003f05300 */
[----:B------:R-:W-:-:S02]  /*1300*/  ISETP.NE.AND.EX P1, PT, RZ, UR7, PT, P1 ;  /* 0x00000007ff007c0c */ /* 0x000fc4000bf25310 */
[----:B------:R-:W-:Y:S02]  /*1310*/  LEA.HI R204, R0, R3, RZ, 0x10 ;  /* 0x0000000300cc7211 */ /* 0x000fe400078f80ff */
[----:B------:R-:W-:Y:S02]  /*1320*/  LOP3.LUT R23, R10, 0xffff, RZ, 0xc0, !PT ;  /* 0x0000ffff0a177812 */ /* 0x000fe400078ec0ff */
[----:B--2---:R-:W-:Y:S01]  /*1330*/  SEL R0, R7, 0x1, P0 ;  /* 0x0000000107007807 */ /* 0x004fe20000000000 */
[----:B0-----:R-:W-:Y:S06]  /*1340*/  @P2 BRA `(.L_x_2335) ;  /* 0x00000000002c2947 */ /* 0x001fec0003800000 */
        /* <DEDUP_REMOVED lines=8> */
[----:B-----5:R-:W2:Y:S04]  /*13d0*/  LDG.E R16, desc[UR40][R2.64] ;  /* 0x0000002802107981 */ /* 0x020ea8000c1e1900 */
[----:B------:R-:W2:Y:S02]  /*13e0*/  LDG.E R5, desc[UR40][R2.64+0x4] ;  /* 0x0000042802057981 */ /* 0x000ea4000c1e1900 */
[----:B--2---:R-:W-:-:S07]  /*13f0*/  IMAD.IADD R16, R5, 0x1, -R16 ;  /* 0x0000000105107824 */ /* 0x004fce00078e0a10 */
.L_x_2335:
[----:B---3--:R-:W-:Y:S02]  /*1400*/  IMAD R17, R0, R17, RZ ;  /* 0x0000001100117224 */ /* 0x008fe400078e02ff */
[----:B------:R-:W-:Y:S01]  /*1410*/  IMAD.U32 R205, RZ, RZ, UR5 ;  /* 0x00000005ffcd7e24 */ /* 0x000fe2000f8e00ff */
[----:B------:R-:W-:Y:S06]  /*1420*/  @!P1 BRA `(.L_x_2336) ;  /* 0x0000000000189947 */ /* 0x000fec0003800000 */
[----:B------:R-:W-:Y:S02]  /*1430*/  ULDC.64 UR6, c[0x0][0xa20] ;  /* 0x0002880000067ab9 */ /* 0x000fe40000000a00 */
[----:B------:R-:W-:-:S06]  /*1440*/  UIMAD.WIDE UR6, UR5, 0x4, UR6 ;  /* 0x00000004050678a5 */ /* 0x000fcc000f8e0206 */
[----:B------:R-:W-:Y:S02]  /*1450*/  IMAD.U32 R2, RZ, RZ, UR6 ;  /* 0x00000006ff027e24 */ /* 0x000fe4000f8e00ff */
[----:B------:R-:W-:-:S05]  /*1460*/  IMAD.U32 R3, RZ, RZ, UR7 ;  /* 0x00000007ff037e24 */ /* 0x000fca000f8e00ff */
[----:B------:R0:W5:Y:S01]  /*1470*/  LDG.E R17, desc[UR40][R2.64] ;  /* 0x0000002802117981 */ /* 0x000162000c1e1900 */
[----:B------:R-:W-:Y:S05]  /*1480*/  BRA `(.L_x_2337) ;  /* 0x00000000002c7947 */ /* 0x000fea0003800000 */
.L_x_2336:
        /* <DEDUP_REMOVED lines=9> */
[----:B------:R-:W2:Y:S02]  /*1520*/  LDG.E R0, desc[UR40][R2.64+0x4] ;  /* 0x0000042802007981 */ /* 0x000ea4000c1e1900 */
[----:B--2---:R-:W-:-:S07]  /*1530*/  IMAD.IADD R17, R0, 0x1, -R17 ;  /* 0x0000000100117824 */ /* 0x004fce00078e0a11 */
.L_x_2337:
[----:B------:R-:W1:Y:S01]  /*1540*/  LDC R0, c[0x0][0x448] ;  /* 0x00011200ff007b82 */ /* 0x000e620000000800 */
[----:B------:R-:W-:Y:S01]  /*1550*/  USHF.L.U32 UR42, UR4, 0x7, URZ ;  /* 0x00000007042a7899 */ /* 0x000fe2000800063f */
[----:B-----5:R-:W-:-:S03]  /*1560*/  IMAD.IADD R17, R17, 0x1, -R8 ;  /* 0x0000000111117824 */ /* 0x020fc600078e0a08 */
[----:B------:R-:W-:Y:S02]  /*1570*/  UIADD3 UR4, UR42, 0x7f, URZ ;  /* 0x0000007f2a047890 */ /* 0x000fe4000fffe03f */
[----:B0-----:R-:W-:Y:S01]  /*1580*/  IADD3 R3, R17, 0x1, -R16 ;  /* 0x0000000111037810 */ /* 0x001fe20007ffe810 */
[----:B------:R-:W0:Y:S01]  /*1590*/  LDC.64 R6, c[0x0][0x9e0] ;  /* 0x00027800ff067b82 */ /* 0x000e220000000a00 */
[----:B-1----:R-:W-:Y:S02]  /*15a0*/  ISETP.NE.AND P1, PT, R0, 0x1, PT ;  /* 0x000000010000780c */ /* 0x002fe40003f25270 */
[----:B------:R-:W-:Y:S01]  /*15b0*/  IMAD.U32 R0, RZ, RZ, UR4 ;  /* 0x00000004ff007e24 */ /* 0x000fe2000f8e00ff */
[----:B0-----:R-:W-:-:S10]  /*15c0*/  ISETP.GE.AND P2, PT, R7, 0x1, PT ;  /* 0x000000010700780c */ /* 0x001fd40003f46270 */
[----:B------:R-:W0:Y:S08]  /*15d0*/  @P1 LDC R2, c[0x0][0x44c] ;  /* 0x00011300ff021b82 */ /* 0x000e300000000800 */
[----:B------:R-:W1:Y:S01]  /*15e0*/  @P1 LDC R5, c[0x0][0x450] ;  /* 0x00011400ff051b82 */ /* 0x000e620000000800 */
[----:B0-----:R-:W-:-:S05]  /*15f0*/  @P1 IMAD.HI.U32 R2, R2, UR4, RZ ;  /* 0x0000000402021c27 */ /* 0x001fca000f8e00ff */
[----:B-1----:R-:W-:-:S05]  /*1600*/  @P1 SHF.R.U32.HI R0, RZ, R5, R2 ;  /* 0x00000005ff001219 */ /* 0x002fca0000011602 */
[----:B------:R-:W-:-:S04]  /*1610*/  IMAD.IADD R3, R3, 0x1, R0 ;  /* 0x0000000103037824 */ /* 0x000fc800078e0200 */
        /* <DEDUP_REMOVED lines=12> */
.L_x_2339:
[----:B------:R-:W-:-:S13]  /*16e0*/  ISETP.NE.AND P0, PT, R7, 0x1, PT ;  /* 0x000000010700780c */ /* 0x000fda0003f05270 */
[----:B------:R-:W0:Y:S02]  /*16f0*/  @P0 LDC.64 R4, c[0x0][0x9e8] ;  /* 0x00027a00ff040b82 */ /* 0x000e240000000a00 */
[----:B0-----:R-:W-:-:S05]  /*1700*/  @P0 IMAD.HI.U32 R4, R2, R4, RZ ;  /* 0x0000000402040227 */ /* 0x001fca00078e00ff */
[----:B------:R-:W-:-:S07]  /*1710*/  @P0 SHF.R.U32.HI R2, RZ, R5, R4 ;  /* 0x00000005ff020219 */ /* 0x000fce0000011604 */
.L_x_2340:
[----:B------:R-:W-:-:S05]  /*1720*/  IMAD R3, R2, R7, R7 ;  /* 0x0000000702037224 */ /* 0x000fca00078e0207 */
[----:B------:R-:W-:-:S07]  /*1730*/  VIMNMX R0, R0, R3, PT ;  /* 0x0000000300007248 */ /* 0x000fce0003fe0100 */
.L_x_2338:
[----:B------:R-:W0:Y:S01]  /*1740*/  @P1 LDC R4, c[0x0][0x44c] ;  /* 0x00011300ff041b82 */ /* 0x000e220000000800 */
[----:B------:R-:W-:Y:S01]  /*1750*/  IMAD.U32 R3, RZ, RZ, UR42 ;  /* 0x0000002aff037e24 */ /* 0x000fe2000f8e00ff */
[----:B------:R-:W-:Y:S01]  /*1760*/  ULDC UR4, c[0x0][0x9dc] ;  /* 0x0002770000047ab9 */ /* 0x000fe20000000800 */
[----:B------:R-:W-:Y:S02]  /*1770*/  VIADD R2, R0, 0x5f ;  /* 0x0000005f00027836 */ /* 0x000fe40000000000 */
[----:B------:R-:W-:Y:S02]  /*1780*/  VIADD R0, R17, 0x5f ;  /* 0x0000005f11007836 */ /* 0x000fe40000000000 */
[----:B------:R-:W-:Y:S01]  /*1790*/  IMAD.HI R2, R2, 0x2aaaaaab, RZ ;  /* 0x2aaaaaab02027827 */ /* 0x000fe200078e02ff */
[----:B------:R-:W1:Y:S03]  /*17a0*/  @P1 LDC R5, c[0x0][0x450] ;  /* 0x00011400ff051b82 */ /* 0x000e660000000800 */
[----:B------:R-:W-:-:S04]  /*17b0*/  IMAD.HI R0, R0, 0x2aaaaaab, RZ ;  /* 0x2aaaaaab00007827 */ /* 0x000fc800078e02ff */
[----:B0-----:R-:W-:-:S05]  /*17c0*/  @P1 IMAD.HI.U32 R4, R4, UR42, RZ ;  /* 0x0000002a04041c27 */ /* 0x001fca000f8e00ff */
[----:B-1----:R-:W-:Y:S02]  /*17d0*/  @P1 SHF.R.U32.HI R3, RZ, R5, R4 ;  /* 0x00000005ff031219 */ /* 0x002fe40000011604 */
[----:B------:R-:W-:Y:S02]  /*17e0*/  SHF.R.U32.HI R5, RZ, 0x1f, R2 ;  /* 0x0000001fff057819 */ /* 0x000fe40000011602 */
[----:B------:R-:W-:Y:S02]  /*17f0*/  IADD3 R4, R3, R17, -R16 ;  /* 0x0000001103047210 */ /* 0x000fe40007ffe810 */
[----:B------:R-:W-:Y:S02]  /*1800*/  SHF.R.U32.HI R3, RZ, 0x1f, R0 ;  /* 0x0000001fff037819 */ /* 0x000fe40000011600 */
[----:B------:R-:W-:Y:S01]  /*1810*/  LEA.HI.SX32 R2, R2, R5, 0x1c ;  /* 0x0000000502027211 */ /* 0x000fe200078fe2ff */
[----:B------:R-:W-:Y:S01]  /*1820*/  VIADD R6, R4, -UR4 ;  /* 0x8000000404067c36 */ /* 0x000fe20008000000 */
[----:B------:R-:W-:-:S04]  /*1830*/  LEA.HI.SX32 R3, R0, R3, 0x1c ;  /* 0x0000000300037211 */ /* 0x000fc800078fe2ff */
[----:B------:R-:W-:Y:S02]  /*1840*/  R2UR UR4, R6 ;  /* 0x00000000060472ca */ /* 0x000fe400000e0000 */
[----:B------:R-:W-:Y:S01]  /*1850*/  VIMNMX R176, R3, R2, PT ;  /* 0x0000000203b07248 */ /* 0x000fe20003fe0100 */
[----:B------:R-:W-:-:S12]  /*1860*/  @!P2 BRA `(.L_x_2341) ;  /* 0x000000000044a947 */ /* 0x000fd80003800000 */
        /* <DEDUP_REMOVED lines=9> */
.L_x_2342:
[----:B------:R-:W-:-:S13]  /*1900*/  ISETP.NE.AND P0, PT, R7, 0x1, PT ;  /* 0x000000010700780c */ /* 0x000fda0003f05270 */
[----:B------:R-:W0:Y:S02]  /*1910*/  @P0 LDC.64 R2, c[0x0][0x9e8] ;  /* 0x00027a00ff020b82 */ /* 0x000e240000000a00 */
[----:B0-----:R-:W-:-:S05]  /*1920*/  @P0 IMAD.HI.U32 R0, R4, R2, RZ ;  /* 0x0000000204000227 */ /* 0x001fca00078e00ff */
[----:B------:R-:W-:-:S07]  /*1930*/  @P0 SHF.R.U32.HI R4, RZ, R3, R0 ;  /* 0x00000003ff040219 */ /* 0x000fce0000011600 */
.L_x_2343:
[----:B------:R-:W-:-:S05]  /*1940*/  IMAD R4, R4, R7, RZ ;  /* 0x0000000704047224 */ /* 0x000fca00078e02ff */
[----:B------:R-:W-:-:S13]  /*1950*/  R2UR UR5, R4 ;  /* 0x00000000040572ca */ /* 0x000fda00000e0000 */
[----:B------:R-:W-:-:S04]  /*1960*/  UISETP.LT.AND UP0, UPT, UR4, UR5, UPT ;  /* 0x000000050400728c */ /* 0x000fc8000bf01270 */
[----:B------:R-:W-:-:S12]  /*1970*/  USEL UR4, UR4, UR5, !UP0 ;  /* 0x0000000504047287 */ /* 0x000fd8000c000000 */
.L_x_2341:
[----:B------:R-:W-:Y:S01]  /*1980*/  UIMAD.WIDE UR4, UR4, 0x2aaaaaab, URZ ;  /* 0x2aaaaaab040478a5 */ /* 0x000fe2000f8e023f */
[----:B------:R-:W-:Y:S02]  /*1990*/  LOP3.LUT R234, R204, 0xff, RZ, 0xc0, !PT ;  /* 0x000000ffccea7812 */ /* 0x000fe400078ec0ff */
[----:B------:R-:W-:Y:S01]  /*19a0*/  SHF.R.U32.HI R204, RZ, 0x10, R204 ;  /* 0x00000010ffcc7819 */ /* 0x000fe200000116cc */
[----:B------:R-:W-:Y:S01]  /*19b0*/  USHF.R.U32.HI UR4, URZ, 0x1f, UR5 ;  /* 0x0000001f3f047899 */ /* 0x000fe20008011605 */
[----:B------:R-:W-:-:S03]  /*19c0*/  R2UR UR8, R234 ;  /* 0x00000000ea0872ca */ /* 0x000fc600000e0000 */
[----:B------:R-:W-:-:S04]  /*19d0*/  ULEA.HI.SX32 UR4, UR5, UR4, 0x1c ;  /* 0x0000000405047291 */ /* 0x000fc8000f8fe23f */
[----:B------:R-:W-:-:S04]  /*19e0*/  UISETP.LT.AND UP0, UPT, URZ, UR4, UPT ;  /* 0x000000043f00728c */ /* 0x000fc8000bf01270 */
[----:B------:R-:W-:-:S03]  /*19f0*/  USEL UR43, URZ, UR4, !UP0 ;  /* 0x000000043f2b7287 */ /* 0x000fc6000c000000 */
[----:B------:R-:W-:-:S03]  /*1a00*/  UMOV UR4, URZ ;  /* 0x0000003f00047c82 */ /* 0x000fc60008000000 */
[----:B------:R-:W-:-:S13]  /*1a10*/  ISETP.GT.AND P0, PT, R176, UR43, PT ;  /* 0x0000002bb0007c0c */ /* 0x000fda000bf04270 */
[----:B------:R-:W-:Y:S05]  /*1a20*/  @!P0 BRA `(.L_x_2344) ;  /* 0x0000000000948947 */ /* 0x000fea0003800000 */
[----:B------:R-:W0:Y:S01]  /*1a30*/  LDC R3, c[0x0][0x9f0] ;  /* 0x00027c00ff037b82 */ /* 0x000e220000000800 */
[----:B------:R-:W-:Y:S01]  /*1a40*/  ISETP.NE.AND P0, PT, R204, RZ, PT ;  /* 0x000000ffcc00720c */ /* 0x000fe20003f05270 */
[----:B------:R-:W-:-:S03]  /*1a50*/  UMOV UR4, URZ ;  /* 0x0000003f00047c82 */ /* 0x000fc60008000000 */
[----:B0-----:R-:W-:-:S04]  /*1a60*/  SEL R5, R204, R3, P0 ;  /* 0x00000003cc057207 */ /* 0x001fc80000000000 */
[-C--:B------:R-:W-:Y:S02]  /*1a70*/  IABS R0, R5.reuse ;  /* 0x0000000500007213 */ /* 0x080fe40000000000 */
[----:B------:R-:W-:Y:S02]  /*1a80*/  IABS R6, R5 ;  /* 0x0000000500067213 */ /* 0x000fe40000000000 */
[----:B------:R-:W-:Y:S02]  /*1a90*/  R2UR UR9, R0 ;  /* 0x00000000000972ca */ /* 0x000fe400000e0000 */
[----:B------:R-:W-:-:S05]  /*1aa0*/  IADD3 R0, R5, -0x1, R176 ;  /* 0xffffffff05007810 */ /* 0x000fca0007ffe0b0 */
[----:B------:R-:W-:-:S05]  /*1ab0*/  VIADD R0, R0, -UR43 ;  /* 0x8000002b00007c36 */ /* 0x000fca0008000000 */
[----:B------:R-:W-:Y:S01]  /*1ac0*/  IABS R4, R0 ;  /* 0x0000000000047213 */ /* 0x000fe20000000000 */
[----:B------:R-:W0:Y:S01]  /*1ad0*/  I2F.RP R2, UR9 ;  /* 0x0000000900027d06 */ /* 0x000e220008209400 */
[----:B------:R-:W-:Y:S02]  /*1ae0*/  LOP3.LUT R0, R0, R5, RZ, 0x3c, !PT ;  /* 0x0000000500007212 */ /* 0x000fe400078e3cff */
[----:B------:R-:W-:-:S05]  /*1af0*/  R2UR UR7, R4 ;  /* 0x00000000040772ca */ /* 0x000fca00000e0000 */
[----:B0-----:R-:W0:Y:S02]  /*1b00*/  MUFU.RCP R2, R2 ;  /* 0x0000000200027308 */ /* 0x001e240000001000 */
[----:B0-----:R-:W-:Y:S02]  /*1b10*/  VIADD R3, R2, 0xffffffe ;  /* 0x0ffffffe02037836 */ /* 0x001fe40000000000 */
        /* <DEDUP_REMOVED lines=8> */
[----:B------:R-:W-:Y:S01]  /*1ba0*/  UIMAD UR4, UR5, UR6, UR7 ;  /* 0x00000006050472a4 */ /* 0x000fe2000f8e0207 */
[----:B------:R-:W-:Y:S02]  /*1bb0*/  R2UR UR6, R0 ;  /* 0x00000000000672ca */ /* 0x000fe400000e0000 */
[----:B------:R-:W-:Y:S01]  /*1bc0*/  R2UR UR7, R5 ;  /* 0x00000000050772ca */ /* 0x000fe200000e0000 */
[----:B------:R-:W-:-:S11]  /*1bd0*/  UISETP.GT.U32.AND UP1, UPT, UR9, UR4, UPT ;  /* 0x000000040900728c */ /* 0x000fd6000bf24070 */
[----:B------:R-:W-:Y:S02]  /*1be0*/  @!UP1 UIADD3 UR4, UR4, -UR9, URZ ;  /* 0x8000000904049290 */ /* 0x000fe4000fffe03f */
[----:B------:R-:W-:Y:S02]  /*1bf0*/  @!UP1 UIADD3 UR5, UR5, 0x1, URZ ;  /* 0x0000000105059890 */ /* 0x000fe4000fffe03f */
[----:B------:R-:W-:Y:S02]  /*1c00*/  UISETP.GE.U32.AND UP0, UPT, UR4, UR9, UPT ;  /* 0x000000090400728c */ /* 0x000fe4000bf06070 */
[----:B------:R-:W-:Y:S01]  /*1c10*/  UISETP.GE.AND UP1, UPT, UR6, URZ, UPT ;  /* 0x0000003f0600728c */ /* 0x000fe2000bf26270 */
[----:B------:R-:W-:-:S08]  /*1c20*/  R2UR UR6, R5 ;  /* 0x00000000050672ca */ /* 0x000fd000000e0000 */
[----:B------:R-:W-:Y:S02]  /*1c30*/  @UP0 UIADD3 UR5, UR5, 0x1, URZ ;  /* 0x0000000105050890 */ /* 0x000fe4000fffe03f */
[----:B------:R-:W-:-:S05]  /*1c40*/  UISETP.NE.AND UP0, UPT, UR7, URZ, UPT ;  /* 0x0000003f0700728c */ /* 0x000fca000bf05270 */
[----:B------:R-:W-:Y:S02]  /*1c50*/  UMOV UR4, UR5 ;  /* 0x0000000500047c82 */ /* 0x000fe40008000000 */
[----:B------:R-:W-:-:S04]  /*1c60*/  @!UP1 UIADD3 UR4, -UR4, URZ, URZ ;  /* 0x0000003f04049290 */ /* 0x000fc8000fffe13f */
[----:B------:R-:W-:-:S12]  /*1c70*/  @!UP0 ULOP3.LUT UR4, URZ, UR6, URZ, 0x33, !UPT ;  /* 0x000000063f048292 */ /* 0x000fd8000f8e333f */
.L_x_2344:
[----:B------:R-:W-:Y:S02]  /*1c80*/  UIMAD UR43, UR8, UR4, UR43 ;  /* 0x00000004082b72a4 */ /* 0x000fe4000f8e022b */
[----:B------:R-:W-:Y:S01]  /*1c90*/  IMAD.U32 R3, RZ, RZ, UR4 ;  /* 0x00000004ff037e24 */ /* 0x000fe2000f8e00ff */
[----:B------:R-:W-:Y:S01]  /*1ca0*/  PLOP3.LUT P0, PT, PT, PT, PT, 0x80, 0x0 ;  /* 0x000000000000781c */ /* 0x000fe20003f0f070 */
[----:B------:R-:W-:Y:S01]  /*1cb0*/  IMAD.MOV.U32 R4, RZ, RZ, RZ ;  /* 0x000000ffff047224 */ /* 0x000fe200078e00ff */
[----:B------:R-:W-:Y:S02]  /*1cc0*/  CS2R R150, SRZ ;  /* 0x0000000000967805 */ /* 0x000fe4000001ff00 */
[----:B------:R-:W-:Y:S02]  /*1cd0*/  CS2R R148, SRZ ;  /* 0x0000000000947805 */ /* 0x000fe4000001ff00 */
[----:B------:R-:W-:Y:S01]  /*1ce0*/  VIADDMNMX R176, R3, UR43, R176, PT ;  /* 0x0000002b03b07c46 */ /* 0x000fe2000b8001b0 */
[----:B------:R-:W-:Y:S01]  /*1cf0*/  IMAD.MOV.U32 R3, RZ, RZ, RZ ;  /* 0x000000ffff037224 */ /* 0x000fe200078e00ff */
        /* <DEDUP_REMOVED lines=100> */
.L_x_2346:
        /* <DEDUP_REMOVED lines=13> */
.L_x_2573:
[----:B0-----:R-:W-:Y:S01]  /*2410*/  IMAD.U32 R0, RZ, RZ, UR44 ;  /* 0x0000002cff007e24 */ /* 0x001fe2000f8e00ff */
[----:B------:R-:W-:Y:S05]  /*2420*/  WARPSYNC.ALL ;  /* 0x0000000000007948 */ /* 0x000fea0003800000 */
[----:B------:R0:W-:Y:S01]  /*2430*/  BAR.SYNC.DEFER_BLOCKING R7, 0x100 ;  /* 0x000400070000751d */ /* 0x0001e20000010000 */
[----:B------:R-:W-:-:S13]  /*2440*/  ISETP.NE.AND P0, PT, R0, 0x3, PT ;  /* 0x000000030000780c */ /* 0x000fda0003f05270 */
[----:B0-----:R-:W-:Y:S05]  /*2450*/  @!P0 BRA `(.L_x_2348) ;  /* 0x0000000000048947 */ /* 0x001fea0003800000 */
[----:B------:R-:W-:Y:S01]  /*2460*/  BPT.TRAP 0x1 ;  /* 0x000000040000795c */ /* 0x000fe20000300000 */
.L_x_2348:
[----:B------:R-:W-:Y:S01]  /*2470*/  R2UR UR21, R5 ;  /* 0x00000000051572ca */ /* 0x000fe200000e0000 */
[----:B------:R-:W-:-:S05]  /*2480*/  IMAD.U32 R8, RZ, RZ, UR38 ;  /* 0x00000026ff087e24 */ /* 0x000fca000f8e00ff */
[----:B------:R-:W-:-:S07]  /*2490*/  SHF.L.U32 R8, R8, 0x1f, RZ ;  /* 0x0000001f08087819 */ /* 0x000fce00000006ff */
[----:B------:R-:W-:-:S09]  /*24a0*/  ULEA UR21, UR37, UR21, 0x3 ;  /* 0x0000001525157291 */ /* 0x000fd2000f8e183f */
[----:B------:R0:W1:Y:S01]  /*24b0*/  SYNCS.PHASECHK.TRANS64.TRYWAIT P1, [UR21+0x22830], R8 ;  /* 0x02283008ff0075a7 */ /* 0x0000620008020155 */
[----:B------:R-:W-:Y:S05]  /*24c0*/  @!P0 BRA `(.L_x_2349) ;  /* 0x0000000000048947 */ /* 0x000fea0003800000 */
[----:B------:R-:W-:Y:S01]  /*24d0*/  BPT.TRAP 0x1 ;  /* 0x000000040000795c */ /* 0x000fe20000300000 */
.L_x_2349:
[----:B-1----:R-:W-:Y:S05]  /*24e0*/  @P1 BRA `(.L_x_2350) ;  /* 0x0000000000081947 */ /* 0x002fea0003800000 */
[----:B------:R-:W1:Y:S02]  /*24f0*/  SYNCS.PHASECHK.TRANS64.TRYWAIT P1, [UR21+0x22830], R8 ;  /* 0x02283008ff0075a7 */ /* 0x000e640008020155 */
[----:B-1----:R-:W-:Y:S05]  /*2500*/  @!P1 BRA `(.L_x_2351) ;  /* 0x0000016800e09947 */ /* 0x002fea0003800000 */
.L_x_2350:
        /* <DEDUP_REMOVED lines=8> */
[----:B------:R-:W2:Y:S01]  /*2590*/  LDC R201, c[0x0][0x448] ;  /* 0x00011200ffc97b82 */ /* 0x000ea20000000800 */
[----:B------:R-:W-:Y:S01]  /*25a0*/  UMOV UR9, 0x40000040 ;  /* 0x4000004000097882 */ /* 0x000fe20000000000 */
[----:B------:R-:W-:Y:S01]  /*25b0*/  UMOV UR11, 0x40000040 ;  /* 0x40000040000b7882 */ /* 0x000fe20000000000 */
[----:B------:R-:W-:Y:S01]  /*25c0*/  UIADD3 UR12, UR16, 0x6, URZ ;  /* 0x00000006100c7890 */ /* 0x000fe2000fffe03f */
[----:B------:R-:W3:Y:S01]  /*25d0*/  S2R R0, SR_TID.X ;  /* 0x0000000000007919 */ /* 0x000ee20000002100 */
[----:B------:R-:W-:Y:S01]  /*25e0*/  UIADD3 UR4, UR4, 0x1c400, URZ ;  /* 0x0001c40004047890 */ /* 0x000fe2000fffe03f */
[----:B------:R-:W-:Y:S01]  /*25f0*/  LOP3.LUT R18, R18, 0xffefffff, RZ, 0xc0, !PT ;  /* 0xffefffff12127812 */ /* 0x000fe200078ec0ff */
[----:B------:R-:W-:Y:S01]  /*2600*/  UMOV UR13, 0x40000040 ;  /* 0x40000040000d7882 */ /* 0x000fe20000000000 */
[----:B------:R-:W-:Y:S01]  /*2610*/  UMOV UR15, 0x40000040 ;  /* 0x40000040000f7882 */ /* 0x000fe20000000000 */
[----:B------:R-:W-:Y:S01]  /*2620*/  USHF.R.U32.HI UR4, URZ, 0x4, UR4 ;  /* 0x000000043f047899 */ /* 0x000fe20008011604 */
[----:B------:R-:W4:Y:S01]  /*2630*/  S2R R4, SR_TID.X ;  /* 0x0000000000047919 */ /* 0x000f220000002100 */
[----:B------:R-:W-:-:S02]  /*2640*/  IMAD.MOV.U32 R11, RZ, RZ, -0x60 ;  /* 0xffffffa0ff0b7424 */ /* 0x000fc400078e00ff */
[----:B------:R-:W-:Y:S02]  /*2650*/  ULOP3.LUT UR4, UR4, 0x3fff, URZ, 0xc0, !UPT ;  /* 0x00003fff04047892 */ /* 0x000fe4000f8ec03f */
[----:B------:R-:W-:Y:S02]  /*2660*/  IMAD R14, R176, R11, 0x60 ;  /* 0x00000060b00e7424 */ /* 0x000fe400078e020b */
[----:B------:R-:W-:Y:S02]  /*2670*/  ULOP3.LUT UR20, UR4, 0x10000, URZ, 0xfc, !UPT ;  /* 0x0001000004147892 */ /* 0x000fe4000f8efc3f */
[----:B------:R-:W-:Y:S01]  /*2680*/  UIADD3 UR4, UR16, 0x2, URZ ;  /* 0x0000000210047890 */ /* 0x000fe2000fffe03f */
[----:B------:R-:W-:Y:S01]  /*2690*/  IMAD.IADD R13, R14, 0x1, -R19 ;  /* 0x000000010e0d7824 */ /* 0x000fe200078e0a13 */
[----:B------:R-:W-:Y:S01]  /*26a0*/  UIMAD UR18, UR37, 0x300, UR20 ;  /* 0x00000300251278a4 */ /* 0x000fe2000f8e0214 */
[----:B--2---:R-:W-:-:S03]  /*26b0*/  ISETP.NE.AND P2, PT, R201, 0x1, PT ;  /* 0x00000001c900780c */ /* 0x004fc60003f45270 */
[----:B------:R-:W-:Y:S02]  /*26c0*/  UIADD3 UR6, UR18, 0x2, URZ ;  /* 0x0000000212067890 */ /* 0x000fe4000fffe03f */
[----:B------:R-:W-:Y:S02]  /*26d0*/  UIADD3 UR10, UR18, 0x4, URZ ;  /* 0x00000004120a7890 */ /* 0x000fe4000fffe03f */
[----:B------:R-:W-:Y:S02]  /*26e0*/  UIADD3 UR14, UR18, 0x6, URZ ;  /* 0x00000006120e7890 */ /* 0x000fe4000fffe03f */
[----:B------:R-:W-:Y:S01]  /*26f0*/  HGMMA.64x96x16.F32 R24, gdesc[UR16], RZ, !UPT, gsb0 ;  /* 0x01600000101879f0 */ /* 0x000fe2000c0008ff */
[----:B---3--:R-:W-:-:S03]  /*2700*/  LOP3.LUT R0, R0, 0x7f, RZ, 0xc0, !PT ;  /* 0x0000007f00007812 */ /* 0x008fc600078ec0ff */
[----:B-1----:R-:W1:Y:S01]  /*2710*/  @P2 LDC R3, c[0x0][0x44c] ;  /* 0x00011300ff032b82 */ /* 0x002e620000000800 */
[----:B------:R-:W-:Y:S02]  /*2720*/  @P2 LOP3.LUT R18, R18, 0x100000, RZ, 0xfc, !PT ;  /* 0x0010000012122812 */ /* 0x000fe400078efcff */
[----:B------:R-:W-:Y:S01]  /*2730*/  ISETP.NE.AND P1, PT, R0, RZ, PT ;  /* 0x000000ff0000720c */ /* 0x000fe20003f25270 */
[----:B------:R-:W-:Y:S01]  /*2740*/  VIADD R0, R22, UR42 ;  /* 0x0000002a16007c36 */ /* 0x000fe20008000000 */
[----:B----4-:R-:W-:-:S03]  /*2750*/  SHF.R.U32.HI R4, RZ, 0x7, R4 ;  /* 0x00000007ff047819 */ /* 0x010fc60000011604 */
[----:B------:R-:W2:Y:S01]  /*2760*/  @P2 LDC R9, c[0x0][0x450] ;  /* 0x00011400ff092b82 */ /* 0x000ea20000000800 */
[----:B------:R-:W-:Y:S01]  /*2770*/  IADD3 R4, -R4, 0xb, RZ ;  /* 0x0000000b04047810 */ /* 0x000fe20007ffe1ff */
[----:B-1----:R-:W-:-:S04]  /*2780*/  @P2 IMAD.HI.U32 R2, R0, R3, RZ ;  /* 0x0000000300022227 */ /* 0x002fc800078e00ff */
[----:B------:R-:W-:Y:S02]  /*2790*/  IMAD.MOV.U32 R3, RZ, RZ, R0 ;  /* 0x000000ffff037224 */ /* 0x000fe400078e0000 */
[----:B------:R-:W-:Y:S01]  /*27a0*/  IMAD.U32 R0, RZ, RZ, UR21 ;  /* 0x00000015ff007e24 */ /* 0x000fe2000f8e00ff */
[----:B--2---:R-:W-:Y:S01]  /*27b0*/  @P2 SHF.R.U32.HI R3, RZ, R9, R2 ;  /* 0x00000009ff032219 */ /* 0x004fe20000011602 */
[----:B------:R-:W-:Y:S02]  /*27c0*/  IMAD R2, R176, -0x60, R17 ;  /* 0xffffffa0b0027824 */ /* 0x000fe400078e0211 */
[----:B------:R-:W-:Y:S02]  /*27d0*/  @!P1 VIADD R0, R0, 0x22840 ;  /* 0x0002284000009836 */ /* 0x000fe40000000000 */
[----:B------:R-:W1:Y:S01]  /*27e0*/  SHFL.IDX PT, R15, R3, RZ, 0x1c1f ;  /* 0x001c1fff030f7589 */ /* 0x000e6200000e0000 */
[----:B------:R-:W-:Y:S02]  /*27f0*/  IADD3 R9, -R19, 0x61, R2 ;  /* 0x0000006113097810 */ /* 0x000fe40007ffe102 */
[----:B------:R-:W-:-:S02]  /*2800*/  @!P1 PRMT R0, RZ, 0x654, R0 ;  /* 0x00000654ff009816 */ /* 0x000fc40000000000 */
[----:B------:R-:W-:Y:S01]  /*2810*/  IADD3 R10, -R19, 0x60, R2 ;  /* 0x00000060130a7810 */ /* 0x000fe20007ffe102 */
[----:B------:R-:W-:Y:S01]  /*2820*/  IMAD.IADD R9, R9, 0x1, -R16 ;  /* 0x0000000109097824 */ /* 0x000fe200078e0a10 */
[----:B------:R-:W-:Y:S02]  /*2830*/  WARPGROUP.DEPBAR.LE gsb0, 0x0 ;  /* 0x00008000000079c5 */ /* 0x000fe40000010000 */
[----:B------:R-:W-:-:S06]  /*2840*/  WARPGROUP.ARRIVE ;  /* 0x00000000000079c5 */ /* 0x000fcc0000000000 */
[----:B------:R-:W-:Y:S03]  /*2850*/  HGMMA.64x96x16.F32 R24, gdesc[UR4], R24, gsb0 ;  /* 0x01600000041879f0 */ /* 0x000fe60008000818 */
[----:B------:R-:W-:Y:S02]  /*2860*/  WARPGROUP.DEPBAR.LE gsb0, 0x0 ;  /* 0x00008000000079c5 */ /* 0x000fe40000010000 */
[----:B------:R-:W-:-:S06]  /*2870*/  WARPGROUP.ARRIVE ;  /* 0x00000000000079c5 */ /* 0x000fcc0000000000 */
[----:B------:R-:W-:Y:S01]  /*2880*/  HGMMA.64x96x16.F32 R24, gdesc[UR8], R24, gsb0 ;  /* 0x01600000081879f0 */ /* 0x000fe20008000818 */
[----:B------:R-:W-:Y:S02]  /*2890*/  ULDC UR10, c[0x0][0x9dc] ;  /* 0x00027700000a7ab9 */ /* 0x000fe40000000800 */
[----:B------:R-:W-:-:S06]  /*28a0*/  ULOP3.LUT UR6, URZ, UR10, URZ, 0x33, !UPT ;  /* 0x0000000a3f067292 */ /* 0x000fcc000f8e333f */
[----:B------:R-:W-:-:S04]  /*28b0*/  VIADD R12, R9, UR6 ;  /* 0x00000006090c7c36 */ /* 0x000fc80008000000 */
[----:B-1----:R-:W-:Y:S01]  /*28c0*/  IMAD.IADD R2, R12, 0x1, R15 ;  /* 0x000000010c027824 */ /* 0x002fe200078e020f */
[----:B------:R-:W-:Y:S02]  /*28d0*/  WARPGROUP.DEPBAR.LE gsb0, 0x0 ;  /* 0x00008000000079c5 */ /* 0x000fe40000010000 */
[----:B------:R-:W-:-:S06]  /*28e0*/  WARPGROUP.ARRIVE ;  /* 0x00000000000079c5 */ /* 0x000fcc0000000000 */
[----:B------:R-:W-:Y:S01]  /*28f0*/  HGMMA.64x96x16.F32 R24, gdesc[UR12], R24, gsb0 ;  /* 0x016000000c1879f0 */ /* 0x000fe20008000818 */
[----:B------:R-:W-:Y:S02]  /*2900*/  ULDC.64 UR14, c[0x0][0x9e0] ;  /* 0x00027800000e7ab9 */ /* 0x000fe40000000a00 */
[----:B------:R-:W-:Y:S01]  /*2910*/  UISETP.GE.AND UP0, UPT, UR15, 0x1, UPT ;  /* 0x000000010f00788c */ /* 0x000fe2000bf06270 */
[----:B------:R-:W-:-:S05]  /*2920*/  VIADD R11, R9, UR14 ;  /* 0x0000000e090b7c36 */ /* 0x000fca0008000000 */
[----:B------:R-:W-:Y:S01]  /*2930*/  PLOP3.LUT P2, PT, PT, PT, UP0, 0x40, 0x0 ;  /* 0x000000000000781c */ /* 0x000fe20003f4e808 */
[----:B------:R-:W-:Y:S02]  /*2940*/  WARPGROUP.DEPBAR.LE gsb0, 0x0 ;  /* 0x00008000000079c5 */ /* 0x000fe40000010000 */
[----:B------:R1:W-:Y:S06]  /*2950*/  BAR.ARV R4, 0x100 ;  /* 0x000400040000751d */ /* 0x0003ec0000002000 */
[----:B------:R2:W-:Y:S02]  /*2960*/  @!P1 SYNCS.ARRIVE.TRANS64.RED.A1T0 RZ, [R0+URZ], RZ ;  /* 0x000000ff00ff99a7 */ /* 0x0005e4000810043f */
[----:B--2---:R-:W-:-:S02]  /*2970*/  VIADDMNMX R0, R15, R11, R10, PT ;  /* 0x0000000b0f007246 */ /* 0x004fc4000380010a */
[----:B-1----:R-:W-:Y:S05]  /*2980*/  @P2 BRA `(.L_x_2352) ;  /* 0x0000000000542947 */ /* 0x002fea0003800000 */
[----:B------:R-:W-:Y:S01]  /*2990*/  IADD3 R6, -R16, R17, R15 ;  /* 0x0000001110067210 */ /* 0x000fe20007ffe10f */
        /* <DEDUP_REMOVED lines=11> */
.L_x_2354:
[----:B------:R-:W-:-:S06]  /*2a50*/  UISETP.NE.AND UP1, UPT, UR15, 0x1, UPT ;  /* 0x000000010f00788c */ /* 0x000fcc000bf25270 */
[----:B------:R-:W-:-:S05]  /*2a60*/  PLOP3.LUT P2, PT, PT, PT, UP1, 0x80, 0x0 ;  /* 0x000000000000781c */ /* 0x000fca0003f4f018 */
[----:B------:R-:W-:-:S08]  /*2a70*/  @UP1 ULDC.64 UR6, c[0x0][0x9e8] ;  /* 0x00027a0000061ab9 */ /* 0x000fd00000000a00 */
[----:B------:R-:W-:-:S05]  /*2a80*/  @P2 IMAD.HI.U32 R9, R6, UR6, RZ ;  /* 0x0000000606092c27 */ /* 0x000fca000f8e00ff */
[----:B------:R-:W-:-:S07]  /*2a90*/  @P2 SHF.R.U32.HI R6, RZ, UR7, R9 ;  /* 0x00000007ff062c19 */ /* 0x000fce0008011609 */
.L_x_2355:
[----:B------:R-:W-:Y:S05]  /*2aa0*/  BSYNC B0 ;  /* 0x0000000000007941 */ /* 0x000fea0003800000 */
.L_x_2353:
[----:B------:R-:W-:-:S05]  /*2ab0*/  IMAD R9, R6, UR15, R13 ;  /* 0x0000000f06097c24 */ /* 0x000fca000f8e020d */
[----:B------:R-:W-:Y:S02]  /*2ac0*/  VIMNMX R2, R2, R9, !PT ;  /* 0x0000000902027248 */ /* 0x000fe40007fe0100 */
[----:B------:R-:W-:-:S07]  /*2ad0*/  VIADDMNMX R0, R9, UR15, R0, PT ;  /* 0x0000000f09007c46 */ /* 0x000fce000b800100 */
.L_x_2352:
[C---:B------:R-:W-:Y:S01]  /*2ae0*/  ISETP.GE.AND P3, PT, R14.reuse, 0x9, PT ;  /* 0x000000090e00780c */ /* 0x040fe20003f66270 */
[----:B------:R-:W1:Y:S01]  /*2af0*/  SHFL.IDX PT, R3, R3, 0x1, 0x1c1f ;  /* 0x003c1f0003037f89 */ /* 0x000e6200000e0000 */
[----:B------:R-:W-:Y:S02]  /*2b00*/  ISETP.GE.AND P2, PT, R14, 0x2, PT ;  /* 0x000000020e00780c */ /* 0x000fe40003f46270 */
[----:B------:R-:W-:Y:S02]  /*2b10*/  P2R R9, PR, RZ, 0x8 ;  /* 0x00000008ff097803 */ /* 0x000fe40000000000 */
[C---:B------:R-:W-:Y:S02]  /*2b20*/  ISETP.GT.AND P3, PT, R2.reuse, 0x8, !P3 ;  /* 0x000000080200780c */ /* 0x040fe40005f64270 */
[----:B------:R-:W-:Y:S02]  /*2b30*/  ISETP.GT.AND P4, PT, R2, 0x1, !P2 ;  /* 0x000000010200780c */ /* 0x000fe40005784270 */
[----:B------:R-:W-:-:S02]  /*2b40*/  ISETP.LT.OR P3, PT, R0, 0x9, P3 ;  /* 0x000000090000780c */ /* 0x000fc40001f61670 */
[----:B------:R-:W-:Y:S02]  /*2b50*/  ISETP.GE.AND P5, PT, R14, 0xa, PT ;  /* 0x0000000a0e00780c */ /* 0x000fe40003fa6270 */
[----:B------:R-:W-:Y:S02]  /*2b60*/  FSEL R28, R28, -INF , !P3 ;  /* 0xff8000001c1c7808 */ /* 0x000fe40005800000 */
[----:B------:R-:W-:Y:S02]  /*2b70*/  ISETP.LT.OR P4, PT, R0, 0x2, P4 ;  /* 0x000000020000780c */ /* 0x000fe40002781670 */
[----:B------:R-:W-:Y:S02]  /*2b80*/  ISETP.GT.AND P3, PT, R2, 0x9, !P5 ;  /* 0x000000090200780c */ /* 0x000fe40006f64270 */
[----:B------:R-:W-:Y:S02]  /*2b90*/  FSEL R25, R25, -INF , !P4 ;  /* 0xff80000019197808 */ /* 0x000fe40006000000 */
[----:B------:R-:W-:-:S02]  /*2ba0*/  ISETP.LT.OR P3, PT, R0, 0xa, P3 ;  /* 0x0000000a0000780c */ /* 0x000fc40001f61670 */
[----:B------:R-:W-:Y:S01]  /*2bb0*/  ISETP.GE.AND P4, PT, R14, 0x11, PT ;  /* 0x000000110e00780c */ /* 0x000fe20003f86270 */
[----:B-1----:R-:W-:Y:S01]  /*2bc0*/  IMAD.IADD R6, R12, 0x1, R3 ;  /* 0x000000010c067824 */ /* 0x002fe200078e0203 */
        /* <DEDUP_REMOVED lines=119> */
.L_x_2358:
[----:B------:R-:W-:-:S06]  /*3340*/  UISETP.NE.AND UP1, UPT, UR15, 0x1, UPT ;  /* 0x000000010f00788c */ /* 0x000fcc000bf25270 */
[----:B------:R-:W-:-:S05]  /*3350*/  PLOP3.LUT P5, PT, PT, PT, UP1, 0x80, 0x0 ;  /* 0x000000000000781c */ /* 0x000fca0003faf018 */
[----:B------:R-:W-:-:S08]  /*3360*/  @UP1 ULDC.64 UR6, c[0x0][0x9e8] ;  /* 0x00027a0000061ab9 */ /* 0x000fd00000000a00 */
[----:B------:R-:W-:Y:S01]  /*3370*/  @P5 IMAD.HI.U32 R3, R0, UR6, RZ ;  /* 0x0000000600035c27 */ /* 0x000fe2000f8e00ff */
[----:B------:R-:W-:-:S13]  /*3380*/  PLOP3.LUT P5, PT, PT, PT, UP1, 0x80, 0x0 ;  /* 0x000000000000781c */ /* 0x000fda0003faf018 */
[----:B------:R-:W-:-:S07]  /*3390*/  @P5 SHF.R.U32.HI R0, RZ, UR7, R3 ;  /* 0x00000007ff005c19 */ /* 0x000fce0008011603 */
.L_x_2359:
[----:B------:R-:W-:Y:S05]  /*33a0*/  BSYNC B0 ;  /* 0x0000000000007941 */ /* 0x000fea0003800000 */
.L_x_2357:
[----:B------:R-:W-:-:S05]  /*33b0*/  IMAD R3, R0, UR15, R13 ;  /* 0x0000000f00037c24 */ /* 0x000fca000f8e020d */
[----:B------:R-:W-:Y:S02]  /*33c0*/  VIMNMX R6, R6, R3, !PT ;  /* 0x0000000306067248 */ /* 0x000fe40007fe0100 */
[----:B------:R-:W-:-:S07]  /*33d0*/  VIADDMNMX R2, R3, UR15, R2, PT ;  /* 0x0000000f03027c46 */ /* 0x000fce000b800102 */
.L_x_2356:
[----:B------:R-:W-:Y:S01]  /*33e0*/  ISETP.GT.AND P2, PT, R6, 0x1, !P2 ;  /* 0x000000010600780c */ /* 0x000fe20005744270 */
[----:B------:R-:W-:Y:S01]  /*33f0*/  ULDC UR7, c[0x0][0x988] ;  /* 0x0002620000077ab9 */ /* 0x000fe20000000800 */
[----:B------:R-:W-:Y:S02]  /*3400*/  ISETP.NE.AND P5, PT, R74, RZ, PT ;  /* 0x000000ff4a00720c */ /* 0x000fe40003fa5270 */
        /* <DEDUP_REMOVED lines=53> */
[----:B------:R-:W-:Y:S02]  /*3760*/  FMNMX.FTZ R3, R69, R0, !PT ;  /* 0x0000000045037209 */ /* 0x000fe40007810000 */
[----:B------:R-:W-:Y:S02]  /*3770*/  ISETP.LT.OR P2, PT, R2, 0x22, P2 ;  /* 0x000000220200780c */ /* 0x000fe40001741670 */
[----:B------:R-:W-:Y:S01]  /*3780*/  ISETP.NE.AND P5, PT, R85, RZ, PT ;  /* 0x000000ff5500720c */ /* 0x000fe20003fa5270 */
[----:B------:R-:W1:Y:S01]  /*3790*/  SHFL.BFLY PT, R0, R3, 0x2, 0x1f ;  /* 0x0c401f0003007f89 */ /* 0x000e6200000e0000 */
        /* <DEDUP_REMOVED lines=11> */
[----:B------:R-:W-:Y:S02]  /*3850*/  ISETP.GT.AND P3, PT, R6, 0x51, !P3 ;  /* 0x000000510600780c */ /* 0x000fe40005f64270 */
[----:B------:R-:W-:Y:S02]  /*3860*/  ISETP.LT.OR P2, PT, R2, 0x2a, P2 ;  /* 0x0000002a0200780c */ /* 0x000fe40001741670 */
[----:B-1----:R-:W-:-:S02]  /*3870*/  FMNMX.FTZ R9, R3, R0, !PT ;  /* 0x0000000003097209 */ /* 0x002fc40007810000 */
[----:B------:R-:W-:Y:S02]  /*3880*/  FSEL R47, R47, -INF , !P2 ;  /* 0xff8000002f2f7808 */ /* 0x000fe40005000000 */
[----:B------:R-:W-:Y:S01]  /*3890*/  ISETP.NE.AND P2, PT, R79, RZ, PT ;  /* 0x000000ff4f00720c */ /* 0x000fe20003f45270 */
[----:B------:R-:W1:Y:S01]  /*38a0*/  SHFL.BFLY PT, R0, R9, 0x1, 0x1f ;  /* 0x0c201f0009007f89 */ /* 0x000e6200000e0000 */
[----:B------:R-:W-:Y:S02]  /*38b0*/  FMNMX.FTZ R3, R26, R27, !PT ;  /* 0x0000001b1a037209 */ /* 0x000fe40007810000 */
[C---:B------:R-:W-:Y:S02]  /*38c0*/  ISETP.GT.AND P2, PT, R6.reuse, 0x30, !P2 ;  /* 0x000000300600780c */ /* 0x040fe40005744270 */
[----:B------:R-:W-:Y:S02]  /*38d0*/  ISETP.GT.AND P4, PT, R6, 0x58, !P4 ;  /* 0x000000580600780c */ /* 0x000fe40006784270 */
[----:B------:R-:W-:-:S02]  /*38e0*/  ISETP.LT.OR P2, PT, R2, 0x31, P2 ;  /* 0x000000310200780c */ /* 0x000fc40001741670 */
[----:B------:R-:W-:Y:S02]  /*38f0*/  ISETP.LT.OR P3, PT, R2, 0x52, P3 ;  /* 0x000000520200780c */ /* 0x000fe40001f61670 */
[----:B------:R-:W-:Y:S02]  /*3900*/  FSEL R50, R50, -INF , !P2 ;  /* 0xff80000032327808 */ /* 0x000fe40005000000 */
[----:B------:R-:W-:Y:S02]  /*3910*/  ISETP.NE.AND P2, PT, R80, RZ, PT ;  /* 0x000000ff5000720c */ /* 0x000fe40003f45270 */
[----:B------:R-:W-:Y:S02]  /*3920*/  ISETP.LT.OR P4, PT, R2, 0x59, P4 ;  /* 0x000000590200780c */ /* 0x000fe40002781670 */
[----:B------:R-:W-:Y:S02]  /*3930*/  ISETP.GT.AND P2, PT, R6, 0x31, !P2 ;  /* 0x000000310600780c */ /* 0x000fe40005744270 */
[----:B------:R-:W-:-:S02]  /*3940*/  FSEL R67, R67, -INF , !P3 ;  /* 0xff80000043437808 */ /* 0x000fc40005800000 */
[----:B------:R-:W-:Y:S02]  /*3950*/  ISETP.LT.OR P2, PT, R2, 0x32, P2 ;  /* 0x000000320200780c */ /* 0x000fe40001741670 */
[----:B------:R-:W-:Y:S02]  /*3960*/  FSEL R70, R70, -INF , !P4 ;  /* 0xff80000046467808 */ /* 0x000fe40006000000 */
[----:B------:R-:W-:Y:S02]  /*3970*/  FSEL R51, R51, -INF , !P2 ;  /* 0xff80000033337808 */ /* 0x000fe40005000000 */
[----:B------:R-:W-:Y:S02]  /*3980*/  ISETP.NE.AND P2, PT, R81, RZ, PT ;  /* 0x000000ff5100720c */ /* 0x000fe40003f45270 */
[----:B-1----:R-:W-:Y:S02]  /*3990*/  FMNMX.FTZ R0, R9, R0, !PT ;  /* 0x0000000009007209 */ /* 0x002fe40007810000 */
[----:B------:R-:W-:-:S03]  /*39a0*/  ISETP.GT.AND P2, PT, R6, 0x38, !P2 ;  /* 0x000000380600780c */ /* 0x000fc60005744270 */
[----:B------:R-:W-:Y:S01]  /*39b0*/  FMUL.FTZ R10, R0, UR7 ;  /* 0x00000007000a7c20 */ /* 0x000fe20008410000 */
        /* <DEDUP_REMOVED lines=18> */
[----:B------:R-:W-:-:S04]  /*3ae0*/  FSETP.NEU.FTZ.AND P2, PT, R0, -INF , PT ;  /* 0xff8000000000780b */ /* 0x000fc80003f5d000 */
        /* <DEDUP_REMOVED lines=9> */
[--C-:B------:R-:W-:Y:S01]  /*3b80*/  FFMA.FTZ R154, R28, UR7, -R12.reuse ;  /* 0x000000071c9a7c23 */ /* 0x100fe2000801080c */
[----:B------:R1:W-:Y:S01]  /*3b90*/  MUFU.EX2 R3, R13 ;  /* 0x0000000d00037308 */ /* 0x0003e20000000800 */
[----:B------:R-:W-:Y:S01]  /*3ba0*/  ISETP.NE.AND P5, PT, R14, RZ, PT ;  /* 0x000000ff0e00720c */ /* 0x000fe20003fa5270 */
[--C-:B------:R-:W-:Y:S01]  /*3bb0*/  FFMA.FTZ R156, R32, UR7, -R12.reuse ;  /* 0x00000007209c7c23 */ /* 0x100fe2000801080c */
[----:B------:R-:W-:Y:S01]  /*3bc0*/  FMNMX.FTZ R9, R35, R10, !PT ;  /* 0x0000000a23097209 */ /* 0x000fe20007810000 */
[--C-:B------:R-:W-:Y:S01]  /*3bd0*/  FFMA.FTZ R33, R33, UR7, -R12.reuse ;  /* 0x0000000721217c23 */ /* 0x100fe2000801080c */
[----:B------:R-:W-:Y:S01]  /*3be0*/  FSEL R63, R63, -INF , !P2 ;  /* 0xff8000003f3f7808 */ /* 0x000fe20005000000 */
[--C-:B------:R-:W-:Y:S01]  /*3bf0*/  FFMA.FTZ R158, R36, UR7, -R12.reuse ;  /* 0x00000007249e7c23 */ /* 0x100fe2000801080c */
[----:B------:R-:W-:Y:S01]  /*3c00*/  FMNMX.FTZ R10, R38, R9, !PT ;  /* 0x00000009260a7209 */ /* 0x000fe20007810000 */
[----:B------:R-:W2:Y:S01]  /*3c10*/  MUFU.EX2 R152, R152 ;  /* 0x0000009800987308 */ /* 0x000ea20000000800 */
[----:B------:R-:W-:Y:S01]  /*3c20*/  ISETP.GT.AND P2, PT, R6, 0x50, !P6 ;  /* 0x000000500600780c */ /* 0x000fe20007744270 */
[--C-:B------:R-:W-:Y:S01]  /*3c30*/  FFMA.FTZ R37, R37, UR7, -R12.reuse ;  /* 0x0000000725257c23 */ /* 0x100fe2000801080c */
[----:B------:R-:W-:Y:S01]  /*3c40*/  FMNMX.FTZ R9, R39, R10, !PT ;  /* 0x0000000a27097209 */ /* 0x000fe20007810000 */
[--C-:B------:R-:W-:Y:S01]  /*3c50*/  FFMA.FTZ R160, R40, UR7, -R12.reuse ;  /* 0x0000000728a07c23 */ /* 0x100fe2000801080c */
[----:B------:R-:W-:Y:S01]  /*3c60*/  ISETP.GT.AND P5, PT, R6, 0x59, !P5 ;  /* 0x000000590600780c */ /* 0x000fe20006fa4270 */
[--C-:B------:R-:W-:Y:S01]  /*3c70*/  FFMA.FTZ R41, R41, UR7, -R12.reuse ;  /* 0x0000000729297c23 */ /* 0x100fe2000801080c */
[----:B------:R-:W-:Y:S01]  /*3c80*/  FMNMX.FTZ R10, R42, R9, !PT ;  /* 0x000000092a0a7209 */ /* 0x000fe20007810000 */
[----:B------:R-:W3:Y:S01]  /*3c90*/  MUFU.EX2 R154, R154 ;  /* 0x0000009a009a7308 */ /* 0x000ee20000000800 */
[----:B------:R-:W-:Y:S01]  /*3ca0*/  ISETP.LT.OR P2, PT, R2, 0x51, P2 ;  /* 0x000000510200780c */ /* 0x000fe20001741670 */
[--C-:B------:R-:W-:Y:S01]  /*3cb0*/  FFMA.FTZ R162, R44, UR7, -R12.reuse ;  /* 0x000000072ca27c23 */ /* 0x100fe2000801080c */
[----:B------:R-:W-:Y:S01]  /*3cc0*/  FMNMX.FTZ R11, R43, R10, !PT ;  /* 0x0000000a2b0b7209 */ /* 0x000fe20007810000 */
[--C-:B------:R-:W-:Y:S01]  /*3cd0*/  FFMA.FTZ R164, R48, UR7, -R12.reuse ;  /* 0x0000000730a47c23 */ /* 0x100fe2000801080c */
[----:B------:R-:W-:Y:S01]  /*3ce0*/  FSEL R66, R66, -INF , !P2 ;  /* 0xff80000042427808 */ /* 0x000fe20005000000 */
[--C-:B------:R-:W-:Y:S01]  /*3cf0*/  FFMA.FTZ R25, R49, UR7, -R12.reuse ;  /* 0x0000000731197c23 */ /* 0x100fe2000801080c */
[----:B------:R-:W-:Y:S01]  /*3d00*/  FMNMX.FTZ R10, R46, R11, !PT ;  /* 0x0000000b2e0a7209 */ /* 0x000fe20007810000 */
[----:B------:R-:W4:Y:S01]  /*3d10*/  MUFU.EX2 R9, R29 ;  /* 0x0000001d00097308 */ /* 0x000f220000000800 */
[----:B------:R-:W-:Y:S01]  /*3d20*/  ISETP.LT.OR P5, PT, R2, 0x5a, P5 ;  /* 0x0000005a0200780c */ /* 0x000fe20002fa1670 */
[--C-:B------:R-:W-:Y:S01]  /*3d30*/  FFMA.FTZ R166, R52, UR7, -R12.reuse ;  /* 0x0000000734a67c23 */ /* 0x100fe2000801080c */
[----:B------:R-:W-:Y:S01]  /*3d40*/  FMNMX.FTZ R11, R47, R10, !PT ;  /* 0x0000000a2f0b7209 */ /* 0x000fe20007810000 */
[--C-:B------:R-:W-:Y:S01]  /*3d50*/  FFMA.FTZ R53, R53, UR7, -R12.reuse ;  /* 0x0000000735357c23 */ /* 0x100fe2000801080c */
[----:B------:R-:W-:Y:S01]  /*3d60*/  FSEL R71, R71, -INF , !P5 ;  /* 0xff80000047477808 */ /* 0x000fe20006800000 */
[--C-:B------:R-:W-:Y:S01]  /*3d70*/  FFMA.FTZ R56, R56, UR7, -R12.reuse ;  /* 0x0000000738387c23 */ /* 0x100fe2000801080c */
[----:B------:R-:W-:Y:S01]  /*3d80*/  FMNMX.FTZ R10, R50, R11, !PT ;  /* 0x0000000b320a7209 */ /* 0x000fe20007810000 */
[----:B------:R-:W5:Y:S01]  /*3d90*/  MUFU.EX2 R156, R156 ;  /* 0x0000009c009c7308 */ /* 0x000f620000000800 */
[--C-:B------:R-:W-:Y:S01]  /*3da0*/  FFMA.FTZ R57, R57, UR7, -R12.reuse ;  /* 0x0000000739397c23 */ /* 0x100fe2000801080c */
[--C-:B------:R-:W-:Y:S01]  /*3db0*/  FFMA.FTZ R60, R60, UR7, -R12.reuse ;  /* 0x000000073c3c7c23 */ /* 0x100fe2000801080c */
[----:B-1----:R-:W-:Y:S01]  /*3dc0*/  FMNMX.FTZ R13, R51, R10, !PT ;  /* 0x0000000a330d7209 */ /* 0x002fe20007810000 */
[--C-:B------:R-:W-:Y:S01]  /*3dd0*/  FFMA.FTZ R61, R61, UR7, -R12.reuse ;  /* 0x000000073d3d7c23 */ /* 0x100fe2000801080c */
[--C-:B------:R-:W-:Y:S01]  /*3de0*/  FFMA.FTZ R64, R64, UR7, -R12.reuse ;  /* 0x0000000740407c23 */ /* 0x100fe2000801080c */
[--C-:B------:R-:W-:Y:S01]  /*3df0*/  FFMA.FTZ R65, R65, UR7, -R12.reuse ;  /* 0x0000000741417c23 */ /* 0x100fe2000801080c */
[----:B------:R-:W-:Y:S01]  /*3e00*/  FMNMX.FTZ R10, R54, R13, !PT ;  /* 0x0000000d360a7209 */ /* 0x000fe20007810000 */
[----:B------:R2:W1:Y:S01]  /*3e10*/  MUFU.EX2 R11, R33 ;  /* 0x00000021000b7308 */ /* 0x0004620000000800 */
[----:B------:R-:W-:-:S02]  /*3e20*/  FFMA.FTZ R68, R68, UR7, -R12 ;  /* 0x0000000744447c23 */ /* 0x000fc4000801080c */
[----:B------:R-:W-:-:S04]  /*3e30*/  FMNMX.FTZ R13, R55, R10, !PT ;  /* 0x0000000a370d7209 */ /* 0x000fc80007810000 */
[----:B------:R-:W-:Y:S01]  /*3e40*/  FMNMX.FTZ R10, R58, R13, !PT ;  /* 0x0000000d3a0a7209 */ /* 0x000fe20007810000 */
[----:B------:R-:W0:Y:S01]  /*3e50*/  MUFU.EX2 R158, R158 ;  /* 0x0000009e009e7308 */ /* 0x000e220000000800 */
[----:B--2---:R-:W-:Y:S01]  /*3e60*/  FADD.FTZ R33, R152, R3 ;  /* 0x0000000398217221 */ /* 0x004fe20000010000 */
[----:B------:R-:W-:Y:S02]  /*3e70*/  F2FP.F16.F32.PACK_AB R152, R3, R152 ;  /* 0x000000980398723e */ /* 0x000fe400000000ff */
[----:B------:R-:W-:Y:S01]  /*3e80*/  FMNMX.FTZ R15, R59, R10, !PT ;  /* 0x0000000a3b0f7209 */ /* 0x000fe20007810000 */
[----:B---3--:R-:W-:Y:S01]  /*3e90*/  FADD.FTZ R10, R154, R33 ;  /* 0x000000219a0a7221 */ /* 0x008fe20000010000 */
[C---:B----4-:R-:W-:Y:S02]  /*3ea0*/  F2FP.F16.F32.PACK_AB R154, R9.reuse, R154 ;  /* 0x0000009a099a723e */ /* 0x050fe400000000ff */
[----:B------:R-:W-:Y:S01]  /*3eb0*/  FMNMX.FTZ R6, R62, R15, !PT ;  /* 0x0000000f3e067209 */ /* 0x000fe20007810000 */
[----:B------:R2:W3:Y:S01]  /*3ec0*/  MUFU.EX2 R13, R37 ;  /* 0x00000025000d7308 */ /* 0x0004e20000000800 */
[----:B------:R-:W-:-:S02]  /*3ed0*/  FADD.FTZ R33, R9, R10 ;  /* 0x0000000a09217221 */ /* 0x000fc40000010000 */
[----:B------:R-:W-:Y:S02]  /*3ee0*/  FMNMX.FTZ R15, R63, R6, !PT ;  /* 0x000000063f0f7209 */ /* 0x000fe40007810000 */
[----:B-----5:R-:W-:Y:S01]  /*3ef0*/  FADD.FTZ R10, R156, R33 ;  /* 0x000000219c0a7221 */ /* 0x020fe20000010000 */
[C---:B-1----:R-:W-:Y:S02]  /*3f00*/  F2FP.F16.F32.PACK_AB R156, R11.reuse, R156 ;  /* 0x0000009c0b9c723e */ /* 0x042fe400000000ff */
[----:B------:R-:W-:Y:S01]  /*3f10*/  FMNMX.FTZ R6, R66, R15, !PT ;  /* 0x0000000f42067209 */ /* 0x000fe20007810000 */
[----:B------:R-:W1:Y:S01]  /*3f20*/  MUFU.EX2 R160, R160 ;  /* 0x000000a000a07308 */ /* 0x000e620000000800 */
[----:B--2---:R-:W-:Y:S02]  /*3f30*/  FADD.FTZ R37, R11, R10 ;  /* 0x0000000a0b257221 */ /* 0x004fe40000010000 */
[----:B------:R-:W-:-:S04]  /*3f40*/  FMNMX.FTZ R21, R67, R6, !PT ;  /* 0x0000000643157209 */ /* 0x000fc80007810000 */
[----:B------:R-:W-:Y:S01]  /*3f50*/  FMNMX.FTZ R2, R70, R21, !PT ;  /* 0x0000001546027209 */ /* 0x000fe20007810000 */
[--C-:B------:R-:W-:Y:S01]  /*3f60*/  FFMA.FTZ R21, R45, UR7, -R12.reuse ;  /* 0x000000072d157c23 */ /* 0x100fe2000801080c */
[----:B------:R-:W2:Y:S01]  /*3f70*/  MUFU.EX2 R15, R41 ;  /* 0x00000029000f7308 */ /* 0x000ea20000000800 */
[----:B------:R-:W-:Y:S01]  /*3f80*/  FFMA.FTZ R12, R69, UR7, -R12 ;  /* 0x00000007450c7c23 */ /* 0x000fe2000801080c */
[----:B------:R-:W-:-:S05]  /*3f90*/  FMNMX.FTZ R2, R71, R2, !PT ;  /* 0x0000000247027209 */ /* 0x000fca0007810000 */
[----:B------:R-:W4:Y:S01]  /*3fa0*/  SHFL.BFLY PT, R29, R2, 0x2, 0x1f ;  /* 0x0c401f00021d7f89 */ /* 0x000f2200000e0000 */
[----:B------:R-:W5:Y:S08]  /*3fb0*/  MUFU.EX2 R162, R162 ;  /* 0x000000a200a27308 */ /* 0x000f700000000800 */
[----:B------:R-:W5:Y:S08]  /*3fc0*/  MUFU.EX2 R21, R21 ;  /* 0x0000001500157308 */ /* 0x000f700000000800 */
[----:B------:R-:W-:Y:S01]  /*3fd0*/  MUFU.EX2 R164, R164 ;  /* 0x000000a400a47308 */ /* 0x000fe20000000800 */
[----:B----4-:R-:W-:-:S07]  /*3fe0*/  FMNMX.FTZ R29, R2, R29, !PT ;  /* 0x0000001d021d7209 */ /* 0x010fce0007810000 */
[----:B------:R-:W-:Y:S01]  /*3ff0*/  MUFU.EX2 R25, R25 ;  /* 0x0000001900197308 */ /* 0x000fe20000000800 */
[----:B------:R-:W4:Y:S07]  /*4000*/  SHFL.BFLY PT, R6, R29, 0x1, 0x1f ;  /* 0x0c201f001d067f89 */ /* 0x000f2e00000e0000 */
[----:B------:R-:W-:Y:S08]  /*4010*/  MUFU.EX2 R166, R166 ;  /* 0x000000a600a67308 */ /* 0x000ff00000000800 */
[----:B------:R-:W-:Y:S08]  /*4020*/  MUFU.EX2 R53, R53 ;  /* 0x0000003500357308 */ /* 0x000ff00000000800 */
[----:B------:R-:W-:Y:S01]  /*4030*/  MUFU.EX2 R56, R56 ;  /* 0x0000003800387308 */ /* 0x000fe20000000800 */
[----:B----4-:R-:W-:-:S04]  /*4040*/  FMNMX.FTZ R6, R29, R6, !PT ;  /* 0x000000061d067209 */ /* 0x010fc80007810000 */
[C---:B------:R-:W-:Y:S01]  /*4050*/  FSETP.NEU.FTZ.AND P2, PT, R6.reuse, -INF , PT ;  /* 0xff8000000600780b */ /* 0x040fe20003f5d000 */
[----:B------:R-:W-:Y:S02]  /*4060*/  FMUL.FTZ R2, R6, UR7 ;  /* 0x0000000706027c20 */ /* 0x000fe40008410000 */
[----:B------:R0:W-:Y:S03]  /*4070*/  MUFU.EX2 R29, R12 ;  /* 0x0000000c001d7308 */ /* 0x0001e60000000800 */
[----:B------:R-:W-:-:S05]  /*4080*/  FSEL R2, R2, RZ, P2 ;  /* 0x000000ff02027208 */ /* 0x000fca0001000000 */
        /* <DEDUP_REMOVED lines=11> */
[----:B0-----:R-:W-:Y:S01]  /*4140*/  FADD.FTZ R12, R158, R37 ;  /* 0x000000259e0c7221 */ /* 0x001fe20000010000 */
[--C-:B------:R-:W-:Y:S01]  /*4150*/  FFMA.FTZ R43, R43, UR7, -R2.reuse ;  /* 0x000000072b2b7c23 */ /* 0x100fe20008010802 */
[--C-:B------:R-:W-:Y:S01]  /*4160*/  FFMA.FTZ R46, R46, UR7, -R2.reuse ;  /* 0x000000072e2e7c23 */ /* 0x100fe20008010802 */
[----:B------:R-:W-:Y:S01]  /*4170*/  FFMA.FTZ R47, R47, UR7, -R2 ;  /* 0x000000072f2f7c23 */ /* 0x000fe20008010802 */
[----:B---3--:R-:W-:Y:S01]  /*4180*/  FADD.FTZ R37, R13, R12 ;  /* 0x0000000c0d257221 */ /* 0x008fe20000010000 */
[----:B------:R-:W0:Y:S01]  /*4190*/  MUFU.EX2 R27, R27 ;  /* 0x0000001b001b7308 */ /* 0x000e220000000800 */
[--C-:B------:R-:W-:Y:S01]  /*41a0*/  FFMA.FTZ R50, R50, UR7, -R2.reuse ;  /* 0x0000000732327c23 */ /* 0x100fe20008010802 */
[--C-:B------:R-:W-:Y:S01]  /*41b0*/  FFMA.FTZ R51, R51, UR7, -R2.reuse ;  /* 0x0000000733337c23 */ /* 0x100fe20008010802 */
        /* <DEDUP_REMOVED lines=8> */
[----:B-----5:R-:W-:Y:S01]  /*4240*/  FADD.FTZ R12, R162, R37 ;  /* 0x00000025a20c7221 */ /* 0x020fe20000010000 */
[--C-:B------:R-:W-:Y:S01]  /*4250*/  FFMA.FTZ R63, R63, UR7, -R2.reuse ;  /* 0x000000073f3f7c23 */ /* 0x100fe20008010802 */
[--C-:B------:R-:W-:Y:S01]  /*4260*/  FFMA.FTZ R66, R66, UR7, -R2.reuse ;  /* 0x0000000742427c23 */ /* 0x100fe20008010802 */
[----:B------:R-:W-:Y:S01]  /*4270*/  FFMA.FTZ R67, R67, UR7, -R2 ;  /* 0x0000000743437c23 */ /* 0x000fe20008010802 */
[----:B------:R-:W-:Y:S01]  /*4280*/  FADD.FTZ R37, R21, R12 ;  /* 0x0000000c15257221 */ /* 0x000fe20000010000 */
[----:B------:R-:W2:Y:S01]  /*4290*/  MUFU.EX2 R31, R31 ;  /* 0x0000001f001f7308 */ /* 0x000ea20000000800 */
[----:B0-----:R-:W-:Y:S01]  /*42a0*/  FADD.FTZ R33, R26, R27 ;  /* 0x0000001b1a217221 */ /* 0x001fe20000010000 */
[--C-:B------:R-:W-:Y:S01]  /*42b0*/  FFMA.FTZ R70, R70, UR7, -R2.reuse ;  /* 0x0000000746467c23 */ /* 0x100fe20008010802 */
[----:B------:R-:W-:Y:S01]  /*42c0*/  FADD.FTZ R12, R164, R37 ;  /* 0x00000025a40c7221 */ /* 0x000fe20000010000 */
[----:B------:R-:W-:Y:S01]  /*42d0*/  FFMA.FTZ R2, R71, UR7, -R2 ;  /* 0x0000000747027c23 */ /* 0x000fe20008010802 */
[----:B------:R-:W-:-:S02]  /*42e0*/  F2FP.F16.F32.PACK_AB R158, R13, R158 ;  /* 0x0000009e0d9e723e */ /* 0x000fc400000000ff */
[----:B------:R-:W-:Y:S01]  /*42f0*/  FADD.FTZ R37, R25, R12 ;  /* 0x0000000c19257221 */ /* 0x000fe20000010000 */
[----:B------:R-:W0:Y:S01]  /*4300*/  MUFU.EX2 R34, R34 ;  /* 0x0000002200227308 */ /* 0x000e220000000800 */
[----:B-1----:R-:W-:Y:S01]  /*4310*/  FADD.FTZ R10, R30, R33 ;  /* 0x000000211e0a7221 */ /* 0x002fe20000010000 */
[----:B------:R-:W-:Y:S01]  /*4320*/  F2FP.F16.F32.PACK_AB R160, R15, R160 ;  /* 0x000000a00fa0723e */ /* 0x000fe200000000ff */
[----:B------:R-:W-:Y:S01]  /*4330*/  FADD.FTZ R12, R166, R37 ;  /* 0x00000025a60c7221 */ /* 0x000fe20000010000 */
[----:B------:R-:W-:Y:S02]  /*4340*/  F2FP.F16.F32.PACK_AB R162, R21, R162 ;  /* 0x000000a215a2723e */ /* 0x000fe400000000ff */
[----:B------:R-:W-:Y:S01]  /*4350*/  F2FP.F16.F32.PACK_AB R164, R25, R164 ;  /* 0x000000a419a4723e */ /* 0x000fe200000000ff */
[----:B------:R-:W-:Y:S01]  /*4360*/  FADD.FTZ R37, R53, R12 ;  /* 0x0000000c35257221 */ /* 0x000fe20000010000 */
[----:B------:R-:W1:Y:S01]  /*4370*/  MUFU.EX2 R35, R35 ;  /* 0x0000002300237308 */ /* 0x000e620000000800 */
[----:B--2---:R-:W-:Y:S01]  /*4380*/  FADD.FTZ R33, R31, R10 ;  /* 0x0000000a1f217221 */ /* 0x004fe20000010000 */
[----:B------:R-:W-:Y:S01]  /*4390*/  F2FP.F16.F32.PACK_AB R166, R53, R166 ;  /* 0x000000a635a6723e */ /* 0x000fe200000000ff */
[----:B------:R-:W-:Y:S01]  /*43a0*/  FADD.FTZ R12, R56, R37 ;  /* 0x00000025380c7221 */ /* 0x000fe20000010000 */
[----:B------:R-:W-:-:S02]  /*43b0*/  F2FP.F16.F32.PACK_AB R168, R57, R56 ;  /* 0x0000003839a8723e */ /* 0x000fc400000000ff */
[----:B------:R-:W-:Y:S01]  /*43c0*/  F2FP.F16.F32.PACK_AB R153, R27, R26 ;  /* 0x0000001a1b99723e */ /* 0x000fe200000000ff */
[----:B------:R-:W-:Y:S01]  /*43d0*/  FADD.FTZ R9, R57, R12 ;  /* 0x0000000c39097221 */ /* 0x000fe20000010000 */
[----:B------:R-:W2:Y:S01]  /*43e0*/  MUFU.EX2 R38, R38 ;  /* 0x0000002600267308 */ /* 0x000ea20000000800 */
[----:B0-----:R-:W-:Y:S01]  /*43f0*/  FADD.FTZ R10, R34, R33 ;  /* 0x00000021220a7221 */ /* 0x001fe20000010000 */
[----:B------:R-:W-:-:S06]  /*4400*/  F2FP.F16.F32.PACK_AB R155, R31, R30 ;  /* 0x0000001e1f9b723e */ /* 0x000fcc00000000ff */
[----:B------:R-:W0:Y:S01]  /*4410*/  MUFU.EX2 R39, R39 ;  /* 0x0000002700277308 */ /* 0x000e220000000800 */
[C---:B-1----:R-:W-:Y:S01]  /*4420*/  FADD.FTZ R33, R35.reuse, R10 ;  /* 0x0000000a23217221 */ /* 0x042fe20000010000 */
[----:B------:R-:W-:-:S06]  /*4430*/  F2FP.F16.F32.PACK_AB R157, R35, R34 ;  /* 0x00000022239d723e */ /* 0x000fcc00000000ff */
[----:B------:R-:W1:Y:S01]  /*4440*/  MUFU.EX2 R42, R42 ;  /* 0x0000002a002a7308 */ /* 0x000e620000000800 */
[----:B--2---:R-:W-:-:S07]  /*4450*/  FADD.FTZ R10, R38, R33 ;  /* 0x00000021260a7221 */ /* 0x004fce0000010000 */
[----:B------:R-:W2:Y:S01]  /*4460*/  MUFU.EX2 R43, R43 ;  /* 0x0000002b002b7308 */ /* 0x000ea20000000800 */
[C---:B0-----:R-:W-:Y:S01]  /*4470*/  FADD.FTZ R33, R39.reuse, R10 ;  /* 0x0000000a27217221 */ /* 0x041fe20000010000 */
[----:B------:R-:W-:-:S06]  /*4480*/  F2FP.F16.F32.PACK_AB R159, R39, R38 ;  /* 0x00000026279f723e */ /* 0x000fcc00000000ff */
[----:B------:R-:W0:Y:S01]  /*4490*/  MUFU.EX2 R46, R46 ;  /* 0x0000002e002e7308 */ /* 0x000e220000000800 */
[----:B-1----:R-:W-:-:S07]  /*44a0*/  FADD.FTZ R10, R42, R33 ;  /* 0x000000212a0a7221 */ /* 0x002fce0000010000 */
[----:B------:R-:W1:Y:S01]  /*44b0*/  MUFU.EX2 R47, R47 ;  /* 0x0000002f002f7308 */ /* 0x000e620000000800 */
[C---:B--2---:R-:W-:Y:S01]  /*44c0*/  FADD.FTZ R33, R43.reuse, R10 ;  /* 0x0000000a2b217221 */ /* 0x044fe20000010000 */
[----:B------:R-:W-:-:S06]  /*44d0*/  F2FP.F16.F32.PACK_AB R161, R43, R42 ;  /* 0x0000002a2ba1723e */ /* 0x000fcc00000000ff */
[----:B------:R-:W2:Y:S01]  /*44e0*/  MUFU.EX2 R50, R50 ;  /* 0x0000003200327308 */ /* 0x000ea20000000800 */
[----:B0-----:R-:W-:-:S07]  /*44f0*/  FADD.FTZ R10, R46, R33 ;  /* 0x000000212e0a7221 */ /* 0x001fce0000010000 */
        /* <DEDUP_REMOVED lines=31> */
[----:B-1----:R-:W-:Y:S01]  /*46f0*/  FADD.FTZ R12, R68, R9 ;  /* 0x00000009440c7221 */ /* 0x002fe20000010000 */
[----:B------:R-:W-:-:S03]  /*4700*/  F2FP.F16.F32.PACK_AB R174, R29, R68 ;  /* 0x000000441dae723e */ /* 0x000fc600000000ff */
[----:B------:R-:W-:-:S03]  /*4710*/  FADD.FTZ R3, R29, R12 ;  /* 0x0000000c1d037221 */ /* 0x000fc60000010000 */
[----:B------:R-:W1:Y:S01]  /*4720*/  MUFU.EX2 R67, R67 ;  /* 0x0000004300437308 */ /* 0x000e620000000800 */
[C---:B--2---:R-:W-:Y:S01]  /*4730*/  FADD.FTZ R9, R63.reuse, R10 ;  /* 0x0000000a3f097221 */ /* 0x044fe20000010000 */
[----:B------:R-:W-:-:S06]  /*4740*/  F2FP.F16.F32.PACK_AB R171, R63, R62 ;  /* 0x0000003e3fab723e */ /* 0x000fcc00000000ff */
[----:B------:R-:W2:Y:S01]  /*4750*/  MUFU.EX2 R70, R70 ;  /* 0x0000004600467308 */ /* 0x000ea20000000800 */
[----:B0-----:R-:W-:-:S07]  /*4760*/  FADD.FTZ R10, R66, R9 ;  /* 0x00000009420a7221 */ /* 0x001fce0000010000 */
[----:B------:R2:W0:Y:S01]  /*4770*/  MUFU.EX2 R175, R2 ;  /* 0x0000000200af7308 */ /* 0x0004220000000800 */
[C---:B-1----:R-:W-:Y:S01]  /*4780*/  FADD.FTZ R9, R67.reuse, R10 ;  /* 0x0000000a43097221 */ /* 0x042fe20000010000 */
[----:B------:R-:W-:-:S03]  /*4790*/  F2FP.F16.F32.PACK_AB R173, R67, R66 ;  /* 0x0000004243ad723e */ /* 0x000fc600000000ff */
[----:B--2---:R-:W-:-:S04]  /*47a0*/  FADD.FTZ R2, R70, R9 ;  /* 0x0000000946027221 */ /* 0x004fc80000010000 */
[C---:B0-----:R-:W-:Y:S01]  /*47b0*/  FADD.FTZ R2, R175.reuse, R2 ;  /* 0x00000002af027221 */ /* 0x041fe20000010000 */
[----:B------:R-:W-:Y:S01]  /*47c0*/  F2FP.F16.F32.PACK_AB R175, R175, R70 ;  /* 0x00000046afaf723e */ /* 0x000fe200000000ff */
[----:B------:R-:W-:Y:S06]  /*47d0*/  @!P0 BRA `(.L_x_2360) ;  /* 0x0000000000048947 */ /* 0x000fec0003800000 */
[----:B------:R-:W-:Y:S01]  /*47e0*/  BPT.TRAP 0x1 ;  /* 0x000000040000795c */ /* 0x000fe20000300000 */
.L_x_2360:
[----:B------:R0:W1:Y:S01]  /*47f0*/  SYNCS.PHASECHK.TRANS64.TRYWAIT P2, [UR21+0x22850], R8 ;  /* 0x02285008ff0075a7 */ /* 0x0000620008040155 */
[----:B------:R-:W-:Y:S05]  /*4800*/  @!P0 BRA `(.L_x_2361) ;  /* 0x0000000000048947 */ /* 0x000fea0003800000 */
[----:B------:R-:W-:Y:S01]  /*4810*/  BPT.TRAP 0x1 ;  /* 0x000000040000795c */ /* 0x000fe20000300000 */
.L_x_2361:
[----:B-1----:R-:W-:Y:S05]  /*4820*/  @P2 BRA `(.L_x_2362) ;  /* 0x0000000000082947 */ /* 0x002fea0003800000 */
[----:B------:R-:W1:Y:S02]  /*4830*/  SYNCS.PHASECHK.TRANS64.TRYWAIT P2, [UR21+0x22850], R8 ;  /* 0x02285008ff0075a7 */ /* 0x000e640008040155 */
[----:B-1----:R-:W-:Y:S05]  /*4840*/  @!P2 BRA `(.L_x_2363) ;  /* 0x000001480028a947 */ /* 0x002fea0003800000 */
.L_x_2362:
[----:B------:R-:W-:Y:S01]  /*4850*/  R2UR UR6, R5 ;  /* 0x00000000050672ca */ /* 0x000fe200000e0000 */
[----:B------:R2:W-:Y:S01]  /*4860*/  BAR.SYNC.DEFER_BLOCKING R7, 0x100 ;  /* 0x000400070000751d */ /* 0x0005e20000010000 */
[----:B------:R-:W-:-:S05]  /*4870*/  ISETP.NE.AND P2, PT, R201, 0x1, PT ;  /* 0x00000001c900780c */ /* 0x000fca0003f45270 */
[----:B------:R-:W-:Y:S01]  /*4880*/  UMOV UR19, 0x40000040 ;  /* 0x4000004000137882 */ /* 0x000fe20000000000 */
[----:B------:R-:W-:-:S05]  /*4890*/  VOTEU.ALL UP1, P1 ;  /* 0x00000000003f7886 */ /* 0x000fca0000820000 */
[----:B------:R-:W-:Y:S02]  /*48a0*/  UIADD3 UR6, UR6, 0x400, URZ ;  /* 0x0000040006067890 */ /* 0x000fe4000fffe03f */
[----:B------:R-:W2:Y:S01]  /*48b0*/  @P2 LDC R5, c[0x0][0x44c] ;  /* 0x00011300ff052b82 */ /* 0x000ea20000000800 */
[----:B------:R-:W-:Y:S02]  /*48c0*/  @!UP1 UIADD3 UR21, UR21, 0x22860, URZ ;  /* 0x0002286015159890 */ /* 0x000fe4000fffe03f */
[----:B------:R-:W-:Y:S02]  /*48d0*/  USHF.R.U32.HI UR6, URZ, 0x4, UR6 ;  /* 0x000000043f067899 */ /* 0x000fe40008011606 */
[----:B------:R-:W-:Y:S02]  /*48e0*/  @!UP1 UPRMT UR21, URZ, 0x654, UR21 ;  /* 0x000006543f159896 */ /* 0x000fe40008000015 */
[----:B------:R-:W-:Y:S01]  /*48f0*/  ULOP3.LUT UR6, UR6, 0x3fff, URZ, 0xc0, !UPT ;  /* 0x00003fff06067892 */ /* 0x000fe2000f8ec03f */
[----:B01----:R-:W0:Y:S01]  /*4900*/  @P2 LDC R8, c[0x0][0x450] ;  /* 0x00011400ff082b82 */ /* 0x003e220000000800 */
[----:B------:R-:W-:-:S02]  /*4910*/  WARPGROUP.ARRIVE ;  /* 0x00000000000079c5 */ /* 0x000fc40000000000 */
[----:B------:R-:W-:-:S04]  /*4920*/  ULOP3.LUT UR6, UR6, 0x3000000, URZ, 0xfc, !UPT ;  /* 0x0300000006067892 */ /* 0x000fc8000f8efc3f */
[----:B------:R-:W-:-:S07]  /*4930*/  UIMAD UR11, UR37, 0xc00, UR6 ;  /* 0x00000c00250b78a4 */ /* 0x000fce000f8e0206 */
[----:B------:R-:W-:Y:S02]  /*4940*/  UMOV UR18, UR11 ;  /* 0x0000000b00127c82 */ /* 0x000fe40008000000 */
[----:B------:R-:W-:Y:S01]  /*4950*/  HGMMA.64x256x16.F32 R24, R152, gdesc[UR16].tnspB, RZ, !UPT, gsb0 ;  /* 0x43e0001098187df0 */ /* 0x000fe2000c0008ff */
[----:B------:R-:W-:Y:S01]  /*4960*/  UIADD3 UR18, UR11, 0x80, URZ ;  /* 0x000000800b127890 */ /* 0x000fe2000fffe03f */
[----:B--2---:R-:W-:Y:S01]  /*4970*/  @P2 IMAD.HI.U32 R7, R5, UR42, RZ ;  /* 0x0000002a05072c27 */ /* 0x004fe2000f8e00ff */
[----:B------:R-:W-:-:S03]  /*4980*/  UMOV UR19, 0x40000040 ;  /* 0x4000004000137882 */ /* 0x000fc60000000000 */
[----:B------:R-:W-:Y:S01]  /*4990*/  IMAD.U32 R5, RZ, RZ, UR42 ;  /* 0x0000002aff057e24 */ /* 0x000fe2000f8e00ff */
[----:B0-----:R-:W-:Y:S02]  /*49a0*/  @P2 SHF.R.U32.HI R5, RZ, R8, R7 ;  /* 0x00000008ff052219 */ /* 0x001fe40000011607 */
[----:B------:R-:W-:Y:S02]  /*49b0*/  PLOP3.LUT P2, PT, PT, PT, UP0, 0x40, 0x0 ;  /* 0x000000000000781c */ /* 0x000fe40003f4e808 */
[----:B------:R-:W-:Y:S01]  /*49c0*/  IADD3 R7, R5, R17, -R16 ;  /* 0x0000001105077210 */ /* 0x000fe20007ffe810 */
[----:B------:R-:W-:Y:S01]  /*49d0*/  VIADD R5, R176, 0xfffffffe ;  /* 0xfffffffeb0057836 */ /* 0x000fe20000000000 */
[----:B------:R-:W-:Y:S02]  /*49e0*/  WARPGROUP.DEPBAR.LE gsb0, 0x0 ;  /* 0x00008000000079c5 */ /* 0x000fe40000010000 */
[----:B------:R-:W-:-:S13]  /*49f0*/  WARPGROUP.ARRIVE ;  /* 0x00000000000079c5 */ /* 0x000fda0000000000 */
        /* <DEDUP_REMOVED lines=28> */
[----:B------:R-:W-:Y:S01]  /*4bc0*/  @!P1 SYNCS.ARRIVE.TRANS64.RED.A1T0 RZ, [UR21], RZ ;  /* 0x000000ffffff99a7 */ /* 0x000fe20008100415 */
[----:B------:R-:W-:Y:S08]  /*4bd0*/  @P2 BRA `(.L_x_2364) ;  /* 0x0000000000482947 */ /* 0x000ff00003800000 */
        /* <DEDUP_REMOVED lines=11> */
.L_x_2365:
[----:B------:R-:W-:-:S11]  /*4c90*/  UISETP.NE.AND UP1, UPT, UR15, 0x1, UPT ;  /* 0x000000010f00788c */ /* 0x000fd6000bf25270 */
[----:B------:R-:W-:Y:S02]  /*4ca0*/  @UP1 ULDC.64 UR22, c[0x0][0x9e8] ;  /* 0x00027a0000161ab9 */ /* 0x000fe40000000a00 */
[----:B------:R-:W-:-:S04]  /*4cb0*/  UIMAD.WIDE.U32 UR18, UR11, UR22, URZ ;  /* 0x000000160b1272a5 */ /* 0x000fc8000f8e003f */
[----:B------:R-:W-:-:S12]  /*4cc0*/  @UP1 USHF.R.U32.HI UR11, URZ, UR23, UR19 ;  /* 0x000000173f0b1299 */ /* 0x000fd80008011613 */
.L_x_2366:
[----:B------:R-:W-:-:S04]  /*4cd0*/  UIMAD UR11, UR11, UR15, UR15 ;  /* 0x0000000f0b0b72a4 */ /* 0x000fc8000f8e020f */
[----:B------:R-:W-:-:S04]  /*4ce0*/  UISETP.LT.AND UP1, UPT, UR14, UR11, UPT ;  /* 0x0000000b0e00728c */ /* 0x000fc8000bf21270 */
[----:B------:R-:W-:-:S12]  /*4cf0*/  USEL UR14, UR14, UR11, UP1 ;  /* 0x0000000b0e0e7287 */ /* 0x000fd80008800000 */
.L_x_2364:
[----:B------:R-:W-:Y:S01]  /*4d00*/  UIMAD.WIDE UR14, UR14, 0x2aaaaaab, URZ ;  /* 0x2aaaaaab0e0e78a5 */ /* 0x000fe2000f8e023f */
[----:B------:R-:W-:Y:S01]  /*4d10*/  ULDC UR29, c[0x0][0x9e4] ;  /* 0x00027900001d7ab9 */ /* 0x000fe20000000800 */
[----:B------:R-:W-:Y:S02]  /*4d20*/  ULDC UR22, c[0x0][0x9dc] ;  /* 0x0002770000167ab9 */ /* 0x000fe40000000800 */
[----:B------:R-:W-:Y:S01]  /*4d30*/  USHF.R.U32.HI UR11, URZ, 0x1f, UR15 ;  /* 0x0000001f3f0b7899 */ /* 0x000fe2000801160f */
[----:B------:R-:W-:Y:S01]  /*4d40*/  ULDC UR21, c[0x0][0x988] ;  /* 0x0002620000157ab9 */ /* 0x000fe20000000800 */
[----:B------:R-:W-:Y:S02]  /*4d50*/  ULDC UR28, c[0x0][0x9e0] ;  /* 0x00027800001c7ab9 */ /* 0x000fe40000000800 */
[----:B------:R-:W-:-:S04]  /*4d60*/  ULEA.HI.SX32 UR11, UR15, UR11, 0x1c ;  /* 0x0000000b0f0b7291 */ /* 0x000fc8000f8fe23f */
[----:B------:R-:W-:-:S04]  /*4d70*/  UISETP.LT.AND UP1, UPT, UR43, UR11, UPT ;  /* 0x0000000b2b00728c */ /* 0x000fc8000bf21270 */
[----:B------:R-:W-:-:S06]  /*4d80*/  USEL UR23, UR43, UR11, !UP1 ;  /* 0x0000000b2b177287 */ /* 0x000fcc000c800000 */
[----:B------:R-:W-:-:S13]  /*4d90*/  ISETP.GE.AND P2, PT, R5, UR23, PT ;  /* 0x0000001705007c0c */ /* 0x000fda000bf46270 */
[----:B------:R-:W-:Y:S05]  /*4da0*/  @!P2 BRA `(.L_x_2367) ;  /* 0x000000300004a947 */ /* 0x000fea0003800000 */
.L_x_2384:
[----:B------:R-:W-:-:S04]  /*4db0*/  UIADD3 UR37, UR37, 0x1, URZ ;  /* 0x0000000125257890 */ /* 0x000fc8000fffe03f */
[----:B------:R-:W-:-:S04]  /*4dc0*/  UISETP.NE.AND UP1, UPT, UR37, 0x2, UPT ;  /* 0x000000022500788c */ /* 0x000fc8000bf25270 */
[----:B------:R-:W-:Y:S02]  /*4dd0*/  USEL UR7, URZ, 0x1, UP1 ;  /* 0x000000013f077887 */ /* 0x000fe40008800000 */
[----:B------:R-:W-:Y:S02]  /*4de0*/  USEL UR37, UR37, URZ, UP1 ;  /* 0x0000003f25257287 */ /* 0x000fe40008800000 */
[----:B------:R-:W-:Y:S01]  /*4df0*/  ULOP3.LUT UR38, UR38, UR7, URZ, 0x3c, !UPT ;  /* 0x0000000726267292 */ /* 0x000fe2000f8e3c3f */
[----:B012---:R-:W-:Y:S11]  /*4e00*/  @!P0 BRA `(.L_x_2368) ;  /* 0x0000000000048947 */ /* 0x007ff60003800000 */
[----:B------:R-:W-:Y:S01]  /*4e10*/  BPT.TRAP 0x1 ;  /* 0x000000040000795c */ /* 0x000fe20000300000 */
.L_x_2368:
        /* <DEDUP_REMOVED lines=9> */
.L_x_2369:
[----:B-1----:R-:W-:Y:S05]  /*4eb0*/  @P2 BRA `(.L_x_2370) ;  /* 0x0000000000082947 */ /* 0x002fea0003800000 */
[----:B------:R-:W1:Y:S02]  /*4ec0*/  SYNCS.PHASECHK.TRANS64.TRYWAIT P2, [UR30+0x22830], R7 ;  /* 0x02283007ff0075a7 */ /* 0x000e64000804015e */
[----:B-1----:R-:W-:Y:S05]  /*4ed0*/  @!P2 BRA `(.L_x_2371) ;  /* 0x00000140009ca947 */ /* 0x002fea0003800000 */
.L_x_2370:
[----:B------:R-:W-:Y:S01]  /*4ee0*/  UIMAD UR18, UR37, 0x300, UR20 ;  /* 0x00000300251278a4 */ /* 0x000fe2000f8e0214 */
[----:B------:R-:W-:Y:S01]  /*4ef0*/  WARPGROUP.ARRIVE ;  /* 0x00000000000079c5 */ /* 0x000fe20000000000 */
[----:B------:R-:W-:Y:S01]  /*4f00*/  UMOV UR19, 0x40000040 ;  /* 0x4000004000137882 */ /* 0x000fe20000000000 */
[----:B------:R-:W-:Y:S01]  /*4f10*/  UMOV UR24, UR4 ;  /* 0x0000000400187c82 */ /* 0x000fe20008000000 */
[----:B------:R-:W-:Y:S01]  /*4f20*/  UIADD3 UR26, UR18, 0x2, URZ ;  /* 0x00000002121a7890 */ /* 0x000fe2000fffe03f */
[----:B------:R-:W-:Y:S01]  /*4f30*/  ISETP.NE.AND P2, PT, R201, 0x1, PT ;  /* 0x00000001c900780c */ /* 0x000fe20003f45270 */
[----:B------:R-:W-:Y:S01]  /*4f40*/  UMOV UR25, UR5 ;  /* 0x0000000500197c82 */ /* 0x000fe20008000000 */
[----:B------:R-:W-:Y:S01]  /*4f50*/  UMOV UR27, 0x40000040 ;  /* 0x40000040001b7882 */ /* 0x000fe20000000000 */
[----:B------:R-:W-:Y:S02]  /*4f60*/  UIADD3 UR10, UR18, 0x4, URZ ;  /* 0x00000004120a7890 */ /* 0x000fe4000fffe03f */
[----:B------:R-:W-:Y:S01]  /*4f70*/  HGMMA.64x96x16.F32 R152, gdesc[UR16], RZ, !UPT, gsb0 ;  /* 0x01600000109879f0 */ /* 0x000fe2000c0008ff */
[----:B------:R-:W-:Y:S01]  /*4f80*/  UMOV UR11, 0x40000040 ;  /* 0x40000040000b7882 */ /* 0x000fe20000000000 */
[----:B------:R-:W-:Y:S01]  /*4f90*/  UIADD3 UR14, UR18, 0x6, URZ ;  /* 0x00000006120e7890 */ /* 0x000fe2000fffe03f */
[----:B------:R-:W2:Y:S01]  /*4fa0*/  S2R R9, SR_TID.X ;  /* 0x0000000000097919 */ /* 0x000ea20000002100 */
[----:B------:R-:W-:Y:S01]  /*4fb0*/  UMOV UR15, 0x40000040 ;  /* 0x40000040000f7882 */ /* 0x000fe20000000000 */
[----:B------:R-:W-:-:S02]  /*4fc0*/  VIADD R20, R22, UR42 ;  /* 0x0000002a16147c36 */ /* 0x000fc40008000000 */
[----:B------:R-:W-:Y:S01]  /*4fd0*/  IMAD R11, R5, -0x60, RZ ;  /* 0xffffffa0050b7824 */ /* 0x000fe200078e02ff */
[----:B------:R-:W3:Y:S01]  /*4fe0*/  @P2 LDC R8, c[0x0][0x44c] ;  /* 0x00011300ff082b82 */ /* 0x000ee20000000800 */
[----:B------:R-:W-:-:S03]  /*4ff0*/  IMAD.U32 R10, RZ, RZ, UR30 ;  /* 0x0000001eff0a7e24 */ /* 0x000fc6000f8e00ff */
[----:B------:R-:W-:-:S04]  /*5000*/  IADD3 R14, -R19, 0x1, R11 ;  /* 0x00000001130e7810 */ /* 0x000fc80007ffe10b */
[----:B------:R-:W-:Y:S01]  /*5010*/  IADD3 R14, -R16, R14, R17 ;  /* 0x0000000e100e7210 */ /* 0x000fe20007ffe111 */
[----:B-1----:R-:W1:Y:S04]  /*5020*/  @P2 LDC R4, c[0x0][0x450] ;  /* 0x00011400ff042b82 */ /* 0x002e680000000800 */
[----:B------:R-:W-:Y:S02]  /*5030*/  VIADD R15, R14, UR28 ;  /* 0x0000001c0e0f7c36 */ /* 0x000fe40008000000 */
[----:B---3--:R-:W-:Y:S01]  /*5040*/  @P2 IMAD.HI.U32 R8, R20, R8, RZ ;  /* 0x0000000814082227 */ /* 0x008fe200078e00ff */
[----:B--2---:R-:W-:-:S04]  /*5050*/  SHF.R.U32.HI R9, RZ, 0x7, R9 ;  /* 0x00000007ff097819 */ /* 0x004fc80000011609 */
[----:B-1----:R-:W-:Y:S01]  /*5060*/  @P2 SHF.R.U32.HI R20, RZ, R4, R8 ;  /* 0x00000004ff142219 */ /* 0x002fe20000011608 */
[----:B------:R-:W-:Y:S01]  /*5070*/  @!P1 VIADD R8, R10, 0x22840 ;  /* 0x000228400a089836 */ /* 0x000fe20000000000 */
[----:B------:R-:W-:Y:S02]  /*5080*/  PLOP3.LUT P2, PT, PT, PT, UP0, 0x40, 0x0 ;  /* 0x000000000000781c */ /* 0x000fe40003f4e808 */
[----:B------:R-:W-:Y:S01]  /*5090*/  IADD3 R4, -R9, 0xb, RZ ;  /* 0x0000000b09047810 */ /* 0x000fe20007ffe1ff */
[----:B------:R-:W1:Y:S01]  /*50a0*/  SHFL.IDX PT, R21, R20, RZ, 0x1c1f ;  /* 0x001c1fff14157589 */ /* 0x000e6200000e0000 */
[----:B------:R-:W-:Y:S01]  /*50b0*/  @!P1 PRMT R8, RZ, 0x654, R8 ;  /* 0x00000654ff089816 */ /* 0x000fe20000000008 */
[----:B-1----:R-:W-:Y:S01]  /*50c0*/  IMAD.IADD R13, R21, 0x1, R15 ;  /* 0x00000001150d7824 */ /* 0x002fe200078e020f */
[----:B------:R-:W-:Y:S02]  /*50d0*/  WARPGROUP.DEPBAR.LE gsb0, 0x0 ;  /* 0x00008000000079c5 */ /* 0x000fe40000010000 */
[----:B------:R-:W-:-:S06]  /*50e0*/  WARPGROUP.ARRIVE ;  /* 0x00000000000079c5 */ /* 0x000fcc0000000000 */
[----:B------:R-:W-:Y:S03]  /*50f0*/  HGMMA.64x96x16.F32 R152, gdesc[UR24], R152, gsb0 ;  /* 0x01600000189879f0 */ /* 0x000fe60008000898 */
[----:B------:R-:W-:Y:S02]  /*5100*/  WARPGROUP.DEPBAR.LE gsb0, 0x0 ;  /* 0x00008000000079c5 */ /* 0x000fe40000010000 */
[----:B------:R-:W-:-:S06]  /*5110*/  WARPGROUP.ARRIVE ;  /* 0x00000000000079c5 */ /* 0x000fcc0000000000 */
[----:B------:R-:W-:Y:S01]  /*5120*/  HGMMA.64x96x16.F32 R152, gdesc[UR8], R152, gsb0 ;  /* 0x01600000089879f0 */ /* 0x000fe20008000898 */
[----:B------:R-:W-:Y:S02]  /*5130*/  UMOV UR10, UR22 ;  /* 0x00000016000a7c82 */ /* 0x000fe40008000000 */
[----:B------:R-:W-:-:S06]  /*5140*/  ULOP3.LUT UR7, URZ, UR10, URZ, 0x33, !UPT ;  /* 0x0000000a3f077292 */ /* 0x000fcc000f8e333f */
[----:B------:R-:W-:-:S04]  /*5150*/  VIADD R14, R14, UR7 ;  /* 0x000000070e0e7c36 */ /* 0x000fc80008000000 */
[----:B------:R-:W-:Y:S01]  /*5160*/  IMAD.IADD R12, R21, 0x1, R14 ;  /* 0x00000001150c7824 */ /* 0x000fe200078e020e */
[----:B------:R-:W-:Y:S02]  /*5170*/  WARPGROUP.DEPBAR.LE gsb0, 0x0 ;  /* 0x00008000000079c5 */ /* 0x000fe40000010000 */
[----:B------:R-:W-:-:S06]  /*5180*/  WARPGROUP.ARRIVE ;  /* 0x00000000000079c5 */ /* 0x000fcc0000000000 */
[----:B------:R-:W-:Y:S03]  /*5190*/  HGMMA.64x96x16.F32 R152, gdesc[UR12], R152, gsb0 ;  /* 0x016000000c9879f0 */ /* 0x000fe60008000898 */
[----:B------:R-:W-:Y:S02]  /*51a0*/  WARPGROUP.DEPBAR.LE gsb0, 0x0 ;  /* 0x00008000000079c5 */ /* 0x000fe40000010000 */
[----:B------:R1:W-:Y:S06]  /*51b0*/  BAR.ARV R4, 0x100 ;  /* 0x000400040000751d */ /* 0x0003ec0000002000 */
[----:B------:R1:W-:Y:S01]  /*51c0*/  @!P1 SYNCS.ARRIVE.TRANS64.RED.A1T0 RZ, [R8+URZ], RZ ;  /* 0x000000ff08ff99a7 */ /* 0x0003e2000810043f */
[----:B------:R-:W-:Y:S05]  /*51d0*/  @P2 BRA `(.L_x_2372) ;  /* 0x0000000000582947 */ /* 0x000fea0003800000 */
[----:B------:R-:W-:Y:S01]  /*51e0*/  IADD3 R21, -R16, R17, R21 ;  /* 0x0000001110157210 */ /* 0x000fe20007ffe115 */
[----:B------:R-:W-:Y:S03]  /*51f0*/  BSSY B0, `(.L_x_2373) ;  /* 0x0000010000007945 */ /* 0x000fe60003800000 */
[----:B------:R-:W-:-:S13]  /*5200*/  ISETP.GT.AND P2, PT, R21, -0x1, PT ;  /* 0xffffffff1500780c */ /* 0x000fda0003f44270 */
[----:B------:R-:W-:Y:S05]  /*5210*/  @P2 BRA `(.L_x_2374) ;  /* 0x0000000000202947 */ /* 0x000fea0003800000 */
[----:B------:R-:W-:Y:S01]  /*5220*/  IMAD.U32 R200, RZ, RZ, UR29 ;  /* 0x0000001dffc87e24 */ /* 0x000fe2000f8e00ff */
[----:B------:R-:W-:-:S04]  /*5230*/  LOP3.LUT R21, RZ, R21, RZ, 0x33, !PT ;  /* 0x00000015ff157212 */ /* 0x000fc800078e33ff */
[----:B------:R-:W-:-:S13]  /*5240*/  ISETP.NE.AND P2, PT, R200, 0x1, PT ;  /* 0x00000001c800780c */ /* 0x000fda0003f45270 */
[----:B-1----:R-:W1:Y:S02]  /*5250*/  @P2 LDC.64 R8, c[0x0][0x9e8] ;  /* 0x00027a00ff082b82 */ /* 0x002e640000000a00 */
[----:B-1----:R-:W-:-:S05]  /*5260*/  @P2 IMAD.HI.U32 R8, R21, R8, RZ ;  /* 0x0000000815082227 */ /* 0x002fca00078e00ff */
[----:B------:R-:W-:-:S04]  /*5270*/  @P2 SHF.R.U32.HI R21, RZ, R9, R8 ;  /* 0x00000009ff152219 */ /* 0x000fc80000011608 */
[----:B------:R-:W-:Y:S01]  /*5280*/  LOP3.LUT R21, RZ, R21, RZ, 0x33, !PT ;  /* 0x00000015ff157212 */ /* 0x000fe200078e33ff */
[----:B------:R-:W-:Y:S06]  /*5290*/  BRA `(.L_x_2375) ;  /* 0x0000000000147947 */ /* 0x000fec0003800000 */
.L_x_2374:
[----:B------:R-:W-:-:S05]  /*52a0*/  IMAD.U32 R200, RZ, RZ, UR29 ;  /* 0x0000001dffc87e24 */ /* 0x000fca000f8e00ff */
[----:B------:R-:W-:-:S13]  /*52b0*/  ISETP.NE.AND P2, PT, R200, 0x1, PT ;  /* 0x00000001c800780c */ /* 0x000fda0003f45270 */
[----:B-1----:R-:W1:Y:S02]  /*52c0*/  @P2 LDC.64 R8, c[0x0][0x9e8] ;  /* 0x00027a00ff082b82 */ /* 0x002e640000000a00 */
[----:B-1----:R-:W-:-:S05]  /*52d0*/  @P2 IMAD.HI.U32 R8, R21, R8, RZ ;  /* 0x0000000815082227 */ /* 0x002fca00078e00ff */
[----:B------:R-:W-:-:S07]  /*52e0*/  @P2 SHF.R.U32.HI R21, RZ, R9, R8 ;  /* 0x00000009ff152219 */ /* 0x000fce0000011608 */
.L_x_2375:
[----:B------:R-:W-:Y:S05]  /*52f0*/  BSYNC B0 ;  /* 0x0000000000007941 */ /* 0x000fea0003800000 */
.L_x_2373:
[----:B------:R-:W-:-:S04]  /*5300*/  IMAD.IADD R8, R11, 0x1, -R19 ;  /* 0x000000010b087824 */ /* 0x000fc800078e0a13 */
[----:B------:R-:W-:-:S05]  /*5310*/  IMAD R8, R21, R200, R8 ;  /* 0x000000c815087224 */ /* 0x000fca00078e0208 */
[----:B------:R-:W-:Y:S02]  /*5320*/  VIMNMX R12, R12, R8, !PT ;  /* 0x000000080c0c7248 */ /* 0x000fe40007fe0100 */
[----:B------:R-:W-:-:S07]  /*5330*/  VIADDMNMX R13, R8, R200, R13, PT ;  /* 0x000000c8080d7246 */ /* 0x000fce000380010d */
.L_x_2372:
[C---:B------:R-:W-:Y:S02]  /*5340*/  ISETP.GE.AND P3, PT, R11.reuse, 0x1, PT ;  /* 0x000000010b00780c */ /* 0x040fe40003f66270 */
[----:B------:R-:W-:Y:S02]  /*5350*/  LOP3.LUT R18, R18, 0xfff7ffff, RZ, 0xc0, !PT ;  /* 0xfff7ffff12127812 */ /* 0x000fe400078ec0ff */
[C---:B------:R-:W-:Y:S02]  /*5360*/  ISETP.GE.AND P2, PT, R11.reuse, 0x2, PT ;  /* 0x000000020b00780c */ /* 0x040fe40003f46270 */
[----:B------:R-:W-:Y:S02]  /*5370*/  ISETP.GT.AND P4, PT, R12, RZ, !P3 ;  /* 0x000000ff0c00720c */ /* 0x000fe40005f84270 */
[----:B------:R-:W-:Y:S02]  /*5380*/  ISETP.GE.AND P5, PT, R11, 0x9, PT ;  /* 0x000000090b00780c */ /* 0x000fe40003fa6270 */
[----:B------:R-:W-:-:S03]  /*5390*/  ISETP.LT.OR P4, PT, R13, 0x1, P4 ;  /* 0x000000010d00780c */ /* 0x000fc60002781670 */
[----:B------:R-:W-:Y:S02]  /*53a0*/  @P3 LOP3.LUT R18, R18, 0x80000, RZ, 0xfc, !PT ;  /* 0x0008000012123812 */ /* 0x000fe400078efcff */
[----:B------:R-:W-:Y:S02]  /*53b0*/  ISETP.GT.AND P3, PT, R12, 0x1, !P2 ;  /* 0x000000010c00780c */ /* 0x000fe40005764270 */
[----:B------:R-:W-:Y:S02]  /*53c0*/  FSEL R152, R152, -INF , !P4 ;  /* 0xff80000098987808 */ /* 0x000fe40006000000 */
[----:B------:R-:W-:Y:S02]  /*53d0*/  ISETP.LT.OR P3, PT, R13, 0x2, P3 ;  /* 0x000000020d00780c */ /* 0x000fe40001f61670 */
[----:B------:R-:W-:Y:S02]  /*53e0*/  ISETP.GE.AND P4, PT, R11, 0xa, PT ;  /* 0x0000000a0b00780c */ /* 0x000fe40003f86270 */
[----:B------:R-:W-:-:S02]  /*53f0*/  LOP3.LUT R18, R18, 0xfffffffd, RZ, 0xc0, !PT ;  /* 0xfffffffd12127812 */ /* 0x000fc400078ec0ff */
[----:B------:R-:W-:Y:S02]  /*5400*/  FSEL R153, R153, -INF , !P3 ;  /* 0xff80000099997808 */ /* 0x000fe40005800000 */
[----:B------:R-:W-:Y:S02]  /*5410*/  ISETP.GT.AND P3, PT, R12, 0x8, !P5 ;  /* 0x000000080c00780c */ /* 0x000fe40006f64270 */
[----:B------:R-:W-:Y:S02]  /*5420*/  @P5 LOP3.LUT R18, R18, 0x2, RZ, 0xfc, !PT ;  /* 0x0000000212125812 */ /* 0x000fe400078efcff */
[----:B------:R-:W-:Y:S02]  /*5430*/  ISETP.LT.OR P3, PT, R13, 0x9, P3 ;  /* 0x000000090d00780c */ /* 0x000fe40001f61670 */
[----:B------:R-:W-:Y:S02]  /*5440*/  LOP3.LUT R18, R18, 0xfffffffb, RZ, 0xc0, !PT ;  /* 0xfffffffb12127812 */ /* 0x000fe400078ec0ff */
[----:B------:R-:W-:-:S02]  /*5450*/  FSEL R156, R156, -INF , !P3 ;  /* 0xff8000009c9c7808 */ /* 0x000fc40005800000 */
[----:B------:R-:W-:Y:S02]  /*5460*/  @P4 LOP3.LUT R18, R18, 0x4, RZ, 0xfc, !PT ;  /* 0x0000000412124812 */ /* 0x000fe400078efcff */
[----:B------:R-:W-:Y:S02]  /*5470*/  ISETP.GT.AND P3, PT, R12, 0x9, !P4 ;  /* 0x000000090c00780c */ /* 0x000fe40006764270 */
[----:B------:R-:W-:Y:S02]  /*5480*/  ISETP.GE.AND P4, PT, R11, 0x11, PT ;  /* 0x000000110b00780c */ /* 0x000fe40003f86270 */
[----:B------:R-:W-:Y:S02]  /*5490*/  ISETP.LT.OR P3, PT, R13, 0xa, P3 ;  /* 0x0000000a0d00780c */ /* 0x000fe40001f61670 */
[----:B------:R-:W-:Y:S02]  /*54a0*/  LOP3.LUT R18, R18, 0xfffffff7, RZ, 0xc0, !PT ;  /* 0xfffffff712127812 */ /* 0x000fe400078ec0ff */
[----:B------:R-:W-:-:S02]  /*54b0*/  FSEL R157, R157, -INF , !P3 ;  /* 0xff8000009d9d7808 */ /* 0x000fc40005800000 */
        /* <DEDUP_REMOVED lines=109> */
[----:B------:R-:W-:Y:S02]  /*5b90*/  ISETP.GT.AND P6, PT, R12, 0x59, !P6 ;  /* 0x000000590c00780c */ /* 0x000fe400077c4270 */
[----:B------:R-:W2:Y:S02]  /*5ba0*/  SHFL.IDX PT, R12, R20, 0x1, 0x1c1f ;  /* 0x003c1f00140c7f89 */ /* 0x000ea400000e0000 */
[----:B------:R-:W-:-:S04]  /*5bb0*/  ISETP.LT.OR P6, PT, R13, 0x5a, P6 ;  /* 0x0000005a0d00780c */ /* 0x000fc800037c1670 */
[----:B------:R-:W-:Y:S02]  /*5bc0*/  FSEL R197, R197, -INF , !P6 ;  /* 0xff800000c5c57808 */ /* 0x000fe40007000000 */
[----:B------:R-:W-:Y:S01]  /*5bd0*/  PLOP3.LUT P6, PT, PT, PT, UP0, 0x40, 0x0 ;  /* 0x000000000000781c */ /* 0x000fe20003fce808 */
[--C-:B--2---:R-:W-:Y:S02]  /*5be0*/  IMAD.IADD R15, R15, 0x1, R12.reuse ;  /* 0x000000010f0f7824 */ /* 0x104fe400078e020c */
[----:B------:R-:W-:-:S10]  /*5bf0*/  IMAD.IADD R14, R14, 0x1, R12 ;  /* 0x000000010e0e7824 */ /* 0x000fd400078e020c */
        /* <DEDUP_REMOVED lines=13> */
.L_x_2378:
[----:B------:R-:W-:-:S05]  /*5cd0*/  IMAD.U32 R13, RZ, RZ, UR29 ;  /* 0x0000001dff0d7e24 */ /* 0x000fca000f8e00ff */
[----:B------:R-:W-:-:S13]  /*5ce0*/  ISETP.NE.AND P6, PT, R13, 0x1, PT ;  /* 0x000000010d00780c */ /* 0x000fda0003fc5270 */
[----:B-1----:R-:W1:Y:S02]  /*5cf0*/  @P6 LDC.64 R8, c[0x0][0x9e8] ;  /* 0x00027a00ff086b82 */ /* 0x002e640000000a00 */
[----:B-1----:R-:W-:-:S05]  /*5d00*/  @P6 IMAD.HI.U32 R8, R12, R8, RZ ;  /* 0x000000080c086227 */ /* 0x002fca00078e00ff */
[----:B------:R-:W-:-:S07]  /*5d10*/  @P6 SHF.R.U32.HI R12, RZ, R9, R8 ;  /* 0x00000009ff0c6219 */ /* 0x000fce0000011608 */
.L_x_2379:
[----:B------:R-:W-:Y:S05]  /*5d20*/  BSYNC B0 ;  /* 0x0000000000007941 */ /* 0x000fea0003800000 */
.L_x_2377:
[----:B------:R-:W-:-:S04]  /*5d30*/  IMAD.IADD R11, R11, 0x1, -R19 ;  /* 0x000000010b0b7824 */ /* 0x000fc800078e0a13 */
[----:B------:R-:W-:-:S05]  /*5d40*/  IMAD R11, R12, R13, R11 ;  /* 0x0000000d0c0b7224 */ /* 0x000fca00078e020b */
[----:B------:R-:W-:Y:S02]  /*5d50*/  VIMNMX R14, R14, R11, !PT ;  /* 0x0000000b0e0e7248 */ /* 0x000fe40007fe0100 */
[----:B------:R-:W-:-:S07]  /*5d60*/  VIADDMNMX R15, R11, R13, R15, PT ;  /* 0x0000000d0b0f7246 */ /* 0x000fce000380010f */
.L_x_2376:
[----:B------:R-:W-:Y:S01]  /*5d70*/  ISETP.GT.AND P2, PT, R14, 0x1, !P2 ;  /* 0x000000010e00780c */ /* 0x000fe20005744270 */
[----:B------:R-:W-:Y:S01]  /*5d80*/  UMOV UR7, UR21 ;  /* 0x0000001500077c82 */ /* 0x000fe20008000000 */
[----:B-1----:R-:W-:Y:S02]  /*5d90*/  FMNMX.FTZ R8, R152, R0, !PT ;  /* 0x0000000098087209 */ /* 0x002fe40007810000 */
[----:B------:R-:W-:Y:S02]  /*5da0*/  ISETP.LT.OR P2, PT, R15, 0x2, P2 ;  /* 0x000000020f00780c */ /* 0x000fe40001741670 */
[C---:B------:R-:W-:Y:S02]  /*5db0*/  LOP3.LUT P6, RZ, R18.reuse, 0x8000, RZ, 0xc0, !PT ;  /* 0x0000800012ff7812 */ /* 0x040fe400078cc0ff */
        /* <DEDUP_REMOVED lines=59> */
[C---:B------:R-:W-:Y:S02]  /*6170*/  ISETP.GT.AND P3, PT, R14.reuse, 0x50, !P3 ;  /* 0x000000500e00780c */ /* 0x040fe40005f64270 */
[----:B------:R-:W-:Y:S02]  /*6180*/  ISETP.LT.OR P2, PT, R15, 0x29, P2 ;  /* 0x000000290f00780c */ /* 0x000fe40001741670 */
[----:B------:R-:W-:Y:S02]  /*6190*/  ISETP.GT.AND P4, PT, R14, 0x51, !P4 ;  /* 0x000000510e00780c */ /* 0x000fe40006784270 */
[----:B------:R-:W-:Y:S02]  /*61a0*/  FSEL R174, R174, -INF , !P2 ;  /* 0xff800000aeae7808 */ /* 0x000fe40005000000 */
[----:B------:R-:W-:-:S02]  /*61b0*/  LOP3.LUT P2, RZ, R18, 0x800, RZ, 0xc0, !PT ;  /* 0x0000080012ff7812 */ /* 0x000fc4000784c0ff */
[C---:B------:R-:W-:Y:S02]  /*61c0*/  ISETP.LT.OR P3, PT, R15.reuse, 0x51, P3 ;  /* 0x000000510f00780c */ /* 0x040fe40001f61670 */
[C---:B------:R-:W-:Y:S02]  /*61d0*/  ISETP.GT.AND P2, PT, R14.reuse, 0x29, !P2 ;  /* 0x000000290e00780c */ /* 0x040fe40005744270 */
[----:B------:R-:W-:Y:S02]  /*61e0*/  ISETP.GT.AND P5, PT, R14, 0x58, !P5 ;  /* 0x000000580e00780c */ /* 0x000fe40006fa4270 */
[C---:B------:R-:W-:Y:S02]  /*61f0*/  ISETP.LT.OR P2, PT, R15.reuse, 0x2a, P2 ;  /* 0x0000002a0f00780c */ /* 0x040fe40001741670 */
[----:B------:R-:W-:Y:S02]  /*6200*/  ISETP.LT.OR P4, PT, R15, 0x52, P4 ;  /* 0x000000520f00780c */ /* 0x000fe40002781670 */
[----:B------:R-:W-:-:S02]  /*6210*/  FSEL R175, R175, -INF , !P2 ;  /* 0xff800000afaf7808 */ /* 0x000fc40005000000 */
[----:B------:R-:W-:Y:S02]  /*6220*/  LOP3.LUT P2, RZ, R18, 0x400, RZ, 0xc0, !PT ;  /* 0x0000040012ff7812 */ /* 0x000fe4000784c0ff */
[----:B-1----:R-:W-:Y:S02]  /*6230*/  FMNMX.FTZ R8, R8, R9, !PT ;  /* 0x0000000908087209 */ /* 0x002fe40007810000 */
[----:B------:R-:W-:Y:S02]  /*6240*/  ISETP.GT.AND P2, PT, R14, 0x30, !P2 ;  /* 0x000000300e00780c */ /* 0x000fe40005744270 */
[----:B------:R-:W-:Y:S01]  /*6250*/  FSEL R194, R194, -INF , !P3 ;  /* 0xff800000c2c27808 */ /* 0x000fe20005800000 */
[----:B------:R-:W1:Y:S01]  /*6260*/  SHFL.BFLY PT, R9, R8, 0x1, 0x1f ;  /* 0x0c201f0008097f89 */ /* 0x000e6200000e0000 */
[C---:B------:R-:W-:Y:S02]  /*6270*/  ISETP.LT.OR P2, PT, R15.reuse, 0x31, P2 ;  /* 0x000000310f00780c */ /* 0x040fe40001741670 */
[----:B------:R-:W-:-:S02]  /*6280*/  ISETP.LT.OR P5, PT, R15, 0x59, P5 ;  /* 0x000000590f00780c */ /* 0x000fc40002fa1670 */
[----:B------:R-:W-:Y:S02]  /*6290*/  FSEL R178, R178, -INF , !P2 ;  /* 0xff800000b2b27808 */ /* 0x000fe40005000000 */
[----:B------:R-:W-:Y:S02]  /*62a0*/  LOP3.LUT P2, RZ, R18, 0x200, RZ, 0xc0, !PT ;  /* 0x0000020012ff7812 */ /* 0x000fe4000784c0ff */
[----:B------:R-:W-:Y:S02]  /*62b0*/  FSEL R195, R195, -INF , !P4 ;  /* 0xff800000c3c37808 */ /* 0x000fe40006000000 */
[----:B------:R-:W-:Y:S02]  /*62c0*/  ISETP.GT.AND P2, PT, R14, 0x31, !P2 ;  /* 0x000000310e00780c */ /* 0x000fe40005744270 */
[----:B------:R-:W-:Y:S02]  /*62d0*/  FSEL R198, R198, -INF , !P5 ;  /* 0xff800000c6c67808 */ /* 0x000fe40006800000 */
[----:B------:R-:W-:-:S04]  /*62e0*/  ISETP.LT.OR P2, PT, R15, 0x32, P2 ;  /* 0x000000320f00780c */ /* 0x000fc80001741670 */
[----:B------:R-:W-:Y:S02]  /*62f0*/  FSEL R179, R179, -INF , !P2 ;  /* 0xff800000b3b37808 */ /* 0x000fe40005000000 */
[----:B------:R-:W-:Y:S02]  /*6300*/  LOP3.LUT P2, RZ, R18, 0x100, RZ, 0xc0, !PT ;  /* 0x0000010012ff7812 */ /* 0x000fe4000784c0ff */
[----:B-1----:R-:W-:Y:S02]  /*6310*/  FMNMX.FTZ R8, R8, R9, !PT ;  /* 0x0000000908087209 */ /* 0x002fe40007810000 */
        /* <DEDUP_REMOVED lines=19> */
[----:B------:R-:W-:-:S04]  /*6450*/  FSETP.NEU.FTZ.AND P2, PT, R8, -INF , PT ;  /* 0xff8000000800780b */ /* 0x000fc80003f5d000 */
[----:B------:R-:W-:-:S05]  /*6460*/  FSEL R9, R8, RZ, P2 ;  /* 0x000000ff08097208 */ /* 0x000fca0001000000 */
[----:B------:R-:W-:Y:S01]  /*6470*/  FADD.FTZ R9, -R9, R0 ;  /* 0x0000000009097221 */ /* 0x000fe20000010100 */
[----:B------:R-:W-:-:S05]  /*6480*/  FMUL.FTZ R0, R8, UR7 ;  /* 0x0000000708007c20 */ /* 0x000fca0008410000 */
[----:B------:R-:W-:Y:S02]  /*6490*/  FSEL R0, R0, RZ, P2 ;  /* 0x000000ff00007208 */ /* 0x000fe40001000000 */
[----:B------:R-:W-:Y:S02]  /*64a0*/  ISETP.GT.AND P2, PT, R14, 0x49, !P6 ;  /* 0x000000490e00780c */ /* 0x000fe40007744270 */
[----:B------:R-:W-:Y:S01]  /*64b0*/  LOP3.LUT P6, RZ, R18, 0x1, RZ, 0xc0, !PT ;  /* 0x0000000112ff7812 */ /* 0x000fe200078cc0ff */
[--C-:B------:R-:W-:Y:S01]  /*64c0*/  FFMA.FTZ R152, R152, UR7, -R0.reuse ;  /* 0x0000000798987c23 */ /* 0x100fe20008010800 */
[----:B------:R-:W-:Y:S01]  /*64d0*/  ISETP.LT.OR P2, PT, R15, 0x4a, P2 ;  /* 0x0000004a0f00780c */ /* 0x000fe20001741670 */
[--C-:B------:R-:W-:Y:S01]  /*64e0*/  FFMA.FTZ R153, R153, UR7, -R0.reuse ;  /* 0x0000000799997c23 */ /* 0x100fe20008010800 */
[--C-:B------:R-:W-:Y:S01]  /*64f0*/  FFMA.FTZ R156, R156, UR7, -R0.reuse ;  /* 0x000000079c9c7c23 */ /* 0x100fe20008010800 */
[--C-:B------:R-:W-:Y:S01]  /*6500*/  FFMA.FTZ R157, R157, UR7, -R0.reuse ;  /* 0x000000079d9d7c23 */ /* 0x100fe20008010800 */
[----:B------:R-:W-:Y:S01]  /*6510*/  FSEL R191, R191, -INF , !P2 ;  /* 0xff800000bfbf7808 */ /* 0x000fe20005000000 */
[--C-:B------:R-:W-:Y:S01]  /*6520*/  FFMA.FTZ R160, R160, UR7, -R0.reuse ;  /* 0x00000007a0a07c23 */ /* 0x100fe20008010800 */
[----:B------:R-:W-:Y:S01]  /*6530*/  LOP3.LUT P2, RZ, R18, 0x80000, RZ, 0xc0, !PT ;  /* 0x0008000012ff7812 */ /* 0x000fe2000784c0ff */
[--C-:B------:R-:W-:Y:S01]  /*6540*/  FFMA.FTZ R161, R161, UR7, -R0.reuse ;  /* 0x00000007a1a17c23 */ /* 0x100fe20008010800 */
[--C-:B------:R-:W-:Y:S01]  /*6550*/  FFMA.FTZ R164, R164, UR7, -R0.reuse ;  /* 0x00000007a4a47c23 */ /* 0x100fe20008010800 */
[--C-:B------:R-:W-:Y:S01]  /*6560*/  FFMA.FTZ R165, R165, UR7, -R0.reuse ;  /* 0x00000007a5a57c23 */ /* 0x100fe20008010800 */
[----:B------:R-:W-:Y:S01]  /*6570*/  ISETP.GT.AND P2, PT, R14, RZ, !P2 ;  /* 0x000000ff0e00720c */ /* 0x000fe20005744270 */
[--C-:B------:R-:W-:Y:S01]  /*6580*/  FFMA.FTZ R168, R168, UR7, -R0.reuse ;  /* 0x00000007a8a87c23 */ /* 0x100fe20008010800 */
[--C-:B------:R-:W-:Y:S01]  /*6590*/  FFMA.FTZ R169, R169, UR7, -R0.reuse ;  /* 0x00000007a9a97c23 */ /* 0x100fe20008010800 */
[--C-:B------:R-:W-:Y:S01]  /*65a0*/  FFMA.FTZ R172, R172, UR7, -R0.reuse ;  /* 0x00000007acac7c23 */ /* 0x100fe20008010800 */
[----:B------:R-:W-:Y:S01]  /*65b0*/  ISETP.LT.OR P2, PT, R15, 0x1, P2 ;  /* 0x000000010f00780c */ /* 0x000fe20001741670 */
[--C-:B------:R-:W-:Y:S01]  /*65c0*/  FFMA.FTZ R173, R173, UR7, -R0.reuse ;  /* 0x00000007adad7c23 */ /* 0x100fe20008010800 */
[--C-:B------:R-:W-:Y:S01]  /*65d0*/  FFMA.FTZ R176, R176, UR7, -R0.reuse ;  /* 0x00000007b0b07c23 */ /* 0x100fe20008010800 */
[--C-:B------:R-:W-:Y:S01]  /*65e0*/  FFMA.FTZ R177, R177, UR7, -R0.reuse ;  /* 0x00000007b1b17c23 */ /* 0x100fe20008010800 */
[----:B------:R-:W-:Y:S01]  /*65f0*/  FSEL R154, R154, -INF , !P2 ;  /* 0xff8000009a9a7808 */ /* 0x000fe20005000000 */
        /* <DEDUP_REMOVED lines=10> */
[----:B------:R-:W-:Y:S01]  /*66a0*/  FMUL.FTZ R0, R9, UR7 ;  /* 0x0000000709007c20 */ /* 0x000fe20008410000 */
[----:B------:R-:W-:Y:S01]  /*66b0*/  FMNMX.FTZ R9, R154, R6, !PT ;  /* 0x000000069a097209 */ /* 0x000fe20007810000 */
[----:B------:R-:W-:Y:S01]  /*66c0*/  MUFU.EX2 R152, R152 ;  /* 0x0000009800987308 */ /* 0x000fe20000000800 */
[----:B------:R-:W-:-:S02]  /*66d0*/  ISETP.GT.AND P2, PT, R14, 0x59, !P6 ;  /* 0x000000590e00780c */ /* 0x000fc40007744270 */
[----:B------:R-:W-:Y:S02]  /*66e0*/  FMNMX.FTZ R9, R155, R9, !PT ;  /* 0x000000099b097209 */ /* 0x000fe40007810000 */
[----:B------:R-:W-:Y:S02]  /*66f0*/  ISETP.LT.OR P2, PT, R15, 0x5a, P2 ;  /* 0x0000005a0f00780c */ /* 0x000fe40001741670 */
[----:B------:R-:W-:Y:S01]  /*6700*/  FMNMX.FTZ R9, R158, R9, !PT ;  /* 0x000000099e097209 */ /* 0x000fe20007810000 */
[----:B------:R-:W1:Y:S01]  /*6710*/  MUFU.EX2 R0, R0 ;  /* 0x0000000000007308 */ /* 0x000e620000000800 */
[----:B------:R-:W-:Y:S02]  /*6720*/  FSEL R199, R199, -INF , !P2 ;  /* 0xff800000c7c77808 */ /* 0x000fe40005000000 */
[----:B------:R-:W-:-:S04]  /*6730*/  FMNMX.FTZ R9, R159, R9, !PT ;  /* 0x000000099f097209 */ /* 0x000fc80007810000 */
[----:B------:R-:W-:Y:S01]  /*6740*/  FMNMX.FTZ R9, R162, R9, !PT ;  /* 0x00000009a2097209 */ /* 0x000fe20007810000 */
[----:B------:R-:W2:Y:S03]  /*6750*/  MUFU.EX2 R153, R153 ;  /* 0x0000009900997308 */ /* 0x000ea60000000800 */
[----:B------:R-:W-:-:S04]  /*6760*/  FMNMX.FTZ R9, R163, R9, !PT ;  /* 0x00000009a3097209 */ /* 0x000fc80007810000 */
[----:B------:R-:W-:Y:S01]  /*6770*/  FMNMX.FTZ R9, R166, R9, !PT ;  /* 0x00000009a6097209 */ /* 0x000fe20007810000 */
[----:B------:R-:W3:Y:S01]  /*6780*/  MUFU.EX2 R156, R156 ;  /* 0x0000009c009c7308 */ /* 0x000ee20000000800 */
[----:B-1----:R-:W-:Y:S01]  /*6790*/  FFMA.FTZ R3, R0, R3, R152 ;  /* 0x0000000300037223 */ /* 0x002fe20000010098 */
[-C--:B------:R-:W-:Y:S01]  /*67a0*/  FMUL.FTZ R24, R24, R0.reuse ;  /* 0x0000000018187220 */ /* 0x080fe20000410000 */
[----:B------:R-:W-:Y:S01]  /*67b0*/  FMNMX.FTZ R9, R167, R9, !PT ;  /* 0x00000009a7097209 */ /* 0x000fe20007810000 */
[-C--:B------:R-:W-:Y:S01]  /*67c0*/  FMUL.FTZ R25, R25, R0.reuse ;  /* 0x0000000019197220 */ /* 0x080fe20000410000 */
[-C--:B------:R-:W-:Y:S01]  /*67d0*/  FMUL.FTZ R28, R28, R0.reuse ;  /* 0x000000001c1c7220 */ /* 0x080fe20000410000 */
[----:B------:R-:W-:Y:S01]  /*67e0*/  FMUL.FTZ R29, R29, R0 ;  /* 0x000000001d1d7220 */ /* 0x000fe20000410000 */
[----:B------:R-:W-:Y:S01]  /*67f0*/  FMNMX.FTZ R9, R170, R9, !PT ;  /* 0x00000009aa097209 */ /* 0x000fe20007810000 */
[----:B------:R-:W1:Y:S01]  /*6800*/  MUFU.EX2 R157, R157 ;  /* 0x0000009d009d7308 */ /* 0x000e620000000800 */
[C---:B--2---:R-:W-:Y:S01]  /*6810*/  FADD.FTZ R3, R153.reuse, R3 ;  /* 0x0000000399037221 */ /* 0x044fe20000010000 */
[----:B------:R-:W-:Y:S01]  /*6820*/  F2FP.F16.F32.PACK_AB R152, R153, R152 ;  /* 0x000000989998723e */ /* 0x000fe200000000ff */
[-C--:B------:R-:W-:Y:S01]  /*6830*/  FMUL.FTZ R32, R32, R0.reuse ;  /* 0x0000000020207220 */ /* 0x080fe20000410000 */
[----:B------:R-:W-:Y:S01]  /*6840*/  FMNMX.FTZ R9, R171, R9, !PT ;  /* 0x00000009ab097209 */ /* 0x000fe20007810000 */
[-C--:B------:R-:W-:Y:S01]  /*6850*/  FMUL.FTZ R33, R33, R0.reuse ;  /* 0x0000000021217220 */ /* 0x080fe20000410000 */
[-C--:B------:R-:W-:Y:S01]  /*6860*/  FMUL.FTZ R36, R36, R0.reuse ;  /* 0x0000000024247220 */ /* 0x080fe20000410000 */
[-C--:B------:R-:W-:Y:S01]  /*6870*/  FMUL.FTZ R37, R37, R0.reuse ;  /* 0x0000000025257220 */ /* 0x080fe20000410000 */
[----:B------:R-:W-:Y:S01]  /*6880*/  FMNMX.FTZ R9, R174, R9, !PT ;  /* 0x00000009ae097209 */ /* 0x000fe20007810000 */
[----:B---3--:R-:W-:Y:S01]  /*6890*/  FADD.FTZ R3, R156, R3 ;  /* 0x000000039c037221 */ /* 0x008fe20000010000 */
[----:B------:R-:W2:Y:S01]  /*68a0*/  MUFU.EX2 R160, R160 ;  /* 0x000000a000a07308 */ /* 0x000ea20000000800 */
[-C--:B------:R-:W-:Y:S01]  /*68b0*/  FMUL.FTZ R40, R40, R0.reuse ;  /* 0x0000000028287220 */ /* 0x080fe20000410000 */
[----:B------:R-:W-:Y:S01]  /*68c0*/  FMNMX.FTZ R9, R175, R9, !PT ;  /* 0x00000009af097209 */ /* 0x000fe20007810000 */
[-C--:B------:R-:W-:Y:S01]  /*68d0*/  FMUL.FTZ R41, R41, R0.reuse ;  /* 0x0000000029297220 */ /* 0x080fe20000410000 */
[-C--:B------:R-:W-:Y:S01]  /*68e0*/  FMUL.FTZ R44, R44, R0.reuse ;  /* 0x000000002c2c7220 */ /* 0x080fe20000410000 */
[-C--:B------:R-:W-:Y:S01]  /*68f0*/  FMUL.FTZ R45, R45, R0.reuse ;  /* 0x000000002d2d7220 */ /* 0x080fe20000410000 */
[----:B------:R-:W-:Y:S01]  /*6900*/  FMNMX.FTZ R9, R178, R9, !PT ;  /* 0x00000009b2097209 */ /* 0x000fe20007810000 */
[----:B-1----:R-:W-:Y:S01]  /*6910*/  FADD.FTZ R3, R157, R3 ;  /* 0x000000039d037221 */ /* 0x002fe20000010000 */
[----:B------:R-:W1:Y:S01]  /*6920*/  MUFU.EX2 R161, R161 ;  /* 0x000000a100a17308 */ /* 0x000e620000000800 */
[-C--:B------:R-:W-:Y:S01]  /*6930*/  FMUL.FTZ R48, R48, R0.reuse ;  /* 0x0000000030307220 */ /* 0x080fe20000410000 */
[----:B------:R-:W-:Y:S01]  /*6940*/  FMNMX.FTZ R9, R179, R9, !PT ;  /* 0x00000009b3097209 */ /* 0x000fe20007810000 */
[-C--:B------:R-:W-:Y:S01]  /*6950*/  FMUL.FTZ R49, R49, R0.reuse ;  /* 0x0000000031317220 */ /* 0x080fe20000410000 */
[-C--:B------:R-:W-:Y:S01]  /*6960*/  FMUL.FTZ R52, R52, R0.reuse ;  /* 0x0000000034347220 */ /* 0x080fe20000410000 */
[-C--:B------:R-:W-:Y:S01]  /*6970*/  FMUL.FTZ R53, R53, R0.reuse ;  /* 0x0000000035357220 */ /* 0x080fe20000410000 */
[----:B------:R-:W-:Y:S01]  /*6980*/  FMNMX.FTZ R9, R182, R9, !PT ;  /* 0x00000009b6097209 */ /* 0x000fe20007810000 */
[-C--:B------:R-:W-:Y:S01]  /*6990*/  FMUL.FTZ R56, R56, R0.reuse ;  /* 0x0000000038387220 */ /* 0x080fe20000410000 */
[----:B------:R-:W3:Y:S01]  /*69a0*/  MUFU.EX2 R164, R164 ;  /* 0x000000a400a47308 */ /* 0x000ee20000000800 */
[----:B--2---:R-:W-:Y:S01]  /*69b0*/  FADD.FTZ R3, R160, R3 ;  /* 0x00000003a0037221 */ /* 0x004fe20000010000 */
[----:B------:R-:W-:Y:S01]  /*69c0*/  FMNMX.FTZ R9, R183, R9, !PT ;  /* 0x00000009b7097209 */ /* 0x000fe20007810000 */
[-C--:B------:R-:W-:Y:S01]  /*69d0*/  FMUL.FTZ R57, R57, R0.reuse ;  /* 0x0000000039397220 */ /* 0x080fe20000410000 */
[-C--:B------:R-:W-:Y:S01]  /*69e0*/  FMUL.FTZ R60, R60, R0.reuse ;  /* 0x000000003c3c7220 */ /* 0x080fe20000410000 */
[-C--:B------:R-:W-:Y:S01]  /*69f0*/  FMUL.FTZ R61, R61, R0.reuse ;  /* 0x000000003d3d7220 */ /* 0x080fe20000410000 */
[----:B------:R-:W-:Y:S01]  /*6a00*/  FMNMX.FTZ R9, R186, R9, !PT ;  /* 0x00000009ba097209 */ /* 0x000fe20007810000 */
[-C--:B------:R-:W-:Y:S01]  /*6a10*/  FMUL.FTZ R64, R64, R0.reuse ;  /* 0x0000000040407220 */ /* 0x080fe20000410000 */
[----:B------:R-:W2:Y:S01]  /*6a20*/  MUFU.EX2 R165, R165 ;  /* 0x000000a500a57308 */ /* 0x000ea20000000800 */
[----:B-1----:R-:W-:Y:S01]  /*6a30*/  FADD.FTZ R3, R161, R3 ;  /* 0x00000003a1037221 */ /* 0x002fe20000010000 */
[----:B------:R-:W-:Y:S01]  /*6a40*/  FMNMX.FTZ R9, R187, R9, !PT ;  /* 0x00000009bb097209 */ /* 0x000fe20007810000 */
[-C--:B------:R-:W-:Y:S01]  /*6a50*/  FMUL.FTZ R65, R65, R0.reuse ;  /* 0x0000000041417220 */ /* 0x080fe20000410000 */
[-C--:B------:R-:W-:Y:S01]  /*6a60*/  FMUL.FTZ R68, R68, R0.reuse ;  /* 0x0000000044447220 */ /* 0x080fe20000410000 */
[-C--:B------:R-:W-:Y:S01]  /*6a70*/  FMUL.FTZ R69, R69, R0.reuse ;  /* 0x0000000045457220 */ /* 0x080fe20000410000 */
[----:B------:R-:W-:Y:S01]  /*6a80*/  FMNMX.FTZ R9, R190, R9, !PT ;  /* 0x00000009be097209 */ /* 0x000fe20007810000 */
[-C--:B------:R-:W-:Y:S01]  /*6a90*/  FMUL.FTZ R72, R72, R0.reuse ;  /* 0x0000000048487220 */ /* 0x080fe20000410000 */
[----:B------:R-:W1:Y:S01]  /*6aa0*/  MUFU.EX2 R168, R168 ;  /* 0x000000a800a87308 */ /* 0x000e620000000800 */
[----:B---3--:R-:W-:Y:S01]  /*6ab0*/  FADD.FTZ R3, R164, R3 ;  /* 0x00000003a4037221 */ /* 0x008fe20000010000 */
        /* <DEDUP_REMOVED lines=20> */
[-C--:B------:R-:W-:Y:S01]  /*6c00*/  FMUL.FTZ R96, R96, R0.reuse ;  /* 0x0000000060607220 */ /* 0x080fe20000410000 */
[----:B------:R-:W1:Y:S01]  /*6c10*/  SHFL.BFLY PT, R11, R9, 0x2, 0x1f ;  /* 0x0c401f00090b7f89 */ /* 0x000e6200000e0000 */
[----:B------:R-:W4:Y:S01]  /*6c20*/  MUFU.EX2 R173, R173 ;  /* 0x000000ad00ad7308 */ /* 0x000f220000000800 */
        /* <DEDUP_REMOVED lines=22> */
[----:B-1----:R-:W-:Y:S01]  /*6d90*/  FMNMX.FTZ R9, R9, R11, !PT ;  /* 0x0000000b09097209 */ /* 0x002fe20007810000 */
[----:B------:R-:W1:Y:S01]  /*6da0*/  MUFU.EX2 R180, R180 ;  /* 0x000000b400b47308 */ /* 0x000e620000000800 */
[----:B---3--:R-:W-:Y:S01]  /*6db0*/  FADD.FTZ R3, R176, R3 ;  /* 0x00000003b0037221 */ /* 0x008fe20000010000 */
[-C--:B------:R-:W-:Y:S01]  /*6dc0*/  FMUL.FTZ R132, R132, R0.reuse ;  /* 0x0000000084847220 */ /* 0x080fe20000410000 */
[-C--:B------:R-:W-:Y:S01]  /*6dd0*/  FMUL.FTZ R133, R133, R0.reuse ;  /* 0x0000000085857220 */ /* 0x080fe20000410000 */
[----:B------:R-:W3:Y:S01]  /*6de0*/  SHFL.BFLY PT, R11, R9, 0x1, 0x1f ;  /* 0x0c201f00090b7f89 */ /* 0x000ee200000e0000 */
[-C--:B------:R-:W-:Y:S01]  /*6df0*/  FMUL.FTZ R136, R136, R0.reuse ;  /* 0x0000000088887220 */ /* 0x080fe20000410000 */
[-C--:B------:R-:W-:Y:S01]  /*6e00*/  FMUL.FTZ R137, R137, R0.reuse ;  /* 0x0000000089897220 */ /* 0x080fe20000410000 */
[-C--:B------:R-:W-:Y:S01]  /*6e10*/  FMUL.FTZ R140, R140, R0.reuse ;  /* 0x000000008c8c7220 */ /* 0x080fe20000410000 */
[----:B------:R-:W4:Y:S01]  /*6e20*/  MUFU.EX2 R181, R181 ;  /* 0x000000b500b57308 */ /* 0x000f220000000800 */
[----:B--2---:R-:W-:Y:S01]  /*6e30*/  FADD.FTZ R3, R177, R3 ;  /* 0x00000003b1037221 */ /* 0x004fe20000010000 */
[-C--:B------:R-:W-:Y:S01]  /*6e40*/  FMUL.FTZ R141, R141, R0.reuse ;  /* 0x000000008d8d7220 */ /* 0x080fe20000410000 */
[-C--:B------:R-:W-:Y:S01]  /*6e50*/  FMUL.FTZ R144, R144, R0.reuse ;  /* 0x0000000090907220 */ /* 0x080fe20000410000 */
[-C--:B------:R-:W-:Y:S01]  /*6e60*/  FMUL.FTZ R145, R145, R0.reuse ;  /* 0x0000000091917220 */ /* 0x080fe20000410000 */
[-C--:B------:R-:W-:Y:S01]  /*6e70*/  FMUL.FTZ R148, R148, R0.reuse ;  /* 0x0000000094947220 */ /* 0x080fe20000410000 */
[----:B------:R-:W-:-:S02]  /*6e80*/  FMUL.FTZ R149, R149, R0 ;  /* 0x0000000095957220 */ /* 0x000fc40000410000 */
[----:B------:R-:W2:Y:S01]  /*6e90*/  MUFU.EX2 R184, R184 ;  /* 0x000000b800b87308 */ /* 0x000ea20000000800 */
[----:B-1----:R-:W-:-:S07]  /*6ea0*/  FADD.FTZ R3, R180, R3 ;  /* 0x00000003b4037221 */ /* 0x002fce0000010000 */
[----:B------:R-:W1:Y:S01]  /*6eb0*/  MUFU.EX2 R185, R185 ;  /* 0x000000b900b97308 */ /* 0x000e620000000800 */
[----:B----4-:R-:W-:Y:S01]  /*6ec0*/  FADD.FTZ R3, R181, R3 ;  /* 0x00000003b5037221 */ /* 0x010fe20000010000 */
[----:B---3--:R-:W-:-:S04]  /*6ed0*/  FMNMX.FTZ R9, R9, R11, !PT ;  /* 0x0000000b09097209 */ /* 0x008fc80007810000 */
[C---:B------:R-:W-:Y:S01]  /*6ee0*/  FSETP.NEU.FTZ.AND P2, PT, R9.reuse, -INF , PT ;  /* 0xff8000000900780b */ /* 0x040fe20003f5d000 */
[----:B------:R-:W-:Y:S01]  /*6ef0*/  FMUL.FTZ R12, R9, UR7 ;  /* 0x00000007090c7c20 */ /* 0x000fe20008410000 */
[----:B------:R-:W3:Y:S01]  /*6f00*/  MUFU.EX2 R188, R188 ;  /* 0x000000bc00bc7308 */ /* 0x000ee20000000800 */
[----:B--2---:R-:W-:-:S03]  /*6f10*/  FADD.FTZ R3, R184, R3 ;  /* 0x00000003b8037221 */ /* 0x004fc60000010000 */
[----:B------:R-:W-:Y:S01]  /*6f20*/  FSEL R12, R12, RZ, P2 ;  /* 0x000000ff0c0c7208 */ /* 0x000fe20001000000 */
[----:B-1----:R-:W-:-:S03]  /*6f30*/  FADD.FTZ R3, R185, R3 ;  /* 0x00000003b9037221 */ /* 0x002fc60000010000 */
[----:B------:R-:W1:Y:S01]  /*6f40*/  MUFU.EX2 R189, R189 ;  /* 0x000000bd00bd7308 */ /* 0x000e620000000800 */
[--C-:B------:R-:W-:Y:S01]  /*6f50*/  FFMA.FTZ R163, R163, UR7, -R12.reuse ;  /* 0x00000007a3a37c23 */ /* 0x100fe2000801080c */
[--C-:B------:R-:W-:Y:S01]  /*6f60*/  FFMA.FTZ R21, R154, UR7, -R12.reuse ;  /* 0x000000079a157c23 */ /* 0x100fe2000801080c */
[----:B------:R-:W-:Y:S01]  /*6f70*/  F2FP.F16.F32.PACK_AB R154, R157, R156 ;  /* 0x0000009c9d9a723e */ /* 0x000fe200000000ff */
        /* <DEDUP_REMOVED lines=10> */
[----:B------:R-:W-:Y:S01]  /*7020*/  F2FP.F16.F32.PACK_AB R156, R161, R160 ;  /* 0x000000a0a19c723e */ /* 0x000fe200000000ff */
[--C-:B------:R-:W-:Y:S01]  /*7030*/  FFMA.FTZ R175, R175, UR7, -R12.reuse ;  /* 0x00000007afaf7c23 */ /* 0x100fe2000801080c */
[----:B------:R-:W-:Y:S01]  /*7040*/  MUFU.EX2 R21, R21 ;  /* 0x0000001500157308 */ /* 0x000fe20000000800 */
[----:B--2---:R-:W-:Y:S01]  /*7050*/  FSEL R163, R9, RZ, P2 ;  /* 0x000000ff09a37208 */ /* 0x004fe20001000000 */
[--C-:B------:R-:W-:Y:S01]  /*7060*/  FFMA.FTZ R178, R178, UR7, -R12.reuse ;  /* 0x00000007b2b27c23 */ /* 0x100fe2000801080c */
[--C-:B------:R-:W-:Y:S01]  /*7070*/  FFMA.FTZ R179, R179, UR7, -R12.reuse ;  /* 0x00000007b3b37c23 */ /* 0x100fe2000801080c */
[----:B------:R-:W-:Y:S01]  /*7080*/  F2FP.F16.F32.PACK_AB R158, R165, R164 ;  /* 0x000000a4a59e723e */ /* 0x000fe200000000ff */
[----:B------:R-:W-:Y:S01]  /*7090*/  FFMA.FTZ R182, R182, UR7, -R12 ;  /* 0x00000007b6b67c23 */ /* 0x000fe2000801080c */
[----:B------:R-:W-:Y:S01]  /*70a0*/  FADD.FTZ R6, -R163, R6 ;  /* 0x00000006a3067221 */ /* 0x000fe20000010100 */
[--C-:B------:R-:W-:Y:S01]  /*70b0*/  FFMA.FTZ R183, R183, UR7, -R12.reuse ;  /* 0x00000007b7b77c23 */ /* 0x100fe2000801080c */
[----:B------:R-:W-:Y:S01]  /*70c0*/  MUFU.EX2 R153, R155 ;  /* 0x0000009b00997308 */ /* 0x000fe20000000800 */
[--C-:B------:R-:W-:Y:S01]  /*70d0*/  FFMA.FTZ R186, R186, UR7, -R12.reuse ;  /* 0x00000007baba7c23 */ /* 0x100fe2000801080c */
[----:B------:R-:W-:Y:S01]  /*70e0*/  FMUL.FTZ R6, R6, UR7 ;  /* 0x0000000706067c20 */ /* 0x000fe20008410000 */
[--C-:B------:R-:W-:Y:S01]  /*70f0*/  FFMA.FTZ R187, R187, UR7, -R12.reuse ;  /* 0x00000007bbbb7c23 */ /* 0x100fe2000801080c */
[----:B------:R-:W-:Y:S01]  /*7100*/  F2FP.F16.F32.PACK_AB R160, R169, R168 ;  /* 0x000000a8a9a0723e */ /* 0x000fe200000000ff */
[--C-:B------:R-:W-:Y:S01]  /*7110*/  FFMA.FTZ R190, R190, UR7, -R12.reuse ;  /* 0x00000007bebe7c23 */ /* 0x100fe2000801080c */
[--C-:B------:R-:W-:Y:S01]  /*7120*/  FFMA.FTZ R191, R191, UR7, -R12.reuse ;  /* 0x00000007bfbf7c23 */ /* 0x100fe2000801080c */
[--C-:B------:R-:W-:Y:S01]  /*7130*/  FFMA.FTZ R194, R194, UR7, -R12.reuse ;  /* 0x00000007c2c27c23 */ /* 0x100fe2000801080c */
[----:B------:R-:W2:Y:S01]  /*7140*/  MUFU.EX2 R6, R6 ;  /* 0x0000000600067308 */ /* 0x000ea20000000800 */
[--C-:B------:R-:W-:Y:S01]  /*7150*/  FFMA.FTZ R195, R195, UR7, -R12.reuse ;  /* 0x00000007c3c37c23 */ /* 0x100fe2000801080c */
[----:B------:R-:W-:Y:S01]  /*7160*/  F2FP.F16.F32.PACK_AB R162, R173, R172 ;  /* 0x000000acada2723e */ /* 0x000fe200000000ff */
[--C-:B------:R-:W-:Y:S01]  /*7170*/  FFMA.FTZ R198, R198, UR7, -R12.reuse ;  /* 0x00000007c6c67c23 */ /* 0x100fe2000801080c */
[----:B------:R-:W-:Y:S01]  /*7180*/  FFMA.FTZ R12, R199, UR7, -R12 ;  /* 0x00000007c70c7c23 */ /* 0x000fe2000801080c */
[----:B---3--:R-:W-:Y:S01]  /*7190*/  FADD.FTZ R3, R188, R3 ;  /* 0x00000003bc037221 */ /* 0x008fe20000010000 */
[----:B------:R-:W-:-:S02]  /*71a0*/  F2FP.F16.F32.PACK_AB R164, R177, R176 ;  /* 0x000000b0b1a4723e */ /* 0x000fc400000000ff */
[----:B------:R-:W3:Y:S01]  /*71b0*/  MUFU.EX2 R20, R20 ;  /* 0x0000001400147308 */ /* 0x000ee20000000800 */
[----:B-1----:R-:W-:Y:S01]  /*71c0*/  FADD.FTZ R3, R189, R3 ;  /* 0x00000003bd037221 */ /* 0x002fe20000010000 */
[----:B------:R-:W-:Y:S02]  /*71d0*/  F2FP.F16.F32.PACK_AB R166, R181, R180 ;  /* 0x000000b4b5a6723e */ /* 0x000fe400000000ff */
[----:B------:R-:W-:Y:S02]  /*71e0*/  F2FP.F16.F32.PACK_AB R168, R185, R184 ;  /* 0x000000b8b9a8723e */ /* 0x000fe400000000ff */
[----:B------:R-:W-:Y:S02]  /*71f0*/  F2FP.F16.F32.PACK_AB R170, R189, R188 ;  /* 0x000000bcbdaa723e */ /* 0x000fe400000000ff */
[----:B------:R-:W1:Y:S01]  /*7200*/  MUFU.EX2 R155, R159 ;  /* 0x0000009f009b7308 */ /* 0x000e620000000800 */
[----:B--2---:R-:W-:Y:S01]  /*7210*/  FFMA.FTZ R2, R6, R2, R21 ;  /* 0x0000000206027223 */ /* 0x004fe20000010015 */
[-C--:B------:R-:W-:Y:S01]  /*7220*/  FMUL.FTZ R26, R26, R6.reuse ;  /* 0x000000061a1a7220 */ /* 0x080fe20000410000 */
[-C--:B------:R-:W-:Y:S01]  /*7230*/  FMUL.FTZ R27, R27, R6.reuse ;  /* 0x000000061b1b7220 */ /* 0x080fe20000410000 */
[-C--:B------:R-:W-:Y:S01]  /*7240*/  FMUL.FTZ R30, R30, R6.reuse ;  /* 0x000000061e1e7220 */ /* 0x080fe20000410000 */
[C---:B------:R-:W-:Y:S01]  /*7250*/  FADD.FTZ R2, R153.reuse, R2 ;  /* 0x0000000299027221 */ /* 0x040fe20000010000 */
[----:B------:R-:W-:Y:S01]  /*7260*/  F2FP.F16.F32.PACK_AB R153, R153, R21 ;  /* 0x000000159999723e */ /* 0x000fe200000000ff */
        /* <DEDUP_REMOVED lines=91> */
[----:B------:R-:W-:-:S06]  /*7820*/  FMUL.FTZ R151, R151, R6 ;  /* 0x0000000697977220 */ /* 0x000fcc0000410000 */
[----:B------:R-:W2:Y:S01]  /*7830*/  MUFU.EX2 R187, R187 ;  /* 0x000000bb00bb7308 */ /* 0x000ea20000000800 */
[C---:B---3--:R-:W-:Y:S01]  /*7840*/  FADD.FTZ R2, R183.reuse, R2 ;  /* 0x00000002b7027221 */ /* 0x048fe20000010000 */
[----:B------:R-:W-:-:S06]  /*7850*/  F2FP.F16.F32.PACK_AB R167, R183, R167 ;  /* 0x000000a7b7a7723e */ /* 0x000fcc00000000ff */
[----:B------:R-:W3:Y:S01]  /*7860*/  MUFU.EX2 R171, R190 ;  /* 0x000000be00ab7308 */ /* 0x000ee20000000800 */
[----:B-1----:R-:W-:-:S07]  /*7870*/  FADD.FTZ R2, R169, R2 ;  /* 0x00000002a9027221 */ /* 0x002fce0000010000 */
[----:B------:R-:W1:Y:S01]  /*7880*/  MUFU.EX2 R191, R191 ;  /* 0x000000bf00bf7308 */ /* 0x000e620000000800 */
[C---:B--2---:R-:W-:Y:S01]  /*7890*/  FADD.FTZ R2, R187.reuse, R2 ;  /* 0x00000002bb027221 */ /* 0x044fe20000010000 */
[----:B------:R-:W-:-:S06]  /*78a0*/  F2FP.F16.F32.PACK_AB R169, R187, R169 ;  /* 0x000000a9bba9723e */ /* 0x000fcc00000000ff */
[----:B------:R-:W2:Y:S01]  /*78b0*/  MUFU.EX2 R192, R192 ;  /* 0x000000c000c07308 */ /* 0x000ea20000000800 */
[----:B---3--:R-:W-:-:S07]  /*78c0*/  FADD.FTZ R2, R171, R2 ;  /* 0x00000002ab027221 */ /* 0x008fce0000010000 */
[----:B------:R-:W3:Y:S01]  /*78d0*/  MUFU.EX2 R173, R194 ;  /* 0x000000c200ad7308 */ /* 0x000ee20000000800 */
[C---:B-1----:R-:W-:Y:S01]  /*78e0*/  FADD.FTZ R2, R191.reuse, R2 ;  /* 0x00000002bf027221 */ /* 0x042fe20000010000 */
[----:B------:R-:W-:-:S06]  /*78f0*/  F2FP.F16.F32.PACK_AB R171, R191, R171 ;  /* 0x000000abbfab723e */ /* 0x000fcc00000000ff */
[----:B------:R-:W1:Y:S01]  /*7900*/  MUFU.EX2 R193, R193 ;  /* 0x000000c100c17308 */ /* 0x000e620000000800 */
[----:B--2---:R-:W-:-:S07]  /*7910*/  FADD.FTZ R3, R192, R3 ;  /* 0x00000003c0037221 */ /* 0x004fce0000010000 */
[----:B------:R-:W2:Y:S01]  /*7920*/  MUFU.EX2 R195, R195 ;  /* 0x000000c300c37308 */ /* 0x000ea20000000800 */
[----:B---3--:R-:W-:-:S07]  /*7930*/  FADD.FTZ R0, R173, R2 ;  /* 0x00000002ad007221 */ /* 0x008fce0000010000 */
[----:B------:R-:W3:Y:S01]  /*7940*/  MUFU.EX2 R196, R196 ;  /* 0x000000c400c47308 */ /* 0x000ee20000000800 */
[C---:B-1----:R-:W-:Y:S01]  /*7950*/  FADD.FTZ R3, R193.reuse, R3 ;  /* 0x00000003c1037221 */ /* 0x042fe20000010000 */
[----:B------:R-:W-:-:S06]  /*7960*/  F2FP.F16.F32.PACK_AB R172, R193, R192 ;  /* 0x000000c0c1ac723e */ /* 0x000fcc00000000ff */
[----:B------:R-:W1:Y:S01]  /*7970*/  MUFU.EX2 R175, R198 ;  /* 0x000000c600af7308 */ /* 0x000e620000000800 */
[C---:B--2---:R-:W-:Y:S01]  /*7980*/  FADD.FTZ R0, R195.reuse, R0 ;  /* 0x00000000c3007221 */ /* 0x044fe20000010000 */
[----:B------:R-:W-:-:S06]  /*7990*/  F2FP.F16.F32.PACK_AB R173, R195, R173 ;  /* 0x000000adc3ad723e */ /* 0x000fcc00000000ff */
[----:B------:R-:W2:Y:S01]  /*79a0*/  MUFU.EX2 R174, R197 ;  /* 0x000000c500ae7308 */ /* 0x000ea20000000800 */
[----:B---3--:R-:W-:-:S07]  /*79b0*/  FADD.FTZ R3, R196, R3 ;  /* 0x00000003c4037221 */ /* 0x008fce0000010000 */
[----:B------:R-:W3:Y:S01]  /*79c0*/  MUFU.EX2 R12, R12 ;  /* 0x0000000c000c7308 */ /* 0x000ee20000000800 */
[----:B-1----:R-:W-:Y:S01]  /*79d0*/  FADD.FTZ R0, R175, R0 ;  /* 0x00000000af007221 */ /* 0x002fe20000010000 */
[C---:B--2---:R-:W-:Y:S01]  /*79e0*/  FADD.FTZ R3, R174.reuse, R3 ;  /* 0x00000003ae037221 */ /* 0x044fe20000010000 */
[----:B------:R-:W-:Y:S02]  /*79f0*/  F2FP.F16.F32.PACK_AB R174, R174, R196 ;  /* 0x000000c4aeae723e */ /* 0x000fe400000000ff */
[C---:B---3--:R-:W-:Y:S01]  /*7a00*/  FADD.FTZ R2, R12.reuse, R0 ;  /* 0x000000000c027221 */ /* 0x048fe20000010000 */
[----:B------:R-:W-:Y:S01]  /*7a10*/  F2FP.F16.F32.PACK_AB R175, R12, R175 ;  /* 0x000000af0caf723e */ /* 0x000fe200000000ff */
[----:B------:R-:W-:Y:S06]  /*7a20*/  @!P0 BRA `(.L_x_2380) ;  /* 0x0000000000048947 */ /* 0x000fec0003800000 */
[----:B------:R-:W-:Y:S01]  /*7a30*/  BPT.TRAP 0x1 ;  /* 0x000000040000795c */ /* 0x000fe20000300000 */
.L_x_2380:
[----:B------:R1:W2:Y:S01]  /*7a40*/  SYNCS.PHASECHK.TRANS64.TRYWAIT P2, [UR30+0x22850], R7 ;  /* 0x02285007ff0075a7 */ /* 0x0002a2000804015e */
[----:B------:R-:W-:Y:S05]  /*7a50*/  @!P0 BRA `(.L_x_2381) ;  /* 0x0000000000048947 */ /* 0x000fea0003800000 */
[----:B------:R-:W-:Y:S01]  /*7a60*/  BPT.TRAP 0x1 ;  /* 0x000000040000795c */ /* 0x000fe20000300000 */
.L_x_2381:
[----:B--2---:R-:W-:Y:S05]  /*7a70*/  @P2 BRA `(.L_x_2382) ;  /* 0x0000000000082947 */ /* 0x004fea0003800000 */
[----:B------:R-:W2:Y:S02]  /*7a80*/  SYNCS.PHASECHK.TRANS64.TRYWAIT P2, [UR30+0x22850], R7 ;  /* 0x02285007ff0075a7 */ /* 0x000ea4000804015e */
[----:B--2---:R-:W-:Y:S05]  /*7a90*/  @!P2 BRA `(.L_x_2383) ;  /* 0x0000011400c4a947 */ /* 0x004fea0003800000 */
.L_x_2382:
[----:B------:R-:W3:Y:S01]  /*7aa0*/  S2R R0, SR_TID.X ;  /* 0x0000000000007919 */ /* 0x000ee20000002100 */
[----:B------:R-:W-:Y:S01]  /*7ab0*/  UIMAD UR11, UR37, 0xc00, UR6 ;  /* 0x00000c00250b78a4 */ /* 0x000fe2000f8e0206 */
[C---:B------:R-:W-:Y:S01]  /*7ac0*/  ISETP.GT.AND P2, PT, R5.reuse, UR23, PT ;  /* 0x0000001705007c0c */ /* 0x040fe2000bf44270 */
[----:B------:R-:W-:Y:S01]  /*7ad0*/  UMOV UR15, 0x40000040 ;  /* 0x40000040000f7882 */ /* 0x000fe20000000000 */
[----:B--2---:R-:W-:Y:S02]  /*7ae0*/  @!P1 VIADD R10, R10, 0x22860 ;  /* 0x000228600a0a9836 */ /* 0x004fe40000000000 */
[----:B------:R-:W-:Y:S02]  /*7af0*/  VIADD R5, R5, 0xffffffff ;  /* 0xffffffff05057836 */ /* 0x000fe40000000000 */
[----:B------:R-:W-:Y:S01]  /*7b00*/  UMOV UR14, UR11 ;  /* 0x0000000b000e7c82 */ /* 0x000fe20008000000 */
[----:B------:R-:W-:Y:S01]  /*7b10*/  @!P1 PRMT R10, RZ, 0x654, R10 ;  /* 0x00000654ff0a9816 */ /* 0x000fe2000000000a */
[----:B------:R-:W-:Y:S01]  /*7b20*/  IMAD.MOV.U32 R6, RZ, RZ, R9 ;  /* 0x000000ffff067224 */ /* 0x000fe200078e0009 */
[----:B---3--:R-:W-:-:S05]  /*7b30*/  SHF.R.U32.HI R0, RZ, 0x7, R0 ;  /* 0x00000007ff007819 */ /* 0x008fca0000011600 */
[----:B------:R-:W-:-:S05]  /*7b40*/  VIADD R0, R0, 0x8 ;  /* 0x0000000800007836 */ /* 0x000fca0000000000 */
[----:B------:R2:W-:Y:S02]  /*7b50*/  BAR.SYNC.DEFER_BLOCKING R0, 0x100 ;  /* 0x000400000000751d */ /* 0x0005e40000010000 */
[----:B--2---:R-:W-:-:S04]  /*7b60*/  IMAD.MOV.U32 R0, RZ, RZ, R8 ;  /* 0x000000ffff007224 */ /* 0x004fc800078e0008 */
        /* <DEDUP_REMOVED lines=37> */
.L_x_2367:
[----:B------:R-:W-:Y:S01]  /*7dc0*/  ULDC UR11, c[0x0][0x448] ;  /* 0x00011200000b7ab9 */ /* 0x000fe20000000800 */
[----:B01----:R-:W-:Y:S01]  /*7dd0*/  IADD3 R7, R17, 0x1, -R16 ;  /* 0x0000000111077810 */ /* 0x003fe20007ffe810 */
[----:B------:R-:W-:Y:S01]  /*7de0*/  UISETP.NE.AND UP0, UPT, UR11, 0x1, UPT ;  /* 0x000000010b00788c */ /* 0x000fe2000bf05270 */
[----:B------:R-:W-:Y:S02]  /*7df0*/  ULDC UR18, c[0x0][0x9e4] ;  /* 0x0002790000127ab9 */ /* 0x000fe40000000800 */
[----:B------:R-:W-:Y:S01]  /*7e00*/  R2UR UR19, R7 ;  /* 0x00000000071372ca */ /* 0x000fe200000e0000 */
[----:B------:R-:W-:Y:S02]  /*7e10*/  UISETP.GE.AND UP1, UPT, UR18, 0x1, UPT ;  /* 0x000000011200788c */ /* 0x000fe4000bf26270 */
[----:B------:R-:W-:-:S04]  /*7e20*/  UIADD3 UR11, UR42, 0x7f, URZ ;  /* 0x0000007f2a0b7890 */ /* 0x000fc8000fffe03f */
[----:B------:R-:W-:Y:S01]  /*7e30*/  PLOP3.LUT P2, PT, PT, PT, UP1, 0x40, 0x0 ;  /* 0x000000000000781c */ /* 0x000fe20003f4e818 */
[----:B------:R-:W-:Y:S01]  /*7e40*/  @UP0 ULDC UR14, c[0x0][0x44c] ;  /* 0x00011300000e0ab9 */ /* 0x000fe20000000800 */
[----:B------:R-:W-:Y:S01]  /*7e50*/  @UP0 ULDC UR21, c[0x0][0x450] ;  /* 0x0001140000150ab9 */ /* 0x000fe20000000800 */
[----:B------:R-:W-:-:S04]  /*7e60*/  UIMAD.WIDE.U32 UR14, UR11, UR14, URZ ;  /* 0x0000000e0b0e72a5 */ /* 0x000fc8000f8e003f */
[----:B------:R-:W-:-:S04]  /*7e70*/  @UP0 USHF.R.U32.HI UR11, URZ, UR21, UR15 ;  /* 0x000000153f0b0299 */ /* 0x000fc8000801160f */
[----:B------:R-:W-:-:S04]  /*7e80*/  UIADD3 UR11, UR19, UR11, URZ ;  /* 0x0000000b130b7290 */ /* 0x000fc8000fffe03f */
[----:B------:R-:W-:Y:S01]  /*7e90*/  UIADD3 UR15, UR11, -UR10, URZ ;  /* 0x8000000a0b0f7290 */ /* 0x000fe2000fffe03f */
[----:B------:R-:W-:Y:S11]  /*7ea0*/  @P2 BRA `(.L_x_2385) ;  /* 0x0000000000482947 */ /* 0x000ff60003800000 */
        /* <DEDUP_REMOVED lines=11> */
.L_x_2386:
[----:B------:R-:W-:-:S11]  /*7f60*/  UISETP.NE.AND UP2, UPT, UR18, 0x1, UPT ;  /* 0x000000011200788c */ /* 0x000fd6000bf45270 */
[----:B------:R-:W-:Y:S02]  /*7f70*/  @UP2 ULDC.64 UR22, c[0x0][0x9e8] ;  /* 0x00027a0000162ab9 */ /* 0x000fe40000000a00 */
[----:B------:R-:W-:-:S04]  /*7f80*/  UIMAD.WIDE.U32 UR10, UR14, UR22, URZ ;  /* 0x000000160e0a72a5 */ /* 0x000fc8000f8e003f */
[----:B------:R-:W-:-:S12]  /*7f90*/  @UP2 USHF.R.U32.HI UR14, URZ, UR23, UR11 ;  /* 0x000000173f0e2299 */ /* 0x000fd8000801160b */
.L_x_2387:
[----:B------:R-:W-:-:S04]  /*7fa0*/  UIMAD UR14, UR14, UR18, URZ ;  /* 0x000000120e0e72a4 */ /* 0x000fc8000f8e023f */
[----:B------:R-:W-:-:S04]  /*7fb0*/  UISETP.LT.AND UP2, UPT, UR15, UR14, UPT ;  /* 0x0000000e0f00728c */ /* 0x000fc8000bf41270 */
[----:B------:R-:W-:-:S12]  /*7fc0*/  USEL UR15, UR15, UR14, !UP2 ;  /* 0x0000000e0f0f7287 */ /* 0x000fd8000d000000 */
.L_x_2385:
        /* <DEDUP_REMOVED lines=10> */
[----:B------:R-:W-:Y:S02]  /*8070*/  IMAD.MOV.U32 R9, RZ, RZ, R0 ;  /* 0x000000ffff097224 */ /* 0x000fe400078e0000 */
[----:B------:R-:W-:-:S07]  /*8080*/  IMAD.MOV.U32 R7, RZ, RZ, R5 ;  /* 0x000000ffff077224 */ /* 0x000fce00078e0005 */
.L_x_2397:
[----:B------:R-:W-:Y:S01]  /*8090*/  UIADD3 UR37, UR37, 0x1, URZ ;  /* 0x0000000125257890 */ /* 0x000fe2000fffe03f */
[C---:B------:R-:W-:Y:S01]  /*80a0*/  ISETP.GT.AND P2, PT, R7.reuse, UR21, PT ;  /* 0x0000001507007c0c */ /* 0x040fe2000bf44270 */
[----:B------:R-:W-:Y:S02]  /*80b0*/  VIADD R7, R7, 0xffffffff ;  /* 0xffffffff07077836 */ /* 0x000fe40000000000 */
[----:B------:R-:W-:-:S04]  /*80c0*/  UISETP.NE.AND UP2, UPT, UR37, 0x2, UPT ;  /* 0x000000022500788c */ /* 0x000fc8000bf45270 */
[----:B------:R-:W-:Y:S02]  /*80d0*/  USEL UR10, URZ, 0x1, UP2 ;  /* 0x000000013f0a7887 */ /* 0x000fe40009000000 */
[----:B------:R-:W-:Y:S02]  /*80e0*/  USEL UR37, UR37, URZ, UP2 ;  /* 0x0000003f25257287 */ /* 0x000fe40009000000 */
[----:B------:R-:W-:Y:S01]  /*80f0*/  ULOP3.LUT UR38, UR38, UR10, URZ, 0x3c, !UPT ;  /* 0x0000000a26267292 */ /* 0x000fe2000f8e3c3f */
[----:B0-----:R-:W-:Y:S11]  /*8100*/  @!P0 BRA `(.L_x_2389) ;  /* 0x0000000000048947 */ /* 0x001ff60003800000 */
[----:B------:R-:W-:Y:S01]  /*8110*/  BPT.TRAP 0x1 ;  /* 0x000000040000795c */ /* 0x000fe20000300000 */
.L_x_2389:
        /* <DEDUP_REMOVED lines=9> */
.L_x_2390:
[----:B-1----:R-:W-:Y:S05]  /*81b0*/  @P3 BRA `(.L_x_2391) ;  /* 0x0000000000083947 */ /* 0x002fea0003800000 */
[----:B------:R-:W1:Y:S02]  /*81c0*/  SYNCS.PHASECHK.TRANS64.TRYWAIT P3, [UR22+0x22830], R5 ;  /* 0x02283005ff0075a7 */ /* 0x000e640008060156 */
[----:B-1----:R-:W-:Y:S05]  /*81d0*/  @!P3 BRA `(.L_x_2392) ;  /* 0x000001100008b947 */ /* 0x002fea0003800000 */
.L_x_2391:
[----:B------:R-:W-:Y:S01]  /*81e0*/  UIMAD UR18, UR37, 0x300, UR20 ;  /* 0x00000300251278a4 */ /* 0x000fe2000f8e0214 */
[----:B------:R-:W-:Y:S01]  /*81f0*/  WARPGROUP.ARRIVE ;  /* 0x00000000000079c5 */ /* 0x000fe20000000000 */
[----:B------:R-:W-:Y:S01]  /*8200*/  UMOV UR19, 0x40000040 ;  /* 0x4000004000137882 */ /* 0x000fe20000000000 */
[----:B------:R-:W-:Y:S01]  /*8210*/  UMOV UR24, UR4 ;  /* 0x0000000400187c82 */ /* 0x000fe20008000000 */
[----:B------:R-:W-:-:S03]  /*8220*/  UIADD3 UR26, UR18, 0x2, URZ ;  /* 0x00000002121a7890 */ /* 0x000fc6000fffe03f */
[----:B------:R-:W3:Y:S01]  /*8230*/  S2R R13, SR_TID.X ;  /* 0x00000000000d7919 */ /* 0x000ee20000002100 */
[----:B------:R-:W-:Y:S01]  /*8240*/  UMOV UR25, UR5 ;  /* 0x0000000500197c82 */ /* 0x000fe20008000000 */
[----:B------:R-:W-:Y:S01]  /*8250*/  UMOV UR27, 0x40000040 ;  /* 0x40000040001b7882 */ /* 0x000fe20000000000 */
[----:B------:R-:W-:Y:S02]  /*8260*/  UIADD3 UR10, UR18, 0x4, URZ ;  /* 0x00000004120a7890 */ /* 0x000fe4000fffe03f */
[----:B------:R-:W-:Y:S01]  /*8270*/  HGMMA.64x96x16.F32 R152, gdesc[UR16], RZ, !UPT, gsb0 ;  /* 0x01600000109879f0 */ /* 0x000fe2000c0008ff */
[----:B------:R-:W-:Y:S01]  /*8280*/  UMOV UR11, 0x40000040 ;  /* 0x40000040000b7882 */ /* 0x000fe20000000000 */
[----:B------:R-:W-:Y:S01]  /*8290*/  UIADD3 UR14, UR18, 0x6, URZ ;  /* 0x00000006120e7890 */ /* 0x000fe2000fffe03f */
[----:B------:R-:W-:Y:S01]  /*82a0*/  UMOV UR15, 0x40000040 ;  /* 0x40000040000f7882 */ /* 0x000fe20000000000 */
[----:B---3--:R-:W-:Y:S01]  /*82b0*/  SHF.R.U32.HI R13, RZ, 0x7, R13 ;  /* 0x00000007ff0d7819 */ /* 0x008fe2000001160d */
        /* <DEDUP_REMOVED lines=63> */
[--C-:B------:R-:W-:Y:S01]  /*86b0*/  FFMA.FTZ R189, R189, UR7, -R4.reuse ;  /* 0x00000007bdbd7c23 */ /* 0x100fe20008010804 */
[--C-:B------:R-:W-:Y:S01]  /*86c0*/  FFMA.FTZ R192, R192, UR7, -R4.reuse ;  /* 0x00000007c0c07c23 */ /* 0x100fe20008010804 */
[--C-:B------:R-:W-:Y:S01]  /*86d0*/  FFMA.FTZ R193, R193, UR7, -R4.reuse ;  /* 0x00000007c1c17c23 */ /* 0x100fe20008010804 */
[--C-:B------:R-:W-:Y:S01]  /*86e0*/  FFMA.FTZ R196, R196, UR7, -R4.reuse ;  /* 0x00000007c4c47c23 */ /* 0x100fe20008010804 */
[----:B------:R-:W-:-:S03]  /*86f0*/  FFMA.FTZ R4, R197, UR7, -R4 ;  /* 0x00000007c5047c23 */ /* 0x000fc60008010804 */
[----:B------:R-:W4:Y:S01]  /*8700*/  MUFU.EX2 R156, R156 ;  /* 0x0000009c009c7308 */ /* 0x000f220000000800 */
[-C--:B-1----:R-:W-:Y:S01]  /*8710*/  FMUL.FTZ R24, R24, R6.reuse ;  /* 0x0000000618187220 */ /* 0x082fe20000410000 */
        /* <DEDUP_REMOVED lines=64> */
[----:B------:R-:W-:Y:S01]  /*8b20*/  FMNMX.FTZ R6, R154, R8, !PT ;  /* 0x000000089a067209 */ /* 0x000fe20007810000 */
[----:B------:R-:W1:Y:S01]  /*8b30*/  MUFU.EX2 R157, R157 ;  /* 0x0000009d009d7308 */ /* 0x000e620000000800 */
[C---:B---3--:R-:W-:Y:S01]  /*8b40*/  F2FP.F16.F32.PACK_AB R200, R153.reuse, R152 ;  /* 0x0000009899c8723e */ /* 0x048fe200000000ff */
[----:B------:R-:W-:Y:S01]  /*8b50*/  FADD.FTZ R3, R153, R3 ;  /* 0x0000000399037221 */ /* 0x000fe20000010000 */
[----:B------:R-:W-:-:S03]  /*8b60*/  FMNMX.FTZ R6, R155, R6, !PT ;  /* 0x000000069b067209 */ /* 0x000fc60007810000 */
[----:B----4-:R-:W-:Y:S01]  /*8b70*/  FADD.FTZ R3, R156, R3 ;  /* 0x000000039c037221 */ /* 0x010fe20000010000 */
[----:B------:R-:W-:Y:S01]  /*8b80*/  FMNMX.FTZ R6, R158, R6, !PT ;  /* 0x000000069e067209 */ /* 0x000fe20007810000 */
[----:B------:R-:W3:Y:S03]  /*8b90*/  MUFU.EX2 R152, R160 ;  /* 0x000000a000987308 */ /* 0x000ee60000000800 */
[----:B------:R-:W-:-:S04]  /*8ba0*/  FMNMX.FTZ R6, R159, R6, !PT ;  /* 0x000000069f067209 */ /* 0x000fc80007810000 */
[----:B------:R-:W-:Y:S01]  /*8bb0*/  FMNMX.FTZ R6, R162, R6, !PT ;  /* 0x00000006a2067209 */ /* 0x000fe20007810000 */
[----:B------:R-:W4:Y:S01]  /*8bc0*/  MUFU.EX2 R161, R161 ;  /* 0x000000a100a17308 */ /* 0x000f220000000800 */
[C---:B-1----:R-:W-:Y:S01]  /*8bd0*/  FADD.FTZ R3, R157.reuse, R3 ;  /* 0x000000039d037221 */ /* 0x042fe20000010000 */
[----:B------:R-:W-:Y:S02]  /*8be0*/  F2FP.F16.F32.PACK_AB R202, R157, R156 ;  /* 0x0000009c9dca723e */ /* 0x000fe400000000ff */
[----:B------:R-:W-:-:S04]  /*8bf0*/  FMNMX.FTZ R6, R163, R6, !PT ;  /* 0x00000006a3067209 */ /* 0x000fc80007810000 */
[----:B------:R-:W-:Y:S01]  /*8c00*/  FMNMX.FTZ R6, R166, R6, !PT ;  /* 0x00000006a6067209 */ /* 0x000fe20007810000 */
[----:B------:R-:W1:Y:S01]  /*8c10*/  MUFU.EX2 R164, R164 ;  /* 0x000000a400a47308 */ /* 0x000e620000000800 */
[----:B---3--:R-:W-:Y:S02]  /*8c20*/  FADD.FTZ R3, R152, R3 ;  /* 0x0000000398037221 */ /* 0x008fe40000010000 */
[----:B------:R-:W-:-:S04]  /*8c30*/  FMNMX.FTZ R6, R167, R6, !PT ;  /* 0x00000006a7067209 */ /* 0x000fc80007810000 */
[----:B------:R-:W-:Y:S01]  /*8c40*/  FMNMX.FTZ R6, R170, R6, !PT ;  /* 0x00000006aa067209 */ /* 0x000fe20007810000 */
[----:B------:R-:W3:Y:S01]  /*8c50*/  MUFU.EX2 R165, R165 ;  /* 0x000000a500a57308 */ /* 0x000ee20000000800 */
[C---:B----4-:R-:W-:Y:S01]  /*8c60*/  FADD.FTZ R3, R161.reuse, R3 ;  /* 0x00000003a1037221 */ /* 0x050fe20000010000 */
[----:B------:R-:W-:Y:S02]  /*8c70*/  F2FP.F16.F32.PACK_AB R152, R161, R152 ;  /* 0x00000098a198723e */ /* 0x000fe400000000ff */
[----:B------:R-:W-:-:S04]  /*8c80*/  FMNMX.FTZ R6, R171, R6, !PT ;  /* 0x00000006ab067209 */ /* 0x000fc80007810000 */
[----:B------:R-:W-:Y:S01]  /*8c90*/  FMNMX.FTZ R6, R174, R6, !PT ;  /* 0x00000006ae067209 */ /* 0x000fe20007810000 */
[----:B------:R-:W4:Y:S01]  /*8ca0*/  MUFU.EX2 R156, R168 ;  /* 0x000000a8009c7308 */ /* 0x000f220000000800 */
[----:B-1----:R-:W-:Y:S02]  /*8cb0*/  FADD.FTZ R3, R164, R3 ;  /* 0x00000003a4037221 */ /* 0x002fe40000010000 */
[----:B------:R-:W-:-:S04]  /*8cc0*/  FMNMX.FTZ R6, R175, R6, !PT ;  /* 0x00000006af067209 */ /* 0x000fc80007810000 */
[----:B------:R-:W-:Y:S01]  /*8cd0*/  FMNMX.FTZ R6, R178, R6, !PT ;  /* 0x00000006b2067209 */ /* 0x000fe20007810000 */
[----:B------:R-:W1:Y:S01]  /*8ce0*/  MUFU.EX2 R169, R169 ;  /* 0x000000a900a97308 */ /* 0x000e620000000800 */
[----:B---3--:R-:W-:Y:S02]  /*8cf0*/  FADD.FTZ R3, R165, R3 ;  /* 0x00000003a5037221 */ /* 0x008fe40000010000 */
[----:B------:R-:W-:-:S04]  /*8d00*/  FMNMX.FTZ R6, R179, R6, !PT ;  /* 0x00000006b3067209 */ /* 0x000fc80007810000 */
[----:B------:R-:W-:Y:S01]  /*8d10*/  FMNMX.FTZ R6, R182, R6, !PT ;  /* 0x00000006b6067209 */ /* 0x000fe20007810000 */
[----:B------:R-:W3:Y:S01]  /*8d20*/  MUFU.EX2 R172, R172 ;  /* 0x000000ac00ac7308 */ /* 0x000ee20000000800 */
[----:B----4-:R-:W-:Y:S02]  /*8d30*/  FADD.FTZ R3, R156, R3 ;  /* 0x000000039c037221 */ /* 0x010fe40000010000 */
        /* <DEDUP_REMOVED lines=16> */
[----:B-1----:R-:W-:Y:S02]  /*8e40*/  FADD.FTZ R3, R160, R3 ;  /* 0x00000003a0037221 */ /* 0x002fe40000010000 */
[----:B------:R-:W-:-:S05]  /*8e50*/  FMNMX.FTZ R6, R199, R6, !PT ;  /* 0x00000006c7067209 */ /* 0x000fca0007810000 */
[----:B------:R-:W1:Y:S01]  /*8e60*/  SHFL.BFLY PT, R9, R6, 0x2, 0x1f ;  /* 0x0c401f0006097f89 */ /* 0x000e6200000e0000 */
[----:B------:R-:W5:Y:S01]  /*8e70*/  MUFU.EX2 R181, R181 ;  /* 0x000000b500b57308 */ /* 0x000f620000000800 */
[C---:B---3--:R-:W-:Y:S01]  /*8e80*/  FADD.FTZ R3, R177.reuse, R3 ;  /* 0x00000003b1037221 */ /* 0x048fe20000010000 */
[----:B------:R-:W-:-:S06]  /*8e90*/  F2FP.F16.F32.PACK_AB R160, R177, R160 ;  /* 0x000000a0b1a0723e */ /* 0x000fcc00000000ff */
[----:B------:R-:W3:Y:S01]  /*8ea0*/  MUFU.EX2 R184, R184 ;  /* 0x000000b800b87308 */ /* 0x000ee20000000800 */
[----:B----4-:R-:W-:-:S07]  /*8eb0*/  FADD.FTZ R3, R180, R3 ;  /* 0x00000003b4037221 */ /* 0x010fce0000010000 */
[----:B------:R-:W4:Y:S01]  /*8ec0*/  MUFU.EX2 R185, R185 ;  /* 0x000000b900b97308 */ /* 0x000f220000000800 */
[----:B-----5:R-:W-:Y:S01]  /*8ed0*/  FADD.FTZ R3, R181, R3 ;  /* 0x00000003b5037221 */ /* 0x020fe20000010000 */
[----:B-1----:R-:W-:-:S06]  /*8ee0*/  FMNMX.FTZ R6, R6, R9, !PT ;  /* 0x0000000906067209 */ /* 0x002fcc0007810000 */
[----:B------:R-:W1:Y:S01]  /*8ef0*/  MUFU.EX2 R188, R188 ;  /* 0x000000bc00bc7308 */ /* 0x000e620000000800 */
[----:B---3--:R-:W-:Y:S01]  /*8f00*/  FADD.FTZ R3, R184, R3 ;  /* 0x00000003b8037221 */ /* 0x008fe20000010000 */
[----:B------:R-:W3:Y:S06]  /*8f10*/  SHFL.BFLY PT, R9, R6, 0x1, 0x1f ;  /* 0x0c201f0006097f89 */ /* 0x000eec00000e0000 */
[----:B------:R-:W5:Y:S01]  /*8f20*/  MUFU.EX2 R189, R189 ;  /* 0x000000bd00bd7308 */ /* 0x000f620000000800 */
[----:B----4-:R-:W-:-:S07]  /*8f30*/  FADD.FTZ R3, R185, R3 ;  /* 0x00000003b9037221 */ /* 0x010fce0000010000 */
[----:B------:R-:W4:Y:S01]  /*8f40*/  MUFU.EX2 R168, R192 ;  /* 0x000000c000a87308 */ /* 0x000f220000000800 */
[----:B-1----:R-:W-:-:S07]  /*8f50*/  FADD.FTZ R3, R188, R3 ;  /* 0x00000003bc037221 */ /* 0x002fce0000010000 */
[----:B------:R-:W-:Y:S01]  /*8f60*/  MUFU.EX2 R193, R193 ;  /* 0x000000c100c17308 */ /* 0x000fe20000000800 */
[----:B-----5:R-:W-:Y:S01]  /*8f70*/  FADD.FTZ R3, R189, R3 ;  /* 0x00000003bd037221 */ /* 0x020fe20000010000 */
[----:B---3--:R-:W-:-:S06]  /*8f80*/  FMNMX.FTZ R6, R6, R9, !PT ;  /* 0x0000000906067209 */ /* 0x008fcc0007810000 */
[----:B------:R-:W-:Y:S01]  /*8f90*/  MUFU.EX2 R196, R196 ;  /* 0x000000c400c47308 */ /* 0x000fe20000000800 */
[C---:B------:R-:W-:Y:S01]  /*8fa0*/  FADD.FTZ R8, -R6.reuse, R8 ;  /* 0x0000000806087221 */ /* 0x040fe20000010100 */
[----:B------:R-:W-:Y:S01]  /*8fb0*/  FMUL.FTZ R9, R6, UR7 ;  /* 0x0000000706097c20 */ /* 0x000fe20008410000 */
[----:B----4-:R-:W-:Y:S02]  /*8fc0*/  FADD.FTZ R3, R168, R3 ;  /* 0x00000003a8037221 */ /* 0x010fe40000010000 */
        /* <DEDUP_REMOVED lines=10> */
[--C-:B--2---:R-:W-:Y:S01]  /*9070*/  FFMA.FTZ R10, R170, UR7, -R9.reuse ;  /* 0x00000007aa0a7c23 */ /* 0x104fe20008010809 */
[--C-:B------:R-:W-:Y:S01]  /*9080*/  FFMA.FTZ R171, R171, UR7, -R9.reuse ;  /* 0x00000007abab7c23 */ /* 0x100fe20008010809 */
[--C-:B------:R-:W-:Y:S01]  /*9090*/  FFMA.FTZ R174, R174, UR7, -R9.reuse ;  /* 0x00000007aeae7c23 */ /* 0x100fe20008010809 */
[----:B------:R-:W2:Y:S01]  /*90a0*/  MUFU.EX2 R8, R8 ;  /* 0x0000000800087308 */ /* 0x000ea20000000800 */
        /* <DEDUP_REMOVED lines=8> */
[----:B-1----:R-:W-:Y:S01]  /*9130*/  F2FP.F16.F32.PACK_AB R154, R165, R164 ;  /* 0x000000a4a59a723e */ /* 0x002fe200000000ff */
[--C-:B------:R-:W-:Y:S01]  /*9140*/  FFMA.FTZ R190, R190, UR7, -R9.reuse ;  /* 0x00000007bebe7c23 */ /* 0x100fe20008010809 */
[--C-:B------:R-:W-:Y:S01]  /*9150*/  FFMA.FTZ R191, R191, UR7, -R9.reuse ;  /* 0x00000007bfbf7c23 */ /* 0x100fe20008010809 */
[--C-:B------:R-:W-:Y:S01]  /*9160*/  FFMA.FTZ R194, R194, UR7, -R9.reuse ;  /* 0x00000007c2c27c23 */ /* 0x100fe20008010809 */
[--C-:B------:R-:W-:Y:S01]  /*9170*/  FFMA.FTZ R195, R195, UR7, -R9.reuse ;  /* 0x00000007c3c37c23 */ /* 0x100fe20008010809 */
[--C-:B------:R-:W-:Y:S01]  /*9180*/  FFMA.FTZ R198, R198, UR7, -R9.reuse ;  /* 0x00000007c6c67c23 */ /* 0x100fe20008010809 */
[----:B------:R-:W-:Y:S01]  /*9190*/  FFMA.FTZ R9, R199, UR7, -R9 ;  /* 0x00000007c7097c23 */ /* 0x000fe20008010809 */
[----:B------:R1:W4:Y:S01]  /*91a0*/  MUFU.EX2 R203, R158 ;  /* 0x0000009e00cb7308 */ /* 0x0003220000000800 */
[----:B--2---:R-:W-:Y:S01]  /*91b0*/  FFMA.FTZ R2, R8, R2, R201 ;  /* 0x0000000208027223 */ /* 0x004fe200000100c9 */
[----:B------:R-:W-:Y:S01]  /*91c0*/  FADD.FTZ R3, R193, R3 ;  /* 0x00000003c1037221 */ /* 0x000fe20000010000 */
[----:B------:R-:W-:Y:S01]  /*91d0*/  F2FP.F16.F32.PACK_AB R164, R185, R184 ;  /* 0x000000b8b9a4723e */ /* 0x000fe200000000ff */
[----:B------:R-:W-:Y:S01]  /*91e0*/  FMUL.FTZ R26, R26, R8 ;  /* 0x000000081a1a7220 */ /* 0x000fe20000410000 */
[----:B------:R-:W-:Y:S01]  /*91f0*/  F2FP.F16.F32.PACK_AB R168, R193, R168 ;  /* 0x000000a8c1a8723e */ /* 0x000fe200000000ff */
[----:B------:R-:W-:Y:S01]  /*9200*/  FADD.FTZ R3, R196, R3 ;  /* 0x00000003c4037221 */ /* 0x000fe20000010000 */
[-C--:B------:R-:W-:Y:S01]  /*9210*/  FMUL.FTZ R27, R27, R8.reuse ;  /* 0x000000081b1b7220 */ /* 0x080fe20000410000 */
[----:B------:R-:W2:Y:S01]  /*9220*/  MUFU.EX2 R159, R159 ;  /* 0x0000009f009f7308 */ /* 0x000ea20000000800 */
[C---:B---3--:R-:W-:Y:S01]  /*9230*/  FADD.FTZ R2, R155.reuse, R2 ;  /* 0x000000029b027221 */ /* 0x048fe20000010000 */
[----:B------:R-:W-:Y:S01]  /*9240*/  F2FP.F16.F32.PACK_AB R201, R155, R201 ;  /* 0x000000c99bc9723e */ /* 0x000fe200000000ff */
[----:B------:R-:W-:Y:S01]  /*9250*/  FMUL.FTZ R30, R30, R8 ;  /* 0x000000081e1e7220 */ /* 0x000fe20000410000 */
[----:B-1----:R-:W-:Y:S01]  /*9260*/  F2FP.F16.F32.PACK_AB R158, R173, R172 ;  /* 0x000000acad9e723e */ /* 0x002fe200000000ff */
[-C--:B------:R-:W-:Y:S01]  /*9270*/  FMUL.FTZ R31, R31, R8.reuse ;  /* 0x000000081f1f7220 */ /* 0x080fe20000410000 */
[-C--:B------:R-:W-:Y:S01]  /*9280*/  FMUL.FTZ R34, R34, R8.reuse ;  /* 0x0000000822227220 */ /* 0x080fe20000410000 */
[-C--:B------:R-:W-:Y:S01]  /*9290*/  FMUL.FTZ R35, R35, R8.reuse ;  /* 0x0000000823237220 */ /* 0x080fe20000410000 */
[----:B------:R1:W3:Y:S01]  /*92a0*/  MUFU.EX2 R153, R162 ;  /* 0x000000a200997308 */ /* 0x0002e20000000800 */
[----:B----4-:R-:W-:Y:S01]  /*92b0*/  FADD.FTZ R2, R203, R2 ;  /* 0x00000002cb027221 */ /* 0x010fe20000010000 */
[-C--:B------:R-:W-:Y:S01]  /*92c0*/  FMUL.FTZ R38, R38, R8.reuse ;  /* 0x0000000826267220 */ /* 0x080fe20000410000 */
[-C--:B------:R-:W-:Y:S01]  /*92d0*/  FMUL.FTZ R39, R39, R8.reuse ;  /* 0x0000000827277220 */ /* 0x080fe20000410000 */
[-C--:B------:R-:W-:Y:S01]  /*92e0*/  FMUL.FTZ R42, R42, R8.reuse ;  /* 0x000000082a2a7220 */ /* 0x080fe20000410000 */
[-C--:B------:R-:W-:Y:S01]  /*92f0*/  FMUL.FTZ R43, R43, R8.reuse ;  /* 0x000000082b2b7220 */ /* 0x080fe20000410000 */
[-C--:B------:R-:W-:Y:S01]  /*9300*/  FMUL.FTZ R46, R46, R8.reuse ;  /* 0x000000082e2e7220 */ /* 0x080fe20000410000 */
[-C--:B------:R-:W-:Y:S01]  /*9310*/  FMUL.FTZ R47, R47, R8.reuse ;  /* 0x000000082f2f7220 */ /* 0x080fe20000410000 */
[----:B------:R-:W4:Y:S01]  /*9320*/  MUFU.EX2 R163, R163 ;  /* 0x000000a300a37308 */ /* 0x000f220000000800 */
[C---:B--2---:R-:W-:Y:S01]  /*9330*/  FADD.FTZ R2, R159.reuse, R2 ;  /* 0x000000029f027221 */ /* 0x044fe20000010000 */
[----:B------:R-:W-:Y:S01]  /*9340*/  F2FP.F16.F32.PACK_AB R203, R159, R203 ;  /* 0x000000cb9fcb723e */ /* 0x000fe200000000ff */
[----:B------:R-:W-:Y:S01]  /*9350*/  FMUL.FTZ R50, R50, R8 ;  /* 0x0000000832327220 */ /* 0x000fe20000410000 */
[----:B-1----:R-:W-:Y:S01]  /*9360*/  F2FP.F16.F32.PACK_AB R162, R181, R180 ;  /* 0x000000b4b5a2723e */ /* 0x002fe200000000ff */
[-C--:B------:R-:W-:Y:S01]  /*9370*/  FMUL.FTZ R51, R51, R8.reuse ;  /* 0x0000000833337220 */ /* 0x080fe20000410000 */
[-C--:B------:R-:W-:Y:S01]  /*9380*/  FMUL.FTZ R54, R54, R8.reuse ;  /* 0x0000000836367220 */ /* 0x080fe20000410000 */
[-C--:B------:R-:W-:Y:S01]  /*9390*/  FMUL.FTZ R55, R55, R8.reuse ;  /* 0x0000000837377220 */ /* 0x080fe20000410000 */
[----:B------:R1:W2:Y:S01]  /*93a0*/  MUFU.EX2 R11, R166 ;  /* 0x000000a6000b7308 */ /* 0x0002a20000000800 */
        /* <DEDUP_REMOVED lines=8> */
[C---:B----4-:R-:W-:Y:S01]  /*9430*/  FADD.FTZ R2, R163.reuse, R2 ;  /* 0x00000002a3027221 */ /* 0x050fe20000010000 */
[----:B------:R-:W-:Y:S01]  /*9440*/  F2FP.F16.F32.PACK_AB R153, R163, R153 ;  /* 0x00000099a399723e */ /* 0x000fe200000000ff */
[----:B------:R-:W-:Y:S01]  /*9450*/  FMUL.FTZ R70, R70, R8 ;  /* 0x0000000846467220 */ /* 0x000fe20000410000 */
[----:B-1----:R-:W-:Y:S01]  /*9460*/  F2FP.F16.F32.PACK_AB R166, R189, R188 ;  /* 0x000000bcbda6723e */ /* 0x002fe200000000ff */
[-C--:B------:R-:W-:Y:S01]  /*9470*/  FMUL.FTZ R71, R71, R8.reuse ;  /* 0x0000000847477220 */ /* 0x080fe20000410000 */
[-C--:B------:R-:W-:Y:S01]  /*9480*/  FMUL.FTZ R74, R74, R8.reuse ;  /* 0x000000084a4a7220 */ /* 0x080fe20000410000 */
[-C--:B------:R-:W-:Y:S01]  /*9490*/  FMUL.FTZ R75, R75, R8.reuse ;  /* 0x000000084b4b7220 */ /* 0x080fe20000410000 */
[----:B------:R1:W4:Y:S01]  /*94a0*/  MUFU.EX2 R157, R10 ;  /* 0x0000000a009d7308 */ /* 0x0003220000000800 */
        /* <DEDUP_REMOVED lines=9> */
[----:B-1----:R-:W-:Y:S01]  /*9540*/  IMAD.U32 R10, RZ, RZ, UR22 ;  /* 0x00000016ff0a7e24 */ /* 0x002fe2000f8e00ff */
[----:B------:R-:W-:Y:S01]  /*9550*/  F2FP.F16.F32.PACK_AB R155, R167, R11 ;  /* 0x0000000ba79b723e */ /* 0x000fe200000000ff */
[-C--:B------:R-:W-:Y:S01]  /*9560*/  FMUL.FTZ R90, R90, R8.reuse ;  /* 0x000000085a5a7220 */ /* 0x080fe20000410000 */
[----:B------:R-:W-:Y:S01]  /*9570*/  FMUL.FTZ R91, R91, R8 ;  /* 0x000000085b5b7220 */ /* 0x000fe20000410000 */
[----:B------:R-:W-:-:S02]  /*9580*/  @!P1 VIADD R12, R10, 0x22840 ;  /* 0x000228400a0c9836 */ /* 0x000fc40000000000 */
[-C--:B------:R-:W-:Y:S01]  /*9590*/  FMUL.FTZ R94, R94, R8.reuse ;  /* 0x000000085e5e7220 */ /* 0x080fe20000410000 */
[----:B------:R-:W1:Y:S01]  /*95a0*/  MUFU.EX2 R174, R174 ;  /* 0x000000ae00ae7308 */ /* 0x000e620000000800 */
[----:B----4-:R-:W-:Y:S01]  /*95b0*/  FADD.FTZ R2, R157, R2 ;  /* 0x000000029d027221 */ /* 0x010fe20000010000 */
[-C--:B------:R-:W-:Y:S01]  /*95c0*/  FMUL.FTZ R95, R95, R8.reuse ;  /* 0x000000085f5f7220 */ /* 0x080fe20000410000 */
[----:B------:R-:W-:Y:S01]  /*95d0*/  @!P1 PRMT R12, RZ, 0x654, R12 ;  /* 0x00000654ff0c9816 */ /* 0x000fe2000000000c */
        /* <DEDUP_REMOVED lines=38> */
[----:B------:R-:W-:Y:S01]  /*9840*/  FMUL.FTZ R151, R151, R8 ;  /* 0x0000000897977220 */ /* 0x000fe20000410000 */
[----:B------:R-:W-:-:S02]  /*9850*/  F2FP.F16.F32.PACK_AB R159, R175, R174 ;  /* 0x000000aeaf9f723e */ /* 0x000fc400000000ff */
[----:B------:R-:W-:-:S03]  /*9860*/  F2FP.F16.F32.PACK_AB R161, R179, R161 ;  /* 0x000000a1b3a1723e */ /* 0x000fc600000000ff */
[----:B------:R-:W1:Y:S01]  /*9870*/  MUFU.EX2 R165, R186 ;  /* 0x000000ba00a57308 */ /* 0x000e620000000800 */
[----:B---3--:R-:W-:-:S07]  /*9880*/  FADD.FTZ R2, R182, R2 ;  /* 0x00000002b6027221 */ /* 0x008fce0000010000 */
[----:B------:R-:W3:Y:S01]  /*9890*/  MUFU.EX2 R187, R187 ;  /* 0x000000bb00bb7308 */ /* 0x000ee20000000800 */
[C---:B--2---:R-:W-:Y:S01]  /*98a0*/  FADD.FTZ R2, R183.reuse, R2 ;  /* 0x00000002b7027221 */ /* 0x044fe20000010000 */
[----:B------:R-:W-:-:S06]  /*98b0*/  F2FP.F16.F32.PACK_AB R163, R183, R182 ;  /* 0x000000b6b7a3723e */ /* 0x000fcc00000000ff */
        /* <DEDUP_REMOVED lines=11> */
[----:B---3--:R-:W-:-:S07]  /*9970*/  FADD.FTZ R2, R169, R2 ;  /* 0x00000002a9027221 */ /* 0x008fce0000010000 */
[----:B------:R3:W4:Y:S01]  /*9980*/  MUFU.EX2 R170, R4 ;  /* 0x0000000400aa7308 */ /* 0x0007220000000800 */
[C---:B--2---:R-:W-:Y:S01]  /*9990*/  FADD.FTZ R2, R195.reuse, R2 ;  /* 0x00000002c3027221 */ /* 0x044fe20000010000 */
[----:B------:R-:W-:-:S06]  /*99a0*/  F2FP.F16.F32.PACK_AB R169, R195, R169 ;  /* 0x000000a9c3a9723e */ /* 0x000fcc00000000ff */
[----:B------:R-:W2:Y:S01]  /*99b0*/  MUFU.EX2 R9, R9 ;  /* 0x0000000900097308 */ /* 0x000ea20000000800 */
[----:B---3--:R-:W-:Y:S01]  /*99c0*/  IADD3 R4, -R13, 0xb, RZ ;  /* 0x0000000b0d047810 */ /* 0x008fe20007ffe1ff */
[----:B-1----:R-:W-:-:S04]  /*99d0*/  FADD.FTZ R2, R198, R2 ;  /* 0x00000002c6027221 */ /* 0x002fc80000010000 */
[----:B------:R1:W-:Y:S06]  /*99e0*/  BAR.ARV R4, 0x100 ;  /* 0x000400040000751d */ /* 0x0003ec0000002000 */
[----:B------:R1:W-:Y:S01]  /*99f0*/  @!P1 SYNCS.ARRIVE.TRANS64.RED.A1T0 RZ, [R12+URZ], RZ ;  /* 0x000000ff0cff99a7 */ /* 0x0003e2000810043f */
[C---:B----4-:R-:W-:Y:S01]  /*9a00*/  FADD.FTZ R3, R170.reuse, R3 ;  /* 0x00000003aa037221 */ /* 0x050fe20000010000 */
[----:B------:R-:W-:Y:S01]  /*9a10*/  F2FP.F16.F32.PACK_AB R170, R170, R196 ;  /* 0x000000c4aaaa723e */ /* 0x000fe200000000ff */
[C---:B--2---:R-:W-:Y:S01]  /*9a20*/  FADD.FTZ R2, R9.reuse, R2 ;  /* 0x0000000209027221 */ /* 0x044fe20000010000 */
[----:B------:R-:W-:Y:S01]  /*9a30*/  F2FP.F16.F32.PACK_AB R171, R9, R198 ;  /* 0x000000c609ab723e */ /* 0x000fe200000000ff */
[----:B-1----:R-:W-:Y:S06]  /*9a40*/  @!P0 BRA `(.L_x_2393) ;  /* 0x0000000000048947 */ /* 0x002fec0003800000 */
[----:B------:R-:W-:Y:S01]  /*9a50*/  BPT.TRAP 0x1 ;  /* 0x000000040000795c */ /* 0x000fe20000300000 */
.L_x_2393:
[----:B------:R1:W2:Y:S01]  /*9a60*/  SYNCS.PHASECHK.TRANS64.TRYWAIT P3, [UR22+0x22850], R5 ;  /* 0x02285005ff0075a7 */ /* 0x0002a20008060156 */
[----:B------:R-:W-:Y:S05]  /*9a70*/  @!P0 BRA `(.L_x_2394) ;  /* 0x0000000000048947 */ /* 0x000fea0003800000 */
[----:B------:R-:W-:Y:S01]  /*9a80*/  BPT.TRAP 0x1 ;  /* 0x000000040000795c */ /* 0x000fe20000300000 */
.L_x_2394:
[----:B--2---:R-:W-:Y:S05]  /*9a90*/  @P3 BRA `(.L_x_2395) ;  /* 0x0000000000083947 */ /* 0x004fea0003800000 */
[----:B------:R-:W2:Y:S02]  /*9aa0*/  SYNCS.PHASECHK.TRANS64.TRYWAIT P3, [UR22+0x22850], R5 ;  /* 0x02285005ff0075a7 */ /* 0x000ea40008060156 */
[----:B--2---:R-:W-:Y:S05]  /*9ab0*/  @!P3 BRA `(.L_x_2396) ;  /* 0x000000f400e8b947 */ /* 0x004fea0003800000 */
.L_x_2395:
[----:B------:R-:W3:Y:S01]  /*9ac0*/  S2R R8, SR_TID.X ;  /* 0x0000000000087919 */ /* 0x000ee20000002100 */
[----:B------:R-:W-:Y:S01]  /*9ad0*/  UIMAD UR14, UR37, 0xc00, UR6 ;  /* 0x00000c00250e78a4 */ /* 0x000fe2000f8e0206 */
[----:B--2---:R-:W-:Y:S01]  /*9ae0*/  @!P1 VIADD R10, R10, 0x22860 ;  /* 0x000228600a0a9836 */ /* 0x004fe20000000000 */
[----:B------:R-:W-:Y:S01]  /*9af0*/  UMOV UR11, 0x40000040 ;  /* 0x40000040000b7882 */ /* 0x000fe20000000000 */
[----:B------:R-:W-:Y:S01]  /*9b00*/  UMOV UR15, 0x40000040 ;  /* 0x40000040000f7882 */ /* 0x000fe20000000000 */
[----:B------:R-:W-:Y:S02]  /*9b10*/  IMAD.MOV.U32 R9, RZ, RZ, R0 ;  /* 0x000000ffff097224 */ /* 0x000fe400078e0000 */
[----:B------:R-:W-:Y:S01]  /*9b20*/  @!P1 PRMT R10, RZ, 0x654, R10 ;  /* 0x00000654ff0a9816 */ /* 0x000fe2000000000a */
[----:B------:R-:W-:Y:S01]  /*9b30*/  UMOV UR10, UR14 ;  /* 0x0000000e000a7c82 */ /* 0x000fe20008000000 */
[----:B---3--:R-:W-:-:S05]  /*9b40*/  SHF.R.U32.HI R8, RZ, 0x7, R8 ;  /* 0x00000007ff087819 */ /* 0x008fca0000011608 */
[----:B01----:R-:W-:Y:S02]  /*9b50*/  VIADD R5, R8, 0x8 ;  /* 0x0000000808057836 */ /* 0x003fe40000000000 */
        /* <DEDUP_REMOVED lines=36> */
[----:B0-----:R-:W-:-:S07]  /*9da0*/  IMAD.MOV.U32 R5, RZ, RZ, R7 ;  /* 0x000000ffff057224 */ /* 0x001fce00078e0007 */
.L_x_2388:
[----:B------:R-:W-:-:S13]  /*9db0*/  ISETP.GE.AND P2, PT, R5, UR43, PT ;  /* 0x0000002b05007c0c */ /* 0x000fda000bf46270 */
[----:B------:R-:W-:Y:S05]  /*9dc0*/  @!P2 BRA `(.L_x_2398) ;  /* 0x00000030000ca947 */ /* 0x000fea0003800000 */
[----:B--2---:R-:W-:Y:S01]  /*9dd0*/  IMAD.MOV.U32 R10, RZ, RZ, R6 ;  /* 0x000000ffff0a7224 */ /* 0x004fe200078e0006 */
[----:B------:R-:W-:Y:S01]  /*9de0*/  ULDC UR22, c[0x0][0x9e4] ;  /* 0x0002790000167ab9 */ /* 0x000fe20000000800 */
[----:B------:R-:W-:Y:S01]  /*9df0*/  IMAD.MOV.U32 R11, RZ, RZ, R0 ;  /* 0x000000ffff0b7224 */ /* 0x000fe200078e0000 */
[----:B------:R-:W-:Y:S01]  /*9e00*/  ULDC UR23, c[0x0][0x9dc] ;  /* 0x0002770000177ab9 */ /* 0x000fe20000000800 */
[----:B------:R-:W-:Y:S01]  /*9e10*/  ULDC UR7, c[0x0][0x988] ;  /* 0x0002620000077ab9 */ /* 0x000fe20000000800 */
[----:B------:R-:W-:-:S05]  /*9e20*/  ULDC UR28, c[0x0][0x9e0] ;  /* 0x00027800001c7ab9 */ /* 0x000fca0000000800 */
.L_x_2415:
[----:B------:R-:W-:-:S04]  /*9e30*/  UIADD3 UR37, UR37, 0x1, URZ ;  /* 0x0000000125257890 */ /* 0x000fc8000fffe03f */
[----:B------:R-:W-:-:S04]  /*9e40*/  UISETP.NE.AND UP2, UPT, UR37, 0x2, UPT ;  /* 0x000000022500788c */ /* 0x000fc8000bf45270 */
[----:B------:R-:W-:Y:S02]  /*9e50*/  USEL UR10, URZ, 0x1, UP2 ;  /* 0x000000013f0a7887 */ /* 0x000fe40009000000 */
[----:B------:R-:W-:Y:S02]  /*9e60*/  USEL UR37, UR37, URZ, UP2 ;  /* 0x0000003f25257287 */ /* 0x000fe40009000000 */
[----:B------:R-:W-:Y:S01]  /*9e70*/  ULOP3.LUT UR38, UR38, UR10, URZ, 0x3c, !UPT ;  /* 0x0000000a26267292 */ /* 0x000fe2000f8e3c3f */
[----:B01-3--:R-:W-:Y:S11]  /*9e80*/  @!P0 BRA `(.L_x_2399) ;  /* 0x0000000000048947 */ /* 0x00bff60003800000 */
[----:B------:R-:W-:Y:S01]  /*9e90*/  BPT.TRAP 0x1 ;  /* 0x000000040000795c */ /* 0x000fe20000300000 */
.L_x_2399:
        /* <DEDUP_REMOVED lines=9> */
.L_x_2400:
[----:B-1----:R-:W-:Y:S05]  /*9f30*/  @P2 BRA `(.L_x_2401) ;  /* 0x0000000000082947 */ /* 0x002fea0003800000 */
[----:B------:R-:W1:Y:S02]  /*9f40*/  SYNCS.PHASECHK.TRANS64.TRYWAIT P2, [UR21+0x22830], R8 ;  /* 0x02283008ff0075a7 */ /* 0x000e640008040155 */
[----:B-1----:R-:W-:Y:S05]  /*9f50*/  @!P2 BRA `(.L_x_2402) ;  /* 0x000000f000d4a947 */ /* 0x002fea0003800000 */
.L_x_2401:
[----:B------:R-:W-:Y:S01]  /*9f60*/  UIMAD UR18, UR37, 0x300, UR20 ;  /* 0x00000300251278a4 */ /* 0x000fe2000f8e0214 */
[----:B------:R-:W-:Y:S01]  /*9f70*/  WARPGROUP.ARRIVE ;  /* 0x00000000000079c5 */ /* 0x000fe20000000000 */
[----:B------:R-:W-:Y:S01]  /*9f80*/  UMOV UR19, 0x40000040 ;  /* 0x4000004000137882 */ /* 0x000fe20000000000 */
[----:B------:R-:W-:Y:S01]  /*9f90*/  UMOV UR24, UR4 ;  /* 0x0000000400187c82 */ /* 0x000fe20008000000 */
[----:B------:R-:W-:Y:S01]  /*9fa0*/  UIADD3 UR26, UR18, 0x2, URZ ;  /* 0x00000002121a7890 */ /* 0x000fe2000fffe03f */
[----:B------:R-:W-:Y:S01]  /*9fb0*/  PLOP3.LUT P2, PT, PT, PT, UP0, 0x80, 0x0 ;  /* 0x000000000000781c */ /* 0x000fe20003f4f008 */
        /* <DEDUP_REMOVED lines=8> */
[----:B------:R-:W-:Y:S01]  /*a040*/  PLOP3.LUT P3, PT, PT, PT, UP0, 0x80, 0x0 ;  /* 0x000000000000781c */ /* 0x000fe20003f6f008 */
[----:B------:R-:W-:-:S02]  /*a050*/  VIADD R21, R22, UR42 ;  /* 0x0000002a16157c36 */ /* 0x000fc40008000000 */
[----:B------:R-:W-:Y:S02]  /*a060*/  IMAD R20, R5, -0x60, RZ ;  /* 0xffffffa005147824 */ /* 0x000fe400078e02ff */
[----:B------:R-:W-:-:S03]  /*a070*/  IMAD.U32 R9, RZ, RZ, UR21 ;  /* 0x00000015ff097e24 */ /* 0x000fc6000f8e00ff */
[----:B------:R-:W-:-:S04]  /*a080*/  IADD3 R14, -R19, 0x1, R20 ;  /* 0x00000001130e7810 */ /* 0x000fc80007ffe114 */
[----:B------:R-:W-:-:S05]  /*a090*/  IADD3 R14, -R16, R14, R17 ;  /* 0x0000000e100e7210 */ /* 0x000fca0007ffe111 */
[----:B------:R-:W-:Y:S01]  /*a0a0*/  VIADD R15, R14, UR28 ;  /* 0x0000001c0e0f7c36 */ /* 0x000fe20008000000 */
        /* <DEDUP_REMOVED lines=8> */
[----:B------:R-:W-:Y:S02]  /*a130*/  @UP0 ULDC UR10, c[0x0][0x44c] ;  /* 0x00011300000a0ab9 */ /* 0x000fe40000000800 */
[----:B------:R-:W-:Y:S01]  /*a140*/  @P2 IMAD.HI.U32 R0, R21, UR10, RZ ;  /* 0x0000000a15002c27 */ /* 0x000fe2000f8e00ff */
[----:B------:R-:W-:Y:S01]  /*a150*/  @UP0 ULDC UR10, c[0x0][0x450] ;  /* 0x00011400000a0ab9 */ /* 0x000fe20000000800 */
[----:B------:R-:W-:-:S03]  /*a160*/  PLOP3.LUT P2, PT, PT, PT, UP1, 0x40, 0x0 ;  /* 0x000000000000781c */ /* 0x000fc60003f4e818 */
[----:B------:R-:W-:Y:S01]  /*a170*/  @P3 SHF.R.U32.HI R21, RZ, UR10, R0 ;  /* 0x0000000aff153c19 */ /* 0x000fe20008011600 */
[----:B------:R-:W-:Y:S01]  /*a180*/  @!P1 VIADD R0, R9, 0x22840 ;  /* 0x0002284009009836 */ /* 0x000fe20000000000 */
[----:B------:R-:W-:-:S03]  /*a190*/  ULOP3.LUT UR10, URZ, UR23, URZ, 0x33, !UPT ;  /* 0x000000173f0a7292 */ /* 0x000fc6000f8e333f */
[----:B------:R-:W2:Y:S01]  /*a1a0*/  SHFL.IDX PT, R200, R21, RZ, 0x1c1f ;  /* 0x001c1fff15c87589 */ /* 0x000ea200000e0000 */
[----:B------:R-:W-:Y:S02]  /*a1b0*/  @!P1 PRMT R0, RZ, 0x654, R0 ;  /* 0x00000654ff009816 */ /* 0x000fe40000000000 */
[----:B------:R-:W-:Y:S02]  /*a1c0*/  VIADD R14, R14, UR10 ;  /* 0x0000000a0e0e7c36 */ /* 0x000fe40008000000 */
[C---:B--2---:R-:W-:Y:S02]  /*a1d0*/  IMAD.IADD R13, R200.reuse, 0x1, R15 ;  /* 0x00000001c80d7824 */ /* 0x044fe400078e020f */
[----:B------:R-:W-:Y:S01]  /*a1e0*/  IMAD.IADD R12, R200, 0x1, R14 ;  /* 0x00000001c80c7824 */ /* 0x000fe200078e020e */
[----:B------:R-:W-:Y:S02]  /*a1f0*/  WARPGROUP.DEPBAR.LE gsb0, 0x0 ;  /* 0x00008000000079c5 */ /* 0x000fe40000010000 */
[----:B------:R-:W-:-:S06]  /*a200*/  WARPGROUP.ARRIVE ;  /* 0x00000000000079c5 */ /* 0x000fcc0000000000 */
[----:B------:R-:W-:Y:S03]  /*a210*/  HGMMA.64x96x16.F32 R152, gdesc[UR12], R152, gsb0 ;  /* 0x016000000c9879f0 */ /* 0x000fe60008000898 */
[----:B------:R-:W-:Y:S02]  /*a220*/  WARPGROUP.DEPBAR.LE gsb0, 0x0 ;  /* 0x00008000000079c5 */ /* 0x000fe40000010000 */
[----:B------:R2:W-:Y:S06]  /*a230*/  BAR.ARV R4, 0x100 ;  /* 0x000400040000751d */ /* 0x0005ec0000002000 */
[----:B------:R3:W-:Y:S02]  /*a240*/  @!P1 SYNCS.ARRIVE.TRANS64.RED.A1T0 RZ, [R0+URZ], RZ ;  /* 0x000000ff00ff99a7 */ /* 0x0007e4000810043f */
[----:B---3--:R-:W-:Y:S01]  /*a250*/  IMAD.IADD R0, R20, 0x1, -R19 ;  /* 0x0000000114007824 */ /* 0x008fe200078e0a13 */
[----:B--2---:R-:W-:Y:S06]  /*a260*/  @P2 BRA `(.L_x_2403) ;  /* 0x0000000000542947 */ /* 0x004fec0003800000 */
        /* <DEDUP_REMOVED lines=12> */
.L_x_2405:
[----:B------:R-:W-:-:S05]  /*a330*/  IMAD.U32 R201, RZ, RZ, UR22 ;  /* 0x00000016ffc97e24 */ /* 0x000fca000f8e00ff */
[----:B------:R-:W-:-:S13]  /*a340*/  ISETP.NE.AND P2, PT, R201, 0x1, PT ;  /* 0x00000001c900780c */ /* 0x000fda0003f45270 */
[----:B-1----:R-:W1:Y:S02]  /*a350*/  @P2 LDC.64 R6, c[0x0][0x9e8] ;  /* 0x00027a00ff062b82 */ /* 0x002e640000000a00 */
[----:B-1----:R-:W-:-:S05]  /*a360*/  @P2 IMAD.HI.U32 R6, R200, R6, RZ ;  /* 0x00000006c8062227 */ /* 0x002fca00078e00ff */
[----:B------:R-:W-:-:S07]  /*a370*/  @P2 SHF.R.U32.HI R200, RZ, R7, R6 ;  /* 0x00000007ffc82219 */ /* 0x000fce0000011606 */
.L_x_2406:
[----:B------:R-:W-:Y:S05]  /*a380*/  BSYNC B0 ;  /* 0x0000000000007941 */ /* 0x000fea0003800000 */
.L_x_2404:
[----:B------:R-:W-:-:S05]  /*a390*/  IMAD R200, R200, R201, R0 ;  /* 0x000000c9c8c87224 */ /* 0x000fca00078e0200 */
[----:B------:R-:W-:Y:S02]  /*a3a0*/  VIMNMX R12, R12, R200, !PT ;  /* 0x000000c80c0c7248 */ /* 0x000fe40007fe0100 */
[----:B------:R-:W-:-:S07]  /*a3b0*/  VIADDMNMX R13, R200, R201, R13, PT ;  /* 0x000000c9c80d7246 */ /* 0x000fce000380010d */
.L_x_2403:
[C---:B------:R-:W-:Y:S02]  /*a3c0*/  ISETP.GE.AND P2, PT, R20.reuse, 0x2, PT ;  /* 0x000000021400780c */ /* 0x040fe40003f46270 */
[----:B------:R-:W-:Y:S02]  /*a3d0*/  ISETP.GE.AND P6, PT, R20, 0xa, PT ;  /* 0x0000000a1400780c */ /* 0x000fe40003fc6270 */
[----:B------:R-:W-:Y:S02]  /*a3e0*/  ISETP.GT.AND P4, PT, R12, 0x1, !P2 ;  /* 0x000000010c00780c */ /* 0x000fe40005784270 */
[----:B------:R-:W-:Y:S02]  /*a3f0*/  ISETP.GE.AND P3, PT, R20, 0x9, PT ;  /* 0x000000091400780c */ /* 0x000fe40003f66270 */
[----:B------:R-:W-:Y:S02]  /*a400*/  ISETP.LT.OR P4, PT, R13, 0x2, P4 ;  /* 0x000000020d00780c */ /* 0x000fe40002781670 */
[----:B------:R-:W-:-:S02]  /*a410*/  LOP3.LUT R18, R18, 0xfffffffb, RZ, 0xc0, !PT ;  /* 0xfffffffb12127812 */ /* 0x000fc400078ec0ff */
        /* <DEDUP_REMOVED lines=147> */
.L_x_2409:
[----:B------:R-:W-:-:S05]  /*ad50*/  IMAD.U32 R13, RZ, RZ, UR22 ;  /* 0x00000016ff0d7e24 */ /* 0x000fca000f8e00ff */
[----:B------:R-:W-:-:S13]  /*ad60*/  ISETP.NE.AND P6, PT, R13, 0x1, PT ;  /* 0x000000010d00780c */ /* 0x000fda0003fc5270 */
[----:B-1----:R-:W1:Y:S02]  /*ad70*/  @P6 LDC.64 R6, c[0x0][0x9e8] ;  /* 0x00027a00ff066b82 */ /* 0x002e640000000a00 */
[----:B-1----:R-:W-:-:S05]  /*ad80*/  @P6 IMAD.HI.U32 R6, R12, R6, RZ ;  /* 0x000000060c066227 */ /* 0x002fca00078e00ff */
[----:B------:R-:W-:-:S07]  /*ad90*/  @P6 SHF.R.U32.HI R12, RZ, R7, R6 ;  /* 0x00000007ff0c6219 */ /* 0x000fce0000011606 */
.L_x_2410:
[----:B------:R-:W-:Y:S05]  /*ada0*/  BSYNC B0 ;  /* 0x0000000000007941 */ /* 0x000fea0003800000 */
.L_x_2408:
[----:B------:R-:W-:-:S05]  /*adb0*/  IMAD R0, R12, R13, R0 ;  /* 0x0000000d0c007224 */ /* 0x000fca00078e0200 */
[----:B------:R-:W-:Y:S02]  /*adc0*/  VIMNMX R14, R14, R0, !PT ;  /* 0x000000000e0e7248 */ /* 0x000fe40007fe0100 */
[----:B------:R-:W-:-:S07]  /*add0*/  VIADDMNMX R15, R0, R13, R15, PT ;  /* 0x0000000d000f7246 */ /* 0x000fce000380010f */
.L_x_2407:
[C---:B------:R-:W-:Y:S02]  /*ade0*/  ISETP.GT.AND P2, PT, R14.reuse, 0x1, !P2 ;  /* 0x000000010e00780c */ /* 0x040fe40005744270 */
[----:B------:R-:W-:Y:S02]  /*adf0*/  ISETP.GT.AND P3, PT, R14, 0x8, !P3 ;  /* 0x000000080e00780c */ /* 0x000fe40005f64270 */
[C---:B------:R-:W-:Y:S02]  /*ae00*/  ISETP.LT.OR P2, PT, R15.reuse, 0x2, P2 ;  /* 0x000000020f00780c */ /* 0x040fe40001741670 */
[----:B------:R-:W-:Y:S02]  /*ae10*/  ISETP.LT.OR P3, PT, R15, 0x9, P3 ;  /* 0x000000090f00780c */ /* 0x000fe40001f61670 */
[----:B------:R-:W-:Y:S02]  /*ae20*/  FSEL R155, R155, -INF , !P2 ;  /* 0xff8000009b9b7808 */ /* 0x000fe40005000000 */
[----:B------:R-:W-:-:S02]  /*ae30*/  LOP3.LUT P2, RZ, R18, 0x4, RZ, 0xc0, !PT ;  /* 0x0000000412ff7812 */ /* 0x000fc4000784c0ff */
[----:B------:R-:W-:Y:S02]  /*ae40*/  FSEL R158, R158, -INF , !P3 ;  /* 0xff8000009e9e7808 */ /* 0x000fe40005800000 */
[----:B------:R-:W-:Y:S02]  /*ae50*/  ISETP.GT.AND P2, PT, R14, 0x9, !P2 ;  /* 0x000000090e00780c */ /* 0x000fe40005744270 */
[----:B------:R-:W-:Y:S02]  /*ae60*/  LOP3.LUT P3, RZ, R18, 0x20000, RZ, 0xc0, !PT ;  /* 0x0002000012ff7812 */ /* 0x000fe4000786c0ff */
[----:B------:R-:W-:Y:S02]  /*ae70*/  ISETP.LT.OR P2, PT, R15, 0xa, P2 ;  /* 0x0000000a0f00780c */ /* 0x000fe40001741670 */
[----:B------:R-:W-:Y:S02]  /*ae80*/  FMNMX.FTZ R0, R152, R11, !PT ;  /* 0x0000000b98007209 */ /* 0x000fe40007810000 */
[----:B------:R-:W-:-:S02]  /*ae90*/  FSEL R159, R159, -INF , !P2 ;  /* 0xff8000009f9f7808 */ /* 0x000fc40005000000 */
[----:B------:R-:W-:Y:S02]  /*aea0*/  LOP3.LUT P2, RZ, R18, 0x8, RZ, 0xc0, !PT ;  /* 0x0000000812ff7812 */ /* 0x000fe4000784c0ff */
[----:B------:R-:W-:Y:S02]  /*aeb0*/  FMNMX.FTZ R0, R153, R0, !PT ;  /* 0x0000000099007209 */ /* 0x000fe40007810000 */
[----:B------:R-:W-:Y:S02]  /*aec0*/  ISETP.GT.AND P2, PT, R14, 0x10, !P2 ;  /* 0x000000100e00780c */ /* 0x000fe40005744270 */
[----:B------:R-:W-:Y:S02]  /*aed0*/  LOP3.LUT P6, RZ, R18, 0x10000, RZ, 0xc0, !PT ;  /* 0x0001000012ff7812 */ /* 0x000fe400078cc0ff */
        /* <DEDUP_REMOVED lines=53> */
[----:B------:R-:W-:Y:S01]  /*b230*/  LOP3.LUT P3, RZ, R18, 0x40, RZ, 0xc0, !PT ;  /* 0x0000004012ff7812 */ /* 0x000fe2000786c0ff */
[----:B------:R-:W2:Y:S01]  /*b240*/  SHFL.BFLY PT, R6, R0, 0x2, 0x1f ;  /* 0x0c401f0000067f89 */ /* 0x000ea200000e0000 */
[----:B------:R-:W-:Y:S02]  /*b250*/  FSEL R178, R178, -INF , !P2 ;  /* 0xff800000b2b27808 */ /* 0x000fe40005000000 */
[----:B------:R-:W-:-:S02]  /*b260*/  LOP3.LUT P2, RZ, R18, 0x200, RZ, 0xc0, !PT ;  /* 0x0000020012ff7812 */ /* 0x000fc4000784c0ff */
[----:B------:R-:W-:Y:S02]  /*b270*/  LOP3.LUT P6, RZ, R18, 0x20, RZ, 0xc0, !PT ;  /* 0x0000002012ff7812 */ /* 0x000fe400078cc0ff */
[C---:B------:R-:W-:Y:S02]  /*b280*/  ISETP.GT.AND P2, PT, R14.reuse, 0x31, !P2 ;  /* 0x000000310e00780c */ /* 0x040fe40005744270 */
[C---:B------:R-:W-:Y:S02]  /*b290*/  ISETP.GT.AND P4, PT, R14.reuse, 0x51, !P4 ;  /* 0x000000510e00780c */ /* 0x040fe40006784270 */
[----:B------:R-:W-:Y:S02]  /*b2a0*/  ISETP.LT.OR P2, PT, R15, 0x32, P2 ;  /* 0x000000320f00780c */ /* 0x000fe40001741670 */
[----:B------:R-:W-:Y:S02]  /*b2b0*/  ISETP.GT.AND P5, PT, R14, 0x58, !P5 ;  /* 0x000000580e00780c */ /* 0x000fe40006fa4270 */
[----:B------:R-:W-:-:S02]  /*b2c0*/  FSEL R179, R179, -INF , !P2 ;  /* 0xff800000b3b37808 */ /* 0x000fc40005000000 */
[----:B------:R-:W-:Y:S02]  /*b2d0*/  LOP3.LUT P2, RZ, R18, 0x100, RZ, 0xc0, !PT ;  /* 0x0000010012ff7812 */ /* 0x000fe4000784c0ff */
[C---:B------:R-:W-:Y:S02]  /*b2e0*/  ISETP.LT.OR P4, PT, R15.reuse, 0x52, P4 ;  /* 0x000000520f00780c */ /* 0x040fe40002781670 */
[----:B------:R-:W-:Y:S02]  /*b2f0*/  ISETP.GT.AND P2, PT, R14, 0x38, !P2 ;  /* 0x000000380e00780c */ /* 0x000fe40005744270 */
[C---:B------:R-:W-:Y:S02]  /*b300*/  ISETP.LT.OR P5, PT, R15.reuse, 0x59, P5 ;  /* 0x000000590f00780c */ /* 0x040fe40002fa1670 */
[----:B------:R-:W-:Y:S02]  /*b310*/  ISETP.LT.OR P2, PT, R15, 0x39, P2 ;  /* 0x000000390f00780c */ /* 0x000fe40001741670 */
[----:B--2---:R-:W-:-:S02]  /*b320*/  FMNMX.FTZ R0, R0, R6, !PT ;  /* 0x0000000600007209 */ /* 0x004fc40007810000 */
[----:B------:R-:W-:Y:S02]  /*b330*/  FSEL R182, R182, -INF , !P2 ;  /* 0xff800000b6b67808 */ /* 0x000fe40005000000 */
[----:B------:R-:W-:Y:S01]  /*b340*/  LOP3.LUT P2, RZ, R18, 0x80, RZ, 0xc0, !PT ;  /* 0x0000008012ff7812 */ /* 0x000fe2000784c0ff */
[----:B------:R-:W2:Y:S01]  /*b350*/  SHFL.BFLY PT, R6, R0, 0x1, 0x1f ;  /* 0x0c201f0000067f89 */ /* 0x000ea200000e0000 */
[----:B------:R-:W-:Y:S02]  /*b360*/  FSEL R195, R195, -INF , !P4 ;  /* 0xff800000c3c37808 */ /* 0x000fe40006000000 */
[----:B------:R-:W-:Y:S02]  /*b370*/  ISETP.GT.AND P2, PT, R14, 0x39, !P2 ;  /* 0x000000390e00780c */ /* 0x000fe40005744270 */
[----:B------:R-:W-:Y:S02]  /*b380*/  FSEL R198, R198, -INF , !P5 ;  /* 0xff800000c6c67808 */ /* 0x000fe40006800000 */
[----:B------:R-:W-:-:S04]  /*b390*/  ISETP.LT.OR P2, PT, R15, 0x3a, P2 ;  /* 0x0000003a0f00780c */ /* 0x000fc80001741670 */
[----:B------:R-:W-:Y:S02]  /*b3a0*/  FSEL R183, R183, -INF , !P2 ;  /* 0xff800000b7b77808 */ /* 0x000fe40005000000 */
[----:B------:R-:W-:Y:S02]  /*b3b0*/  ISETP.GT.AND P2, PT, R14, 0x40, !P3 ;  /* 0x000000400e00780c */ /* 0x000fe40005f44270 */
[----:B------:R-:W-:Y:S02]  /*b3c0*/  LOP3.LUT P3, RZ, R18, 0x10, RZ, 0xc0, !PT ;  /* 0x0000001012ff7812 */ /* 0x000fe4000786c0ff */
[----:B------:R-:W-:Y:S02]  /*b3d0*/  ISETP.LT.OR P2, PT, R15, 0x41, P2 ;  /* 0x000000410f00780c */ /* 0x000fe40001741670 */
[----:B------:R-:W-:Y:S02]  /*b3e0*/  ISETP.GT.AND P3, PT, R14, 0x50, !P3 ;  /* 0x000000500e00780c */ /* 0x000fe40005f64270 */
[----:B------:R-:W-:-:S02]  /*b3f0*/  FSEL R186, R186, -INF , !P2 ;  /* 0xff800000baba7808 */ /* 0x000fc40005000000 */
[----:B------:R-:W-:Y:S02]  /*b400*/  ISETP.GT.AND P2, PT, R14, 0x41, !P6 ;  /* 0x000000410e00780c */ /* 0x000fe40007744270 */
[----:B--2---:R-:W-:Y:S02]  /*b410*/  FMNMX.FTZ R0, R0, R6, !PT ;  /* 0x0000000600007209 */ /* 0x004fe40007810000 */
[----:B------:R-:W-:Y:S02]  /*b420*/  ISETP.LT.OR P2, PT, R15, 0x42, P2 ;  /* 0x000000420f00780c */ /* 0x000fe40001741670 */
[----:B------:R-:W-:Y:S01]  /*b430*/  LOP3.LUT P6, RZ, R18, 0x40000, RZ, 0xc0, !PT ;  /* 0x0004000012ff7812 */ /* 0x000fe200078cc0ff */
[C---:B------:R-:W-:Y:S01]  /*b440*/  FMUL.FTZ R6, R0.reuse, UR7 ;  /* 0x0000000700067c20 */ /* 0x040fe20008410000 */
[----:B------:R-:W-:Y:S02]  /*b450*/  FSEL R187, R187, -INF , !P2 ;  /* 0xff800000bbbb7808 */ /* 0x000fe40005000000 */
[----:B------:R-:W-:-:S02]  /*b460*/  FSETP.NEU.FTZ.AND P2, PT, R0, -INF , PT ;  /* 0xff8000000000780b */ /* 0x000fc40003f5d000 */
[----:B------:R-:W-:Y:S02]  /*b470*/  ISETP.LT.OR P3, PT, R15, 0x51, P3 ;  /* 0x000000510f00780c */ /* 0x000fe40001f61670 */
[----:B-1----:R-:W-:Y:S02]  /*b480*/  FSEL R7, R0, RZ, P2 ;  /* 0x000000ff00077208 */ /* 0x002fe40001000000 */
[----:B------:R-:W-:Y:S02]  /*b490*/  FSEL R6, R6, RZ, P2 ;  /* 0x000000ff06067208 */ /* 0x000fe40001000000 */
[----:B------:R-:W-:Y:S01]  /*b4a0*/  ISETP.GT.AND P2, PT, R14, 0x48, !P6 ;  /* 0x000000480e00780c */ /* 0x000fe20007744270 */
[----:B------:R-:W-:Y:S01]  /*b4b0*/  FADD.FTZ R7, -R7, R11 ;  /* 0x0000000b07077221 */ /* 0x000fe20000010100 */
        /* <DEDUP_REMOVED lines=33> */
[----:B------:R-:W-:Y:S01]  /*b6d0*/  LOP3.LUT P2, RZ, R18, 0x80000, RZ, 0xc0, !PT ;  /* 0x0008000012ff7812 */ /* 0x000fe2000784c0ff */
[----:B------:R-:W-:Y:S01]  /*b6e0*/  MUFU.EX2 R152, R152 ;  /* 0x0000009800987308 */ /* 0x000fe20000000800 */
[----:B------:R-:W-:-:S02]  /*b6f0*/  FMNMX.FTZ R6, R155, R6, !PT ;  /* 0x000000069b067209 */ /* 0x000fc40007810000 */
[----:B------:R-:W-:Y:S02]  /*b700*/  ISETP.GT.AND P2, PT, R14, 0x49, !P2 ;  /* 0x000000490e00780c */ /* 0x000fe40005744270 */
[----:B------:R-:W-:Y:S02]  /*b710*/  FMNMX.FTZ R6, R158, R6, !PT ;  /* 0x000000069e067209 */ /* 0x000fe40007810000 */
[----:B------:R-:W-:Y:S01]  /*b720*/  ISETP.LT.OR P2, PT, R15, 0x4a, P2 ;  /* 0x0000004a0f00780c */ /* 0x000fe20001741670 */
[----:B------:R-:W1:Y:S01]  /*b730*/  MUFU.EX2 R7, R7 ;  /* 0x0000000700077308 */ /* 0x000e620000000800 */
[----:B------:R-:W-:Y:S02]  /*b740*/  FMNMX.FTZ R6, R159, R6, !PT ;  /* 0x000000069f067209 */ /* 0x000fe40007810000 */
[----:B------:R-:W-:Y:S02]  /*b750*/  FSEL R191, R191, -INF , !P2 ;  /* 0xff800000bfbf7808 */ /* 0x000fe40005000000 */
[----:B------:R-:W-:-:S02]  /*b760*/  FMNMX.FTZ R6, R162, R6, !PT ;  /* 0x00000006a2067209 */ /* 0x000fc40007810000 */
[----:B------:R-:W-:Y:S01]  /*b770*/  FSEL R194, R194, -INF , !P3 ;  /* 0xff800000c2c27808 */ /* 0x000fe20005800000 */
[----:B------:R-:W2:Y:S01]  /*b780*/  MUFU.EX2 R153, R153 ;  /* 0x0000009900997308 */ /* 0x000ea20000000800 */
[----:B------:R-:W-:Y:S02]  /*b790*/  FMNMX.FTZ R6, R163, R6, !PT ;  /* 0x00000006a3067209 */ /* 0x000fe40007810000 */
[----:B------:R-:W-:Y:S02]  /*b7a0*/  ISETP.GT.AND P6, PT, R14, 0x59, !P6 ;  /* 0x000000590e00780c */ /* 0x000fe400077c4270 */
[----:B------:R-:W-:Y:S02]  /*b7b0*/  FMNMX.FTZ R6, R166, R6, !PT ;  /* 0x00000006a6067209 */ /* 0x000fe40007810000 */
[----:B------:R-:W-:Y:S01]  /*b7c0*/  ISETP.LT.OR P6, PT, R15, 0x5a, P6 ;  /* 0x0000005a0f00780c */ /* 0x000fe200037c1670 */
[----:B------:R-:W3:Y:S01]  /*b7d0*/  MUFU.EX2 R156, R156 ;  /* 0x0000009c009c7308 */ /* 0x000ee20000000800 */
[----:B------:R-:W-:Y:S01]  /*b7e0*/  FMNMX.FTZ R6, R167, R6, !PT ;  /* 0x00000006a7067209 */ /* 0x000fe20007810000 */
[----:B-1----:R-:W-:Y:S01]  /*b7f0*/  FFMA.FTZ R3, R7, R3, R152 ;  /* 0x0000000307037223 */ /* 0x002fe20000010098 */
[----:B------:R-:W-:Y:S01]  /*b800*/  FSEL R199, R199, -INF , !P6 ;  /* 0xff800000c7c77808 */ /* 0x000fe20007000000 */
[-C--:B------:R-:W-:Y:S01]  /*b810*/  FMUL.FTZ R24, R24, R7.reuse ;  /* 0x0000000718187220 */ /* 0x080fe20000410000 */
[----:B------:R-:W-:Y:S01]  /*b820*/  FMNMX.FTZ R6, R170, R6, !PT ;  /* 0x00000006aa067209 */ /* 0x000fe20007810000 */
[-C--:B------:R-:W-:Y:S01]  /*b830*/  FMUL.FTZ R25, R25, R7.reuse ;  /* 0x0000000719197220 */ /* 0x080fe20000410000 */
[-C--:B------:R-:W-:Y:S01]  /*b840*/  FMUL.FTZ R28, R28, R7.reuse ;  /* 0x000000071c1c7220 */ /* 0x080fe20000410000 */
[----:B------:R-:W1:Y:S01]  /*b850*/  MUFU.EX2 R157, R157 ;  /* 0x0000009d009d7308 */ /* 0x000e620000000800 */
[----:B------:R-:W-:Y:S01]  /*b860*/  FMNMX.FTZ R6, R171, R6, !PT ;  /* 0x00000006ab067209 */ /* 0x000fe20007810000 */
[C---:B--2---:R-:W-:Y:S01]  /*b870*/  FADD.FTZ R3, R153.reuse, R3 ;  /* 0x0000000399037221 */ /* 0x044fe20000010000 */
[----:B------:R-:W-:Y:S01]  /*b880*/  F2FP.F16.F32.PACK_AB R152, R153, R152 ;  /* 0x000000989998723e */ /* 0x000fe200000000ff */
[-C--:B------:R-:W-:Y:S01]  /*b890*/  FMUL.FTZ R29, R29, R7.reuse ;  /* 0x000000071d1d7220 */ /* 0x080fe20000410000 */
[----:B------:R-:W-:Y:S01]  /*b8a0*/  FMNMX.FTZ R6, R174, R6, !PT ;  /* 0x00000006ae067209 */ /* 0x000fe20007810000 */
[-C--:B------:R-:W-:Y:S01]  /*b8b0*/  FMUL.FTZ R32, R32, R7.reuse ;  /* 0x0000000720207220 */ /* 0x080fe20000410000 */
[-C--:B------:R-:W-:Y:S01]  /*b8c0*/  FMUL.FTZ R33, R33, R7.reuse ;  /* 0x0000000721217220 */ /* 0x080fe20000410000 */
[----:B------:R-:W2:Y:S01]  /*b8d0*/  MUFU.EX2 R160, R160 ;  /* 0x000000a000a07308 */ /* 0x000ea20000000800 */
[----:B------:R-:W-:Y:S01]  /*b8e0*/  FMNMX.FTZ R6, R175, R6, !PT ;  /* 0x00000006af067209 */ /* 0x000fe20007810000 */
[----:B---3--:R-:W-:Y:S01]  /*b8f0*/  FADD.FTZ R3, R156, R3 ;  /* 0x000000039c037221 */ /* 0x008fe20000010000 */
[-C--:B------:R-:W-:Y:S01]  /*b900*/  FMUL.FTZ R36, R36, R7.reuse ;  /* 0x0000000724247220 */ /* 0x080fe20000410000 */
[-C--:B------:R-:W-:Y:S01]  /*b910*/  FMUL.FTZ R37, R37, R7.reuse ;  /* 0x0000000725257220 */ /* 0x080fe20000410000 */
[----:B------:R-:W-:Y:S01]  /*b920*/  FMNMX.FTZ R6, R178, R6, !PT ;  /* 0x00000006b2067209 */ /* 0x000fe20007810000 */
[-C--:B------:R-:W-:Y:S01]  /*b930*/  FMUL.FTZ R40, R40, R7.reuse ;  /* 0x0000000728287220 */ /* 0x080fe20000410000 */
[-C--:B------:R-:W-:Y:S01]  /*b940*/  FMUL.FTZ R41, R41, R7.reuse ;  /* 0x0000000729297220 */ /* 0x080fe20000410000 */
[----:B------:R-:W3:Y:S01]  /*b950*/  MUFU.EX2 R161, R161 ;  /* 0x000000a100a17308 */ /* 0x000ee20000000800 */
[----:B------:R-:W-:Y:S01]  /*b960*/  FMNMX.FTZ R6, R179, R6, !PT ;  /* 0x00000006b3067209 */ /* 0x000fe20007810000 */
[----:B-1----:R-:W-:Y:S01]  /*b970*/  FADD.FTZ R3, R157, R3 ;  /* 0x000000039d037221 */ /* 0x002fe20000010000 */
[-C--:B------:R-:W-:Y:S01]  /*b980*/  FMUL.FTZ R44, R44, R7.reuse ;  /* 0x000000072c2c7220 */ /* 0x080fe20000410000 */
[-C--:B------:R-:W-:Y:S01]  /*b990*/  FMUL.FTZ R45, R45, R7.reuse ;  /* 0x000000072d2d7220 */ /* 0x080fe20000410000 */
[----:B------:R-:W-:Y:S01]  /*b9a0*/  FMNMX.FTZ R6, R182, R6, !PT ;  /* 0x00000006b6067209 */ /* 0x000fe20007810000 */
[-C--:B------:R-:W-:Y:S01]  /*b9b0*/  FMUL.FTZ R48, R48, R7.reuse ;  /* 0x0000000730307220 */ /* 0x080fe20000410000 */
[-C--:B------:R-:W-:Y:S01]  /*b9c0*/  FMUL.FTZ R49, R49, R7.reuse ;  /* 0x0000000731317220 */ /* 0x080fe20000410000 */
[----:B------:R-:W1:Y:S01]  /*b9d0*/  MUFU.EX2 R164, R164 ;  /* 0x000000a400a47308 */ /* 0x000e620000000800 */
[----:B------:R-:W-:Y:S01]  /*b9e0*/  FMNMX.FTZ R6, R183, R6, !PT ;  /* 0x00000006b7067209 */ /* 0x000fe20007810000 */
[----:B--2---:R-:W-:Y:S01]  /*b9f0*/  FADD.FTZ R3, R160, R3 ;  /* 0x00000003a0037221 */ /* 0x004fe20000010000 */
[-C--:B------:R-:W-:Y:S01]  /*ba00*/  FMUL.FTZ R52, R52, R7.reuse ;  /* 0x0000000734347220 */ /* 0x080fe20000410000 */
        /* <DEDUP_REMOVED lines=33> */
[-C--:B------:R-:W-:Y:S01]  /*bc20*/  FMUL.FTZ R88, R88, R7.reuse ;  /* 0x0000000758587220 */ /* 0x080fe20000410000 */
[----:B------:R-:W3:Y:S01]  /*bc30*/  SHFL.BFLY PT, R11, R6, 0x2, 0x1f ;  /* 0x0c401f00060b7f89 */ /* 0x000ee200000e0000 */
[-C--:B------:R-:W-:Y:S01]  /*bc40*/  FMUL.FTZ R89, R89, R7.reuse ;  /* 0x0000000759597220 */ /* 0x080fe20000410000 */
[----:B------:R-:W4:Y:S01]  /*bc50*/  MUFU.EX2 R173, R173 ;  /* 0x000000ad00ad7308 */ /* 0x000f220000000800 */
        /* <DEDUP_REMOVED lines=20> */
[----:B------:R-:W-:Y:S01]  /*bda0*/  FMUL.FTZ R121, R121, R7 ;  /* 0x0000000779797220 */ /* 0x000fe20000410000 */
[----:B---3--:R-:W-:Y:S01]  /*bdb0*/  FMNMX.FTZ R6, R6, R11, !PT ;  /* 0x0000000b06067209 */ /* 0x008fe20007810000 */
[-C--:B------:R-:W-:Y:S01]  /*bdc0*/  FMUL.FTZ R124, R124, R7.reuse ;  /* 0x000000077c7c7220 */ /* 0x080fe20000410000 */
[----:B------:R-:W3:Y:S01]  /*bdd0*/  MUFU.EX2 R180, R180 ;  /* 0x000000b400b47308 */ /* 0x000ee20000000800 */
[----:B-1----:R-:W-:Y:S01]  /*bde0*/  FADD.FTZ R3, R176, R3 ;  /* 0x00000003b0037221 */ /* 0x002fe20000010000 */
[-C--:B------:R-:W-:Y:S01]  /*bdf0*/  FMUL.FTZ R125, R125, R7.reuse ;  /* 0x000000077d7d7220 */ /* 0x080fe20000410000 */
[----:B------:R-:W1:Y:S01]  /*be00*/  SHFL.BFLY PT, R11, R6, 0x1, 0x1f ;  /* 0x0c201f00060b7f89 */ /* 0x000e6200000e0000 */
[-C--:B------:R-:W-:Y:S01]  /*be10*/  FMUL.FTZ R128, R128, R7.reuse ;  /* 0x0000000780807220 */ /* 0x080fe20000410000 */
        /* <DEDUP_REMOVED lines=14> */
[----:B------:R-:W-:-:S05]  /*bf00*/  FMUL.FTZ R149, R149, R7 ;  /* 0x0000000795957220 */ /* 0x000fca0000410000 */
[----:B------:R-:W3:Y:S01]  /*bf10*/  MUFU.EX2 R185, R185 ;  /* 0x000000b900b97308 */ /* 0x000ee20000000800 */
[----:B----4-:R-:W-:Y:S01]  /*bf20*/  FADD.FTZ R3, R181, R3 ;  /* 0x00000003b5037221 */ /* 0x010fe20000010000 */
[----:B-1----:R-:W-:-:S04]  /*bf30*/  FMNMX.FTZ R6, R6, R11, !PT ;  /* 0x0000000b06067209 */ /* 0x002fc80007810000 */
[C---:B------:R-:W-:Y:S01]  /*bf40*/  FSETP.NEU.FTZ.AND P2, PT, R6.reuse, -INF , PT ;  /* 0xff8000000600780b */ /* 0x040fe20003f5d000 */
[----:B------:R-:W-:Y:S01]  /*bf50*/  FMUL.FTZ R12, R6, UR7 ;  /* 0x00000007060c7c20 */ /* 0x000fe20008410000 */
[----:B------:R-:W1:Y:S01]  /*bf60*/  MUFU.EX2 R188, R188 ;  /* 0x000000bc00bc7308 */ /* 0x000e620000000800 */
[----:B--2---:R-:W-:-:S03]  /*bf70*/  FADD.FTZ R3, R184, R3 ;  /* 0x00000003b8037221 */ /* 0x004fc60000010000 */
[----:B------:R-:W-:-:S04]  /*bf80*/  FSEL R12, R12, RZ, P2 ;  /* 0x000000ff0c0c7208 */ /* 0x000fc80001000000 */
[----:B------:R-:W2:Y:S01]  /*bf90*/  MUFU.EX2 R189, R189 ;  /* 0x000000bd00bd7308 */ /* 0x000ea20000000800 */
        /* <DEDUP_REMOVED lines=16> */
[----:B----4-:R-:W-:Y:S01]  /*c0a0*/  FSEL R163, R6, RZ, P2 ;  /* 0x000000ff06a37208 */ /* 0x010fe20001000000 */
        /* <DEDUP_REMOVED lines=14> */
[----:B------:R-:W4:Y:S01]  /*c190*/  MUFU.EX2 R10, R10 ;  /* 0x0000000a000a7308 */ /* 0x000f220000000800 */
[--C-:B------:R-:W-:Y:S01]  /*c1a0*/  FFMA.FTZ R195, R195, UR7, -R12.reuse ;  /* 0x00000007c3c37c23 */ /* 0x100fe2000801080c */
[----:B------:R-:W-:Y:S01]  /*c1b0*/  F2FP.F16.F32.PACK_AB R162, R173, R172 ;  /* 0x000000acada2723e */ /* 0x000fe200000000ff */
[--C-:B------:R-:W-:Y:S01]  /*c1c0*/  FFMA.FTZ R198, R198, UR7, -R12.reuse ;  /* 0x00000007c6c67c23 */ /* 0x100fe2000801080c */
[----:B---3--:R-:W-:Y:S01]  /*c1d0*/  FADD.FTZ R3, R185, R3 ;  /* 0x00000003b9037221 */ /* 0x008fe20000010000 */
[----:B------:R-:W-:Y:S01]  /*c1e0*/  FFMA.FTZ R12, R199, UR7, -R12 ;  /* 0x00000007c70c7c23 */ /* 0x000fe2000801080c */
[----:B------:R-:W-:-:S02]  /*c1f0*/  F2FP.F16.F32.PACK_AB R164, R177, R176 ;  /* 0x000000b0b1a4723e */ /* 0x000fc400000000ff */
[----:B------:R-:W3:Y:S01]  /*c200*/  MUFU.EX2 R20, R20 ;  /* 0x0000001400147308 */ /* 0x000ee20000000800 */
[----:B-1----:R-:W-:Y:S01]  /*c210*/  FADD.FTZ R3, R188, R3 ;  /* 0x00000003bc037221 */ /* 0x002fe20000010000 */
[----:B------:R-:W-:Y:S02]  /*c220*/  F2FP.F16.F32.PACK_AB R166, R181, R180 ;  /* 0x000000b4b5a6723e */ /* 0x000fe400000000ff */
[----:B------:R-:W-:Y:S01]  /*c230*/  F2FP.F16.F32.PACK_AB R168, R185, R184 ;  /* 0x000000b8b9a8723e */ /* 0x000fe200000000ff */
[C---:B--2---:R-:W-:Y:S01]  /*c240*/  FADD.FTZ R3, R189.reuse, R3 ;  /* 0x00000003bd037221 */ /* 0x044fe20000010000 */
[----:B------:R-:W-:Y:S02]  /*c250*/  F2FP.F16.F32.PACK_AB R170, R189, R188 ;  /* 0x000000bcbdaa723e */ /* 0x000fe400000000ff */
[----:B------:R-:W1:Y:S01]  /*c260*/  MUFU.EX2 R155, R159 ;  /* 0x0000009f009b7308 */ /* 0x000e620000000800 */
[----:B----4-:R-:W-:Y:S01]  /*c270*/  FFMA.FTZ R2, R10, R2, R21 ;  /* 0x000000020a027223 */ /* 0x010fe20000010015 */
        /* <DEDUP_REMOVED lines=130> */
.L_x_2411:
[----:B------:R1:W2:Y:S01]  /*caa0*/  SYNCS.PHASECHK.TRANS64.TRYWAIT P2, [UR21+0x22850], R8 ;  /* 0x02285008ff0075a7 */ /* 0x0002a20008040155 */
[----:B------:R-:W-:Y:S05]  /*cab0*/  @!P0 BRA `(.L_x_2412) ;  /* 0x0000000000048947 */ /* 0x000fea0003800000 */
[----:B------:R-:W-:Y:S01]  /*cac0*/  BPT.TRAP 0x1 ;  /* 0x000000040000795c */ /* 0x000fe20000300000 */
.L_x_2412:
[----:B--2---:R-:W-:Y:S05]  /*cad0*/  @P2 BRA `(.L_x_2413) ;  /* 0x0000000000082947 */ /* 0x004fea0003800000 */
[----:B------:R-:W2:Y:S02]  /*cae0*/  SYNCS.PHASECHK.TRANS64.TRYWAIT P2, [UR21+0x22850], R8 ;  /* 0x02285008ff0075a7 */ /* 0x000ea40008040155 */
[----:B--2---:R-:W-:Y:S05]  /*caf0*/  @!P2 BRA `(.L_x_2414) ;  /* 0x000000c80004a947 */ /* 0x004fea0003800000 */
.L_x_2413:
[----:B------:R-:W3:Y:S01]  /*cb00*/  S2R R7, SR_TID.X ;  /* 0x0000000000077919 */ /* 0x000ee20000002100 */
[----:B------:R-:W-:Y:S01]  /*cb10*/  UIMAD UR14, UR37, 0xc00, UR6 ;  /* 0x00000c00250e78a4 */ /* 0x000fe2000f8e0206 */
[----:B------:R-:W-:Y:S01]  /*cb20*/  ISETP.GT.AND P2, PT, R5, UR43, PT ;  /* 0x0000002b05007c0c */ /* 0x000fe2000bf44270 */
[----:B------:R-:W-:Y:S01]  /*cb30*/  UMOV UR11, 0x40000040 ;  /* 0x40000040000b7882 */ /* 0x000fe20000000000 */
[----:B--2---:R-:W-:Y:S02]  /*cb40*/  @!P1 VIADD R9, R9, 0x22860 ;  /* 0x0002286009099836 */ /* 0x004fe40000000000 */
[----:B------:R-:W-:Y:S02]  /*cb50*/  VIADD R5, R5, 0xffffffff ;  /* 0xffffffff05057836 */ /* 0x000fe40000000000 */
[----:B------:R-:W-:Y:S01]  /*cb60*/  UMOV UR10, UR14 ;  /* 0x0000000e000a7c82 */ /* 0x000fe20008000000 */
[----:B------:R-:W-:Y:S01]  /*cb70*/  @!P1 PRMT R9, RZ, 0x654, R9 ;  /* 0x00000654ff099816 */ /* 0x000fe20000000009 */
[----:B------:R-:W-:-:S02]  /*cb80*/  IMAD.MOV.U32 R10, RZ, RZ, R6 ;  /* 0x000000ffff0a7224 */ /* 0x000fc400078e0006 */
[----:B------:R-:W-:Y:S01]  /*cb90*/  IMAD.MOV.U32 R11, RZ, RZ, R0 ;  /* 0x000000ffff0b7224 */ /* 0x000fe200078e0000 */
[----:B---3--:R-:W-:-:S05]  /*cba0*/  SHF.R.U32.HI R7, RZ, 0x7, R7 ;  /* 0x00000007ff077819 */ /* 0x008fca0000011607 */
[----:B------:R-:W-:-:S05]  /*cbb0*/  VIADD R7, R7, 0x8 ;  /* 0x0000000807077836 */ /* 0x000fca0000000000 */
        /* <DEDUP_REMOVED lines=36> */
.L_x_2398:
[----:B01----:R-:W0:Y:S01]  /*ce00*/  SHFL.BFLY PT, R8, R3, 0x2, 0x1f ;  /* 0x0c401f0003087f89 */ /* 0x003e2200000e0000 */
[----:B------:R-:W-:Y:S01]  /*ce10*/  UIADD3 UR37, UR37, 0x1, URZ ;  /* 0x0000000125257890 */ /* 0x000fe2000fffe03f */
[----:B------:R1:W-:Y:S06]  /*ce20*/  BAR.ARV R4, 0x100 ;  /* 0x000400040000751d */ /* 0x0003ec0000002000 */
[----:B------:R-:W-:Y:S02]  /*ce30*/  UISETP.NE.AND UP0, UPT, UR37, 0x2, UPT ;  /* 0x000000022500788c */ /* 0x000fe4000bf05270 */
[----:B------:R-:W-:Y:S06]  /*ce40*/  BAR.ARV 0x8, 0x180 ;  /* 0x0206000000007b1d */ /* 0x000fec0000002000 */
[----:B-1----:R-:W-:Y:S01]  /*ce50*/  IMAD.MOV.U32 R4, RZ, RZ, -0x800000 ;  /* 0xff800000ff047424 */ /* 0x002fe200078e00ff */
[----:B------:R-:W-:Y:S01]  /*ce60*/  USEL UR4, URZ, 0x1, UP0 ;  /* 0x000000013f047887 */ /* 0x000fe20008000000 */
[----:B---3--:R-:W1:Y:S01]  /*ce70*/  SHFL.BFLY PT, R7, R2, 0x2, 0x1f ;  /* 0x0c401f0002077f89 */ /* 0x008e6200000e0000 */
[----:B------:R-:W-:Y:S01]  /*ce80*/  PLOP3.LUT P0, PT, PT, PT, PT, 0x8, 0x0 ;  /* 0x000000000000781c */ /* 0x000fe20003f0e170 */
[----:B------:R-:W-:Y:S01]  /*ce90*/  UIADD3 UR39, UR39, 0x1, URZ ;  /* 0x0000000127277890 */ /* 0x000fe2000fffe03f */
[----:B0-----:R-:W-:Y:S01]  /*cea0*/  FADD.FTZ R8, R8, R3 ;  /* 0x0000000308087221 */ /* 0x001fe20000010000 */
[----:B------:R-:W-:-:S02]  /*ceb0*/  USEL UR37, UR37, URZ, UP0 ;  /* 0x0000003f25257287 */ /* 0x000fc40008000000 */
[----:B------:R-:W-:Y:S02]  /*cec0*/  ULOP3.LUT UR38, UR38, UR4, URZ, 0x3c, !UPT ;  /* 0x0000000426267292 */ /* 0x000fe4000f8e3c3f */
[----:B------:R-:W0:Y:S01]  /*ced0*/  SHFL.BFLY PT, R5, R8, 0x1, 0x1f ;  /* 0x0c201f0008057f89 */ /* 0x000e2200000e0000 */
[----:B-1----:R-:W-:Y:S01]  /*cee0*/  FADD.FTZ R9, R7, R2 ;  /* 0x0000000207097221 */ /* 0x002fe20000010000 */
[----:B------:R-:W-:Y:S02]  /*cef0*/  IMAD.MOV.U32 R7, RZ, RZ, RZ ;  /* 0x000000ffff077224 */ /* 0x000fe400078e00ff */
[----:B------:R-:W-:Y:S02]  /*cf00*/  IMAD.MOV.U32 R2, RZ, RZ, RZ ;  /* 0x000000ffff027224 */ /* 0x000fe400078e00ff */
[----:B--2---:R-:W1:Y:S01]  /*cf10*/  SHFL.BFLY PT, R10, R9, 0x1, 0x1f ;  /* 0x0c201f00090a7f89 */ /* 0x004e6200000e0000 */
[----:B0-----:R-:W-:Y:S01]  /*cf20*/  FADD.FTZ R11, R8, R5 ;  /* 0x00000005080b7221 */ /* 0x001fe20000010000 */
[----:B------:R-:W-:-:S04]  /*cf30*/  IMAD.U32 R8, RZ, RZ, UR7 ;  /* 0x00000007ff087e24 */ /* 0x000fc8000f8e00ff */
[----:B------:R-:W-:-:S13]  /*cf40*/  FSETP.NE.FTZ.AND P1, PT, R11, RZ, PT ;  /* 0x000000ff0b00720b */ /* 0x000fda0003f35000 */
[----:B------:R-:W0:Y:S01]  /*cf50*/  @P1 MUFU.RCP R7, R11 ;  /* 0x0000000b00071308 */ /* 0x000e220000001000 */
[----:B------:R-:W-:Y:S01]  /*cf60*/  @P1 FMUL.FTZ R8, R8, 0.69314718246459960938 ;  /* 0x3f31721808081820 */ /* 0x000fe20000410000 */
[----:B-1----:R-:W-:-:S05]  /*cf70*/  FADD.FTZ R3, R9, R10 ;  /* 0x0000000a09037221 */ /* 0x002fca0000010000 */
[----:B------:R-:W-:Y:S01]  /*cf80*/  FSETP.NE.FTZ.AND P2, PT, R3, RZ, PT ;  /* 0x000000ff0300720b */ /* 0x000fe20003f55000 */
[----:B------:R-:W1:Y:S01]  /*cf90*/  @P1 MUFU.LG2 R5, R11 ;  /* 0x0000000b00051308 */ /* 0x000e620000000c00 */
[-C--:B0-----:R-:W-:Y:S01]  /*cfa0*/  FMUL.FTZ R24, R24, R7.reuse ;  /* 0x0000000718187220 */ /* 0x081fe20000410000 */
        /* <DEDUP_REMOVED lines=10> */
[----:B------:R2:W3:Y:S01]  /*d050*/  @P2 MUFU.RCP R2, R3 ;  /* 0x0000000300022308 */ /* 0x0004e20000001000 */
        /* <DEDUP_REMOVED lines=57> */
[----:B--2---:R-:W-:Y:S02]  /*d3f0*/  IMAD.MOV.U32 R3, RZ, RZ, -0x800000 ;  /* 0xff800000ff037424 */ /* 0x004fe400078e00ff */
[----:B------:R-:W-:Y:S01]  /*d400*/  @P2 FMUL.FTZ R7, R7, 0.69314718246459960938 ;  /* 0x3f31721807072820 */ /* 0x000fe20000410000 */
        /* <DEDUP_REMOVED lines=66> */
.L_x_2345:
[----:B------:R-:W0:Y:S08]  /*d830*/  S2UR UR5, SR_CgaCtaId ;  /* 0x00000000000579c3 */ /* 0x000e300000008800 */
[----:B------:R-:W-:Y:S06]  /*d840*/  BAR.SYNC.DEFER_BLOCKING 0x5, 0x180 ;  /* 0x0146000000007b1d */ /* 0x000fec0000010000 */
[----:B------:R-:W-:Y:S01]  /*d850*/  UMOV UR4, 0x400 ;  /* 0x0000040000047882 */ /* 0x000fe20000000000 */
[----:B------:R-:W-:Y:S01]  /*d860*/  BSSY B0, `(.L_x_2416) ;  /* 0x000045a000007945 */ /* 0x000fe20003800000 */
[----:B0-----:R-:W-:-:S09]  /*d870*/  ULEA UR9, UR5, UR4, 0x18 ;  /* 0x0000000405097291 */ /* 0x001fd2000f8ec03f */
[----:B------:R-:W0:Y:S02]  /*d880*/  LDS.128 R8, [UR9+0x228d0] ;  /* 0x0228d009ff087984 */ /* 0x000e240008000c00 */
[----:B0-----:R-:W-:Y:S02]  /*d890*/  R2UR UR4, R9 ;  /* 0x00000000090472ca */ /* 0x001fe400000e0000 */
[----:B------:R-:W-:Y:S01]  /*d8a0*/  R2UR UR5, R11 ;  /* 0x000000000b0572ca */ /* 0x000fe200000e0000 */
[----:B------:R-:W-:Y:S06]  /*d8b0*/  BAR.ARV 0x4, 0x180 ;  /* 0x0106000000007b1d */ /* 0x000fec0000002000 */
[----:B------:R-:W-:Y:S08]  /*d8c0*/  @P0 BRA `(.L_x_2417) ;  /* 0x0000003400b00947 */ /* 0x000ff00003800000 */
[----:B------:R-:W2:Y:S01]  /*d8d0*/  LDL R0, [R1+0x60] ;  /* 0x0000600001007983 */ /* 0x000ea20000100800 */
[----:B------:R-:W0:Y:S01]  /*d8e0*/  S2UR UR8, SR_SWINHI ;  /* 0x00000000000879c3 */ /* 0x000e220000002f00 */
[----:B------:R-:W-:Y:S01]  /*d8f0*/  IMAD.MOV.U32 R160, RZ, RZ, 0x2 ;  /* 0x00000002ffa07424 */ /* 0x000fe200078e00ff */
[----:B------:R-:W-:Y:S01]  /*d900*/  F2FP.F16.F32.PACK_AB R156, R25, R24 ;  /* 0x00000018199c723e */ /* 0x000fe200000000ff */
[----:B------:R-:W-:Y:S01]  /*d910*/  ULDC UR11, c[0x0][0xbe8] ;  /* 0x0002fa00000b7ab9 */ /* 0x000fe20000000800 */
[----:B------:R-:W-:Y:S02]  /*d920*/  F2FP.F16.F32.PACK_AB R157, R27, R26 ;  /* 0x0000001a1b9d723e */ /* 0x000fe400000000ff */
[----:B------:R-:W-:Y:S02]  /*d930*/  F2FP.F16.F32.PACK_AB R158, R29, R28 ;  /* 0x0000001c1d9e723e */ /* 0x000fe400000000ff */
[----:B------:R-:W-:Y:S02]  /*d940*/  F2FP.F16.F32.PACK_AB R159, R31, R30 ;  /* 0x0000001e1f9f723e */ /* 0x000fe400000000ff */
[----:B------:R-:W-:-:S02]  /*d950*/  F2FP.F16.F32.PACK_AB R14, R37, R36 ;  /* 0x00000024250e723e */ /* 0x000fc400000000ff */
[----:B------:R-:W-:Y:S02]  /*d960*/  F2FP.F16.F32.PACK_AB R15, R39, R38 ;  /* 0x00000026270f723e */ /* 0x000fe400000000ff */
[----:B------:R-:W-:Y:S02]  /*d970*/  F2FP.F16.F32.PACK_AB R152, R41, R40 ;  /* 0x000000282998723e */ /* 0x000fe400000000ff */
[----:B------:R-:W-:Y:S02]  /*d980*/  F2FP.F16.F32.PACK_AB R153, R43, R42 ;  /* 0x0000002a2b99723e */ /* 0x000fe400000000ff */
[----:B------:R-:W-:Y:S02]  /*d990*/  F2FP.F16.F32.PACK_AB R154, R45, R44 ;  /* 0x0000002c2d9a723e */ /* 0x000fe400000000ff */
[----:B------:R-:W-:Y:S01]  /*d9a0*/  F2FP.F16.F32.PACK_AB R155, R47, R46 ;  /* 0x0000002e2f9b723e */ /* 0x000fe200000000ff */
[----:B------:R-:W-:Y:S01]  /*d9b0*/  UMOV UR6, UR9 ;  /* 0x0000000900067c82 */ /* 0x000fe20008000000 */
[----:B0-----:R-:W-:Y:S01]  /*d9c0*/  UMOV UR7, UR8 ;  /* 0x0000000800077c82 */ /* 0x001fe20008000000 */
[----:B------:R-:W-:Y:S01]  /*d9d0*/  BAR.SYNC.DEFER_BLOCKING 0x1, 0x100 ;  /* 0x0044000000007b1d */ /* 0x000fe20000010000 */
[----:B--2---:R-:W-:-:S03]  /*d9e0*/  IMAD.WIDE R160, R0, R160, UR6 ;  /* 0x0000000600a07e25 */ /* 0x004fc6000f8e02a0 */
[C---:B------:R-:W-:Y:S02]  /*d9f0*/  LOP3.LUT R13, R160.reuse, 0x380, RZ, 0xc0, !PT ;  /* 0x00000380a00d7812 */ /* 0x040fe400078ec0ff */
[C---:B------:R-:W-:Y:S02]  /*da00*/  IADD3 R9, P2, R160.reuse, 0x20, RZ ;  /* 0x00000020a0097810 */ /* 0x040fe40007f5e0ff */
[----:B------:R-:W-:Y:S02]  /*da10*/  SHF.R.U64 R13, R13, 0x3, RZ ;  /* 0x000000030d0d7819 */ /* 0x000fe400000012ff */
[C---:B------:R-:W-:Y:S02]  /*da20*/  IADD3 R7, P0, R160.reuse, 0xc020, RZ ;  /* 0x0000c020a0077810 */ /* 0x040fe40007f1e0ff */
[----:B------:R-:W-:Y:S02]  /*da30*/  IADD3 R5, P1, R160, 0x40, RZ ;  /* 0x00000040a0057810 */ /* 0x000fe40007f3e0ff */
[----:B------:R-:W-:-:S02]  /*da40*/  LOP3.LUT R8, R9, 0x380, RZ, 0xc0, !PT ;  /* 0x0000038009087812 */ /* 0x000fc400078ec0ff */
[----:B------:R-:W-:Y:S01]  /*da50*/  LOP3.LUT R12, R13, R160, RZ, 0x3c, !PT ;  /* 0x000000a00d0c7212 */ /* 0x000fe200078e3cff */
[----:B------:R-:W-:Y:S01]  /*da60*/  IMAD.MOV.U32 R13, RZ, RZ, R161 ;  /* 0x000000ffff0d7224 */ /* 0x000fe200078e00a1 */
[----:B------:R-:W-:Y:S02]  /*da70*/  IADD3 R163, P5, R160, 0xc040, RZ ;  /* 0x0000c040a0a37810 */ /* 0x000fe40007fbe0ff */
[----:B------:R-:W-:Y:S02]  /*da80*/  LOP3.LUT R6, R7, 0x380, RZ, 0xc0, !PT ;  /* 0x0000038007067812 */ /* 0x000fe400078ec0ff */
[----:B------:R-:W-:Y:S02]  /*da90*/  LOP3.LUT R2, R5, 0x380, RZ, 0xc0, !PT ;  /* 0x0000038005027812 */ /* 0x000fe400078ec0ff */
[----:B------:R-:W-:Y:S02]  /*daa0*/  SHF.R.U64 R8, R8, 0x3, RZ ;  /* 0x0000000308087819 */ /* 0x000fe400000012ff */
[----:B------:R-:W-:-:S02]  /*dab0*/  LOP3.LUT R162, R163, 0x380, RZ, 0xc0, !PT ;  /* 0x00000380a3a27812 */ /* 0x000fc400078ec0ff */
[----:B------:R-:W-:Y:S02]  /*dac0*/  SHF.R.U64 R6, R6, 0x3, RZ ;  /* 0x0000000306067819 */ /* 0x000fe400000012ff */
[----:B------:R-:W-:Y:S01]  /*dad0*/  MOV R0, R12 ;  /* 0x0000000c00007202 */ /* 0x000fe20000000f00 */
[--C-:B------:R-:W-:Y:S01]  /*dae0*/  IMAD.X R13, RZ, RZ, R161.reuse, P1 ;  /* 0x000000ffff0d7224 */ /* 0x100fe200008e06a1 */
[----:B------:R-:W-:Y:S02]  /*daf0*/  SHF.R.U64 R12, R2, 0x3, RZ ;  /* 0x00000003020c7819 */ /* 0x000fe400000012ff */
[----:B------:R-:W-:Y:S01]  /*db00*/  LOP3.LUT R8, R8, R9, RZ, 0x3c, !PT ;  /* 0x0000000908087212 */ /* 0x000fe200078e3cff */
[----:B------:R-:W-:Y:S01]  /*db10*/  IMAD.X R9, RZ, RZ, R161, P2 ;  /* 0x000000ffff097224 */ /* 0x000fe200010e06a1 */
[----:B------:R-:W-:Y:S01]  /*db20*/  SHF.R.U64 R162, R162, 0x3, RZ ;  /* 0x00000003a2a27819 */ /* 0x000fe200000012ff */
[----:B------:R0:W-:Y:S01]  /*db30*/  STSM.16.M88.4 [R0], R156 ;  /* 0x0000009c00007844 */ /* 0x0001e20000000200 */
[----:B------:R-:W-:-:S02]  /*db40*/  LOP3.LUT R6, R6, R7, RZ, 0x3c, !PT ;  /* 0x0000000706067212 */ /* 0x000fc400078e3cff */
[----:B------:R-:W-:Y:S02]  /*db50*/  LOP3.LUT R12, R12, R5, RZ, 0x3c, !PT ;  /* 0x000000050c0c7212 */ /* 0x000fe400078e3cff */
[----:B------:R-:W-:Y:S02]  /*db60*/  IADD3 R7, P3, R160, 0xc000, RZ ;  /* 0x0000c000a0077810 */ /* 0x000fe40007f7e0ff */
[----:B------:R-:W-:Y:S01]  /*db70*/  LOP3.LUT R162, R162, R163, RZ, 0x3c, !PT ;  /* 0x000000a3a2a27212 */ /* 0x000fe200078e3cff */
[----:B------:R-:W-:Y:S01]  /*db80*/  IMAD.X R163, RZ, RZ, R161, P5 ;  /* 0x000000ffffa37224 */ /* 0x000fe200028e06a1 */
[----:B------:R-:W-:Y:S02]  /*db90*/  MOV R5, R8 ;  /* 0x0000000800057202 */ /* 0x000fe40000000f00 */
[----:B------:R-:W-:Y:S02]  /*dba0*/  MOV R9, R12 ;  /* 0x0000000c00097202 */ /* 0x000fe40000000f00 */
[----:B------:R-:W-:-:S02]  /*dbb0*/  LOP3.LUT R8, R7, 0x380, RZ, 0xc0, !PT ;  /* 0x0000038007087812 */ /* 0x000fc400078ec0ff */
[----:B------:R-:W-:Y:S02]  /*dbc0*/  F2FP.F16.F32.PACK_AB R12, R33, R32 ;  /* 0x00000020210c723e */ /* 0x000fe400000000ff */
[----:B------:R-:W-:Y:S02]  /*dbd0*/  F2FP.F16.F32.PACK_AB R13, R35, R34 ;  /* 0x00000022230d723e */ /* 0x000fe400000000ff */
[----:B0-----:R-:W-:Y:S02]  /*dbe0*/  IADD3 R0, P5, R160, 0x4020, RZ ;  /* 0x00004020a0007810 */ /* 0x001fe40007fbe0ff */
[----:B------:R-:W-:Y:S01]  /*dbf0*/  SHF.R.U64 R8, R8, 0x3, RZ ;  /* 0x0000000308087819 */ /* 0x000fe200000012ff */
[----:B------:R0:W-:Y:S01]  /*dc00*/  STSM.16.M88.4 [R5], R12 ;  /* 0x0000000c05007844 */ /* 0x0001e20000000200 */
[----:B------:R-:W-:Y:S01]  /*dc10*/  IADD3 R171, P4, R160, 0xc060, RZ ;  /* 0x0000c060a0ab7810 */ /* 0x000fe20007f9e0ff */
[----:B------:R-:W-:Y:S01]  /*dc20*/  IMAD.X R159, RZ, RZ, R161, P5 ;  /* 0x000000ffff9f7224 */ /* 0x000fe200028e06a1 */
[----:B------:R-:W-:Y:S01]  /*dc30*/  LOP3.LUT R8, R8, R7, RZ, 0x3c, !PT ;  /* 0x0000000708087212 */ /* 0x000fe200078e3cff */
[----:B------:R1:W-:Y:S01]  /*dc40*/  STSM.16.M88.4 [R9], R152 ;  /* 0x0000009809007844 */ /* 0x0003e20000000200 */
[----:B------:R-:W-:-:S02]  /*dc50*/  IADD3 R7, P6, R160, 0x4040, RZ ;  /* 0x00004040a0077810 */ /* 0x000fc40007fde0ff */
[----:B------:R-:W-:Y:S02]  /*dc60*/  LOP3.LUT R170, R171, 0x380, RZ, 0xc0, !PT ;  /* 0x00000380abaa7812 */ /* 0x000fe400078ec0ff */
[C---:B------:R-:W-:Y:S01]  /*dc70*/  IADD3 R17, P2, R160.reuse, 0x8060, RZ ;  /* 0x00008060a0117810 */ /* 0x040fe20007f5e0ff */
[----:B------:R-:W-:Y:S01]  /*dc80*/  IMAD.X R157, RZ, RZ, R161, P6 ;  /* 0x000000ffff9d7224 */ /* 0x000fe200030e06a1 */
[----:B------:R-:W-:Y:S02]  /*dc90*/  IADD3 R2, P6, R160, 0x4000, RZ ;  /* 0x00004000a0027810 */ /* 0x000fe40007fde0ff */
[----:B------:R-:W-:Y:S02]  /*dca0*/  SHF.R.U64 R170, R170, 0x3, RZ ;  /* 0x00000003aaaa7819 */ /* 0x000fe400000012ff */
[C---:B------:R-:W-:Y:S02]  /*dcb0*/  IADD3 R21, P1, R160.reuse, 0x8040, RZ ;  /* 0x00008040a0157810 */ /* 0x040fe40007f3e0ff */
[----:B0-----:R-:W-:-:S02]  /*dcc0*/  IADD3 R5, P5, R160, 0x60, RZ ;  /* 0x00000060a0057810 */ /* 0x001fc40007fbe0ff */
[----:B------:R-:W-:Y:S01]  /*dcd0*/  LOP3.LUT R14, R7, 0x380, RZ, 0xc0, !PT ;  /* 0x00000380070e7812 */ /* 0x000fe200078ec0ff */
[--C-:B-1----:R-:W-:Y:S01]  /*dce0*/  IMAD.X R153, RZ, RZ, R161.reuse, P6 ;  /* 0x000000ffff997224 */ /* 0x102fe200030e06a1 */
[----:B------:R-:W-:Y:S01]  /*dcf0*/  LOP3.LUT R12, R5, 0x380, RZ, 0xc0, !PT ;  /* 0x00000380050c7812 */ /* 0x000fe200078ec0ff */
[--C-:B------:R-:W-:Y:S01]  /*dd00*/  IMAD.X R13, RZ, RZ, R161.reuse, P5 ;  /* 0x000000ffff0d7224 */ /* 0x100fe200028e06a1 */
[----:B------:R-:W-:Y:S01]  /*dd10*/  SHF.R.U64 R14, R14, 0x3, RZ ;  /* 0x000000030e0e7819 */ /* 0x000fe200000012ff */
[----:B------:R-:W-:Y:S01]  /*dd20*/  IMAD.X R9, RZ, RZ, R161, P3 ;  /* 0x000000ffff097224 */ /* 0x000fe200018e06a1 */
[----:B------:R-:W-:Y:S02]  /*dd30*/  SHF.R.U64 R12, R12, 0x3, RZ ;  /* 0x000000030c0c7819 */ /* 0x000fe400000012ff */
[----:B------:R-:W-:Y:S02]  /*dd40*/  LOP3.LUT R156, R14, R7, RZ, 0x3c, !PT ;  /* 0x000000070e9c7212 */ /* 0x000fe400078e3cff */
[----:B------:R-:W-:-:S02]  /*dd50*/  LOP3.LUT R12, R12, R5, RZ, 0x3c, !PT ;  /* 0x000000050c0c7212 */ /* 0x000fc400078e3cff */
[----:B------:R-:W-:Y:S02]  /*dd60*/  LOP3.LUT R5, R2, 0x380, RZ, 0xc0, !PT ;  /* 0x0000038002057812 */ /* 0x000fe400078ec0ff */
[----:B------:R-:W-:Y:S02]  /*dd70*/  IADD3 R169, P5, R160, 0x4060, RZ ;  /* 0x00004060a0a97810 */ /* 0x000fe40007fbe0ff */
[----:B------:R-:W-:Y:S02]  /*dd80*/  LOP3.LUT R7, R0, 0x380, RZ, 0xc0, !PT ;  /* 0x0000038000077812 */ /* 0x000fe400078ec0ff */
[----:B------:R-:W-:Y:S01]  /*dd90*/  LOP3.LUT R170, R170, R171, RZ, 0x3c, !PT ;  /* 0x000000abaaaa7212 */ /* 0x000fe200078e3cff */
[----:B------:R-:W-:Y:S01]  /*dda0*/  IMAD.X R171, RZ, RZ, R161, P4 ;  /* 0x000000ffffab7224 */ /* 0x000fe200020e06a1 */
[----:B------:R-:W-:Y:S02]  /*ddb0*/  SHF.R.U64 R5, R5, 0x3, RZ ;  /* 0x0000000305057819 */ /* 0x000fe400000012ff */
[----:B------:R-:W-:-:S02]  /*ddc0*/  IADD3 R165, P4, R160, 0x8020, RZ ;  /* 0x00008020a0a57810 */ /* 0x000fc40007f9e0ff */
[----:B------:R-:W-:Y:S02]  /*ddd0*/  IADD3 R167, P6, R160, 0x8000, RZ ;  /* 0x00008000a0a77810 */ /* 0x000fe40007fde0ff */
[----:B------:R-:W-:Y:S02]  /*dde0*/  LOP3.LUT R168, R169, 0x380, RZ, 0xc0, !PT ;  /* 0x00000380a9a87812 */ /* 0x000fe400078ec0ff */
[----:B------:R-:W-:Y:S02]  /*ddf0*/  SHF.R.U64 R7, R7, 0x3, RZ ;  /* 0x0000000307077819 */ /* 0x000fe400000012ff */
[----:B------:R-:W-:Y:S02]  /*de00*/  LOP3.LUT R152, R5, R2, RZ, 0x3c, !PT ;  /* 0x0000000205987212 */ /* 0x000fe400078e3cff */
[----:B------:R-:W-:Y:S02]  /*de10*/  LOP3.LUT R16, R17, 0x380, RZ, 0xc0, !PT ;  /* 0x0000038011107812 */ /* 0x000fe400078ec0ff */
[----:B------:R-:W-:-:S02]  /*de20*/  LOP3.LUT R20, R21, 0x380, RZ, 0xc0, !PT ;  /* 0x0000038015147812 */ /* 0x000fc400078ec0ff */
[----:B------:R-:W-:Y:S02]  /*de30*/  LOP3.LUT R164, R165, 0x380, RZ, 0xc0, !PT ;  /* 0x00000380a5a47812 */ /* 0x000fe400078ec0ff */
[----:B------:R-:W-:Y:S02]  /*de40*/  LOP3.LUT R166, R167, 0x380, RZ, 0xc0, !PT ;  /* 0x00000380a7a67812 */ /* 0x000fe400078ec0ff */
[----:B------:R-:W-:Y:S02]  /*de50*/  SHF.R.U64 R168, R168, 0x3, RZ ;  /* 0x00000003a8a87819 */ /* 0x000fe400000012ff */
[----:B------:R-:W-:Y:S02]  /*de60*/  LOP3.LUT R158, R7, R0, RZ, 0x3c, !PT ;  /* 0x00000000079e7212 */ /* 0x000fe400078e3cff */
[----:B------:R-:W-:Y:S02]  /*de70*/  MOV R7, R12 ;  /* 0x0000000c00077202 */ /* 0x000fe40000000f00 */
[----:B------:R-:W-:-:S02]  /*de80*/  F2FP.F16.F32.PACK_AB R12, R49, R48 ;  /* 0x00000030310c723e */ /* 0x000fc400000000ff */
[----:B------:R-:W-:Y:S02]  /*de90*/  F2FP.F16.F32.PACK_AB R13, R51, R50 ;  /* 0x00000032330d723e */ /* 0x000fe400000000ff */
[----:B------:R-:W-:Y:S02]  /*dea0*/  F2FP.F16.F32.PACK_AB R14, R53, R52 ;  /* 0x00000034350e723e */ /* 0x000fe400000000ff */
[----:B------:R-:W-:Y:S02]  /*deb0*/  F2FP.F16.F32.PACK_AB R15, R55, R54 ;  /* 0x00000036370f723e */ /* 0x000fe400000000ff */
[----:B------:R-:W-:Y:S02]  /*dec0*/  MOV R160, R152 ;  /* 0x0000009800a07202 */ /* 0x000fe40000000f00 */
[----:B------:R-:W-:Y:S01]  /*ded0*/  SHF.R.U64 R16, R16, 0x3, RZ ;  /* 0x0000000310107819 */ /* 0x000fe200000012ff */
[----:B------:R0:W-:Y:S01]  /*dee0*/  STSM.16.M88.4 [R7], R12 ;  /* 0x0000000c07007844 */ /* 0x0001e20000000200 */
[----:B------:R-:W-:-:S02]  /*def0*/  SHF.R.U64 R20, R20, 0x3, RZ ;  /* 0x0000000314147819 */ /* 0x000fc400000012ff */
[----:B------:R-:W-:Y:S02]  /*df00*/  SHF.R.U64 R164, R164, 0x3, RZ ;  /* 0x00000003a4a47819 */ /* 0x000fe400000012ff */
[----:B------:R-:W-:Y:S02]  /*df10*/  SHF.R.U64 R166, R166, 0x3, RZ ;  /* 0x00000003a6a67819 */ /* 0x000fe400000012ff */
[----:B------:R-:W-:Y:S02]  /*df20*/  F2FP.F16.F32.PACK_AB R152, R57, R56 ;  /* 0x000000383998723e */ /* 0x000fe400000000ff */
[----:B------:R-:W-:Y:S02]  /*df30*/  F2FP.F16.F32.PACK_AB R153, R59, R58 ;  /* 0x0000003a3b99723e */ /* 0x000fe400000000ff */
[----:B------:R-:W-:Y:S02]  /*df40*/  F2FP.F16.F32.PACK_AB R154, R61, R60 ;  /* 0x0000003c3d9a723e */ /* 0x000fe400000000ff */
[----:B------:R-:W-:-:S02]  /*df50*/  F2FP.F16.F32.PACK_AB R155, R63, R62 ;  /* 0x0000003e3f9b723e */ /* 0x000fc400000000ff */
[----:B------:R-:W-:Y:S01]  /*df60*/  LOP3.LUT R168, R168, R169, RZ, 0x3c, !PT ;  /* 0x000000a9a8a87212 */ /* 0x000fe200078e3cff */
[--C-:B------:R-:W-:Y:S01]  /*df70*/  IMAD.X R169, RZ, RZ, R161.reuse, P5 ;  /* 0x000000ffffa97224 */ /* 0x100fe200028e06a1 */
[----:B------:R-:W-:Y:S01]  /*df80*/  LOP3.LUT R16, R16, R17, RZ, 0x3c, !PT ;  /* 0x0000001110107212 */ /* 0x000fe200078e3cff */
[----:B------:R1:W-:Y:S01]  /*df90*/  STSM.16.M88.4 [R160], R152 ;  /* 0x00000098a0007844 */ /* 0x0003e20000000200 */
[----:B------:R-:W-:Y:S01]  /*dfa0*/  LOP3.LUT R20, R20, R21, RZ, 0x3c, !PT ;  /* 0x0000001514147212 */ /* 0x000fe200078e3cff */
[--C-:B0-----:R-:W-:Y:S01]  /*dfb0*/  IMAD.X R7, RZ, RZ, R161.reuse, P0 ;  /* 0x000000ffff077224 */ /* 0x101fe200000e06a1 */
[----:B------:R-:W-:Y:S01]  /*dfc0*/  LOP3.LUT R164, R164, R165, RZ, 0x3c, !PT ;  /* 0x000000a5a4a47212 */ /* 0x000fe200078e3cff */
[--C-:B------:R-:W-:Y:S01]  /*dfd0*/  IMAD.X R17, RZ, RZ, R161.reuse, P2 ;  /* 0x000000ffff117224 */ /* 0x100fe200010e06a1 */
[----:B------:R-:W-:Y:S01]  /*dfe0*/  LOP3.LUT R166, R166, R167, RZ, 0x3c, !PT ;  /* 0x000000a7a6a67212 */ /* 0x000fe200078e3cff */
[--C-:B------:R-:W-:Y:S01]  /*dff0*/  IMAD.X R21, RZ, RZ, R161.reuse, P1 ;  /* 0x000000ffff157224 */ /* 0x100fe200008e06a1 */
[----:B------:R-:W-:Y:S01]  /*e000*/  MOV R5, R156 ;  /* 0x0000009c00057202 */ /* 0x000fe20000000f00 */
[--C-:B------:R-:W-:Y:S01]  /*e010*/  IMAD.X R165, RZ, RZ, R161.reuse, P4 ;  /* 0x000000ffffa57224 */ /* 0x100fe200020e06a1 */
[----:B------:R-:W-:Y:S01]  /*e020*/  MOV R11, R158 ;  /* 0x0000009e000b7202 */ /* 0x000fe20000000f00 */
[----:B------:R-:W-:Y:S01]  /*e030*/  IMAD.X R167, RZ, RZ, R161, P6 ;  /* 0x000000ffffa77224 */ /* 0x000fe200030e06a1 */
[----:B------:R-:W-:-:S02]  /*e040*/  MOV R0, R162 ;  /* 0x000000a200007202 */ /* 0x000fc40000000f00 */
[----:B------:R-:W-:Y:S02]  /*e050*/  F2FP.F16.F32.PACK_AB R156, R65, R64 ;  /* 0x00000040419c723e */ /* 0x000fe400000000ff */
[----:B------:R-:W-:Y:S02]  /*e060*/  F2FP.F16.F32.PACK_AB R157, R67, R66 ;  /* 0x00000042439d723e */ /* 0x000fe400000000ff */
[----:B------:R-:W-:Y:S02]  /*e070*/  F2FP.F16.F32.PACK_AB R158, R69, R68 ;  /* 0x00000044459e723e */ /* 0x000fe400000000ff */
[----:B------:R-:W-:Y:S02]  /*e080*/  F2FP.F16.F32.PACK_AB R159, R71, R70 ;  /* 0x00000046479f723e */ /* 0x000fe400000000ff */
[----:B-1----:R-:W-:Y:S02]  /*e090*/  F2FP.F16.F32.PACK_AB R160, R73, R72 ;  /* 0x0000004849a0723e */ /* 0x002fe400000000ff */
[----:B------:R-:W-:Y:S01]  /*e0a0*/  F2FP.F16.F32.PACK_AB R161, R75, R74 ;  /* 0x0000004a4ba1723e */ /* 0x000fe200000000ff */
[----:B------:R0:W-:Y:S01]  /*e0b0*/  STSM.16.M88.4 [R11], R156 ;  /* 0x0000009c0b007844 */ /* 0x0001e20000000200 */
[----:B------:R-:W-:-:S02]  /*e0c0*/  F2FP.F16.F32.PACK_AB R162, R77, R76 ;  /* 0x0000004c4da2723e */ /* 0x000fc400000000ff */
[----:B------:R-:W-:Y:S02]  /*e0d0*/  F2FP.F16.F32.PACK_AB R163, R79, R78 ;  /* 0x0000004e4fa3723e */ /* 0x000fe400000000ff */
[----:B------:R-:W-:Y:S02]  /*e0e0*/  MOV R168, R168 ;  /* 0x000000a800a87202 */ /* 0x000fe40000000f00 */
[----:B------:R-:W-:Y:S01]  /*e0f0*/  F2FP.F16.F32.PACK_AB R12, R81, R80 ;  /* 0x00000050510c723e */ /* 0x000fe200000000ff */
[----:B------:R-:W-:Y:S01]  /*e100*/  STSM.16.M88.4 [R5], R160 ;  /* 0x000000a005007844 */ /* 0x000fe20000000200 */
[----:B------:R-:W-:Y:S02]  /*e110*/  F2FP.F16.F32.PACK_AB R13, R83, R82 ;  /* 0x00000052530d723e */ /* 0x000fe400000000ff */
[----:B------:R-:W-:Y:S02]  /*e120*/  F2FP.F16.F32.PACK_AB R14, R85, R84 ;  /* 0x00000054550e723e */ /* 0x000fe400000000ff */
[----:B------:R-:W-:-:S02]  /*e130*/  F2FP.F16.F32.PACK_AB R15, R87, R86 ;  /* 0x00000056570f723e */ /* 0x000fc400000000ff */
[----:B------:R-:W-:Y:S02]  /*e140*/  MOV R166, R166 ;  /* 0x000000a600a67202 */ /* 0x000fe40000000f00 */
[----:B0-----:R-:W-:Y:S01]  /*e150*/  MOV R11, R20 ;  /* 0x00000014000b7202 */ /* 0x001fe20000000f00 */
[----:B------:R0:W-:Y:S01]  /*e160*/  STSM.16.M88.4 [R168], R12 ;  /* 0x0000000ca8007844 */ /* 0x0001e20000000200 */
[----:B------:R-:W1:Y:S01]  /*e170*/  LDC.64 R20, c[0x0][0xc00] ;  /* 0x00030000ff147b82 */ /* 0x000e620000000a00 */
[----:B------:R-:W-:Y:S02]  /*e180*/  F2FP.F16.F32.PACK_AB R152, R89, R88 ;  /* 0x000000585998723e */ /* 0x000fe400000000ff */
[----:B------:R-:W-:Y:S02]  /*e190*/  F2FP.F16.F32.PACK_AB R153, R91, R90 ;  /* 0x0000005a5b99723e */ /* 0x000fe400000000ff */
[----:B------:R-:W-:Y:S02]  /*e1a0*/  F2FP.F16.F32.PACK_AB R154, R93, R92 ;  /* 0x0000005c5d9a723e */ /* 0x000fe400000000ff */
[----:B------:R-:W-:-:S02]  /*e1b0*/  F2FP.F16.F32.PACK_AB R155, R95, R94 ;  /* 0x0000005e5f9b723e */ /* 0x000fc400000000ff */
[----:B------:R-:W-:Y:S02]  /*e1c0*/  MOV R172, R164 ;  /* 0x000000a400ac7202 */ /* 0x000fe40000000f00 */
[----:B------:R-:W-:Y:S01]  /*e1d0*/  F2FP.F16.F32.PACK_AB R156, R97, R96 ;  /* 0x00000060619c723e */ /* 0x000fe200000000ff */
[----:B------:R2:W-:Y:S01]  /*e1e0*/  STSM.16.M88.4 [R166], R152 ;  /* 0x00000098a6007844 */ /* 0x0005e20000000200 */
[----:B------:R-:W-:Y:S01]  /*e1f0*/  F2FP.F16.F32.PACK_AB R157, R99, R98 ;  /* 0x00000062639d723e */ /* 0x000fe200000000ff */
[----:B0-----:R-:W0:Y:S01]  /*e200*/  LDC.64 R12, c[0x0][0xc08] ;  /* 0x00030200ff0c7b82 */ /* 0x001e220000000a00 */
[----:B------:R-:W-:Y:S02]  /*e210*/  F2FP.F16.F32.PACK_AB R158, R101, R100 ;  /* 0x00000064659e723e */ /* 0x000fe400000000ff */
[----:B------:R-:W-:Y:S02]  /*e220*/  F2FP.F16.F32.PACK_AB R159, R103, R102 ;  /* 0x00000066679f723e */ /* 0x000fe400000000ff */
[----:B------:R-:W-:-:S02]  /*e230*/  F2FP.F16.F32.PACK_AB R160, R105, R104 ;  /* 0x0000006869a0723e */ /* 0x000fc400000000ff */
[----:B------:R-:W-:Y:S01]  /*e240*/  F2FP.F16.F32.PACK_AB R161, R107, R106 ;  /* 0x0000006a6ba1723e */ /* 0x000fe200000000ff */
[----:B------:R-:W-:Y:S01]  /*e250*/  STSM.16.M88.4 [R172], R156 ;  /* 0x0000009cac007844 */ /* 0x000fe20000000200 */
[----:B------:R-:W-:Y:S02]  /*e260*/  F2FP.F16.F32.PACK_AB R162, R109, R108 ;  /* 0x0000006c6da2723e */ /* 0x000fe400000000ff */
[----:B------:R-:W-:Y:S02]  /*e270*/  F2FP.F16.F32.PACK_AB R163, R111, R110 ;  /* 0x0000006e6fa3723e */ /* 0x000fe400000000ff */
[----:B------:R-:W-:Y:S02]  /*e280*/  MOV R2, R170 ;  /* 0x000000aa00027202 */ /* 0x000fe40000000f00 */
[----:B------:R-:W-:Y:S01]  /*e290*/  MOV R5, R8 ;  /* 0x0000000800057202 */ /* 0x000fe20000000f00 */
[----:B------:R-:W-:Y:S01]  /*e2a0*/  STSM.16.M88.4 [R11], R160 ;  /* 0x000000a00b007844 */ /* 0x000fe20000000200 */
[----:B------:R-:W-:Y:S01]  /*e2b0*/  MOV R17, R16 ;  /* 0x0000001000117202 */ /* 0x000fe20000000f00 */
[----:B------:R-:W3:Y:S01]  /*e2c0*/  LDC.64 R8, c[0x0][0xc00] ;  /* 0x00030000ff087b82 */ /* 0x000ee20000000a00 */
[----:B------:R-:W-:-:S02]  /*e2d0*/  F2FP.F16.F32.PACK_AB R164, R113, R112 ;  /* 0x0000007071a4723e */ /* 0x000fc400000000ff */
[----:B------:R-:W-:Y:S02]  /*e2e0*/  F2FP.F16.F32.PACK_AB R165, R115, R114 ;  /* 0x0000007273a5723e */ /* 0x000fe400000000ff */
[----:B--2---:R-:W-:Y:S02]  /*e2f0*/  F2FP.F16.F32.PACK_AB R166, R117, R116 ;  /* 0x0000007475a6723e */ /* 0x004fe400000000ff */
[----:B0-----:R-:W-:Y:S02]  /*e300*/  ISETP.NE.U32.AND P0, PT, R12, RZ, PT ;  /* 0x000000ff0c00720c */ /* 0x001fe40003f05070 */
[----:B------:R-:W-:Y:S02]  /*e310*/  F2FP.F16.F32.PACK_AB R167, R119, R118 ;  /* 0x0000007677a7723e */ /* 0x000fe400000000ff */
[----:B------:R-:W-:Y:S02]  /*e320*/  F2FP.F16.F32.PACK_AB R168, R121, R120 ;  /* 0x0000007879a8723e */ /* 0x000fe400000000ff */
[----:B------:R-:W-:Y:S01]  /*e330*/  F2FP.F16.F32.PACK_AB R169, R123, R122 ;  /* 0x0000007a7ba9723e */ /* 0x000fe200000000ff */
[----:B------:R0:W-:Y:S01]  /*e340*/  STSM.16.M88.4 [R17], R164 ;  /* 0x000000a411007844 */ /* 0x0001e20000000200 */
[----:B------:R-:W-:-:S02]  /*e350*/  F2FP.F16.F32.PACK_AB R170, R125, R124 ;  /* 0x0000007c7daa723e */ /* 0x000fc400000000ff */
[----:B------:R-:W-:Y:S02]  /*e360*/  F2FP.F16.F32.PACK_AB R171, R127, R126 ;  /* 0x0000007e7fab723e */ /* 0x000fe400000000ff */
[----:B------:R-:W-:Y:S02]  /*e370*/  ISETP.NE.AND.EX P0, PT, R13, RZ, PT, P0 ;  /* 0x000000ff0d00720c */ /* 0x000fe40003f05300 */
[----:B------:R-:W-:Y:S01]  /*e380*/  MOV R16, R6 ;  /* 0x0000000600107202 */ /* 0x000fe20000000f00 */
[----:B------:R2:W-:Y:S01]  /*e390*/  STSM.16.M88.4 [R5], R168 ;  /* 0x000000a805007844 */ /* 0x0005e20000000200 */
[----:B------:R-:W-:Y:S01]  /*e3a0*/  F2FP.F16.F32.PACK_AB R12, R129, R128 ;  /* 0x00000080810c723e */ /* 0x000fe200000000ff */
[----:B---3--:R-:W-:Y:S01]  /*e3b0*/  IMAD.WIDE R6, R205, 0x4, R8 ;  /* 0x00000004cd067825 */ /* 0x008fe200078e0208 */
[----:B------:R-:W-:Y:S02]  /*e3c0*/  F2FP.F16.F32.PACK_AB R13, R131, R130 ;  /* 0x00000082830d723e */ /* 0x000fe400000000ff */
[----:B------:R-:W-:-:S02]  /*e3d0*/  F2FP.F16.F32.PACK_AB R14, R133, R132 ;  /* 0x00000084850e723e */ /* 0x000fc400000000ff */
[----:B------:R-:W-:Y:S01]  /*e3e0*/  F2FP.F16.F32.PACK_AB R15, R135, R134 ;  /* 0x00000086870f723e */ /* 0x000fe200000000ff */
[----:B0-----:R-:W0:Y:S01]  /*e3f0*/  LDC R17, c[0x0][0xad4] ;  /* 0x0002b500ff117b82 */ /* 0x001e220000000800 */
[----:B------:R-:W-:Y:S02]  /*e400*/  F2FP.F16.F32.PACK_AB R152, R137, R136 ;  /* 0x000000888998723e */ /* 0x000fe400000000ff */
[----:B------:R-:W-:Y:S01]  /*e410*/  F2FP.F16.F32.PACK_AB R153, R139, R138 ;  /* 0x0000008a8b99723e */ /* 0x000fe200000000ff */
[----:B------:R-:W-:Y:S01]  /*e420*/  STSM.16.M88.4 [R16], R12 ;  /* 0x0000000c10007844 */ /* 0x000fe20000000200 */
[----:B------:R-:W-:Y:S02]  /*e430*/  F2FP.F16.F32.PACK_AB R154, R141, R140 ;  /* 0x0000008c8d9a723e */ /* 0x000fe400000000ff */
[----:B------:R-:W-:Y:S01]  /*e440*/  F2FP.F16.F32.PACK_AB R155, R143, R142 ;  /* 0x0000008e8f9b723e */ /* 0x000fe200000000ff */
[----:B------:R-:W3:Y:S01]  /*e450*/  @P0 LDC.64 R8, c[0x0][0xc08] ;  /* 0x00030200ff080b82 */ /* 0x000ee20000000a00 */
[----:B------:R-:W-:Y:S01]  /*e460*/  F2FP.F16.F32.PACK_AB R156, R145, R144 ;  /* 0x00000090919c723e */ /* 0x000fe200000000ff */
[----:B--2---:R-:W-:Y:S01]  /*e470*/  IMAD.MOV.U32 R5, RZ, RZ, RZ ;  /* 0x000000ffff057224 */ /* 0x004fe200078e00ff */
[----:B------:R-:W-:Y:S01]  /*e480*/  F2FP.F16.F32.PACK_AB R157, R147, R146 ;  /* 0x00000092939d723e */ /* 0x000fe200000000ff */
[----:B------:R2:W-:Y:S01]  /*e490*/  STSM.16.M88.4 [R0], R152 ;  /* 0x0000009800007844 */ /* 0x0005e20000000200 */
[----:B------:R-:W-:-:S02]  /*e4a0*/  F2FP.F16.F32.PACK_AB R158, R149, R148 ;  /* 0x00000094959e723e */ /* 0x000fc400000000ff */
[----:B------:R-:W-:Y:S02]  /*e4b0*/  F2FP.F16.F32.PACK_AB R159, R151, R150 ;  /* 0x00000096979f723e */ /* 0x000fe400000000ff */
[----:B-1----:R-:W-:-:S03]  /*e4c0*/  ISETP.NE.U32.AND P1, PT, R20, RZ, PT ;  /* 0x000000ff1400720c */ /* 0x002fc60003f25070 */
[----:B------:R1:W-:Y:S01]  /*e4d0*/  STSM.16.M88.4 [R2], R156 ;  /* 0x0000009c02007844 */ /* 0x0003e20000000200 */
[----:B------:R-:W-:Y:S01]  /*e4e0*/  BAR.SYNC.DEFER_BLOCKING 0x1, 0x100 ;  /* 0x0044000000007b1d */ /* 0x000fe20000010000 */
[----:B------:R-:W-:Y:S01]  /*e4f0*/  ISETP.NE.AND.EX P1, PT, R21, RZ, PT, P1 ;  /* 0x000000ff1500720c */ /* 0x000fe20003f25310 */
[----:B---3--:R-:W-:-:S12]  /*e500*/  @P0 IMAD.WIDE R8, R205, 0x4, R8 ;  /* 0x00000004cd080825 */ /* 0x008fd800078e0208 */
[----:B------:R-:W3:Y:S04]  /*e510*/  @P1 LDG.E R5, desc[UR40][R6.64] ;  /* 0x0000002806051981 */ /* 0x000ee8000c1e1900 */
[----:B------:R4:W5:Y:S01]  /*e520*/  @P0 LDG.E R11, desc[UR40][R8.64] ;  /* 0x00000028080b0981 */ /* 0x000962000c1e1900 */
[----:B------:R-:W-:Y:S01]  /*e530*/  ISETP.NE.AND P2, PT, R204, RZ, PT ;  /* 0x000000ffcc00720c */ /* 0x000fe20003f45270 */
[----:B--2---:R-:W-:Y:S01]  /*e540*/  IMAD.MOV.U32 R0, RZ, RZ, 0x9b8 ;  /* 0x000009b8ff007424 */ /* 0x004fe200078e00ff */
[----:B------:R-:W-:Y:S01]  /*e550*/  UISETP.NE.AND UP0, UPT, UR11, 0x1, UPT ;  /* 0x000000010b00788c */ /* 0x000fe2000bf05270 */
[----:B------:R-:W-:Y:S01]  /*e560*/  VIADD R152, R22, UR42 ;  /* 0x0000002a16987c36 */ /* 0x000fe20008000000 */
[----:B0-----:R-:W-:Y:S02]  /*e570*/  SEL R17, R204, R17, P2 ;  /* 0x00000011cc117207 */ /* 0x001fe40001000000 */
[----:B------:R-:W-:Y:S01]  /*e580*/  ISETP.NE.U32.AND P2, PT, R20, RZ, PT ;  /* 0x000000ff1400720c */ /* 0x000fe20003f45070 */
[----:B------:R-:W-:Y:S01]  /*e590*/  IMAD.MOV.U32 R155, RZ, RZ, R152 ;  /* 0x000000ffff9b7224 */ /* 0x000fe200078e0098 */
[----:B------:R-:W-:-:S02]  /*e5a0*/  ISETP.GT.AND P3, PT, R17, 0x1, PT ;  /* 0x000000011100780c */ /* 0x000fc40003f64270 */
[----:B------:R-:W0:Y:S01]  /*e5b0*/  LDC.64 R16, c[0x0][0xba8] ;  /* 0x0002ea00ff107b82 */ /* 0x000e220000000a00 */
[----:B------:R-:W-:Y:S02]  /*e5c0*/  ISETP.NE.AND.EX P2, PT, R21, RZ, PT, P2 ;  /* 0x000000ff1500720c */ /* 0x000fe40003f45320 */
[----:B-1----:R-:W-:Y:S01]  /*e5d0*/  SEL R2, R0, 0x978, P3 ;  /* 0x0000097800027807 */ /* 0x002fe20001800000 */
[----:B------:R-:W-:Y:S01]  /*e5e0*/  @UP0 ULDC UR8, c[0x0][0xbec] ;  /* 0x0002fb0000080ab9 */ /* 0x000fe20000000800 */
[----:B------:R-:W-:Y:S01]  /*e5f0*/  SHF.R.S32.HI R0, RZ, 0x1f, R205 ;  /* 0x0000001fff007819 */ /* 0x000fe200000114cd */
[----:B------:R-:W-:Y:S01]  /*e600*/  @UP0 ULDC UR10, c[0x0][0xbf0] ;  /* 0x0002fc00000a0ab9 */ /* 0x000fe20000000800 */
[----:B------:R-:W-:Y:S01]  /*e610*/  SEL R205, R205, RZ, !P2 ;  /* 0x000000ffcdcd7207 */ /* 0x000fe20005000000 */
[----:B------:R-:W1:Y:S01]  /*e620*/  LDC.64 R12, c[0x0][R2+0x220] ;  /* 0x00008800020c7b82 */ /* 0x000e620000000a00 */
[----:B------:R-:W-:Y:S02]  /*e630*/  PLOP3.LUT P4, PT, PT, PT, UP0, 0x80, 0x0 ;  /* 0x000000000000781c */ /* 0x000fe40003f8f008 */
[----:B------:R-:W-:-:S02]  /*e640*/  SEL R21, R0, RZ, !P2 ;  /* 0x000000ff00157207 */ /* 0x000fc40005000000 */
[----:B------:R-:W-:-:S03]  /*e650*/  SEL R153, R234, RZ, P3 ;  /* 0x000000ffea997207 */ /* 0x000fc60001800000 */
[----:B----4-:R-:W2:Y:S08]  /*e660*/  LDC.64 R8, c[0x0][R2+0x218] ;  /* 0x0000860002087b82 */ /* 0x010eb00000000a00 */
[----:B------:R4:W4:Y:S01]  /*e670*/  LDC.64 R14, c[0x0][R2+0x228] ;  /* 0x00008a00020e7b82 */ /* 0x0009220000000a00 */
[----:B-1----:R-:W-:-:S07]  /*e680*/  IMAD R0, R13, R205, RZ ;  /* 0x000000cd0d007224 */ /* 0x002fce00078e02ff */
[----:B0-----:R-:W0:Y:S01]  /*e690*/  @!P3 LDC R16, c[0x0][0xb50] ;  /* 0x0002d400ff10bb82 */ /* 0x001e220000000800 */
[----:B------:R-:W-:Y:S02]  /*e6a0*/  IMAD R159, R12, R21, R0 ;  /* 0x000000150c9f7224 */ /* 0x000fe400078e0200 */
[----:B------:R-:W-:Y:S01]  /*e6b0*/  @P4 IMAD.HI.U32 R0, R152, UR8, RZ ;  /* 0x0000000898004c27 */ /* 0x000fe2000f8e00ff */
[----:B------:R-:W-:-:S04]  /*e6c0*/  ULDC UR8, c[0x0][0xa88] ;  /* 0x0002a20000087ab9 */ /* 0x000fc80000000800 */
[----:B------:R4:W1:Y:S01]  /*e6d0*/  LDC.64 R20, c[0x0][R2+0x210] ;  /* 0x0000840002147b82 */ /* 0x0008620000000a00 */
[-C--:B--2---:R-:W-:Y:S01]  /*e6e0*/  IMAD R157, R9, R23.reuse, RZ ;  /* 0x00000017099d7224 */ /* 0x084fe200078e02ff */
[----:B------:R-:W-:Y:S01]  /*e6f0*/  @P4 SHF.R.U32.HI R155, RZ, UR10, R0 ;  /* 0x0000000aff9b4c19 */ /* 0x000fe20008011600 */
[----:B------:R-:W-:-:S04]  /*e700*/  IMAD.WIDE.U32 R8, R8, R23, RZ ;  /* 0x0000001708087225 */ /* 0x000fc800078e00ff */
[----:B------:R-:W-:Y:S01]  /*e710*/  IMAD.WIDE.U32 R12, R12, R205, RZ ;  /* 0x000000cd0c0c7225 */ /* 0x000fe200078e00ff */
[----:B------:R-:W2:Y:S01]  /*e720*/  @!P3 LDC R17, c[0x0][0xb54] ;  /* 0x0002d500ff11bb82 */ /* 0x000ea20000000800 */
[----:B----4-:R-:W-:Y:S02]  /*e730*/  SHF.R.S32.HI R2, RZ, 0x1f, R155 ;  /* 0x0000001fff027819 */ /* 0x010fe4000001149b */
[----:B------:R-:W-:Y:S02]  /*e740*/  IMAD.IADD R157, R9, 0x1, R157 ;  /* 0x00000001099d7824 */ /* 0x000fe400078e029d */
[----:B------:R-:W-:Y:S02]  /*e750*/  IMAD.IADD R13, R13, 0x1, R159 ;  /* 0x000000010d0d7824 */ /* 0x000fe400078e029f */
[-C--:B------:R-:W-:Y:S02]  /*e760*/  IMAD R9, R15, R153.reuse, RZ ;  /* 0x000000990f097224 */ /* 0x080fe400078e02ff */
[----:B------:R-:W-:-:S04]  /*e770*/  IMAD.WIDE.U32 R14, R14, R153, RZ ;  /* 0x000000990e0e7225 */ /* 0x000fc800078e00ff */
[----:B------:R-:W-:Y:S01]  /*e780*/  IMAD.MOV R153, RZ, RZ, -R155 ;  /* 0x000000ffff997224 */ /* 0x000fe200078e0a9b */
[----:B---3--:R-:W-:Y:S01]  /*e790*/  IADD3 R8, P2, P5, R12, R8, R5 ;  /* 0x000000080c087210 */ /* 0x008fe20007d5e005 */
[----:B------:R-:W-:Y:S01]  /*e7a0*/  IMAD.IADD R12, R15, 0x1, R9 ;  /* 0x000000010f0c7824 */ /* 0x000fe200078e0209 */
[----:B------:R-:W-:Y:S01]  /*e7b0*/  SHF.R.S32.HI R0, RZ, 0x1f, R5 ;  /* 0x0000001fff007819 */ /* 0x000fe20000011405 */
[----:B------:R-:W-:Y:S01]  /*e7c0*/  IMAD R9, R153, UR11, R152 ;  /* 0x0000000b99097c24 */ /* 0x000fe2000f8e0298 */
[----:B-----5:R-:W-:Y:S02]  /*e7d0*/  @P0 R2UR UR8, R11 ;  /* 0x000000000b0802ca */ /* 0x020fe400000e0000 */
[----:B------:R-:W-:Y:S02]  /*e7e0*/  IADD3.X R13, R13, R157, R0, P2, P5 ;  /* 0x0000009d0d0d7210 */ /* 0x000fe400017ea400 */
[----:B------:R-:W-:-:S04]  /*e7f0*/  IADD3 R14, P2, P5, R155, R8, R14 ;  /* 0x000000089b0e7210 */ /* 0x000fc80007d5e00e */
[----:B------:R-:W-:Y:S01]  /*e800*/  IADD3.X R15, R2, R13, R12, P2, P5 ;  /* 0x0000000d020f7210 */ /* 0x000fe200017ea40c */
[-C--:B-1----:R-:W-:Y:S01]  /*e810*/  IMAD R2, R21, R9.reuse, RZ ;  /* 0x0000000915027224 */ /* 0x082fe200078e02ff */
[----:B------:R-:W-:Y:S01]  /*e820*/  SHF.R.S32.HI R13, RZ, 0x1f, R9 ;  /* 0x0000001fff0d7819 */ /* 0x000fe20000011409 */
[----:B------:R-:W-:-:S04]  /*e830*/  IMAD.WIDE.U32 R14, R20, R9, R14 ;  /* 0x00000009140e7225 */ /* 0x000fc800078e000e */
[----:B------:R-:W-:Y:S01]  /*e840*/  IMAD R13, R20, R13, R2 ;  /* 0x0000000d140d7224 */ /* 0x000fe200078e0202 */
[----:B0-----:R-:W-:-:S03]  /*e850*/  LEA R16, P2, R14, R16, 0x2 ;  /* 0x000000100e107211 */ /* 0x001fc600078410ff */
[----:B------:R-:W-:-:S05]  /*e860*/  IMAD.IADD R2, R15, 0x1, R13 ;  /* 0x000000010f027824 */ /* 0x000fca00078e020d */
[----:B--2---:R-:W-:Y:S01]  /*e870*/  LEA.HI.X R2, R14, R17, R2, 0x2, P2 ;  /* 0x000000110e027211 */ /* 0x004fe200010f1402 */
[----:B------:R-:W-:Y:S06]  /*e880*/  @P0 BRA `(.L_x_2418) ;  /* 0x0000000000180947 */ /* 0x000fec0003800000 */
[----:B------:R-:W-:Y:S05]  /*e890*/  @!P1 BRA `(.L_x_2418) ;  /* 0x0000000000149947 */ /* 0x000fea0003800000 */
[----:B------:R-:W2:Y:S04]  /*e8a0*/  LDG.E R9, desc[UR40][R6.64] ;  /* 0x0000002806097981 */ /* 0x000ea8000c1e1900 */
[----:B------:R-:W3:Y:S01]  /*e8b0*/  LDG.E R8, desc[UR40][R6.64+0x4] ;  /* 0x0000042806087981 */ /* 0x000ee2000c1e1900 */
[----:B--2---:R-:W-:Y:S02]  /*e8c0*/  R2UR UR10, R9 ;  /* 0x00000000090a72ca */ /* 0x004fe400000e0000 */
[----:B---3--:R-:W-:-:S13]  /*e8d0*/  R2UR UR8, R8 ;  /* 0x00000000080872ca */ /* 0x008fda00000e0000 */
[----:B------:R-:W-:-:S12]  /*e8e0*/  UIADD3 UR8, -UR10, UR8, URZ ;  /* 0x000000080a087290 */ /* 0x000fd8000fffe13f */
.L_x_2418:
[----:B------:R-:W2:Y:S01]  /*e8f0*/  LDL R11, [R1+0x5c] ;  /* 0x00005c00010b7983 */ /* 0x000ea20000100800 */
[----:B------:R-:W-:Y:S01]  /*e900*/  UIMAD UR8, UR8, UR11, URZ ;  /* 0x0000000b080872a4 */ /* 0x000fe2000f8e023f */
[----:B------:R-:W-:Y:S02]  /*e910*/  LOP3.LUT P0, RZ, R235, 0x3, RZ, 0xc0, !PT ;  /* 0x00000003ebff7812 */ /* 0x000fe4000780c0ff */
[----:B------:R-:W-:Y:S04]  /*e920*/  SHFL.IDX PT, R6, R16, RZ, 0x1c1f ;  /* 0x001c1fff10067589 */ /* 0x000fe800000e0000 */
[----:B------:R-:W0:Y:S04]  /*e930*/  SHFL.IDX PT, R7, R2, RZ, 0x1c1f ;  /* 0x001c1fff02077589 */ /* 0x000e2800000e0000 */
[----:B------:R-:W-:Y:S04]  /*e940*/  SHFL.IDX PT, R8, R16, 0x1, 0x1c1f ;  /* 0x003c1f0010087f89 */ /* 0x000fe800000e0000 */
[----:B------:R-:W1:Y:S01]  /*e950*/  SHFL.IDX PT, R9, R2, 0x1, 0x1c1f ;  /* 0x003c1f0002097f89 */ /* 0x000e6200000e0000 */
[----:B--2---:R-:W-:-:S04]  /*e960*/  VIADD R12, R11, UR42 ;  /* 0x0000002a0b0c7c36 */ /* 0x004fc80008000000 */
[C---:B------:R-:W-:Y:S01]  /*e970*/  VIADD R11, R12.reuse, 0x8 ;  /* 0x000000080c0b7836 */ /* 0x040fe20000000000 */
[----:B------:R-:W-:-:S04]  /*e980*/  ISETP.GE.OR P1, PT, R12, UR8, P0 ;  /* 0x000000080c007c0c */ /* 0x000fc80008726670 */
[----:B------:R-:W-:-:S09]  /*e990*/  ISETP.GE.OR P0, PT, R11, UR8, P0 ;  /* 0x000000080b007c0c */ /* 0x000fd20008706670 */
[----:B0-----:R0:W-:Y:S04]  /*e9a0*/  @!P1 ST.E desc[UR40][R6.64], R3 ;  /* 0x0000000306009985 */ /* 0x0011e8000c101928 */
[----:B-1----:R0:W-:Y:S01]  /*e9b0*/  @!P0 ST.E desc[UR40][R8.64], R4 ;  /* 0x0000000408008985 */ /* 0x0021e2000c101928 */
[----:B------:R-:W-:Y:S05]  /*e9c0*/  @P3 BRA `(.L_x_2419) ;  /* 0x0000000c00fc3947 */ /* 0x000fea0003800000 */
[----:B------:R-:W1:Y:S01]  /*e9d0*/  S2R R2, SR_TID.X ;  /* 0x0000000000027919 */ /* 0x000e620000002100 */
[----:B------:R-:W-:Y:S01]  /*e9e0*/  @UP0 ULDC UR10, c[0x0][0xbec] ;  /* 0x0002fb00000a0ab9 */ /* 0x000fe20000000800 */
[----:B-1----:R-:W-:-:S05]  /*e9f0*/  VIADD R2, R2, 0xffffff80 ;  /* 0xffffff8002027836 */ /* 0x002fca0000000000 */
[----:B0-----:R-:W-:-:S04]  /*ea00*/  SHF.R.S32.HI R3, RZ, 0x1f, R2 ;  /* 0x0000001fff037819 */ /* 0x001fc80000011402 */
[----:B------:R-:W-:-:S04]  /*ea10*/  LEA.HI R3, R3, R2, RZ, 0x3 ;  /* 0x0000000203037211 */ /* 0x000fc800078f18ff */
[----:B------:R-:W-:Y:S02]  /*ea20*/  LOP3.LUT R7, R3, 0xfffffff8, RZ, 0xc0, !PT ;  /* 0xfffffff803077812 */ /* 0x000fe400078ec0ff */
[----:B------:R-:W-:-:S03]  /*ea30*/  SHF.R.S32.HI R3, RZ, 0x3, R3 ;  /* 0x00000003ff037819 */ /* 0x000fc60000011403 */
[----:B------:R-:W-:Y:S02]  /*ea40*/  IMAD.IADD R8, R2, 0x1, -R7 ;  /* 0x0000000102087824 */ /* 0x000fe400078e0a07 */
[----:B------:R-:W-:Y:S02]  /*ea50*/  IMAD.MOV.U32 R7, RZ, RZ, 0x2 ;  /* 0x00000002ff077424 */ /* 0x000fe400078e00ff */
[----:B------:R-:W-:-:S04]  /*ea60*/  IMAD.SHL.U32 R2, R8, 0x8, RZ ;  /* 0x0000000808027824 */ /* 0x000fc800078e00ff */
[----:B------:R-:W-:-:S04]  /*ea70*/  IMAD R6, R3, 0x40, R2 ;  /* 0x0000004003067824 */ /* 0x000fc800078e0202 */
[----:B------:R-:W-:Y:S01]  /*ea80*/  IMAD.WIDE R6, R6, R7, UR6 ;  /* 0x0000000606067e25 */ /* 0x000fe2000f8e0207 */
[----:B------:R-:W-:Y:S02]  /*ea90*/  ULDC.64 UR6, c[0x0][0xaa0] ;  /* 0x0002a80000067ab9 */ /* 0x000fe40000000a00 */
[C---:B------:R-:W-:Y:S02]  /*eaa0*/  IADD3 R25, P3, R6.reuse, 0x1000, RZ ;  /* 0x0000100006197810 */ /* 0x040fe40007f7e0ff */
[C---:B------:R-:W-:Y:S02]  /*eab0*/  IADD3 R29, P2, R6.reuse, 0x2000, RZ ;  /* 0x00002000061d7810 */ /* 0x040fe40007f5e0ff */
[----:B------:R-:W-:Y:S02]  /*eac0*/  IADD3 R33, P1, R6, 0x3000, RZ ;  /* 0x0000300006217810 */ /* 0x000fe40007f3e0ff */
[----:B------:R-:W-:Y:S02]  /*ead0*/  LOP3.LUT R24, R25, 0x380, RZ, 0xc0, !PT ;  /* 0x0000038019187812 */ /* 0x000fe400078ec0ff */
[----:B------:R-:W-:-:S02]  /*eae0*/  LOP3.LUT R28, R29, 0x380, RZ, 0xc0, !PT ;  /* 0x000003801d1c7812 */ /* 0x000fc400078ec0ff */
[----:B------:R-:W-:Y:S02]  /*eaf0*/  LOP3.LUT R32, R33, 0x380, RZ, 0xc0, !PT ;  /* 0x0000038021207812 */ /* 0x000fe400078ec0ff */
[----:B------:R-:W-:Y:S02]  /*eb00*/  SHF.R.U64 R24, R24, 0x3, RZ ;  /* 0x0000000318187819 */ /* 0x000fe400000012ff */
[----:B------:R-:W-:Y:S02]  /*eb10*/  SHF.R.U64 R28, R28, 0x3, RZ ;  /* 0x000000031c1c7819 */ /* 0x000fe400000012ff */
[----:B------:R-:W-:Y:S02]  /*eb20*/  SHF.R.U64 R32, R32, 0x3, RZ ;  /* 0x0000000320207819 */ /* 0x000fe400000012ff */
[----:B------:R-:W-:Y:S01]  /*eb30*/  LOP3.LUT R24, R24, R25, RZ, 0x3c, !PT ;  /* 0x0000001918187212 */ /* 0x000fe200078e3cff */
[--C-:B------:R-:W-:Y:S01]  /*eb40*/  IMAD.X R25, RZ, RZ, R7.reuse, P3 ;  /* 0x000000ffff197224 */ /* 0x100fe200018e0607 */
[----:B------:R-:W-:Y:S01]  /*eb50*/  LOP3.LUT R28, R28, R29, RZ, 0x3c, !PT ;  /* 0x0000001d1c1c7212 */ /* 0x000fe200078e3cff */
[----:B------:R-:W-:Y:S01]  /*eb60*/  IMAD.X R29, RZ, RZ, R7, P2 ;  /* 0x000000ffff1d7224 */ /* 0x000fe200010e0607 */
[----:B------:R-:W-:-:S02]  /*eb70*/  IADD3 R37, P0, R6, 0x4000, RZ ;  /* 0x0000400006257810 */ /* 0x000fc40007f1e0ff */
[C---:B------:R-:W-:Y:S02]  /*eb80*/  IADD3 R41, P6, R6.reuse, 0x5000, RZ ;  /* 0x0000500006297810 */ /* 0x040fe40007fde0ff */
[C---:B------:R-:W-:Y:S02]  /*eb90*/  IADD3 R45, P5, R6.reuse, 0x6000, RZ ;  /* 0x00006000062d7810 */ /* 0x040fe40007fbe0ff */
[----:B------:R-:W-:Y:S01]  /*eba0*/  LOP3.LUT R11, R6, 0x380, RZ, 0xc0, !PT ;  /* 0x00000380060b7812 */ /* 0x000fe200078ec0ff */
[----:B------:R-:W-:Y:S01]  /*ebb0*/  IMAD R0, R0, UR6, RZ ;  /* 0x0000000600007c24 */ /* 0x000fe2000f8e02ff */
[----:B------:R-:W-:Y:S01]  /*ebc0*/  LOP3.LUT R32, R32, R33, RZ, 0x3c, !PT ;  /* 0x0000002120207212 */ /* 0x000fe200078e3cff */
[----:B------:R-:W-:Y:S01]  /*ebd0*/  IMAD.X R33, RZ, RZ, R7, P1 ;  /* 0x000000ffff217224 */ /* 0x000fe200008e0607 */
        /* <DEDUP_REMOVED lines=9> */
[----:B------:R-:W-:Y:S02]  /*ec70*/  LOP3.LUT R48, R49, 0x380, RZ, 0xc0, !PT ;  /* 0x0000038031307812 */ /* 0x000fe400078ec0ff */
[----:B------:R-:W-:-:S02]  /*ec80*/  LOP3.LUT R52, R53, 0x380, RZ, 0xc0, !PT ;  /* 0x0000038035347812 */ /* 0x000fc400078ec0ff */
[----:B------:R-:W-:Y:S02]  /*ec90*/  LOP3.LUT R56, R57, 0x380, RZ, 0xc0, !PT ;  /* 0x0000038039387812 */ /* 0x000fe400078ec0ff */
[----:B------:R-:W-:Y:S02]  /*eca0*/  SHF.R.U64 R36, R36, 0x3, RZ ;  /* 0x0000000324247819 */ /* 0x000fe400000012ff */
[----:B------:R-:W-:Y:S02]  /*ecb0*/  SHF.R.U64 R40, R40, 0x3, RZ ;  /* 0x0000000328287819 */ /* 0x000fe400000012ff */
[----:B------:R-:W-:Y:S02]  /*ecc0*/  SHF.R.U64 R44, R44, 0x3, RZ ;  /* 0x000000032c2c7819 */ /* 0x000fe400000012ff */
[----:B------:R-:W-:Y:S02]  /*ecd0*/  SHF.R.U64 R48, R48, 0x3, RZ ;  /* 0x0000000330307819 */ /* 0x000fe400000012ff */
[----:B------:R-:W-:-:S02]  /*ece0*/  SHF.R.U64 R52, R52, 0x3, RZ ;  /* 0x0000000334347819 */ /* 0x000fc400000012ff */
        /* <DEDUP_REMOVED lines=11> */
[----:B------:R-:W-:Y:S01]  /*eda0*/  IADD3 R61, P0, R6, 0xa000, RZ ;  /* 0x0000a000063d7810 */ /* 0x000fe20007f1e0ff */
[----:B------:R-:W5:Y:S01]  /*edb0*/  LD.E.128 R36, desc[UR40][R36.64] ;  /* 0x0000002824247980 */ /* 0x000f62000c101d00 */
[----:B------:R-:W-:Y:S01]  /*edc0*/  LOP3.LUT R56, R56, R57, RZ, 0x3c, !PT ;  /* 0x0000003938387212 */ /* 0x000fe200078e3cff */
[----:B------:R-:W-:Y:S01]  /*edd0*/  IMAD.X R57, RZ, RZ, R7, P1 ;  /* 0x000000ffff397224 */ /* 0x000fe200008e0607 */
[C---:B------:R-:W-:Y:S01]  /*ede0*/  IADD3 R65, P6, R6.reuse, 0xb000, RZ ;  /* 0x0000b00006417810 */ /* 0x040fe20007fde0ff */
[----:B------:R-:W5:Y:S01]  /*edf0*/  LD.E.128 R40, desc[UR40][R40.64] ;  /* 0x0000002828287980 */ /* 0x000f62000c101d00 */
[----:B------:R-:W-:-:S02]  /*ee00*/  IADD3 R69, P5, R6, 0xc000, RZ ;  /* 0x0000c00006457810 */ /* 0x000fc40007fbe0ff */
[C---:B------:R-:W-:Y:S01]  /*ee10*/  IADD3 R73, P3, R6.reuse, 0xd000, RZ ;  /* 0x0000d00006497810 */ /* 0x040fe20007f7e0ff */
[----:B------:R-:W5:Y:S01]  /*ee20*/  LD.E.128 R44, desc[UR40][R44.64] ;  /* 0x000000282c2c7980 */ /* 0x000f62000c101d00 */
[C---:B------:R-:W-:Y:S02]  /*ee30*/  IADD3 R77, P2, R6.reuse, 0xe000, RZ ;  /* 0x0000e000064d7810 */ /* 0x040fe40007f5e0ff */
[----:B------:R-:W-:Y:S01]  /*ee40*/  IADD3 R9, P1, R6, 0xf000, RZ ;  /* 0x0000f00006097810 */ /* 0x000fe20007f3e0ff */
[----:B------:R-:W5:Y:S01]  /*ee50*/  LD.E.128 R48, desc[UR40][R48.64] ;  /* 0x0000002830307980 */ /* 0x000f62000c101d00 */
[----:B------:R-:W-:Y:S02]  /*ee60*/  LOP3.LUT R60, R61, 0x380, RZ, 0xc0, !PT ;  /* 0x000003803d3c7812 */ /* 0x000fe400078ec0ff */
[----:B------:R-:W-:Y:S01]  /*ee70*/  LOP3.LUT R64, R65, 0x380, RZ, 0xc0, !PT ;  /* 0x0000038041407812 */ /* 0x000fe200078ec0ff */
[----:B------:R-:W-:Y:S01]  /*ee80*/  IMAD.X R81, RZ, RZ, R7, P1 ;  /* 0x000000ffff517224 */ /* 0x000fe200008e0607 */
[----:B------:R-:W-:Y:S01]  /*ee90*/  LOP3.LUT R68, R69, 0x380, RZ, 0xc0, !PT ;  /* 0x0000038045447812 */ /* 0x000fe200078ec0ff */
[----:B------:R-:W5:Y:S01]  /*eea0*/  LD.E.128 R52, desc[UR40][R52.64] ;  /* 0x0000002834347980 */ /* 0x000f62000c101d00 */
[----:B------:R-:W-:-:S02]  /*eeb0*/  LOP3.LUT R72, R73, 0x380, RZ, 0xc0, !PT ;  /* 0x0000038049487812 */ /* 0x000fc400078ec0ff */
[----:B------:R-:W-:Y:S01]  /*eec0*/  LOP3.LUT R76, R77, 0x380, RZ, 0xc0, !PT ;  /* 0x000003804d4c7812 */ /* 0x000fe200078ec0ff */
[----:B------:R-:W5:Y:S01]  /*eed0*/  LD.E.128 R56, desc[UR40][R56.64] ;  /* 0x0000002838387980 */ /* 0x000f62000c101d00 */
[----:B------:R-:W-:Y:S02]  /*eee0*/  SHF.R.U64 R11, R11, 0x3, RZ ;  /* 0x000000030b0b7819 */ /* 0x000fe400000012ff */
[----:B------:R-:W-:Y:S02]  /*eef0*/  LOP3.LUT R4, R9, 0x380, RZ, 0xc0, !PT ;  /* 0x0000038009047812 */ /* 0x000fe400078ec0ff */
[----:B------:R-:W-:Y:S02]  /*ef00*/  SHF.R.U64 R60, R60, 0x3, RZ ;  /* 0x000000033c3c7819 */ /* 0x000fe400000012ff */
[----:B------:R-:W-:Y:S02]  /*ef10*/  SHF.R.U64 R64, R64, 0x3, RZ ;  /* 0x0000000340407819 */ /* 0x000fe400000012ff */
[----:B------:R-:W-:-:S02]  /*ef20*/  SHF.R.U64 R68, R68, 0x3, RZ ;  /* 0x0000000344447819 */ /* 0x000fc400000012ff */
[----:B------:R-:W-:Y:S02]  /*ef30*/  SHF.R.U64 R72, R72, 0x3, RZ ;  /* 0x0000000348487819 */ /* 0x000fe400000012ff */
[----:B------:R-:W-:Y:S02]  /*ef40*/  SHF.R.U64 R76, R76, 0x3, RZ ;  /* 0x000000034c4c7819 */ /* 0x000fe400000012ff */
[----:B------:R-:W-:Y:S02]  /*ef50*/  LOP3.LUT R6, R11, R6, RZ, 0x3c, !PT ;  /* 0x000000060b067212 */ /* 0x000fe400078e3cff */
        /* <DEDUP_REMOVED lines=11> */
[----:B------:R0:W5:Y:S01]  /*f010*/  LD.E.128 R12, desc[UR40][R6.64] ;  /* 0x00000028060c7980 */ /* 0x000162000c101d00 */
[----:B------:R-:W-:Y:S01]  /*f020*/  LOP3.LUT R80, R4, R9, RZ, 0x3c, !PT ;  /* 0x0000000904507212 */ /* 0x000fe200078e3cff */
[----:B------:R-:W-:-:S02]  /*f030*/  VIADD R20, R3, UR42 ;  /* 0x0000002a03147c36 */ /* 0x000fc40008000000 */
[----:B------:R-:W5:Y:S04]  /*f040*/  LD.E.128 R60, desc[UR40][R60.64] ;  /* 0x000000283c3c7980 */ /* 0x000f68000c101d00 */
[----:B------:R-:W5:Y:S01]  /*f050*/  LD.E.128 R64, desc[UR40][R64.64] ;  /* 0x0000002840407980 */ /* 0x000f62000c101d00 */
[C---:B0-----:R-:W-:Y:S02]  /*f060*/  IMAD R7, R5.reuse, UR7, R0 ;  /* 0x0000000705077c24 */ /* 0x041fe4000f8e0200 */
[----:B------:R-:W-:Y:S01]  /*f070*/  IMAD.WIDE.U32 R4, R5, UR6, RZ ;  /* 0x0000000605047c25 */ /* 0x000fe2000f8e00ff */
[----:B------:R-:W-:Y:S01]  /*f080*/  ULDC.64 UR6, c[0x0][0xae8] ;  /* 0x0002ba0000067ab9 */ /* 0x000fe20000000a00 */
[----:B------:R-:W-:Y:S01]  /*f090*/  SHF.R.S32.HI R6, RZ, 0x1f, R205 ;  /* 0x0000001fff067819 */ /* 0x000fe200000114cd */
[----:B------:R-:W5:Y:S01]  /*f0a0*/  LD.E.128 R68, desc[UR40][R68.64] ;  /* 0x0000002844447980 */ /* 0x000f62000c101d00 */
[----:B------:R-:W-:-:S02]  /*f0b0*/  IMAD.IADD R5, R5, 0x1, R7 ;  /* 0x0000000105057824 */ /* 0x000fc400078e0207 */
[----:B------:R-:W-:Y:S01]  /*f0c0*/  IMAD R0, R8, 0x20, R3 ;  /* 0x0000002008007824 */ /* 0x000fe200078e0203 */
[----:B------:R-:W5:Y:S01]  /*f0d0*/  LD.E.128 R72, desc[UR40][R72.64] ;  /* 0x0000002848487980 */ /* 0x000f62000c101d00 */
[----:B------:R-:W-:-:S03]  /*f0e0*/  IMAD.WIDE.U32 R4, R23, UR6, R4 ;  /* 0x0000000617047c25 */ /* 0x000fc6000f8e0004 */
[----:B------:R-:W5:Y:S01]  /*f0f0*/  LD.E.128 R76, desc[UR40][R76.64] ;  /* 0x000000284c4c7980 */ /* 0x000f62000c101d00 */
[----:B------:R-:W-:Y:S01]  /*f100*/  IMAD R5, R23, UR7, R5 ;  /* 0x0000000717057c24 */ /* 0x000fe2000f8e0205 */
[----:B------:R-:W-:Y:S01]  /*f110*/  ULDC.64 UR6, c[0x0][0xaf0] ;  /* 0x0002bc0000067ab9 */ /* 0x000fe20000000a00 */
[----:B------:R-:W-:Y:S01]  /*f120*/  VIADD R8, R0, UR42 ;  /* 0x0000002a00087c36 */ /* 0x000fe20008000000 */
[----:B------:R-:W5:Y:S01]  /*f130*/  LD.E.128 R80, desc[UR40][R80.64] ;  /* 0x0000002850507980 */ /* 0x000f62000c101d00 */
[----:B------:R-:W-:Y:S02]  /*f140*/  IMAD R0, R6, UR6, RZ ;  /* 0x0000000606007c24 */ /* 0x000fe4000f8e02ff */
[----:B------:R-:W-:Y:S01]  /*f150*/  @P4 IMAD.HI.U32 R6, R8, UR10, RZ ;  /* 0x0000000a08064c27 */ /* 0x000fe2000f8e00ff */
[----:B------:R-:W-:Y:S01]  /*f160*/  @UP0 ULDC UR10, c[0x0][0xbf0] ;  /* 0x0002fc00000a0ab9 */ /* 0x000fe20000000800 */
[----:B------:R-:W-:Y:S01]  /*f170*/  @!PT LDS RZ, [RZ] ;  /* 0x00000000fffff984 */ /* 0x000fe20000000800 */
[----:B------:R-:W-:Y:S01]  /*f180*/  @!PT LDS RZ, [RZ] ;  /* 0x00000000fffff984 */ /* 0x000fe20000000800 */
[----:B------:R-:W-:Y:S01]  /*f190*/  @!PT LDS RZ, [RZ] ;  /* 0x00000000fffff984 */ /* 0x000fe20000000800 */
[----:B------:R-:W-:Y:S01]  /*f1a0*/  @!PT LDS RZ, [RZ] ;  /* 0x00000000fffff984 */ /* 0x000fe20000000800 */
[----:B------:R0:W-:Y:S06]  /*f1b0*/  MEMBAR.ALL.CTA ;  /* 0x0000000000007992 */ /* 0x0001ec0000008000 */
[----:B0-----:R-:W0:Y:S01]  /*f1c0*/  FENCE.VIEW.ASYNC.S ;  /* 0x00000000000073c6 */ /* 0x001e220000000000 */
[----:B------:R-:W-:Y:S01]  /*f1d0*/  IMAD.MOV.U32 R7, RZ, RZ, R8 ;  /* 0x000000ffff077224 */ /* 0x000fe200078e0008 */
[----:B------:R-:W-:Y:S01]  /*f1e0*/  @P4 SHF.R.U32.HI R7, RZ, UR10, R6 ;  /* 0x0000000aff074c19 */ /* 0x000fe20008011606 */
[----:B------:R-:W-:-:S02]  /*f1f0*/  IMAD R9, R205, UR7, R0 ;  /* 0x00000007cd097c24 */ /* 0x000fc4000f8e0200 */
[----:B------:R-:W-:Y:S01]  /*f200*/  IMAD.WIDE.U32 R4, R205, UR6, R4 ;  /* 0x00000006cd047c25 */ /* 0x000fe2000f8e0004 */
[----:B------:R-:W-:Y:S01]  /*f210*/  SHF.R.S32.HI R0, RZ, 0x1f, R7 ;  /* 0x0000001fff007819 */ /* 0x000fe20000011407 */
[----:B------:R-:W-:Y:S02]  /*f220*/  ULDC.64 UR6, c[0x0][0xae0] ;  /* 0x0002b80000067ab9 */ /* 0x000fe40000000a00 */
[----:B------:R-:W-:Y:S02]  /*f230*/  IMAD.IADD R5, R5, 0x1, R9 ;  /* 0x0000000105057824 */ /* 0x000fe400078e0209 */
[----:B------:R-:W-:Y:S02]  /*f240*/  IMAD.MOV R9, RZ, RZ, -R7 ;  /* 0x000000ffff097224 */ /* 0x000fe400078e0a07 */
[----:B------:R-:W-:Y:S02]  /*f250*/  IMAD R0, R0, UR6, RZ ;  /* 0x0000000600007c24 */ /* 0x000fe4000f8e02ff */
[----:B------:R-:W-:-:S02]  /*f260*/  IMAD R9, R9, UR11, R8 ;  /* 0x0000000b09097c24 */ /* 0x000fc4000f8e0208 */
        /* <DEDUP_REMOVED lines=8> */
[----:B------:R-:W-:Y:S02]  /*f2f0*/  ULDC.64 UR6, c[0x0][0xa80] ;  /* 0x0002a00000067ab9 */ /* 0x000fe40000000a00 */
[----:B------:R-:W-:Y:S01]  /*f300*/  LEA R11, P2, R4, UR6, 0x1 ;  /* 0x00000006040b7c11 */ /* 0x000fe2000f8408ff */
[----:B------:R-:W-:Y:S01]  /*f310*/  IMAD.IADD R3, R5, 0x1, R3 ;  /* 0x0000000105037824 */ /* 0x000fe200078e0203 */
[----:B------:R-:W-:-:S04]  /*f320*/  UIADD3 UR6, UR9, 0x22820, URZ ;  /* 0x0002282009067890 */ /* 0x000fc8000fffe03f */
        /* <DEDUP_REMOVED lines=8> */
[----:B0-----:R-:W-:Y:S01]  /*f3b0*/  SYNCS.ARRIVE.TRANS64.RED.A1T0 RZ, [UR6], RZ ;  /* 0x000000ffffff79a7 */ /* 0x001fe20008100406 */
[----:B------:R0:W1:Y:S01]  /*f3c0*/  SHFL.IDX PT, R21, R11, RZ, 0x181f ;  /* 0x00181fff0b157589 */ /* 0x00006200000e0000 */
[----:B------:R-:W-:Y:S03]  /*f3d0*/  BSSY B1, `(.L_x_2420) ;  /* 0x000001a000017945 */ /* 0x000fe60003800000 */
[----:B------:R0:W2:Y:S01]  /*f3e0*/  SHFL.IDX PT, R17, R3, RZ, 0x181f ;  /* 0x00181fff03117589 */ /* 0x0000a200000e0000 */
        /* <DEDUP_REMOVED lines=24> */
.L_x_2421:
[----:B------:R-:W-:Y:S05]  /*f570*/  BSYNC B1 ;  /* 0x0000000000017941 */ /* 0x000fea0003800000 */
.L_x_2420:
[----:B0----5:R0:W3:Y:S01]  /*f580*/  SHFL.IDX PT, R13, R3, 0x1, 0x181f ;  /* 0x00381f00030d7f89 */ /* 0x0210e200000e0000 */
[----:B------:R-:W-:Y:S03]  /*f590*/  BSSY B1, `(.L_x_2422) ;  /* 0x0000014000017945 */ /* 0x000fe60003800000 */
[----:B------:R0:W4:Y:S01]  /*f5a0*/  SHFL.IDX PT, R9, R11, 0x1, 0x181f ;  /* 0x00381f000b097f89 */ /* 0x00012200000e0000 */
[----:B------:R-:W-:Y:S05]  /*f5b0*/  @P1 BRA `(.L_x_2423) ;  /* 0x0000000000441947 */ /* 0x000fea0003800000 */
[----:B------:R-:W-:Y:S02]  /*f5c0*/  ULDC UR6, c[0x0][0xac8] ;  /* 0x0002b20000067ab9 */ /* 0x000fe40000000800 */
[----:B------:R-:W-:Y:S02]  /*f5d0*/  ISETP.GE.AND P4, PT, R2, UR6, PT ;  /* 0x0000000602007c0c */ /* 0x000fe4000bf86270 */
[----:B------:R-:W-:Y:S02]  /*f5e0*/  ISETP.GE.AND P3, PT, R84, UR6, PT ;  /* 0x0000000654007c0c */ /* 0x000fe4000bf66270 */
[----:B------:R-:W-:Y:S02]  /*f5f0*/  ISETP.GE.AND P2, PT, R86, UR6, PT ;  /* 0x0000000656007c0c */ /* 0x000fe4000bf46270 */
[----:B------:R-:W-:-:S07]  /*f600*/  ISETP.GE.AND P1, PT, R88, UR6, PT ;  /* 0x0000000658007c0c */ /* 0x000fce000bf26270 */
[-C--:B----4-:R-:W-:Y:S02]  /*f610*/  @!P4 LEA R4, P6, R2, R9.reuse, 0x1 ;  /* 0x000000090204c211 */ /* 0x090fe400078c08ff */
        /* <DEDUP_REMOVED lines=11> */
.L_x_2423:
[----:B------:R-:W-:Y:S05]  /*f6d0*/  BSYNC B1 ;  /* 0x0000000000017941 */ /* 0x000fea0003800000 */
.L_x_2422:
[----:B---3--:R3:W0:Y:S01]  /*f6e0*/  SHFL.IDX PT, R13, R3, 0x2, 0x181f ;  /* 0x00581f00030d7f89 */ /* 0x00862200000e0000 */
[----:B------:R-:W-:Y:S03]  /*f6f0*/  BSSY B1, `(.L_x_2424) ;  /* 0x0000014000017945 */ /* 0x000fe60003800000 */
[----:B------:R3:W0:Y:S01]  /*f700*/  SHFL.IDX PT, R7, R11, 0x2, 0x181f ;  /* 0x00581f000b077f89 */ /* 0x00062200000e0000 */
[----:B------:R-:W-:Y:S05]  /*f710*/  @P0 BRA `(.L_x_2425) ;  /* 0x0000000000440947 */ /* 0x000fea0003800000 */
[----:B------:R-:W-:Y:S02]  /*f720*/  ULDC UR6, c[0x0][0xac8] ;  /* 0x0002b20000067ab9 */ /* 0x000fe40000000800 */
[----:B------:R-:W-:Y:S02]  /*f730*/  ISETP.GE.AND P3, PT, R2, UR6, PT ;  /* 0x0000000602007c0c */ /* 0x000fe4000bf66270 */
[----:B------:R-:W-:Y:S02]  /*f740*/  ISETP.GE.AND P2, PT, R84, UR6, PT ;  /* 0x0000000654007c0c */ /* 0x000fe4000bf46270 */
[----:B------:R-:W-:Y:S02]  /*f750*/  ISETP.GE.AND P1, PT, R86, UR6, PT ;  /* 0x0000000656007c0c */ /* 0x000fe4000bf26270 */
[----:B------:R-:W-:-:S07]  /*f760*/  ISETP.GE.AND P0, PT, R88, UR6, PT ;  /* 0x0000000658007c0c */ /* 0x000fce000bf06270 */
[-C--:B0-----:R-:W-:Y:S02]  /*f770*/  @!P3 LEA R4, P6, R2, R7.reuse, 0x1 ;  /* 0x000000070204b211 */ /* 0x081fe400078c08ff */
[-C--:B------:R-:W-:Y:S02]  /*f780*/  @!P2 LEA R6, P5, R84, R7.reuse, 0x1 ;  /* 0x000000075406a211 */ /* 0x080fe400078a08ff */
[----:B------:R-:W-:Y:S02]  /*f790*/  @!P1 LEA R8, P4, R86, R7, 0x1 ;  /* 0x0000000756089211 */ /* 0x000fe400078808ff */
[----:B------:R-:W-:Y:S02]  /*f7a0*/  @!P3 LEA.HI.X R5, R2, R13, R89, 0x1, P6 ;  /* 0x0000000d0205b211 */ /* 0x000fe400030f0c59 */
[----:B------:R-:W-:Y:S02]  /*f7b0*/  @!P0 LEA R12, P6, R88, R7, 0x1 ;  /* 0x00000007580c8211 */ /* 0x000fe400078c08ff */
[-C--:B------:R-:W-:Y:S01]  /*f7c0*/  @!P2 LEA.HI.X R7, R84, R13.reuse, R23, 0x1, P5 ;  /* 0x0000000d5407a211 */ /* 0x080fe200028f0c17 */
[----:B------:R0:W-:Y:S01]  /*f7d0*/  @!P3 ST.E.128 desc[UR40][R4.64], R28 ;  /* 0x0000001c0400b985 */ /* 0x0001e2000c101d28 */
[----:B----4-:R-:W-:-:S02]  /*f7e0*/  @!P1 LEA.HI.X R9, R86, R13, R85, 0x1, P4 ;  /* 0x0000000d56099211 */ /* 0x010fc400020f0c55 */
[----:B------:R-:W-:Y:S01]  /*f7f0*/  @!P0 LEA.HI.X R13, R88, R13, R87, 0x1, P6 ;  /* 0x0000000d580d8211 */ /* 0x000fe200030f0c57 */
[----:B------:R0:W-:Y:S04]  /*f800*/  @!P2 ST.E.128 desc[UR40][R6.64], R44 ;  /* 0x0000002c0600a985 */ /* 0x0001e8000c101d28 */
[----:B------:R0:W-:Y:S04]  /*f810*/  @!P1 ST.E.128 desc[UR40][R8.64], R60 ;  /* 0x0000003c08009985 */ /* 0x0001e8000c101d28 */
[----:B------:R0:W-:Y:S02]  /*f820*/  @!P0 ST.E.128 desc[UR40][R12.64], R76 ;  /* 0x0000004c0c008985 */ /* 0x0001e4000c101d28 */
.L_x_2425:
[----:B------:R-:W-:Y:S05]  /*f830*/  BSYNC B1 ;  /* 0x0000000000017941 */ /* 0x000fea0003800000 */
.L_x_2424:
[----:B------:R-:W-:Y:S01]  /*f840*/  VIADD R0, R20, 0x60 ;  /* 0x0000006014007836 */ /* 0x000fe20000000000 */
[----:B0--3--:R-:W0:Y:S04]  /*f850*/  SHFL.IDX PT, R3, R3, 0x3, 0x181f ;  /* 0x00781f0003037f89 */ /* 0x009e2800000e0000 */
[----:B------:R-:W-:Y:S01]  /*f860*/  ISETP.GE.AND P0, PT, R0, UR8, PT ;  /* 0x0000000800007c0c */ /* 0x000fe2000bf06270 */
[----:B------:R-:W3:-:S12]  /*f870*/  SHFL.IDX PT, R11, R11, 0x3, 0x181f ;  /* 0x00781f000b0b7f89 */ /* 0x000ed800000e0000 */
[----:B------:R-:W-:Y:S05]  /*f880*/  @P0 BRA `(.L_x_2426) ;  /* 0x00000024005c0947 */ /* 0x000fea0003800000 */
        /* <DEDUP_REMOVED lines=9> */
[----:B----4-:R-:W-:Y:S01]  /*f920*/  @!P5 LEA.HI.X R9, R86, R3, R85, 0x1, P2 ;  /* 0x000000035609d211 */ /* 0x010fe200010f0c55 */
        /* <DEDUP_REMOVED lines=9> */
.L_x_2419:
[----:B------:R-:W-:Y:S01]  /*f9c0*/  ULDC.64 UR6, c[0x0][0xb08] ;  /* 0x0002c20000067ab9 */ /* 0x000fe20000000a00 */
[----:B------:R-:W-:Y:S01]  /*f9d0*/  ULDC.64 UR12, c[0x0][0xb40] ;  /* 0x0002d000000c7ab9 */ /* 0x000fe20000000a00 */
[----:B------:R-:W-:Y:S01]  /*f9e0*/  IMAD R0, R0, UR6, RZ ;  /* 0x0000000600007c24 */ /* 0x000fe2000f8e02ff */
[----:B------:R-:W-:Y:S01]  /*f9f0*/  UIADD3 UR9, UR9, 0x22820, URZ ;  /* 0x0002282009097890 */ /* 0x000fe2000fffe03f */
[C---:B0-----:R-:W-:Y:S01]  /*fa00*/  IMAD.WIDE.U32 R2, R5.reuse, UR6, RZ ;  /* 0x0000000605027c25 */ /* 0x041fe2000f8e00ff */
[----:B------:R-:W-:Y:S01]  /*fa10*/  ISETP.GE.AND P0, PT, R12, UR8, PT ;  /* 0x000000080c007c0c */ /* 0x000fe2000bf06270 */
[----:B------:R-:W-:Y:S01]  /*fa20*/  BSSY B1, `(.L_x_2427) ;  /* 0x00000c9000017945 */ /* 0x000fe20003800000 */
[----:B------:R-:W-:Y:S01]  /*fa30*/  UPRMT UR9, URZ, 0x654, UR9 ;  /* 0x000006543f097896 */ /* 0x000fe20008000009 */
[----:B------:R-:W-:Y:S01]  /*fa40*/  IMAD R5, R5, UR7, R0 ;  /* 0x0000000705057c24 */ /* 0x000fe2000f8e0200 */
[----:B------:R-:W-:Y:S01]  /*fa50*/  ULDC.64 UR6, c[0x0][0xb38] ;  /* 0x0002ce0000067ab9 */ /* 0x000fe20000000a00 */
[----:B------:R-:W-:-:S02]  /*fa60*/  SHF.R.S32.HI R0, RZ, 0x1f, R205 ;  /* 0x0000001fff007819 */ /* 0x000fc400000114cd */
[----:B------:R-:W-:Y:S01]  /*fa70*/  IMAD.IADD R3, R3, 0x1, R5 ;  /* 0x0000000103037824 */ /* 0x000fe200078e0205 */
[----:B------:R-:W-:Y:S01]  /*fa80*/  SHF.R.S32.HI R153, RZ, 0x1f, R209 ;  /* 0x0000001fff997819 */ /* 0x000fe200000114d1 */
[----:B------:R-:W-:Y:S01]  /*fa90*/  IMAD.MOV.U32 R5, RZ, RZ, R152 ;  /* 0x000000ffff057224 */ /* 0x000fe200078e0098 */
[----:B------:R-:W-:Y:S01]  /*faa0*/  SHF.R.S32.HI R154, RZ, 0x1f, R210 ;  /* 0x0000001fff9a7819 */ /* 0x000fe200000114d2 */
[C---:B------:R-:W-:Y:S01]  /*fab0*/  IMAD.WIDE.U32 R2, R23.reuse, UR6, R2 ;  /* 0x0000000617027c25 */ /* 0x040fe2000f8e0002 */
[----:B------:R-:W-:Y:S01]  /*fac0*/  @UP0 ULDC UR6, c[0x0][0xbec] ;  /* 0x0002fb0000060ab9 */ /* 0x000fe20000000800 */
[----:B------:R-:W-:Y:S01]  /*fad0*/  SYNCS.ARRIVE.TRANS64.RED.A1T0 RZ, [UR9], RZ ;  /* 0x000000ffffff79a7 */ /* 0x000fe20008100409 */
[----:B------:R-:W-:Y:S01]  /*fae0*/  SHF.R.S32.HI R155, RZ, 0x1f, R211 ;  /* 0x0000001fff9b7819 */ /* 0x000fe200000114d3 */
[----:B------:R-:W-:Y:S01]  /*faf0*/  IMAD R0, R0, UR12, RZ ;  /* 0x0000000c00007c24 */ /* 0x000fe2000f8e02ff */
[----:B------:R-:W-:Y:S01]  /*fb00*/  SHF.R.S32.HI R156, RZ, 0x1f, R212 ;  /* 0x0000001fff9c7819 */ /* 0x000fe200000114d4 */
[----:B------:R-:W-:Y:S01]  /*fb10*/  IMAD R3, R23, UR7, R3 ;  /* 0x0000000717037c24 */ /* 0x000fe2000f8e0203 */
[----:B------:R-:W-:Y:S01]  /*fb20*/  SHF.R.S32.HI R157, RZ, 0x1f, R213 ;  /* 0x0000001fff9d7819 */ /* 0x000fe200000114d5 */
[----:B------:R-:W-:Y:S01]  /*fb30*/  @P4 IMAD.HI.U32 R4, R152, UR6, RZ ;  /* 0x0000000698044c27 */ /* 0x000fe2000f8e00ff */
[----:B------:R-:W-:Y:S01]  /*fb40*/  @UP0 ULDC UR6, c[0x0][0xbf0] ;  /* 0x0002fc0000060ab9 */ /* 0x000fe20000000800 */
[----:B------:R-:W-:-:S02]  /*fb50*/  SHF.R.S32.HI R158, RZ, 0x1f, R214 ;  /* 0x0000001fff9e7819 */ /* 0x000fc400000114d6 */
[C---:B------:R-:W-:Y:S01]  /*fb60*/  IMAD R7, R205.reuse, UR13, R0 ;  /* 0x0000000dcd077c24 */ /* 0x040fe2000f8e0200 */
[----:B------:R-:W-:Y:S01]  /*fb70*/  @P4 SHF.R.U32.HI R5, RZ, UR6, R4 ;  /* 0x00000006ff054c19 */ /* 0x000fe20008011604 */
[----:B------:R-:W-:Y:S01]  /*fb80*/  IMAD.WIDE.U32 R2, R205, UR12, R2 ;  /* 0x0000000ccd027c25 */ /* 0x000fe2000f8e0002 */
[----:B------:R-:W-:Y:S01]  /*fb90*/  ULDC.64 UR6, c[0x0][0xb48] ;  /* 0x0002d20000067ab9 */ /* 0x000fe20000000a00 */
[----:B------:R-:W-:Y:S01]  /*fba0*/  ULDC.64 UR12, c[0x0][0xb30] ;  /* 0x0002cc00000c7ab9 */ /* 0x000fe20000000a00 */
[----:B------:R-:W-:Y:S01]  /*fbb0*/  SHF.R.S32.HI R0, RZ, 0x1f, R5 ;  /* 0x0000001fff007819 */ /* 0x000fe20000011405 */
[----:B------:R-:W-:Y:S01]  /*fbc0*/  IMAD.IADD R3, R3, 0x1, R7 ;  /* 0x0000000103037824 */ /* 0x000fe200078e0207 */
[----:B------:R-:W-:Y:S01]  /*fbd0*/  SHF.R.S32.HI R159, RZ, 0x1f, R215 ;  /* 0x0000001fff9f7819 */ /* 0x000fe200000114d7 */
[----:B------:R-:W-:Y:S01]  /*fbe0*/  IMAD.MOV R7, RZ, RZ, -R5 ;  /* 0x000000ffff077224 */ /* 0x000fe200078e0a05 */
[----:B------:R-:W-:Y:S01]  /*fbf0*/  SHF.R.S32.HI R160, RZ, 0x1f, R216 ;  /* 0x0000001fffa07819 */ /* 0x000fe200000114d8 */
[----:B------:R-:W-:Y:S01]  /*fc00*/  IMAD.WIDE.U32 R2, R234, UR6, R2 ;  /* 0x00000006ea027c25 */ /* 0x000fe2000f8e0002 */
[----:B------:R-:W-:-:S02]  /*fc10*/  SHF.R.S32.HI R161, RZ, 0x1f, R217 ;  /* 0x0000001fffa17819 */ /* 0x000fc400000114d9 */
[----:B------:R-:W-:Y:S01]  /*fc20*/  SHF.R.S32.HI R162, RZ, 0x1f, R218 ;  /* 0x0000001fffa27819 */ /* 0x000fe200000114da */
[----:B------:R-:W-:Y:S01]  /*fc30*/  IMAD R7, R7, UR11, R152 ;  /* 0x0000000b07077c24 */ /* 0x000fe2000f8e0298 */
        /* <DEDUP_REMOVED lines=19> */
[----:B------:R-:W-:Y:S01]  /*fd70*/  IMAD.IADD R3, R3, 0x1, R5 ;  /* 0x0000000103037824 */ /* 0x000fe200078e0205 */
[----:B------:R-:W-:-:S02]  /*fd80*/  LEA R0, P1, R2, UR6, 0x2 ;  /* 0x0000000602007c11 */ /* 0x000fc4000f8210ff */
[----:B------:R-:W-:Y:S02]  /*fd90*/  SHF.R.S32.HI R171, RZ, 0x1f, R227 ;  /* 0x0000001fffab7819 */ /* 0x000fe400000114e3 */
[----:B------:R-:W-:Y:S02]  /*fda0*/  LEA.HI.X R20, R2, UR7, R3, 0x2, P1 ;  /* 0x0000000702147c11 */ /* 0x000fe400088f1403 */
[----:B------:R0:W1:Y:S01]  /*fdb0*/  SHFL.IDX PT, R2, R0, RZ, 0x1c1f ;  /* 0x001c1fff00027589 */ /* 0x00006200000e0000 */
[----:B------:R-:W-:Y:S02]  /*fdc0*/  SHF.R.S32.HI R172, RZ, 0x1f, R228 ;  /* 0x0000001fffac7819 */ /* 0x000fe400000114e4 */
[----:B------:R-:W-:Y:S01]  /*fdd0*/  SHF.R.S32.HI R173, RZ, 0x1f, R229 ;  /* 0x0000001fffad7819 */ /* 0x000fe200000114e5 */
[----:B------:R0:W2:Y:S01]  /*fde0*/  SHFL.IDX PT, R3, R20, RZ, 0x1c1f ;  /* 0x001c1fff14037589 */ /* 0x0000a200000e0000 */
[----:B------:R-:W-:Y:S02]  /*fdf0*/  SHF.R.S32.HI R174, RZ, 0x1f, R230 ;  /* 0x0000001fffae7819 */ /* 0x000fe400000114e6 */
[----:B------:R-:W-:-:S02]  /*fe00*/  SHF.R.S32.HI R175, RZ, 0x1f, R231 ;  /* 0x0000001fffaf7819 */ /* 0x000fc400000114e7 */
[----:B------:R-:W-:Y:S02]  /*fe10*/  SHF.R.S32.HI R176, RZ, 0x1f, R232 ;  /* 0x0000001fffb07819 */ /* 0x000fe400000114e8 */
[----:B------:R-:W-:Y:S01]  /*fe20*/  SHF.R.S32.HI R177, RZ, 0x1f, R233 ;  /* 0x0000001fffb17819 */ /* 0x000fe200000114e9 */
[----:B0-----:R-:W-:Y:S06]  /*fe30*/  @P0 BRA `(.L_x_2428) ;  /* 0x00000008001c0947 */ /* 0x001fec0003800000 */
[----:B------:R-:W-:Y:S01]  /*fe40*/  ULDC UR6, c[0x0][0xac8] ;  /* 0x0002b20000067ab9 */ /* 0x000fe20000000800 */
[----:B------:R-:W-:Y:S01]  /*fe50*/  VIADD R21, R19, 0xe8 ;  /* 0x000000e813157836 */ /* 0x000fe20000000000 */
[----:B------:R-:W-:Y:S02]  /*fe60*/  ISETP.GE.AND P4, PT, R233, UR6, PT ;  /* 0x00000006e9007c0c */ /* 0x000fe4000bf86270 */
[----:B------:R-:W-:Y:S02]  /*fe70*/  ISETP.GE.AND P3, PT, R232, UR6, PT ;  /* 0x00000006e8007c0c */ /* 0x000fe4000bf66270 */
[----:B------:R-:W-:Y:S02]  /*fe80*/  ISETP.GE.AND P5, PT, R19, UR6, PT ;  /* 0x0000000613007c0c */ /* 0x000fe4000bfa6270 */
[----:B------:R-:W-:Y:S02]  /*fe90*/  ISETP.GE.AND P1, PT, R230, UR6, PT ;  /* 0x00000006e6007c0c */ /* 0x000fe4000bf26270 */
[----:B------:R-:W-:-:S05]  /*fea0*/  ISETP.GE.AND P0, PT, R231, UR6, PT ;  /* 0x00000006e7007c0c */ /* 0x000fca000bf06270 */
[-C--:B-1----:R-:W-:Y:S02]  /*feb0*/  @!P4 LEA R4, P2, R233, R2.reuse, 0x2 ;  /* 0x00000002e904c211 */ /* 0x082fe400078410ff */
[C---:B------:R-:W-:Y:S02]  /*fec0*/  @!P3 LEA R6, P6, R232.reuse, R2, 0x2 ;  /* 0x00000002e806b211 */ /* 0x040fe400078c10ff */
        /* <DEDUP_REMOVED lines=9> */
[CC--:B0-----:R-:W-:Y:S02]  /*ff60*/  @!P0 LEA R4, P6, R231.reuse, R2.reuse, 0x2 ;  /* 0x00000002e7048211 */ /* 0x0c1fe400078c10ff */
[CC--:B-1----:R-:W-:Y:S02]  /*ff70*/  @!P1 LEA R6, P5, R230.reuse, R2.reuse, 0x2 ;  /* 0x00000002e6069211 */ /* 0x0c2fe400078a10ff */
        /* <DEDUP_REMOVED lines=11> */
[CC--:B-1----:R-:W-:Y:S02]  /*10030*/  @!P4 LEA R6, P2, R227.reuse, R2.reuse, 0x2 ;  /* 0x00000002e306c211 */ /* 0x0c2fe400078410ff */
[-C--:B------:R-:W-:Y:S02]  /*10040*/  @!P3 LEA.HI.X R5, R228, R3.reuse, R172, 0x2, P6 ;  /* 0x00000003e405b211 */ /* 0x080fe400030f14ac */
[----:B------:R-:W-:Y:S02]  /*10050*/  @!P4 LEA.HI.X R7, R227, R3, R171, 0x2, P2 ;  /* 0x00000003e307c211 */ /* 0x000fe400010f14ab */
[----:B--2---:R-:W-:Y:S01]  /*10060*/  @!P5 LEA R8, P6, R226, R2, 0x2 ;  /* 0x00000002e208d211 */ /* 0x004fe200078c10ff */
[----:B------:R0:W-:Y:S01]  /*10070*/  @!P3 ST.E.64 desc[UR40][R4.64], R48 ;  /* 0x000000300400b985 */ /* 0x0001e2000c101b28 */
[----:B------:R-:W-:-:S02]  /*10080*/  ISETP.GE.AND P2, PT, R223, UR6, PT ;  /* 0x00000006df007c0c */ /* 0x000fc4000bf46270 */
[----:B------:R-:W-:Y:S01]  /*10090*/  @!P5 LEA.HI.X R9, R226, R3, R170, 0x2, P6 ;  /* 0x00000003e209d211 */ /* 0x000fe200030f14aa */
[----:B------:R1:W-:Y:S01]  /*100a0*/  @!P4 ST.E.64 desc[UR40][R6.64], R52 ;  /* 0x000000340600c985 */ /* 0x0003e2000c101b28 */
[----:B------:R-:W-:-:S03]  /*100b0*/  ISETP.GE.AND P3, PT, R222, UR6, PT ;  /* 0x00000006de007c0c */ /* 0x000fc6000bf66270 */
[----:B------:R2:W-:Y:S01]  /*100c0*/  @!P5 ST.E.64 desc[UR40][R8.64], R56 ;  /* 0x000000380800d985 */ /* 0x0005e2000c101b28 */
[CC--:B0-----:R-:W-:Y:S02]  /*100d0*/  @!P0 LEA R4, P4, R225.reuse, R2.reuse, 0x2 ;  /* 0x00000002e1048211 */ /* 0x0c1fe400078810ff */
[C---:B-1----:R-:W-:Y:S02]  /*100e0*/  @!P1 LEA R6, P5, R224.reuse, R2, 0x2 ;  /* 0x00000002e0069211 */ /* 0x042fe400078a10ff */
[-C--:B------:R-:W-:Y:S02]  /*100f0*/  @!P0 LEA.HI.X R5, R225, R3.reuse, R169, 0x2, P4 ;  /* 0x00000003e1058211 */ /* 0x080fe400020f14a9 */
[----:B------:R-:W-:Y:S02]  /*10100*/  ISETP.GE.AND P4, PT, R221, UR6, PT ;  /* 0x00000006dd007c0c */ /* 0x000fe4000bf86270 */
[----:B------:R-:W-:Y:S01]  /*10110*/  @!P1 LEA.HI.X R7, R224, R3, R168, 0x2, P5 ;  /* 0x00000003e0079211 */ /* 0x000fe200028f14a8 */
[----:B------:R0:W-:Y:S01]  /*10120*/  @!P0 ST.E.64 desc[UR40][R4.64], R60 ;  /* 0x0000003c04008985 */ /* 0x0001e2000c101b28 */
[----:B------:R-:W-:-:S02]  /*10130*/  ISETP.GE.AND P5, PT, R220, UR6, PT ;  /* 0x00000006dc007c0c */ /* 0x000fc4000bfa6270 */
[C---:B--2---:R-:W-:Y:S01]  /*10140*/  @!P2 LEA R8, P6, R223.reuse, R2, 0x2 ;  /* 0x00000002df08a211 */ /* 0x044fe200078c10ff */
[----:B------:R1:W-:Y:S01]  /*10150*/  @!P1 ST.E.64 desc[UR40][R6.64], R64 ;  /* 0x0000004006009985 */ /* 0x0003e2000c101b28 */
[----:B------:R-:W-:Y:S02]  /*10160*/  ISETP.GE.AND P1, PT, R218, UR6, PT ;  /* 0x00000006da007c0c */ /* 0x000fe4000bf26270 */
[----:B------:R-:W-:Y:S02]  /*10170*/  @!P2 LEA.HI.X R9, R223, R3, R167, 0x2, P6 ;  /* 0x00000003df09a211 */ /* 0x000fe400030f14a7 */
[----:B------:R-:W-:-:S03]  /*10180*/  ISETP.GE.AND P0, PT, R219, UR6, PT ;  /* 0x00000006db007c0c */ /* 0x000fc6000bf06270 */
[----:B------:R2:W-:Y:S01]  /*10190*/  @!P2 ST.E.64 desc[UR40][R8.64], R68 ;  /* 0x000000440800a985 */ /* 0x0005e2000c101b28 */
[CC--:B0-----:R-:W-:Y:S02]  /*101a0*/  @!P3 LEA R4, P6, R222.reuse, R2.reuse, 0x2 ;  /* 0x00000002de04b211 */ /* 0x0c1fe400078c10ff */
[CC--:B-1----:R-:W-:Y:S02]  /*101b0*/  @!P4 LEA R6, P2, R221.reuse, R2.reuse, 0x2 ;  /* 0x00000002dd06c211 */ /* 0x0c2fe400078410ff */
[-C--:B------:R-:W-:Y:S02]  /*101c0*/  @!P3 LEA.HI.X R5, R222, R3.reuse, R166, 0x2, P6 ;  /* 0x00000003de05b211 */ /* 0x080fe400030f14a6 */
[----:B------:R-:W-:Y:S02]  /*101d0*/  @!P4 LEA.HI.X R7, R221, R3, R165, 0x2, P2 ;  /* 0x00000003dd07c211 */ /* 0x000fe400010f14a5 */
[----:B------:R-:W-:Y:S01]  /*101e0*/  ISETP.GE.AND P2, PT, R217, UR6, PT ;  /* 0x00000006d9007c0c */ /* 0x000fe2000bf46270 */
[----:B------:R-:W-:Y:S01]  /*101f0*/  @!P3 ST.E.64 desc[UR40][R4.64], R72 ;  /* 0x000000480400b985 */ /* 0x000fe2000c101b28 */
[----:B--2---:R-:W-:-:S02]  /*10200*/  @!P5 LEA R8, P6, R220, R2, 0x2 ;  /* 0x00000002dc08d211 */ /* 0x004fc400078c10ff */
        /* <DEDUP_REMOVED lines=13> */
[-C--:B0-----:R-:W-:Y:S01]  /*102e0*/  @!P4 LEA R6, P0, R215, R2.reuse, 0x2 ;  /* 0x00000002d706c211 */ /* 0x081fe200078010ff */
[----:B------:R0:W-:Y:S01]  /*102f0*/  @!P1 ST.E.64 desc[UR40][R14.64], R88 ;  /* 0x000000580e009985 */ /* 0x0001e2000c101b28 */
[-C--:B------:R-:W-:Y:S02]  /*10300*/  @!P5 LEA R4, P1, R216, R2.reuse, 0x2 ;  /* 0x00000002d804d211 */ /* 0x080fe400078210ff */
[----:B-1----:R-:W-:Y:S01]  /*10310*/  @!P3 LEA R8, P6, R214, R2, 0x2 ;  /* 0x00000002d608b211 */ /* 0x002fe200078c10ff */
[----:B------:R1:W-:Y:S01]  /*10320*/  @!P2 ST.E.64 desc[UR40][R16.64], R92 ;  /* 0x0000005c1000a985 */ /* 0x0003e2000c101b28 */
[----:B------:R-:W-:Y:S02]  /*10330*/  ISETP.GE.AND P2, PT, R213, UR6, PT ;  /* 0x00000006d5007c0c */ /* 0x000fe4000bf46270 */
[----:B------:R-:W-:-:S02]  /*10340*/  @!P5 LEA.HI.X R5, R216, R3, R160, 0x2, P1 ;  /* 0x00000003d805d211 */ /* 0x000fc400008f14a0 */
[----:B------:R-:W-:Y:S02]  /*10350*/  ISETP.GE.AND P1, PT, R212, UR6, PT ;  /* 0x00000006d4007c0c */ /* 0x000fe4000bf26270 */
[-C--:B------:R-:W-:Y:S01]  /*10360*/  @!P4 LEA.HI.X R7, R215, R3.reuse, R159, 0x2, P0 ;  /* 0x00000003d707c211 */ /* 0x080fe200000f149f */
[----:B------:R3:W-:Y:S01]  /*10370*/  @!P5 ST.E.64 desc[UR40][R4.64], R96 ;  /* 0x000000600400d985 */ /* 0x0007e2000c101b28 */
[----:B------:R-:W-:Y:S02]  /*10380*/  @!P3 LEA.HI.X R9, R214, R3, R158, 0x2, P6 ;  /* 0x00000003d609b211 */ /* 0x000fe400030f149e */
[----:B------:R-:W-:Y:S01]  /*10390*/  ISETP.GE.AND P0, PT, R211, UR6, PT ;  /* 0x00000006d3007c0c */ /* 0x000fe2000bf06270 */
[----:B------:R-:W-:Y:S01]  /*103a0*/  @!P4 ST.E.64 desc[UR40][R6.64], R100 ;  /* 0x000000640600c985 */ /* 0x000fe2000c101b28 */
[----:B------:R-:W-:Y:S02]  /*103b0*/  ISETP.GE.AND P4, PT, R209, UR6, PT ;  /* 0x00000006d1007c0c */ /* 0x000fe4000bf86270 */
[----:B--2---:R-:W-:Y:S01]  /*103c0*/  @!P2 LEA R12, P6, R213, R2, 0x2 ;  /* 0x00000002d50ca211 */ /* 0x004fe200078c10ff */
[----:B------:R-:W-:Y:S01]  /*103d0*/  @!P3 ST.E.64 desc[UR40][R8.64], R104 ;  /* 0x000000680800b985 */ /* 0x000fe2000c101b28 */
[----:B------:R-:W-:-:S02]  /*103e0*/  ISETP.GE.AND P3, PT, R210, UR6, PT ;  /* 0x00000006d2007c0c */ /* 0x000fc4000bf66270 */
[CC--:B0-----:R-:W-:Y:S02]  /*103f0*/  @!P1 LEA R14, P5, R212.reuse, R2.reuse, 0x2 ;  /* 0x00000002d40e9211 */ /* 0x0c1fe400078a10ff */
[-C--:B------:R-:W-:Y:S02]  /*10400*/  @!P2 LEA.HI.X R13, R213, R3.reuse, R157, 0x2, P6 ;  /* 0x00000003d50da211 */ /* 0x080fe400030f149d */
[-C--:B------:R-:W-:Y:S02]  /*10410*/  @!P1 LEA.HI.X R15, R212, R3.reuse, R156, 0x2, P5 ;  /* 0x00000003d40f9211 */ /* 0x080fe400028f149c */
[-C--:B-1----:R-:W-:Y:S01]  /*10420*/  @!P0 LEA R16, P6, R211, R2.reuse, 0x2 ;  /* 0x00000002d3108211 */ /* 0x082fe200078c10ff */
[----:B------:R-:W-:Y:S01]  /*10430*/  @!P2 ST.E.64 desc[UR40][R12.64], R108 ;  /* 0x0000006c0c00a985 */ /* 0x000fe2000c101b28 */
[-C--:B------:R-:W-:Y:S02]  /*10440*/  @!P4 LEA R28, P5, R209, R2.reuse, 0x2 ;  /* 0x00000002d11cc211 */ /* 0x080fe400078a10ff */
[----:B------:R-:W-:Y:S01]  /*10450*/  @!P0 LEA.HI.X R17, R211, R3, R155, 0x2, P6 ;  /* 0x00000003d3118211 */ /* 0x000fe200030f149b */
[----:B------:R0:W-:Y:S01]  /*10460*/  @!P1 ST.E.64 desc[UR40][R14.64], R112 ;  /* 0x000000700e009985 */ /* 0x0001e2000c101b28 */
[----:B------:R-:W-:-:S02]  /*10470*/  @!P3 LEA R24, P1, R210, R2, 0x2 ;  /* 0x00000002d218b211 */ /* 0x000fc400078210ff */
[----:B------:R-:W-:Y:S01]  /*10480*/  ISETP.GE.AND P2, PT, R208, UR6, PT ;  /* 0x00000006d0007c0c */ /* 0x000fe2000bf46270 */
[----:B------:R1:W-:Y:S01]  /*10490*/  @!P0 ST.E.64 desc[UR40][R16.64], R116 ;  /* 0x0000007410008985 */ /* 0x0003e2000c101b28 */
[-C--:B------:R-:W-:Y:S02]  /*104a0*/  @!P3 LEA.HI.X R25, R210, R3.reuse, R154, 0x2, P1 ;  /* 0x00000003d219b211 */ /* 0x080fe400008f149a */
[----:B------:R-:W-:Y:S02]  /*104b0*/  ISETP.GE.AND P1, PT, R207, UR6, PT ;  /* 0x00000006cf007c0c */ /* 0x000fe4000bf26270 */
[----:B------:R-:W-:Y:S01]  /*104c0*/  @!P4 LEA.HI.X R29, R209, R3, R153, 0x2, P5 ;  /* 0x00000003d11dc211 */ /* 0x000fe200028f1499 */
[----:B------:R4:W-:Y:S01]  /*104d0*/  @!P3 ST.E.64 desc[UR40][R24.64], R120 ;  /* 0x000000781800b985 */ /* 0x0009e2000c101b28 */
[----:B------:R-:W-:Y:S02]  /*104e0*/  ISETP.GE.AND P0, PT, R206, UR6, PT ;  /* 0x00000006ce007c0c */ /* 0x000fe4000bf06270 */
[----:B---3--:R-:W-:Y:S01]  /*104f0*/  SHF.R.S32.HI R5, RZ, 0x1f, R206 ;  /* 0x0000001fff057819 */ /* 0x008fe200000114ce */
[----:B------:R4:W-:Y:S01]  /*10500*/  @!P4 ST.E.64 desc[UR40][R28.64], R124 ;  /* 0x0000007c1c00c985 */ /* 0x0009e2000c101b28 */
[----:B------:R-:W-:Y:S01]  /*10510*/  ISETP.GE.AND P4, PT, R21, UR6, PT ;  /* 0x0000000615007c0c */ /* 0x000fe2000bf86270 */
[C---:B0-----:R-:W-:Y:S01]  /*10520*/  VIADD R15, R19.reuse, 0xf0 ;  /* 0x000000f0130f7836 */ /* 0x041fe20000000000 */
[----:B------:R-:W-:Y:S01]  /*10530*/  @!P2 LEA R8, P5, R208, R2, 0x2 ;  /* 0x00000002d008a211 */ /* 0x000fe200078a10ff */
[----:B-1----:R-:W-:Y:S01]  /*10540*/  VIADD R17, R19, 0xf8 ;  /* 0x000000f813117836 */ /* 0x002fe20000000000 */
[----:B------:R-:W-:-:S02]  /*10550*/  SHF.R.S32.HI R13, RZ, 0x1f, R21 ;  /* 0x0000001fff0d7819 */ /* 0x000fc40000011415 */
[-C--:B------:R-:W-:Y:S02]  /*10560*/  @!P1 LEA R6, P6, R207, R2.reuse, 0x2 ;  /* 0x00000002cf069211 */ /* 0x080fe400078c10ff */
[----:B------:R-:W-:Y:S02]  /*10570*/  ISETP.GE.AND P3, PT, R15, UR6, PT ;  /* 0x000000060f007c0c */ /* 0x000fe4000bf66270 */
[-C--:B------:R-:W-:Y:S02]  /*10580*/  @!P2 LEA.HI.X R9, R208, R3.reuse, R237, 0x2, P5 ;  /* 0x00000003d009a211 */ /* 0x080fe400028f14ed */
[----:B------:R-:W-:Y:S02]  /*10590*/  @!P0 LEA R4, P5, R206, R2, 0x2 ;  /* 0x00000002ce048211 */ /* 0x000fe400078a10ff */
[----:B------:R-:W-:Y:S01]  /*105a0*/  @!P1 LEA.HI.X R7, R207, R3, R236, 0x2, P6 ;  /* 0x00000003cf079211 */ /* 0x000fe200030f14ec */
[----:B------:R4:W-:Y:S01]  /*105b0*/  @!P2 ST.E.64 desc[UR40][R8.64], R128 ;  /* 0x000000800800a985 */ /* 0x0009e2000c101b28 */
[----:B------:R-:W-:-:S02]  /*105c0*/  ISETP.GE.AND P6, PT, R17, UR6, PT ;  /* 0x0000000611007c0c */ /* 0x000fc4000bfc6270 */
[-C--:B------:R-:W-:Y:S01]  /*105d0*/  @!P0 LEA.HI.X R5, R206, R3.reuse, R5, 0x2, P5 ;  /* 0x00000003ce058211 */ /* 0x080fe200028f1405 */
[----:B------:R4:W-:Y:S01]  /*105e0*/  @!P1 ST.E.64 desc[UR40][R6.64], R132 ;  /* 0x0000008406009985 */ /* 0x0009e2000c101b28 */
[CC--:B------:R-:W-:Y:S02]  /*105f0*/  @!P4 LEA R12, P5, R21.reuse, R2.reuse, 0x2 ;  /* 0x00000002150cc211 */ /* 0x0c0fe400078a10ff */
[----:B------:R-:W-:Y:S01]  /*10600*/  SHF.R.S32.HI R16, RZ, 0x1f, R15 ;  /* 0x0000001fff107819 */ /* 0x000fe2000001140f */
[----:B------:R4:W-:Y:S01]  /*10610*/  @!P0 ST.E.64 desc[UR40][R4.64], R136 ;  /* 0x0000008804008985 */ /* 0x0009e2000c101b28 */
        /* <DEDUP_REMOVED lines=9> */
.L_x_2428:
[----:B------:R-:W-:Y:S05]  /*106b0*/  BSYNC B1 ;  /* 0x0000000000017941 */ /* 0x000fea0003800000 */
.L_x_2427:
[----:B------:R-:W-:Y:S01]  /*106c0*/  ISETP.GE.AND P0, PT, R11, UR8, PT ;  /* 0x000000080b007c0c */ /* 0x000fe2000bf06270 */
[----:B--2-4-:R0:W2:Y:S04]  /*106d0*/  SHFL.IDX PT, R3, R20, 0x1, 0x1c1f ;  /* 0x003c1f0014037f89 */ /* 0x0140a800000e0000 */
[----:B-1----:R0:W1:Y:S08]  /*106e0*/  SHFL.IDX PT, R2, R0, 0x1, 0x1c1f ;  /* 0x003c1f0000027f89 */ /* 0x00207000000e0000 */
[----:B0-----:R-:W-:Y:S05]  /*106f0*/  @P0 BRA `(.L_x_2426) ;  /* 0x0000001400c00947 */ /* 0x001fea0003800000 */
        /* <DEDUP_REMOVED lines=8> */
[----:B------:R-:W-:-:S03]  /*10780*/  SHF.R.S32.HI R0, RZ, 0x1f, R21 ;  /* 0x0000001fff007819 */ /* 0x000fc60000011415 */
[-C--:B-1----:R-:W-:Y:S02]  /*10790*/  @!P5 LEA R6, P3, R233, R2.reuse, 0x2 ;  /* 0x00000002e906d211 */ /* 0x082fe400078610ff */
[----:B--2---:R-:W-:Y:S02]  /*107a0*/  @!P4 IMAD.WIDE R4, R19, 0x4, R2 ;  /* 0x000000041304c825 */ /* 0x004fe400078e0202 */
        /* <DEDUP_REMOVED lines=126> */
.L_x_2417:
[----:B------:R-:W0:Y:S01]  /*10f90*/  LDC.64 R6, c[0x0][0xc08] ;  /* 0x00030200ff067b82 */ /* 0x000e220000000a00 */
[----:B------:R-:W-:-:S07]  /*10fa0*/  IMAD.MOV.U32 R11, RZ, RZ, RZ ;  /* 0x000000ffff0b7224 */ /* 0x000fce00078e00ff */
[----:B------:R-:W1:Y:S08]  /*10fb0*/  LDC.64 R4, c[0x0][0xc00] ;  /* 0x00030000ff047b82 */ /* 0x000e700000000a00 */
[----:B------:R-:W2:Y:S01]  /*10fc0*/  LDC.64 R2, c[0x0][0xc00] ;  /* 0x00030000ff027b82 */ /* 0x000ea20000000a00 */
[----:B0-----:R-:W-:-:S04]  /*10fd0*/  ISETP.NE.U32.AND P0, PT, R6, RZ, PT ;  /* 0x000000ff0600720c */ /* 0x001fc80003f05070 */
[----:B------:R-:W-:Y:S02]  /*10fe0*/  ISETP.NE.AND.EX P1, PT, R7, RZ, PT, P0 ;  /* 0x000000ff0700720c */ /* 0x000fe40003f25300 */
[----:B-1----:R-:W-:-:S04]  /*10ff0*/  ISETP.NE.U32.AND P0, PT, R4, RZ, PT ;  /* 0x000000ff0400720c */ /* 0x002fc80003f05070 */
[----:B------:R-:W-:Y:S01]  /*11000*/  ISETP.NE.AND.EX P0, PT, R5, RZ, PT, P0 ;  /* 0x000000ff0500720c */ /* 0x000fe20003f05300 */
[----:B------:R-:W-:Y:S01]  /*11010*/  ULDC UR6, c[0x0][0xa88] ;  /* 0x0002a20000067ab9 */ /* 0x000fe20000000800 */
[----:B--2---:R-:W-:-:S05]  /*11020*/  IMAD.WIDE R2, R205, 0x4, R2 ;  /* 0x00000004cd027825 */ /* 0x004fca00078e0202 */
[----:B------:R-:W0:Y:S01]  /*11030*/  @P1 LDC.64 R4, c[0x0][0xc08] ;  /* 0x00030200ff041b82 */ /* 0x000e220000000a00 */
[----:B------:R-:W-:-:S05]  /*11040*/  IMAD.U32 R0, RZ, RZ, UR6 ;  /* 0x00000006ff007e24 */ /* 0x000fca000f8e00ff */
[----:B------:R1:W5:Y:S01]  /*11050*/  @P0 LDG.E R11, desc[UR40][R2.64] ;  /* 0x00000028020b0981 */ /* 0x000362000c1e1900 */
[----:B0-----:R-:W-:-:S05]  /*11060*/  @P1 IMAD.WIDE R4, R205, 0x4, R4 ;  /* 0x00000004cd041825 */ /* 0x001fca00078e0204 */
[----:B------:R1:W5:Y:S01]  /*11070*/  @P1 LDG.E R0, desc[UR40][R4.64] ;  /* 0x0000002804001981 */ /* 0x000362000c1e1900 */
[----:B------:R-:W-:Y:S02]  /*11080*/  ISETP.NE.AND P2, PT, R204, RZ, PT ;  /* 0x000000ffcc00720c */ /* 0x000fe40003f45270 */
[----:B------:R-:W-:Y:S01]  /*11090*/  SHF.R.S32.HI R24, RZ, 0x1f, R205 ;  /* 0x0000001fff187819 */ /* 0x000fe200000114cd */
[----:B------:R-:W0:Y:S10]  /*110a0*/  S2R R6, SR_TID.X ;  /* 0x0000000000067919 */ /* 0x000e340000002100 */
[----:B------:R-:W2:Y:S01]  /*110b0*/  @!P2 LDC R204, c[0x0][0xad4] ;  /* 0x0002b500ffccab82 */ /* 0x000ea20000000800 */
[----:B0-----:R-:W-:Y:S01]  /*110c0*/  VIADD R28, R6, 0xffffff80 ;  /* 0xffffff80061c7836 */ /* 0x001fe20000000000 */
[----:B--2---:R-:W-:-:S04]  /*110d0*/  ISETP.GT.AND P2, PT, R204, 0x1, PT ;  /* 0x00000001cc00780c */ /* 0x004fc80003f44270 */
[----:B------:R-:W-:Y:S01]  /*110e0*/  ISETP.GT.AND P3, PT, R28, 0x7f, PT ;  /* 0x0000007f1c00780c */ /* 0x000fe20003f64270 */
[----:B-1----:R-:W-:-:S12]  /*110f0*/  @P1 BRA `(.L_x_2429) ;  /* 0x0000000000101947 */ /* 0x002fd80003800000 */
[----:B------:R-:W-:Y:S05]  /*11100*/  @!P0 BRA `(.L_x_2429) ;  /* 0x00000000000c8947 */ /* 0x000fea0003800000 */
[----:B------:R-:W2:Y:S04]  /*11110*/  LDG.E R5, desc[UR40][R2.64] ;  /* 0x0000002802057981 */ /* 0x000ea8000c1e1900 */
[----:B-----5:R-:W2:Y:S02]  /*11120*/  LDG.E R0, desc[UR40][R2.64+0x4] ;  /* 0x0000042802007981 */ /* 0x020ea4000c1e1900 */
[----:B--2---:R-:W-:-:S07]  /*11130*/  IMAD.IADD R0, R0, 0x1, -R5 ;  /* 0x0000000100007824 */ /* 0x004fce00078e0a05 */
.L_x_2429:
[----:B------:R-:W-:Y:S01]  /*11140*/  BSSY B1, `(.L_x_2430) ;  /* 0x0000037000017945 */ /* 0x000fe20003800000 */
[----:B------:R-:W-:Y:S02]  /*11150*/  SEL R205, R205, RZ, !P0 ;  /* 0x000000ffcdcd7207 */ /* 0x000fe40004000000 */
[----:B------:R-:W-:Y:S02]  /*11160*/  SEL R24, R24, RZ, !P0 ;  /* 0x000000ff18187207 */ /* 0x000fe40004000000 */
[----:B-----5:R-:W-:Y:S01]  /*11170*/  SHF.R.S32.HI R20, RZ, 0x1f, R11 ;  /* 0x0000001fff147819 */ /* 0x020fe2000001140b */
[----:B------:R-:W-:Y:S06]  /*11180*/  @P3 BRA `(.L_x_2431) ;  /* 0x0000000000c83947 */ /* 0x000fec0003800000 */
[----:B------:R-:W0:Y:S01]  /*11190*/  S2R R25, SR_TID.X ;  /* 0x0000000000197919 */ /* 0x000e220000002100 */
[----:B------:R-:W1:Y:S01]  /*111a0*/  LDC R29, c[0x0][0xbe8] ;  /* 0x0002fa00ff1d7b82 */ /* 0x000e620000000800 */
[----:B------:R-:W-:Y:S02]  /*111b0*/  IMAD.U32 R4, RZ, RZ, UR42 ;  /* 0x0000002aff047e24 */ /* 0x000fe4000f8e00ff */
[----:B-1----:R-:W-:-:S03]  /*111c0*/  IMAD R2, R0, R29, RZ ;  /* 0x0000001d00027224 */ /* 0x002fc600078e02ff */
[----:B0-----:R-:W-:-:S04]  /*111d0*/  IADD3 R25, R4, -0x80, R25 ;  /* 0xffffff8004197810 */ /* 0x001fc80007ffe019 */
[----:B------:R-:W-:-:S13]  /*111e0*/  ISETP.GE.AND P0, PT, R25, R2, PT ;  /* 0x000000021900720c */ /* 0x000fda0003f06270 */
[----:B------:R-:W-:Y:S05]  /*111f0*/  @P0 BRA `(.L_x_2431) ;  /* 0x0000000000ac0947 */ /* 0x000fea0003800000 */
[----:B------:R-:W-:Y:S01]  /*11200*/  ISETP.NE.AND P1, PT, R29, 0x1, PT ;  /* 0x000000011d00780c */ /* 0x000fe20003f25270 */
[----:B------:R-:W-:Y:S01]  /*11210*/  IMAD.MOV.U32 R16, RZ, RZ, 0x9b8 ;  /* 0x000009b8ff107424 */ /* 0x000fe200078e00ff */
[----:B------:R-:W-:Y:S01]  /*11220*/  ISETP.GT.AND P0, PT, R204, 0x1, PT ;  /* 0x00000001cc00780c */ /* 0x000fe20003f04270 */
[----:B------:R-:W0:Y:S01]  /*11230*/  LDC.64 R26, c[0x0][0xba8] ;  /* 0x0002ea00ff1a7b82 */ /* 0x000e220000000a00 */
[----:B------:R-:W-:Y:S02]  /*11240*/  IMAD.MOV.U32 R15, RZ, RZ, R25 ;  /* 0x000000ffff0f7224 */ /* 0x000fe400078e0019 */
[----:B------:R-:W-:-:S05]  /*11250*/  SEL R16, R16, 0x978, P0 ;  /* 0x0000097810107807 */ /* 0x000fca0000000000 */
[----:B------:R-:W1:Y:S08]  /*11260*/  LDC.64 R4, c[0x0][R16+0x220] ;  /* 0x0000880010047b82 */ /* 0x000e700000000a00 */
[----:B------:R-:W2:Y:S08]  /*11270*/  @P1 LDC R14, c[0x0][0xbec] ;  /* 0x0002fb00ff0e1b82 */ /* 0x000eb00000000800 */
[----:B------:R-:W3:Y:S08]  /*11280*/  LDC.64 R2, c[0x0][R16+0x218] ;  /* 0x0000860010027b82 */ /* 0x000ef00000000a00 */
[----:B------:R-:W4:Y:S01]  /*11290*/  @P1 LDC R21, c[0x0][0xbf0] ;  /* 0x0002fc00ff151b82 */ /* 0x000f220000000800 */
[----:B-1----:R-:W-:-:S02]  /*112a0*/  IMAD R5, R5, R205, RZ ;  /* 0x000000cd05057224 */ /* 0x002fc400078e02ff */
[----:B------:R-:W-:-:S05]  /*112b0*/  IMAD.WIDE.U32 R12, R4, R205, RZ ;  /* 0x000000cd040c7225 */ /* 0x000fca00078e00ff */
[----:B------:R-:W1:Y:S01]  /*112c0*/  LDC.64 R6, c[0x0][R16+0x228] ;  /* 0x00008a0010067b82 */ /* 0x000e620000000a00 */
[----:B--2---:R-:W-:-:S07]  /*112d0*/  @P1 IMAD.HI.U32 R14, R25, R14, RZ ;  /* 0x0000000e190e1227 */ /* 0x004fce00078e00ff */
[----:B------:R-:W2:Y:S01]  /*112e0*/  LDC.64 R8, c[0x0][R16+0x210] ;  /* 0x0000840010087b82 */ /* 0x000ea20000000a00 */
[-C--:B---3--:R-:W-:Y:S02]  /*112f0*/  IMAD R17, R3, R23.reuse, RZ ;  /* 0x0000001703117224 */ /* 0x088fe400078e02ff */
[----:B------:R-:W-:-:S04]  /*11300*/  IMAD.WIDE.U32 R2, R2, R23, RZ ;  /* 0x0000001702027225 */ /* 0x000fc800078e00ff */
[----:B------:R-:W-:Y:S01]  /*11310*/  IMAD.IADD R17, R3, 0x1, R17 ;  /* 0x0000000103117824 */ /* 0x000fe200078e0211 */
[----:B----4-:R-:W-:Y:S01]  /*11320*/  @P1 SHF.R.U32.HI R15, RZ, R21, R14 ;  /* 0x00000015ff0f1219 */ /* 0x010fe2000001160e */
[----:B------:R-:W-:Y:S01]  /*11330*/  IMAD R21, R4, R24, R5 ;  /* 0x0000001804157224 */ /* 0x000fe200078e0205 */
[----:B------:R-:W-:Y:S01]  /*11340*/  SEL R5, R234, RZ, P0 ;  /* 0x000000ffea057207 */ /* 0x000fe20000000000 */
[----:B0-----:R-:W0:Y:S01]  /*11350*/  @!P0 LDC R26, c[0x0][0xb50] ;  /* 0x0002d400ff1a8b82 */ /* 0x001e220000000800 */
[----:B------:R-:W-:Y:S01]  /*11360*/  IADD3 R4, P1, P3, R12, R2, R11 ;  /* 0x000000020c047210 */ /* 0x000fe20007b3e00b */
[----:B------:R-:W-:Y:S02]  /*11370*/  IMAD.IADD R21, R13, 0x1, R21 ;  /* 0x000000010d157824 */ /* 0x000fe400078e0215 */
[----:B------:R-:W-:Y:S02]  /*11380*/  IMAD.MOV R12, RZ, RZ, -R15 ;  /* 0x000000ffff0c7224 */ /* 0x000fe400078e0a0f */
[----:B-1----:R-:W-:Y:S01]  /*11390*/  IMAD.WIDE.U32 R2, R6, R5, RZ ;  /* 0x0000000506027225 */ /* 0x002fe200078e00ff */
[----:B------:R-:W-:Y:S01]  /*113a0*/  IADD3.X R6, R21, R17, R20, P1, P3 ;  /* 0x0000001115067210 */ /* 0x000fe20000fe6414 */
[----:B------:R-:W1:Y:S02]  /*113b0*/  @!P0 LDC R27, c[0x0][0xb54] ;  /* 0x0002d500ff1b8b82 */ /* 0x000e640000000800 */
[----:B------:R-:W-:Y:S01]  /*113c0*/  IMAD R7, R7, R5, RZ ;  /* 0x0000000507077224 */ /* 0x000fe200078e02ff */
[----:B------:R-:W-:Y:S01]  /*113d0*/  IADD3 R2, P0, P1, R15, R4, R2 ;  /* 0x000000040f027210 */ /* 0x000fe2000791e002 */
[----:B------:R-:W-:Y:S01]  /*113e0*/  IMAD R5, R29, R12, R25 ;  /* 0x0000000c1d057224 */ /* 0x000fe200078e0219 */
[----:B------:R-:W-:Y:S01]  /*113f0*/  SHF.R.S32.HI R15, RZ, 0x1f, R15 ;  /* 0x0000001fff0f7819 */ /* 0x000fe2000001140f */
[----:B------:R-:W-:-:S02]  /*11400*/  IMAD.IADD R7, R3, 0x1, R7 ;  /* 0x0000000103077824 */ /* 0x000fc400078e0207 */
[----:B--2---:R-:W-:-:S03]  /*11410*/  IMAD R4, R9, R5, RZ ;  /* 0x0000000509047224 */ /* 0x004fc600078e02ff */
        /* <DEDUP_REMOVED lines=9> */
.L_x_2431:
[----:B------:R-:W-:Y:S05]  /*114b0*/  BSYNC B1 ;  /* 0x0000000000017941 */ /* 0x000fea0003800000 */
.L_x_2430:
[----:B------:R-:W-:Y:S05]  /*114c0*/  @P2 BRA `(.L_x_2426) ;  /* 0x00000008004c2947 */ /* 0x000fea0003800000 */
[----:B------:R-:W1:Y:S01]  /*114d0*/  LDC R13, c[0x0][0xbe8] ;  /* 0x0002fa00ff0d7b82 */ /* 0x000e620000000800 */
        /* <DEDUP_REMOVED lines=14> */
[----:B-1----:R-:W-:-:S03]  /*115c0*/  ISETP.NE.AND P0, PT, R13, 0x1, PT ;  /* 0x000000010d00780c */ /* 0x002fc60003f05270 */
[----:B------:R-:W-:Y:S02]  /*115d0*/  VIADD R9, R4, UR42 ;  /* 0x0000002a04097c36 */ /* 0x000fe40008000000 */
[----:B------:R-:W-:Y:S01]  /*115e0*/  IMAD R3, R23, UR7, R3 ;  /* 0x0000000717037c24 */ /* 0x000fe2000f8e0203 */
[----:B------:R-:W-:Y:S01]  /*115f0*/  ULDC.64 UR6, c[0x0][0xaf0] ;  /* 0x0002bc0000067ab9 */ /* 0x000fe20000000a00 */
[----:B------:R-:W-:Y:S02]  /*11600*/  IMAD.MOV.U32 R5, RZ, RZ, R9 ;  /* 0x000000ffff057224 */ /* 0x000fe400078e0009 */
[----:B------:R-:W-:-:S04]  /*11610*/  IMAD.WIDE.U32 R2, R205, UR6, R2 ;  /* 0x00000006cd027c25 */ /* 0x000fc8000f8e0002 */
[----:B------:R-:W0:Y:S08]  /*11620*/  @P0 LDC R6, c[0x0][0xbec] ;  /* 0x0002fb00ff060b82 */ /* 0x000e300000000800 */
[----:B------:R-:W1:Y:S01]  /*11630*/  @P0 LDC R7, c[0x0][0xbf0] ;  /* 0x0002fc00ff070b82 */ /* 0x000e620000000800 */
[----:B0-----:R-:W-:-:S04]  /*11640*/  @P0 IMAD.HI.U32 R4, R9, R6, RZ ;  /* 0x0000000609040227 */ /* 0x001fc800078e00ff */
[----:B------:R-:W-:Y:S01]  /*11650*/  IMAD R6, R24, UR6, RZ ;  /* 0x0000000618067c24 */ /* 0x000fe2000f8e02ff */
[----:B-1----:R-:W-:-:S03]  /*11660*/  @P0 SHF.R.U32.HI R5, RZ, R7, R4 ;  /* 0x00000007ff050219 */ /* 0x002fc60000011604 */
        /* <DEDUP_REMOVED lines=10> */
[----:B------:R-:W-:Y:S01]  /*11710*/  ULDC.64 UR6, c[0x0][0xad8] ;  /* 0x0002b60000067ab9 */ /* 0x000fe20000000a00 */
[----:B------:R-:W-:Y:S02]  /*11720*/  VIADD R6, R11, UR42 ;  /* 0x0000002a0b067c36 */ /* 0x000fe40008000000 */
        /* <DEDUP_REMOVED lines=42> */
.L_x_2433:
[----:B------:R-:W-:Y:S05]  /*119d0*/  BSYNC B1 ;  /* 0x0000000000017941 */ /* 0x000fea0003800000 */
.L_x_2432:
        /* <DEDUP_REMOVED lines=21> */
.L_x_2435:
[----:B------:R-:W-:Y:S05]  /*11b30*/  BSYNC B1 ;  /* 0x0000000000017941 */ /* 0x000fea0003800000 */
.L_x_2434:
        /* <DEDUP_REMOVED lines=21> */
.L_x_2437:
[----:B------:R-:W-:Y:S05]  /*11c90*/  BSYNC B1 ;  /* 0x0000000000017941 */ /* 0x000fea0003800000 */
.L_x_2436:
[----:B0-----:R-:W-:Y:S01]  /*11ca0*/  VIADD R0, R6, 0x60 ;  /* 0x0000006006007836 */ /* 0x001fe20000000000 */
[----:B--2-4-:R-:W2:Y:S04]  /*11cb0*/  SHFL.IDX PT, R4, R4, 0x3, 0x181f ;  /* 0x00781f0004047f89 */ /* 0x014ea800000e0000 */
[----:B------:R-:W-:Y:S01]  /*11cc0*/  ISETP.GE.AND P0, PT, R0, R13, PT ;  /* 0x0000000d0000720c */ /* 0x000fe20003f06270 */
[----:B-1-3--:R1:W3:-:S12]  /*11cd0*/  SHFL.IDX PT, R2, R5, 0x3, 0x181f ;  /* 0x00781f0005027f89 */ /* 0x00a2d800000e0000 */
[----:B-1----:R-:W-:Y:S05]  /*11ce0*/  @P0 BRA `(.L_x_2426) ;  /* 0x0000000000440947 */ /* 0x002fea0003800000 */
[----:B------:R-:W-:Y:S02]  /*11cf0*/  ULDC UR6, c[0x0][0xac8] ;  /* 0x0002b20000067ab9 */ /* 0x000fe40000000800 */
[----:B------:R-:W-:Y:S02]  /*11d00*/  ISETP.GE.AND P3, PT, R7, UR6, PT ;  /* 0x0000000607007c0c */ /* 0x000fe4000bf66270 */
[----:B------:R-:W-:Y:S02]  /*11d10*/  ISETP.GE.AND P2, PT, R9, UR6, PT ;  /* 0x0000000609007c0c */ /* 0x000fe4000bf46270 */
[----:B------:R-:W-:Y:S02]  /*11d20*/  ISETP.GE.AND P1, PT, R11, UR6, PT ;  /* 0x000000060b007c0c */ /* 0x000fe4000bf26270 */
[----:B------:R-:W-:-:S07]  /*11d30*/  ISETP.GE.AND P0, PT, R15, UR6, PT ;  /* 0x000000060f007c0c */ /* 0x000fce000bf06270 */
[----:B---3--:R-:W-:-:S04]  /*11d40*/  @!P3 LEA R6, P4, R7, R2, 0x1 ;  /* 0x000000020706b211 */ /* 0x008fc800078808ff */
[----:B--2---:R-:W-:Y:S02]  /*11d50*/  @!P3 LEA.HI.X R7, R7, R4, R12, 0x1, P4 ;  /* 0x000000040707b211 */ /* 0x004fe400020f0c0c */
        /* <DEDUP_REMOVED lines=10> */
.L_x_2426:
[----:B------:R-:W-:Y:S05]  /*11e00*/  BSYNC B0 ;  /* 0x0000000000007941 */ /* 0x000fea0003800000 */
.L_x_2416:
[----:B------:R-:W-:Y:S02]  /*11e10*/  ULDC UR6, c[0x0][0xc3c] ;  /* 0x00030f0000067ab9 */ /* 0x000fe40000000800 */
[----:B------:R-:W-:-:S06]  /*11e20*/  UISETP.GE.AND UP0, UPT, UR5, UR6, UPT ;  /* 0x000000060500728c */ /* 0x000fcc000bf06270 */
[----:B------:R-:W-:-:S13]  /*11e30*/  PLOP3.LUT P0, PT, PT, PT, UP0, 0x80, 0x0 ;  /* 0x000000000000781c */ /* 0x000fda0003f0f008 */
[----:B------:R-:W-:Y:S05]  /*11e40*/  @!P0 BRA `(.L_x_2438) ;  /* 0xfffffef000b48947 */ /* 0x000fea000383ffff */
[----:B------:R-:W-:Y:S05]  /*11e50*/  EXIT ;  /* 0x000000000000794d */ /* 0x000fea0003800000 */
.L_x_2333:
[----:B------:R-:W-:-:S08]  /*11e60*/  NOP ;  /* 0x0000000000007918 */ /* 0x000fd00000000000 */
[----:B------:R-:W0:-:S00]  /*11e70*/  USETMAXREG.DEALLOC.CTAPOOL 0x18 ;  /* 0x00000018000079c8 */ /* 0x000e0000080e0500 */
[----:B0-----:R-:W-:Y:S01]  /*11e80*/  LOP3.LUT R0, R0, 0x3, RZ, 0xc0, !PT ;  /* 0x0000000300007812 */ /* 0x001fe200078ec0ff */
[----:B------:R-:W-:Y:S01]  /*11e90*/  IMAD.MOV.U32 R7, RZ, RZ, RZ ;  /* 0x000000ffff077224 */ /* 0x000fe200078e00ff */
[----:B------:R-:W-:-:S04]  /*11ea0*/  LOP3.LUT R18, R18, 0xfffffffd, RZ, 0xc0, !PT ;  /* 0xfffffffd12127812 */ /* 0x000fc800078ec0ff */
[----:B------:R-:W0:Y:S02]  /*11eb0*/  SHFL.IDX PT, R0, R0, RZ, 0x1f ;  /* 0x00001fff00007589 */ /* 0x000e2400000e0000 */
[----:B0-----:R-:W-:-:S13]  /*11ec0*/  ISETP.NE.AND P0, PT, R0, RZ, PT ;  /* 0x000000ff0000720c */ /* 0x001fda0003f05270 */
[----:B------:R-:W-:Y:S01]  /*11ed0*/  @P0 LOP3.LUT R18, R18, 0x2, RZ, 0xfc, !PT ;  /* 0x0000000212120812 */ /* 0x000fe200078efcff */
[----:B------:R-:W-:Y:S06]  /*11ee0*/  @!P0 BRA `(.L_x_2439) ;  /* 0x0000000000248947 */ /* 0x000fec0003800000 */
[----:B------:R-:W0:Y:S08]  /*11ef0*/  S2UR UR5, SR_CgaCtaId ;  /* 0x00000000000579c3 */ /* 0x000e300000008800 */
[----:B------:R-:W-:Y:S06]  /*11f00*/  BAR.SYNC.DEFER_BLOCKING 0x5, 0x180 ;  /* 0x0146000000007b1d */ /* 0x000fec0000010000 */
[----:B------:R-:W-:-:S02]  /*11f10*/  UMOV UR4, 0x400 ;  /* 0x0000040000047882 */ /* 0x000fc40000000000 */
[----:B0-----:R-:W-:-:S09]  /*11f20*/  ULEA UR4, UR5, UR4, 0x18 ;  /* 0x0000000405047291 */ /* 0x001fd2000f8ec03f */
[----:B------:R-:W0:Y:S04]  /*11f30*/  LDS.128 R8, [UR4+0x228d0] ;  /* 0x0228d004ff087984 */ /* 0x000e280008000c00 */
[----:B0-----:R3:W-:Y:S04]  /*11f40*/  STL.64 [R1], R8 ;  /* 0x0000000801007387 */ /* 0x0017e80000100a00 */
[----:B------:R3:W-:Y:S01]  /*11f50*/  STL.64 [R1+0x8], R10 ;  /* 0x0000080a01007387 */ /* 0x0007e20000100a00 */
[----:B------:R-:W-:Y:S06]  /*11f60*/  BAR.ARV 0x4, 0x180 ;  /* 0x0106000000007b1d */ /* 0x000fec0000002000 */
[----:B------:R-:W-:Y:S05]  /*11f70*/  BRA `(.L_x_2440) ;  /* 0x0000000c00b07947 */ /* 0x000fea0003800000 */
.L_x_2439:
[----:B------:R-:W-:Y:S01]  /*11f80*/  LOP3.LUT R0, R6, 0x1f, RZ, 0xc0, !PT ;  /* 0x0000001f06007812 */ /* 0x000fe200078ec0ff */
        /* <DEDUP_REMOVED lines=42> */
.L_x_2443:
        /* <DEDUP_REMOVED lines=38> */
[----:B------:R-:W-:-:S07]  /*12490*/  IMAD.MOV.U32 R5, RZ, RZ, R2 ;  /* 0x000000ffff057224 */ /* 0x000fce00078e0002 */
.L_x_2441:
[----:B------:R-:W-:Y:S02]  /*124a0*/  IMAD.IADD R10, R9, 0x1, -R4 ;  /* 0x00000001090a7824 */ /* 0x000fe400078e0a04 */
[----:B------:R-:W-:Y:S02]  /*124b0*/  IMAD.MOV.U32 R3, RZ, RZ, RZ ;  /* 0x000000ffff037224 */ /* 0x000fe400078e00ff */
[----:B------:R-:W-:-:S05]  /*124c0*/  IMAD R2, R5, UR5, R10 ;  /* 0x0000000505027c24 */ /* 0x000fca000f8e020a */
[----:B------:R-:W-:-:S13]  /*124d0*/  ISETP.GT.AND P0, PT, R2, UR6, PT ;  /* 0x0000000602007c0c */ /* 0x000fda000bf04270 */
[----:B------:R-:W-:-:S04]  /*124e0*/  VOTE.ANY R2, PT, !P0 ;  /* 0x0000000000027806 */ /* 0x000fc800040e0100 */
[----:B------:R-:W0:Y:S01]  /*124f0*/  POPC R9, R2 ;  /* 0x0000000200097309 */ /* 0x000e220000000000 */
[----:B------:R-:W-:Y:S01]  /*12500*/  ISETP.NE.AND P0, PT, R2, RZ, PT ;  /* 0x000000ff0200720c */ /* 0x000fe20003f05270 */
[----:B0-----:R0:W1:Y:S04]  /*12510*/  SHFL.IDX PT, R8, R8, R9, 0x1f ;  /* 0x00001f0908087589 */ /* 0x00106800000e0000 */
[----:B------:R0:W2:Y:S08]  /*12520*/  SHFL.IDX PT, R4, R7, R9, 0x1f ;  /* 0x00001f0907047589 */ /* 0x0000b000000e0000 */
[----:B------:R-:W-:Y:S05]  /*12530*/  @!P0 BRA `(.L_x_2444) ;  /* 0x0000000000088947 */ /* 0x000fea0003800000 */
[----:B------:R-:W-:-:S05]  /*12540*/  VIADD R2, R9, 0xffffffff ;  /* 0xffffffff09027836 */ /* 0x000fca0000000000 */
[----:B------:R3:W4:Y:S02]  /*12550*/  SHFL.IDX PT, R3, R5, R2, 0x1f ;  /* 0x00001f0205037589 */ /* 0x00072400000e0000 */
.L_x_2444:
[----:B---34-:R-:W-:Y:S01]  /*12560*/  IMAD R2, R3, UR5, R10 ;  /* 0x0000000503027c24 */ /* 0x018fe2000f8e020a */
[----:B-1----:R-:W-:Y:S01]  /*12570*/  ISETP.NE.AND P0, PT, R8, 0x1, PT ;  /* 0x000000010800780c */ /* 0x002fe20003f05270 */
[----:B------:R-:W-:-:S03]  /*12580*/  VIADD R14, R9, UR4 ;  /* 0x00000004090e7c36 */ /* 0x000fc60008000000 */
[----:B------:R1:W-:Y:S01]  /*12590*/  STL [R1], R2 ;  /* 0x0000000201007387 */ /* 0x0003e20000100800 */
[----:B------:R-:W-:-:S03]  /*125a0*/  IADD3 R5, -R2, UR6, RZ ;  /* 0x0000000602057c10 */ /* 0x000fc6000fffe1ff */
[----:B------:R1:W-:Y:S05]  /*125b0*/  STL [R1+0xc], R14 ;  /* 0x00000c0e01007387 */ /* 0x0003ea0000100800 */
[----:B------:R-:W-:Y:S05]  /*125c0*/  @!P0 BRA `(.L_x_2445) ;  /* 0x0000000000e08947 */ /* 0x000fea0003800000 */
[----:B0-2---:R-:W-:Y:S02]  /*125d0*/  IABS R7, R4 ;  /* 0x0000000400077213 */ /* 0x005fe40000000000 */
[----:B------:R-:W-:Y:S02]  /*125e0*/  IABS R9, R8 ;  /* 0x0000000800097213 */ /* 0x000fe40000000000 */
[----:B------:R-:W0:Y:S08]  /*125f0*/  I2F.RP R10, R7 ;  /* 0x00000007000a7306 */ /* 0x000e300000209400 */
[----:B------:R-:W2:Y:S08]  /*12600*/  I2F.RP R11, R9 ;  /* 0x00000009000b7306 */ /* 0x000eb00000209400 */
[----:B0-----:R-:W1:Y:S08]  /*12610*/  MUFU.RCP R10, R10 ;  /* 0x0000000a000a7308 */ /* 0x001e700000001000 */
[----:B--2---:R-:W-:Y:S01]  /*12620*/  MUFU.RCP R11, R11 ;  /* 0x0000000b000b7308 */ /* 0x004fe20000001000 */
[----:B-1----:R-:W-:Y:S01]  /*12630*/  VIADD R2, R10, 0xffffffe ;  /* 0x0ffffffe0a027836 */ /* 0x002fe20000000000 */
[----:B------:R-:W-:-:S06]  /*12640*/  IABS R10, R4 ;  /* 0x00000004000a7213 */ /* 0x000fcc0000000000 */
[----:B------:R0:W1:Y:S02]  /*12650*/  F2I.FTZ.U32.TRUNC.NTZ R3, R2 ;  /* 0x0000000200037305 */ /* 0x000064000021f000 */
[----:B0-----:R-:W-:Y:S02]  /*12660*/  IMAD.MOV.U32 R2, RZ, RZ, RZ ;  /* 0x000000ffff027224 */ /* 0x001fe400078e00ff */
[----:B-1----:R-:W-:-:S04]  /*12670*/  IMAD.MOV R12, RZ, RZ, -R3 ;  /* 0x000000ffff0c7224 */ /* 0x002fc800078e0a03 */
[----:B------:R-:W-:-:S04]  /*12680*/  IMAD R13, R12, R7, RZ ;  /* 0x000000070c0d7224 */ /* 0x000fc800078e02ff */
[----:B------:R-:W-:Y:S01]  /*12690*/  IMAD.HI.U32 R3, R3, R13, R2 ;  /* 0x0000000d03037227 */ /* 0x000fe200078e0002 */
[----:B------:R-:W-:-:S03]  /*126a0*/  IABS R2, R5 ;  /* 0x0000000500027213 */ /* 0x000fc60000000000 */
[----:B------:R-:W-:Y:S02]  /*126b0*/  IMAD.MOV R13, RZ, RZ, -R10 ;  /* 0x000000ffff0d7224 */ /* 0x000fe400078e0a0a */
[----:B------:R-:W-:-:S04]  /*126c0*/  IMAD.HI.U32 R10, R3, R2, RZ ;  /* 0x00000002030a7227 */ /* 0x000fc800078e00ff */
[----:B------:R-:W-:Y:S02]  /*126d0*/  IMAD R2, R10, R13, R2 ;  /* 0x0000000d0a027224 */ /* 0x000fe400078e0202 */
[----:B------:R-:W-:-:S03]  /*126e0*/  VIADD R3, R11, 0xffffffe ;  /* 0x0ffffffe0b037836 */ /* 0x000fc60000000000 */
[----:B------:R-:W-:-:S03]  /*126f0*/  ISETP.GT.U32.AND P1, PT, R7, R2, PT ;  /* 0x000000020700720c */ /* 0x000fc60003f24070 */
[----:B------:R-:W0:Y:S10]  /*12700*/  F2I.FTZ.U32.TRUNC.NTZ R3, R3 ;  /* 0x0000000300037305 */ /* 0x000e34000021f000 */
[----:B------:R-:W-:-:S02]  /*12710*/  @!P1 IMAD.IADD R2, R2, 0x1, -R7 ;  /* 0x0000000102029824 */ /* 0x000fc400078e0a07 */
[----:B------:R-:W-:Y:S01]  /*12720*/  @!P1 VIADD R10, R10, 0x1 ;  /* 0x000000010a0a9836 */ /* 0x000fe20000000000 */
[----:B------:R-:W-:Y:S02]  /*12730*/  ISETP.NE.AND P1, PT, R4, RZ, PT ;  /* 0x000000ff0400720c */ /* 0x000fe40003f25270 */
[----:B------:R-:W-:Y:S01]  /*12740*/  ISETP.GE.U32.AND P0, PT, R2, R7, PT ;  /* 0x000000070200720c */ /* 0x000fe20003f06070 */
[----:B0-----:R-:W-:-:S04]  /*12750*/  IMAD.MOV R2, RZ, RZ, -R3 ;  /* 0x000000ffff027224 */ /* 0x001fc800078e0a03 */
[----:B------:R-:W-:Y:S02]  /*12760*/  IMAD R7, R2, R9, RZ ;  /* 0x0000000902077224 */ /* 0x000fe400078e02ff */
[----:B------:R-:W-:-:S04]  /*12770*/  IMAD.MOV.U32 R2, RZ, RZ, RZ ;  /* 0x000000ffff027224 */ /* 0x000fc800078e00ff */
        /* <DEDUP_REMOVED lines=17> */
[----:B------:R-:W-:Y:S01]  /*12890*/  ISETP.GE.AND P2, PT, R2, RZ, PT ;  /* 0x000000ff0200720c */ /* 0x000fe20003f46270 */
[----:B------:R-:W-:-:S04]  /*128a0*/  IMAD.MOV R2, RZ, RZ, -R10 ;  /* 0x000000ffff027224 */ /* 0x000fc800078e0a0a */
[----:B------:R-:W-:Y:S02]  /*128b0*/  IMAD R2, R4, R2, R5 ;  /* 0x0000000204027224 */ /* 0x000fe400078e0205 */
[----:B------:R-:W-:-:S06]  /*128c0*/  @P0 VIADD R7, R7, 0x1 ;  /* 0x0000000107070836 */ /* 0x000fcc0000000000 */
[----:B------:R-:W-:Y:S01]  /*128d0*/  @!P2 IMAD.MOV R7, RZ, RZ, -R7 ;  /* 0x000000ffff07a224 */ /* 0x000fe200078e0a07 */
[----:B------:R-:W-:-:S05]  /*128e0*/  @!P1 LOP3.LUT R7, RZ, R8, RZ, 0x33, !PT ;  /* 0x00000008ff079212 */ /* 0x000fca00078e33ff */
[--C-:B------:R-:W-:Y:S02]  /*128f0*/  IMAD.MOV R3, RZ, RZ, -R7.reuse ;  /* 0x000000ffff037224 */ /* 0x100fe400078e0a07 */
[C---:B------:R-:W-:Y:S02]  /*12900*/  IMAD R7, R8.reuse, 0x1000000, R7 ;  /* 0x0100000008077824 */ /* 0x040fe400078e0207 */
[----:B------:R-:W-:-:S04]  /*12910*/  IMAD R8, R8, R3, R10 ;  /* 0x0000000308087224 */ /* 0x000fc800078e020a */
[----:B------:R-:W-:-:S05]  /*12920*/  IMAD R3, R8, 0x10000, R7 ;  /* 0x0001000008037824 */ /* 0x000fca00078e0207 */
[----:B------:R0:W-:Y:S01]  /*12930*/  STL [R1+0x8], R3 ;  /* 0x0000080301007387 */ /* 0x0001e20000100800 */
[----:B------:R-:W-:Y:S05]  /*12940*/  BRA `(.L_x_2446) ;  /* 0x0000000000f47947 */ /* 0x000fea0003800000 */
.L_x_2445:
[----:B-1----:R-:W1:Y:S02]  /*12950*/  LDC.64 R2, c[0x0][0xc90] ;  /* 0x00032400ff027b82 */ /* 0x002e640000000a00 */
[----:B-1----:R-:W-:-:S05]  /*12960*/  IMAD.WIDE R2, R14, 0x4, R2 ;  /* 0x000000040e027825 */ /* 0x002fca00078e0202 */
[----:B0-----:R0:W2:Y:S02]  /*12970*/  LDG.E R7, desc[UR40][R2.64] ;  /* 0x0000002802077981 */ /* 0x0010a4000c1e1900 */
[----:B0-----:R-:W-:Y:S02]  /*12980*/  IMAD.MOV.U32 R2, RZ, RZ, RZ ;  /* 0x000000ffff027224 */ /* 0x001fe400078e00ff */
[----:B--2---:R-:W-:-:S05]  /*12990*/  IMAD R8, R4, R7, RZ ;  /* 0x0000000704087224 */ /* 0x004fca00078e02ff */
[----:B------:R-:W-:-:S04]  /*129a0*/  IABS R9, R8 ;  /* 0x0000000800097213 */ /* 0x000fc80000000000 */
[----:B------:R-:W0:Y:S08]  /*129b0*/  I2F.RP R10, R9 ;  /* 0x00000009000a7306 */ /* 0x000e300000209400 */
[----:B0-----:R-:W0:Y:S02]  /*129c0*/  MUFU.RCP R10, R10 ;  /* 0x0000000a000a7308 */ /* 0x001e240000001000 */
[----:B0-----:R-:W-:-:S06]  /*129d0*/  VIADD R11, R10, 0xffffffe ;  /* 0x0ffffffe0a0b7836 */ /* 0x001fcc0000000000 */
[----:B------:R-:W0:Y:S02]  /*129e0*/  F2I.FTZ.U32.TRUNC.NTZ R3, R11 ;  /* 0x0000000b00037305 */ /* 0x000e24000021f000 */
[----:B0-----:R-:W-:-:S04]  /*129f0*/  IMAD.MOV R12, RZ, RZ, -R3 ;  /* 0x000000ffff0c7224 */ /* 0x001fc800078e0a03 */
[----:B------:R-:W-:-:S04]  /*12a00*/  IMAD R13, R12, R9, RZ ;  /* 0x000000090c0d7224 */ /* 0x000fc800078e02ff */
[----:B------:R-:W-:Y:S01]  /*12a10*/  IMAD.HI.U32 R2, R3, R13, R2 ;  /* 0x0000000d03027227 */ /* 0x000fe200078e0002 */
[----:B------:R-:W-:Y:S02]  /*12a20*/  IABS R13, R5 ;  /* 0x00000005000d7213 */ /* 0x000fe40000000000 */
[----:B------:R-:W-:-:S03]  /*12a30*/  IABS R3, R8 ;  /* 0x0000000800037213 */ /* 0x000fc60000000000 */
[----:B------:R-:W-:-:S04]  /*12a40*/  IMAD.HI.U32 R2, R2, R13, RZ ;  /* 0x0000000d02027227 */ /* 0x000fc800078e00ff */
[----:B------:R-:W-:-:S04]  /*12a50*/  IMAD.MOV R3, RZ, RZ, -R3 ;  /* 0x000000ffff037224 */ /* 0x000fc800078e0a03 */
        /* <DEDUP_REMOVED lines=11> */
[----:B------:R-:W-:Y:S02]  /*12b10*/  IMAD R9, R7, R2, RZ ;  /* 0x0000000207097224 */ /* 0x000fe400078e02ff */
[----:B------:R-:W-:Y:S02]  /*12b20*/  IMAD.MOV R2, RZ, RZ, -R2 ;  /* 0x000000ffff027224 */ /* 0x000fe400078e0a02 */
[----:B------:R-:W-:Y:S02]  /*12b30*/  IMAD.MOV R10, RZ, RZ, -R9 ;  /* 0x000000ffff0a7224 */ /* 0x000fe400078e0a09 */
[----:B------:R-:W-:Y:S02]  /*12b40*/  IMAD R8, R8, R2, R5 ;  /* 0x0000000208087224 */ /* 0x000fe400078e0205 */
[----:B------:R-:W-:Y:S01]  /*12b50*/  IMAD.MOV.U32 R2, RZ, RZ, RZ ;  /* 0x000000ffff027224 */ /* 0x000fe200078e00ff */
[----:B------:R-:W-:Y:S02]  /*12b60*/  VIADDMNMX R7, R10, UR5, R7, PT ;  /* 0x000000050a077c46 */ /* 0x000fe4000b800107 */
[----:B------:R-:W-:-:S02]  /*12b70*/  IADD3 R9, R9, 0x1000000, R8 ;  /* 0x0100000009097810 */ /* 0x000fc40007ffe008 */
[----:B------:R-:W-:-:S04]  /*12b80*/  IABS R10, R7 ;  /* 0x00000007000a7213 */ /* 0x000fc80000000000 */
[----:B------:R-:W0:Y:S08]  /*12b90*/  I2F.RP R11, R10 ;  /* 0x0000000a000b7306 */ /* 0x000e300000209400 */
[----:B0-----:R-:W0:Y:S02]  /*12ba0*/  MUFU.RCP R11, R11 ;  /* 0x0000000b000b7308 */ /* 0x001e240000001000 */
[----:B0-----:R-:W-:Y:S01]  /*12bb0*/  VIADD R3, R11, 0xffffffe ;  /* 0x0ffffffe0b037836 */ /* 0x001fe20000000000 */
[----:B------:R-:W-:-:S05]  /*12bc0*/  IABS R11, R7 ;  /* 0x00000007000b7213 */ /* 0x000fca0000000000 */
[----:B------:R-:W0:Y:S02]  /*12bd0*/  F2I.FTZ.U32.TRUNC.NTZ R3, R3 ;  /* 0x0000000300037305 */ /* 0x000e24000021f000 */
[----:B0-----:R-:W-:-:S04]  /*12be0*/  IMAD.MOV R5, RZ, RZ, -R3 ;  /* 0x000000ffff057224 */ /* 0x001fc800078e0a03 */
[----:B------:R-:W-:-:S04]  /*12bf0*/  IMAD R5, R5, R10, RZ ;  /* 0x0000000a05057224 */ /* 0x000fc800078e02ff */
[----:B------:R-:W-:Y:S01]  /*12c00*/  IMAD.HI.U32 R2, R3, R5, R2 ;  /* 0x0000000503027227 */ /* 0x000fe200078e0002 */
[----:B------:R-:W-:-:S03]  /*12c10*/  IABS R5, R8 ;  /* 0x0000000800057213 */ /* 0x000fc60000000000 */
[----:B------:R-:W-:Y:S02]  /*12c20*/  IMAD.MOV R3, RZ, RZ, -R11 ;  /* 0x000000ffff037224 */ /* 0x000fe400078e0a0b */
        /* <DEDUP_REMOVED lines=11> */
[----:B------:R-:W-:Y:S01]  /*12ce0*/  @!P1 LOP3.LUT R2, RZ, R7, RZ, 0x33, !PT ;  /* 0x00000007ff029212 */ /* 0x000fe200078e33ff */
[----:B------:R-:W-:-:S04]  /*12cf0*/  IMAD.MOV R7, RZ, RZ, -R7 ;  /* 0x000000ffff077224 */ /* 0x000fc800078e0a07 */
[----:B------:R-:W-:-:S05]  /*12d00*/  IMAD R3, R2, R7, R9 ;  /* 0x0000000702037224 */ /* 0x000fca00078e0209 */
[----:B------:R1:W-:Y:S02]  /*12d10*/  STL [R1+0x8], R3 ;  /* 0x0000080301007387 */ /* 0x0003e40000100800 */
.L_x_2446:
[----:B01----:R-:W-:-:S05]  /*12d20*/  LOP3.LUT R3, RZ, R2, RZ, 0x33, !PT ;  /* 0x00000002ff037212 */ /* 0x003fca00078e33ff */
[----:B------:R-:W-:-:S05]  /*12d30*/  IMAD.IADD R2, R4, 0x1, R3 ;  /* 0x0000000104027824 */ /* 0x000fca00078e0203 */
[----:B------:R1:W-:Y:S01]  /*12d40*/  STL [R1+0x4], R2 ;  /* 0x0000040201007387 */ /* 0x0003e20000100800 */
[----:B------:R-:W-:Y:S05]  /*12d50*/  BRA `(.L_x_2447) ;  /* 0x0000000000107947 */ /* 0x000fea0003800000 */
.L_x_2442:
[----:B------:R-:W-:Y:S01]  /*12d60*/  IMAD.U32 R2, RZ, RZ, UR6 ;  /* 0x00000006ff027e24 */ /* 0x000fe2000f8e00ff */
[----:B------:R0:W-:Y:S04]  /*12d70*/  STL [R1+0x4], RZ ;  /* 0x000004ff01007387 */ /* 0x0001e80000100800 */
[----:B------:R0:W-:Y:S04]  /*12d80*/  STL [R1+0x8], RZ ;  /* 0x000008ff01007387 */ /* 0x0001e80000100800 */
[----:B------:R0:W-:Y:S02]  /*12d90*/  STL [R1], R2 ;  /* 0x0000000201007387 */ /* 0x0001e40000100800 */
.L_x_2447:
[----:B------:R-:W2:Y:S04]  /*12da0*/  LDL R8, [R1] ;  /* 0x0000000001087983 */ /* 0x000ea80000100800 */
[----:B------:R-:W2:Y:S04]  /*12db0*/  LDL R9, [R1+0x4] ;  /* 0x0000040001097983 */ /* 0x000ea80000100800 */
[----:B------:R-:W2:Y:S04]  /*12dc0*/  LDL R10, [R1+0x8] ;  /* 0x00000800010a7983 */ /* 0x000ea80000100800 */
[----:B------:R-:W2:Y:S01]  /*12dd0*/  LDL R11, [R1+0xc] ;  /* 0x00000c00010b7983 */ /* 0x000ea20000100800 */
[----:B------:R-:W-:-:S13]  /*12de0*/  ISETP.NE.AND P0, PT, R0, RZ, PT ;  /* 0x000000ff0000720c */ /* 0x000fda0003f05270 */
[----:B------:R-:W3:Y:S01]  /*12df0*/  @!P0 S2R R3, SR_CgaCtaId ;  /* 0x0000000000038919 */ /* 0x000ee20000008800 */
[----:B------:R-:W-:-:S04]  /*12e00*/  @!P0 MOV R0, 0x400 ;  /* 0x0000040000008802 */ /* 0x000fc80000000f00 */
[----:B---3--:R-:W-:-:S05]  /*12e10*/  @!P0 LEA R0, R3, R0, 0x18 ;  /* 0x0000000003008211 */ /* 0x008fca00078ec0ff */
[----:B--2---:R2:W-:Y:S01]  /*12e20*/  @!P0 STS.128 [R0+0x228d0], R8 ;  /* 0x0228d00800008388 */ /* 0x0045e20000000c00 */
[----:B------:R-:W-:Y:S06]  /*12e30*/  BAR.ARV 0x5, 0x180 ;  /* 0x0146000000007b1d */ /* 0x000fec0000002000 */
.L_x_2440:
[----:B--2---:R-:W2:Y:S01]  /*12e40*/  LDL R0, [R1+0xc] ;  /* 0x00000c0001007983 */ /* 0x004ea20000100800 */
[----:B------:R-:W-:-:S03]  /*12e50*/  ULDC UR4, c[0x0][0xc3c] ;  /* 0x00030f0000047ab9 */ /* 0x000fc60000000800 */
[----:B------:R4:W-:Y:S01]  /*12e60*/  STL [R1+0x10], RZ ;  /* 0x000010ff01007387 */ /* 0x0009e20000100800 */
[----:B--2---:R-:W-:Y:S01]  /*12e70*/  ISETP.GE.AND P0, PT, R0, UR4, PT ;  /* 0x0000000400007c0c */ /* 0x004fe2000bf06270 */
[----:B------:R-:W-:-:S05]  /*12e80*/  IMAD.MOV.U32 R0, RZ, RZ, 0x1 ;  /* 0x00000001ff007424 */ /* 0x000fca00078e00ff */
[----:B------:R4:W-:Y:S04]  /*12e90*/  STL [R1+0x14], R0 ;  /* 0x0000140001007387 */ /* 0x0009e80000100800 */
[----:B------:R4:W-:Y:S03]  /*12ea0*/  STL [R1+0x48], RZ ;  /* 0x000048ff01007387 */ /* 0x0009e60000100800 */
[----:B------:R-:W-:Y:S05]  /*12eb0*/  @P0 BRA `(.L_x_2448) ;  /* 0x0000005c006c0947 */ /* 0x000fea0003800000 */
[----:B------:R-:W2:Y:S01]  /*12ec0*/  S2UR UR5, SR_CgaCtaId ;  /* 0x00000000000579c3 */ /* 0x000ea20000008800 */
[C---:B----4-:R-:W-:Y:S01]  /*12ed0*/  IMAD.SHL.U32 R0, R6.reuse, 0x8, RZ ;  /* 0x0000000806007824 */ /* 0x050fe200078e00ff */
[----:B------:R-:W-:Y:S01]  /*12ee0*/  LOP3.LUT R4, R6, 0x7f, RZ, 0xc0, !PT ;  /* 0x0000007f06047812 */ /* 0x000fe200078ec0ff */
[----:B------:R-:W-:Y:S01]  /*12ef0*/  UMOV UR4, 0x400 ;  /* 0x0000040000047882 */ /* 0x000fe20000000000 */
[----:B------:R-:W-:Y:S01]  /*12f00*/  BSSY B8, `(.L_x_2448) ;  /* 0x00005d6000087945 */ /* 0x000fe20003800000 */
[----:B------:R-:W-:Y:S01]  /*12f10*/  ULDC UR37, c[0x0][0xc] ;  /* 0x0000030000257ab9 */ /* 0x000fe20000000800 */
[----:B------:R-:W-:Y:S01]  /*12f20*/  LOP3.LUT R3, R0, 0x1f8, RZ, 0xc0, !PT ;  /* 0x000001f800037812 */ /* 0x000fe200078ec0ff */
[----:B01----:R-:W-:Y:S01]  /*12f30*/  IMAD.SHL.U32 R2, R4, 0x8, RZ ;  /* 0x0000000804027824 */ /* 0x003fe200078e00ff */
[----:B------:R-:W-:Y:S01]  /*12f40*/  ULDC.64 UR38, c[0x0][0x198] ;  /* 0x0000660000267ab9 */ /* 0x000fe20000000a00 */
[----:B------:R-:W-:Y:S01]  /*12f50*/  IMAD.MOV.U32 R0, RZ, RZ, 0x1 ;  /* 0x00000001ff007424 */ /* 0x000fe200078e00ff */
[----:B------:R-:W-:Y:S01]  /*12f60*/  LOP3.LUT R3, R3, 0x38, R6, 0x78, !PT ;  /* 0x0000003803037812 */ /* 0x000fe200078e7806 */
[----:B------:R-:W-:-:S03]  /*12f70*/  IMAD.SHL.U32 R6, R6, 0x10, RZ ;  /* 0x0000001006067824 */ /* 0x000fc600078e00ff */
[----:B------:R-:W-:Y:S02]  /*12f80*/  LOP3.LUT R2, R3, 0x200, R2, 0xf8, !PT ;  /* 0x0000020003027812 */ /* 0x000fe400078ef802 */
[----:B------:R-:W-:-:S04]  /*12f90*/  SHF.R.U32.HI R3, RZ, 0x3, R4 ;  /* 0x00000003ff037819 */ /* 0x000fc80000011604 */
[----:B------:R-:W-:Y:S01]  /*12fa0*/  LOP3.LUT R3, R3, 0x70, R6, 0xf8, !PT ;  /* 0x0000007003037812 */ /* 0x000fe200078ef806 */
[----:B--2---:R-:W-:-:S06]  /*12fb0*/  ULEA UR4, UR5, UR4, 0x18 ;  /* 0x0000000405047291 */ /* 0x004fcc000f8ec03f */
[----:B------:R-:W-:-:S04]  /*12fc0*/  IMAD.U32 R19, RZ, RZ, UR4 ;  /* 0x00000004ff137e24 */ /* 0x000fc8000f8e00ff */
[----:B------:R-:W-:-:S05]  /*12fd0*/  IMAD R2, R2, 0x2, R19 ;  /* 0x0000000202027824 */ /* 0x000fca00078e0213 */
[----:B------:R0:W-:Y:S04]  /*12fe0*/  STL [R1+0x24], R2 ;  /* 0x0000240201007387 */ /* 0x0001e80000100800 */
[----:B------:R0:W-:Y:S04]  /*12ff0*/  STL [R1+0x48], RZ ;  /* 0x000048ff01007387 */ /* 0x0001e80000100800 */
[----:B------:R0:W-:Y:S04]  /*13000*/  STL [R1+0x14], R0 ;  /* 0x0000140001007387 */ /* 0x0001e80000100800 */
[----:B------:R0:W-:Y:S02]  /*13010*/  STL [R1+0x10], RZ ;  /* 0x000010ff01007387 */ /* 0x0001e40000100800 */
.L_x_2560:
[----:B--23--:R-:W2:Y:S01]  /*13020*/  LDL R9, [R1+0xc] ;  /* 0x00000c0001097983 */ /* 0x00cea20000100800 */
[----:B------:R-:W-:Y:S05]  /*13030*/  YIELD ;  /* 0x0000000000007946 */ /* 0x000fea0003800000 */
[----:B------:R-:W-:Y:S01]  /*13040*/  ULDC.64 UR4, c[0x0][0xa28] ;  /* 0x00028a0000047ab9 */ /* 0x000fe20000000a00 */
[----:B0-----:R-:W-:Y:S01]  /*13050*/  IMAD.MOV.U32 R0, RZ, RZ, RZ ;  /* 0x000000ffff007224 */ /* 0x001fe200078e00ff */
[----:B------:R-:W-:Y:S01]  /*13060*/  ISETP.NE.U32.AND P0, PT, RZ, UR4, PT ;  /* 0x00000004ff007c0c */ /* 0x000fe2000bf05070 */
[----:B-1----:R-:W0:Y:S01]  /*13070*/  LDC.64 R4, c[0x0][0xa00] ;  /* 0x00028000ff047b82 */ /* 0x002e220000000a00 */
[----:B------:R-:W-:Y:S01]  /*13080*/  IMAD.MOV.U32 R10, RZ, RZ, RZ ;  /* 0x000000ffff0a7224 */ /* 0x000fe200078e00ff */
[----:B------:R-:W-:Y:S01]  /*13090*/  ULDC.64 UR6, c[0x0][0xa08] ;  /* 0x0002820000067ab9 */ /* 0x000fe20000000a00 */
[----:B------:R-:W-:Y:S01]  /*130a0*/  ISETP.NE.AND.EX P0, PT, RZ, UR5, PT, P0 ;  /* 0x00000005ff007c0c */ /* 0x000fe2000bf05300 */
[----:B------:R-:W-:-:S12]  /*130b0*/  ULDC.64 UR4, c[0x0][0xa18] ;  /* 0x0002860000047ab9 */ /* 0x000fd80000000a00 */
[----:B------:R-:W2:Y:S02]  /*130c0*/  @P0 LDC.64 R2, c[0x0][0xa28] ;  /* 0x00028a00ff020b82 */ /* 0x000ea40000000a00 */
[----:B--2---:R-:W-:-:S05]  /*130d0*/  @P0 IMAD.WIDE R2, R9, 0x4, R2 ;  /* 0x0000000409020825 */ /* 0x004fca00078e0202 */
[----:B------:R1:W5:Y:S01]  /*130e0*/  @P0 LDG.E R0, desc[UR40][R2.64] ;  /* 0x0000002802000981 */ /* 0x000362000c1e1900 */
[----:B------:R-:W-:Y:S01]  /*130f0*/  ISETP.NE.U32.AND P0, PT, RZ, UR4, PT ;  /* 0x00000004ff007c0c */ /* 0x000fe2000bf05070 */
[----:B0-----:R-:W-:Y:S01]  /*13100*/  IMAD.WIDE R4, R9, 0x4, R4 ;  /* 0x0000000409047825 */ /* 0x001fe200078e0204 */
[----:B------:R-:W-:Y:S02]  /*13110*/  ISETP.NE.U32.AND P1, PT, RZ, UR6, PT ;  /* 0x00000006ff007c0c */ /* 0x000fe4000bf25070 */
[----:B------:R-:W-:Y:S01]  /*13120*/  ISETP.NE.AND.EX P2, PT, RZ, UR5, PT, P0 ;  /* 0x00000005ff007c0c */ /* 0x000fe2000bf45300 */
[----:B------:R-:W-:Y:S01]  /*13130*/  ULDC.64 UR4, c[0x0][0xa00] ;  /* 0x0002800000047ab9 */ /* 0x000fe20000000a00 */
[----:B------:R-:W-:Y:S01]  /*13140*/  ISETP.NE.AND.EX P1, PT, RZ, UR7, PT, P1 ;  /* 0x00000007ff007c0c */ /* 0x000fe2000bf25310 */
[----:B------:R-:W-:Y:S01]  /*13150*/  IMAD.MOV.U32 R8, RZ, RZ, RZ ;  /* 0x000000ffff087224 */ /* 0x000fe200078e00ff */
[----:B------:R-:W-:Y:S01]  /*13160*/  ISETP.NE.U32.AND P0, PT, RZ, UR4, PT ;  /* 0x00000004ff007c0c */ /* 0x000fe2000bf05070 */
[----:B-1----:R-:W0:Y:S03]  /*13170*/  LDC.64 R2, c[0x0][0xa08] ;  /* 0x00028200ff027b82 */ /* 0x002e260000000a00 */
[----:B------:R-:W-:-:S05]  /*13180*/  ISETP.NE.AND.EX P0, PT, RZ, UR5, PT, P0 ;  /* 0x00000005ff007c0c */ /* 0x000fca000bf05300 */
[----:B------:R-:W1:Y:S08]  /*13190*/  @P2 LDC.64 R6, c[0x0][0xa18] ;  /* 0x00028600ff062b82 */ /* 0x000e700000000a00 */
[----:B------:R-:W2:Y:S01]  /*131a0*/  @P0 LDG.E R10, desc[UR40][R4.64] ;  /* 0x00000028040a0981 */ /* 0x000ea2000c1e1900 */
[----:B------:R-:W-:Y:S01]  /*131b0*/  ULDC UR4, c[0x0][0x288] ;  /* 0x0000a20000047ab9 */ /* 0x000fe20000000800 */
[----:B0-----:R-:W-:-:S05]  /*131c0*/  IMAD.WIDE R2, R9, 0x4, R2 ;  /* 0x0000000409027825 */ /* 0x001fca00078e0202 */
[----:B------:R-:W5:Y:S01]  /*131d0*/  @P1 LDG.E R8, desc[UR40][R2.64] ;  /* 0x0000002802081981 */ /* 0x000f62000c1e1900 */
[----:B-1----:R-:W-:-:S03]  /*131e0*/  @P2 IMAD.WIDE R6, R9, 0x4, R6 ;  /* 0x0000000409062825 */ /* 0x002fc600078e0206 */
        /* <DEDUP_REMOVED lines=14> */
[----:B------:R-:W0:Y:S04]  /*132d0*/  LDG.E R7, desc[UR40][R4.64] ;  /* 0x0000002804077981 */ /* 0x000e28000c1e1900 */
[----:B------:R-:W0:Y:S02]  /*132e0*/  LDG.E R4, desc[UR40][R4.64+0x4] ;  /* 0x0000042804047981 */ /* 0x000e24000c1e1900 */
[----:B0-----:R-:W-:-:S05]  /*132f0*/  IMAD.IADD R10, R4, 0x1, -R7 ;  /* 0x00000001040a7824 */ /* 0x001fca00078e0a07 */
[----:B------:R1:W-:Y:S02]  /*13300*/  STL [R1+0x2c], R10 ;  /* 0x00002c0a01007387 */ /* 0x0003e40000100800 */
.L_x_2449:
[----:B------:R-:W2:Y:S01]  /*13310*/  LDL.LU R5, [R1+0x8] ;  /* 0x0000080001057983 */ /* 0x000ea20000300800 */
[----:B------:R-:W-:Y:S02]  /*13320*/  ULDC.64 UR4, c[0x0][0xa20] ;  /* 0x0002880000047ab9 */ /* 0x000fe40000000a00 */
[----:B------:R-:W-:-:S04]  /*13330*/  ISETP.NE.U32.AND P0, PT, RZ, UR4, PT ;  /* 0x00000004ff007c0c */ /* 0x000fc8000bf05070 */
[----:B------:R-:W-:Y:S02]  /*13340*/  ISETP.NE.AND.EX P0, PT, RZ, UR5, PT, P0 ;  /* 0x00000005ff007c0c */ /* 0x000fe4000bf05300 */
[C---:B--2---:R-:W-:Y:S02]  /*13350*/  LOP3.LUT R7, R5.reuse, 0xff000000, RZ, 0xc0, !PT ;  /* 0xff00000005077812 */ /* 0x044fe400078ec0ff */
[C---:B------:R-:W-:Y:S02]  /*13360*/  LOP3.LUT R4, R5.reuse, 0xff0000, RZ, 0xc0, !PT ;  /* 0x00ff000005047812 */ /* 0x040fe400078ec0ff */
[----:B------:R-:W-:Y:S02]  /*13370*/  SHF.R.U32.HI R7, RZ, 0x8, R7 ;  /* 0x00000008ff077819 */ /* 0x000fe40000011607 */
[----:B------:R-:W-:Y:S02]  /*13380*/  LOP3.LUT R17, R5, 0xffff, RZ, 0xc0, !PT ;  /* 0x0000ffff05117812 */ /* 0x000fe400078ec0ff */
[----:B------:R-:W-:Y:S01]  /*13390*/  LEA.HI R7, R4, R7, RZ, 0x10 ;  /* 0x0000000704077211 */ /* 0x000fe200078f80ff */
[----:B-----5:R-:W-:-:S05]  /*133a0*/  IMAD.IADD R4, R8, 0x1, R0 ;  /* 0x0000000108047824 */ /* 0x020fca00078e0200 */
[----:B------:R2:W-:Y:S01]  /*133b0*/  STL [R1+0x18], R4 ;  /* 0x0000180401007387 */ /* 0x0005e20000100800 */
[----:B------:R-:W-:Y:S05]  /*133c0*/  @!P0 BRA `(.L_x_2450) ;  /* 0x0000000000108947 */ /* 0x000fea0003800000 */
[----:B------:R-:W3:Y:S02]  /*133d0*/  LDC.64 R2, c[0x0][0xa20] ;  /* 0x00028800ff027b82 */ /* 0x000ee40000000a00 */
[----:B---3--:R-:W-:-:S05]  /*133e0*/  IMAD.WIDE R2, R9, 0x4, R2 ;  /* 0x0000000409027825 */ /* 0x008fca00078e0202 */
[----:B------:R3:W5:Y:S01]  /*133f0*/  LDG.E R6, desc[UR40][R2.64] ;  /* 0x0000002802067981 */ /* 0x000762000c1e1900 */
[----:B------:R-:W-:Y:S05]  /*13400*/  BRA `(.L_x_2451) ;  /* 0x0000000000107947 */ /* 0x000fea0003800000 */
.L_x_2450:
[----:B------:R-:W-:Y:S05]  /*13410*/  @!P1 BRA `(.L_x_2451) ;  /* 0x00000000000c9947 */ /* 0x000fea0003800000 */
[----:B------:R-:W3:Y:S04]  /*13420*/  LDG.E R6, desc[UR40][R2.64] ;  /* 0x0000002802067981 */ /* 0x000ee8000c1e1900 */
[----:B------:R-:W3:Y:S02]  /*13430*/  LDG.E R2, desc[UR40][R2.64+0x4] ;  /* 0x0000042802027981 */ /* 0x000ee4000c1e1900 */
[----:B---3--:R-:W-:-:S07]  /*13440*/  IMAD.IADD R6, R2, 0x1, -R6 ;  /* 0x0000000102067824 */ /* 0x008fce00078e0a06 */
.L_x_2451:
[----:B--2---:R-:W2:Y:S01]  /*13450*/  LDL.LU R4, [R1+0x4] ;  /* 0x0000040001047983 */ /* 0x004ea20000300800 */
[----:B---3--:R-:W3:Y:S01]  /*13460*/  LDC R2, c[0x0][0x448] ;  /* 0x00011200ff027b82 */ /* 0x008ee20000000800 */
[----:B-----5:R-:W-:Y:S01]  /*13470*/  IMAD.IADD R0, R6, 0x1, -R0 ;  /* 0x0000000106007824 */ /* 0x020fe200078e0a00 */
[----:B---3--:R-:W-:-:S13]  /*13480*/  ISETP.NE.AND P1, PT, R2, 0x1, PT ;  /* 0x000000010200780c */ /* 0x008fda0003f25270 */
[----:B------:R-:W3:Y:S08]  /*13490*/  @P1 LDC R3, c[0x0][0x44c] ;  /* 0x00011300ff031b82 */ /* 0x000ef00000000800 */
[----:B------:R-:W4:Y:S01]  /*134a0*/  @P1 LDC R2, c[0x0][0x450] ;  /* 0x00011400ff021b82 */ /* 0x000f220000000800 */
[----:B--2---:R-:W-:-:S04]  /*134b0*/  IMAD.SHL.U32 R11, R4, 0x80, RZ ;  /* 0x00000080040b7824 */ /* 0x004fc800078e00ff */
[----:B------:R-:W-:Y:S01]  /*134c0*/  VIADD R4, R11, 0x7f ;  /* 0x0000007f0b047836 */ /* 0x000fe20000000000 */
[----:B------:R2:W-:Y:S03]  /*134d0*/  STL [R1+0x28], R11 ;  /* 0x0000280b01007387 */ /* 0x0005e60000100800 */
[----:B---3--:R-:W-:-:S04]  /*134e0*/  @P1 IMAD.HI.U32 R3, R4, R3, RZ ;  /* 0x0000000304031227 */ /* 0x008fc800078e00ff */
[----:B------:R-:W-:Y:S01]  /*134f0*/  IMAD.MOV.U32 R6, RZ, RZ, R4 ;  /* 0x000000ffff067224 */ /* 0x000fe200078e0004 */
[----:B----4-:R-:W-:Y:S01]  /*13500*/  @P1 SHF.R.U32.HI R6, RZ, R2, R3 ;  /* 0x00000002ff061219 */ /* 0x010fe20000011603 */
[----:B------:R-:W-:-:S04]  /*13510*/  VIADD R2, R0, 0x5f ;  /* 0x0000005f00027836 */ /* 0x000fc80000000000 */
[----:B------:R-:W-:-:S05]  /*13520*/  IMAD.HI R2, R2, 0x2aaaaaab, RZ ;  /* 0x2aaaaaab02027827 */ /* 0x000fca00078e02ff */
[----:B------:R-:W-:-:S04]  /*13530*/  SHF.R.U32.HI R3, RZ, 0x1f, R2 ;  /* 0x0000001fff037819 */ /* 0x000fc80000011602 */
[----:B------:R-:W-:Y:S02]  /*13540*/  LEA.HI.SX32 R9, R2, R3, 0x1c ;  /* 0x0000000302097211 */ /* 0x000fe400078fe2ff */
[----:B------:R-:W-:-:S03]  /*13550*/  IADD3 R2, R0, 0x1, -R10 ;  /* 0x0000000100027810 */ /* 0x000fc60007ffe80a */
[----:B------:R2:W-:Y:S02]  /*13560*/  STL [R1+0x58], R9 ;  /* 0x0000580901007387 */ /* 0x0005e40000100800 */
[----:B------:R-:W-:Y:S02]  /*13570*/  IMAD.IADD R6, R2, 0x1, R6 ;  /* 0x0000000102067824 */ /* 0x000fe400078e0206 */
[----:B------:R-:W3:Y:S02]  /*13580*/  LDC.64 R2, c[0x0][0x9e0] ;  /* 0x00027800ff027b82 */ /* 0x000ee40000000a00 */
[----:B---3--:R-:W-:Y:S01]  /*13590*/  ISETP.GE.AND P2, PT, R3, 0x1, PT ;  /* 0x000000010300780c */ /* 0x008fe20003f46270 */
[----:B------:R-:W-:-:S12]  /*135a0*/  IMAD.IADD R2, R6, 0x1, R2 ;  /* 0x0000000106027824 */ /* 0x000fd800078e0202 */
[----:B--2---:R-:W-:Y:S05]  /*135b0*/  @!P2 BRA `(.L_x_2452) ;  /* 0x000000000048a947 */ /* 0x004fea0003800000 */
[C---:B------:R-:W-:Y:S01]  /*135c0*/  ISETP.GT.AND P0, PT, R6.reuse, RZ, PT ;  /* 0x000000ff0600720c */ /* 0x040fe20003f04270 */
[----:B------:R-:W-:Y:S01]  /*135d0*/  BSSY B0, `(.L_x_2453) ;  /* 0x000000e000007945 */ /* 0x000fe20003800000 */
[----:B------:R-:W-:-:S11]  /*135e0*/  VIADD R8, R6, 0xffffffff ;  /* 0xffffffff06087836 */ /* 0x000fd60000000000 */
[----:B------:R-:W-:Y:S05]  /*135f0*/  @P0 BRA `(.L_x_2454) ;  /* 0x00000000001c0947 */ /* 0x000fea0003800000 */
[----:B------:R-:W-:Y:S01]  /*13600*/  ISETP.NE.AND P0, PT, R3, 0x1, PT ;  /* 0x000000010300780c */ /* 0x000fe20003f05270 */
[----:B------:R-:W-:-:S12]  /*13610*/  IMAD.MOV R6, RZ, RZ, -R6 ;  /* 0x000000ffff067224 */ /* 0x000fd800078e0a06 */
[----:B------:R-:W2:Y:S02]  /*13620*/  @P0 LDC.64 R4, c[0x0][0x9e8] ;  /* 0x00027a00ff040b82 */ /* 0x000ea40000000a00 */
[----:B--2---:R-:W-:-:S05]  /*13630*/  @P0 IMAD.HI.U32 R4, R6, R4, RZ ;  /* 0x0000000406040227 */ /* 0x004fca00078e00ff */
[----:B------:R-:W-:-:S04]  /*13640*/  @P0 SHF.R.U32.HI R6, RZ, R5, R4 ;  /* 0x00000005ff060219 */ /* 0x000fc80000011604 */
[----:B------:R-:W-:Y:S01]  /*13650*/  LOP3.LUT R8, RZ, R6, RZ, 0x33, !PT ;  /* 0x00000006ff087212 */ /* 0x000fe200078e33ff */
[----:B------:R-:W-:Y:S06]  /*13660*/  BRA `(.L_x_2455) ;  /* 0x0000000000107947 */ /* 0x000fec0003800000 */
.L_x_2454:
[----:B------:R-:W-:-:S13]  /*13670*/  ISETP.NE.AND P0, PT, R3, 0x1, PT ;  /* 0x000000010300780c */ /* 0x000fda0003f05270 */
[----:B------:R-:W2:Y:S02]  /*13680*/  @P0 LDC.64 R4, c[0x0][0x9e8] ;  /* 0x00027a00ff040b82 */ /* 0x000ea40000000a00 */
[----:B--2---:R-:W-:-:S05]  /*13690*/  @P0 IMAD.HI.U32 R4, R8, R4, RZ ;  /* 0x0000000408040227 */ /* 0x004fca00078e00ff */
[----:B------:R-:W-:-:S07]  /*136a0*/  @P0 SHF.R.U32.HI R8, RZ, R5, R4 ;  /* 0x00000005ff080219 */ /* 0x000fce0000011604 */
.L_x_2455:
[----:B------:R-:W-:Y:S05]  /*136b0*/  BSYNC B0 ;  /* 0x0000000000007941 */ /* 0x000fea0003800000 */
.L_x_2453:
[----:B------:R-:W-:-:S05]  /*136c0*/  IMAD R8, R8, R3, R3 ;  /* 0x0000000308087224 */ /* 0x000fca00078e0203 */
[----:B------:R-:W-:-:S07]  /*136d0*/  VIMNMX R2, R2, R8, PT ;  /* 0x0000000802027248 */ /* 0x000fce0003fe0100 */
.L_x_2452:
[----:B------:R-:W2:Y:S01]  /*136e0*/  @P1 LDC R4, c[0x0][0x44c] ;  /* 0x00011300ff041b82 */ /* 0x000ea20000000800 */
[----:B------:R-:W-:Y:S01]  /*136f0*/  VIADD R2, R2, 0x5f ;  /* 0x0000005f02027836 */ /* 0x000fe20000000000 */
[----:B------:R-:W-:Y:S01]  /*13700*/  ULDC UR4, c[0x0][0x9dc] ;  /* 0x0002770000047ab9 */ /* 0x000fe20000000800 */
[----:B------:R-:W-:Y:S02]  /*13710*/  IMAD.MOV.U32 R5, RZ, RZ, R11 ;  /* 0x000000ffff057224 */ /* 0x000fe400078e000b */
[----:B------:R-:W-:-:S03]  /*13720*/  IMAD.HI R2, R2, 0x2aaaaaab, RZ ;  /* 0x2aaaaaab02027827 */ /* 0x000fc600078e02ff */
[----:B------:R-:W3:Y:S01]  /*13730*/  @P1 LDC R6, c[0x0][0x450] ;  /* 0x00011400ff061b82 */ /* 0x000ee20000000800 */
[----:B--2---:R-:W-:-:S05]  /*13740*/  @P1 IMAD.HI.U32 R4, R11, R4, RZ ;  /* 0x000000040b041227 */ /* 0x004fca00078e00ff */
[----:B---3--:R-:W-:-:S04]  /*13750*/  @P1 SHF.R.U32.HI R5, RZ, R6, R4 ;  /* 0x00000006ff051219 */ /* 0x008fc80000011604 */
[----:B------:R-:W-:Y:S02]  /*13760*/  IADD3 R6, R5, R0, -R10 ;  /* 0x0000000005067210 */ /* 0x000fe40007ffe80a */
[----:B------:R-:W-:-:S04]  /*13770*/  SHF.R.U32.HI R0, RZ, 0x1f, R2 ;  /* 0x0000001fff007819 */ /* 0x000fc80000011602 */
[----:B------:R-:W-:Y:S01]  /*13780*/  LEA.HI.SX32 R4, R2, R0, 0x1c ;  /* 0x0000000002047211 */ /* 0x000fe200078fe2ff */
[----:B------:R-:W-:-:S03]  /*13790*/  VIADD R2, R6, -UR4 ;  /* 0x8000000406027c36 */ /* 0x000fc60008000000 */
[----:B------:R-:W-:Y:S01]  /*137a0*/  VIMNMX R0, R9, R4, PT ;  /* 0x0000000409007248 */ /* 0x000fe20003fe0100 */
[----:B------:R2:W-:Y:S01]  /*137b0*/  STL [R1+0x54], R4 ;  /* 0x0000540401007387 */ /* 0x0005e20000100800 */
[----:B------:R-:W-:Y:S05]  /*137c0*/  @!P2 BRA `(.L_x_2456) ;  /* 0x000000000044a947 */ /* 0x000fea0003800000 */
[----:B------:R-:W-:Y:S01]  /*137d0*/  ISETP.GT.AND P0, PT, R6, -0x1, PT ;  /* 0xffffffff0600780c */ /* 0x000fe20003f04270 */
[----:B------:R-:W-:-:S12]  /*137e0*/  BSSY B0, `(.L_x_2457) ;  /* 0x000000d000007945 */ /* 0x000fd80003800000 */
[----:B------:R-:W-:Y:S05]  /*137f0*/  @P0 BRA `(.L_x_2458) ;  /* 0x00000000001c0947 */ /* 0x000fea0003800000 */
[----:B------:R-:W-:Y:S02]  /*13800*/  ISETP.NE.AND P0, PT, R3, 0x1, PT ;  /* 0x000000010300780c */ /* 0x000fe40003f05270 */
[----:B------:R-:W-:-:S11]  /*13810*/  LOP3.LUT R6, RZ, R6, RZ, 0x33, !PT ;  /* 0x00000006ff067212 */ /* 0x000fd600078e33ff */
[----:B--2---:R-:W2:Y:S02]  /*13820*/  @P0 LDC.64 R4, c[0x0][0x9e8] ;  /* 0x00027a00ff040b82 */ /* 0x004ea40000000a00 */
[----:B--2---:R-:W-:-:S05]  /*13830*/  @P0 IMAD.HI.U32 R4, R6, R4, RZ ;  /* 0x0000000406040227 */ /* 0x004fca00078e00ff */
[----:B------:R-:W-:-:S04]  /*13840*/  @P0 SHF.R.U32.HI R6, RZ, R5, R4 ;  /* 0x00000005ff060219 */ /* 0x000fc80000011604 */
[----:B------:R-:W-:Y:S01]  /*13850*/  LOP3.LUT R6, RZ, R6, RZ, 0x33, !PT ;  /* 0x00000006ff067212 */ /* 0x000fe200078e33ff */
[----:B------:R-:W-:Y:S06]  /*13860*/  BRA `(.L_x_2459) ;  /* 0x0000000000107947 */ /* 0x000fec0003800000 */
.L_x_2458:
[----:B------:R-:W-:-:S13]  /*13870*/  ISETP.NE.AND P0, PT, R3, 0x1, PT ;  /* 0x000000010300780c */ /* 0x000fda0003f05270 */
[----:B--2---:R-:W2:Y:S02]  /*13880*/  @P0 LDC.64 R4, c[0x0][0x9e8] ;  /* 0x00027a00ff040b82 */ /* 0x004ea40000000a00 */
[----:B--2---:R-:W-:-:S05]  /*13890*/  @P0 IMAD.HI.U32 R4, R6, R4, RZ ;  /* 0x0000000406040227 */ /* 0x004fca00078e00ff */
[----:B------:R-:W-:-:S07]  /*138a0*/  @P0 SHF.R.U32.HI R6, RZ, R5, R4 ;  /* 0x00000005ff060219 */ /* 0x000fce0000011604 */
.L_x_2459:
[----:B------:R-:W-:Y:S05]  /*138b0*/  BSYNC B0 ;  /* 0x0000000000007941 */ /* 0x000fea0003800000 */
.L_x_2457:
[----:B------:R-:W-:-:S05]  /*138c0*/  IMAD R3, R6, R3, RZ ;  /* 0x0000000306037224 */ /* 0x000fca00078e02ff */
[----:B------:R-:W-:-:S07]  /*138d0*/  VIMNMX R2, R2, R3, !PT ;  /* 0x0000000302027248 */ /* 0x000fce0007fe0100 */
.L_x_2456:
[----:B------:R-:W-:Y:S01]  /*138e0*/  IMAD.HI R2, R2, 0x2aaaaaab, RZ ;  /* 0x2aaaaaab02027827 */ /* 0x000fe200078e02ff */
[----:B--2---:R-:W-:Y:S01]  /*138f0*/  SHF.R.U32.HI R4, RZ, 0x10, R7 ;  /* 0x00000010ff047819 */ /* 0x004fe20000011607 */
[----:B------:R-:W-:Y:S01]  /*13900*/  BSSY B0, `(.L_x_2460) ;  /* 0x000002a000007945 */ /* 0x000fe20003800000 */
[----:B------:R-:W-:Y:S01]  /*13910*/  LOP3.LUT R8, R7, 0xff, RZ, 0xc0, !PT ;  /* 0x000000ff07087812 */ /* 0x000fe200078ec0ff */
[----:B------:R-:W-:Y:S01]  /*13920*/  IMAD.MOV.U32 R5, RZ, RZ, RZ ;  /* 0x000000ffff057224 */ /* 0x000fe200078e00ff */
[----:B------:R-:W-:Y:S02]  /*13930*/  SHF.R.U32.HI R3, RZ, 0x1f, R2 ;  /* 0x0000001fff037819 */ /* 0x000fe40000011602 */
[----:B------:R-:W-:Y:S01]  /*13940*/  ISETP.NE.AND P0, PT, R4, RZ, PT ;  /* 0x000000ff0400720c */ /* 0x000fe20003f05270 */
[----:B01----:R-:W-:Y:S01]  /*13950*/  IMAD.MOV.U32 R10, RZ, RZ, R5 ;  /* 0x000000ffff0a7224 */ /* 0x003fe200078e0005 */
[----:B------:R-:W-:-:S04]  /*13960*/  LEA.HI.SX32 R3, R2, R3, 0x1c ;  /* 0x0000000302037211 */ /* 0x000fc800078fe2ff */
[----:B------:R-:W-:-:S04]  /*13970*/  VIMNMX R9, RZ, R3, !PT ;  /* 0x00000003ff097248 */ /* 0x000fc80007fe0100 */
[----:B------:R-:W-:Y:S01]  /*13980*/  ISETP.GT.AND P1, PT, R0, R9, PT ;  /* 0x000000090000720c */ /* 0x000fe20003f24270 */
[----:B------:R0:W-:Y:S02]  /*13990*/  STL [R1+0x34], R9 ;  /* 0x0000340901007387 */ /* 0x0001e40000100800 */
[----:B------:R-:W1:Y:S02]  /*139a0*/  @!P0 LDC R4, c[0x0][0x9f0] ;  /* 0x00027c00ff048b82 */ /* 0x000e640000000800 */
[----:B------:R0:W-:Y:S04]  /*139b0*/  STL [R1+0x38], R5 ;  /* 0x0000380501007387 */ /* 0x0001e80000100800 */
[----:B------:R0:W-:Y:S04]  /*139c0*/  STL [R1+0x50], R8 ;  /* 0x0000500801007387 */ /* 0x0001e80000100800 */
[----:B------:R-:W-:Y:S05]  /*139d0*/  @!P1 BRA `(.L_x_2461) ;  /* 0x0000000000709947 */ /* 0x000fea0003800000 */
[-C--:B01----:R-:W-:Y:S02]  /*139e0*/  IABS R5, R4.reuse ;  /* 0x0000000400057213 */ /* 0x083fe40000000000 */
[----:B------:R-:W-:Y:S02]  /*139f0*/  IABS R7, R4 ;  /* 0x0000000400077213 */ /* 0x000fe40000000000 */
[----:B------:R-:W0:Y:S03]  /*13a00*/  I2F.RP R2, R5 ;  /* 0x0000000500027306 */ /* 0x000e260000209400 */
[----:B------:R-:W-:-:S05]  /*13a10*/  IMAD.MOV R7, RZ, RZ, -R7 ;  /* 0x000000ffff077224 */ /* 0x000fca00078e0a07 */
[----:B0-----:R-:W0:Y:S02]  /*13a20*/  MUFU.RCP R2, R2 ;  /* 0x0000000200027308 */ /* 0x001e240000001000 */
[----:B0-----:R-:W-:-:S06]  /*13a30*/  VIADD R2, R2, 0xffffffe ;  /* 0x0ffffffe02027836 */ /* 0x001fcc0000000000 */
[----:B------:R-:W0:Y:S02]  /*13a40*/  F2I.FTZ.U32.TRUNC.NTZ R3, R2 ;  /* 0x0000000200037305 */ /* 0x000e24000021f000 */
[----:B0-----:R-:W-:-:S04]  /*13a50*/  IMAD.MOV R2, RZ, RZ, -R3 ;  /* 0x000000ffff027224 */ /* 0x001fc800078e0a03 */
[----:B------:R-:W-:Y:S02]  /*13a60*/  IMAD R6, R2, R5, RZ ;  /* 0x0000000502067224 */ /* 0x000fe400078e02ff */
[----:B------:R-:W-:-:S04]  /*13a70*/  IMAD.MOV.U32 R2, RZ, RZ, RZ ;  /* 0x000000ffff027224 */ /* 0x000fc800078e00ff */
[----:B------:R-:W-:Y:S01]  /*13a80*/  IMAD.HI.U32 R6, R3, R6, R2 ;  /* 0x0000000603067227 */ /* 0x000fe200078e0002 */
[----:B------:R-:W-:-:S05]  /*13a90*/  IADD3 R3, R4, -0x1, R0 ;  /* 0xffffffff04037810 */ /* 0x000fca0007ffe000 */
[----:B------:R-:W-:-:S05]  /*13aa0*/  IMAD.IADD R3, R3, 0x1, -R9 ;  /* 0x0000000103037824 */ /* 0x000fca00078e0a09 */
[----:B------:R-:W-:Y:S02]  /*13ab0*/  IABS R2, R3 ;  /* 0x0000000300027213 */ /* 0x000fe40000000000 */
[----:B------:R-:W-:-:S03]  /*13ac0*/  LOP3.LUT R3, R3, R4, RZ, 0x3c, !PT ;  /* 0x0000000403037212 */ /* 0x000fc600078e3cff */
        /* <DEDUP_REMOVED lines=13> */
.L_x_2461:
[----:B------:R-:W-:Y:S05]  /*13ba0*/  BSYNC B0 ;  /* 0x0000000000007941 */ /* 0x000fea0003800000 */
.L_x_2460:
[----:B------:R-:W-:Y:S01]  /*13bb0*/  IMAD.MOV.U32 R3, RZ, RZ, R10 ;  /* 0x000000ffff037224 */ /* 0x000fe200078e000a */
[----:B------:R-:W-:Y:S03]  /*13bc0*/  BSSY B7, `(.L_x_2462) ;  /* 0x00003ec000077945 */ /* 0x000fe60003800000 */
[----:B------:R-:W-:-:S05]  /*13bd0*/  IMAD R2, R8, R3, R9 ;  /* 0x0000000308027224 */ /* 0x000fca00078e0209 */
        /* <DEDUP_REMOVED lines=9> */
[----:B0-----:R-:W0:Y:S01]  /*13c70*/  S2R R5, SR_LANEID ;  /* 0x0000000000057919 */ /* 0x001e220000000000 */
[----:B------:R-:W-:Y:S01]  /*13c80*/  VOTEU.ANY UR4, UPT, PT ;  /* 0x0000000000047886 */ /* 0x000fe200038e0100 */
[----:B------:R-:W3:Y:S01]  /*13c90*/  LDC.64 R2, c[0x0][0xc60] ;  /* 0x00031800ff027b82 */ /* 0x000ee20000000a00 */
[----:B------:R-:W0:Y:S02]  /*13ca0*/  FLO.U32 R0, UR4 ;  /* 0x0000000400007d00 */ /* 0x000e2400080e0000 */
[----:B0-----:R-:W-:-:S06]  /*13cb0*/  ISETP.EQ.U32.AND P0, PT, R0, R5, PT ;  /* 0x000000050000720c */ /* 0x001fcc0003f02070 */
[----:B------:R-:W3:Y:S07]  /*13cc0*/  POPC R5, UR4 ;  /* 0x0000000400057d09 */ /* 0x000eee0008000000 */
[----:B---3--:R-:W3:Y:S01]  /*13cd0*/  @P0 ATOMG.E.ADD.STRONG.GPU PT, R3, desc[UR40][R2.64], R5 ;  /* 0x00000005020309a8 */ /* 0x008ee200081ee1e8 */
[----:B-1----:R-:W0:Y:S02]  /*13ce0*/  S2R R4, SR_LTMASK ;  /* 0x0000000000047919 */ /* 0x002e240000003900 */
[----:B0-----:R-:W-:-:S04]  /*13cf0*/  LOP3.LUT R4, R4, UR4, RZ, 0xc0, !PT ;  /* 0x0000000404047c12 */ /* 0x001fc8000f8ec0ff */
[----:B------:R-:W0:Y:S01]  /*13d00*/  POPC R7, R4 ;  /* 0x0000000400077309 */ /* 0x000e220000000000 */
[----:B---3--:R-:W0:Y:S02]  /*13d10*/  SHFL.IDX PT, R0, R3, R0, 0x1f ;  /* 0x00001f0003007589 */ /* 0x008e2400000e0000 */
[----:B0-----:R-:W-:-:S05]  /*13d20*/  IADD3 R0, R0, UR37, R7 ;  /* 0x0000002500007c10 */ /* 0x001fca000fffe007 */
[----:B------:R4:W-:Y:S01]  /*13d30*/  STL [R1], R0 ;  /* 0x0000000001007387 */ /* 0x0009e20000100800 */
[----:B------:R-:W-:Y:S05]  /*13d40*/  BRA `(.L_x_2464) ;  /* 0x0000003c004c7947 */ /* 0x000fea0003800000 */
.L_x_2463:
        /* <DEDUP_REMOVED lines=13> */
[----:B--2---:R-:W-:Y:S02]  /*13e20*/  IMAD.U32 R10, RZ, RZ, UR4 ;  /* 0x00000004ff0a7e24 */ /* 0x004fe4000f8e00ff */
[----:B------:R-:W-:Y:S02]  /*13e30*/  IMAD.U32 R11, RZ, RZ, UR5 ;  /* 0x00000005ff0b7e24 */ /* 0x000fe4000f8e00ff */
[----:B------:R-:W-:Y:S02]  /*13e40*/  IMAD.MOV.U32 R8, RZ, RZ, 0x70 ;  /* 0x00000070ff087424 */ /* 0x000fe400078e00ff */
[----:B------:R-:W-:Y:S02]  /*13e50*/  IMAD.MOV.U32 R12, RZ, RZ, 0x1 ;  /* 0x00000001ff0c7424 */ /* 0x000fe400078e00ff */
[----:B------:R-:W-:-:S07]  /*13e60*/  IMAD.MOV.U32 R13, RZ, RZ, RZ ;  /* 0x000000ffff0d7224 */ /* 0x000fce00078e00ff */
[----:B------:R-:W-:-:S07]  /*13e70*/  LEPC R20, `(.L_x_2466) ;  /* 0x000000001014794e */ /* 0x000fce0000000000 */
[----:B-1----:R-:W-:Y:S05]  /*13e80*/  CALL.ABS.NOINC R2 ;  /* 0x0000000002007343 */ /* 0x002fea0003c00000 */
.L_x_2466:
[----:B------:R-:W-:Y:S05]  /*13e90*/  BSYNC B6 ;  /* 0x0000000000067941 */ /* 0x000fea0003800000 */
.L_x_2465:
        /* <DEDUP_REMOVED lines=9> */
[----:B-1----:R-:W-:Y:S02]  /*13f30*/  IMAD.U32 R4, RZ, RZ, UR6 ;  /* 0x00000006ff047e24 */ /* 0x002fe4000f8e00ff */
[----:B0-----:R-:W-:Y:S02]  /*13f40*/  IMAD.U32 R5, RZ, RZ, UR7 ;  /* 0x00000007ff057e24 */ /* 0x001fe4000f8e00ff */
[----:B------:R-:W-:Y:S02]  /*13f50*/  IMAD.U32 R6, RZ, RZ, UR8 ;  /* 0x00000008ff067e24 */ /* 0x000fe4000f8e00ff */
[----:B------:R-:W-:-:S02]  /*13f60*/  IMAD.U32 R7, RZ, RZ, UR9 ;  /* 0x00000009ff077e24 */ /* 0x000fc4000f8e00ff */
[----:B--2---:R-:W-:Y:S02]  /*13f70*/  IMAD.U32 R10, RZ, RZ, UR4 ;  /* 0x00000004ff0a7e24 */ /* 0x004fe4000f8e00ff */
[----:B------:R-:W-:Y:S02]  /*13f80*/  IMAD.U32 R11, RZ, RZ, UR5 ;  /* 0x00000005ff0b7e24 */ /* 0x000fe4000f8e00ff */
[----:B------:R-:W-:Y:S02]  /*13f90*/  IMAD.MOV.U32 R8, RZ, RZ, 0x70 ;  /* 0x00000070ff087424 */ /* 0x000fe400078e00ff */
[----:B------:R-:W-:Y:S02]  /*13fa0*/  IMAD.MOV.U32 R12, RZ, RZ, 0x1 ;  /* 0x00000001ff0c7424 */ /* 0x000fe400078e00ff */
[----:B---3--:R-:W-:-:S07]  /*13fb0*/  IMAD.MOV.U32 R13, RZ, RZ, RZ ;  /* 0x000000ffff0d7224 */ /* 0x008fce00078e00ff */
[----:B------:R-:W-:-:S07]  /*13fc0*/  LEPC R20, `(.L_x_2469) ;  /* 0x000000001014794e */ /* 0x000fce0000000000 */
[----:B----4-:R-:W-:Y:S05]  /*13fd0*/  CALL.ABS.NOINC R2 ;  /* 0x0000000002007343 */ /* 0x010fea0003c00000 */
.L_x_2469:
        /* <DEDUP_REMOVED lines=15> */
.L_x_2468:
[----:B------:R-:W-:Y:S05]  /*140d0*/  BSYNC B6 ;  /* 0x0000000000067941 */ /* 0x000fea0003800000 */
.L_x_2467:
[----:B------:R-:W3:Y:S01]  /*140e0*/  LDL R0, [R1+0xc] ;  /* 0x00000c0001007983 */ /* 0x000ee20000100800 */
[----:B------:R-:W-:Y:S02]  /*140f0*/  ULDC.64 UR4, c[0x0][0x9f8] ;  /* 0x00027e0000047ab9 */ /* 0x000fe40000000a00 */
[----:B------:R-:W-:Y:S01]  /*14100*/  ISETP.NE.U32.AND P0, PT, RZ, UR4, PT ;  /* 0x00000004ff007c0c */ /* 0x000fe2000bf05070 */
[----:B------:R-:W4:Y:S03]  /*14110*/  LDL R16, [R1+0x30] ;  /* 0x0000300001107983 */ /* 0x000f260000100800 */
[----:B------:R-:W-:Y:S01]  /*14120*/  ISETP.NE.AND.EX P0, PT, RZ, UR5, PT, P0 ;  /* 0x00000005ff007c0c */ /* 0x000fe2000bf05300 */
[----:B------:R-:W-:-:S12]  /*14130*/  ULDC.64 UR4, c[0x0][0xa08] ;  /* 0x0002820000047ab9 */ /* 0x000fd80000000a00 */
[----:B------:R-:W5:Y:S01]  /*14140*/  @P0 LDC.64 R2, c[0x0][0x9f8] ;  /* 0x00027e00ff020b82 */ /* 0x000f620000000a00 */
[----:B---3--:R-:W-:Y:S02]  /*14150*/  IMAD.MOV.U32 R7, RZ, RZ, R0 ;  /* 0x000000ffff077224 */ /* 0x008fe400078e0000 */
[----:B-----5:R-:W-:-:S05]  /*14160*/  @P0 IMAD.WIDE R2, R0, 0x4, R2 ;  /* 0x0000000400020825 */ /* 0x020fca00078e0202 */
[----:B------:R3:W0:Y:S01]  /*14170*/  @P0 LDG.E R7, desc[UR40][R2.64] ;  /* 0x0000002802070981 */ /* 0x000622000c1e1900 */
[----:B----4-:R-:W-:Y:S01]  /*14180*/  VIADD R0, R16, 0xffffffff ;  /* 0xffffffff10007836 */ /* 0x010fe20000000000 */
[----:B---3--:R-:W3:Y:S02]  /*14190*/  LDC.64 R2, c[0x0][0x418] ;  /* 0x00010600ff027b82 */ /* 0x008ee40000000a00 */
[----:B---3--:R-:W-:Y:S01]  /*141a0*/  LOP3.LUT P0, RZ, R2, UR4, RZ, 0xfc, !PT ;  /* 0x0000000402ff7c12 */ /* 0x008fe2000f80fcff */
[----:B------:R-:W-:-:S03]  /*141b0*/  UMOV UR4, 0xffffffff ;  /* 0xffffffff00047882 */ /* 0x000fc60000000000 */
[----:B------:R-:W-:Y:S02]  /*141c0*/  LOP3.LUT P0, RZ, R3, UR5, RZ, 0xfc, P0 ;  /* 0x0000000503ff7c12 */ /* 0x000fe4000800fcff */
[----:B0-----:R-:W-:Y:S01]  /*141d0*/  SHF.R.S32.HI R8, RZ, 0x1f, R7 ;  /* 0x0000001fff087819 */ /* 0x001fe20000011407 */
[----:B------:R0:W-:Y:S01]  /*141e0*/  STL [R1+0x4], R7 ;  /* 0x0000040701007387 */ /* 0x0001e20000100800 */
[----:B------:R-:W-:-:S03]  /*141f0*/  SEL R16, R7, RZ, !P0 ;  /* 0x000000ff07107207 */ /* 0x000fc60004000000 */
[----:B------:R0:W-:Y:S01]  /*14200*/  STL [R1+0x8], R8 ;  /* 0x0000080801007387 */ /* 0x0001e20000100800 */
[----:B------:R-:W-:Y:S05]  /*14210*/  BRA.DIV UR4, `(.L_x_2470) ;  /* 0x0000005204507947 */ /* 0x000fea000b800000 */
[----:B-1----:R-:W1:Y:S02]  /*14220*/  S2R R4, SR_TID.X ;  /* 0x0000000000047919 */ /* 0x002e640000002100 */
[----:B-1----:R-:W-:-:S04]  /*14230*/  SHF.R.U32.HI R4, RZ, 0x5, R4 ;  /* 0x00000005ff047819 */ /* 0x002fc80000011604 */
[----:B------:R-:W-:-:S05]  /*14240*/  LOP3.LUT R4, R4, 0x3, RZ, 0xc0, !PT ;  /* 0x0000000304047812 */ /* 0x000fca00078ec0ff */
[----:B------:R1:W3:Y:S02]  /*14250*/  SHFL.IDX PT, R14, R4, RZ, 0x1f ;  /* 0x00001fff040e7589 */ /* 0x0002e400000e0000 */
.L_x_2576:
[----:B------:R4:W-:Y:S01]  /*14260*/  STL [R1+0x20], R0 ;  /* 0x0000200001007387 */ /* 0x0009e20000100800 */
[----:B---3--:R-:W-:Y:S02]  /*14270*/  ISETP.NE.AND P0, PT, R14, RZ, PT ;  /* 0x000000ff0e00720c */ /* 0x008fe40003f05270 */
[----:B------:R-:W-:Y:S02]  /*14280*/  PLOP3.LUT P1, PT, PT, PT, PT, 0x8, 0x0 ;  /* 0x000000000000781c */ /* 0x000fe40003f2e170 */
[----:B------:R-:W-:-:S11]  /*14290*/  LOP3.LUT R18, R18, 0xfffffffe, RZ, 0xc0, !PT ;  /* 0xfffffffe12127812 */ /* 0x000fd600078ec0ff */
[----:B------:R-:W-:Y:S01]  /*142a0*/  @P1 LOP3.LUT R18, R18, 0x1, RZ, 0xfc, !PT ;  /* 0x0000000112121812 */ /* 0x000fe200078efcff */
[----:B----4-:R-:W-:Y:S06]  /*142b0*/  @P0 BRA `(.L_x_2471) ;  /* 0x00000004000c0947 */ /* 0x010fec0003800000 */
[----:B------:R-:W-:-:S03]  /*142c0*/  UMOV UR4, 0xffffffff ;  /* 0xffffffff00047882 */ /* 0x000fc60000000000 */
[----:B------:R-:W-:Y:S05]  /*142d0*/  BRA.DIV UR4, `(.L_x_2472) ;  /* 0x0000005204547947 */ /* 0x000fea000b800000 */
[----:B------:R-:W-:-:S13]  /*142e0*/  ELECT P6, URZ, PT ;  /* 0x00000000003f782f */ /* 0x000fda00038c0000 */
.L_x_2579:
[----:B------:R-:W-:Y:S05]  /*142f0*/  @!P6 BRA `(.L_x_2471) ;  /* 0x0000000000fce947 */ /* 0x000fea0003800000 */
[----:B------:R-:W-:-:S04]  /*14300*/  ISETP.NE.U32.AND P0, PT, R2, RZ, PT ;  /* 0x000000ff0200720c */ /* 0x000fc80003f05070 */
[----:B------:R-:W-:-:S13]  /*14310*/  ISETP.NE.AND.EX P0, PT, R3, RZ, PT, P0 ;  /* 0x000000ff0300720c */ /* 0x000fda0003f05300 */
[----:B------:R-:W-:Y:S05]  /*14320*/  @!P0 BRA `(.L_x_2473) ;  /* 0x0000000000508947 */ /* 0x000fea0003800000 */
[----:B------:R-:W3:Y:S01]  /*14330*/  LDC R6, c[0x0][0x43c] ;  /* 0x00010f00ff067b82 */ /* 0x000ee20000000800 */
[----:B------:R-:W-:Y:S01]  /*14340*/  IMAD.MOV.U32 R9, RZ, RZ, R0 ;  /* 0x000000ffff097224 */ /* 0x000fe200078e0000 */
[----:B------:R-:W-:-:S03]  /*14350*/  ULDC.64 UR4, c[0x0][0x428] ;  /* 0x00010a0000047ab9 */ /* 0x000fc60000000a00 */
[----:B------:R-:W-:Y:S01]  /*14360*/  IMAD.MOV.U32 R0, RZ, RZ, R9 ;  /* 0x000000ffff007224 */ /* 0x000fe200078e0009 */
[----:B---3--:R-:W-:-:S13]  /*14370*/  ISETP.NE.AND P0, PT, R6, 0x1, PT ;  /* 0x000000010600780c */ /* 0x008fda0003f05270 */
[----:B-1----:R-:W1:Y:S02]  /*14380*/  @P0 LDC.64 R4, c[0x0][0x440] ;  /* 0x00011000ff040b82 */ /* 0x002e640000000a00 */
[----:B-1----:R-:W-:-:S05]  /*14390*/  @P0 IMAD.HI.U32 R4, R9, R4, RZ ;  /* 0x0000000409040227 */ /* 0x002fca00078e00ff */
        /* <DEDUP_REMOVED lines=13> */
.L_x_2473:
[----:B------:R-:W4:Y:S04]  /*14470*/  LDL R0, [R1+0x10] ;  /* 0x0000100001007983 */ /* 0x000f280000100800 */
[----:B---3--:R-:W3:Y:S01]  /*14480*/  LDL R2, [R1+0x14] ;  /* 0x0000140001027983 */ /* 0x008ee20000100800 */
[----:B----4-:R-:W-:Y:S01]  /*14490*/  IMAD R0, R0, 0x8, R19 ;  /* 0x0000000800007824 */ /* 0x010fe200078e0213 */
[----:B---3--:R-:W-:-:S04]  /*144a0*/  SHF.L.U32 R2, R2, 0x1f, RZ ;  /* 0x0000001f02027819 */ /* 0x008fc800000006ff */
[----:B------:R-:W3:Y:S02]  /*144b0*/  SYNCS.PHASECHK.TRANS64.TRYWAIT P0, [R0+URZ+0x22840], R2 ;  /* 0x02284002000075a7 */ /* 0x000ee4000800017f */
[----:B---3--:R-:W-:Y:S05]  /*144c0*/  @!P0 BRA `(.L_x_2474) ;  /* 0x0000004c00f88947 */ /* 0x008fea0003800000 */
.L_x_2580:
[----:B------:R-:W4:Y:S02]  /*144d0*/  S2R R3, SR_TID.X ;  /* 0x0000000000037919 */ /* 0x000f240000002100 */
[----:B----4-:R-:W-:-:S04]  /*144e0*/  LOP3.LUT R3, R3, 0x7f, RZ, 0xc0, !PT ;  /* 0x0000007f03037812 */ /* 0x010fc800078ec0ff */
[----:B------:R-:W-:-:S13]  /*144f0*/  ISETP.NE.AND P0, PT, R3, RZ, PT ;  /* 0x000000ff0300720c */ /* 0x000fda0003f05270 */
[----:B------:R-:W-:Y:S05]  /*14500*/  @P0 BRA `(.L_x_2475) ;  /* 0x00000000001c0947 */ /* 0x000fea0003800000 */
[----:B------:R-:W4:Y:S01]  /*14510*/  S2R R3, SR_TID.X ;  /* 0x0000000000037919 */ /* 0x000f220000002100 */
[----:B---3--:R-:W-:-:S04]  /*14520*/  IMAD.MOV.U32 R2, RZ, RZ, 0x3000 ;  /* 0x00003000ff027424 */ /* 0x008fc800078e00ff */
[----:B------:R3:W-:Y:S01]  /*14530*/  SYNCS.ARRIVE.TRANS64 RZ, [R0+URZ+0x22830], R2 ;  /* 0x0228300200ff79a7 */ /* 0x0007e2000800003f */
[----:B----4-:R-:W-:-:S04]  /*14540*/  LOP3.LUT R3, R3, 0x1f, RZ, 0xc0, !PT ;  /* 0x0000001f03037812 */ /* 0x010fc800078ec0ff */
[----:B------:R-:W-:-:S13]  /*14550*/  ISETP.NE.AND P0, PT, R3, RZ, PT ;  /* 0x000000ff0300720c */ /* 0x000fda0003f05270 */
[----:B---3--:R-:W-:Y:S05]  /*14560*/  @!P0 BRA `(.L_x_2475) ;  /* 0x0000000000048947 */ /* 0x008fea0003800000 */
[----:B------:R-:W-:Y:S01]  /*14570*/  BPT.TRAP 0x1 ;  /* 0x000000040000795c */ /* 0x000fe20000300000 */
.L_x_2475:
[----:B-1----:R-:W4:Y:S04]  /*14580*/  LDL R4, [R1+0x10] ;  /* 0x0000100001047983 */ /* 0x002f280000100800 */
[----:B------:R-:W2:Y:S04]  /*14590*/  LDL R3, [R1+0x20] ;  /* 0x0000200001037983 */ /* 0x000ea80000100800 */
[----:B---3--:R-:W3:Y:S01]  /*145a0*/  LDL R2, [R1+0x18] ;  /* 0x0000180001027983 */ /* 0x008ee20000100800 */
[----:B------:R-:W-:Y:S01]  /*145b0*/  R2UR UR9, R0 ;  /* 0x00000000000972ca */ /* 0x000fe200000e0000 */
[----:B------:R-:W-:Y:S01]  /*145c0*/  UIADD3 UR6, UP0, UR38, 0x370, URZ ;  /* 0x0000037026067890 */ /* 0x000fe2000ff1e03f */
[----:B------:R-:W-:Y:S01]  /*145d0*/  R2UR UR12, R17 ;  /* 0x00000000110c72ca */ /* 0x000fe200000e0000 */
[----:B------:R-:W-:Y:S01]  /*145e0*/  UMOV UR5, 0x14f00000 ;  /* 0x14f0000000057882 */ /* 0x000fe20000000000 */
[----:B-----5:R-:W-:Y:S01]  /*145f0*/  R2UR UR13, R16 ;  /* 0x00000000100d72ca */ /* 0x020fe200000e0000 */
[----:B------:R-:W-:Y:S01]  /*14600*/  UIADD3.X UR7, URZ, UR39, URZ, UP0, !UPT ;  /* 0x000000273f077290 */ /* 0x000fe200087fe43f */
[----:B------:R-:W-:Y:S01]  /*14610*/  PLOP3.LUT P0, PT, PT, PT, PT, 0x80, 0x0 ;  /* 0x000000000000781c */ /* 0x000fe20003f0f070 */
[----:B------:R-:W-:Y:S01]  /*14620*/  UMOV UR10, URZ ;  /* 0x0000003f000a7c82 */ /* 0x000fe20008000000 */
[----:B------:R-:W-:-:S05]  /*14630*/  LOP3.LUT R18, R18, 0xfffffffe, RZ, 0xc0, !PT ;  /* 0xfffffffe12127812 */ /* 0x000fca00078ec0ff */
[----:B------:R-:W-:-:S06]  /*14640*/  UIADD3 UR9, UR9, 0x22830, URZ ;  /* 0x0002283009097890 */ /* 0x000fcc000fffe03f */
[----:B------:R-:W-:Y:S01]  /*14650*/  @P0 LOP3.LUT R18, R18, 0x1, RZ, 0xfc, !PT ;  /* 0x0000000112120812 */ /* 0x000fe200078efcff */
[----:B----4-:R-:W-:Y:S01]  /*14660*/  IMAD R0, R4, 0x3000, R19 ;  /* 0x0000300004007824 */ /* 0x010fe200078e0213 */
[----:B--2---:R-:W-:-:S04]  /*14670*/  R2UR UR11, R3 ;  /* 0x00000000030b72ca */ /* 0x004fc800000e0000 */
[----:B------:R-:W-:Y:S02]  /*14680*/  R2UR UR8, R0 ;  /* 0x00000000000872ca */ /* 0x000fe400000e0000 */
[----:B---3--:R-:W-:-:S11]  /*14690*/  R2UR UR4, R2 ;  /* 0x00000000020472ca */ /* 0x008fd600000e0000 */
[----:B------:R-:W-:Y:S02]  /*146a0*/  UIADD3 UR8, UR8, 0x1c400, URZ ;  /* 0x0001c40008087890 */ /* 0x000fe4000fffe03f */
[----:B------:R-:W-:-:S03]  /*146b0*/  UIMAD UR11, UR11, 0x60, UR4 ;  /* 0x000000600b0b78a4 */ /* 0x000fc6000f8e0204 */
[----:B------:R-:W-:-:S06]  /*146c0*/  UMOV UR4, 0x0 ;  /* 0x0000000000047882 */ /* 0x000fcc0000000000 */
[----:B------:R3:W-:Y:S02]  /*146d0*/  UTMALDG.4D [UR8], [UR6], desc[UR4] ;  /* 0x00000408060075b4 */ /* 0x0007e40008019000 */
[----:B---3--:R-:W-:Y:S01]  /*146e0*/  NOP ;  /* 0x0000000000007918 */ /* 0x008fe20000000000 */
.L_x_2471:
[----:B------:R-:W3:Y:S01]  /*146f0*/  LDL.LU R3, [R1+0x40] ;  /* 0x0000400001037983 */ /* 0x000ee20000300800 */
[----:B------:R-:W-:Y:S05]  /*14700*/  WARPSYNC.ALL ;  /* 0x0000000000007948 */ /* 0x000fea0003800000 */
[----:B------:R-:W-:Y:S01]  /*14710*/  ULDC.64 UR4, c[0x0][0x298] ;  /* 0x0000a60000047ab9 */ /* 0x000fe20000000a00 */
[----:B------:R-:W-:Y:S01]  /*14720*/  BSSY B6, `(.L_x_2476) ;  /* 0x000001c000067945 */ /* 0x000fe20003800000 */
[----:B------:R-:W-:Y:S01]  /*14730*/  BAR.SYNC.DEFER_BLOCKING 0x8, 0x180 ;  /* 0x0206000000007b1d */ /* 0x000fe20000010000 */
[----:B---3--:R-:W-:Y:S01]  /*14740*/  SHF.R.S32.HI R0, RZ, 0x1f, R3 ;  /* 0x0000001fff007819 */ /* 0x008fe20000011403 */
[----:B-1----:R-:W-:-:S04]  /*14750*/  IMAD.WIDE.U32 R4, R3, UR4, RZ ;  /* 0x0000000403047c25 */ /* 0x002fc8000f8e00ff */
[----:B------:R-:W-:Y:S01]  /*14760*/  IMAD R2, R0, UR4, RZ ;  /* 0x0000000400027c24 */ /* 0x000fe2000f8e02ff */
[----:B------:R1:W-:Y:S01]  /*14770*/  STL.64 [R1+0x40], R4 ;  /* 0x0000400401007387 */ /* 0x0003e20000100a00 */
[----:B------:R-:W-:Y:S02]  /*14780*/  VIADD R0, R19, 0x18400 ;  /* 0x0001840013007836 */ /* 0x000fe40000000000 */
[----:B------:R-:W-:-:S03]  /*14790*/  IMAD R2, R3, UR5, R2 ;  /* 0x0000000503027c24 */ /* 0x000fc6000f8e0202 */
[----:B------:R-:W-:Y:S01]  /*147a0*/  LOP3.LUT P0, RZ, R0, 0x3ff, RZ, 0xc0, !PT ;  /* 0x000003ff00ff7812 */ /* 0x000fe2000780c0ff */
[----:B------:R-:W-:-:S05]  /*147b0*/  IMAD.IADD R0, R5, 0x1, R2 ;  /* 0x0000000105007824 */ /* 0x000fca00078e0202 */
[----:B------:R1:W-:Y:S07]  /*147c0*/  STL [R1+0x4c], R0 ;  /* 0x00004c0001007387 */ /* 0x0003ee0000100800 */
        /* <DEDUP_REMOVED lines=9> */
[----:B0-----:R-:W-:-:S02]  /*14860*/  IMAD.U32 R7, RZ, RZ, UR9 ;  /* 0x00000009ff077e24 */ /* 0x001fc4000f8e00ff */
[----:B--2---:R-:W-:Y:S02]  /*14870*/  IMAD.U32 R10, RZ, RZ, UR4 ;  /* 0x00000004ff0a7e24 */ /* 0x004fe4000f8e00ff */
[----:B------:R-:W-:Y:S02]  /*14880*/  IMAD.U32 R11, RZ, RZ, UR5 ;  /* 0x00000005ff0b7e24 */ /* 0x000fe4000f8e00ff */
[----:B------:R-:W-:Y:S02]  /*14890*/  IMAD.MOV.U32 R8, RZ, RZ, 0x70 ;  /* 0x00000070ff087424 */ /* 0x000fe400078e00ff */
[----:B------:R-:W-:Y:S02]  /*148a0*/  IMAD.MOV.U32 R12, RZ, RZ, 0x1 ;  /* 0x00000001ff0c7424 */ /* 0x000fe400078e00ff */
[----:B------:R-:W-:-:S07]  /*148b0*/  IMAD.MOV.U32 R13, RZ, RZ, RZ ;  /* 0x000000ffff0d7224 */ /* 0x000fce00078e00ff */
[----:B------:R-:W-:-:S07]  /*148c0*/  LEPC R20, `(.L_x_2477) ;  /* 0x000000001014794e */ /* 0x000fce0000000000 */
[----:B-1----:R-:W-:Y:S05]  /*148d0*/  CALL.ABS.NOINC R2 ;  /* 0x0000000002007343 */ /* 0x002fea0003c00000 */
.L_x_2477:
[----:B------:R-:W-:Y:S05]  /*148e0*/  BSYNC B6 ;  /* 0x0000000000067941 */ /* 0x000fea0003800000 */
.L_x_2476:
[----:B-1----:R-:W3:Y:S01]  /*148f0*/  LDL.LU R0, [R1+0x4c] ;  /* 0x00004c0001007983 */ /* 0x002ee20000300800 */
[----:B------:R-:W-:Y:S01]  /*14900*/  ULDC.64 UR6, c[0x0][0xa00] ;  /* 0x0002800000067ab9 */ /* 0x000fe20000000a00 */
[----:B------:R-:W-:Y:S01]  /*14910*/  ULDC.64 UR4, c[0x0][0x2d8] ;  /* 0x0000b60000047ab9 */ /* 0x000fe20000000a00 */
[----:B0-----:R-:W0:Y:S01]  /*14920*/  LDC R7, c[0x0][0x448] ;  /* 0x00011200ff077b82 */ /* 0x001e220000000800 */
[----:B------:R-:W3:Y:S04]  /*14930*/  LDL.LU.64 R2, [R1+0x40] ;  /* 0x0000400001027983 */ /* 0x000ee80000300a00 */
[----:B------:R-:W4:Y:S04]  /*14940*/  LDL R5, [R1+0xc] ;  /* 0x00000c0001057983 */ /* 0x000f280000100800 */
[----:B------:R-:W2:Y:S01]  /*14950*/  LDL R12, [R1+0x28] ;  /* 0x00002800010c7983 */ /* 0x000ea20000100800 */
[----:B------:R-:W-:Y:S01]  /*14960*/  ISETP.NE.U32.AND P0, PT, RZ, UR6, PT ;  /* 0x00000006ff007c0c */ /* 0x000fe2000bf05070 */
[----:B------:R-:W-:-:S03]  /*14970*/  ULDC UR6, c[0x0][0x2b8] ;  /* 0x0000ae0000067ab9 */ /* 0x000fc60000000800 */
[----:B------:R-:W-:Y:S01]  /*14980*/  ISETP.NE.AND.EX P0, PT, RZ, UR7, PT, P0 ;  /* 0x00000007ff007c0c */ /* 0x000fe2000bf05300 */
[----:B------:R-:W1:Y:S02]  /*14990*/  S2R R8, SR_TID.X ;  /* 0x0000000000087919 */ /* 0x000e640000002100 */
[----:B-1----:R-:W-:Y:S02]  /*149a0*/  IMAD.SHL.U32 R8, R8, 0x10, RZ ;  /* 0x0000001008087824 */ /* 0x002fe400078e00ff */
[----:B---3--:R-:W-:Y:S01]  /*149b0*/  IMAD.MOV.U32 R3, RZ, RZ, R0 ;  /* 0x000000ffff037224 */ /* 0x008fe200078e0000 */
[----:B----4-:R-:W-:-:S04]  /*149c0*/  SHF.R.S32.HI R0, RZ, 0x1f, R5 ;  /* 0x0000001fff007819 */ /* 0x010fc80000011405 */
[----:B------:R-:W-:Y:S02]  /*149d0*/  SEL R4, R0, RZ, !P0 ;  /* 0x000000ff00047207 */ /* 0x000fe40004000000 */
[----:B------:R-:W-:Y:S02]  /*149e0*/  SEL R0, R5, RZ, !P0 ;  /* 0x000000ff05007207 */ /* 0x000fe40004000000 */
[----:B------:R-:W1:Y:S01]  /*149f0*/  S2R R5, SR_TID.X ;  /* 0x0000000000057919 */ /* 0x000e620000002100 */
[----:B------:R-:W-:-:S04]  /*14a00*/  IMAD.WIDE.U32 R2, R17, UR4, R2 ;  /* 0x0000000411027c25 */ /* 0x000fc8000f8e0002 */
[----:B------:R-:W-:Y:S01]  /*14a10*/  IMAD R3, R17, UR5, R3 ;  /* 0x0000000511037c24 */ /* 0x000fe2000f8e0203 */
[----:B------:R-:W-:Y:S02]  /*14a20*/  ULDC.64 UR4, c[0x0][0x2e0] ;  /* 0x0000b80000047ab9 */ /* 0x000fe40000000a00 */
[----:B------:R-:W-:Y:S02]  /*14a30*/  IMAD R4, R4, UR4, RZ ;  /* 0x0000000404047c24 */ /* 0x000fe4000f8e02ff */
[----:B------:R-:W-:-:S04]  /*14a40*/  IMAD.WIDE.U32 R2, R0, UR4, R2 ;  /* 0x0000000400027c25 */ /* 0x000fc8000f8e0002 */
[----:B------:R-:W-:Y:S01]  /*14a50*/  IMAD R0, R0, UR5, R4 ;  /* 0x0000000500007c24 */ /* 0x000fe2000f8e0204 */
[----:B0-----:R-:W-:Y:S01]  /*14a60*/  ISETP.NE.AND P0, PT, R7, 0x1, PT ;  /* 0x000000010700780c */ /* 0x001fe20003f05270 */
[----:B------:R-:W0:Y:S01]  /*14a70*/  S2R R9, SR_TID.X ;  /* 0x0000000000097919 */ /* 0x000e220000002100 */
[----:B------:R-:W-:-:S11]  /*14a80*/  ULDC.64 UR4, c[0x0][0x2d0] ;  /* 0x0000b40000047ab9 */ /* 0x000fd60000000a00 */
[----:B------:R-:W3:Y:S01]  /*14a90*/  @P0 LDC R6, c[0x0][0x450] ;  /* 0x00011400ff060b82 */ /* 0x000ee20000000800 */
[----:B-1----:R-:W-:-:S04]  /*14aa0*/  LOP3.LUT R5, R5, 0x7f, RZ, 0xc0, !PT ;  /* 0x0000007f05057812 */ /* 0x002fc800078ec0ff */
[----:B------:R-:W-:-:S04]  /*14ab0*/  SHF.R.U32.HI R5, RZ, 0x3, R5 ;  /* 0x00000003ff057819 */ /* 0x000fc80000011605 */
[----:B------:R-:W-:Y:S02]  /*14ac0*/  LOP3.LUT R8, R5, 0x70, R8, 0xf8, !PT ;  /* 0x0000007005087812 */ /* 0x000fe400078ef808 */
[----:B------:R-:W1:Y:S03]  /*14ad0*/  @P0 LDC R5, c[0x0][0x44c] ;  /* 0x00011300ff050b82 */ /* 0x000e660000000800 */
[----:B--2---:R-:W-:Y:S02]  /*14ae0*/  IMAD.IADD R4, R8, 0x1, R12 ;  /* 0x0000000108047824 */ /* 0x004fe400078e020c */
[----:B------:R2:W5:Y:S01]  /*14af0*/  LDL R8, [R1+0x24] ;  /* 0x0000240001087983 */ /* 0x0005620000100800 */
[----:B------:R-:W-:Y:S02]  /*14b00*/  IMAD.IADD R3, R3, 0x1, R0 ;  /* 0x0000000103037824 */ /* 0x000fe400078e0200 */
[----:B------:R-:W-:Y:S01]  /*14b10*/  IMAD.MOV.U32 R0, RZ, RZ, R4 ;  /* 0x000000ffff007224 */ /* 0x000fe200078e0004 */
[----:B------:R-:W4:Y:S01]  /*14b20*/  S2R R10, SR_TID.X ;  /* 0x00000000000a7919 */ /* 0x000f220000002100 */
[----:B-1----:R-:W-:-:S05]  /*14b30*/  @P0 IMAD.HI.U32 R5, R4, R5, RZ ;  /* 0x0000000504050227 */ /* 0x002fca00078e00ff */
        /* <DEDUP_REMOVED lines=9> */
[----:B------:R-:W-:Y:S01]  /*14bd0*/  SHF.R.S32.HI R0, RZ, 0x1f, R4 ;  /* 0x0000001fff007819 */ /* 0x000fe20000011404 */
[----:B0-----:R-:W-:-:S04]  /*14be0*/  IMAD.SHL.U32 R9, R9, 0x8, RZ ;  /* 0x0000000809097824 */ /* 0x001fc800078e00ff */
[----:B------:R-:W-:Y:S02]  /*14bf0*/  IMAD R0, R0, UR4, RZ ;  /* 0x0000000400007c24 */ /* 0x000fe4000f8e02ff */
[----:B------:R-:W-:-:S04]  /*14c00*/  IMAD.WIDE.U32 R2, R4, UR4, R2 ;  /* 0x0000000404027c25 */ /* 0x000fc8000f8e0002 */
[----:B------:R-:W-:Y:S01]  /*14c10*/  IMAD R4, R4, UR5, R0 ;  /* 0x0000000504047c24 */ /* 0x000fe2000f8e0200 */
[----:B------:R-:W-:Y:S01]  /*14c20*/  ULDC.64 UR4, c[0x0][0x280] ;  /* 0x0000a00000047ab9 */ /* 0x000fe20000000a00 */
[----:B------:R-:W-:Y:S02]  /*14c30*/  LOP3.LUT R9, R9, 0x38, RZ, 0xc0, !PT ;  /* 0x0000003809097812 */ /* 0x000fe400078ec0ff */
[----:B------:R-:W-:Y:S01]  /*14c40*/  IMAD.IADD R4, R3, 0x1, R4 ;  /* 0x0000000103047824 */ /* 0x000fe200078e0204 */
[----:B------:R-:W-:Y:S01]  /*14c50*/  LEA R0, P1, R2, UR4, 0x1 ;  /* 0x0000000402007c11 */ /* 0x000fe2000f8208ff */
[----:B------:R-:W-:Y:S01]  /*14c60*/  UMOV UR4, 0xffffffff ;  /* 0xffffffff00047882 */ /* 0x000fe20000000000 */
[----:B----4-:R-:W-:Y:S02]  /*14c70*/  LOP3.LUT R10, R10, 0x7f, RZ, 0xc0, !PT ;  /* 0x0000007f0a0a7812 */ /* 0x010fe400078ec0ff */
[----:B------:R-:W-:Y:S02]  /*14c80*/  ISETP.GE.AND P0, PT, R9, UR6, PT ;  /* 0x0000000609007c0c */ /* 0x000fe4000bf06270 */
[----:B------:R-:W-:-:S02]  /*14c90*/  LEA.HI.X R2, R2, UR5, R4, 0x1, P1 ;  /* 0x0000000502027c11 */ /* 0x000fc400088f0c04 */
[----:B------:R-:W-:Y:S01]  /*14ca0*/  SHF.R.U32.HI R10, RZ, 0x3, R10 ;  /* 0x00000003ff0a7819 */ /* 0x000fe2000001160a */
[----:B--2---:R-:W-:Y:S08]  /*14cb0*/  BRA.DIV UR4, `(.L_x_2478) ;  /* 0x0000004a04107947 */ /* 0x004ff0000b800000 */
[----:B------:R-:W2:Y:S04]  /*14cc0*/  LDL.LU R6, [R1+0x2c] ;  /* 0x00002c0001067983 */ /* 0x000ea80000300800 */
[----:B------:R-:W3:Y:S01]  /*14cd0*/  LDL.LU R11, [R1+0x28] ;  /* 0x00002800010b7983 */ /* 0x000ee20000300800 */
[----:B--2---:R-:W-:-:S03]  /*14ce0*/  IMAD R4, R6, R7, RZ ;  /* 0x0000000706047224 */ /* 0x004fc600078e02ff */
[----:B------:R-:W0:Y:S01]  /*14cf0*/  SHFL.IDX PT, R7, R0, RZ, 0x181f ;  /* 0x00181fff00077589 */ /* 0x000e2200000e0000 */
[----:B---3--:R-:W-:-:S03]  /*14d00*/  IMAD.IADD R3, R10, 0x1, R11 ;  /* 0x000000010a037824 */ /* 0x008fc600078e020b */
[----:B------:R-:W1:Y:S01]  /*14d10*/  SHFL.IDX PT, R6, R2, RZ, 0x181f ;  /* 0x00181fff02067589 */ /* 0x000e6200000e0000 */
[C---:B------:R-:W-:Y:S01]  /*14d20*/  VIADD R5, R3.reuse, 0x10 ;  /* 0x0000001003057836 */ /* 0x040fe20000000000 */
        /* <DEDUP_REMOVED lines=55> */
[----:B------:R-:W-:Y:S04]  /*150a0*/  SHFL.IDX PT, R0, R0, 0x7, 0x181f ;  /* 0x00f81f0000007f89 */ /* 0x000fe800000e0000 */
[----:B0-----:R-:W0:Y:S03]  /*150b0*/  SHFL.IDX PT, R6, R2, 0x6, 0x181f ;  /* 0x00d81f0002067f89 */ /* 0x001e2600000e0000 */
[----:B-1----:R-:W-:-:S05]  /*150c0*/  @!P1 LEA R5, P2, R9, R5, 0x1 ;  /* 0x0000000509059211 */ /* 0x002fca00078408ff */
[----:B0-----:R-:W-:-:S04]  /*150d0*/  @!P1 IMAD.X R6, RZ, RZ, R6, P2 ;  /* 0x000000ffff069224 */ /* 0x001fc800010e0606 */
[----:B------:R-:W-:Y:S02]  /*150e0*/  @!P1 IMAD.MOV.U32 R7, RZ, RZ, R6 ;  /* 0x000000ffff079224 */ /* 0x000fe400078e0006 */
[----:B------:R-:W-:Y:S02]  /*150f0*/  @!P1 IMAD.MOV.U32 R6, RZ, RZ, R5 ;  /* 0x000000ffff069224 */ /* 0x000fe400078e0005 */
[----:B------:R0:W1:Y:S04]  /*15100*/  SHFL.IDX PT, R5, R2, 0x7, 0x181f ;  /* 0x00f81f0002057f89 */ /* 0x00006800000e0000 */
[----:B------:R0:W-:Y:S02]  /*15110*/  @!P1 LDGSTS.E.BYPASS.LTC128B.128 [R8+0x1b400], desc[UR40][R6.64], !P0 ;  /* 0x1b40000006089fae */ /* 0x0001e4000c101d68 */
.L_x_2597:
[----:B------:R-:W-:-:S05]  /*15120*/  VIADD R3, R3, 0x70 ;  /* 0x0000007003037836 */ /* 0x000fca0000000000 */
[----:B------:R-:W-:-:S13]  /*15130*/  ISETP.GE.AND P1, PT, R3, R4, PT ;  /* 0x000000040300720c */ /* 0x000fda0003f26270 */
[----:B0-----:R-:W-:-:S05]  /*15140*/  @!P1 LEA R2, P2, R9, R0, 0x1 ;  /* 0x0000000009029211 */ /* 0x001fca00078408ff */
[----:B-1----:R-:W-:-:S05]  /*15150*/  @!P1 IMAD.X R3, RZ, RZ, R5, P2 ;  /* 0x000000ffff039224 */ /* 0x002fca00010e0605 */
[----:B------:R-:W-:Y:S01]  /*15160*/  @!PT LDS RZ, [RZ] ;  /* 0x00000000fffff984 */ /* 0x000fe20000000800 */
[----:B------:R-:W-:Y:S01]  /*15170*/  @!PT LDS RZ, [RZ] ;  /* 0x00000000fffff984 */ /* 0x000fe20000000800 */
[----:B------:R-:W-:Y:S01]  /*15180*/  @!PT LDS RZ, [RZ] ;  /* 0x00000000fffff984 */ /* 0x000fe20000000800 */
[----:B------:R0:W-:Y:S01]  /*15190*/  @!P1 LDGSTS.E.BYPASS.LTC128B.128 [R8+0x1bc00], desc[UR40][R2.64], !P0 ;  /* 0x1bc0000002089fae */ /* 0x0001e2000c101d68 */
[----:B------:R-:W-:Y:S01]  /*151a0*/  PLOP3.LUT P0, PT, PT, PT, PT, 0x80, 0x0 ;  /* 0x000000000000781c */ /* 0x000fe20003f0f070 */
[----:B------:R-:W-:-:S12]  /*151b0*/  NOP ;  /* 0x0000000000007918 */ /* 0x000fd80000000000 */
.L_x_2479:
        /* <DEDUP_REMOVED lines=18> */
.L_x_2598:
[----:B------:R-:W-:Y:S05]  /*152e0*/  BSYNC B0 ;  /* 0x0000000000007941 */ /* 0x000fea0003800000 */
.L_x_2480:
[----:B------:R-:W-:Y:S01]  /*152f0*/  LOP3.LUT P0, RZ, R18, 0x1, RZ, 0xc0, !PT ;  /* 0x0000000112ff7812 */ /* 0x000fe2000780c0ff */
[----:B------:R-:W-:-:S12]  /*15300*/  BSSY B0, `(.L_x_2482) ;  /* 0x000005b000007945 */ /* 0x000fd80003800000 */
[----:B------:R-:W-:Y:S05]  /*15310*/  @!P0 BRA `(.L_x_2483) ;  /* 0x0000000400648947 */ /* 0x000fea0003800000 */
[----:B------:R-:W2:Y:S04]  /*15320*/  LDL R2, [R1+0x10] ;  /* 0x0000100001027983 */ /* 0x000ea80000100800 */
[----:B------:R-:W0:Y:S01]  /*15330*/  LDL R4, [R1+0x14] ;  /* 0x0000140001047983 */ /* 0x000e220000100800 */
[----:B------:R-:W-:Y:S01]  /*15340*/  BSSY B1, `(.L_x_2484) ;  /* 0x0000008000017945 */ /* 0x000fe20003800000 */
[----:B------:R-:W1:Y:S02]  /*15350*/  S2R R3, SR_TID.X ;  /* 0x0000000000037919 */ /* 0x000e640000002100 */
[----:B-1----:R-:W-:-:S04]  /*15360*/  LOP3.LUT R3, R3, 0x7f, RZ, 0xc0, !PT ;  /* 0x0000007f03037812 */ /* 0x002fc800078ec0ff */
[----:B------:R-:W-:Y:S01]  /*15370*/  ISETP.NE.AND P1, PT, R3, RZ, PT ;  /* 0x000000ff0300720c */ /* 0x000fe20003f25270 */
[----:B--2---:R-:W-:Y:S01]  /*15380*/  IMAD R2, R2, 0x8, R19 ;  /* 0x0000000802027824 */ /* 0x004fe200078e0213 */
[----:B0-----:R-:W-:-:S04]  /*15390*/  SHF.L.U32 R0, R4, 0x1f, RZ ;  /* 0x0000001f04007819 */ /* 0x001fc800000006ff */
[----:B------:R-:W0:Y:S02]  /*153a0*/  SYNCS.PHASECHK.TRANS64.TRYWAIT P0, [R2+URZ+0x22860], R0 ;  /* 0x02286000020075a7 */ /* 0x000e24000800017f */
[----:B0-----:R-:W-:Y:S05]  /*153b0*/  @!P0 BRA `(.L_x_2485) ;  /* 0x0000004800f88947 */ /* 0x001fea0003800000 */
.L_x_2599:
[----:B------:R-:W-:Y:S05]  /*153c0*/  BSYNC B1 ;  /* 0x0000000000017941 */ /* 0x000fea0003800000 */
.L_x_2484:
        /* <DEDUP_REMOVED lines=9> */
.L_x_2487:
[----:B------:R-:W-:Y:S05]  /*15460*/  BSYNC B1 ;  /* 0x0000000000017941 */ /* 0x000fea0003800000 */
.L_x_2486:
[----:B0-----:R-:W2:Y:S04]  /*15470*/  LDL R0, [R1+0x10] ;  /* 0x0000100001007983 */ /* 0x001ea80000100800 */
[----:B------:R-:W3:Y:S04]  /*15480*/  LDL R4, [R1+0x18] ;  /* 0x0000180001047983 */ /* 0x000ee80000100800 */
[----:B------:R-:W3:Y:S01]  /*15490*/  LDL.LU R3, [R1+0x20] ;  /* 0x0000200001037983 */ /* 0x000ee20000300800 */
        /* <DEDUP_REMOVED lines=8> */
[----:B---3--:R-:W-:Y:S02]  /*15520*/  IMAD R3, R3, 0x60, R4 ;  /* 0x0000006003037824 */ /* 0x008fe400078e0204 */
[----:B------:R-:W-:-:S07]  /*15530*/  VIADD R4, R0, 0x400 ;  /* 0x0000040000047836 */ /* 0x000fce0000000000 */
.L_x_2488:
        /* <DEDUP_REMOVED lines=15> */
.L_x_2489:
        /* <DEDUP_REMOVED lines=15> */
.L_x_2490:
        /* <DEDUP_REMOVED lines=15> */
.L_x_2491:
        /* <DEDUP_REMOVED lines=10> */
.L_x_2483:
[----:B------:R-:W-:Y:S05]  /*158b0*/  BSYNC B0 ;  /* 0x0000000000007941 */ /* 0x000fea0003800000 */
.L_x_2482:
        /* <DEDUP_REMOVED lines=8> */
[----:B------:R-:W4:Y:S04]  /*15940*/  LDL.LU R7, [R1+0x54] ;  /* 0x0000540001077983 */ /* 0x000f280000300800 */
[----:B------:R-:W5:Y:S04]  /*15950*/  LDL.LU R6, [R1+0x34] ;  /* 0x0000340001067983 */ /* 0x000f680000300800 */
[----:B------:R-:W5:Y:S01]  /*15960*/  LDL.LU R4, [R1+0x58] ;  /* 0x0000580001047983 */ /* 0x000f620000300800 */
[----:B------:R-:W-:Y:S01]  /*15970*/  BSSY B2, `(.L_x_2494) ;  /* 0x00000b0000027945 */ /* 0x000fe20003800000 */
[----:B--2---:R-:W-:-:S04]  /*15980*/  VIADD R2, R9, 0x1 ;  /* 0x0000000109027836 */ /* 0x004fc80000000000 */
[----:B---3--:R-:W-:Y:S01]  /*15990*/  IMAD R2, R2, R8, RZ ;  /* 0x0000000802027224 */ /* 0x008fe200078e02ff */
[----:B------:R-:W-:Y:S02]  /*159a0*/  LOP3.LUT R8, RZ, R5, RZ, 0x33, !PT ;  /* 0x00000005ff087212 */ /* 0x000fe400078e33ff */
[----:B----4-:R-:W-:Y:S02]  /*159b0*/  LOP3.LUT R3, RZ, R7, RZ, 0x33, !PT ;  /* 0x00000007ff037212 */ /* 0x010fe400078e33ff */
[----:B------:R-:W-:-:S04]  /*159c0*/  LOP3.LUT R2, RZ, R2, RZ, 0x33, !PT ;  /* 0x00000002ff027212 */ /* 0x000fc800078e33ff */
[----:B-----5:R-:W-:Y:S02]  /*159d0*/  VIADDMNMX R2, R2, -R6, R3, !PT ;  /* 0x8000000602027246 */ /* 0x020fe40007800103 */
[----:B------:R-:W-:-:S04]  /*159e0*/  LOP3.LUT R4, RZ, R4, RZ, 0x33, !PT ;  /* 0x00000004ff047212 */ /* 0x000fc800078e33ff */
[----:B------:R-:W-:-:S04]  /*159f0*/  VIMNMX R4, R2, R4, !PT ;  /* 0x0000000402047248 */ /* 0x000fc80007fe0100 */
[----:B------:R-:W-:Y:S02]  /*15a00*/  VIADDMNMX R8, R4, 0x2, R8, !PT ;  /* 0x0000000204087846 */ /* 0x000fe40007800108 */
[----:B------:R-:W-:-:S05]  /*15a10*/  LOP3.LUT R2, RZ, R4, RZ, 0x33, !PT ;  /* 0x00000004ff027212 */ /* 0x000fca00078e33ff */
[----:B------:R-:W-:-:S05]  /*15a20*/  IMAD.IADD R2, R8, 0x1, R2 ;  /* 0x0000000108027824 */ /* 0x000fca00078e0202 */
[----:B------:R-:W-:-:S04]  /*15a30*/  LOP3.LUT R2, R2, 0x1, RZ, 0xc0, !PT ;  /* 0x0000000102027812 */ /* 0x000fc800078ec0ff */
[----:B------:R-:W-:-:S13]  /*15a40*/  ISETP.NE.U32.AND P0, PT, R2, 0x1, PT ;  /* 0x000000010200780c */ /* 0x000fda0003f05070 */
[----:B------:R-:W-:Y:S05]  /*15a50*/  @P0 BRA `(.L_x_2495) ;  /* 0x0000000800840947 */ /* 0x000fea0003800000 */
[----:B------:R-:W2:Y:S04]  /*15a60*/  LDL.LU R5, [R1+0x10] ;  /* 0x0000100001057983 */ /* 0x000ea80000300800 */
[----:B------:R-:W3:Y:S01]  /*15a70*/  LDL.LU R9, [R1+0x14] ;  /* 0x0000140001097983 */ /* 0x000ee20000300800 */
[----:B------:R-:W-:Y:S01]  /*15a80*/  LOP3.LUT P2, RZ, R18, 0x1, RZ, 0xc0, !PT ;  /* 0x0000000112ff7812 */ /* 0x000fe2000784c0ff */
[----:B------:R-:W-:Y:S01]  /*15a90*/  BSSY B1, `(.L_x_2496) ;  /* 0x000009b000017945 */ /* 0x000fe20003800000 */
[----:B--2---:R-:W-:-:S05]  /*15aa0*/  VIADD R2, R5, 0x1 ;  /* 0x0000000105027836 */ /* 0x004fca0000000000 */
[----:B------:R-:W-:-:S04]  /*15ab0*/  ISETP.NE.AND P0, PT, R2, 0x2, PT ;  /* 0x000000020200780c */ /* 0x000fc80003f05270 */
[----:B------:R-:W-:Y:S02]  /*15ac0*/  SEL R3, RZ, 0x1, P0 ;  /* 0x00000001ff037807 */ /* 0x000fe40000000000 */
[----:B------:R-:W-:Y:S02]  /*15ad0*/  SEL R10, R2, RZ, P0 ;  /* 0x000000ff020a7207 */ /* 0x000fe40000000000 */
[----:B---3--:R-:W-:-:S05]  /*15ae0*/  LOP3.LUT R9, R9, R3, RZ, 0x3c, !PT ;  /* 0x0000000309097212 */ /* 0x008fca00078e3cff */
[----:B------:R0:W-:Y:S04]  /*15af0*/  STL [R1+0x14], R9 ;  /* 0x0000140901007387 */ /* 0x0001e80000100800 */
[----:B------:R0:W-:Y:S01]  /*15b00*/  STL [R1+0x10], R10 ;  /* 0x0000100a01007387 */ /* 0x0001e20000100800 */
        /* <DEDUP_REMOVED lines=24> */
.L_x_2498:
        /* <DEDUP_REMOVED lines=8> */
.L_x_2600:
[----:B------:R-:W-:Y:S05]  /*15d10*/  BSYNC B3 ;  /* 0x0000000000037941 */ /* 0x000fea0003800000 */
.L_x_2499:
        /* <DEDUP_REMOVED lines=9> */
.L_x_2502:
[----:B------:R-:W-:Y:S05]  /*15db0*/  BSYNC B3 ;  /* 0x0000000000037941 */ /* 0x000fea0003800000 */
.L_x_2501:
[----:B------:R-:W3:Y:S04]  /*15dc0*/  LDL R5, [R1+0x10] ;  /* 0x0000100001057983 */ /* 0x000ee80000100800 */
[----:B-1----:R-:W4:Y:S01]  /*15dd0*/  LDL R6, [R1+0x18] ;  /* 0x0000180001067983 */ /* 0x002f220000100800 */
[----:B0-----:R-:W-:Y:S01]  /*15de0*/  IMAD.MOV.U32 R9, RZ, RZ, RZ ;  /* 0x000000ffff097224 */ /* 0x001fe200078e00ff */
[----:B------:R-:W-:Y:S01]  /*15df0*/  UIADD3 UR4, UP0, UR38, 0x370, URZ ;  /* 0x0000037026047890 */ /* 0x000fe2000ff1e03f */
[----:B------:R-:W-:Y:S01]  /*15e00*/  PLOP3.LUT P0, PT, PT, PT, PT, 0x80, 0x0 ;  /* 0x000000000000781c */ /* 0x000fe20003f0f070 */
[----:B------:R-:W-:Y:S01]  /*15e10*/  UMOV UR6, 0x0 ;  /* 0x0000000000067882 */ /* 0x000fe20000000000 */
[----:B------:R-:W-:Y:S01]  /*15e20*/  UMOV UR7, 0x14f00000 ;  /* 0x14f0000000077882 */ /* 0x000fe20000000000 */
[----:B------:R-:W-:Y:S01]  /*15e30*/  R2UR UR10, R9 ;  /* 0x00000000090a72ca */ /* 0x000fe200000e0000 */
[----:B------:R-:W-:Y:S01]  /*15e40*/  UIADD3.X UR5, URZ, UR39, URZ, UP0, !UPT ;  /* 0x000000273f057290 */ /* 0x000fe200087fe43f */
[----:B---3--:R-:W-:-:S02]  /*15e50*/  IMAD R5, R5, 0x3000, R19 ;  /* 0x0000300005057824 */ /* 0x008fc400078e0213 */
[----:B----4-:R-:W-:Y:S02]  /*15e60*/  IMAD R0, R0, 0x60, R6 ;  /* 0x0000006000007824 */ /* 0x010fe400078e0206 */
[----:B------:R-:W-:Y:S02]  /*15e70*/  VIADD R5, R5, 0x1c400 ;  /* 0x0001c40005057836 */ /* 0x000fe40000000000 */
[----:B------:R-:W-:-:S07]  /*15e80*/  VIADD R6, R3, 0x22830 ;  /* 0x0002283003067836 */ /* 0x000fce0000000000 */
.L_x_2503:
        /* <DEDUP_REMOVED lines=13> */
.L_x_2601:
[----:B------:R-:W-:Y:S05]  /*15f60*/  BSYNC B3 ;  /* 0x0000000000037941 */ /* 0x000fea0003800000 */
.L_x_2504:
        /* <DEDUP_REMOVED lines=11> */
.L_x_2507:
[----:B------:R-:W-:Y:S05]  /*16020*/  BSYNC B3 ;  /* 0x0000000000037941 */ /* 0x000fea0003800000 */
.L_x_2506:
[----:B0-2---:R-:W2:Y:S01]  /*16030*/  LDL R2, [R1+0x10] ;  /* 0x0000100001027983 */ /* 0x005ea20000100800 */
        /* <DEDUP_REMOVED lines=9> */
.L_x_2508:
        /* <DEDUP_REMOVED lines=15> */
.L_x_2509:
        /* <DEDUP_REMOVED lines=15> */
.L_x_2510:
        /* <DEDUP_REMOVED lines=15> */
.L_x_2511:
        /* <DEDUP_REMOVED lines=10> */
.L_x_2497:
[----:B------:R-:W-:Y:S05]  /*16440*/  BSYNC B1 ;  /* 0x0000000000017941 */ /* 0x000fea0003800000 */
.L_x_2496:
[----:B------:R-:W2:Y:S02]  /*16450*/  LDL.LU R5, [R1+0x30] ;  /* 0x0000300001057983 */ /* 0x000ea40000300800 */
[----:B--2---:R-:W-:-:S07]  /*16460*/  VIADD R0, R5, 0xfffffffd ;  /* 0xfffffffd05007836 */ /* 0x004fce0000000000 */
.L_x_2495:
[----:B------:R-:W-:Y:S05]  /*16470*/  BSYNC B2 ;  /* 0x0000000000027941 */ /* 0x000fea0003800000 */
.L_x_2494:
[----:B------:R-:W-:-:S05]  /*16480*/  VIADD R8, R8, 0xfffffffe ;  /* 0xfffffffe08087836 */ /* 0x000fca0000000000 */
[----:B------:R-:W-:-:S13]  /*16490*/  ISETP.NE.AND P0, PT, R8, R4, PT ;  /* 0x000000040800720c */ /* 0x000fda0003f05270 */
[----:B------:R-:W-:Y:S05]  /*164a0*/  @!P0 BRA `(.L_x_2493) ;  /* 0x0000001400008947 */ /* 0x000fea0003800000 */
.L_x_2544:
[----:B------:R-:W2:Y:S04]  /*164b0*/  LDL.LU R3, [R1+0x10] ;  /* 0x0000100001037983 */ /* 0x000ea80000300800 */
[----:B------:R-:W3:Y:S01]  /*164c0*/  LDL.LU R2, [R1+0x14] ;  /* 0x0000140001027983 */ /* 0x000ee20000300800 */
[----:B------:R-:W-:Y:S01]  /*164d0*/  LOP3.LUT P1, RZ, R18, 0x1, RZ, 0xc0, !PT ;  /* 0x0000000112ff7812 */ /* 0x000fe2000782c0ff */
[----:B------:R-:W-:Y:S05]  /*164e0*/  YIELD ;  /* 0x0000000000007946 */ /* 0x000fea0003800000 */
[----:B------:R-:W-:Y:S01]  /*164f0*/  BSSY B1, `(.L_x_2512) ;  /* 0x0000098000017945 */ /* 0x000fe20003800000 */
[----:B--2---:R-:W-:-:S05]  /*16500*/  VIADD R7, R3, 0x1 ;  /* 0x0000000103077836 */ /* 0x004fca0000000000 */
[----:B------:R-:W-:-:S04]  /*16510*/  ISETP.NE.AND P0, PT, R7, 0x2, PT ;  /* 0x000000020700780c */ /* 0x000fc80003f05270 */
[----:B------:R-:W-:Y:S02]  /*16520*/  SEL R6, RZ, 0x1, P0 ;  /* 0x00000001ff067807 */ /* 0x000fe40000000000 */
[----:B------:R-:W-:Y:S02]  /*16530*/  SEL R7, R7, RZ, P0 ;  /* 0x000000ff07077207 */ /* 0x000fe40000000000 */
[----:B---3--:R-:W-:Y:S01]  /*16540*/  LOP3.LUT R6, R2, R6, RZ, 0x3c, !PT ;  /* 0x0000000602067212 */ /* 0x008fe200078e3cff */
[----:B0-----:R-:W-:Y:S06]  /*16550*/  @!P1 BRA `(.L_x_2513) ;  /* 0x0000000800449947 */ /* 0x001fec0003800000 */
        /* <DEDUP_REMOVED lines=24> */
.L_x_2514:
        /* <DEDUP_REMOVED lines=8> */
.L_x_2602:
[----:B------:R-:W-:Y:S05]  /*16760*/  BSYNC B2 ;  /* 0x0000000000027941 */ /* 0x000fea0003800000 */
.L_x_2515:
        /* <DEDUP_REMOVED lines=9> */
.L_x_2518:
[----:B------:R-:W-:Y:S05]  /*16800*/  BSYNC B2 ;  /* 0x0000000000027941 */ /* 0x000fea0003800000 */
.L_x_2517:
        /* <DEDUP_REMOVED lines=12> */
.L_x_2519:
        /* <DEDUP_REMOVED lines=13> */
.L_x_2603:
[----:B------:R-:W-:Y:S05]  /*169a0*/  BSYNC B2 ;  /* 0x0000000000027941 */ /* 0x000fea0003800000 */
.L_x_2520:
        /* <DEDUP_REMOVED lines=11> */
.L_x_2523:
[----:B------:R-:W-:Y:S05]  /*16a60*/  BSYNC B2 ;  /* 0x0000000000027941 */ /* 0x000fea0003800000 */
.L_x_2522:
        /* <DEDUP_REMOVED lines=9> */
.L_x_2524:
        /* <DEDUP_REMOVED lines=15> */
.L_x_2525:
        /* <DEDUP_REMOVED lines=15> */
.L_x_2526:
        /* <DEDUP_REMOVED lines=15> */
.L_x_2527:
        /* <DEDUP_REMOVED lines=10> */
.L_x_2513:
[----:B------:R-:W-:Y:S05]  /*16e70*/  BSYNC B1 ;  /* 0x0000000000017941 */ /* 0x000fea0003800000 */
.L_x_2512:
[----:B------:R-:W-:Y:S01]  /*16e80*/  VIADD R7, R7, 0x1 ;  /* 0x0000000107077836 */ /* 0x000fe20000000000 */
[----:B------:R-:W-:Y:S01]  /*16e90*/  LOP3.LUT P2, RZ, R18, 0x1, RZ, 0xc0, !PT ;  /* 0x0000000112ff7812 */ /* 0x000fe2000784c0ff */
[----:B------:R-:W-:Y:S03]  /*16ea0*/  BSSY B1, `(.L_x_2528) ;  /* 0x000009c000017945 */ /* 0x000fe60003800000 */
[----:B------:R-:W-:-:S04]  /*16eb0*/  ISETP.NE.AND P0, PT, R7, 0x2, PT ;  /* 0x000000020700780c */ /* 0x000fc80003f05270 */
[----:B------:R-:W-:Y:S02]  /*16ec0*/  SEL R2, RZ, 0x1, P0 ;  /* 0x00000001ff027807 */ /* 0x000fe40000000000 */
[----:B0-----:R-:W-:Y:S02]  /*16ed0*/  SEL R9, R7, RZ, P0 ;  /* 0x000000ff07097207 */ /* 0x001fe40000000000 */
[----:B------:R-:W-:Y:S01]  /*16ee0*/  LOP3.LUT R8, R6, R2, RZ, 0x3c, !PT ;  /* 0x0000000206087212 */ /* 0x000fe200078e3cff */
[----:B------:R-:W-:-:S04]  /*16ef0*/  VIADD R6, R0, 0xffffffff ;  /* 0xffffffff00067836 */ /* 0x000fc80000000000 */
[----:B------:R0:W-:Y:S04]  /*16f00*/  STL [R1+0x14], R8 ;  /* 0x0000140801007387 */ /* 0x0001e80000100800 */
[----:B------:R0:W-:Y:S01]  /*16f10*/  STL [R1+0x10], R9 ;  /* 0x0000100901007387 */ /* 0x0001e20000100800 */
[----:B------:R-:W-:Y:S05]  /*16f20*/  @!P2 BRA `(.L_x_2529) ;  /* 0x00000008004ca947 */ /* 0x000fea0003800000 */
        /* <DEDUP_REMOVED lines=24> */
.L_x_2530:
        /* <DEDUP_REMOVED lines=8> */
.L_x_2604:
[----:B------:R-:W-:Y:S05]  /*17130*/  BSYNC B2 ;  /* 0x0000000000027941 */ /* 0x000fea0003800000 */
.L_x_2531:
        /* <DEDUP_REMOVED lines=9> */
.L_x_2534:
[----:B------:R-:W-:Y:S05]  /*171d0*/  BSYNC B2 ;  /* 0x0000000000027941 */ /* 0x000fea0003800000 */
.L_x_2533:
[----:B------:R-:W2:Y:S04]  /*171e0*/  LDL R5, [R1+0x10] ;  /* 0x0000100001057983 */ /* 0x000ea80000100800 */
[----:B------:R-:W3:Y:S01]  /*171f0*/  LDL R4, [R1+0x18] ;  /* 0x0000180001047983 */ /* 0x000ee20000100800 */
[----:B------:R-:W-:Y:S01]  /*17200*/  IMAD.MOV.U32 R10, RZ, RZ, RZ ;  /* 0x000000ffff0a7224 */ /* 0x000fe200078e00ff */
[----:B------:R-:W-:Y:S01]  /*17210*/  UIADD3 UR4, UP0, UR38, 0x370, URZ ;  /* 0x0000037026047890 */ /* 0x000fe2000ff1e03f */
[----:B------:R-:W-:Y:S01]  /*17220*/  PLOP3.LUT P0, PT, PT, PT, PT, 0x80, 0x0 ;  /* 0x000000000000781c */ /* 0x000fe20003f0f070 */
[----:B------:R-:W-:Y:S01]  /*17230*/  UMOV UR6, 0x0 ;  /* 0x0000000000067882 */ /* 0x000fe20000000000 */
[----:B------:R-:W-:Y:S01]  /*17240*/  UMOV UR7, 0x14f00000 ;  /* 0x14f0000000077882 */ /* 0x000fe20000000000 */
[----:B------:R-:W-:Y:S01]  /*17250*/  R2UR UR10, R10 ;  /* 0x000000000a0a72ca */ /* 0x000fe200000e0000 */
[----:B------:R-:W-:Y:S01]  /*17260*/  UIADD3.X UR5, URZ, UR39, URZ, UP0, !UPT ;  /* 0x000000273f057290 */ /* 0x000fe200087fe43f */
[----:B--2---:R-:W-:-:S02]  /*17270*/  IMAD R5, R5, 0x3000, R19 ;  /* 0x0000300005057824 */ /* 0x004fc400078e0213 */
[----:B---3--:R-:W-:Y:S02]  /*17280*/  IMAD R4, R7, 0x60, R4 ;  /* 0x0000006007047824 */ /* 0x008fe400078e0204 */
[----:B------:R-:W-:Y:S02]  /*17290*/  VIADD R5, R5, 0x1c400 ;  /* 0x0001c40005057836 */ /* 0x000fe40000000000 */
[----:B------:R-:W-:-:S07]  /*172a0*/  VIADD R7, R2, 0x22830 ;  /* 0x0002283002077836 */ /* 0x000fce0000000000 */
.L_x_2535:
        /* <DEDUP_REMOVED lines=13> */
.L_x_2605:
[----:B------:R-:W-:Y:S05]  /*17380*/  BSYNC B2 ;  /* 0x0000000000027941 */ /* 0x000fea0003800000 */
.L_x_2536:
[----:B------:R-:W-:Y:S01]  /*17390*/  BSSY B2, `(.L_x_2538) ;  /* 0x000000b000027945 */ /* 0x000fe20003800000 */
[----:B0-----:R-:W-:Y:S02]  /*173a0*/  IMAD.MOV.U32 R8, RZ, RZ, 0x0 ;  /* 0x00000000ff087424 */ /* 0x001fe400078e00ff */
[----:B------:R-:W-:Y:S01]  /*173b0*/  IMAD.MOV.U32 R9, RZ, RZ, 0x14f00000 ;  /* 0x14f00000ff097424 */ /* 0x000fe200078e00ff */
        /* <DEDUP_REMOVED lines=8> */
.L_x_2539:
[----:B------:R-:W-:Y:S05]  /*17440*/  BSYNC B2 ;  /* 0x0000000000027941 */ /* 0x000fea0003800000 */
.L_x_2538:
[----:B-12---:R-:W2:Y:S01]  /*17450*/  LDL R3, [R1+0x10] ;  /* 0x0000100001037983 */ /* 0x006ea20000100800 */
        /* <DEDUP_REMOVED lines=9> */
.L_x_2540:
        /* <DEDUP_REMOVED lines=15> */
.L_x_2541:
        /* <DEDUP_REMOVED lines=15> */
.L_x_2542:
        /* <DEDUP_REMOVED lines=15> */
.L_x_2543:
        /* <DEDUP_REMOVED lines=10> */
.L_x_2529:
[----:B------:R-:W-:Y:S05]  /*17860*/  BSYNC B1 ;  /* 0x0000000000017941 */ /* 0x000fea0003800000 */
.L_x_2528:
[----:B------:R-:W2:Y:S01]  /*17870*/  LDL R5, [R1+0x1c] ;  /* 0x00001c0001057983 */ /* 0x000ea20000100800 */
[----:B------:R-:W-:Y:S01]  /*17880*/  VIADD R0, R0, 0xfffffffe ;  /* 0xfffffffe00007836 */ /* 0x000fe20000000000 */
[----:B--2---:R-:W-:-:S13]  /*17890*/  ISETP.GT.AND P0, PT, R6, R5, PT ;  /* 0x000000050600720c */ /* 0x004fda0003f04270 */
[----:B------:R-:W-:Y:S05]  /*178a0*/  @P0 BRA `(.L_x_2544) ;  /* 0xffffffec00000947 */ /* 0x000fea000383ffff */
.L_x_2493:
[----:B------:R-:W-:Y:S05]  /*178b0*/  BSYNC B0 ;  /* 0x0000000000007941 */ /* 0x000fea0003800000 */
.L_x_2492:
[----:B------:R-:W2:Y:S04]  /*178c0*/  LDL.LU R4, [R1+0x10] ;  /* 0x0000100001047983 */ /* 0x000ea80000300800 */
[----:B------:R-:W3:Y:S01]  /*178d0*/  LDL.LU R3, [R1+0x14] ;  /* 0x0000140001037983 */ /* 0x000ee20000300800 */
[----:B------:R-:W1:Y:S01]  /*178e0*/  S2R R2, SR_TID.X ;  /* 0x0000000000027919 */ /* 0x000e620000002100 */
[----:B------:R-:W-:Y:S01]  /*178f0*/  BSSY B0, `(.L_x_2545) ;  /* 0x0000016000007945 */ /* 0x000fe20003800000 */
[----:B-1----:R-:W-:-:S04]  /*17900*/  LOP3.LUT R2, R2, 0x7f, RZ, 0xc0, !PT ;  /* 0x0000007f02027812 */ /* 0x002fc800078ec0ff */
[----:B------:R-:W-:Y:S01]  /*17910*/  ISETP.NE.AND P1, PT, R2, RZ, PT ;  /* 0x000000ff0200720c */ /* 0x000fe20003f25270 */
[----:B--2---:R-:W-:-:S05]  /*17920*/  VIADD R0, R4, 0x1 ;  /* 0x0000000104007836 */ /* 0x004fca0000000000 */
[----:B------:R-:W-:-:S04]  /*17930*/  ISETP.NE.AND P0, PT, R0, 0x2, PT ;  /* 0x000000020000780c */ /* 0x000fc80003f05270 */
[----:B------:R-:W-:-:S04]  /*17940*/  SEL R2, RZ, 0x1, P0 ;  /* 0x00000001ff027807 */ /* 0x000fc80000000000 */
[----:B---3--:R-:W-:-:S05]  /*17950*/  LOP3.LUT R3, R3, R2, RZ, 0x3c, !PT ;  /* 0x0000000203037212 */ /* 0x008fca00078e3cff */
[----:B------:R1:W-:Y:S01]  /*17960*/  STL [R1+0x14], R3 ;  /* 0x0000140301007387 */ /* 0x0003e20000100800 */
        /* <DEDUP_REMOVED lines=14> */
.L_x_2546:
[----:B------:R-:W-:Y:S05]  /*17a50*/  BSYNC B0 ;  /* 0x0000000000007941 */ /* 0x000fea0003800000 */
.L_x_2545:
[----:B------:R-:W-:-:S05]  /*17a60*/  SEL R0, R0, RZ, P0 ;  /* 0x000000ff00007207 */ /* 0x000fca0000000000 */
[----:B------:R3:W-:Y:S02]  /*17a70*/  STL [R1+0x10], R0 ;  /* 0x0000100001007387 */ /* 0x0007e40000100800 */
.L_x_2464:
[----:B------:R-:W-:Y:S05]  /*17a80*/  BSYNC B7 ;  /* 0x0000000000077941 */ /* 0x000fea0003800000 */
.L_x_2462:
[----:B------:R-:W-:-:S13]  /*17a90*/  LOP3.LUT P0, RZ, R18, 0x2, RZ, 0xc0, !PT ;  /* 0x0000000212ff7812 */ /* 0x000fda000780c0ff */
[----:B------:R-:W-:Y:S05]  /*17aa0*/  @!P0 BRA `(.L_x_2547) ;  /* 0x00000000002c8947 */ /* 0x000fea0003800000 */
[----:B------:R-:W-:Y:S05]  /*17ab0*/  WARPSYNC.ALL ;  /* 0x0000000000007948 */ /* 0x000fea0003800000 */
[----:B------:R-:W5:Y:S08]  /*17ac0*/  S2UR UR5, SR_CgaCtaId ;  /* 0x00000000000579c3 */ /* 0x000f700000008800 */
[----:B------:R-:W-:Y:S06]  /*17ad0*/  BAR.SYNC.DEFER_BLOCKING 0x5, 0x180 ;  /* 0x0146000000007b1d */ /* 0x000fec0000010000 */
[----:B------:R-:W-:-:S02]  /*17ae0*/  UMOV UR4, 0x400 ;  /* 0x0000040000047882 */ /* 0x000fc40000000000 */
[----:B-----5:R-:W-:-:S06]  /*17af0*/  ULEA UR4, UR5, UR4, 0x18 ;  /* 0x0000000405047291 */ /* 0x020fcc000f8ec03f */
[----:B------:R-:W-:-:S05]  /*17b00*/  IMAD.U32 R19, RZ, RZ, UR4 ;  /* 0x00000004ff137e24 */ /* 0x000fca000f8e00ff */
[----:B01----:R-:W0:Y:S04]  /*17b10*/  LDS.128 R4, [R19+0x228d0] ;  /* 0x0228d00013047984 */ /* 0x003e280000000c00 */
[----:B0-----:R0:W-:Y:S04]  /*17b20*/  STL.64 [R1], R4 ;  /* 0x0000000401007387 */ /* 0x0011e80000100a00 */
[----:B------:R0:W-:Y:S01]  /*17b30*/  STL.64 [R1+0x8], R6 ;  /* 0x0000080601007387 */ /* 0x0001e20000100a00 */
[----:B------:R-:W-:Y:S06]  /*17b40*/  BAR.ARV 0x4, 0x180 ;  /* 0x0106000000007b1d */ /* 0x000fec0000002000 */
[----:B------:R-:W-:Y:S05]  /*17b50*/  BRA `(.L_x_2548) ;  /* 0x0000001000307947 */ /* 0x000fea0003800000 */
.L_x_2547:
[----:B------:R-:W5:Y:S01]  /*17b60*/  S2R R16, SR_TID.X ;  /* 0x0000000000107919 */ /* 0x000f620000002100 */
[----:B------:R-:W-:Y:S01]  /*17b70*/  UMOV UR4, 0xffffffff ;  /* 0xffffffff00047882 */ /* 0x000fe20000000000 */
[----:B-----5:R-:W-:-:S04]  /*17b80*/  LOP3.LUT R16, R16, 0x1f, RZ, 0xc0, !PT ;  /* 0x0000001f10107812 */ /* 0x020fc800078ec0ff */
[----:B------:R-:W-:Y:S01]  /*17b90*/  ISETP.NE.AND P0, PT, R16, 0x1f, PT ;  /* 0x0000001f1000780c */ /* 0x000fe20003f05270 */
[----:B------:R-:W-:-:S12]  /*17ba0*/  BRA.DIV UR4, `(.L_x_2549) ;  /* 0x0000002604887947 */ /* 0x000fd8000b800000 */
[----:B-1----:R-:W0:Y:S01]  /*17bb0*/  LDL.LU R3, [R1] ;  /* 0x0000000001037983 */ /* 0x002e220000300800 */
[----:B------:R-:W-:-:S03]  /*17bc0*/  ULDC UR4, c[0x0][0xc3c] ;  /* 0x00030f0000047ab9 */ /* 0x000fc60000000800 */
[----:B------:R-:W3:Y:S01]  /*17bd0*/  LDL R4, [R1+0xc] ;  /* 0x00000c0001047983 */ /* 0x000ee20000100800 */
[----:B0-2---:R-:W-:Y:S02]  /*17be0*/  IMAD.MOV.U32 R10, RZ, RZ, R3 ;  /* 0x000000ffff0a7224 */ /* 0x005fe400078e0003 */
[----:B---34-:R-:W-:-:S05]  /*17bf0*/  IMAD.IADD R0, R4, 0x1, R16 ;  /* 0x0000000104007824 */ /* 0x018fca00078e0210 */
        /* <DEDUP_REMOVED lines=36> */
.L_x_2615:
[----:B------:R-:W-:Y:S02]  /*17e40*/  ULDC UR4, c[0x0][0xc38] ;  /* 0x00030e0000047ab9 */ /* 0x000fe40000000800 */
[----:B------:R-:W-:-:S04]  /*17e50*/  IMAD.U32 R7, RZ, RZ, UR4 ;  /* 0x00000004ff077e24 */ /* 0x000fc8000f8e00ff */
[----:B-1----:R-:W-:-:S04]  /*17e60*/  IMAD R10, R14, R7, RZ ;  /* 0x000000070e0a7224 */ /* 0x002fc800078e02ff */
[----:B------:R-:W-:-:S05]  /*17e70*/  IMAD.IADD R4, R9, 0x1, R10 ;  /* 0x0000000109047824 */ /* 0x000fca00078e020a */
[----:B------:R-:W-:-:S13]  /*17e80*/  ISETP.GT.AND P6, PT, R4, R0, PT ;  /* 0x000000000400720c */ /* 0x000fda0003fc4270 */
[----:B------:R-:W-:Y:S05]  /*17e90*/  @P6 BRA `(.L_x_2550) ;  /* 0x0000000000ac6947 */ /* 0x000fea0003800000 */
.L_x_2553:
        /* <DEDUP_REMOVED lines=37> */
.L_x_2623:
[----:B------:R-:W-:Y:S02]  /*180f0*/  ULDC UR4, c[0x0][0xc38] ;  /* 0x00030e0000047ab9 */ /* 0x000fe40000000800 */
[----:B------:R-:W-:-:S04]  /*18100*/  IMAD.U32 R7, RZ, RZ, UR4 ;  /* 0x00000004ff077e24 */ /* 0x000fc8000f8e00ff */
[----:B-1----:R-:W-:-:S04]  /*18110*/  IMAD R10, R14, R7, RZ ;  /* 0x000000070e0a7224 */ /* 0x002fc800078e02ff */
[----:B------:R-:W-:-:S05]  /*18120*/  IMAD.IADD R4, R10, 0x1, R4 ;  /* 0x000000010a047824 */ /* 0x000fca00078e0204 */
[----:B------:R-:W-:-:S13]  /*18130*/  ISETP.GT.AND P6, PT, R4, R0, PT ;  /* 0x000000000400720c */ /* 0x000fda0003fc4270 */
[----:B------:R-:W-:Y:S05]  /*18140*/  @!P6 BRA `(.L_x_2553) ;  /* 0xfffffffc0054e947 */ /* 0x000fea000383ffff */
.L_x_2550:
[----:B------:R-:W-:Y:S01]  /*18150*/  IMAD.IADD R10, R4, 0x1, -R10 ;  /* 0x00000001040a7824 */ /* 0x000fe200078e0a0a */
[----:B------:R-:W-:-:S03]  /*18160*/  UMOV UR4, 0xffffffff ;  /* 0xffffffff00047882 */ /* 0x000fc60000000000 */
[----:B------:R-:W-:-:S05]  /*18170*/  IMAD R3, R2, R7, R10 ;  /* 0x0000000702037224 */ /* 0x000fca00078e020a */
[----:B------:R-:W-:Y:S01]  /*18180*/  ISETP.GT.AND P6, PT, R3, R0, PT ;  /* 0x000000000300720c */ /* 0x000fe20003fc4270 */
[----:B------:R-:W-:-:S12]  /*18190*/  BRA.DIV UR4, `(.L_x_2554) ;  /* 0x0000002a04147947 */ /* 0x000fd8000b800000 */
[----:B------:R-:W2:Y:S01]  /*181a0*/  LDL.LU R11, [R1+0xc] ;  /* 0x00000c00010b7983 */ /* 0x000ea20000300800 */
[----:B------:R-:W-:-:S04]  /*181b0*/  VOTE.ANY R3, PT, !P6 ;  /* 0x0000000000037806 */ /* 0x000fc800070e0100 */
[----:B------:R-:W1:Y:S02]  /*181c0*/  POPC R9, R3 ;  /* 0x0000000300097309 */ /* 0x000e640000000000 */
[----:B-1----:R2:W1:Y:S04]  /*181d0*/  SHFL.IDX PT, R4, R5, R9, 0x1f ;  /* 0x00001f0905047589 */ /* 0x00246800000e0000 */
[----:B------:R3:W4:Y:S01]  /*181e0*/  SHFL.IDX PT, R6, R6, R9, 0x1f ;  /* 0x00001f0906067589 */ /* 0x00072200000e0000 */
[----:B--2---:R-:W-:-:S05]  /*181f0*/  IMAD.IADD R5, R9, 0x1, R11 ;  /* 0x0000000109057824 */ /* 0x004fca00078e020b */
[----:B-1--4-:R3:W-:Y:S02]  /*18200*/  STL [R1+0xc], R5 ;  /* 0x00000c0501007387 */ /* 0x0127e40000100800 */
.L_x_2628:
[----:B------:R-:W-:-:S13]  /*18210*/  ISETP.NE.AND P0, PT, R3, RZ, PT ;  /* 0x000000ff0300720c */ /* 0x000fda0003f05270 */
[----:B------:R-:W-:Y:S05]  /*18220*/  @!P0 BRA `(.L_x_2555) ;  /* 0x0000000000108947 */ /* 0x000fea0003800000 */
[----:B------:R-:W-:Y:S01]  /*18230*/  UMOV UR4, 0xffffffff ;  /* 0xffffffff00047882 */ /* 0x000fe20000000000 */
[----:B------:R-:W-:Y:S02]  /*18240*/  VIADD R12, R9, 0xffffffff ;  /* 0xffffffff090c7836 */ /* 0x000fe40000000000 */
[----:B------:R-:W-:Y:S05]  /*18250*/  BRA.DIV UR4, `(.L_x_2556) ;  /* 0x0000002a044c7947 */ /* 0x000fea000b800000 */
[----:B------:R1:W2:Y:S02]  /*18260*/  SHFL.IDX PT, R8, R2, R12, 0x1f ;  /* 0x00001f0c02087589 */ /* 0x0002a400000e0000 */
.L_x_2555:
[----:B--2---:R-:W-:Y:S01]  /*18270*/  IMAD R3, R8, R7, R10 ;  /* 0x0000000708037224 */ /* 0x004fe200078e020a */
[----:B------:R-:W-:-:S03]  /*18280*/  ISETP.NE.AND P0, PT, R6, 0x1, PT ;  /* 0x000000010600780c */ /* 0x000fc60003f05270 */
[----:B------:R-:W-:Y:S01]  /*18290*/  IMAD.IADD R0, R0, 0x1, -R3 ;  /* 0x0000000100007824 */ /* 0x000fe200078e0a03 */
[----:B------:R2:W-:Y:S09]  /*182a0*/  STL [R1], R3 ;  /* 0x0000000301007387 */ /* 0x0005f20000100800 */
[----:B------:R-:W-:Y:S05]  /*182b0*/  @!P0 BRA `(.L_x_2557) ;  /* 0x0000000000e48947 */ /* 0x000fea0003800000 */
[----:B0--3--:R-:W-:-:S04]  /*182c0*/  IABS R5, R4 ;  /* 0x0000000400057213 */ /* 0x009fc80000000000 */
[----:B------:R-:W0:Y:S08]  /*182d0*/  I2F.RP R7, R5 ;  /* 0x0000000500077306 */ /* 0x000e300000209400 */
[----:B0-----:R-:W0:Y:S02]  /*182e0*/  MUFU.RCP R7, R7 ;  /* 0x0000000700077308 */ /* 0x001e240000001000 */
[----:B0-----:R-:W-:-:S06]  /*182f0*/  VIADD R9, R7, 0xffffffe ;  /* 0x0ffffffe07097836 */ /* 0x001fcc0000000000 */
[----:B--2---:R-:W1:Y:S02]  /*18300*/  F2I.FTZ.U32.TRUNC.NTZ R3, R9 ;  /* 0x0000000900037305 */ /* 0x004e64000021f000 */
[----:B-1----:R-:W-:-:S04]  /*18310*/  IMAD.MOV R2, RZ, RZ, -R3 ;  /* 0x000000ffff027224 */ /* 0x002fc800078e0a03 */
[----:B------:R-:W-:Y:S02]  /*18320*/  IMAD R11, R2, R5, RZ ;  /* 0x00000005020b7224 */ /* 0x000fe400078e02ff */
[----:B------:R-:W-:-:S04]  /*18330*/  IMAD.MOV.U32 R2, RZ, RZ, RZ ;  /* 0x000000ffff027224 */ /* 0x000fc800078e00ff */
[----:B------:R-:W-:Y:S01]  /*18340*/  IMAD.HI.U32 R8, R3, R11, R2 ;  /* 0x0000000b03087227 */ /* 0x000fe200078e0002 */
[----:B------:R-:W-:Y:S02]  /*18350*/  IABS R3, R0 ;  /* 0x0000000000037213 */ /* 0x000fe40000000000 */
[----:B------:R-:W-:-:S03]  /*18360*/  IABS R2, R4 ;  /* 0x0000000400027213 */ /* 0x000fc60000000000 */
[----:B------:R-:W-:-:S04]  /*18370*/  IMAD.HI.U32 R8, R8, R3, RZ ;  /* 0x0000000308087227 */ /* 0x000fc800078e00ff */
[----:B------:R-:W-:-:S04]  /*18380*/  IMAD.MOV R2, RZ, RZ, -R2 ;  /* 0x000000ffff027224 */ /* 0x000fc800078e0a02 */
[----:B------:R-:W-:-:S05]  /*18390*/  IMAD R2, R8, R2, R3 ;  /* 0x0000000208027224 */ /* 0x000fca00078e0203 */
[----:B------:R-:W-:-:S13]  /*183a0*/  ISETP.GT.U32.AND P1, PT, R5, R2, PT ;  /* 0x000000020500720c */ /* 0x000fda0003f24070 */
[----:B------:R-:W-:Y:S02]  /*183b0*/  @!P1 IMAD.IADD R2, R2, 0x1, -R5 ;  /* 0x0000000102029824 */ /* 0x000fe400078e0a05 */
[----:B------:R-:W-:Y:S01]  /*183c0*/  @!P1 VIADD R8, R8, 0x1 ;  /* 0x0000000108089836 */ /* 0x000fe20000000000 */
[----:B------:R-:W-:Y:S02]  /*183d0*/  ISETP.NE.AND P1, PT, R4, RZ, PT ;  /* 0x000000ff0400720c */ /* 0x000fe40003f25270 */
[----:B------:R-:W-:Y:S02]  /*183e0*/  ISETP.GE.U32.AND P0, PT, R2, R5, PT ;  /* 0x000000050200720c */ /* 0x000fe40003f06070 */
[----:B------:R-:W-:-:S04]  /*183f0*/  IABS R5, R6 ;  /* 0x0000000600057213 */ /* 0x000fc80000000000 */
        /* <DEDUP_REMOVED lines=9> */
[----:B------:R-:W-:-:S03]  /*18490*/  LOP3.LUT R2, R0, R4, RZ, 0x3c, !PT ;  /* 0x0000000400027212 */ /* 0x000fc600078e3cff */
[----:B------:R-:W-:Y:S01]  /*184a0*/  IMAD.MOV.U32 R3, RZ, RZ, R8 ;  /* 0x000000ffff037224 */ /* 0x000fe200078e0008 */
[----:B------:R-:W-:Y:S02]  /*184b0*/  ISETP.GE.AND P2, PT, R2, RZ, PT ;  /* 0x000000ff0200720c */ /* 0x000fe40003f46270 */
[----:B------:R-:W-:-:S05]  /*184c0*/  IABS R8, R6 ;  /* 0x0000000600087213 */ /* 0x000fca0000000000 */
[----:B------:R-:W-:-:S06]  /*184d0*/  IMAD.MOV R8, RZ, RZ, -R8 ;  /* 0x000000ffff087224 */ /* 0x000fcc00078e0a08 */
        /* <DEDUP_REMOVED lines=9> */
[----:B------:R-:W-:Y:S01]  /*18570*/  ISETP.GE.U32.AND P0, PT, R2, R5, PT ;  /* 0x000000050200720c */ /* 0x000fe20003f06070 */
[----:B------:R-:W-:Y:S01]  /*18580*/  IMAD.MOV R5, RZ, RZ, -R3 ;  /* 0x000000ffff057224 */ /* 0x000fe200078e0a03 */
[----:B------:R-:W-:-:S03]  /*18590*/  LOP3.LUT R2, R3, R6, RZ, 0x3c, !PT ;  /* 0x0000000603027212 */ /* 0x000fc600078e3cff */
[----:B------:R-:W-:Y:S01]  /*185a0*/  IMAD R0, R4, R5, R0 ;  /* 0x0000000504007224 */ /* 0x000fe200078e0200 */
[----:B------:R-:W-:-:S07]  /*185b0*/  ISETP.GE.AND P2, PT, R2, RZ, PT ;  /* 0x000000ff0200720c */ /* 0x000fce0003f46270 */
[----:B------:R-:W-:-:S06]  /*185c0*/  @P0 VIADD R7, R7, 0x1 ;  /* 0x0000000107070836 */ /* 0x000fcc0000000000 */
[----:B------:R-:W-:Y:S01]  /*185d0*/  @!P2 IMAD.MOV R7, RZ, RZ, -R7 ;  /* 0x000000ffff07a224 */ /* 0x000fe200078e0a07 */
[----:B------:R-:W-:-:S05]  /*185e0*/  @!P1 LOP3.LUT R7, RZ, R6, RZ, 0x33, !PT ;  /* 0x00000006ff079212 */ /* 0x000fca00078e33ff */
[----:B------:R-:W-:-:S04]  /*185f0*/  IMAD.MOV R2, RZ, RZ, -R7 ;  /* 0x000000ffff027224 */ /* 0x000fc800078e0a07 */
[C---:B------:R-:W-:Y:S02]  /*18600*/  IMAD R3, R6.reuse, R2, R3 ;  /* 0x0000000206037224 */ /* 0x040fe400078e0203 */
[----:B------:R-:W-:-:S04]  /*18610*/  IMAD R6, R6, 0x1000000, R7 ;  /* 0x0100000006067824 */ /* 0x000fc800078e0207 */
[----:B------:R-:W-:-:S05]  /*18620*/  IMAD R2, R3, 0x10000, R6 ;  /* 0x0001000003027824 */ /* 0x000fca00078e0206 */
[----:B------:R1:W-:Y:S01]  /*18630*/  STL [R1+0x8], R2 ;  /* 0x0000080201007387 */ /* 0x0003e20000100800 */
[----:B------:R-:W-:Y:S05]  /*18640*/  BRA `(.L_x_2558) ;  /* 0x0000000000fc7947 */ /* 0x000fea0003800000 */
.L_x_2557:
[----:B0--3--:R-:W3:Y:S01]  /*18650*/  LDL R5, [R1+0xc] ;  /* 0x00000c0001057983 */ /* 0x009ee20000100800 */
[----:B-12---:R-:W3:Y:S02]  /*18660*/  LDC.64 R2, c[0x0][0xc90] ;  /* 0x00032400ff027b82 */ /* 0x006ee40000000a00 */
[----:B---3--:R-:W-:-:S05]  /*18670*/  IMAD.WIDE R2, R5, 0x4, R2 ;  /* 0x0000000405027825 */ /* 0x008fca00078e0202 */
[----:B------:R-:W2:Y:S02]  /*18680*/  LDG.E R6, desc[UR40][R2.64] ;  /* 0x0000002802067981 */ /* 0x000ea4000c1e1900 */
[----:B--2---:R-:W-:-:S05]  /*18690*/  IMAD R5, R4, R6, RZ ;  /* 0x0000000604057224 */ /* 0x004fca00078e02ff */
[----:B------:R-:W-:-:S04]  /*186a0*/  IABS R8, R5 ;  /* 0x0000000500087213 */ /* 0x000fc80000000000 */
[----:B------:R-:W0:Y:S08]  /*186b0*/  I2F.RP R10, R8 ;  /* 0x00000008000a7306 */ /* 0x000e300000209400 */
[----:B0-----:R-:W0:Y:S02]  /*186c0*/  MUFU.RCP R10, R10 ;  /* 0x0000000a000a7308 */ /* 0x001e240000001000 */
[----:B0-----:R-:W-:-:S06]  /*186d0*/  VIADD R11, R10, 0xffffffe ;  /* 0x0ffffffe0a0b7836 */ /* 0x001fcc0000000000 */
[----:B------:R-:W0:Y:S02]  /*186e0*/  F2I.FTZ.U32.TRUNC.NTZ R3, R11 ;  /* 0x0000000b00037305 */ /* 0x000e24000021f000 */
[----:B0-----:R-:W-:-:S04]  /*186f0*/  IMAD.MOV R2, RZ, RZ, -R3 ;  /* 0x000000ffff027224 */ /* 0x001fc800078e0a03 */
        /* <DEDUP_REMOVED lines=18> */
[----:B------:R-:W-:Y:S02]  /*18820*/  IMAD R8, R6, R2, RZ ;  /* 0x0000000206087224 */ /* 0x000fe400078e02ff */
[----:B------:R-:W-:Y:S02]  /*18830*/  IMAD.MOV R2, RZ, RZ, -R2 ;  /* 0x000000ffff027224 */ /* 0x000fe400078e0a02 */
[----:B------:R-:W-:Y:S02]  /*18840*/  IMAD.MOV R3, RZ, RZ, -R8 ;  /* 0x000000ffff037224 */ /* 0x000fe400078e0a08 */
[----:B------:R-:W-:-:S03]  /*18850*/  IMAD R0, R5, R2, R0 ;  /* 0x0000000205007224 */ /* 0x000fc600078e0200 */
[----:B------:R-:W-:-:S04]  /*18860*/  VIADDMNMX R6, R3, R7, R6, PT ;  /* 0x0000000703067246 */ /* 0x000fc80003800106 */
        /* <DEDUP_REMOVED lines=16> */
[----:B------:R-:W-:Y:S02]  /*18970*/  ISETP.GE.AND P2, PT, R3, RZ, PT ;  /* 0x000000ff0300720c */ /* 0x000fe40003f46270 */
[----:B------:R-:W-:-:S09]  /*18980*/  IADD3 R3, R8, 0x1000000, R0 ;  /* 0x0100000008037810 */ /* 0x000fd20007ffe000 */
[----:B------:R-:W-:Y:S02]  /*18990*/  @!P1 IMAD.IADD R10, R10, 0x1, -R7 ;  /* 0x000000010a0a9824 */ /* 0x000fe400078e0a07 */
[----:B------:R-:W-:Y:S01]  /*189a0*/  @!P1 VIADD R2, R2, 0x1 ;  /* 0x0000000102029836 */ /* 0x000fe20000000000 */
[----:B------:R-:W-:Y:S02]  /*189b0*/  ISETP.NE.AND P1, PT, R6, RZ, PT ;  /* 0x000000ff0600720c */ /* 0x000fe40003f25270 */
[----:B------:R-:W-:-:S13]  /*189c0*/  ISETP.GE.U32.AND P0, PT, R10, R7, PT ;  /* 0x000000070a00720c */ /* 0x000fda0003f06070 */
[----:B------:R-:W-:-:S04]  /*189d0*/  @P0 VIADD R2, R2, 0x1 ;  /* 0x0000000102020836 */ /* 0x000fc80000000000 */
[----:B------:R-:W-:Y:S01]  /*189e0*/  @!P2 IMAD.MOV R2, RZ, RZ, -R2 ;  /* 0x000000ffff02a224 */ /* 0x000fe200078e0a02 */
[----:B------:R-:W-:Y:S01]  /*189f0*/  @!P1 LOP3.LUT R2, RZ, R6, RZ, 0x33, !PT ;  /* 0x00000006ff029212 */ /* 0x000fe200078e33ff */
[----:B------:R-:W-:-:S04]  /*18a00*/  IMAD.MOV R6, RZ, RZ, -R6 ;  /* 0x000000ffff067224 */ /* 0x000fc800078e0a06 */
[----:B------:R-:W-:Y:S02]  /*18a10*/  IMAD R3, R2, R6, R3 ;  /* 0x0000000602037224 */ /* 0x000fe400078e0203 */
[----:B------:R-:W-:-:S03]  /*18a20*/  IMAD.MOV.U32 R0, RZ, RZ, R2 ;  /* 0x000000ffff007224 */ /* 0x000fc600078e0002 */
[----:B------:R0:W-:Y:S04]  /*18a30*/  STL [R1+0x8], R3 ;  /* 0x0000080301007387 */ /* 0x0001e80000100800 */
.L_x_2558:
[----:B0-----:R-:W-:-:S05]  /*18a40*/  LOP3.LUT R3, RZ, R0, RZ, 0x33, !PT ;  /* 0x00000000ff037212 */ /* 0x001fca00078e33ff */
[----:B------:R-:W-:-:S05]  /*18a50*/  IMAD.IADD R0, R4, 0x1, R3 ;  /* 0x0000000104007824 */ /* 0x000fca00078e0203 */
[----:B------:R0:W-:Y:S01]  /*18a60*/  STL [R1+0x4], R0 ;  /* 0x0000040001007387 */ /* 0x0001e20000100800 */
[----:B------:R-:W-:Y:S05]  /*18a70*/  BRA `(.L_x_2559) ;  /* 0x0000000000287947 */ /* 0x000fea0003800000 */
.L_x_2551:
        /* <DEDUP_REMOVED lines=10> */
.L_x_2559:
[----:B--2---:R-:W2:Y:S04]  /*18b20*/  LDL R3, [R1+0x8] ;  /* 0x0000080001037983 */ /* 0x004ea80000100800 */
[----:B-1----:R-:W3:Y:S04]  /*18b30*/  LDL R2, [R1+0xc] ;  /* 0x00000c0001027983 */ /* 0x002ee80000100800 */
[----:B------:R-:W4:Y:S04]  /*18b40*/  LDL R5, [R1+0x4] ;  /* 0x0000040001057983 */ /* 0x000f280000100800 */
[----:B------:R-:W4:Y:S01]  /*18b50*/  LDL R4, [R1] ;  /* 0x0000000001047983 */ /* 0x000f220000100800 */
[----:B0-----:R-:W0:Y:S01]  /*18b60*/  S2R R0, SR_TID.X ;  /* 0x0000000000007919 */ /* 0x001e220000002100 */
        /* <DEDUP_REMOVED lines=11> */
.L_x_2548:
[----:B---34-:R-:W3:Y:S01]  /*18c20*/  LDL R0, [R1+0xc] ;  /* 0x00000c0001007983 */ /* 0x018ee20000100800 */
[----:B------:R-:W-:Y:S02]  /*18c30*/  ULDC UR4, c[0x0][0xc3c] ;  /* 0x00030f0000047ab9 */ /* 0x000fe40000000800 */
[----:B---3--:R-:W-:-:S13]  /*18c40*/  ISETP.GE.AND P0, PT, R0, UR4, PT ;  /* 0x0000000400007c0c */ /* 0x008fda000bf06270 */
[----:B------:R-:W-:Y:S05]  /*18c50*/  @!P0 BRA `(.L_x_2560) ;  /* 0xffffffa000f08947 */ /* 0x000fea000383ffff */
[----:B------:R-:W-:Y:S05]  /*18c60*/  BSYNC B8 ;  /* 0x0000000000087941 */ /* 0x000fea0003800000 */
.L_x_2448:
[----:B----4-:R-:W4:Y:S01]  /*18c70*/  LDL.LU R0, [R1+0x48] ;  /* 0x0000480001007983 */ /* 0x010f220000300800 */
[----:B------:R-:W-:Y:S01]  /*18c80*/  BSSY B0, `(.L_x_2561) ;  /* 0x000000b000007945 */ /* 0x000fe20003800000 */
[----:B01----:R-:W0:Y:S01]  /*18c90*/  S2R R5, SR_CgaCtaId ;  /* 0x0000000000057919 */ /* 0x003e220000008800 */
[----:B----4-:R-:W-:-:S05]  /*18ca0*/  VIADD R0, R0, 0x1 ;  /* 0x0000000100007836 */ /* 0x010fca0000000000 */
[----:B--2---:R-:W-:-:S04]  /*18cb0*/  LEA.HI R2, R0, R0, RZ, 0x1 ;  /* 0x0000000000027211 */ /* 0x004fc800078f08ff */
[----:B------:R-:W-:-:S05]  /*18cc0*/  LOP3.LUT R3, R2, 0xfffffffe, RZ, 0xc0, !PT ;  /* 0xfffffffe02037812 */ /* 0x000fca00078ec0ff */
[----:B------:R-:W-:Y:S01]  /*18cd0*/  IMAD.IADD R3, R0, 0x1, -R3 ;  /* 0x0000000100037824 */ /* 0x000fe200078e0a03 */
[----:B------:R-:W-:-:S04]  /*18ce0*/  MOV R0, 0x400 ;  /* 0x0000040000007802 */ /* 0x000fc80000000f00 */
[----:B0-----:R-:W-:Y:S02]  /*18cf0*/  LEA R0, R5, R0, 0x18 ;  /* 0x0000000005007211 */ /* 0x001fe400078ec0ff */
[----:B------:R-:W-:-:S04]  /*18d00*/  SHF.L.U32 R3, R3, 0x1f, RZ ;  /* 0x0000001f03037819 */ /* 0x000fc800000006ff */
[----:B------:R-:W0:Y:S02]  /*18d10*/  SYNCS.PHASECHK.TRANS64.TRYWAIT P0, [R0+URZ+0x22820], R3 ;  /* 0x02282003000075a7 */ /* 0x000e24000800017f */
[----:B0-----:R-:W-:Y:S05]  /*18d20*/  @!P0 BRA `(.L_x_2562) ;  /* 0x0000001c00c08947 */ /* 0x001fea0003800000 */
.L_x_2631:
[----:B------:R-:W-:Y:S05]  /*18d30*/  BSYNC B0 ;  /* 0x0000000000007941 */ /* 0x000fea0003800000 */
.L_x_2561:
[----:B------:R-:W-:-:S03]  /*18d40*/  UMOV UR4, 0xffffffff ;  /* 0xffffffff00047882 */ /* 0x000fc60000000000 */
[----:B------:R-:W-:Y:S05]  /*18d50*/  BRA.DIV UR4, `(.L_x_2563) ;  /* 0x0000001e04c87947 */ /* 0x000fea000b800000 */
[----:B------:R-:W1:Y:S02]  /*18d60*/  S2R R2, SR_TID.X ;  /* 0x0000000000027919 */ /* 0x000e640000002100 */
[----:B-1----:R-:W-:-:S04]  /*18d70*/  SHF.R.U32.HI R2, RZ, 0x5, R2 ;  /* 0x00000005ff027819 */ /* 0x002fc80000011602 */
[----:B------:R-:W-:-:S05]  /*18d80*/  LOP3.LUT R2, R2, 0x3, RZ, 0xc0, !PT ;  /* 0x0000000302027812 */ /* 0x000fca00078ec0ff */
[----:B------:R1:W2:Y:S02]  /*18d90*/  SHFL.IDX PT, R14, R2, RZ, 0x1f ;  /* 0x00001fff020e7589 */ /* 0x0002a400000e0000 */
.L_x_2634:
[----:B--2---:R-:W-:Y:S01]  /*18da0*/  ISETP.NE.AND P0, PT, R14, RZ, PT ;  /* 0x000000ff0e00720c */ /* 0x004fe20003f05270 */
[----:B------:R-:W-:-:S12]  /*18db0*/  BSSY B0, `(.L_x_2564) ;  /* 0x0000027000007945 */ /* 0x000fd80003800000 */
[----:B------:R-:W-:Y:S05]  /*18dc0*/  @P0 BRA `(.L_x_2565) ;  /* 0x0000000000940947 */ /* 0x000fea0003800000 */
[----:B------:R-:W-:-:S03]  /*18dd0*/  UMOV UR4, 0xffffffff ;  /* 0xffffffff00047882 */ /* 0x000fc60000000000 */
[----:B------:R-:W-:Y:S05]  /*18de0*/  BRA.DIV UR4, `(.L_x_2566) ;  /* 0x0000001e04d87947 */ /* 0x000fea000b800000 */
[----:B------:R-:W-:-:S13]  /*18df0*/  ELECT P6, URZ, PT ;  /* 0x00000000003f782f */ /* 0x000fda00038c0000 */
.L_x_2637:
[----:B------:R-:W-:Y:S05]  /*18e00*/  @!P6 BRA `(.L_x_2565) ;  /* 0x000000000084e947 */ /* 0x000fea0003800000 */
[----:B------:R-:W-:-:S06]  /*18e10*/  ULOP3.LUT UR4, UR36, 0x2, URZ, 0xfc, !UPT ;  /* 0x0000000224047892 */ /* 0x000fcc000f8efc3f */
[----:B-1----:R-:W-:-:S05]  /*18e20*/  IMAD.U32 R2, RZ, RZ, UR4 ;  /* 0x00000004ff027e24 */ /* 0x002fca000f8e00ff */
[----:B------:R-:W-:-:S13]  /*18e30*/  ISETP.NE.AND P2, PT, R2, 0x3, PT ;  /* 0x000000030200780c */ /* 0x000fda0003f45270 */
[----:B------:R-:W-:Y:S05]  /*18e40*/  @!P2 BRA `(.L_x_2567) ;  /* 0x000000000004a947 */ /* 0x000fea0003800000 */
[----:B------:R-:W-:Y:S01]  /*18e50*/  BPT.TRAP 0x1 ;  /* 0x000000040000795c */ /* 0x000fe20000300000 */
.L_x_2567:
[----:B0-----:R-:W2:Y:S04]  /*18e60*/  LDL R3, [R1+0x10] ;  /* 0x0000100001037983 */ /* 0x001ea80000100800 */
[----:B------:R-:W4:Y:S01]  /*18e70*/  LDL.LU R7, [R1+0x14] ;  /* 0x0000140001077983 */ /* 0x000f220000300800 */
[----:B------:R-:W-:-:S04]  /*18e80*/  VIADD R2, R0, 0x22840 ;  /* 0x0002284000027836 */ /* 0x000fc80000000000 */
[C---:B--2---:R-:W-:Y:S02]  /*18e90*/  IMAD R6, R3.reuse, 0x8, R2 ;  /* 0x0000000803067824 */ /* 0x044fe400078e0202 */
[----:B------:R-:W-:Y:S01]  /*18ea0*/  VIADD R3, R3, 0x1 ;  /* 0x0000000103037836 */ /* 0x000fe20000000000 */
[----:B----4-:R-:W-:-:S04]  /*18eb0*/  SHF.L.U32 R5, R7, 0x1f, RZ ;  /* 0x0000001f07057819 */ /* 0x010fc800000006ff */
        /* <DEDUP_REMOVED lines=8> */
.L_x_2638:
[----:B------:R-:W1:Y:S02]  /*18f40*/  SYNCS.PHASECHK.TRANS64.TRYWAIT P0, [R7+URZ], R2 ;  /* 0x00000002070075a7 */ /* 0x000e64000800017f */
[----:B-1----:R-:W-:Y:S05]  /*18f50*/  @!P0 BRA `(.L_x_2569) ;  /* 0x0000001c00b08947 */ /* 0x002fea0003800000 */
.L_x_2639:
[----:B------:R-:W-:Y:S05]  /*18f60*/  @!P2 BRA `(.L_x_2570) ;  /* 0x000000000004a947 */ /* 0x000fea0003800000 */
[----:B------:R-:W-:Y:S01]  /*18f70*/  BPT.TRAP 0x1 ;  /* 0x000000040000795c */ /* 0x000fe20000300000 */
.L_x_2570:
[----:B------:R-:W2:Y:S01]  /*18f80*/  LDL.LU R4, [R1+0x10] ;  /* 0x0000100001047983 */ /* 0x000ea20000300800 */
[----:B------:R-:W-:-:S04]  /*18f90*/  VIADD R0, R0, 0x22860 ;  /* 0x0002286000007836 */ /* 0x000fc80000000000 */
[----:B--2---:R-:W-:-:S04]  /*18fa0*/  IMAD R4, R4, 0x8, R0 ;  /* 0x0000000804047824 */ /* 0x004fc800078e0200 */
[----:B------:R-:W2:Y:S02]  /*18fb0*/  SYNCS.PHASECHK.TRANS64.TRYWAIT P0, [R4+URZ], R5 ;  /* 0x00000005040075a7 */ /* 0x000ea4000800017f */
[----:B--2---:R-:W-:Y:S05]  /*18fc0*/  @!P0 BRA `(.L_x_2571) ;  /* 0x0000001c00a88947 */ /* 0x004fea0003800000 */
.L_x_2640:
[----:B------:R-:W-:-:S07]  /*18fd0*/  IMAD R3, R3, 0x8, R0 ;  /* 0x0000000803037824 */ /* 0x000fce00078e0200 */
.L_x_2572:
[----:B----4-:R4:W0:Y:S02]  /*18fe0*/  SYNCS.PHASECHK.TRANS64.TRYWAIT P0, [R3+URZ], R2 ;  /* 0x00000002030075a7 */ /* 0x010824000800017f */
[----:B0-----:R-:W-:Y:S05]  /*18ff0*/  @!P0 NANOSLEEP.SYNCS 0x989680 ;  /* 0x009896800000895d */ /* 0x001fea0003900000 */
[----:B------:R-:W0:Y:S02]  /*19000*/  @!P0 SYNCS.PHASECHK.TRANS64 P0, [R3+URZ], R2 ;  /* 0x00000002030085a7 */ /* 0x000e24000800007f */
[----:B0-----:R-:W-:Y:S05]  /*19010*/  @!P0 BRA `(.L_x_2572) ;  /* 0xfffffffc00f08947 */ /* 0x001fea000383ffff */
.L_x_2565:
[----:B------:R-:W-:Y:S05]  /*19020*/  BSYNC B0 ;  /* 0x0000000000007941 */ /* 0x000fea0003800000 */
.L_x_2564:
[----:B------:R-:W-:Y:S05]  /*19030*/  EXIT ;  /* 0x000000000000794d */ /* 0x000fea0003800000 */
.L_x_2347:
[----:B0-----:R0:W1:Y:S02]  /*19040*/  SYNCS.PHASECHK.TRANS64.TRYWAIT P0, [R5+URZ+0x22800], R0 ;  /* 0x02280000050075a7 */ /* 0x001064000800017f */
[----:B-1----:R-:W-:Y:S05]  /*19050*/  @!P0 NANOSLEEP.SYNCS 0x989680 ;  /* 0x009896800000895d */ /* 0x002fea0003900000 */
[----:B------:R-:W1:Y:S02]  /*19060*/  @!P0 SYNCS.PHASECHK.TRANS64 P0, [R5+URZ+0x22800], R0 ;  /* 0x02280000050085a7 */ /* 0x000e64000800007f */
[----:B-1----:R-:W-:Y:S05]  /*19070*/  @!P0 BRA `(.L_x_2347) ;  /* 0xfffffffc00f08947 */ /* 0x002fea000383ffff */
[----:B------:R-:W-:Y:S05]  /*19080*/  BRA `(.L_x_2573) ;  /* 0xfffffe9000e07947 */ /* 0x000fea000383ffff */
.L_x_2351:
[----:B-1----:R-:W-:-:S04]  /*19090*/  IMAD.U32 R3, RZ, RZ, UR21 ;  /* 0x00000015ff037e24 */ /* 0x002fc8000f8e00ff */
[----:B------:R1:W2:Y:S03]  /*190a0*/  SYNCS.PHASECHK.TRANS64.TRYWAIT P1, [R3+URZ+0x22830], R8 ;  /* 0x02283008030075a7 */ /* 0x0002a6000802017f */
[----:B--2---:R-:W-:Y:S05]  /*190b0*/  @!P1 NANOSLEEP.SYNCS 0x989680 ;  /* 0x009896800000995d */ /* 0x004fea0003900000 */
[----:B------:R-:W2:Y:S02]  /*190c0*/  @!P1 SYNCS.PHASECHK.TRANS64 P1, [R3+URZ+0x22830], R8 ;  /* 0x02283008030095a7 */ /* 0x000ea4000802007f */
[----:B--2---:R-:W-:Y:S05]  /*190d0*/  @!P1 BRA `(.L_x_2351) ;  /* 0xfffffffc00ec9947 */ /* 0x004fea000383ffff */
[----:B------:R-:W-:Y:S05]  /*190e0*/  BRA `(.L_x_2350) ;  /* 0xfffffe9400087947 */ /* 0x000fea000383ffff */
.L_x_2363:
[----:B-1----:R-:W-:-:S04]  /*190f0*/  IMAD.U32 R9, RZ, RZ, UR21 ;  /* 0x00000015ff097e24 */ /* 0x002fc8000f8e00ff */
[----:B------:R1:W2:Y:S03]  /*19100*/  SYNCS.PHASECHK.TRANS64.TRYWAIT P2, [R9+URZ+0x22850], R8 ;  /* 0x02285008090075a7 */ /* 0x0002a6000804017f */
[----:B--2---:R-:W-:Y:S05]  /*19110*/  @!P2 NANOSLEEP.SYNCS 0x989680 ;  /* 0x009896800000a95d */ /* 0x004fea0003900000 */
[----:B------:R-:W2:Y:S02]  /*19120*/  @!P2 SYNCS.PHASECHK.TRANS64 P2, [R9+URZ+0x22850], R8 ;  /* 0x022850080900a5a7 */ /* 0x000ea4000804007f */
[----:B--2---:R-:W-:Y:S05]  /*19130*/  @!P2 BRA `(.L_x_2363) ;  /* 0xfffffffc00eca947 */ /* 0x004fea000383ffff */
[----:B------:R-:W-:Y:S05]  /*19140*/  BRA `(.L_x_2362) ;  /* 0xfffffeb400c07947 */ /* 0x000fea000383ffff */
.L_x_2371:
[----:B-1----:R-:W-:-:S04]  /*19150*/  IMAD.U32 R4, RZ, RZ, UR30 ;  /* 0x0000001eff047e24 */ /* 0x002fc8000f8e00ff */
[----:B------:R1:W2:Y:S03]  /*19160*/  SYNCS.PHASECHK.TRANS64.TRYWAIT P2, [R4+URZ+0x22830], R7 ;  /* 0x02283007040075a7 */ /* 0x0002a6000804017f */
[----:B--2---:R-:W-:Y:S05]  /*19170*/  @!P2 NANOSLEEP.SYNCS 0x989680 ;  /* 0x009896800000a95d */ /* 0x004fea0003900000 */
[----:B------:R-:W2:Y:S02]  /*19180*/  @!P2 SYNCS.PHASECHK.TRANS64 P2, [R4+URZ+0x22830], R7 ;  /* 0x022830070400a5a7 */ /* 0x000ea4000804007f */
[----:B--2---:R-:W-:Y:S05]  /*19190*/  @!P2 BRA `(.L_x_2371) ;  /* 0xfffffffc00eca947 */ /* 0x004fea000383ffff */
[----:B------:R-:W-:Y:S05]  /*191a0*/  BRA `(.L_x_2370) ;  /* 0xfffffebc004c7947 */ /* 0x000fea000383ffff */
.L_x_2383:
[----:B--2---:R2:W3:Y:S02]  /*191b0*/  SYNCS.PHASECHK.TRANS64.TRYWAIT P2, [R10+URZ+0x22850], R7 ;  /* 0x022850070a0075a7 */ /* 0x0044e4000804017f */
[----:B---3--:R-:W-:Y:S05]  /*191c0*/  @!P2 NANOSLEEP.SYNCS 0x989680 ;  /* 0x009896800000a95d */ /* 0x008fea0003900000 */
[----:B------:R-:W3:Y:S02]  /*191d0*/  @!P2 SYNCS.PHASECHK.TRANS64 P2, [R10+URZ+0x22850], R7 ;  /* 0x022850070a00a5a7 */ /* 0x000ee4000804007f */
[----:B---3--:R-:W-:Y:S05]  /*191e0*/  @!P2 BRA `(.L_x_2383) ;  /* 0xfffffffc00f0a947 */ /* 0x008fea000383ffff */
[----:B------:R-:W-:Y:S05]  /*191f0*/  BRA `(.L_x_2382) ;  /* 0xfffffee800287947 */ /* 0x000fea000383ffff */
.L_x_2392:
[----:B-1----:R-:W-:-:S04]  /*19200*/  IMAD.U32 R0, RZ, RZ, UR22 ;  /* 0x00000016ff007e24 */ /* 0x002fc8000f8e00ff */
[----:B------:R1:W3:Y:S03]  /*19210*/  SYNCS.PHASECHK.TRANS64.TRYWAIT P3, [R0+URZ+0x22830], R5 ;  /* 0x02283005000075a7 */ /* 0x0002e6000806017f */
[----:B---3--:R-:W-:Y:S05]  /*19220*/  @!P3 NANOSLEEP.SYNCS 0x989680 ;  /* 0x009896800000b95d */ /* 0x008fea0003900000 */
[----:B------:R-:W3:Y:S02]  /*19230*/  @!P3 SYNCS.PHASECHK.TRANS64 P3, [R0+URZ+0x22830], R5 ;  /* 0x022830050000b5a7 */ /* 0x000ee4000806007f */
[----:B---3--:R-:W-:Y:S05]  /*19240*/  @!P3 BRA `(.L_x_2392) ;  /* 0xfffffffc00ecb947 */ /* 0x008fea000383ffff */
[----:B------:R-:W-:Y:S05]  /*19250*/  BRA `(.L_x_2391) ;  /* 0xfffffeec00e07947 */ /* 0x000fea000383ffff */
.L_x_2396:
[----:B--2---:R2:W3:Y:S02]  /*19260*/  SYNCS.PHASECHK.TRANS64.TRYWAIT P3, [R10+URZ+0x22850], R5 ;  /* 0x022850050a0075a7 */ /* 0x0044e4000806017f */
[----:B---3--:R-:W-:Y:S05]  /*19270*/  @!P3 NANOSLEEP.SYNCS 0x989680 ;  /* 0x009896800000b95d */ /* 0x008fea0003900000 */
[----:B------:R-:W3:Y:S02]  /*19280*/  @!P3 SYNCS.PHASECHK.TRANS64 P3, [R10+URZ+0x22850], R5 ;  /* 0x022850050a00b5a7 */ /* 0x000ee4000806007f */
[----:B---3--:R-:W-:Y:S05]  /*19290*/  @!P3 BRA `(.L_x_2396) ;  /* 0xfffffffc00f0b947 */ /* 0x008fea000383ffff */
[----:B------:R-:W-:Y:S05]  /*192a0*/  BRA `(.L_x_2395) ;  /* 0xffffff0800047947 */ /* 0x000fea000383ffff */
.L_x_2402:
[----:B-1----:R-:W-:-:S04]  /*192b0*/  IMAD.U32 R7, RZ, RZ, UR21 ;  /* 0x00000015ff077e24 */ /* 0x002fc8000f8e00ff */
[----:B------:R1:W2:Y:S03]  /*192c0*/  SYNCS.PHASECHK.TRANS64.TRYWAIT P2, [R7+URZ+0x22830], R8 ;  /* 0x02283008070075a7 */ /* 0x0002a6000804017f */
[----:B--2---:R-:W-:Y:S05]  /*192d0*/  @!P2 NANOSLEEP.SYNCS 0x989680 ;  /* 0x009896800000a95d */ /* 0x004fea0003900000 */
[----:B------:R-:W2:Y:S02]  /*192e0*/  @!P2 SYNCS.PHASECHK.TRANS64 P2, [R7+URZ+0x22830], R8 ;  /* 0x022830080700a5a7 */ /* 0x000ea4000804007f */
[----:B--2---:R-:W-:Y:S05]  /*192f0*/  @!P2 BRA `(.L_x_2402) ;  /* 0xfffffffc00eca947 */ /* 0x004fea000383ffff */
[----:B------:R-:W-:Y:S05]  /*19300*/  BRA `(.L_x_2401) ;  /* 0xffffff0c00147947 */ /* 0x000fea000383ffff */
.L_x_2414:
[----:B--2---:R2:W3:Y:S02]  /*19310*/  SYNCS.PHASECHK.TRANS64.TRYWAIT P2, [R9+URZ+0x22850], R8 ;  /* 0x02285008090075a7 */ /* 0x0044e4000804017f */
[----:B---3--:R-:W-:Y:S05]  /*19320*/  @!P2 NANOSLEEP.SYNCS 0x989680 ;  /* 0x009896800000a95d */ /* 0x008fea0003900000 */
[----:B------:R-:W3:Y:S02]  /*19330*/  @!P2 SYNCS.PHASECHK.TRANS64 P2, [R9+URZ+0x22850], R8 ;  /* 0x022850080900a5a7 */ /* 0x000ee4000804007f */
[----:B---3--:R-:W-:Y:S05]  /*19340*/  @!P2 BRA `(.L_x_2414) ;  /* 0xfffffffc00f0a947 */ /* 0x008fea000383ffff */
[----:B------:R-:W-:Y:S05]  /*19350*/  BRA `(.L_x_2413) ;  /* 0xffffff3400e87947 */ /* 0x000fea000383ffff */
.L_x_2470:
[----:B-1----:R-:W1:Y:S01]  /*19360*/  S2R R4, SR_TID.X ;  /* 0x0000000000047919 */ /* 0x002e620000002100 */
        /* <DEDUP_REMOVED lines=8> */
[----:B------:R1:W3:Y:S02]  /*193f0*/  SHFL.IDX P6, R14, R13, R12, R11 ;  /* 0x0000000c0d0e7389 */ /* 0x0002e400000c000b */
[----:B0123--:R-:W-:Y:S01]  /*19400*/  ENDCOLLECTIVE ;  /* 0x000000000000791b */ /* 0x00ffe20003800000 */
.L_x_2575:
[----:B------:R-:W-:Y:S05]  /*19410*/  BSYNC B0 ;  /* 0x0000000000007941 */ /* 0x000fea0003800000 */
.L_x_2574:
[----:B------:R-:W-:Y:S05]  /*19420*/  BRA `(.L_x_2576) ;  /* 0xffffffac008c7947 */ /* 0x000fea000383ffff */
.L_x_2472:
[----:B------:R-:W-:Y:S01]  /*19430*/  BSSY B0, `(.L_x_2577) ;  /* 0x0000006000007945 */ /* 0x000fe20003800000 */
[----:B------:R-:W-:-:S07]  /*19440*/  IMAD.MOV.U32 R15, RZ, RZ, -0x1 ;  /* 0xffffffffff0f7424 */ /* 0x000fce00078e00ff */
[----:B012---:R-:W-:Y:S05]  /*19450*/  WARPSYNC.COLLECTIVE R15, `(.L_x_2578) ;  /* 0x000000000f0c7348 */ /* 0x007fea0003c00000 */
[----:B------:R-:W-:Y:S02]  /*19460*/  ELECT P6, UR62, PT ;  /* 0x00000000003e782f */ /* 0x000fe400038c0000 */
[----:B------:R-:W-:Y:S01]  /*19470*/  MOV R14, UR62 ;  /* 0x0000003e000e7c02 */ /* 0x000fe20008000f00 */
[----:B012---:R-:W-:Y:S10]  /*19480*/  ENDCOLLECTIVE ;  /* 0x000000000000791b */ /* 0x007ff40003800000 */
.L_x_2578:
[----:B------:R-:W-:Y:S05]  /*19490*/  BSYNC B0 ;  /* 0x0000000000007941 */ /* 0x000fea0003800000 */
.L_x_2577:
[----:B------:R-:W-:Y:S05]  /*194a0*/  BRA `(.L_x_2579) ;  /* 0xffffffac00907947 */ /* 0x000fea000383ffff */
.L_x_2474:
[----:B---3--:R3:W4:Y:S02]  /*194b0*/  SYNCS.PHASECHK.TRANS64.TRYWAIT P0, [R0+URZ+0x22840], R2 ;  /* 0x02284002000075a7 */ /* 0x008724000800017f */
[----:B----4-:R-:W-:Y:S05]  /*194c0*/  @!P0 NANOSLEEP.SYNCS 0x989680 ;  /* 0x009896800000895d */ /* 0x010fea0003900000 */
[----:B------:R-:W4:Y:S02]  /*194d0*/  @!P0 SYNCS.PHASECHK.TRANS64 P0, [R0+URZ+0x22840], R2 ;  /* 0x02284002000085a7 */ /* 0x000f24000800007f */
[----:B----4-:R-:W-:Y:S05]  /*194e0*/  @!P0 BRA `(.L_x_2474) ;  /* 0xfffffffc00f08947 */ /* 0x010fea000383ffff */
[----:B------:R-:W-:Y:S05]  /*194f0*/  BRA `(.L_x_2580) ;  /* 0xffffffac00f47947 */ /* 0x000fea000383ffff */
.L_x_2478:
[----:B------:R-:W2:Y:S01]  /*19500*/  LDL.LU R11, [R1+0x2c] ;  /* 0x00002c00010b7983 */ /* 0x000ea20000300800 */
[----:B------:R-:W-:Y:S02]  /*19510*/  IMAD.MOV.U32 R5, RZ, RZ, R12 ;  /* 0x000000ffff057224 */ /* 0x000fe400078e000c */
[----:B------:R-:W-:Y:S02]  /*19520*/  IMAD.MOV.U32 R13, RZ, RZ, R2 ;  /* 0x000000ffff0d7224 */ /* 0x000fe400078e0002 */
[----:B------:R-:W-:Y:S02]  /*19530*/  IMAD.MOV.U32 R12, RZ, RZ, RZ ;  /* 0x000000ffff0c7224 */ /* 0x000fe400078e00ff */
[----:B------:R-:W-:Y:S02]  /*19540*/  IMAD.MOV.U32 R15, RZ, RZ, -0x1 ;  /* 0xffffffffff0f7424 */ /* 0x000fe400078e00ff */
        /* <DEDUP_REMOVED lines=8> */
.L_x_2581:
[----:B------:R-:W-:Y:S02]  /*195d0*/  IMAD.MOV.U32 R13, RZ, RZ, R0 ;  /* 0x000000ffff0d7224 */ /* 0x000fe400078e0000 */
[----:B------:R-:W-:-:S07]  /*195e0*/  IMAD.MOV.U32 R6, RZ, RZ, R14 ;  /* 0x000000ffff067224 */ /* 0x000fce00078e000e */
[----:B------:R-:W-:Y:S05]  /*195f0*/  WARPSYNC.COLLECTIVE R15, `(.L_x_2582) ;  /* 0x000000000f087348 */ /* 0x000fea0003c00000 */
[----:B------:R0:W1:Y:S02]  /*19600*/  SHFL.IDX P6, R14, R13, R12, R11 ;  /* 0x0000000c0d0e7389 */ /* 0x00006400000c000b */
[----:B01----:R-:W-:Y:S01]  /*19610*/  ENDCOLLECTIVE ;  /* 0x000000000000791b */ /* 0x003fe20003800000 */
.L_x_2582:
[----:B------:R-:W-:Y:S02]  /*19620*/  IMAD.MOV.U32 R13, RZ, RZ, R2 ;  /* 0x000000ffff0d7224 */ /* 0x000fe400078e0002 */
[----:B------:R-:W-:Y:S02]  /*19630*/  IMAD.MOV.U32 R12, RZ, RZ, 0x1 ;  /* 0x00000001ff0c7424 */ /* 0x000fe400078e00ff */
[----:B------:R-:W-:-:S07]  /*19640*/  IMAD.MOV.U32 R7, RZ, RZ, R14 ;  /* 0x000000ffff077224 */ /* 0x000fce00078e000e */
[----:B------:R-:W-:Y:S05]  /*19650*/  WARPSYNC.COLLECTIVE R15, `(.L_x_2583) ;  /* 0x000000000f087348 */ /* 0x000fea0003c00000 */
[----:B------:R0:W1:Y:S02]  /*19660*/  SHFL.IDX P6, R14, R13, R12, R11 ;  /* 0x0000000c0d0e7389 */ /* 0x00006400000c000b */
[----:B01----:R-:W-:Y:S01]  /*19670*/  ENDCOLLECTIVE ;  /* 0x000000000000791b */ /* 0x003fe20003800000 */
.L_x_2583:
        /* <DEDUP_REMOVED lines=15> */
.L_x_2584:
[----:B------:R-:W-:Y:S02]  /*19770*/  IMAD.MOV.U32 R13, RZ, RZ, R2 ;  /* 0x000000ffff0d7224 */ /* 0x000fe400078e0002 */
[----:B------:R-:W-:Y:S02]  /*19780*/  IMAD.MOV.U32 R12, RZ, RZ, 0x2 ;  /* 0x00000002ff0c7424 */ /* 0x000fe400078e00ff */
[----:B------:R-:W-:-:S07]  /*19790*/  IMAD.MOV.U32 R5, RZ, RZ, R14 ;  /* 0x000000ffff057224 */ /* 0x000fce00078e000e */
[----:B------:R-:W-:Y:S05]  /*197a0*/  WARPSYNC.COLLECTIVE R15, `(.L_x_2585) ;  /* 0x000000000f087348 */ /* 0x000fea0003c00000 */
[----:B------:R0:W1:Y:S02]  /*197b0*/  SHFL.IDX P6, R14, R13, R12, R11 ;  /* 0x0000000c0d0e7389 */ /* 0x00006400000c000b */
[----:B01----:R-:W-:Y:S01]  /*197c0*/  ENDCOLLECTIVE ;  /* 0x000000000000791b */ /* 0x003fe20003800000 */
.L_x_2585:
        /* <DEDUP_REMOVED lines=15> */
.L_x_2586:
[----:B------:R-:W-:Y:S02]  /*198c0*/  IMAD.MOV.U32 R13, RZ, RZ, R2 ;  /* 0x000000ffff0d7224 */ /* 0x000fe400078e0002 */
[----:B------:R-:W-:Y:S02]  /*198d0*/  IMAD.MOV.U32 R12, RZ, RZ, 0x3 ;  /* 0x00000003ff0c7424 */ /* 0x000fe400078e00ff */
[----:B------:R-:W-:-:S07]  /*198e0*/  IMAD.MOV.U32 R5, RZ, RZ, R14 ;  /* 0x000000ffff057224 */ /* 0x000fce00078e000e */
[----:B------:R-:W-:Y:S05]  /*198f0*/  WARPSYNC.COLLECTIVE R15, `(.L_x_2587) ;  /* 0x000000000f087348 */ /* 0x000fea0003c00000 */
[----:B------:R0:W1:Y:S02]  /*19900*/  SHFL.IDX P6, R14, R13, R12, R11 ;  /* 0x0000000c0d0e7389 */ /* 0x00006400000c000b */
[----:B01----:R-:W-:Y:S01]  /*19910*/  ENDCOLLECTIVE ;  /* 0x000000000000791b */ /* 0x003fe20003800000 */
.L_x_2587:
        /* <DEDUP_REMOVED lines=15> */
.L_x_2588:
[----:B------:R-:W-:Y:S02]  /*19a10*/  IMAD.MOV.U32 R13, RZ, RZ, R2 ;  /* 0x000000ffff0d7224 */ /* 0x000fe400078e0002 */
[----:B------:R-:W-:Y:S02]  /*19a20*/  IMAD.MOV.U32 R12, RZ, RZ, 0x4 ;  /* 0x00000004ff0c7424 */ /* 0x000fe400078e00ff */
[----:B------:R-:W-:-:S07]  /*19a30*/  IMAD.MOV.U32 R5, RZ, RZ, R14 ;  /* 0x000000ffff057224 */ /* 0x000fce00078e000e */
[----:B------:R-:W-:Y:S05]  /*19a40*/  WARPSYNC.COLLECTIVE R15, `(.L_x_2589) ;  /* 0x000000000f087348 */ /* 0x000fea0003c00000 */
[----:B------:R0:W1:Y:S02]  /*19a50*/  SHFL.IDX P6, R14, R13, R12, R11 ;  /* 0x0000000c0d0e7389 */ /* 0x00006400000c000b */
[----:B01----:R-:W-:Y:S01]  /*19a60*/  ENDCOLLECTIVE ;  /* 0x000000000000791b */ /* 0x003fe20003800000 */
.L_x_2589:
        /* <DEDUP_REMOVED lines=15> */
.L_x_2590:
[----:B------:R-:W-:Y:S02]  /*19b60*/  IMAD.MOV.U32 R13, RZ, RZ, R2 ;  /* 0x000000ffff0d7224 */ /* 0x000fe400078e0002 */
[----:B------:R-:W-:Y:S02]  /*19b70*/  IMAD.MOV.U32 R12, RZ, RZ, 0x5 ;  /* 0x00000005ff0c7424 */ /* 0x000fe400078e00ff */
[----:B------:R-:W-:-:S07]  /*19b80*/  IMAD.MOV.U32 R5, RZ, RZ, R14 ;  /* 0x000000ffff057224 */ /* 0x000fce00078e000e */
[----:B------:R-:W-:Y:S05]  /*19b90*/  WARPSYNC.COLLECTIVE R15, `(.L_x_2591) ;  /* 0x000000000f087348 */ /* 0x000fea0003c00000 */
[----:B------:R0:W1:Y:S02]  /*19ba0*/  SHFL.IDX P6, R14, R13, R12, R11 ;  /* 0x0000000c0d0e7389 */ /* 0x00006400000c000b */
[----:B01----:R-:W-:Y:S01]  /*19bb0*/  ENDCOLLECTIVE ;  /* 0x000000000000791b */ /* 0x003fe20003800000 */
.L_x_2591:
        /* <DEDUP_REMOVED lines=15> */
.L_x_2592:
[----:B------:R-:W-:Y:S02]  /*19cb0*/  IMAD.MOV.U32 R13, RZ, RZ, R2 ;  /* 0x000000ffff0d7224 */ /* 0x000fe400078e0002 */
[----:B------:R-:W-:Y:S02]  /*19cc0*/  IMAD.MOV.U32 R12, RZ, RZ, 0x6 ;  /* 0x00000006ff0c7424 */ /* 0x000fe400078e00ff */
[----:B------:R-:W-:-:S07]  /*19cd0*/  IMAD.MOV.U32 R5, RZ, RZ, R14 ;  /* 0x000000ffff057224 */ /* 0x000fce00078e000e */
[----:B------:R-:W-:Y:S05]  /*19ce0*/  WARPSYNC.COLLECTIVE R15, `(.L_x_2593) ;  /* 0x000000000f087348 */ /* 0x000fea0003c00000 */
[----:B------:R0:W1:Y:S02]  /*19cf0*/  SHFL.IDX P6, R14, R13, R12, R11 ;  /* 0x0000000c0d0e7389 */ /* 0x00006400000c000b */
[----:B01----:R-:W-:Y:S01]  /*19d00*/  ENDCOLLECTIVE ;  /* 0x000000000000791b */ /* 0x003fe20003800000 */
.L_x_2593:
        /* <DEDUP_REMOVED lines=13> */
.L_x_2594:
        /* <DEDUP_REMOVED lines=8> */
.L_x_2595:
        /* <DEDUP_REMOVED lines=13> */
.L_x_2596:
[----:B------:R-:W-:Y:S01]  /*19f30*/  IMAD.MOV.U32 R0, RZ, RZ, R14 ;  /* 0x000000ffff007224 */ /* 0x000fe200078e000e */
[----:B------:R-:W-:Y:S06]  /*19f40*/  BRA `(.L_x_2597) ;  /* 0xffffffb000747947 */ /* 0x000fec000383ffff */
.L_x_2481:
[----:B0-----:R0:W1:Y:S02]  /*19f50*/  SYNCS.PHASECHK.TRANS64.TRYWAIT P0, [R19+URZ+0x22820], R0 ;  /* 0x02282000130075a7 */ /* 0x001064000800017f */
[----:B-1----:R-:W-:Y:S05]  /*19f60*/  @!P0 NANOSLEEP.SYNCS 0x989680 ;  /* 0x009896800000895d */ /* 0x002fea0003900000 */
[----:B------:R-:W1:Y:S02]  /*19f70*/  @!P0 SYNCS.PHASECHK.TRANS64 P0, [R19+URZ+0x22820], R0 ;  /* 0x02282000130085a7 */ /* 0x000e64000800007f */
[----:B-1----:R-:W-:Y:S05]  /*19f80*/  @!P0 BRA `(.L_x_2481) ;  /* 0xfffffffc00f08947 */ /* 0x002fea000383ffff */
[----:B------:R-:W-:Y:S05]  /*19f90*/  BRA `(.L_x_2598) ;  /* 0xffffffb000d07947 */ /* 0x000fea000383ffff */
.L_x_2485:
[----:B0-----:R0:W1:Y:S02]  /*19fa0*/  SYNCS.PHASECHK.TRANS64.TRYWAIT P0, [R2+URZ+0x22860], R0 ;  /* 0x02286000020075a7 */ /* 0x001064000800017f */
[----:B-1----:R-:W-:Y:S05]  /*19fb0*/  @!P0 NANOSLEEP.SYNCS 0x989680 ;  /* 0x009896800000895d */ /* 0x002fea0003900000 */
[----:B------:R-:W1:Y:S02]  /*19fc0*/  @!P0 SYNCS.PHASECHK.TRANS64 P0, [R2+URZ+0x22860], R0 ;  /* 0x02286000020085a7 */ /* 0x000e64000800007f */
[----:B-1----:R-:W-:Y:S05]  /*19fd0*/  @!P0 BRA `(.L_x_2485) ;  /* 0xfffffffc00f08947 */ /* 0x002fea000383ffff */
[----:B------:R-:W-:Y:S05]  /*19fe0*/  BRA `(.L_x_2599) ;  /* 0xffffffb000f47947 */ /* 0x000fea000383ffff */
.L_x_2500:
[----:B--2---:R2:W3:Y:S02]  /*19ff0*/  SYNCS.PHASECHK.TRANS64.TRYWAIT P0, [R3+URZ+0x22840], R2 ;  /* 0x02284002030075a7 */ /* 0x0044e4000800017f */
[----:B---3--:R-:W-:Y:S05]  /*1a000*/  @!P0 NANOSLEEP.SYNCS 0x989680 ;  /* 0x009896800000895d */ /* 0x008fea0003900000 */
[----:B------:R-:W3:Y:S02]  /*1a010*/  @!P0 SYNCS.PHASECHK.TRANS64 P0, [R3+URZ+0x22840], R2 ;  /* 0x02284002030085a7 */ /* 0x000ee4000800007f */
[----:B---3--:R-:W-:Y:S05]  /*1a020*/  @!P0 BRA `(.L_x_2500) ;  /* 0xfffffffc00f08947 */ /* 0x008fea000383ffff */
[----:B------:R-:W-:Y:S05]  /*1a030*/  BRA `(.L_x_2600) ;  /* 0xffffffbc00347947 */ /* 0x000fea000383ffff */
.L_x_2505:
[----:B0-----:R0:W1:Y:S02]  /*1a040*/  SYNCS.PHASECHK.TRANS64.TRYWAIT P0, [R3+URZ+0x22860], R2 ;  /* 0x02286002030075a7 */ /* 0x001064000800017f */
[----:B-1----:R-:W-:Y:S05]  /*1a050*/  @!P0 NANOSLEEP.SYNCS 0x989680 ;  /* 0x009896800000895d */ /* 0x002fea0003900000 */
[----:B------:R-:W1:Y:S02]  /*1a060*/  @!P0 SYNCS.PHASECHK.TRANS64 P0, [R3+URZ+0x22860], R2 ;  /* 0x02286002030085a7 */ /* 0x000e64000800007f */
[----:B-1----:R-:W-:Y:S05]  /*1a070*/  @!P0 BRA `(.L_x_2505) ;  /* 0xfffffffc00f08947 */ /* 0x002fea000383ffff */
[----:B------:R-:W-:Y:S05]  /*1a080*/  BRA `(.L_x_2601) ;  /* 0xffffffbc00b47947 */ /* 0x000fea000383ffff */
.L_x_2516:
[----:B-1----:R1:W2:Y:S02]  /*1a090*/  SYNCS.PHASECHK.TRANS64.TRYWAIT P0, [R4+URZ+0x22840], R2 ;  /* 0x02284002040075a7 */ /* 0x0022a4000800017f */
[----:B--2---:R-:W-:Y:S05]  /*1a0a0*/  @!P0 NANOSLEEP.SYNCS 0x989680 ;  /* 0x009896800000895d */ /* 0x004fea0003900000 */
[----:B------:R-:W2:Y:S02]  /*1a0b0*/  @!P0 SYNCS.PHASECHK.TRANS64 P0, [R4+URZ+0x22840], R2 ;  /* 0x02284002040085a7 */ /* 0x000ea4000800007f */
[----:B--2---:R-:W-:Y:S05]  /*1a0c0*/  @!P0 BRA `(.L_x_2516) ;  /* 0xfffffffc00f08947 */ /* 0x004fea000383ffff */
[----:B------:R-:W-:Y:S05]  /*1a0d0*/  BRA `(.L_x_2602) ;  /* 0xffffffc400a07947 */ /* 0x000fea000383ffff */
.L_x_2521:
[----:B0-----:R0:W2:Y:S02]  /*1a0e0*/  SYNCS.PHASECHK.TRANS64.TRYWAIT P0, [R4+URZ+0x22860], R2 ;  /* 0x02286002040075a7 */ /* 0x0010a4000800017f */
[----:B--2---:R-:W-:Y:S05]  /*1a0f0*/  @!P0 NANOSLEEP.SYNCS 0x989680 ;  /* 0x009896800000895d */ /* 0x004fea0003900000 */
[----:B------:R-:W2:Y:S02]  /*1a100*/  @!P0 SYNCS.PHASECHK.TRANS64 P0, [R4+URZ+0x22860], R2 ;  /* 0x02286002040085a7 */ /* 0x000ea4000800007f */
[----:B--2---:R-:W-:Y:S05]  /*1a110*/  @!P0 BRA `(.L_x_2521) ;  /* 0xfffffffc00f08947 */ /* 0x004fea000383ffff */
[----:B------:R-:W-:Y:S05]  /*1a120*/  BRA `(.L_x_2603) ;  /* 0xffffffc8001c7947 */ /* 0x000fea000383ffff */
.L_x_2532:
[----:B-1----:R1:W2:Y:S02]  /*1a130*/  SYNCS.PHASECHK.TRANS64.TRYWAIT P0, [R2+URZ+0x22840], R3 ;  /* 0x02284003020075a7 */ /* 0x0022a4000800017f */
[----:B--2---:R-:W-:Y:S05]  /*1a140*/  @!P0 NANOSLEEP.SYNCS 0x989680 ;  /* 0x009896800000895d */ /* 0x004fea0003900000 */
[----:B------:R-:W2:Y:S02]  /*1a150*/  @!P0 SYNCS.PHASECHK.TRANS64 P0, [R2+URZ+0x22840], R3 ;  /* 0x02284003020085a7 */ /* 0x000ea4000800007f */
[----:B--2---:R-:W-:Y:S05]  /*1a160*/  @!P0 BRA `(.L_x_2532) ;  /* 0xfffffffc00f08947 */ /* 0x004fea000383ffff */
[----:B------:R-:W-:Y:S05]  /*1a170*/  BRA `(.L_x_2604) ;  /* 0xffffffcc00ec7947 */ /* 0x000fea000383ffff */
.L_x_2537:
[----:B--2---:R2:W3:Y:S02]  /*1a180*/  SYNCS.PHASECHK.TRANS64.TRYWAIT P0, [R2+URZ+0x22860], R3 ;  /* 0x02286003020075a7 */ /* 0x0044e4000800017f */
[----:B---3--:R-:W-:Y:S05]  /*1a190*/  @!P0 NANOSLEEP.SYNCS 0x989680 ;  /* 0x009896800000895d */ /* 0x008fea0003900000 */
[----:B------:R-:W3:Y:S02]  /*1a1a0*/  @!P0 SYNCS.PHASECHK.TRANS64 P0, [R2+URZ+0x22860], R3 ;  /* 0x02286003020085a7 */ /* 0x000ee4000800007f */
[----:B---3--:R-:W-:Y:S05]  /*1a1b0*/  @!P0 BRA `(.L_x_2537) ;  /* 0xfffffffc00f08947 */ /* 0x008fea000383ffff */
[----:B------:R-:W-:Y:S05]  /*1a1c0*/  BRA `(.L_x_2605) ;  /* 0xffffffd0006c7947 */ /* 0x000fea000383ffff */
.L_x_2549:
[----:B-1----:R-:W5:Y:S01]  /*1a1d0*/  LDL R3, [R1] ;  /* 0x0000000001037983 */ /* 0x002f620000100800 */
[----:B------:R-:W-:Y:S01]  /*1a1e0*/  BSSY B0, `(.L_x_2606) ;  /* 0x0000008000007945 */ /* 0x000fe20003800000 */
[----:B------:R-:W-:Y:S02]  /*1a1f0*/  IMAD.MOV.U32 R12, RZ, RZ, RZ ;  /* 0x000000ffff0c7224 */ /* 0x000fe400078e00ff */
[----:B------:R-:W-:Y:S02]  /*1a200*/  IMAD.MOV.U32 R11, RZ, RZ, 0x1f ;  /* 0x0000001fff0b7424 */ /* 0x000fe400078e00ff */
[----:B------:R-:W-:Y:S02]  /*1a210*/  IMAD.MOV.U32 R15, RZ, RZ, -0x1 ;  /* 0xffffffffff0f7424 */ /* 0x000fe400078e00ff */
[----:B-----5:R-:W-:-:S07]  /*1a220*/  IMAD.MOV.U32 R13, RZ, RZ, R3 ;  /* 0x000000ffff0d7224 */ /* 0x020fce00078e0003 */
[----:B0-234-:R-:W-:Y:S05]  /*1a230*/  WARPSYNC.COLLECTIVE R15, `(.L_x_2607) ;  /* 0x000000000f087348 */ /* 0x01dfea0003c00000 */
[----:B------:R1:W0:Y:S02]  /*1a240*/  SHFL.IDX P6, R14, R13, R12, R11 ;  /* 0x0000000c0d0e7389 */ /* 0x00022400000c000b */
[----:B01234-:R-:W-:Y:S01]  /*1a250*/  ENDCOLLECTIVE ;  /* 0x000000000000791b */ /* 0x01ffe20003800000 */
.L_x_2607:
[----:B------:R-:W-:Y:S05]  /*1a260*/  BSYNC B0 ;  /* 0x0000000000007941 */ /* 0x000fea0003800000 */
.L_x_2606:
        /* <DEDUP_REMOVED lines=9> */
.L_x_2608:
        /* <DEDUP_REMOVED lines=26> */
.L_x_2609:
[----:B------:R-:W-:Y:S01]  /*1a4a0*/  IMAD.MOV.U32 R12, RZ, RZ, 0x2 ;  /* 0x00000002ff0c7424 */ /* 0x000fe200078e00ff */
[----:B------:R-:W-:-:S05]  /*1a4b0*/  SEL R3, R14, RZ, P1 ;  /* 0x000000ff0e037207 */ /* 0x000fca0000800000 */
[----:B------:R-:W-:-:S04]  /*1a4c0*/  IMAD.IADD R2, R2, 0x1, R3 ;  /* 0x0000000102027824 */ /* 0x000fc800078e0203 */
[----:B------:R-:W-:-:S07]  /*1a4d0*/  IMAD.MOV.U32 R13, RZ, RZ, R2 ;  /* 0x000000ffff0d7224 */ /* 0x000fce00078e0002 */
[----:B------:R-:W-:Y:S05]  /*1a4e0*/  WARPSYNC.COLLECTIVE R15, `(.L_x_2610) ;  /* 0x000000000f087348 */ /* 0x000fea0003c00000 */
[----:B------:R0:W1:Y:S02]  /*1a4f0*/  SHFL.UP P6, R14, R13, R12, R11 ;  /* 0x0400000c0d0e7389 */ /* 0x00006400000c000b */
[----:B01----:R-:W-:Y:S01]  /*1a500*/  ENDCOLLECTIVE ;  /* 0x000000000000791b */ /* 0x003fe20003800000 */
.L_x_2610:
[----:B------:R-:W-:Y:S01]  /*1a510*/  IMAD.MOV.U32 R12, RZ, RZ, 0x4 ;  /* 0x00000004ff0c7424 */ /* 0x000fe200078e00ff */
[----:B------:R-:W-:-:S05]  /*1a520*/  SEL R3, R14, RZ, P2 ;  /* 0x000000ff0e037207 */ /* 0x000fca0001000000 */
[----:B------:R-:W-:-:S04]  /*1a530*/  IMAD.IADD R2, R2, 0x1, R3 ;  /* 0x0000000102027824 */ /* 0x000fc800078e0203 */
[----:B------:R-:W-:-:S07]  /*1a540*/  IMAD.MOV.U32 R13, RZ, RZ, R2 ;  /* 0x000000ffff0d7224 */ /* 0x000fce00078e0002 */
[----:B------:R-:W-:Y:S05]  /*1a550*/  WARPSYNC.COLLECTIVE R15, `(.L_x_2611) ;  /* 0x000000000f087348 */ /* 0x000fea0003c00000 */
[----:B------:R0:W1:Y:S02]  /*1a560*/  SHFL.UP P6, R14, R13, R12, R11 ;  /* 0x0400000c0d0e7389 */ /* 0x00006400000c000b */
[----:B01----:R-:W-:Y:S01]  /*1a570*/  ENDCOLLECTIVE ;  /* 0x000000000000791b */ /* 0x003fe20003800000 */
.L_x_2611:
[----:B------:R-:W-:Y:S01]  /*1a580*/  IMAD.MOV.U32 R12, RZ, RZ, 0x8 ;  /* 0x00000008ff0c7424 */ /* 0x000fe200078e00ff */
[----:B------:R-:W-:-:S05]  /*1a590*/  SEL R3, R14, RZ, P3 ;  /* 0x000000ff0e037207 */ /* 0x000fca0001800000 */
[----:B------:R-:W-:-:S04]  /*1a5a0*/  IMAD.IADD R2, R2, 0x1, R3 ;  /* 0x0000000102027824 */ /* 0x000fc800078e0203 */
[----:B------:R-:W-:-:S07]  /*1a5b0*/  IMAD.MOV.U32 R13, RZ, RZ, R2 ;  /* 0x000000ffff0d7224 */ /* 0x000fce00078e0002 */
[----:B------:R-:W-:Y:S05]  /*1a5c0*/  WARPSYNC.COLLECTIVE R15, `(.L_x_2612) ;  /* 0x000000000f087348 */ /* 0x000fea0003c00000 */
[----:B------:R0:W1:Y:S02]  /*1a5d0*/  SHFL.UP P6, R14, R13, R12, R11 ;  /* 0x0400000c0d0e7389 */ /* 0x00006400000c000b */
[----:B01----:R-:W-:Y:S01]  /*1a5e0*/  ENDCOLLECTIVE ;  /* 0x000000000000791b */ /* 0x003fe20003800000 */
.L_x_2612:
[----:B------:R-:W-:Y:S01]  /*1a5f0*/  IMAD.MOV.U32 R12, RZ, RZ, 0x10 ;  /* 0x00000010ff0c7424 */ /* 0x000fe200078e00ff */
[----:B------:R-:W-:-:S05]  /*1a600*/  SEL R3, R14, RZ, P4 ;  /* 0x000000ff0e037207 */ /* 0x000fca0002000000 */
[----:B------:R-:W-:-:S04]  /*1a610*/  IMAD.IADD R2, R2, 0x1, R3 ;  /* 0x0000000102027824 */ /* 0x000fc800078e0203 */
[----:B------:R-:W-:-:S07]  /*1a620*/  IMAD.MOV.U32 R13, RZ, RZ, R2 ;  /* 0x000000ffff0d7224 */ /* 0x000fce00078e0002 */
[----:B------:R-:W-:Y:S05]  /*1a630*/  WARPSYNC.COLLECTIVE R15, `(.L_x_2613) ;  /* 0x000000000f087348 */ /* 0x000fea0003c00000 */
[----:B------:R0:W1:Y:S02]  /*1a640*/  SHFL.UP P6, R14, R13, R12, R11 ;  /* 0x0400000c0d0e7389 */ /* 0x00006400000c000b */
[----:B01----:R-:W-:Y:S01]  /*1a650*/  ENDCOLLECTIVE ;  /* 0x000000000000791b */ /* 0x003fe20003800000 */
.L_x_2613:
        /* <DEDUP_REMOVED lines=8> */
.L_x_2614:
[----:B------:R-:W-:Y:S05]  /*1a6e0*/  BRA `(.L_x_2615) ;  /* 0xffffffd400d47947 */ /* 0x000fea000383ffff */
.L_x_2552:
        /* <DEDUP_REMOVED lines=8> */
.L_x_2617:
[----:B------:R-:W-:Y:S05]  /*1a770*/  BSYNC B0 ;  /* 0x0000000000007941 */ /* 0x000fea0003800000 */
.L_x_2616:
        /* <DEDUP_REMOVED lines=9> */
.L_x_2618:
[----:B------:R-:W-:Y:S01]  /*1a810*/  IMAD.MOV.U32 R12, RZ, RZ, 0x4 ;  /* 0x00000004ff0c7424 */ /* 0x000fe200078e00ff */
[----:B------:R-:W-:-:S05]  /*1a820*/  SEL R3, R14, RZ, P2 ;  /* 0x000000ff0e037207 */ /* 0x000fca0001000000 */
[----:B------:R-:W-:-:S04]  /*1a830*/  IMAD.IADD R2, R2, 0x1, R3 ;  /* 0x0000000102027824 */ /* 0x000fc800078e0203 */
[----:B------:R-:W-:-:S07]  /*1a840*/  IMAD.MOV.U32 R13, RZ, RZ, R2 ;  /* 0x000000ffff0d7224 */ /* 0x000fce00078e0002 */
[----:B------:R-:W-:Y:S05]  /*1a850*/  WARPSYNC.COLLECTIVE R15, `(.L_x_2619) ;  /* 0x000000000f087348 */ /* 0x000fea0003c00000 */
[----:B------:R0:W1:Y:S02]  /*1a860*/  SHFL.UP P6, R14, R13, R12, R11 ;  /* 0x0400000c0d0e7389 */ /* 0x00006400000c000b */
[----:B01----:R-:W-:Y:S01]  /*1a870*/  ENDCOLLECTIVE ;  /* 0x000000000000791b */ /* 0x003fe20003800000 */
.L_x_2619:
[----:B------:R-:W-:Y:S01]  /*1a880*/  IMAD.MOV.U32 R12, RZ, RZ, 0x8 ;  /* 0x00000008ff0c7424 */ /* 0x000fe200078e00ff */
[----:B------:R-:W-:-:S05]  /*1a890*/  SEL R3, R14, RZ, P3 ;  /* 0x000000ff0e037207 */ /* 0x000fca0001800000 */
[----:B------:R-:W-:-:S04]  /*1a8a0*/  IMAD.IADD R2, R2, 0x1, R3 ;  /* 0x0000000102027824 */ /* 0x000fc800078e0203 */
[----:B------:R-:W-:-:S07]  /*1a8b0*/  IMAD.MOV.U32 R13, RZ, RZ, R2 ;  /* 0x000000ffff0d7224 */ /* 0x000fce00078e0002 */
[----:B------:R-:W-:Y:S05]  /*1a8c0*/  WARPSYNC.COLLECTIVE R15, `(.L_x_2620) ;  /* 0x000000000f087348 */ /* 0x000fea0003c00000 */
[----:B------:R0:W1:Y:S02]  /*1a8d0*/  SHFL.UP P6, R14, R13, R12, R11 ;  /* 0x0400000c0d0e7389 */ /* 0x00006400000c000b */
[----:B01----:R-:W-:Y:S01]  /*1a8e0*/  ENDCOLLECTIVE ;  /* 0x000000000000791b */ /* 0x003fe20003800000 */
.L_x_2620:
[----:B------:R-:W-:Y:S01]  /*1a8f0*/  IMAD.MOV.U32 R12, RZ, RZ, 0x10 ;  /* 0x00000010ff0c7424 */ /* 0x000fe200078e00ff */
[----:B------:R-:W-:-:S05]  /*1a900*/  SEL R3, R14, RZ, P4 ;  /* 0x000000ff0e037207 */ /* 0x000fca0002000000 */
[----:B------:R-:W-:-:S04]  /*1a910*/  IMAD.IADD R2, R2, 0x1, R3 ;  /* 0x0000000102027824 */ /* 0x000fc800078e0203 */
[----:B------:R-:W-:-:S07]  /*1a920*/  IMAD.MOV.U32 R13, RZ, RZ, R2 ;  /* 0x000000ffff0d7224 */ /* 0x000fce00078e0002 */
[----:B------:R-:W-:Y:S05]  /*1a930*/  WARPSYNC.COLLECTIVE R15, `(.L_x_2621) ;  /* 0x000000000f087348 */ /* 0x000fea0003c00000 */
[----:B------:R0:W1:Y:S02]  /*1a940*/  SHFL.UP P6, R14, R13, R12, R11 ;  /* 0x0400000c0d0e7389 */ /* 0x00006400000c000b */
[----:B01----:R-:W-:Y:S01]  /*1a950*/  ENDCOLLECTIVE ;  /* 0x000000000000791b */ /* 0x003fe20003800000 */
.L_x_2621:
        /* <DEDUP_REMOVED lines=8> */
.L_x_2622:
[----:B------:R-:W-:Y:S05]  /*1a9e0*/  BRA `(.L_x_2623) ;  /* 0xffffffd400c07947 */ /* 0x000fea000383ffff */
.L_x_2554:
[----:B------:R-:W-:Y:S01]  /*1a9f0*/  BSSY B0, `(.L_x_2624) ;  /* 0x0000006000007945 */ /* 0x000fe20003800000 */
[----:B------:R-:W-:Y:S01]  /*1aa00*/  PLOP3.LUT P6, PT, P6, PT, PT, 0x8, 0x0 ;  /* 0x000000000000781c */ /* 0x000fe200037ce170 */
[----:B------:R-:W-:-:S12]  /*1aa10*/  IMAD.MOV.U32 R15, RZ, RZ, -0x1 ;  /* 0xffffffffff0f7424 */ /* 0x000fd800078e00ff */
[----:B0-----:R-:W-:Y:S05]  /*1aa20*/  WARPSYNC.COLLECTIVE R15, `(.L_x_2625) ;  /* 0x000000000f087348 */ /* 0x001fea0003c00000 */
[----:B------:R-:W-:Y:S01]  /*1aa30*/  VOTE.ANY R14, PT, P6 ;  /* 0x00000000000e7806 */ /* 0x000fe200030e0100 */
[----:B0-----:R-:W-:Y:S06]  /*1aa40*/  ENDCOLLECTIVE ;  /* 0x000000000000791b */ /* 0x001fec0003800000 */
.L_x_2625:
[----:B------:R-:W-:Y:S05]  /*1aa50*/  BSYNC B0 ;  /* 0x0000000000007941 */ /* 0x000fea0003800000 */
.L_x_2624:
[----:B------:R0:W5:Y:S01]  /*1aa60*/  LDL.LU R16, [R1+0xc] ;  /* 0x00000c0001107983 */ /* 0x0001620000300800 */
[----:B------:R-:W-:Y:S02]  /*1aa70*/  IMAD.MOV.U32 R3, RZ, RZ, R14 ;  /* 0x000000ffff037224 */ /* 0x000fe400078e000e */
[----:B------:R-:W-:Y:S02]  /*1aa80*/  IMAD.MOV.U32 R13, RZ, RZ, R5 ;  /* 0x000000ffff0d7224 */ /* 0x000fe400078e0005 */
[----:B------:R-:W1:Y:S01]  /*1aa90*/  POPC R9, R3 ;  /* 0x0000000300097309 */ /* 0x000e620000000000 */
[----:B------:R-:W-:Y:S02]  /*1aaa0*/  IMAD.MOV.U32 R11, RZ, RZ, 0x1f ;  /* 0x0000001fff0b7424 */ /* 0x000fe400078e00ff */
[----:B------:R-:W-:Y:S02]  /*1aab0*/  IMAD.MOV.U32 R15, RZ, RZ, -0x1 ;  /* 0xffffffffff0f7424 */ /* 0x000fe400078e00ff */
[----:B01----:R-:W-:-:S07]  /*1aac0*/  IMAD.MOV.U32 R12, RZ, RZ, R9 ;  /* 0x000000ffff0c7224 */ /* 0x003fce00078e0009 */
[----:B-----5:R-:W-:Y:S05]  /*1aad0*/  WARPSYNC.COLLECTIVE R15, `(.L_x_2626) ;  /* 0x000000000f087348 */ /* 0x020fea0003c00000 */
[----:B------:R0:W1:Y:S02]  /*1aae0*/  SHFL.IDX P6, R14, R13, R12, R11 ;  /* 0x0000000c0d0e7389 */ /* 0x00006400000c000b */
[----:B01---5:R-:W-:Y:S01]  /*1aaf0*/  ENDCOLLECTIVE ;  /* 0x000000000000791b */ /* 0x023fe20003800000 */
.L_x_2626:
[----:B------:R-:W-:Y:S02]  /*1ab00*/  IMAD.MOV.U32 R13, RZ, RZ, R6 ;  /* 0x000000ffff0d7224 */ /* 0x000fe400078e0006 */
[----:B------:R-:W-:-:S07]  /*1ab10*/  IMAD.MOV.U32 R4, RZ, RZ, R14 ;  /* 0x000000ffff047224 */ /* 0x000fce00078e000e */
[----:B------:R-:W-:Y:S05]  /*1ab20*/  WARPSYNC.COLLECTIVE R15, `(.L_x_2627) ;  /* 0x000000000f087348 */ /* 0x000fea0003c00000 */
[----:B------:R0:W1:Y:S02]  /*1ab30*/  SHFL.IDX P6, R14, R13, R12, R11 ;  /* 0x0000000c0d0e7389 */ /* 0x00006400000c000b */
[----:B01----:R-:W-:Y:S01]  /*1ab40*/  ENDCOLLECTIVE ;  /* 0x000000000000791b */ /* 0x003fe20003800000 */
.L_x_2627:
[----:B------:R-:W-:Y:S02]  /*1ab50*/  IMAD.MOV.U32 R6, RZ, RZ, R14 ;  /* 0x000000ffff067224 */ /* 0x000fe400078e000e */
[----:B------:R-:W-:-:S05]  /*1ab60*/  IMAD.IADD R5, R9, 0x1, R16 ;  /* 0x0000000109057824 */ /* 0x000fca00078e0210 */
[----:B------:R0:W-:Y:S01]  /*1ab70*/  STL [R1+0xc], R5 ;  /* 0x00000c0501007387 */ /* 0x0001e20000100800 */
[----:B------:R-:W-:Y:S05]  /*1ab80*/  BRA `(.L_x_2628) ;  /* 0xffffffd400a07947 */ /* 0x000fea000383ffff */
.L_x_2556:
[----:B------:R-:W-:Y:S01]  /*1ab90*/  BSSY B0, `(.L_x_2629) ;  /* 0x0000007000007945 */ /* 0x000fe20003800000 */
[----:B------:R-:W-:Y:S02]  /*1aba0*/  IMAD.MOV.U32 R13, RZ, RZ, R2 ;  /* 0x000000ffff0d7224 */ /* 0x000fe400078e0002 */
[----:B------:R-:W-:Y:S02]  /*1abb0*/  IMAD.MOV.U32 R11, RZ, RZ, 0x1f ;  /* 0x0000001fff0b7424 */ /* 0x000fe400078e00ff */
[----:B------:R-:W-:-:S07]  /*1abc0*/  IMAD.MOV.U32 R15, RZ, RZ, -0x1 ;  /* 0xffffffffff0f7424 */ /* 0x000fce00078e00ff */
[----:B0--3--:R-:W-:Y:S05]  /*1abd0*/  WARPSYNC.COLLECTIVE R15, `(.L_x_2630) ;  /* 0x000000000f087348 */ /* 0x009fea0003c00000 */
[----:B------:R1:W2:Y:S02]  /*1abe0*/  SHFL.IDX P6, R14, R13, R12, R11 ;  /* 0x0000000c0d0e7389 */ /* 0x0002a400000c000b */
[----:B0123--:R-:W-:Y:S01]  /*1abf0*/  ENDCOLLECTIVE ;  /* 0x000000000000791b */ /* 0x00ffe20003800000 */
.L_x_2630:
[----:B------:R-:W-:Y:S05]  /*1ac00*/  BSYNC B0 ;  /* 0x0000000000007941 */ /* 0x000fea0003800000 */
.L_x_2629:
[----:B------:R-:W-:Y:S01]  /*1ac10*/  IMAD.MOV.U32 R8, RZ, RZ, R14 ;  /* 0x000000ffff087224 */ /* 0x000fe200078e000e */
[----:B------:R-:W-:Y:S06]  /*1ac20*/  BRA `(.L_x_2555) ;  /* 0xffffffd400907947 */ /* 0x000fec000383ffff */
.L_x_2562:
[----:B0-----:R0:W1:Y:S02]  /*1ac30*/  SYNCS.PHASECHK.TRANS64.TRYWAIT P0, [R0+URZ+0x22820], R3 ;  /* 0x02282003000075a7 */ /* 0x001064000800017f */
[----:B-1----:R-:W-:Y:S05]  /*1ac40*/  @!P0 NANOSLEEP.SYNCS 0x989680 ;  /* 0x009896800000895d */ /* 0x002fea0003900000 */
[----:B------:R-:W1:Y:S02]  /*1ac50*/  @!P0 SYNCS.PHASECHK.TRANS64 P0, [R0+URZ+0x22820], R3 ;  /* 0x02282003000085a7 */ /* 0x000e64000800007f */
[----:B-1----:R-:W-:Y:S05]  /*1ac60*/  @!P0 BRA `(.L_x_2562) ;  /* 0xfffffffc00f08947 */ /* 0x002fea000383ffff */
[----:B------:R-:W-:Y:S05]  /*1ac70*/  BRA `(.L_x_2631) ;  /* 0xffffffe0002c7947 */ /* 0x000fea000383ffff */
.L_x_2563:
[----:B------:R-:W1:Y:S01]  /*1ac80*/  S2R R2, SR_TID.X ;  /* 0x0000000000027919 */ /* 0x000e620000002100 */
[----:B------:R-:W-:Y:S01]  /*1ac90*/  BSSY B0, `(.L_x_2632) ;  /* 0x000000a000007945 */ /* 0x000fe20003800000 */
[----:B------:R-:W-:Y:S02]  /*1aca0*/  IMAD.MOV.U32 R12, RZ, RZ, RZ ;  /* 0x000000ffff0c7224 */ /* 0x000fe400078e00ff */
[----:B---3--:R-:W-:Y:S02]  /*1acb0*/  IMAD.MOV.U32 R11, RZ, RZ, 0x1f ;  /* 0x0000001fff0b7424 */ /* 0x008fe400078e00ff */
[----:B------:R-:W-:Y:S01]  /*1acc0*/  IMAD.MOV.U32 R15, RZ, RZ, -0x1 ;  /* 0xffffffffff0f7424 */ /* 0x000fe200078e00ff */
[----:B-1----:R-:W-:-:S04]  /*1acd0*/  SHF.R.U32.HI R2, RZ, 0x5, R2 ;  /* 0x00000005ff027819 */ /* 0x002fc80000011602 */
[----:B------:R-:W-:-:S05]  /*1ace0*/  LOP3.LUT R2, R2, 0x3, RZ, 0xc0, !PT ;  /* 0x0000000302027812 */ /* 0x000fca00078ec0ff */
[----:B------:R-:W-:-:S07]  /*1acf0*/  IMAD.MOV.U32 R13, RZ, RZ, R2 ;  /* 0x000000ffff0d7224 */ /* 0x000fce00078e0002 */
[----:B0-----:R-:W-:Y:S05]  /*1ad00*/  WARPSYNC.COLLECTIVE R15, `(.L_x_2633) ;  /* 0x000000000f087348 */ /* 0x001fea0003c00000 */
[----:B------:R1:W2:Y:S02]  /*1ad10*/  SHFL.IDX P6, R14, R13, R12, R11 ;  /* 0x0000000c0d0e7389 */ /* 0x0002a400000c000b */
[----:B012---:R-:W-:Y:S01]  /*1ad20*/  ENDCOLLECTIVE ;  /* 0x000000000000791b */ /* 0x007fe20003800000 */
.L_x_2633:
[----:B------:R-:W-:Y:S05]  /*1ad30*/  BSYNC B0 ;  /* 0x0000000000007941 */ /* 0x000fea0003800000 */
.L_x_2632:
[----:B------:R-:W-:Y:S05]  /*1ad40*/  BRA `(.L_x_2634) ;  /* 0xffffffe000147947 */ /* 0x000fea000383ffff */
.L_x_2566:
[----:B------:R-:W-:Y:S01]  /*1ad50*/  BSSY B1, `(.L_x_2635) ;  /* 0x0000006000017945 */ /* 0x000fe20003800000 */
[----:B------:R-:W-:-:S07]  /*1ad60*/  IMAD.MOV.U32 R15, RZ, RZ, -0x1 ;  /* 0xffffffffff0f7424 */ /* 0x000fce00078e00ff */
[----:B01-3--:R-:W-:Y:S05]  /*1ad70*/  WARPSYNC.COLLECTIVE R15, `(.L_x_2636) ;  /* 0x000000000f0c7348 */ /* 0x00bfea0003c00000 */
[----:B------:R-:W-:Y:S02]  /*1ad80*/  ELECT P6, UR62, PT ;  /* 0x00000000003e782f */ /* 0x000fe400038c0000 */
[----:B------:R-:W-:Y:S01]  /*1ad90*/  MOV R14, UR62 ;  /* 0x0000003e000e7c02 */ /* 0x000fe20008000f00 */
[----:B01-3--:R-:W-:Y:S10]  /*1ada0*/  ENDCOLLECTIVE ;  /* 0x000000000000791b */ /* 0x00bff40003800000 */
.L_x_2636:
[----:B------:R-:W-:Y:S05]  /*1adb0*/  BSYNC B1 ;  /* 0x0000000000017941 */ /* 0x000fea0003800000 */
.L_x_2635:
[----:B------:R-:W-:Y:S05]  /*1adc0*/  BRA `(.L_x_2637) ;  /* 0xffffffe0000c7947 */ /* 0x000fea000383ffff */
.L_x_2568:
[----:B0-----:R0:W1:Y:S02]  /*1add0*/  SYNCS.PHASECHK.TRANS64.TRYWAIT P0, [R6+URZ], R5 ;  /* 0x00000005060075a7 */ /* 0x001064000800017f */
[----:B-1----:R-:W-:Y:S05]  /*1ade0*/  @!P0 NANOSLEEP.SYNCS 0x989680 ;  /* 0x009896800000895d */ /* 0x002fea0003900000 */
[----:B------:R-:W1:Y:S02]  /*1adf0*/  @!P0 SYNCS.PHASECHK.TRANS64 P0, [R6+URZ], R5 ;  /* 0x00000005060085a7 */ /* 0x000e64000800007f */
[----:B-1----:R-:W-:Y:S05]  /*1ae00*/  @!P0 BRA `(.L_x_2568) ;  /* 0xfffffffc00f08947 */ /* 0x002fea000383ffff */
[----:B------:R-:W-:Y:S05]  /*1ae10*/  BRA `(.L_x_2638) ;  /* 0xffffffe000487947 */ /* 0x000fea000383ffff */
.L_x_2569:
[----:B-1----:R1:W2:Y:S02]  /*1ae20*/  SYNCS.PHASECHK.TRANS64.TRYWAIT P0, [R7+URZ], R2 ;  /* 0x00000002070075a7 */ /* 0x0022a4000800017f */
[----:B--2---:R-:W-:Y:S05]  /*1ae30*/  @!P0 NANOSLEEP.SYNCS 0x989680 ;  /* 0x009896800000895d */ /* 0x004fea0003900000 */
[----:B------:R-:W2:Y:S02]  /*1ae40*/  @!P0 SYNCS.PHASECHK.TRANS64 P0, [R7+URZ], R2 ;  /* 0x00000002070085a7 */ /* 0x000ea4000800007f */
[----:B--2---:R-:W-:Y:S05]  /*1ae50*/  @!P0 BRA `(.L_x_2569) ;  /* 0xfffffffc00f08947 */ /* 0x004fea000383ffff */
[----:B------:R-:W-:Y:S05]  /*1ae60*/  BRA `(.L_x_2639) ;  /* 0xffffffe0003c7947 */ /* 0x000fea000383ffff */
.L_x_2571:
[----:B--2---:R2:W4:Y:S02]  /*1ae70*/  SYNCS.PHASECHK.TRANS64.TRYWAIT P0, [R4+URZ], R5 ;  /* 0x00000005040075a7 */ /* 0x004524000800017f */
[----:B----4-:R-:W-:Y:S05]  /*1ae80*/  @!P0 NANOSLEEP.SYNCS 0x989680 ;  /* 0x009896800000895d */ /* 0x010fea0003900000 */
[----:B------:R-:W4:Y:S02]  /*1ae90*/  @!P0 SYNCS.PHASECHK.TRANS64 P0, [R4+URZ], R5 ;  /* 0x00000005040085a7 */ /* 0x000f24000800007f */
[----:B----4-:R-:W-:Y:S05]  /*1aea0*/  @!P0 BRA `(.L_x_2571) ;  /* 0xfffffffc00f08947 */ /* 0x010fea000383ffff */
[----:B------:R-:W-:Y:S05]  /*1aeb0*/  BRA `(.L_x_2640) ;  /* 0xffffffe000447947 */ /* 0x000fea000383ffff */
.L_x_2641:
        /* <DEDUP_REMOVED lines=12> */
.L_x_6137:


//--------------------- .text._ZN7cutlass13device_kernelIN5flash11enable_sm90INS1_16FlashAttnFwdSm90INS1_25CollectiveMainloopFwdSm90ILi2EN4cute5tupleIJNS5_1CILi1EEES8_S8_EEENS6_IJNS7_ILi128EEENS7_ILi96EEENS7_ILi64EEEEEELi256ENS_6half_tEfNS_4arch4Sm90ELb0ELb1ELb0ELb1ELb0ELb1ELb0ELb1ELb0ELb1ELb1ELb0EEENS1_21CollectiveEpilogueFwdINS6_IJSA_NS7_ILi256EEESB_EEES9_SE_SG_Li256ELb1ELb1ELb1ELb0EEENS1_36VarlenDynamicPersistentTileSchedulerILi128ELi96ELi256ELi128ELb1ELb1ELb1ELb1ELb0ELb1EEEEEEEEEvNT_6ParamsE --------------------------
	.section	.text._ZN7cutlass13device_kernelIN5flash11enable_sm90INS1_16FlashAttnFwdSm90INS1_25CollectiveMainloopFwdSm90ILi2EN4cute5tupleIJNS5_1CILi1EEES8_S8_EEENS6_IJNS7_ILi128EEENS7_ILi96EEENS7_ILi64EEEEEELi256ENS_6half_tEfNS_4arch4Sm90ELb0ELb1ELb0ELb1ELb0ELb1ELb0ELb1ELb0ELb1ELb1ELb0EEENS1_21CollectiveEpilogueFwdINS6_IJSA_NS7_ILi256EEESB_EEES9_SE_SG_Li256ELb1ELb1ELb1ELb0EEENS1_36VarlenDynamicPersistentTileSchedulerILi128ELi96ELi256ELi128ELb1ELb1ELb1ELb1ELb0ELb1EEEEEEEEEvNT_6ParamsE,"ax",@progbits
	.align	128
.text._ZN7cutlass13device_kernelIN5flash11enable_sm90INS1_16FlashAttnFwdSm90INS1_25CollectiveMainloopFwdSm90ILi2EN4cute5tupleIJNS5_1CILi1EEES8_S8_EEENS6_IJNS7_ILi128EEENS7_ILi96EEENS7_ILi64EEEEEELi256ENS_6half_tEfNS_4arch4Sm90ELb0ELb1ELb0ELb1ELb0ELb1ELb0ELb1ELb0ELb1ELb1ELb0EEENS1_21CollectiveEpilogueFwdINS6_IJSA_NS7_ILi256EEESB_EEES9_SE_SG_Li256ELb1ELb1ELb1ELb0EEENS1_36VarlenDynamicPersistentTileSchedulerILi128ELi96ELi256ELi128ELb1ELb1ELb1ELb1ELb0ELb1EEEEEEEEEvNT_6ParamsE:
        .type           _ZN7cutlass13device_kernelIN5flash11enable_sm90INS1_16FlashAttnFwdSm90INS1_25CollectiveMainloopFwdSm90ILi2EN4cute5tupleIJNS5_1CILi1EEES8_S8_EEENS6_IJNS7_ILi128EEENS7_ILi96EEENS7_ILi64EEEEEELi256ENS_6half_tEfNS_4arch4Sm90ELb0ELb1ELb0ELb1ELb0ELb1ELb0ELb1ELb0ELb1ELb1ELb0EEENS1_21CollectiveEpilogueFwdINS6_IJSA_NS7_ILi256EEESB_EEES9_SE_SG_Li256ELb1ELb1ELb1ELb0EEENS1_36VarlenDynamicPersistentTileSchedulerILi128ELi96ELi256ELi128ELb1ELb1ELb1ELb1ELb0ELb1EEEEEEEEEvNT_6ParamsE,@function
        .size           _ZN7cutlass13device_kernelIN5flash11enable_sm90INS1_16FlashAttnFwdSm90INS1_25CollectiveMainloopFwdSm90ILi2EN4cute5tupleIJNS5_1CILi1EEES8_S8_EEENS6_IJNS7_ILi128EEENS7_ILi96EEENS7_ILi64EEEEEELi256ENS_6half_tEfNS_4arch4Sm90ELb0ELb1ELb0ELb1ELb0ELb1ELb0ELb1ELb0ELb1ELb1ELb0EEENS1_21CollectiveEpilogueFwdINS6_IJSA_NS7_ILi256EEESB_EEES9_SE_SG_Li256ELb1ELb1ELb1ELb0EEENS1_36VarlenDynamicPersistentTileSchedulerILi128ELi96ELi256ELi128ELb1ELb1ELb1ELb1ELb0ELb1EEEEEEEEEvNT_6ParamsE,(.L_x_6138 - _ZN7cutlass13device_kernelIN5flash11enable_sm90INS1_16FlashAttnFwdSm90INS1_25CollectiveMainloopFwdSm90ILi2EN4cute5tupleIJNS5_1CILi1EEES8_S8_EEENS6_IJNS7_ILi128EEENS7_ILi96EEENS7_ILi64EEEEEELi256ENS_6half_tEfNS_4arch4Sm90ELb0ELb1ELb0ELb1ELb0ELb1ELb0ELb1ELb0ELb1ELb1ELb0EEENS1_21CollectiveEpilogueFwdINS6_IJSA_NS7_ILi256EEESB_EEES9_SE_SG_Li256ELb1ELb1ELb1ELb0EEENS1_36VarlenDynamicPersistentTileSchedulerILi128ELi96ELi256ELi128ELb1ELb1ELb1ELb1ELb0ELb1EEEEEEEEEvNT_6ParamsE)
        .other          _ZN7cutlass13device_kernelIN5flash11enable_sm90INS1_16FlashAttnFwdSm90INS1_25CollectiveMainloopFwdSm90ILi2EN4cute5tupleIJNS5_1CILi1EEES8_S8_EEENS6_IJNS7_ILi128EEENS7_ILi96EEENS7_ILi64EEEEEELi256ENS_6half_tEfNS_4arch4Sm90ELb0ELb1ELb0ELb1ELb0ELb1ELb0ELb1ELb0ELb1ELb1ELb0EEENS1_21CollectiveEpilogueFwdINS6_IJSA_NS7_ILi256EEESB_EEES9_SE_SG_Li256ELb1ELb1ELb1ELb0EEENS1_36VarlenDynamicPersistentTileSchedulerILi128ELi96ELi256ELi128ELb1ELb1ELb1ELb1ELb0ELb1EEEEEEEEEvNT_6ParamsE,@"STO_CUDA_ENTRY STV_DEFAULT"
_ZN7cutlass13device_kernelIN5flash11enable_sm90INS1_16FlashAttnFwdSm90INS1_25CollectiveMainloopFwdSm90ILi2EN4cute5tupleIJNS5_1CILi1EEES8_S8_EEENS6_IJNS7_ILi128EEENS7_ILi96EEENS7_ILi64EEEEEELi256ENS_6half_tEfNS_4arch4Sm90ELb0ELb1ELb0ELb1ELb0ELb1ELb0ELb1ELb0ELb1ELb1ELb0EEENS1_21CollectiveEpilogueFwdINS6_IJSA_NS7_ILi256EEESB_EEES9_SE_SG_Li256ELb1ELb1ELb1ELb0EEENS1_36VarlenDynamicPersistentTileSchedulerILi128ELi96ELi256ELi128ELb1ELb1ELb1ELb1ELb0ELb1EEEEEEEEEvNT_6ParamsE:
        /* <DEDUP_REMOVED lines=24> */
.L_x_2643:
[----:B------:R-:W-:Y:S05]  /*0180*/  BSYNC B0 ;  /* 0x0000000000007941 */ /* 0x000fea0003800000 */
.L_x_2642:
        /* <DEDUP_REMOVED lines=41> */
.L_x_2644:
        /* <DEDUP_REMOVED lines=22> */
.L_x_2645:
        /* <DEDUP_REMOVED lines=18> */
.L_x_2646:
        /* <DEDUP_REMOVED lines=22> */
.L_x_2647:
        /* <DEDUP_REMOVED lines=22> */
.L_x_2648:
        /* <DEDUP_REMOVED lines=8> */
.L_x_2651:
        /* <DEDUP_REMOVED lines=8> */
[----:B------:R-:W-:Y:S01]  /*0a60*/  UMOV UR4, 0x400 ;  /* 0x0000040000047882 */ /* 0x000fe20000000000 */
[----:B------:R-:W-:-:S11]  /*0a70*/  LOP3.LUT R18, R18, 0xffbfffff, RZ, 0xc0, !PT ;  /* 0xffbfffff12127812 */ /* 0x000fd600078ec0ff */
[----:B------:R-:W-:Y:S06]  /*0a80*/  @!P0 BAR.ARV 0x9, 0x100 ;  /* 0x0244000000008b1d */ /* 0x000fec0000002000 */
[----:B0-----:R-:W-:Y:S01]  /*0a90*/  ULEA UR4, UR5, UR4, 0x18 ;  /* 0x0000000405047291 */ /* 0x001fe2000f8ec03f */
[----:B------:R-:W-:Y:S01]  /*0aa0*/  @P0 LOP3.LUT R18, R18, 0x400000, RZ, 0xfc, !PT ;  /* 0x0040000012120812 */ /* 0x000fe200078efcff */
        /* <DEDUP_REMOVED lines=8> */
[----:B------:R-:W-:Y:S01]  /*0b30*/  ULOP3.LUT UR54, UR36, 0x1, URZ, 0xfc, !UPT ;  /* 0x0000000124367892 */ /* 0x000fe2000f8efc3f */
[----:B------:R-:W-:Y:S02]  /*0b40*/  IMAD.MOV.U32 R234, RZ, RZ, RZ ;  /* 0x000000ffffea7224 */ /* 0x000fe400078e00ff */
[----:B------:R-:W-:Y:S01]  /*0b50*/  IMAD.MOV.U32 R22, RZ, RZ, RZ ;  /* 0x000000ffff167224 */ /* 0x000fe200078e00ff */
[----:B------:R-:W-:Y:S01]  /*0b60*/  SHF.R.S32.HI R3, RZ, 0x1f, R6 ;  /* 0x0000001fff037819 */ /* 0x000fe20000011406 */
[----:B------:R-:W-:Y:S02]  /*0b70*/  IMAD.MOV.U32 R210, RZ, RZ, RZ ;  /* 0x000000ffffd27224 */ /* 0x000fe400078e00ff */
[----:B------:R-:W-:Y:S01]  /*0b80*/  IMAD.MOV.U32 R206, RZ, RZ, RZ ;  /* 0x000000ffffce7224 */ /* 0x000fe200078e00ff */
[CC--:B------:R-:W-:Y:S02]  /*0b90*/  LEA.HI R0, R3.reuse, R6.reuse, RZ, 0x7 ;  /* 0x0000000603007211 */ /* 0x0c0fe400078f38ff */
[----:B------:R-:W-:-:S02]  /*0ba0*/  LEA.HI R2, R3, R6, RZ, 0x4 ;  /* 0x0000000603027211 */ /* 0x000fc400078f20ff */
[----:B------:R-:W-:Y:S02]  /*0bb0*/  LOP3.LUT R5, R0, 0xffffff80, RZ, 0xc0, !PT ;  /* 0xffffff8000057812 */ /* 0x000fe400078ec0ff */
[----:B------:R-:W-:Y:S02]  /*0bc0*/  SHF.R.S32.HI R7, RZ, 0x4, R2 ;  /* 0x00000004ff077819 */ /* 0x000fe40000011402 */
[----:B------:R-:W-:Y:S01]  /*0bd0*/  LEA.HI R220, R3, R6, RZ, 0x5 ;  /* 0x0000000603dc7211 */ /* 0x000fe200078f28ff */
[----:B------:R-:W-:Y:S01]  /*0be0*/  IMAD.IADD R13, R6, 0x1, -R5 ;  /* 0x00000001060d7824 */ /* 0x000fe200078e0a05 */
[----:B------:R-:W-:Y:S02]  /*0bf0*/  SHF.R.S32.HI R5, RZ, 0x7, R0 ;  /* 0x00000007ff057819 */ /* 0x000fe40000011400 */
[----:B------:R-:W-:Y:S02]  /*0c00*/  LEA.HI R4, R2, R7, RZ, 0x1 ;  /* 0x0000000702047211 */ /* 0x000fe400078f08ff */
[----:B------:R-:W-:Y:S01]  /*0c10*/  SHF.R.S32.HI R8, RZ, 0x1f, R13 ;  /* 0x0000001fff087819 */ /* 0x000fe2000001140d */
[----:B------:R0:W-:Y:S01]  /*0c20*/  STL [R1+0x64], R13 ;  /* 0x0000640d01007387 */ /* 0x0001e20000100800 */
[----:B------:R-:W-:-:S02]  /*0c30*/  LEA.HI R0, R0, R5, RZ, 0x1 ;  /* 0x0000000500007211 */ /* 0x000fc400078f08ff */
[----:B------:R-:W-:Y:S02]  /*0c40*/  LEA.HI R9, R8, R13, RZ, 0x2 ;  /* 0x0000000d08097211 */ /* 0x000fe400078f10ff */
[----:B------:R-:W-:Y:S02]  /*0c50*/  LOP3.LUT R0, R0, 0x3fffffe, RZ, 0xc0, !PT ;  /* 0x03fffffe00007812 */ /* 0x000fe400078ec0ff */
[--C-:B------:R-:W-:Y:S02]  /*0c60*/  SHF.R.S32.HI R10, RZ, 0x2, R9.reuse ;  /* 0x00000002ff0a7819 */ /* 0x100fe40000011409 */
[----:B------:R-:W-:Y:S01]  /*0c70*/  SHF.R.S32.HI R11, RZ, 0x1f, R9 ;  /* 0x0000001fff0b7819 */ /* 0x000fe20000011409 */
[----:B------:R-:W-:Y:S01]  /*0c80*/  IMAD.IADD R0, R5, 0x1, -R0 ;  /* 0x0000000105007824 */ /* 0x000fe200078e0a00 */
[----:B------:R-:W-:Y:S02]  /*0c90*/  LOP3.LUT R4, R4, 0x1ffffffe, RZ, 0xc0, !PT ;  /* 0x1ffffffe04047812 */ /* 0x000fe400078ec0ff */
[----:B------:R-:W-:-:S02]  /*0ca0*/  LEA.HI R23, R3, R6, RZ, 0x2 ;  /* 0x0000000603177211 */ /* 0x000fc400078f10ff */
[----:B------:R-:W-:Y:S01]  /*0cb0*/  LEA.HI R3, R3, R6, RZ, 0x3 ;  /* 0x0000000603037211 */ /* 0x000fe200078f18ff */
[----:B------:R-:W-:Y:S01]  /*0cc0*/  IMAD.IADD R4, R7, 0x1, -R4 ;  /* 0x0000000107047824 */ /* 0x000fe200078e0a04 */
[----:B------:R-:W-:Y:S02]  /*0cd0*/  LEA.HI R11, R11, R10, RZ, 0x3 ;  /* 0x0000000a0b0b7211 */ /* 0x000fe400078f18ff */
[----:B------:R-:W-:Y:S01]  /*0ce0*/  LOP3.LUT R5, R2, 0x3fffff0, RZ, 0xc0, !PT ;  /* 0x03fffff002057812 */ /* 0x000fe200078ec0ff */
[----:B------:R-:W-:Y:S01]  /*0cf0*/  IMAD.MOV.U32 R2, RZ, RZ, RZ ;  /* 0x000000ffff027224 */ /* 0x000fe200078e00ff */
[----:B------:R-:W-:Y:S02]  /*0d00*/  LOP3.LUT R7, R3, 0xfffffff8, RZ, 0xc0, !PT ;  /* 0xfffffff803077812 */ /* 0x000fe400078ec0ff */
        /* <DEDUP_REMOVED lines=22> */
[----:B------:R-:W-:Y:S01]  /*0e70*/  IMAD.SHL.U32 R16, R3, 0x8, RZ ;  /* 0x0000000803107824 */ /* 0x000fe200078e00ff */
[----:B------:R-:W-:Y:S01]  /*0e80*/  LOP3.LUT R0, R0, 0x1ffffffe, RZ, 0xc0, !PT ;  /* 0x1ffffffe00007812 */ /* 0x000fe200078ec0ff */
[----:B------:R-:W-:Y:S01]  /*0e90*/  IMAD.IADD R9, R13, 0x1, -R9 ;  /* 0x000000010d097824 */ /* 0x000fe200078e0a09 */
[----:B------:R-:W-:Y:S01]  /*0ea0*/  LOP3.LUT R218, R218, 0x1c0, RZ, 0xc0, !PT ;  /* 0x000001c0dada7812 */ /* 0x000fe200078ec0ff */
[----:B------:R-:W-:Y:S01]  /*0eb0*/  IMAD.SHL.U32 R4, R4, 0x40, RZ ;  /* 0x0000004004047824 */ /* 0x000fe200078e00ff */
[----:B------:R-:W-:Y:S01]  /*0ec0*/  STL [R1+0x6c], R12 ;  /* 0x00006c0c01007387 */ /* 0x000fe20000100800 */
[C---:B------:R-:W-:Y:S01]  /*0ed0*/  IMAD.SHL.U32 R204, R3.reuse, 0x4, RZ ;  /* 0x0000000403cc7824 */ /* 0x040fe200078e00ff */
[----:B------:R-:W-:Y:S01]  /*0ee0*/  LOP3.LUT R6, R218, 0x38, R16, 0xf8, !PT ;  /* 0x00000038da067812 */ /* 0x000fe200078ef810 */
[----:B------:R-:W-:Y:S01]  /*0ef0*/  IMAD.IADD R0, R3, 0x1, -R0 ;  /* 0x0000000103007824 */ /* 0x000fe200078e0a00 */
[----:B------:R-:W-:Y:S01]  /*0f00*/  SHF.R.S32.HI R3, RZ, 0x1f, R212 ;  /* 0x0000001fff037819 */ /* 0x000fe200000114d4 */
[----:B------:R-:W-:Y:S01]  /*0f10*/  IMAD.SHL.U32 R209, R9, 0x2, RZ ;  /* 0x0000000209d17824 */ /* 0x000fe200078e00ff */
[----:B------:R-:W-:Y:S01]  /*0f20*/  SHF.R.U32.HI R3, RZ, 0x3, R218 ;  /* 0x00000003ff037819 */ /* 0x000fe200000116da */
[----:B------:R-:W-:Y:S01]  /*0f30*/  VIADD R223, R212, 0x40 ;  /* 0x00000040d4df7836 */ /* 0x000fe20000000000 */
[----:B------:R-:W-:Y:S01]  /*0f40*/  LOP3.LUT R221, R4, 0xfffffe00, RZ, 0xc0, !PT ;  /* 0xfffffe0004dd7812 */ /* 0x000fe200078ec0ff */
[----:B------:R-:W-:-:S02]  /*0f50*/  VIADD R39, R209, 0x10 ;  /* 0x00000010d1277836 */ /* 0x000fc40000000000 */
[----:B------:R-:W-:Y:S01]  /*0f60*/  VIADD R37, R209, 0x20 ;  /* 0x00000020d1257836 */ /* 0x000fe20000000000 */
[----:B------:R-:W-:Y:S01]  /*0f70*/  LOP3.LUT R6, R221, R6, R3, 0xf6, !PT ;  /* 0x00000006dd067212 */ /* 0x000fe200078ef603 */
[C---:B------:R-:W-:Y:S01]  /*0f80*/  VIADD R34, R209.reuse, 0x38 ;  /* 0x00000038d1227836 */ /* 0x040fe20000000000 */
[----:B------:R-:W-:Y:S01]  /*0f90*/  SHF.R.S32.HI R4, RZ, 0x1f, R223 ;  /* 0x0000001fff047819 */ /* 0x000fe200000114df */
[----:B------:R-:W-:Y:S02]  /*0fa0*/  VIADD R31, R209, 0x50 ;  /* 0x00000050d11f7836 */ /* 0x000fe40000000000 */
[----:B------:R-:W-:Y:S02]  /*0fb0*/  IMAD.SHL.U32 R4, R5, 0x8, RZ ;  /* 0x0000000805047824 */ /* 0x000fe400078e00ff */
[----:B------:R-:W-:Y:S01]  /*0fc0*/  IMAD R3, R6, 0x2, R19 ;  /* 0x0000000206037824 */ /* 0x000fe200078e0213 */
[----:B------:R-:W-:Y:S01]  /*0fd0*/  SHF.R.S32.HI R6, RZ, 0x1f, R39 ;  /* 0x0000001fff067819 */ /* 0x000fe20000011427 */
[C---:B------:R-:W-:Y:S01]  /*0fe0*/  VIADD R28, R209.reuse, 0x68 ;  /* 0x00000068d11c7836 */ /* 0x040fe20000000000 */
[----:B------:R-:W-:Y:S01]  /*0ff0*/  SHF.R.S32.HI R6, RZ, 0x1f, R37 ;  /* 0x0000001fff067819 */ /* 0x000fe20000011425 */
[C---:B------:R-:W-:Y:S01]  /*1000*/  VIADD R25, R209.reuse, 0x80 ;  /* 0x00000080d1197836 */ /* 0x040fe20000000000 */
[----:B------:R-:W-:Y:S01]  /*1010*/  SHF.R.S32.HI R6, RZ, 0x1f, R34 ;  /* 0x0000001fff067819 */ /* 0x000fe20000011422 */
[----:B------:R-:W-:Y:S01]  /*1020*/  VIADD R222, R212, 0x80 ;  /* 0x00000080d4de7836 */ /* 0x000fe20000000000 */
[----:B------:R-:W-:Y:S01]  /*1030*/  SHF.R.S32.HI R6, RZ, 0x1f, R31 ;  /* 0x0000001fff067819 */ /* 0x000fe2000001141f */
[C---:B------:R-:W-:Y:S01]  /*1040*/  VIADD R20, R209.reuse, 0x98 ;  /* 0x00000098d1147836 */ /* 0x040fe20000000000 */
[----:B------:R1:W-:Y:S01]  /*1050*/  STL [R1+0x70], R4 ;  /* 0x0000700401007387 */ /* 0x0003e20000100800 */
[C---:B0-----:R-:W-:Y:S01]  /*1060*/  VIADD R13, R209.reuse, 0xb0 ;  /* 0x000000b0d10d7836 */ /* 0x041fe20000000000 */
        /* <DEDUP_REMOVED lines=9> */
[C---:B-1----:R-:W-:Y:S01]  /*1100*/  VIADD R4, R209.reuse, 0xe8 ;  /* 0x000000e8d1047836 */ /* 0x042fe20000000000 */
[----:B------:R-:W-:Y:S01]  /*1110*/  SHF.R.S32.HI R6, RZ, 0x1f, R13 ;  /* 0x0000001fff067819 */ /* 0x000fe2000001140d */
[C---:B------:R-:W-:Y:S01]  /*1120*/  VIADD R36, R209.reuse, 0x28 ;  /* 0x00000028d1247836 */ /* 0x040fe20000000000 */
[----:B------:R-:W-:Y:S01]  /*1130*/  SHF.R.S32.HI R6, RZ, 0x1f, R9 ;  /* 0x0000001fff067819 */ /* 0x000fe20000011409 */
[C---:B0-----:R-:W-:Y:S01]  /*1140*/  VIADD R3, R209.reuse, 0xf0 ;  /* 0x000000f0d1037836 */ /* 0x041fe20000000000 */
        /* <DEDUP_REMOVED lines=32> */
[----:B------:R-:W-:Y:S01]  /*1350*/  SHF.R.S32.HI R14, RZ, 0x1f, R14 ;  /* 0x0000001fff0e7819 */ /* 0x000fe2000001140e */
[----:B------:R-:W-:Y:S01]  /*1360*/  VIADD R211, R204, 0x10 ;  /* 0x00000010ccd37836 */ /* 0x000fe20000000000 */
[----:B------:R-:W-:Y:S01]  /*1370*/  SHF.R.S32.HI R11, RZ, 0x1f, R11 ;  /* 0x0000001fff0b7819 */ /* 0x000fe2000001140b */
[----:B------:R-:W-:Y:S01]  /*1380*/  IMAD R215, R0, 0x8, R12 ;  /* 0x0000000800d77824 */ /* 0x000fe200078e020c */
[----:B------:R-:W-:-:S02]  /*1390*/  SHF.R.S32.HI R10, RZ, 0x1f, R10 ;  /* 0x0000001fff0a7819 */ /* 0x000fc4000001140a */
[----:B------:R-:W-:Y:S02]  /*13a0*/  SHF.R.S32.HI R8, RZ, 0x1f, R8 ;  /* 0x0000001fff087819 */ /* 0x000fe40000011408 */
[----:B------:R-:W-:Y:S02]  /*13b0*/  SHF.R.S32.HI R7, RZ, 0x1f, R7 ;  /* 0x0000001fff077819 */ /* 0x000fe40000011407 */
[----:B------:R-:W-:-:S07]  /*13c0*/  SHF.R.S32.HI R3, RZ, 0x1f, R237 ;  /* 0x0000001fff037819 */ /* 0x000fce00000114ed */
.L_x_2871:
[----:B------:R-:W-:Y:S05]  /*13d0*/  YIELD ;  /* 0x0000000000007946 */ /* 0x000fea0003800000 */
[----:B------:R-:W-:Y:S01]  /*13e0*/  ULDC.64 UR4, c[0x0][0xa28] ;  /* 0x00028a0000047ab9 */ /* 0x000fe20000000a00 */
[----:B01----:R-:W0:Y:S01]  /*13f0*/  LDC.64 R6, c[0x0][0xa08] ;  /* 0x00028200ff067b82 */ /* 0x003e220000000a00 */
[----:B------:R-:W-:Y:S01]  /*1400*/  ISETP.NE.U32.AND P1, PT, RZ, UR4, PT ;  /* 0x00000004ff007c0c */ /* 0x000fe2000bf25070 */
[----:B------:R-:W-:Y:S02]  /*1410*/  IMAD.MOV.U32 R12, RZ, RZ, RZ ;  /* 0x000000ffff0c7224 */ /* 0x000fe400078e00ff */
[----:B------:R-:W-:Y:S01]  /*1420*/  IMAD.MOV.U32 R30, RZ, RZ, RZ ;  /* 0x000000ffff1e7224 */ /* 0x000fe200078e00ff */
[----:B------:R-:W-:Y:S01]  /*1430*/  ISETP.NE.AND.EX P1, PT, RZ, UR5, PT, P1 ;  /* 0x00000005ff007c0c */ /* 0x000fe2000bf25310 */
[----:B------:R-:W-:-:S02]  /*1440*/  ULDC.64 UR4, c[0x0][0xa18] ;  /* 0x0002860000047ab9 */ /* 0x000fc40000000a00 */
[----:B------:R-:W-:-:S04]  /*1450*/  ISETP.NE.U32.AND P2, PT, RZ, UR4, PT ;  /* 0x00000004ff007c0c */ /* 0x000fc8000bf45070 */
[----:B------:R-:W-:Y:S01]  /*1460*/  ISETP.NE.AND.EX P2, PT, RZ, UR5, PT, P2 ;  /* 0x00000005ff007c0c */ /* 0x000fe2000bf45320 */
[----:B------:R-:W-:Y:S02]  /*1470*/  ULDC.64 UR4, c[0x0][0xa08] ;  /* 0x0002820000047ab9 */ /* 0x000fe40000000a00 */
[----:B------:R-:W-:-:S03]  /*1480*/  ISETP.NE.U32.AND P0, PT, RZ, UR4, PT ;  /* 0x00000004ff007c0c */ /* 0x000fc6000bf05070 */
[----:B---3--:R-:W1:Y:S01]  /*1490*/  @P1 LDC.64 R4, c[0x0][0xa28] ;  /* 0x00028a00ff041b82 */ /* 0x008e620000000a00 */
[----:B------:R-:W-:Y:S01]  /*14a0*/  ISETP.NE.AND.EX P0, PT, RZ, UR5, PT, P0 ;  /* 0x00000005ff007c0c */ /* 0x000fe2000bf05300 */
[----:B0---4-:R-:W-:-:S06]  /*14b0*/  IMAD.WIDE R10, R155, 0x4, R6 ;  /* 0x000000049b0a7825 */ /* 0x011fcc00078e0206 */
[----:B------:R-:W0:Y:S01]  /*14c0*/  @P2 LDC.64 R8, c[0x0][0xa18] ;  /* 0x00028600ff082b82 */ /* 0x000e220000000a00 */
[----:B------:R-:W-:Y:S02]  /*14d0*/  ULDC UR4, c[0x0][0x288] ;  /* 0x0000a20000047ab9 */ /* 0x000fe40000000800 */
[----:B------:R-:W-:Y:S01]  /*14e0*/  IMAD.U32 R207, RZ, RZ, UR4 ;  /* 0x00000004ffcf7e24 */ /* 0x000fe2000f8e00ff */
[----:B------:R-:W-:Y:S02]  /*14f0*/  ULDC.64 UR4, c[0x0][0x418] ;  /* 0x0001060000047ab9 */ /* 0x000fe40000000a00 */
[----:B------:R2:W5:Y:S01]  /*1500*/  @P0 LDG.E R30, desc[UR38][R10.64] ;  /* 0x000000260a1e0981 */ /* 0x000562000c1e1900 */
[----:B-1----:R-:W-:-:S05]  /*1510*/  @P1 IMAD.WIDE R4, R155, 0x4, R4 ;  /* 0x000000049b041825 */ /* 0x002fca00078e0204 */
[----:B------:R2:W5:Y:S01]  /*1520*/  @P1 LDG.E R12, desc[UR38][R4.64] ;  /* 0x00000026040c1981 */ /* 0x000562000c1e1900 */
[----:B0-----:R-:W-:-:S05]  /*1530*/  @P2 IMAD.WIDE R6, R155, 0x4, R8 ;  /* 0x000000049b062825 */ /* 0x001fca00078e0208 */
        /* <DEDUP_REMOVED lines=10> */
[----:B--2---:R-:W-:Y:S06]  /*15e0*/  @P2 BRA `(.L_x_2653) ;  /* 0x0000000000242947 */ /* 0x004fec0003800000 */
        /* <DEDUP_REMOVED lines=9> */
.L_x_2653:
        /* <DEDUP_REMOVED lines=10> */
[----:B------:R-:W0:Y:S02]  /*1720*/  LDC.64 R4, c[0x0][0xa20] ;  /* 0x00028800ff047b82 */ /* 0x000e240000000a00 */
[----:B0-----:R-:W-:-:S05]  /*1730*/  IMAD.WIDE R4, R155, 0x4, R4 ;  /* 0x000000049b047825 */ /* 0x001fca00078e0204 */
[----:B------:R0:W5:Y:S01]  /*1740*/  LDG.E R31, desc[UR38][R4.64] ;  /* 0x00000026041f7981 */ /* 0x000162000c1e1900 */
[----:B------:R-:W-:Y:S05]  /*1750*/  BRA `(.L_x_2655) ;  /* 0x0000000000107947 */ /* 0x000fea0003800000 */
.L_x_2654:
[----:B------:R-:W-:Y:S05]  /*1760*/  @!P0 BRA `(.L_x_2655) ;  /* 0x00000000000c8947 */ /* 0x000fea0003800000 */
[----:B------:R-:W2:Y:S04]  /*1770*/  LDG.E R0, desc[UR38][R10.64] ;  /* 0x000000260a007981 */ /* 0x000ea8000c1e1900 */
[----:B------:R-:W2:Y:S02]  /*1780*/  LDG.E R31, desc[UR38][R10.64+0x4] ;  /* 0x000004260a1f7981 */ /* 0x000ea4000c1e1900 */
[----:B--2---:R-:W-:-:S07]  /*1790*/  IMAD.IADD R31, R31, 0x1, -R0 ;  /* 0x000000011f1f7824 */ /* 0x004fce00078e0a00 */
.L_x_2655:
[----:B------:R-:W-:Y:S01]  /*17a0*/  ULDC.64 UR4, c[0x0][0xa10] ;  /* 0x0002840000047ab9 */ /* 0x000fe20000000a00 */
[----:B0-----:R-:W0:Y:S01]  /*17b0*/  LDC R4, c[0x0][0x448] ;  /* 0x00011200ff047b82 */ /* 0x001e220000000800 */
[----:B------:R-:W-:-:S04]  /*17c0*/  ISETP.NE.U32.AND P0, PT, RZ, UR4, PT ;  /* 0x00000004ff007c0c */ /* 0x000fc8000bf05070 */
[----:B------:R-:W-:Y:S01]  /*17d0*/  ISETP.NE.AND.EX P0, PT, RZ, UR5, PT, P0 ;  /* 0x00000005ff007c0c */ /* 0x000fe2000bf05300 */
[----:B------:R-:W-:Y:S02]  /*17e0*/  ULDC.64 UR4, c[0x0][0xa30] ;  /* 0x00028c0000047ab9 */ /* 0x000fe40000000a00 */
[----:B------:R-:W-:-:S04]  /*17f0*/  ISETP.NE.U32.AND P1, PT, RZ, UR4, PT ;  /* 0x00000004ff007c0c */ /* 0x000fc8000bf25070 */
[----:B------:R-:W-:-:S06]  /*1800*/  ISETP.NE.AND.EX P1, PT, RZ, UR5, PT, P1 ;  /* 0x00000005ff007c0c */ /* 0x000fcc000bf25310 */
[----:B------:R-:W1:Y:S08]  /*1810*/  @P0 LDC.64 R6, c[0x0][0xa10] ;  /* 0x00028400ff060b82 */ /* 0x000e700000000a00 */
[----:B------:R-:W2:Y:S01]  /*1820*/  @P1 LDC.64 R8, c[0x0][0xa30] ;  /* 0x00028c00ff081b82 */ /* 0x000ea20000000a00 */
[----:B-1----:R-:W-:-:S05]  /*1830*/  @P0 IMAD.WIDE R6, R155, 0x4, R6 ;  /* 0x000000049b060825 */ /* 0x002fca00078e0206 */
[----:B------:R-:W3:Y:S04]  /*1840*/  @P0 LDG.E R0, desc[UR38][R6.64] ;  /* 0x0000002606000981 */ /* 0x000ee8000c1e1900 */
[----:B------:R-:W3:Y:S01]  /*1850*/  @P0 LDG.E R3, desc[UR38][R6.64+0x4] ;  /* 0x0000042606030981 */ /* 0x000ee2000c1e1900 */
[----:B-----5:R-:W-:Y:S02]  /*1860*/  IMAD.MOV.U32 R152, RZ, RZ, R31 ;  /* 0x000000ffff987224 */ /* 0x020fe400078e001f */
[----:B--2---:R-:W-:-:S05]  /*1870*/  @P1 IMAD.WIDE R8, R155, 0x4, R8 ;  /* 0x000000049b081825 */ /* 0x004fca00078e0208 */
[----:B------:R1:W5:Y:S01]  /*1880*/  @P1 LDG.E R152, desc[UR38][R8.64] ;  /* 0x0000002608981981 */ /* 0x000362000c1e1900 */
[----:B0-----:R-:W-:Y:S01]  /*1890*/  ISETP.NE.AND P1, PT, R4, 0x1, PT ;  /* 0x000000010400780c */ /* 0x001fe20003f25270 */
[----:B------:R-:W-:Y:S01]  /*18a0*/  IMAD.SHL.U32 R213, R153, 0x80, RZ ;  /* 0x0000008099d57824 */ /* 0x000fe200078e00ff */
[----:B------:R-:W0:Y:S01]  /*18b0*/  LDC.64 R4, c[0x0][0x9e0] ;  /* 0x00027800ff047b82 */ /* 0x000e220000000a00 */
[----:B------:R-:W-:-:S10]  /*18c0*/  IMAD.IADD R13, R31, 0x1, -R12 ;  /* 0x000000011f0d7824 */ /* 0x000fd400078e0a0c */
[----:B------:R-:W2:Y:S08]  /*18d0*/  @P1 LDC R10, c[0x0][0x44c] ;  /* 0x00011300ff0a1b82 */ /* 0x000eb00000000800 */
[----:B------:R-:W4:Y:S01]  /*18e0*/  @P1 LDC R11, c[0x0][0x450] ;  /* 0x00011400ff0b1b82 */ /* 0x000f220000000800 */
[----:B0-----:R-:W-:Y:S01]  /*18f0*/  ISETP.GE.AND P2, PT, R5, 0x1, PT ;  /* 0x000000010500780c */ /* 0x001fe20003f46270 */
[----:B---3--:R-:W-:-:S02]  /*1900*/  @P0 IMAD.IADD R24, R3, 0x1, -R0 ;  /* 0x0000000103180824 */ /* 0x008fc400078e0a00 */
[----:B------:R-:W-:Y:S02]  /*1910*/  VIADD R3, R213, 0x7f ;  /* 0x0000007fd5037836 */ /* 0x000fe40000000000 */
[----:B------:R-:W-:Y:S02]  /*1920*/  IMAD.IADD R208, R13, 0x1, R24 ;  /* 0x000000010dd07824 */ /* 0x000fe400078e0218 */
[----:B--2---:R-:W-:-:S04]  /*1930*/  @P1 IMAD.HI.U32 R6, R3, R10, RZ ;  /* 0x0000000a03061227 */ /* 0x004fc800078e00ff */
[C---:B------:R-:W-:Y:S01]  /*1940*/  VIADD R0, R208.reuse, 0x5f ;  /* 0x0000005fd0007836 */ /* 0x040fe20000000000 */
[----:B----4-:R-:W-:Y:S02]  /*1950*/  @P1 SHF.R.U32.HI R3, RZ, R11, R6 ;  /* 0x0000000bff031219 */ /* 0x010fe40000011606 */
[----:B------:R-:W-:Y:S01]  /*1960*/  IADD3 R6, R208, 0x1, -R207 ;  /* 0x00000001d0067810 */ /* 0x000fe20007ffe8cf */
[----:B------:R-:W-:-:S04]  /*1970*/  IMAD.HI R0, R0, 0x2aaaaaab, RZ ;  /* 0x2aaaaaab00007827 */ /* 0x000fc800078e02ff */
[----:B------:R-:W-:Y:S01]  /*1980*/  IMAD.IADD R3, R6, 0x1, R3 ;  /* 0x0000000106037824 */ /* 0x000fe200078e0203 */
[----:B------:R-:W-:-:S03]  /*1990*/  SHF.R.U32.HI R29, RZ, 0x1f, R0 ;  /* 0x0000001fff1d7819 */ /* 0x000fc60000011600 */
[----:B------:R-:W-:Y:S01]  /*19a0*/  IMAD.IADD R4, R3, 0x1, R4 ;  /* 0x0000000103047824 */ /* 0x000fe200078e0204 */
[----:B------:R-:W-:Y:S01]  /*19b0*/  LEA.HI.SX32 R29, R0, R29, 0x1c ;  /* 0x0000001d001d7211 */ /* 0x000fe200078fe2ff */
[----:B-1----:R-:W-:Y:S06]  /*19c0*/  @!P2 BRA `(.L_x_2656) ;  /* 0x000000000048a947 */ /* 0x002fec0003800000 */
[C---:B------:R-:W-:Y:S01]  /*19d0*/  ISETP.GT.AND P0, PT, R3.reuse, RZ, PT ;  /* 0x000000ff0300720c */ /* 0x040fe20003f04270 */
[----:B------:R-:W-:Y:S01]  /*19e0*/  BSSY B0, `(.L_x_2657) ;  /* 0x000000e000007945 */ /* 0x000fe20003800000 */
[----:B------:R-:W-:-:S11]  /*19f0*/  VIADD R0, R3, 0xffffffff ;  /* 0xffffffff03007836 */ /* 0x000fd60000000000 */
        /* <DEDUP_REMOVED lines=8> */
.L_x_2658:
[----:B------:R-:W-:-:S13]  /*1a80*/  ISETP.NE.AND P0, PT, R5, 0x1, PT ;  /* 0x000000010500780c */ /* 0x000fda0003f05270 */
[----:B------:R-:W0:Y:S02]  /*1a90*/  @P0 LDC.64 R6, c[0x0][0x9e8] ;  /* 0x00027a00ff060b82 */ /* 0x000e240000000a00 */
[----:B0-----:R-:W-:-:S05]  /*1aa0*/  @P0 IMAD.HI.U32 R6, R0, R6, RZ ;  /* 0x0000000600060227 */ /* 0x001fca00078e00ff */
[----:B------:R-:W-:-:S07]  /*1ab0*/  @P0 SHF.R.U32.HI R0, RZ, R7, R6 ;  /* 0x00000007ff000219 */ /* 0x000fce0000011606 */
.L_x_2659:
[----:B------:R-:W-:Y:S05]  /*1ac0*/  BSYNC B0 ;  /* 0x0000000000007941 */ /* 0x000fea0003800000 */
.L_x_2657:
[----:B------:R-:W-:-:S05]  /*1ad0*/  IMAD R3, R0, R5, R5 ;  /* 0x0000000500037224 */ /* 0x000fca00078e0205 */
[----:B------:R-:W-:-:S07]  /*1ae0*/  VIMNMX R4, R4, R3, PT ;  /* 0x0000000304047248 */ /* 0x000fce0003fe0100 */
.L_x_2656:
[----:B------:R-:W0:Y:S01]  /*1af0*/  @P1 LDC R6, c[0x0][0x44c] ;  /* 0x00011300ff061b82 */ /* 0x000e220000000800 */
[----:B------:R-:W-:Y:S01]  /*1b00*/  VIADD R4, R4, 0x5f ;  /* 0x0000005f04047836 */ /* 0x000fe20000000000 */
[----:B------:R-:W-:Y:S01]  /*1b10*/  ULDC UR4, c[0x0][0x9dc] ;  /* 0x0002770000047ab9 */ /* 0x000fe20000000800 */
[----:B------:R-:W-:Y:S02]  /*1b20*/  IMAD.MOV.U32 R0, RZ, RZ, R213 ;  /* 0x000000ffff007224 */ /* 0x000fe400078e00d5 */
[----:B------:R-:W-:-:S03]  /*1b30*/  IMAD.HI R4, R4, 0x2aaaaaab, RZ ;  /* 0x2aaaaaab04047827 */ /* 0x000fc600078e02ff */
[----:B------:R-:W1:Y:S02]  /*1b40*/  @P1 LDC R7, c[0x0][0x450] ;  /* 0x00011400ff071b82 */ /* 0x000e640000000800 */
[----:B------:R-:W-:-:S04]  /*1b50*/  SHF.R.U32.HI R3, RZ, 0x1f, R4 ;  /* 0x0000001fff037819 */ /* 0x000fc80000011604 */
[----:B------:R-:W-:-:S04]  /*1b60*/  LEA.HI.SX32 R4, R4, R3, 0x1c ;  /* 0x0000000304047211 */ /* 0x000fc800078fe2ff */
[----:B------:R-:W-:Y:S01]  /*1b70*/  VIMNMX R8, R29, R4, PT ;  /* 0x000000041d087248 */ /* 0x000fe20003fe0100 */
[----:B0-----:R-:W-:-:S05]  /*1b80*/  @P1 IMAD.HI.U32 R6, R213, R6, RZ ;  /* 0x00000006d5061227 */ /* 0x001fca00078e00ff */
[----:B-1----:R-:W-:-:S04]  /*1b90*/  @P1 SHF.R.U32.HI R0, RZ, R7, R6 ;  /* 0x00000007ff001219 */ /* 0x002fc80000011606 */
[----:B------:R-:W-:-:S05]  /*1ba0*/  IADD3 R0, R0, R208, -R207 ;  /* 0x000000d000007210 */ /* 0x000fca0007ffe8cf */
[----:B------:R-:W-:Y:S01]  /*1bb0*/  VIADD R3, R0, -UR4 ;  /* 0x8000000400037c36 */ /* 0x000fe20008000000 */
[----:B------:R-:W-:Y:S06]  /*1bc0*/  @!P2 BRA `(.L_x_2660) ;  /* 0x000000000044a947 */ /* 0x000fec0003800000 */
        /* <DEDUP_REMOVED lines=10> */
.L_x_2662:
[----:B------:R-:W-:-:S13]  /*1c70*/  ISETP.NE.AND P0, PT, R5, 0x1, PT ;  /* 0x000000010500780c */ /* 0x000fda0003f05270 */
[----:B------:R-:W0:Y:S02]  /*1c80*/  @P0 LDC.64 R6, c[0x0][0x9e8] ;  /* 0x00027a00ff060b82 */ /* 0x000e240000000a00 */
[----:B0-----:R-:W-:-:S05]  /*1c90*/  @P0 IMAD.HI.U32 R4, R0, R6, RZ ;  /* 0x0000000600040227 */ /* 0x001fca00078e00ff */
[----:B------:R-:W-:-:S07]  /*1ca0*/  @P0 SHF.R.U32.HI R0, RZ, R7, R4 ;  /* 0x00000007ff000219 */ /* 0x000fce0000011604 */
.L_x_2663:
[----:B------:R-:W-:Y:S05]  /*1cb0*/  BSYNC B0 ;  /* 0x0000000000007941 */ /* 0x000fea0003800000 */
.L_x_2661:
[----:B------:R-:W-:-:S05]  /*1cc0*/  IMAD R0, R0, R5, RZ ;  /* 0x0000000500007224 */ /* 0x000fca00078e02ff */
[----:B------:R-:W-:-:S07]  /*1cd0*/  VIMNMX R3, R3, R0, !PT ;  /* 0x0000000003037248 */ /* 0x000fce0007fe0100 */
.L_x_2660:
[----:B------:R-:W-:Y:S01]  /*1ce0*/  IMAD.HI R3, R3, 0x2aaaaaab, RZ ;  /* 0x2aaaaaab03037827 */ /* 0x000fe200078e02ff */
[----:B------:R-:W-:Y:S01]  /*1cf0*/  BSSY B0, `(.L_x_2664) ;  /* 0x0000028000007945 */ /* 0x000fe20003800000 */
[----:B------:R-:W-:Y:S02]  /*1d00*/  LOP3.LUT R235, R231, 0xff, RZ, 0xc0, !PT ;  /* 0x000000ffe7eb7812 */ /* 0x000fe400078ec0ff */
[----:B------:R-:W-:Y:S02]  /*1d10*/  SHF.R.U32.HI R231, RZ, 0x10, R231 ;  /* 0x00000010ffe77819 */ /* 0x000fe400000116e7 */
[----:B------:R-:W-:-:S04]  /*1d20*/  SHF.R.U32.HI R0, RZ, 0x1f, R3 ;  /* 0x0000001fff007819 */ /* 0x000fc80000011603 */
[----:B------:R-:W-:-:S04]  /*1d30*/  LEA.HI.SX32 R0, R3, R0, 0x1c ;  /* 0x0000000003007211 */ /* 0x000fc800078fe2ff */
[----:B------:R-:W-:Y:S01]  /*1d40*/  VIMNMX R9, RZ, R0, !PT ;  /* 0x00000000ff097248 */ /* 0x000fe20007fe0100 */
[----:B------:R-:W-:-:S03]  /*1d50*/  IMAD.MOV.U32 R0, RZ, RZ, RZ ;  /* 0x000000ffff007224 */ /* 0x000fc600078e00ff */
[----:B------:R-:W-:-:S13]  /*1d60*/  ISETP.GT.AND P0, PT, R8, R9, PT ;  /* 0x000000090800720c */ /* 0x000fda0003f04270 */
[----:B------:R-:W-:Y:S05]  /*1d70*/  @!P0 BRA `(.L_x_2665) ;  /* 0x00000000007c8947 */ /* 0x000fea0003800000 */
[----:B------:R-:W-:Y:S01]  /*1d80*/  ISETP.NE.AND P0, PT, R231, RZ, PT ;  /* 0x000000ffe700720c */ /* 0x000fe20003f05270 */
[----:B------:R-:W-:-:S03]  /*1d90*/  ULDC UR4, c[0x0][0x9f0] ;  /* 0x00027c0000047ab9 */ /* 0x000fc60000000800 */
[----:B------:R-:W-:-:S04]  /*1da0*/  SEL R11, R231, UR4, P0 ;  /* 0x00000004e70b7c07 */ /* 0x000fc80008000000 */
[-C--:B------:R-:W-:Y:S02]  /*1db0*/  IABS R6, R11.reuse ;  /* 0x0000000b00067213 */ /* 0x080fe40000000000 */
[----:B------:R-:W-:Y:S02]  /*1dc0*/  IADD3 R0, R11, -0x1, R8 ;  /* 0xffffffff0b007810 */ /* 0x000fe40007ffe008 */
[----:B------:R-:W0:Y:S01]  /*1dd0*/  I2F.RP R3, R6 ;  /* 0x0000000600037306 */ /* 0x000e220000209400 */
[----:B------:R-:W-:Y:S02]  /*1de0*/  IABS R12, R11 ;  /* 0x0000000b000c7213 */ /* 0x000fe40000000000 */
[----:B------:R-:W-:-:S05]  /*1df0*/  IMAD.IADD R0, R0, 0x1, -R9 ;  /* 0x0000000100007824 */ /* 0x000fca00078e0a09 */
        /* <DEDUP_REMOVED lines=23> */
.L_x_2665:
[----:B------:R-:W-:Y:S05]  /*1f70*/  BSYNC B0 ;  /* 0x0000000000007941 */ /* 0x000fea0003800000 */
.L_x_2664:
[----:B------:R-:W-:-:S05]  /*1f80*/  IMAD R3, R235, R0, R9 ;  /* 0x00000000eb037224 */ /* 0x000fca00078e0209 */
        /* <DEDUP_REMOVED lines=36> */
.L_x_2668:
[----:B------:R-:W-:Y:S05]  /*21d0*/  BSYNC B6 ;  /* 0x0000000000067941 */ /* 0x000fea0003800000 */
.L_x_2667:
        /* <DEDUP_REMOVED lines=20> */
.L_x_2670:
[----:B------:R-:W-:Y:S05]  /*2320*/  BSYNC B6 ;  /* 0x0000000000067941 */ /* 0x000fea0003800000 */
.L_x_2669:
[----:B------:R-:W-:Y:S01]  /*2330*/  ULDC.64 UR4, c[0x0][0x9f8] ;  /* 0x00027e0000047ab9 */ /* 0x000fe20000000a00 */
[----:B------:R-:W0:Y:S01]  /*2340*/  LDC.64 R8, c[0x0][0x300] ;  /* 0x0000c000ff087b82 */ /* 0x000e220000000a00 */
[----:B------:R-:W-:-:S04]  /*2350*/  ISETP.NE.U32.AND P0, PT, RZ, UR4, PT ;  /* 0x00000004ff007c0c */ /* 0x000fc8000bf05070 */
[----:B------:R-:W-:Y:S01]  /*2360*/  ISETP.NE.AND.EX P0, PT, RZ, UR5, PT, P0 ;  /* 0x00000005ff007c0c */ /* 0x000fe2000bf05300 */
[----:B------:R-:W1:Y:S01]  /*2370*/  S2R R36, SR_TID.X ;  /* 0x0000000000247919 */ /* 0x000e620000002100 */
[----:B------:R-:W2:Y:S01]  /*2380*/  S2R R10, SR_TID.X ;  /* 0x00000000000a7919 */ /* 0x000ea20000002100 */
[----:B------:R-:W-:Y:S01]  /*2390*/  IMAD.IADD R58, R30, 0x1, R31 ;  /* 0x000000011e3a7824 */ /* 0x000fe200078e021f */
[----:B------:R-:W-:Y:S01]  /*23a0*/  ULDC.64 UR4, c[0x0][0xa08] ;  /* 0x0002820000047ab9 */ /* 0x000fe20000000a00 */
[----:B------:R-:W-:Y:S01]  /*23b0*/  SHF.R.S32.HI R17, RZ, 0x1f, R16 ;  /* 0x0000001fff117819 */ /* 0x000fe20000011410 */
[C---:B------:R-:W-:Y:S01]  /*23c0*/  VIADD R14, R16.reuse, 0xe0 ;  /* 0x000000e0100e7836 */ /* 0x040fe20000000000 */
[----:B------:R-:W3:Y:S08]  /*23d0*/  LDC R41, c[0x0][0x3f4] ;  /* 0x0000fd00ff297b82 */ /* 0x000ef00000000800 */
[----:B------:R-:W4:Y:S01]  /*23e0*/  @P0 LDC.64 R4, c[0x0][0x9f8] ;  /* 0x00027e00ff040b82 */ /* 0x000f220000000a00 */
[----:B------:R-:W-:-:S02]  /*23f0*/  VIADD R62, R16, 0x40 ;  /* 0x00000040103e7836 */ /* 0x000fc40000000000 */
[C---:B------:R-:W-:Y:S02]  /*2400*/  VIADD R63, R16.reuse, 0x60 ;  /* 0x00000060103f7836 */ /* 0x040fe40000000000 */
[C---:B------:R-:W-:Y:S02]  /*2410*/  VIADD R12, R16.reuse, 0xc0 ;  /* 0x000000c0100c7836 */ /* 0x040fe40000000000 */
[----:B------:R-:W-:Y:S01]  /*2420*/  VIADD R64, R16, 0x80 ;  /* 0x0000008010407836 */ /* 0x000fe20000000000 */
[----:B------:R-:W3:Y:S01]  /*2430*/  LDC.64 R56, c[0x0][0x408] ;  /* 0x00010200ff387b82 */ /* 0x000ee20000000a00 */
[----:B----4-:R-:W-:-:S05]  /*2440*/  @P0 IMAD.WIDE R4, R155, 0x4, R4 ;  /* 0x000000049b040825 */ /* 0x010fca00078e0204 */
[----:B------:R4:W3:Y:S01]  /*2450*/  @P0 LDG.E R155, desc[UR38][R4.64] ;  /* 0x00000026049b0981 */ /* 0x0008e2000c1e1900 */
[----:B------:R-:W-:Y:S01]  /*2460*/  SHF.R.S32.HI R43, RZ, 0x1f, R58 ;  /* 0x0000001fff2b7819 */ /* 0x000fe2000001143a */
[-C--:B0-----:R-:W-:Y:S01]  /*2470*/  IMAD.WIDE.U32 R6, R58, R8.reuse, RZ ;  /* 0x000000083a067225 */ /* 0x081fe200078e00ff */
[----:B------:R-:W-:Y:S02]  /*2480*/  ISETP.NE.U32.AND P0, PT, RZ, UR4, PT ;  /* 0x00000004ff007c0c */ /* 0x000fe4000bf05070 */
[----:B-1----:R-:W-:Y:S01]  /*2490*/  SHF.R.U32.HI R36, RZ, 0x7, R36 ;  /* 0x00000007ff247819 */ /* 0x002fe20000011624 */
[----:B------:R-:W-:Y:S01]  /*24a0*/  IMAD R0, R43, R8, RZ ;  /* 0x000000082b007224 */ /* 0x000fe200078e02ff */
[----:B------:R-:W-:Y:S01]  /*24b0*/  ISETP.NE.AND.EX P0, PT, RZ, UR5, PT, P0 ;  /* 0x00000005ff007c0c */ /* 0x000fe2000bf05300 */
[----:B------:R-:W-:Y:S01]  /*24c0*/  ULDC.64 UR4, c[0x0][0x308] ;  /* 0x0000c20000047ab9 */ /* 0x000fe20000000a00 */
[----:B--2---:R-:W-:Y:S01]  /*24d0*/  VIADD R10, R10, 0xffffff80 ;  /* 0xffffff800a0a7836 */ /* 0x004fe20000000000 */
[----:B------:R-:W-:Y:S01]  /*24e0*/  ISETP.NE.AND P6, PT, R36, 0x1, PT ;  /* 0x000000012400780c */ /* 0x000fe20003fc5270 */
[----:B------:R-:W-:Y:S01]  /*24f0*/  IMAD R3, R58, R9, R0 ;  /* 0x000000093a037224 */ /* 0x000fe200078e0200 */
[----:B------:R-:W-:Y:S01]  /*2500*/  SHF.R.S32.HI R205, RZ, 0x1f, R204 ;  /* 0x0000001fffcd7819 */ /* 0x000fe200000114cc */
[----:B------:R-:W-:Y:S01]  /*2510*/  VIADD R65, R16, 0xa0 ;  /* 0x000000a010417836 */ /* 0x000fe20000000000 */
[----:B------:R-:W-:Y:S01]  /*2520*/  SHF.L.U64.HI R66, R8, 0x6, R9 ;  /* 0x0000000608427819 */ /* 0x000fe20000010209 */
[----:B------:R-:W-:Y:S01]  /*2530*/  IMAD.IADD R7, R7, 0x1, R3 ;  /* 0x0000000107077824 */ /* 0x000fe200078e0203 */
[----:B------:R-:W-:Y:S01]  /*2540*/  SHF.R.S32.HI R3, RZ, 0x1f, R10 ;  /* 0x0000001fff037819 */ /* 0x000fe2000001140a */
[----:B------:R-:W-:Y:S01]  /*2550*/  VIADD R73, R36, 0x8 ;  /* 0x0000000824497836 */ /* 0x000fe20000000000 */
[----:B------:R-:W-:Y:S01]  /*2560*/  SHF.R.U32.HI R36, RZ, 0x3, R218 ;  /* 0x00000003ff247819 */ /* 0x000fe200000116da */
[----:B----4-:R-:W-:Y:S01]  /*2570*/  IMAD.WIDE.U32 R4, R224, UR4, R6 ;  /* 0x00000004e0047c25 */ /* 0x010fe2000f8e0006 */
[----:B------:R-:W-:-:S02]  /*2580*/  LEA.HI R34, R3, R10, RZ, 0x2 ;  /* 0x0000000a03227211 */ /* 0x000fc400078f10ff */
[----:B---3--:R-:W-:Y:S01]  /*2590*/  SHF.L.U64.HI R70, R56, 0x6, R57 ;  /* 0x0000000638467819 */ /* 0x008fe20000010239 */
[----:B------:R-:W-:Y:S01]  /*25a0*/  IMAD R5, R224, UR5, R5 ;  /* 0x00000005e0057c24 */ /* 0x000fe2000f8e0205 */
[----:B------:R-:W-:Y:S01]  /*25b0*/  ULDC.64 UR4, c[0x0][0x310] ;  /* 0x0000c40000047ab9 */ /* 0x000fe20000000a00 */
[-C--:B------:R-:W-:Y:S01]  /*25c0*/  IMAD R10, R236, R8.reuse, RZ ;  /* 0x00000008ec0a7224 */ /* 0x080fe200078e02ff */
[----:B------:R-:W-:Y:S01]  /*25d0*/  SHF.R.S32.HI R34, RZ, 0x1f, R34 ;  /* 0x0000001fff227819 */ /* 0x000fe20000011422 */
[C---:B------:R-:W-:Y:S01]  /*25e0*/  IMAD.WIDE.U32 R6, R23.reuse, R8, R16 ;  /* 0x0000000817067225 */ /* 0x040fe200078e0010 */
[----:B------:R-:W-:Y:S02]  /*25f0*/  SHF.R.S32.HI R72, RZ, 0x1f, R233 ;  /* 0x0000001fff487819 */ /* 0x000fe400000114e9 */
[----:B------:R-:W-:Y:S01]  /*2600*/  LEA.HI R34, R34, R23, RZ, 0x3 ;  /* 0x0000001722227211 */ /* 0x000fe200078f18ff */
[C---:B------:R-:W-:Y:S02]  /*2610*/  IMAD R61, R23.reuse, R9, R10 ;  /* 0x00000009173d7224 */ /* 0x040fe400078e020a */
[-C--:B------:R-:W-:Y:S01]  /*2620*/  IMAD R30, R236, R56.reuse, RZ ;  /* 0x00000038ec1e7224 */ /* 0x080fe200078e02ff */
[----:B------:R-:W-:Y:S01]  /*2630*/  LOP3.LUT R34, R34, 0xfffffff8, RZ, 0xc0, !PT ;  /* 0xfffffff822227812 */ /* 0x000fe200078ec0ff */
[----:B------:R-:W-:-:S04]  /*2640*/  IMAD.WIDE.U32 R20, R23, R56, R204 ;  /* 0x0000003817147225 */ /* 0x000fc800078e00cc */
[C---:B------:R-:W-:Y:S02]  /*2650*/  IMAD.IADD R34, R23.reuse, 0x1, -R34 ;  /* 0x0000000117227824 */ /* 0x040fe400078e0a22 */
[C---:B------:R-:W-:Y:S02]  /*2660*/  IMAD R37, R23.reuse, R57, R30 ;  /* 0x0000003917257224 */ /* 0x040fe400078e021e */
[----:B------:R-:W-:Y:S02]  /*2670*/  IMAD.SHL.U32 R82, R34, 0x40, RZ ;  /* 0x0000004022527824 */ /* 0x000fe400078e00ff */
[----:B------:R-:W-:-:S03]  /*2680*/  IMAD.WIDE.U32 R30, R23, R56, R16 ;  /* 0x00000038171e7225 */ /* 0x000fc600078e0010 */
[----:B------:R-:W-:Y:S01]  /*2690*/  LOP3.LUT R82, R82, 0x1c0, RZ, 0xc0, !PT ;  /* 0x000001c052527812 */ /* 0x000fe200078ec0ff */
[----:B------:R-:W-:Y:S02]  /*26a0*/  IMAD.MOV.U32 R88, RZ, RZ, 0x20 ;  /* 0x00000020ff587424 */ /* 0x000fe400078e00ff */
[----:B------:R-:W-:Y:S01]  /*26b0*/  IMAD.IADD R21, R21, 0x1, R37 ;  /* 0x0000000115157824 */ /* 0x000fe200078e0225 */
[----:B------:R-:W-:Y:S01]  /*26c0*/  SHF.R.U32.HI R85, RZ, 0x3, R82 ;  /* 0x00000003ff557819 */ /* 0x000fe20000011652 */
[----:B------:R-:W-:Y:S02]  /*26d0*/  IMAD.IADD R31, R37, 0x1, R31 ;  /* 0x00000001251f7824 */ /* 0x000fe400078e021f */
[----:B------:R-:W-:Y:S02]  /*26e0*/  IMAD R75, R9, 0x60, RZ ;  /* 0x00000060094b7824 */ /* 0x000fe400078e02ff */
[----:B------:R-:W-:Y:S02]  /*26f0*/  IMAD.SHL.U32 R67, R8, 0x40, RZ ;  /* 0x0000004008437824 */ /* 0x000fe400078e00ff */
[----:B------:R-:W-:-:S02]  /*2700*/  IMAD R77, R57, 0x60, RZ ;  /* 0x00000060394d7824 */ /* 0x000fc400078e02ff */
[----:B------:R-:W-:Y:S02]  /*2710*/  IMAD.SHL.U32 R71, R56, 0x40, RZ ;  /* 0x0000004038477824 */ /* 0x000fe400078e00ff */
[----:B-----5:R-:W-:-:S04]  /*2720*/  IMAD.WIDE.U32 R20, R152, R56, R20 ;  /* 0x0000003898147225 */ /* 0x020fc800078e0014 */
[----:B------:R-:W-:-:S04]  /*2730*/  IMAD.WIDE.U32 R30, R152, R56, R30 ;  /* 0x00000038981e7225 */ /* 0x000fc800078e001e */
[----:B------:R-:W-:-:S04]  /*2740*/  IMAD.WIDE.U32 R8, R8, 0x60, RZ ;  /* 0x0000006008087825 */ /* 0x000fc800078e00ff */
[----:B------:R-:W-:Y:S02]  /*2750*/  IMAD.SHL.U32 R74, R41, 0x2, RZ ;  /* 0x00000002294a7824 */ /* 0x000fe400078e00ff */
[----:B------:R-:W-:Y:S01]  /*2760*/  IMAD.IADD R75, R9, 0x1, R75 ;  /* 0x00000001094b7824 */ /* 0x000fe200078e024b */
[----:B------:R-:W-:Y:S02]  /*2770*/  SHF.R.S32.HI R0, RZ, 0x1f, R155 ;  /* 0x0000001fff007819 */ /* 0x000fe4000001149b */
[----:B------:R-:W-:Y:S02]  /*2780*/  SEL R155, R155, RZ, !P0 ;  /* 0x000000ff9b9b7207 */ /* 0x000fe40004000000 */
[----:B------:R-:W-:-:S03]  /*2790*/  SEL R13, R0, RZ, !P0 ;  /* 0x000000ff000d7207 */ /* 0x000fc60004000000 */
[----:B------:R-:W-:-:S04]  /*27a0*/  IMAD.WIDE.U32 R4, R155, UR4, R4 ;  /* 0x000000049b047c25 */ /* 0x000fc8000f8e0004 */
[----:B------:R-:W-:-:S04]  /*27b0*/  IMAD R0, R13, UR4, RZ ;  /* 0x000000040d007c24 */ /* 0x000fc8000f8e02ff */
[----:B------:R-:W-:Y:S01]  /*27c0*/  IMAD R3, R155, UR5, R0 ;  /* 0x000000059b037c24 */ /* 0x000fe2000f8e0200 */
[----:B------:R-:W-:Y:S05]  /*27d0*/  @!P6 WARPSYNC.ALL ;  /* 0x000000000000e948 */ /* 0x000fea0003800000 */
[----:B------:R-:W-:Y:S01]  /*27e0*/  VIADD R0, R16, 0x20 ;  /* 0x0000002010007836 */ /* 0x000fe20000000000 */
[----:B------:R-:W-:Y:S01]  /*27f0*/  ULDC UR4, c[0x0][0x320] ;  /* 0x0000c80000047ab9 */ /* 0x000fe20000000800 */
[----:B------:R-:W-:Y:S01]  /*2800*/  IMAD.IADD R3, R5, 0x1, R3 ;  /* 0x0000000105037824 */ /* 0x000fe200078e0203 */
[----:B------:R-:W-:Y:S01]  /*2810*/  @!P6 BAR.SYNC.DEFER_BLOCKING 0x9, 0x100 ;  /* 0x024400000000eb1d */ /* 0x000fe20000010000 */
[----:B------:R-:W-:-:S02]  /*2820*/  ISETP.GE.AND P3, PT, R14, UR4, PT ;  /* 0x000000040e007c0c */ /* 0x000fc4000bf66270 */
[----:B------:R-:W-:Y:S02]  /*2830*/  ISETP.GE.AND P1, PT, R0, UR4, PT ;  /* 0x0000000400007c0c */ /* 0x000fe4000bf26270 */
[----:B------:R-:W-:-:S03]  /*2840*/  ISETP.GE.AND P0, PT, R16, UR4, PT ;  /* 0x0000000410007c0c */ /* 0x000fc6000bf06270 */
[----:B------:R-:W0:Y:S01]  /*2850*/  LDC.64 R14, c[0x0][0x3f8] ;  /* 0x0000fe00ff0e7b82 */ /* 0x000e220000000a00 */
[----:B------:R-:W-:Y:S01]  /*2860*/  SEL R10, RZ, 0xffffffff, P1 ;  /* 0xffffffffff0a7807 */ /* 0x000fe20000800000 */
[----:B------:R-:W-:Y:S01]  /*2870*/  ULDC.64 UR6, c[0x0][0x330] ;  /* 0x0000cc0000067ab9 */ /* 0x000fe20000000a00 */
[----:B------:R-:W-:Y:S02]  /*2880*/  IADD3 R60, P1, R4, R6, RZ ;  /* 0x00000006043c7210 */ /* 0x000fe40007f3e0ff */
[----:B------:R-:W-:Y:S01]  /*2890*/  SEL R6, RZ, 0x1, P0 ;  /* 0x00000001ff067807 */ /* 0x000fe20000000000 */
[----:B------:R-:W-:Y:S01]  /*28a0*/  IMAD.SHL.U32 R11, R10, 0x2, RZ ;  /* 0x000000020a0b7824 */ /* 0x000fe200078e00ff */
[----:B------:R-:W-:Y:S02]  /*28b0*/  IADD3.X R61, R3, R7, R61, P1, !PT ;  /* 0x00000007033d7210 */ /* 0x000fe40000ffe43d */
[----:B------:R-:W-:Y:S02]  /*28c0*/  ISETP.GE.AND P0, PT, R62, UR4, PT ;  /* 0x000000043e007c0c */ /* 0x000fe4000bf06270 */
[----:B------:R-:W-:-:S02]  /*28d0*/  ISETP.GE.AND P1, PT, R63, UR4, PT ;  /* 0x000000043f007c0c */ /* 0x000fc4000bf26270 */
[----:B------:R-:W-:Y:S02]  /*28e0*/  ISETP.GE.AND P2, PT, R12, UR4, PT ;  /* 0x000000040c007c0c */ /* 0x000fe4000bf46270 */
[----:B------:R-:W-:Y:S01]  /*28f0*/  LOP3.LUT R10, R11, 0x2, R6, 0xe2, !PT ;  /* 0x000000020b0a7812 */ /* 0x000fe200078ee206 */
[C---:B------:R-:W-:Y:S01]  /*2900*/  IMAD.WIDE.U32 R6, R224.reuse, UR6, R16 ;  /* 0x00000006e0067c25 */ /* 0x040fe2000f8e0010 */
[----:B------:R-:W-:Y:S02]  /*2910*/  SEL R11, RZ, 0x4, P0 ;  /* 0x00000004ff0b7807 */ /* 0x000fe40000000000 */
        /* <DEDUP_REMOVED lines=8> */
[----:B0-----:R-:W-:Y:S01]  /*29a0*/  IMAD R37, R15, 0x60, RZ ;  /* 0x000000600f257824 */ /* 0x001fe200078e02ff */
[----:B------:R-:W-:Y:S01]  /*29b0*/  SEL R12, RZ, 0x20, P1 ;  /* 0x00000020ff0c7807 */ /* 0x000fe20000800000 */
[----:B------:R-:W-:Y:S01]  /*29c0*/  IMAD R39, R155, UR5, R13 ;  /* 0x000000059b277c24 */ /* 0x000fe2000f8e020d */
[----:B------:R-:W-:Y:S01]  /*29d0*/  ISETP.GE.AND P0, PT, R16, R41, PT ;  /* 0x000000291000720c */ /* 0x000fe20003f06270 */
[----:B------:R-:W-:Y:S01]  /*29e0*/  IMAD.SHL.U32 R69, R14, 0x40, RZ ;  /* 0x000000400e457824 */ /* 0x000fe200078e00ff */
[----:B------:R-:W-:Y:S01]  /*29f0*/  LOP3.LUT R11, R12, R10, R11, 0xfe, !PT ;  /* 0x0000000a0c0b7212 */ /* 0x000fe200078efe0b */
[----:B------:R-:W-:Y:S01]  /*2a00*/  IMAD.WIDE.U32 R12, R23, R14, R16 ;  /* 0x0000000e170c7225 */ /* 0x000fe200078e0010 */
[----:B------:R-:W-:-:S02]  /*2a10*/  SEL R10, RZ, 0x40, P2 ;  /* 0x00000040ff0a7807 */ /* 0x000fc40001000000 */
[----:B------:R-:W-:Y:S01]  /*2a20*/  SEL R33, R41, RZ, P0 ;  /* 0x000000ff29217207 */ /* 0x000fe20000000000 */
[----:B------:R-:W-:Y:S01]  /*2a30*/  IMAD.WIDE.U32 R6, R155, UR4, R6 ;  /* 0x000000049b067c25 */ /* 0x000fe2000f8e0006 */
[----:B------:R-:W-:Y:S01]  /*2a40*/  LOP3.LUT R94, R11, R10, RZ, 0xfc, !PT ;  /* 0x0000000a0b5e7212 */ /* 0x000fe200078efcff */
[----:B------:R-:W-:Y:S01]  /*2a50*/  ULDC UR4, c[0x0][0x2f4] ;  /* 0x0000bd0000047ab9 */ /* 0x000fe20000000800 */
[C---:B------:R-:W-:Y:S01]  /*2a60*/  IADD3 R58, P1, R23.reuse, R58, RZ ;  /* 0x0000003a173a7210 */ /* 0x040fe20007f3e0ff */
[-C--:B------:R-:W-:Y:S01]  /*2a70*/  IMAD R10, R236, R14.reuse, RZ ;  /* 0x0000000eec0a7224 */ /* 0x080fe200078e02ff */
[----:B------:R-:W-:Y:S01]  /*2a80*/  SHF.L.U64.HI R68, R14, 0x6, R15 ;  /* 0x000000060e447819 */ /* 0x000fe2000001020f */
[----:B------:R-:W-:Y:S01]  /*2a90*/  IMAD.IADD R33, R16, 0x1, R33 ;  /* 0x0000000110217824 */ /* 0x000fe200078e0221 */
[----:B------:R-:W-:Y:S01]  /*2aa0*/  SEL R93, RZ, 0xffffff80, P3 ;  /* 0xffffff80ff5d7807 */ /* 0x000fe20001800000 */
[C---:B------:R-:W-:Y:S01]  /*2ab0*/  IMAD R35, R23.reuse, R15, R10 ;  /* 0x0000000f17237224 */ /* 0x040fe200078e020a */
[----:B------:R-:W-:Y:S01]  /*2ac0*/  ISETP.GE.AND P2, PT, R0, UR4, PT ;  /* 0x0000000400007c0c */ /* 0x000fe2000bf46270 */
[----:B------:R-:W-:Y:S01]  /*2ad0*/  IMAD.WIDE.U32 R10, R23, R14, R204 ;  /* 0x0000000e170a7225 */ /* 0x000fe200078e00cc */
[----:B------:R-:W-:-:S02]  /*2ae0*/  SHF.R.S32.HI R32, RZ, 0x1f, R33 ;  /* 0x0000001fff207819 */ /* 0x000fc40000011421 */
[----:B------:R-:W-:Y:S01]  /*2af0*/  LOP3.LUT R93, R94, 0x80, R93, 0xc8, !PT ;  /* 0x000000805e5d7812 */ /* 0x000fe200078ec85d */
[----:B------:R-:W-:Y:S01]  /*2b00*/  IMAD.IADD R11, R11, 0x1, R35 ;  /* 0x000000010b0b7824 */ /* 0x000fe200078e0223 */
[----:B------:R-:W-:Y:S01]  /*2b10*/  LEA.HI R33, R32, R33, RZ, 0x3 ;  /* 0x0000002120217211 */ /* 0x000fe200078f18ff */
[----:B------:R-:W-:Y:S01]  /*2b20*/  IMAD.IADD R13, R35, 0x1, R13 ;  /* 0x00000001230d7824 */ /* 0x000fe200078e020d */
[----:B------:R-:W-:Y:S01]  /*2b30*/  SHF.R.S32.HI R35, RZ, 0x1f, R152 ;  /* 0x0000001fff237819 */ /* 0x000fe20000011498 */
[----:B------:R-:W-:Y:S01]  /*2b40*/  IMAD.X R59, R236, 0x1, R43, P1 ;  /* 0x00000001ec3b7824 */ /* 0x000fe200008e062b */
[----:B------:R-:W-:Y:S01]  /*2b50*/  LOP3.LUT P1, RZ, R34, 0x4, RZ, 0xc0, !PT ;  /* 0x0000000422ff7812 */ /* 0x000fe2000782c0ff */
[-C--:B------:R-:W-:Y:S01]  /*2b60*/  IMAD.WIDE.U32 R10, R152, R14.reuse, R10 ;  /* 0x0000000e980a7225 */ /* 0x080fe200078e000a */
[----:B------:R-:W-:Y:S02]  /*2b70*/  LOP3.LUT R34, R82, 0x18, R16, 0xf8, !PT ;  /* 0x0000001852227812 */ /* 0x000fe400078ef810 */
[--C-:B------:R-:W-:Y:S01]  /*2b80*/  SHF.R.S32.HI R83, RZ, 0x3, R33.reuse ;  /* 0x00000003ff537819 */ /* 0x100fe20000011421 */
[C---:B------:R-:W-:Y:S01]  /*2b90*/  IMAD R32, R35.reuse, R14, RZ ;  /* 0x0000000e23207224 */ /* 0x040fe200078e02ff */
[----:B------:R-:W-:Y:S01]  /*2ba0*/  LOP3.LUT R89, R34, R85, RZ, 0x3c, !PT ;  /* 0x0000005522597212 */ /* 0x000fe200078e3cff */
[----:B------:R-:W-:Y:S01]  /*2bb0*/  IMAD R35, R35, R56, RZ ;  /* 0x0000003823237224 */ /* 0x000fe200078e02ff */
[----:B------:R-:W-:Y:S01]  /*2bc0*/  LOP3.LUT R84, R33, 0xfffffff8, RZ, 0xc0, !PT ;  /* 0xfffffff821547812 */ /* 0x000fe200078ec0ff */
[----:B------:R-:W-:Y:S01]  /*2bd0*/  IMAD R79, R152, R15, R32 ;  /* 0x0000000f984f7224 */ /* 0x000fe200078e0220 */
[----:B------:R-:W-:Y:S01]  /*2be0*/  LOP3.LUT R32, R218, 0x38, R33, 0xf8, !PT ;  /* 0x00000038da207812 */ /* 0x000fe200078ef821 */
[----:B------:R-:W-:Y:S01]  /*2bf0*/  IMAD.WIDE.U32 R12, R152, R14, R12 ;  /* 0x0000000e980c7225 */ /* 0x000fe200078e000c */
[----:B------:R-:W-:-:S02]  /*2c00*/  SEL R88, R88, 0xffffffe0, !P1 ;  /* 0xffffffe058587807 */ /* 0x000fc40004800000 */
[----:B------:R-:W-:Y:S01]  /*2c10*/  LOP3.LUT R32, R32, R36, RZ, 0x3c, !PT ;  /* 0x0000002420207212 */ /* 0x000fe200078e3cff */
[----:B------:R-:W-:Y:S01]  /*2c20*/  IMAD R35, R152, R57, R35 ;  /* 0x0000003998237224 */ /* 0x000fe200078e0223 */
[----:B------:R-:W-:Y:S01]  /*2c30*/  SHF.R.S32.HI R86, RZ, 0x1f, R84 ;  /* 0x0000001fff567819 */ /* 0x000fe20000011454 */
[----:B------:R-:W-:Y:S01]  /*2c40*/  IMAD.WIDE.U32 R14, R14, 0x60, RZ ;  /* 0x000000600e0e7825 */ /* 0x000fe200078e00ff */
[----:B------:R-:W-:Y:S02]  /*2c50*/  ISETP.GE.AND P1, PT, R16, UR4, PT ;  /* 0x0000000410007c0c */ /* 0x000fe4000bf26270 */
[----:B------:R-:W-:Y:S01]  /*2c60*/  LOP3.LUT R94, R94, 0x40, RZ, 0xc0, !PT ;  /* 0x000000405e5e7812 */ /* 0x000fe200078ec0ff */
[----:B------:R-:W-:Y:S01]  /*2c70*/  IMAD.IADD R87, R221, 0x1, R32 ;  /* 0x00000001dd577824 */ /* 0x000fe200078e0220 */
[----:B------:R-:W-:Y:S01]  /*2c80*/  LOP3.LUT R32, R82, 0x38, R33, 0xf8, !PT ;  /* 0x0000003852207812 */ /* 0x000fe200078ef821 */
[----:B------:R-:W-:-:S03]  /*2c90*/  IMAD.WIDE.U32 R56, R56, 0x60, RZ ;  /* 0x0000006038387825 */ /* 0x000fc600078e00ff */
[----:B------:R-:W-:Y:S01]  /*2ca0*/  LOP3.LUT R33, R32, R85, RZ, 0x3c, !PT ;  /* 0x0000005520217212 */ /* 0x000fe200078e3cff */
        /* <DEDUP_REMOVED lines=10> */
.L_x_2718:
[----:B------:R-:W0:Y:S01]  /*2d50*/  LDC.64 R98, c[0x0][0x2e8] ;  /* 0x0000ba00ff627b82 */ /* 0x000e220000000a00 */
[----:B------:R-:W-:Y:S01]  /*2d60*/  VIADD R45, R27, 0xffffffff ;  /* 0xffffffff1b2d7836 */ /* 0x000fe20000000000 */
[----:B------:R-:W-:Y:S05]  /*2d70*/  YIELD ;  /* 0x0000000000007946 */ /* 0x000fea0003800000 */
[----:B------:R-:W-:Y:S01]  /*2d80*/  SHF.R.S32.HI R39, RZ, 0x1f, R45 ;  /* 0x0000001fff277819 */ /* 0x000fe2000001142d */
[----:B-1----:R-:W1:Y:S01]  /*2d90*/  LDC R102, c[0x0][0x3f4] ;  /* 0x0000fd00ff667b82 */ /* 0x002e620000000800 */
[-C--:B------:R-:W-:Y:S01]  /*2da0*/  IMAD R27, R75, R45.reuse, RZ ;  /* 0x0000002d4b1b7224 */ /* 0x080fe200078e02ff */
[----:B------:R-:W-:Y:S01]  /*2db0*/  BSSY B0, `(.L_x_2671) ;  /* 0x00002a7000007945 */ /* 0x000fe20003800000 */
[----:B------:R-:W-:-:S04]  /*2dc0*/  IMAD.WIDE.U32 R100, R8, R45, RZ ;  /* 0x0000002d08647225 */ /* 0x000fc800078e00ff */
[----:B------:R-:W-:Y:S01]  /*2dd0*/  IMAD R27, R39, R8, R27 ;  /* 0x00000008271b7224 */ /* 0x000fe200078e021b */
[-C--:B------:R-:W-:Y:S01]  /*2de0*/  IADD3 R33, P5, R60, R100.reuse, RZ ;  /* 0x000000643c217210 */ /* 0x080fe20007fbe0ff */
[----:B------:R-:W-:Y:S02]  /*2df0*/  IMAD R103, R22, 0x1800, R91 ;  /* 0x0000180016677824 */ /* 0x000fe400078e025b */
[----:B------:R-:W-:Y:S01]  /*2e00*/  IMAD.IADD R50, R101, 0x1, R27 ;  /* 0x0000000165327824 */ /* 0x000fe200078e021b */
[----:B------:R-:W-:Y:S01]  /*2e10*/  IADD3 R27, P3, P4, R60, R100, R67 ;  /* 0x000000643c1b7210 */ /* 0x000fe20007c7e043 */
[----:B------:R-:W-:Y:S02]  /*2e20*/  IMAD R103, R103, 0x2, R26 ;  /* 0x0000000267677824 */ /* 0x000fe400078e021a */
[----:B------:R-:W-:Y:S01]  /*2e30*/  IMAD.X R34, R50, 0x1, R61, P5 ;  /* 0x0000000132227824 */ /* 0x000fe200028e063d */
[----:B------:R-:W-:Y:S02]  /*2e40*/  IADD3.X R32, R61, R50, R66, P3, P4 ;  /* 0x000000323d207210 */ /* 0x000fe40001fe8442 */
[----:B0-----:R-:W-:-:S02]  /*2e50*/  LEA R40, P3, R27, R98, 0x1 ;  /* 0x000000621b287211 */ /* 0x001fc400078608ff */
[----:B------:R-:W-:Y:S02]  /*2e60*/  LEA R42, P5, R33, R98, 0x1 ;  /* 0x00000062212a7211 */ /* 0x000fe400078a08ff */
[-C--:B------:R-:W-:Y:S01]  /*2e70*/  LEA.HI.X R41, R27, R99.reuse, R32, 0x1, P3 ;  /* 0x000000631b297211 */ /* 0x080fe200018f0c20 */
[----:B------:R-:W-:Y:S01]  /*2e80*/  IMAD R27, R22, 0x1800, R89 ;  /* 0x00001800161b7824 */ /* 0x000fe200078e0259 */
[----:B-1----:R-:W-:Y:S02]  /*2e90*/  ISETP.GE.AND P3, PT, R102, 0x1, PT ;  /* 0x000000016600780c */ /* 0x002fe40003f66270 */
[----:B------:R-:W-:Y:S01]  /*2ea0*/  ISETP.GT.AND P4, PT, R45, R28, PT ;  /* 0x0000001c2d00720c */ /* 0x000fe20003f84270 */
[----:B------:R-:W-:Y:S01]  /*2eb0*/  IMAD R104, R27, 0x2, R26 ;  /* 0x000000021b687824 */ /* 0x000fe200078e021a */
[----:B------:R-:W-:Y:S01]  /*2ec0*/  LEA.HI.X R43, R33, R99, R34, 0x1, P5 ;  /* 0x00000063212b7211 */ /* 0x000fe200028f0c22 */
[----:B------:R-:W-:Y:S01]  /*2ed0*/  IMAD.MOV.U32 R27, RZ, RZ, R45 ;  /* 0x000000ffff1b7224 */ /* 0x000fe200078e002d */
[----:B------:R-:W-:-:S07]  /*2ee0*/  P2R R96, PR, RZ, 0x10 ;  /* 0x00000010ff607803 */ /* 0x000fce0000000000 */
        /* <DEDUP_REMOVED lines=20> */
[----:B------:R-:W-:-:S03]  /*3030*/  CS2R R54, SRZ ;  /* 0x0000000000367805 */ /* 0x000fc6000001ff00 */
[----:B------:R-:W-:Y:S05]  /*3040*/  @P4 BRA `(.L_x_2675) ;  /* 0x0000000000504947 */ /* 0x000fea0003800000 */
[----:B------:R-:W-:Y:S01]  /*3050*/  IADD3 R37, P3, R10, R32, RZ ;  /* 0x000000200a257210 */ /* 0x000fe20007f7e0ff */
[----:B------:R-:W-:Y:S01]  /*3060*/  ULDC.64 UR4, c[0x0][0x3e8] ;  /* 0x0000fa0000047ab9 */ /* 0x000fe20000000a00 */
[----:B------:R-:W-:Y:S02]  /*3070*/  CS2R R52, SRZ ;  /* 0x0000000000347805 */ /* 0x000fe4000001ff00 */
[----:B------:R-:W-:Y:S01]  /*3080*/  CS2R R54, SRZ ;  /* 0x0000000000367805 */ /* 0x000fe2000001ff00 */
[----:B------:R-:W-:Y:S01]  /*3090*/  IMAD.X R44, R95, 0x1, R78, P3 ;  /* 0x000000015f2c7824 */ /* 0x000fe200018e064e */
[----:B------:R-:W-:-:S04]  /*30a0*/  LEA R36, P3, R37, UR4, 0x1 ;  /* 0x0000000425247c11 */ /* 0x000fc8000f8608ff */
[----:B------:R-:W-:Y:S01]  /*30b0*/  LEA.HI.X R37, R37, UR5, R44, 0x1, P3 ;  /* 0x0000000525257c11 */ /* 0x000fe200098f0c2c */
[----:B------:R-:W-:Y:S01]  /*30c0*/  ULDC.64 UR4, c[0x0][0x400] ;  /* 0x0001000000047ab9 */ /* 0x000fe20000000a00 */
[----:B------:R-:W-:-:S05]  /*30d0*/  IADD3 R45, P3, R20, R34, RZ ;  /* 0x00000022142d7210 */ /* 0x000fca0007f7e0ff */
[----:B------:R-:W-:Y:S01]  /*30e0*/  IMAD.X R46, R105, 0x1, R80, P3 ;  /* 0x00000001692e7824 */ /* 0x000fe200018e0650 */
        /* <DEDUP_REMOVED lines=10> */
.L_x_2675:
[----:B------:R-:W-:Y:S05]  /*3190*/  BSYNC B1 ;  /* 0x0000000000017941 */ /* 0x000fea0003800000 */
.L_x_2674:
[----:B------:R-:W-:Y:S01]  /*31a0*/  ISETP.GE.AND P5, PT, R233, R97, PT ;  /* 0x00000061e900720c */ /* 0x000fe20003fa6270 */
[----:B------:R-:W-:Y:S01]  /*31b0*/  BSSY B1, `(.L_x_2676) ;  /* 0x000001b000017945 */ /* 0x000fe20003800000 */
[----:B0-----:R-:W-:Y:S02]  /*31c0*/  CS2R R44, SRZ ;  /* 0x00000000002c7805 */ /* 0x001fe4000001ff00 */
[----:B------:R-:W-:Y:S01]  /*31d0*/  CS2R R36, SRZ ;  /* 0x0000000000247805 */ /* 0x000fe2000001ff00 */
[----:B-----5:R-:W-:Y:S01]  /*31e0*/  IMAD.MOV.U32 R98, RZ, RZ, R50 ;  /* 0x000000ffff627224 */ /* 0x020fe200078e0032 */
[----:B------:R-:W-:Y:S01]  /*31f0*/  CS2R R46, SRZ ;  /* 0x00000000002e7805 */ /* 0x000fe2000001ff00 */
[----:B------:R-:W-:-:S06]  /*3200*/  IMAD.MOV.U32 R99, RZ, RZ, R51 ;  /* 0x000000ffff637224 */ /* 0x000fcc00078e0033 */
        /* <DEDUP_REMOVED lines=21> */
.L_x_2677:
[----:B------:R-:W-:Y:S05]  /*3360*/  BSYNC B1 ;  /* 0x0000000000017941 */ /* 0x000fea0003800000 */
.L_x_2676:
        /* <DEDUP_REMOVED lines=14> */
[----:B------:R-:W-:Y:S01]  /*3450*/  IMAD.MOV.U32 R32, RZ, RZ, R38 ;  /* 0x000000ffff207224 */ /* 0x000fe200078e0026 */
[----:B------:R-:W-:Y:S01]  /*3460*/  PRMT R101, R101, 0x5410, R34 ;  /* 0x0000541065657816 */ /* 0x000fe20000000022 */
[----:B------:R-:W-:Y:S01]  /*3470*/  IMAD.MOV.U32 R33, RZ, RZ, R39 ;  /* 0x000000ffff217224 */ /* 0x000fe200078e0027 */
[----:B------:R-:W-:Y:S01]  /*3480*/  PRMT R100, R35, 0x7610, R100 ;  /* 0x0000761023647816 */ /* 0x000fe20000000064 */
[----:B------:R-:W-:Y:S02]  /*3490*/  IMAD.MOV.U32 R34, RZ, RZ, R46 ;  /* 0x000000ffff227224 */ /* 0x000fe400078e002e */
[----:B------:R-:W-:Y:S01]  /*34a0*/  IMAD.MOV.U32 R35, RZ, RZ, R47 ;  /* 0x000000ffff237224 */ /* 0x000fe200078e002f */
[----:B------:R-:W-:Y:S01]  /*34b0*/  PRMT R98, R32, 0x5410, R33 ;  /* 0x0000541020627816 */ /* 0x000fe20000000021 */
[----:B------:R-:W-:Y:S01]  /*34c0*/  IMAD.MOV.U32 R32, RZ, RZ, R36 ;  /* 0x000000ffff207224 */ /* 0x000fe200078e0024 */
[----:B------:R-:W-:Y:S01]  /*34d0*/  PRMT R101, R34, 0x7610, R101 ;  /* 0x0000761022657816 */ /* 0x000fe20000000065 */
[----:B------:R-:W-:Y:S01]  /*34e0*/  IMAD.MOV.U32 R33, RZ, RZ, R37 ;  /* 0x000000ffff217224 */ /* 0x000fe200078e0025 */
[----:B------:R-:W-:-:S04]  /*34f0*/  PRMT R100, R100, 0x5410, R35 ;  /* 0x0000541064647816 */ /* 0x000fc80000000023 */
[----:B------:R-:W-:Y:S01]  /*3500*/  PRMT R99, R32, 0x5410, R33 ;  /* 0x0000541020637816 */ /* 0x000fe20000000021 */
[----:B------:R-:W-:Y:S06]  /*3510*/  @!P3 BRA `(.L_x_2678) ;  /* 0x000000000004b947 */ /* 0x000fec0003800000 */
[----:B------:R-:W-:Y:S01]  /*3520*/  BPT.TRAP 0x1 ;  /* 0x000000040000795c */ /* 0x000fe20000300000 */
.L_x_2678:
[----:B------:R-:W-:Y:S01]  /*3530*/  IMAD R95, R22, 0x8, R19 ;  /* 0x00000008165f7824 */ /* 0x000fe200078e0213 */
[----:B------:R-:W-:Y:S01]  /*3540*/  SHF.L.U32 R106, R210, 0x1f, RZ ;  /* 0x0000001fd26a7819 */ /* 0x000fe200000006ff */
[----:B------:R-:W-:Y:S03]  /*3550*/  BSSY B1, `(.L_x_2679) ;  /* 0x0000003000017945 */ /* 0x000fe60003800000 */
[----:B------:R-:W0:Y:S02]  /*3560*/  SYNCS.PHASECHK.TRANS64.TRYWAIT P6, [R95+URZ+0x22890], R106 ;  /* 0x0228906a5f0075a7 */ /* 0x000e2400080c017f */
[----:B0-----:R-:W-:Y:S05]  /*3570*/  @!P6 BRA `(.L_x_2680) ;  /* 0x000001fc00d4e947 */ /* 0x001fea0003800000 */
.L_x_3052:
[----:B------:R-:W-:Y:S05]  /*3580*/  BSYNC B1 ;  /* 0x0000000000017941 */ /* 0x000fea0003800000 */
.L_x_2679:
        /* <DEDUP_REMOVED lines=20> */
[----:B------:R-:W-:Y:S02]  /*36d0*/  HADD2.F32 R35, -RZ, R35.H0_H0 ;  /* 0x20000023ff237230 */ /* 0x000fe40000004100 */
[----:B------:R-:W-:Y:S01]  /*36e0*/  FMUL.FTZ R55, R33, R55 ;  /* 0x0000003721377220 */ /* 0x000fe20000410000 */
[----:B------:R-:W-:Y:S02]  /*36f0*/  HADD2.F32 R108, -RZ, R108.H0_H0 ;  /* 0x2000006cff6c7230 */ /* 0x000fe40000004100 */
[----:B------:R-:W-:Y:S01]  /*3700*/  FMUL.FTZ R114, R53, R110 ;  /* 0x0000006e35727220 */ /* 0x000fe20000410000 */
[----:B------:R-:W-:Y:S01]  /*3710*/  FFMA.FTZ R112, R33, R54, -R112 ;  /* 0x0000003621707223 */ /* 0x000fe20000010870 */
[----:B------:R-:W-:Y:S01]  /*3720*/  FMUL.FTZ R110, R35, R110 ;  /* 0x0000006e236e7220 */ /* 0x000fe20000410000 */
[----:B------:R-:W-:Y:S01]  /*3730*/  FFMA.FTZ R107, R34, R54, R55 ;  /* 0x00000036226b7223 */ /* 0x000fe20000010037 */
[----:B------:R-:W-:-:S02]  /*3740*/  HADD2.F32 R54, -RZ, R116.H0_H0 ;  /* 0x20000074ff367230 */ /* 0x000fc40000004100 */
[-C--:B------:R-:W-:Y:S01]  /*3750*/  FFMA.FTZ R114, R35, R108.reuse, -R114 ;  /* 0x0000006c23727223 */ /* 0x080fe20000010872 */
[----:B------:R-:W-:Y:S02]  /*3760*/  HADD2.F32 R55, -RZ, R116.H1_H1 ;  /* 0x30000074ff377230 */ /* 0x000fe40000004100 */
[----:B------:R-:W-:Y:S01]  /*3770*/  FFMA.FTZ R111, R53, R108, R110 ;  /* 0x0000006c356f7223 */ /* 0x000fe2000001006e */
        /* <DEDUP_REMOVED lines=18> */
.L_x_2686:
[----:B------:R-:W-:Y:S05]  /*38a0*/  BSYNC B3 ;  /* 0x0000000000037941 */ /* 0x000fea0003800000 */
.L_x_2685:
[----:B--2---:R1:W-:Y:S02]  /*38b0*/  STG.E.128 desc[UR38][R42.64], R32 ;  /* 0x000000202a007986 */ /* 0x0043e4000c101d26 */
.L_x_2684:
[----:B------:R-:W-:Y:S05]  /*38c0*/  BSYNC B2 ;  /* 0x0000000000027941 */ /* 0x000fea0003800000 */
.L_x_2683:
        /* <DEDUP_REMOVED lines=46> */
.L_x_2688:
[----:B------:R-:W-:Y:S05]  /*3bb0*/  BSYNC B2 ;  /* 0x0000000000027941 */ /* 0x000fea0003800000 */
.L_x_2687:
[----:B--2---:R2:W-:Y:S02]  /*3bc0*/  STG.E.128 desc[UR38][R42.64+0x40], R32 ;  /* 0x000040202a007986 */ /* 0x0045e4000c101d26 */
.L_x_2682:
[----:B------:R-:W-:Y:S05]  /*3bd0*/  BSYNC B1 ;  /* 0x0000000000017941 */ /* 0x000fea0003800000 */
.L_x_2681:
        /* <DEDUP_REMOVED lines=14> */
[----:B------:R-:W-:Y:S02]  /*3cc0*/  HADD2.F32 R43, -RZ, R35.H1_H1 ;  /* 0x30000023ff2b7230 */ /* 0x000fe40000004100 */
[----:B------:R-:W-:Y:S02]  /*3cd0*/  HADD2.F32 R45, -RZ, R45.H0_H0 ;  /* 0x2000002dff2d7230 */ /* 0x000fe40000004100 */
[----:B------:R-:W-:-:S02]  /*3ce0*/  HADD2.F32 R48, -RZ, R48.H0_H0 ;  /* 0x20000030ff307230 */ /* 0x000fc40000004100 */
[----:B------:R-:W-:Y:S02]  /*3cf0*/  HADD2.F32 R44, -RZ, R44.H0_H0 ;  /* 0x2000002cff2c7230 */ /* 0x000fe40000004100 */
[CC--:B------:R-:W-:Y:S01]  /*3d00*/  FMUL.FTZ R50, R34.reuse, R45.reuse ;  /* 0x0000002d22327220 */ /* 0x0c0fe20000410000 */
[----:B------:R-:W-:Y:S02]  /*3d10*/  HADD2.F32 R35, -RZ, R35.H0_H0 ;  /* 0x20000023ff237230 */ /* 0x000fe40000004100 */
[----:B------:R-:W-:Y:S01]  /*3d20*/  FMUL.FTZ R45, R33, R45 ;  /* 0x0000002d212d7220 */ /* 0x000fe20000410000 */
[----:B------:R-:W-:Y:S02]  /*3d30*/  HADD2.F32 R46, -RZ, R49.H0_H0 ;  /* 0x20000031ff2e7230 */ /* 0x000fe40000004100 */
[----:B------:R-:W-:Y:S01]  /*3d40*/  FMUL.FTZ R52, R43, R48 ;  /* 0x000000302b347220 */ /* 0x000fe20000410000 */
[----:B------:R-:W-:Y:S01]  /*3d50*/  FFMA.FTZ R50, R33, R44, -R50 ;  /* 0x0000002c21327223 */ /* 0x000fe20000010832 */
[C---:B------:R-:W-:Y:S01]  /*3d60*/  FMUL.FTZ R48, R35.reuse, R48 ;  /* 0x0000003023307220 */ /* 0x040fe20000410000 */
[----:B------:R-:W-:Y:S01]  /*3d70*/  FFMA.FTZ R49, R34, R44, R45 ;  /* 0x0000002c22317223 */ /* 0x000fe2000001002d */
[----:B------:R-:W-:Y:S01]  /*3d80*/  FFMA.FTZ R52, R35, R46, -R52 ;  /* 0x0000002e23347223 */ /* 0x000fe20000010834 */
[----:B------:R-:W-:-:S02]  /*3d90*/  HADD2.F32 R35, -RZ, R101.H1_H1 ;  /* 0x30000065ff237230 */ /* 0x000fc40000004100 */
[----:B------:R-:W-:Y:S01]  /*3da0*/  FFMA.FTZ R53, R43, R46, R48 ;  /* 0x0000002e2b357223 */ /* 0x000fe20000010030 */
[----:B------:R-:W-:Y:S02]  /*3db0*/  HADD2.F32 R45, -RZ, R100.H1_H1 ;  /* 0x30000064ff2d7230 */ /* 0x000fe40000004100 */
[----:B------:R-:W-:Y:S02]  /*3dc0*/  HADD2.F32 R33, -RZ, R32.H1_H1 ;  /* 0x30000020ff217230 */ /* 0x000fe40000004100 */
[----:B------:R-:W-:Y:S02]  /*3dd0*/  HADD2.F32 R34, -RZ, R42.H1_H1 ;  /* 0x3000002aff227230 */ /* 0x000fe40000004100 */
[----:B------:R-:W-:Y:S02]  /*3de0*/  HADD2.F32 R101, -RZ, R101.H0_H0 ;  /* 0x20000065ff657230 */ /* 0x000fe40000004100 */
[----:B------:R-:W-:Y:S02]  /*3df0*/  HADD2.F32 R32, -RZ, R32.H0_H0 ;  /* 0x20000020ff207230 */ /* 0x000fe40000004100 */
[----:B------:R-:W-:Y:S01]  /*3e00*/  FMUL.FTZ R51, R34, R45 ;  /* 0x0000002d22337220 */ /* 0x000fe20000410000 */
[----:B------:R-:W-:-:S02]  /*3e10*/  HADD2.F32 R42, -RZ, R42.H0_H0 ;  /* 0x2000002aff2a7230 */ /* 0x000fc40000004100 */
[CC--:B------:R-:W-:Y:S01]  /*3e20*/  FMUL.FTZ R47, R33.reuse, R101.reuse ;  /* 0x00000065212f7220 */ /* 0x0c0fe20000410000 */
[----:B------:R-:W-:Y:S02]  /*3e30*/  HADD2.F32 R43, -RZ, R100.H0_H0 ;  /* 0x20000064ff2b7230 */ /* 0x000fe40000004100 */
[----:B------:R-:W-:Y:S01]  /*3e40*/  FMUL.FTZ R44, R32, R101 ;  /* 0x00000065202c7220 */ /* 0x000fe20000410000 */
[----:B------:R-:W-:Y:S01]  /*3e50*/  FMUL.FTZ R45, R42, R45 ;  /* 0x0000002d2a2d7220 */ /* 0x000fe20000410000 */
[-C--:B------:R-:W-:Y:S02]  /*3e60*/  FFMA.FTZ R47, R32, R35.reuse, -R47 ;  /* 0x00000023202f7223 */ /* 0x080fe4000001082f */
[----:B------:R-:W-:Y:S01]  /*3e70*/  FFMA.FTZ R44, R33, R35, R44 ;  /* 0x00000023212c7223 */ /* 0x000fe2000001002c */
[-C--:B------:R-:W-:Y:S01]  /*3e80*/  FFMA.FTZ R51, R42, R43.reuse, -R51 ;  /* 0x0000002b2a337223 */ /* 0x080fe20000010833 */
[----:B------:R-:W-:Y:S01]  /*3e90*/  FFMA.FTZ R34, R34, R43, R45 ;  /* 0x0000002b22227223 */ /* 0x000fe2000001002d */
[----:B------:R-:W-:-:S02]  /*3ea0*/  F2FP.F16.F32.PACK_AB R33, R49, R50 ;  /* 0x000000323121723e */ /* 0x000fc400000000ff */
[----:B------:R-:W-:Y:S02]  /*3eb0*/  F2FP.F16.F32.PACK_AB R35, R53, R52 ;  /* 0x000000343523723e */ /* 0x000fe400000000ff */
[----:B------:R-:W-:Y:S02]  /*3ec0*/  F2FP.F16.F32.PACK_AB R32, R44, R47 ;  /* 0x0000002f2c20723e */ /* 0x000fe400000000ff */
[----:B------:R-:W-:-:S07]  /*3ed0*/  F2FP.F16.F32.PACK_AB R34, R34, R51 ;  /* 0x000000332222723e */ /* 0x000fce00000000ff */
.L_x_2693:
[----:B------:R-:W-:Y:S05]  /*3ee0*/  BSYNC B2 ;  /* 0x0000000000027941 */ /* 0x000fea0003800000 */
.L_x_2692:
[----:B--2---:R3:W-:Y:S02]  /*3ef0*/  STG.E.128 desc[UR38][R40.64], R32 ;  /* 0x0000002028007986 */ /* 0x0047e4000c101d26 */
.L_x_2691:
[----:B------:R-:W-:Y:S05]  /*3f00*/  BSYNC B1 ;  /* 0x0000000000017941 */ /* 0x000fea0003800000 */
.L_x_2690:
        /* <DEDUP_REMOVED lines=46> */
.L_x_2695:
[----:B------:R-:W-:Y:S05]  /*41f0*/  BSYNC B1 ;  /* 0x0000000000017941 */ /* 0x000fea0003800000 */
.L_x_2694:
[----:B--2---:R1:W-:Y:S01]  /*4200*/  STG.E.128 desc[UR38][R40.64+0x40], R32 ;  /* 0x0000402028007986 */ /* 0x0043e2000c101d26 */
[----:B------:R-:W-:Y:S05]  /*4210*/  BRA `(.L_x_2689) ;  /* 0x0000001400807947 */ /* 0x000fea0003800000 */
.L_x_2673:
[----:B------:R-:W-:-:S04]  /*4220*/  ISETP.GE.AND P3, PT, R233, R97, PT ;  /* 0x00000061e900720c */ /* 0x000fc80003f66270 */
        /* <DEDUP_REMOVED lines=20> */
[----:B------:R-:W-:Y:S02]  /*4370*/  CS2R R32, SRZ ;  /* 0x0000000000207805 */ /* 0x000fe4000001ff00 */
[----:B------:R-:W-:-:S04]  /*4380*/  CS2R R38, SRZ ;  /* 0x0000000000267805 */ /* 0x000fc8000001ff00 */
[----:B------:R2:W3:Y:S02]  /*4390*/  @!P4 LDG.E.128 R32, desc[UR38][R36.64] ;  /* 0x000000262420c981 */ /* 0x0004e4000c1e1d00 */
[----:B--2---:R-:W-:-:S06]  /*43a0*/  CS2R R36, SRZ ;  /* 0x0000000000247805 */ /* 0x004fcc000001ff00 */
[----:B------:R2:W4:Y:S01]  /*43b0*/  @!P4 LDG.E.128 R36, desc[UR38][R40.64] ;  /* 0x000000262824c981 */ /* 0x000522000c1e1d00 */
[----:B0-----:R-:W-:-:S04]  /*43c0*/  @!P3 LEA R44, P4, R42, R44, 0x1 ;  /* 0x0000002c2a2cb211 */ /* 0x001fc800078808ff */
[----:B------:R-:W-:Y:S02]  /*43d0*/  @!P3 LEA.HI.X R45, R42, R45, R43, 0x1, P4 ;  /* 0x0000002d2a2db211 */ /* 0x000fe400020f0c2b */
[----:B------:R-:W-:Y:S02]  /*43e0*/  CS2R R42, SRZ ;  /* 0x00000000002a7805 */ /* 0x000fe4000001ff00 */
[C---:B-1----:R-:W-:Y:S02]  /*43f0*/  @!P3 LEA R48, P4, R46.reuse, R48, 0x1 ;  /* 0x000000302e30b211 */ /* 0x042fe400078808ff */
[----:B--2---:R-:W-:Y:S02]  /*4400*/  CS2R R40, SRZ ;  /* 0x0000000000287805 */ /* 0x004fe4000001ff00 */
[----:B------:R-:W-:Y:S02]  /*4410*/  @!P3 LEA.HI.X R49, R46, R49, R47, 0x1, P4 ;  /* 0x000000312e31b211 */ /* 0x000fe400020f0c2f */
[----:B------:R-:W-:-:S02]  /*4420*/  CS2R R46, SRZ ;  /* 0x00000000002e7805 */ /* 0x000fc4000001ff00 */
[----:B------:R0:W2:Y:S02]  /*4430*/  @!P3 LDG.E.128 R40, desc[UR38][R44.64] ;  /* 0x000000262c28b981 */ /* 0x0000a4000c1e1d00 */
[----:B0-----:R-:W-:-:S06]  /*4440*/  CS2R R44, SRZ ;  /* 0x00000000002c7805 */ /* 0x001fcc000001ff00 */
[----:B------:R0:W5:Y:S01]  /*4450*/  @!P3 LDG.E.128 R44, desc[UR38][R48.64] ;  /* 0x00000026302cb981 */ /* 0x000162000c1e1d00 */
[----:B------:R-:W-:Y:S01]  /*4460*/  UISETP.NE.AND UP0, UPT, UR54, 0x3, UPT ;  /* 0x000000033600788c */ /* 0x000fe2000bf05270 */
[----:B------:R-:W-:-:S05]  /*4470*/  ISETP.GE.AND P4, PT, R16, R102, PT ;  /* 0x000000661000720c */ /* 0x000fca0003f86270 */
[----:B------:R-:W-:Y:S01]  /*4480*/  PLOP3.LUT P3, PT, PT, PT, UP0, 0x80, 0x0 ;  /* 0x000000000000781c */ /* 0x000fe20003f6f008 */
[----:B---3--:R-:W-:Y:S02]  /*4490*/  IMAD.MOV.U32 R51, RZ, RZ, R34 ;  /* 0x000000ffff337224 */ /* 0x008fe400078e0022 */
[----:B------:R-:W-:Y:S02]  /*44a0*/  IMAD.MOV.U32 R52, RZ, RZ, R35 ;  /* 0x000000ffff347224 */ /* 0x000fe400078e0023 */
[----:B------:R-:W-:Y:S01]  /*44b0*/  IMAD.MOV.U32 R53, RZ, RZ, R32 ;  /* 0x000000ffff357224 */ /* 0x000fe200078e0020 */
[----:B------:R-:W-:Y:S01]  /*44c0*/  PRMT R121, R51, 0x7610, R121 ;  /* 0x0000761033797816 */ /* 0x000fe20000000079 */
[----:B------:R-:W-:-:S03]  /*44d0*/  IMAD.MOV.U32 R54, RZ, RZ, R33 ;  /* 0x000000ffff367224 */ /* 0x000fc600078e0021 */
[----:B------:R-:W-:Y:S02]  /*44e0*/  PRMT R123, R52, 0x5410, R53 ;  /* 0x00005410347b7816 */ /* 0x000fe40000000035 */
[----:B------:R-:W-:Y:S01]  /*44f0*/  PRMT R118, R54, 0x7610, R118 ;  /* 0x0000761036767816 */ /* 0x000fe20000000076 */
[----:B----4-:R-:W-:Y:S02]  /*4500*/  IMAD.MOV.U32 R51, RZ, RZ, R38 ;  /* 0x000000ffff337224 */ /* 0x010fe400078e0026 */
[----:B0-----:R-:W-:Y:S02]  /*4510*/  IMAD.MOV.U32 R48, RZ, RZ, R39 ;  /* 0x000000ffff307224 */ /* 0x001fe400078e0027 */
[----:B------:R-:W-:Y:S01]  /*4520*/  IMAD.MOV.U32 R49, RZ, RZ, R36 ;  /* 0x000000ffff317224 */ /* 0x000fe200078e0024 */
[----:B------:R-:W-:Y:S01]  /*4530*/  PRMT R121, R121, 0x5410, R51 ;  /* 0x0000541079797816 */ /* 0x000fe20000000033 */
[----:B------:R-:W-:-:S03]  /*4540*/  IMAD.MOV.U32 R52, RZ, RZ, R37 ;  /* 0x000000ffff347224 */ /* 0x000fc600078e0025 */
[----:B------:R-:W-:Y:S02]  /*4550*/  PRMT R125, R48, 0x5410, R49 ;  /* 0x00005410307d7816 */ /* 0x000fe40000000031 */
[----:B------:R-:W-:Y:S01]  /*4560*/  PRMT R122, R52, 0x7610, R122 ;  /* 0x00007610347a7816 */ /* 0x000fe2000000007a */
[----:B--2---:R-:W-:Y:S02]  /*4570*/  IMAD.MOV.U32 R48, RZ, RZ, R42 ;  /* 0x000000ffff307224 */ /* 0x004fe400078e002a */
        /* <DEDUP_REMOVED lines=15> */
.L_x_2696:
        /* <DEDUP_REMOVED lines=9> */
.L_x_3053:
[----:B------:R-:W-:Y:S05]  /*4700*/  BSYNC B1 ;  /* 0x0000000000017941 */ /* 0x000fea0003800000 */
.L_x_2697:
        /* <DEDUP_REMOVED lines=29> */
[--C-:B------:R-:W-:Y:S02]  /*48e0*/  SHF.R.U64 R32, R32, 0x10, R33.reuse ;  /* 0x0000001020207819 */ /* 0x100fe40000001221 */
[----:B------:R-:W-:Y:S01]  /*48f0*/  SHF.R.U32.HI R114, RZ, 0x10, R33 ;  /* 0x00000010ff727819 */ /* 0x000fe20000011621 */
[----:B------:R-:W-:Y:S01]  /*4900*/  HADD2.F32 R124, -RZ, R37.H0_H0 ;  /* 0x20000025ff7c7230 */ /* 0x000fe20000004100 */
[----:B------:R-:W-:Y:S02]  /*4910*/  SHF.R.U64 R33, R34, 0x10, R35 ;  /* 0x0000001022217819 */ /* 0x000fe40000001223 */
[--C-:B------:R-:W-:Y:S01]  /*4920*/  SHF.R.U64 R34, R38, 0x10, R39.reuse ;  /* 0x0000001026227819 */ /* 0x100fe20000001227 */
[----:B-1----:R-:W-:Y:S01]  /*4930*/  HADD2.F32 R38, -RZ, R49.H0_H0 ;  /* 0x20000031ff267230 */ /* 0x002fe20000004100 */
[----:B------:R-:W-:Y:S01]  /*4940*/  SHF.R.U32.HI R113, RZ, 0x10, R39 ;  /* 0x00000010ff717819 */ /* 0x000fe20000011627 */
[--C-:B--2---:R-:W-:Y:S01]  /*4950*/  HADD2.F32 R39, -RZ, R53.reuse.H0_H0 ;  /* 0x20000035ff277230 */ /* 0x104fe20000004100 */
[----:B------:R-:W-:Y:S01]  /*4960*/  SHF.R.U32.HI R35, RZ, 0x10, R35 ;  /* 0x00000010ff237819 */ /* 0x000fe20000011623 */
[----:B------:R-:W-:-:S02]  /*4970*/  HADD2.F32 R53, -RZ, R53.H1_H1 ;  /* 0x30000035ff357230 */ /* 0x000fc40000004100 */
[----:B------:R-:W-:Y:S02]  /*4980*/  HADD2.F32 R49, -RZ, R49.H1_H1 ;  /* 0x30000031ff317230 */ /* 0x000fe40000004100 */
[-C--:B------:R-:W-:Y:S01]  /*4990*/  FMUL.FTZ R37, R39, R122.reuse ;  /* 0x0000007a27257220 */ /* 0x080fe20000410000 */
[----:B------:R-:W-:Y:S02]  /*49a0*/  HADD2.F32 R120, -RZ, R114.H0_H0 ;  /* 0x20000072ff787230 */ /* 0x000fe40000004100 */
[C---:B------:R-:W-:Y:S01]  /*49b0*/  FMUL.FTZ R122, R38.reuse, R122 ;  /* 0x0000007a267a7220 */ /* 0x040fe20000410000 */
[-C--:B------:R-:W-:Y:S01]  /*49c0*/  FMUL.FTZ R114, R53, R124.reuse ;  /* 0x0000007c35727220 */ /* 0x080fe20000410000 */
[----:B------:R-:W-:Y:S01]  /*49d0*/  FMUL.FTZ R124, R49, R124 ;  /* 0x0000007c317c7220 */ /* 0x000fe20000410000 */
[-C--:B------:R-:W-:Y:S01]  /*49e0*/  FFMA.FTZ R37, R38, R118.reuse, -R37 ;  /* 0x0000007626257223 */ /* 0x080fe20000010825 */
[----:B------:R-:W-:Y:S01]  /*49f0*/  FFMA.FTZ R38, R39, R118, R122 ;  /* 0x0000007627267223 */ /* 0x000fe2000001007a */
[-C--:B------:R-:W-:Y:S01]  /*4a00*/  FFMA.FTZ R114, R49, R120.reuse, -R114 ;  /* 0x0000007831727223 */ /* 0x080fe20000010872 */
[----:B------:R-:W-:Y:S01]  /*4a10*/  FFMA.FTZ R39, R53, R120, R124 ;  /* 0x0000007835277223 */ /* 0x000fe2000001007c */
[----:B------:R-:W-:-:S02]  /*4a20*/  HADD2.F32 R122, -RZ, R125.H0_H0 ;  /* 0x2000007dff7a7230 */ /* 0x000fc40000004100 */
[----:B------:R-:W-:Y:S01]  /*4a30*/  HADD2.F32 R53, -RZ, R55.H0_H0 ;  /* 0x20000037ff357230 */ /* 0x000fe20000004100 */
[----:B------:R-:W-:Y:S01]  /*4a40*/  F2FP.F16.F32.PACK_AB R37, R114, R37 ;  /* 0x000000257225723e */ /* 0x000fe200000000ff */
[----:B------:R-:W-:Y:S01]  /*4a50*/  HADD2.F32 R49, -RZ, R51.H0_H0 ;  /* 0x20000033ff317230 */ /* 0x000fe20000004100 */
[----:B------:R-:W-:Y:S01]  /*4a60*/  F2FP.F16.F32.PACK_AB R38, R39, R38 ;  /* 0x000000262726723e */ /* 0x000fe200000000ff */
[----:B------:R-:W-:Y:S02]  /*4a70*/  HADD2.F32 R55, -RZ, R55.H1_H1 ;  /* 0x30000037ff377230 */ /* 0x000fe40000004100 */
[-C--:B------:R-:W-:Y:S01]  /*4a80*/  FMUL.FTZ R126, R53, R122.reuse ;  /* 0x0000007a357e7220 */ /* 0x080fe20000410000 */
[----:B------:R-:W-:Y:S02]  /*4a90*/  HADD2.F32 R124, -RZ, R113.H0_H0 ;  /* 0x20000071ff7c7230 */ /* 0x000fe40000004100 */
[----:B------:R-:W-:Y:S01]  /*4aa0*/  FMUL.FTZ R122, R49, R122 ;  /* 0x0000007a317a7220 */ /* 0x000fe20000410000 */
[----:B------:R-:W-:-:S02]  /*4ab0*/  HADD2.F32 R118, -RZ, R123.H0_H0 ;  /* 0x2000007bff767230 */ /* 0x000fc40000004100 */
[----:B------:R-:W-:Y:S02]  /*4ac0*/  HADD2.F32 R51, -RZ, R51.H1_H1 ;  /* 0x30000033ff337230 */ /* 0x000fe40000004100 */
[----:B------:R-:W-:Y:S01]  /*4ad0*/  FMUL.FTZ R128, R55, R124 ;  /* 0x0000007c37807220 */ /* 0x000fe20000410000 */
[----:B------:R-:W-:Y:S02]  /*4ae0*/  HADD2.F32 R120, -RZ, R35.H0_H0 ;  /* 0x20000023ff787230 */ /* 0x000fe40000004100 */
[-C--:B------:R-:W-:Y:S01]  /*4af0*/  FFMA.FTZ R35, R49, R118.reuse, -R126 ;  /* 0x0000007631237223 */ /* 0x080fe2000001087e */
[----:B------:R-:W-:Y:S01]  /*4b00*/  FFMA.FTZ R49, R53, R118, R122 ;  /* 0x0000007635317223 */ /* 0x000fe2000001007a */
[----:B------:R-:W-:Y:S02]  /*4b10*/  HADD2.F32 R53, -RZ, R123.H1_H1 ;  /* 0x3000007bff357230 */ /* 0x000fe40000004100 */
[C---:B------:R-:W-:Y:S01]  /*4b20*/  FMUL.FTZ R124, R51.reuse, R124 ;  /* 0x0000007c337c7220 */ /* 0x040fe20000410000 */
[----:B------:R-:W-:Y:S01]  /*4b30*/  FFMA.FTZ R118, R51, R120, -R128 ;  /* 0x0000007833767223 */ /* 0x000fe20000010880 */
[----:B------:R-:W-:-:S02]  /*4b40*/  HADD2.F32 R123, -RZ, R36.H0_H0 ;  /* 0x20000024ff7b7230 */ /* 0x000fc40000004100 */
[----:B------:R-:W-:Y:S02]  /*4b50*/  HADD2.F32 R113, -RZ, R125.H1_H1 ;  /* 0x3000007dff717230 */ /* 0x000fe40000004100 */
[----:B------:R-:W-:Y:S01]  /*4b60*/  FFMA.FTZ R120, R55, R120, R124 ;  /* 0x0000007837787223 */ /* 0x000fe2000001007c */
[----:B------:R-:W-:Y:S01]  /*4b70*/  HADD2.F32 R51, -RZ, R52.H0_H0 ;  /* 0x20000034ff337230 */ /* 0x000fe20000004100 */
[----:B------:R-:W-:Y:S01]  /*4b80*/  F2FP.F16.F32.PACK_AB R35, R118, R35 ;  /* 0x000000237623723e */ /* 0x000fe200000000ff */
[----:B------:R-:W-:Y:S02]  /*4b90*/  HADD2.F32 R36, -RZ, R48.H0_H0 ;  /* 0x20000030ff247230 */ /* 0x000fe40000004100 */
[----:B------:R-:W-:Y:S02]  /*4ba0*/  HADD2.F32 R52, -RZ, R52.H1_H1 ;  /* 0x30000034ff347230 */ /* 0x000fe40000004100 */
[----:B------:R-:W-:Y:S01]  /*4bb0*/  FMUL.FTZ R125, R51, R113 ;  /* 0x00000071337d7220 */ /* 0x000fe20000410000 */
[----:B------:R-:W-:-:S02]  /*4bc0*/  HADD2.F32 R48, -RZ, R48.H1_H1 ;  /* 0x30000030ff307230 */ /* 0x000fc40000004100 */
[----:B------:R-:W-:Y:S01]  /*4bd0*/  FMUL.FTZ R122, R36, R113 ;  /* 0x00000071247a7220 */ /* 0x000fe20000410000 */
[----:B------:R-:W-:Y:S02]  /*4be0*/  HADD2.F32 R55, -RZ, R32.H0_H0 ;  /* 0x20000020ff377230 */ /* 0x000fe40000004100 */
[----:B------:R-:W-:Y:S01]  /*4bf0*/  FMUL.FTZ R113, R52, R123 ;  /* 0x0000007b34717220 */ /* 0x000fe20000410000 */
[----:B------:R-:W-:Y:S01]  /*4c00*/  FFMA.FTZ R32, R36, R53, -R125 ;  /* 0x0000003524207223 */ /* 0x000fe2000001087d */
[C---:B------:R-:W-:Y:S01]  /*4c10*/  FMUL.FTZ R123, R48.reuse, R123 ;  /* 0x0000007b307b7220 */ /* 0x040fe20000410000 */
[----:B------:R-:W-:Y:S01]  /*4c20*/  FFMA.FTZ R36, R51, R53, R122 ;  /* 0x0000003533247223 */ /* 0x000fe2000001007a */
[-C--:B------:R-:W-:Y:S01]  /*4c30*/  FFMA.FTZ R51, R48, R55.reuse, -R113 ;  /* 0x0000003730337223 */ /* 0x080fe20000010871 */
[----:B------:R-:W-:Y:S02]  /*4c40*/  HADD2.F32 R113, -RZ, R34.H0_H0 ;  /* 0x20000022ff717230 */ /* 0x000fe40000004100 */
[----:B------:R-:W-:Y:S01]  /*4c50*/  FFMA.FTZ R53, R52, R55, R123 ;  /* 0x0000003734357223 */ /* 0x000fe2000001007b */
[----:B------:R-:W-:-:S02]  /*4c60*/  HADD2.F32 R55, -RZ, R121.H0_H0 ;  /* 0x20000079ff377230 */ /* 0x000fc40000004100 */
[----:B------:R-:W-:Y:S02]  /*4c70*/  HADD2.F32 R48, -RZ, R54.H0_H0 ;  /* 0x20000036ff307230 */ /* 0x000fe40000004100 */
[----:B------:R-:W-:Y:S01]  /*4c80*/  HADD2.F32 R121, -RZ, R121.H1_H1 ;  /* 0x30000079ff797230 */ /* 0x000fe20000004100 */
[----:B------:R-:W-:Y:S01]  /*4c90*/  F2FP.F16.F32.PACK_AB R52, R53, R36 ;  /* 0x000000243534723e */ /* 0x000fe200000000ff */
[----:B------:R-:W-:Y:S02]  /*4ca0*/  HADD2.F32 R34, -RZ, R50.H0_H0 ;  /* 0x20000032ff227230 */ /* 0x000fe40000004100 */
[----:B------:R-:W-:Y:S02]  /*4cb0*/  HADD2.F32 R54, -RZ, R54.H1_H1 ;  /* 0x30000036ff367230 */ /* 0x000fe40000004100 */
[-C--:B------:R-:W-:Y:S01]  /*4cc0*/  FMUL.FTZ R123, R48, R121.reuse ;  /* 0x00000079307b7220 */ /* 0x080fe20000410000 */
[----:B------:R-:W-:Y:S02]  /*4cd0*/  HADD2.F32 R50, -RZ, R50.H1_H1 ;  /* 0x30000032ff327230 */ /* 0x000fe40000004100 */
[----:B------:R-:W-:Y:S01]  /*4ce0*/  FMUL.FTZ R121, R34, R121 ;  /* 0x0000007922797220 */ /* 0x000fe20000410000 */
[----:B------:R-:W-:-:S02]  /*4cf0*/  HADD2.F32 R33, -RZ, R33.H0_H0 ;  /* 0x20000021ff217230 */ /* 0x000fc40000004100 */
[----:B------:R-:W-:Y:S01]  /*4d00*/  FMUL.FTZ R125, R54, R113 ;  /* 0x00000071367d7220 */ /* 0x000fe20000410000 */
[----:B------:R-:W-:Y:S01]  /*4d10*/  FFMA.FTZ R123, R34, R55, -R123 ;  /* 0x00000037227b7223 */ /* 0x000fe2000001087b */
[----:B------:R-:W-:Y:S01]  /*4d20*/  FMUL.FTZ R113, R50, R113 ;  /* 0x0000007132717220 */ /* 0x000fe20000410000 */
[----:B------:R-:W-:Y:S01]  /*4d30*/  FFMA.FTZ R121, R48, R55, R121 ;  /* 0x0000003730797223 */ /* 0x000fe20000010079 */
[----:B------:R-:W-:Y:S01]  /*4d40*/  FFMA.FTZ R50, R50, R33, -R125 ;  /* 0x0000002132327223 */ /* 0x000fe2000001087d */
[----:B------:R-:W-:Y:S01]  /*4d50*/  F2FP.F16.F32.PACK_AB R55, R120, R49 ;  /* 0x000000317837723e */ /* 0x000fe200000000ff */
[----:B------:R-:W-:Y:S01]  /*4d60*/  FFMA.FTZ R54, R54, R33, R113 ;  /* 0x0000002136367223 */ /* 0x000fe20000010071 */
[----:B------:R-:W-:Y:S01]  /*4d70*/  F2FP.F16.F32.PACK_AB R48, R51, R32 ;  /* 0x000000203330723e */ /* 0x000fe200000000ff */
[----:B------:R-:W-:Y:S01]  /*4d80*/  IMAD.MOV.U32 R49, RZ, RZ, R37 ;  /* 0x000000ffff317224 */ /* 0x000fe200078e0025 */
[----:B------:R-:W-:Y:S01]  /*4d90*/  F2FP.F16.F32.PACK_AB R50, R50, R123 ;  /* 0x0000007b3232723e */ /* 0x000fe200000000ff */
[----:B------:R-:W-:Y:S01]  /*4da0*/  IMAD.MOV.U32 R53, RZ, RZ, R38 ;  /* 0x000000ffff357224 */ /* 0x000fe200078e0026 */
[----:B------:R-:W-:Y:S01]  /*4db0*/  F2FP.F16.F32.PACK_AB R54, R54, R121 ;  /* 0x000000793636723e */ /* 0x000fe200000000ff */
[----:B------:R-:W-:-:S07]  /*4dc0*/  IMAD.MOV.U32 R51, RZ, RZ, R35 ;  /* 0x000000ffff337224 */ /* 0x000fce00078e0023 */
.L_x_2702:
[----:B------:R-:W-:Y:S05]  /*4dd0*/  BSYNC B2 ;  /* 0x0000000000027941 */ /* 0x000fea0003800000 */
.L_x_2701:
        /* <DEDUP_REMOVED lines=12> */
.L_x_2700:
[----:B------:R-:W-:Y:S05]  /*4ea0*/  BSYNC B1 ;  /* 0x0000000000017941 */ /* 0x000fea0003800000 */
.L_x_2699:
        /* <DEDUP_REMOVED lines=18> */
[----:B------:R-:W-:-:S05]  /*4fd0*/  LOP3.LUT R32, R32, R34, RZ, 0x3c, !PT ;  /* 0x0000002220207212 */ /* 0x000fca00078e3cff */
[----:B------:R-:W-:Y:S02]  /*4fe0*/  IMAD.IADD R33, R221, 0x1, R32 ;  /* 0x00000001dd217824 */ /* 0x000fe400078e0220 */
[C---:B------:R-:W-:Y:S02]  /*4ff0*/  IMAD R32, R22.reuse, 0x1800, R87 ;  /* 0x0000180016207824 */ /* 0x040fe400078e0257 */
[----:B------:R-:W-:Y:S02]  /*5000*/  IMAD R34, R22, 0x1800, R33 ;  /* 0x0000180016227824 */ /* 0x000fe400078e0221 */
[--C-:B------:R-:W-:Y:S02]  /*5010*/  IMAD R32, R32, 0x2, R19.reuse ;  /* 0x0000000220207824 */ /* 0x100fe400078e0213 */
[----:B------:R-:W-:-:S04]  /*5020*/  IMAD R36, R34, 0x2, R19 ;  /* 0x0000000222247824 */ /* 0x000fc800078e0213 */
[----:B------:R-:W1:Y:S04]  /*5030*/  LDS.128 R32, [R32+0x1c400] ;  /* 0x01c4000020207984 */ /* 0x000e680000000c00 */
[----:B------:R-:W2:Y:S01]  /*5040*/  LDS.128 R36, [R36+0x1c400] ;  /* 0x01c4000024247984 */ /* 0x000ea20000000c00 */
[----:B------:R-:W-:Y:S05]  /*5050*/  @P4 BRA `(.L_x_2704) ;  /* 0x00000004005c4947 */ /* 0x000fea0003800000 */
[----:B------:R-:W-:Y:S02]  /*5060*/  SHF.R.U64 R52, R40, 0x10, R41 ;  /* 0x0000001028347819 */ /* 0x000fe40000001229 */
[----:B------:R-:W-:Y:S01]  /*5070*/  SHF.R.U64 R40, R42, 0x10, R43 ;  /* 0x000000102a287819 */ /* 0x000fe2000000122b */
[----:B-1----:R-:W-:Y:S01]  /*5080*/  IMAD.MOV.U32 R42, RZ, RZ, R32 ;  /* 0x000000ffff2a7224 */ /* 0x002fe200078e0020 */
[----:B------:R-:W-:Y:S01]  /*5090*/  SHF.R.U32.HI R54, RZ, 0x10, R45 ;  /* 0x00000010ff367819 */ /* 0x000fe2000001162d */
[----:B--2---:R-:W-:Y:S01]  /*50a0*/  IMAD.MOV.U32 R32, RZ, RZ, R37 ;  /* 0x000000ffff207224 */ /* 0x004fe200078e0025 */
[----:B------:R-:W-:Y:S01]  /*50b0*/  SHF.R.U32.HI R53, RZ, 0x10, R41 ;  /* 0x00000010ff357819 */ /* 0x000fe20000011629 */
[----:B------:R-:W-:Y:S01]  /*50c0*/  IMAD.MOV.U32 R37, RZ, RZ, R35 ;  /* 0x000000ffff257224 */ /* 0x000fe200078e0023 */
[----:B------:R-:W-:Y:S01]  /*50d0*/  SHF.R.U64 R44, R44, 0x10, R45 ;  /* 0x000000102c2c7819 */ /* 0x000fe2000000122d */
[----:B------:R-:W-:Y:S01]  /*50e0*/  IMAD.MOV.U32 R45, RZ, RZ, R39 ;  /* 0x000000ffff2d7224 */ /* 0x000fe200078e0027 */
[----:B------:R-:W-:Y:S01]  /*50f0*/  SHF.R.U32.HI R103, RZ, 0x10, R43 ;  /* 0x00000010ff677819 */ /* 0x000fe2000001162b */
[----:B------:R-:W-:Y:S01]  /*5100*/  IMAD.MOV.U32 R43, RZ, RZ, R36 ;  /* 0x000000ffff2b7224 */ /* 0x000fe200078e0024 */
[--C-:B------:R-:W-:Y:S01]  /*5110*/  SHF.R.U64 R41, R46, 0x10, R47.reuse ;  /* 0x000000102e297819 */ /* 0x100fe2000000122f */
[----:B------:R-:W-:Y:S01]  /*5120*/  HADD2.F32 R36, -RZ, R32.H0_H0 ;  /* 0x20000020ff247230 */ /* 0x000fe20000004100 */
[----:B------:R-:W-:Y:S01]  /*5130*/  SHF.R.U32.HI R55, RZ, 0x10, R47 ;  /* 0x00000010ff377819 */ /* 0x000fe2000001162f */
[----:B------:R-:W-:-:S02]  /*5140*/  HADD2.F32 R47, -RZ, R119.H0_H0 ;  /* 0x20000077ff2f7230 */ /* 0x000fc40000004100 */
[----:B------:R-:W-:Y:S02]  /*5150*/  HADD2.F32 R119, -RZ, R119.H1_H1 ;  /* 0x30000077ff777230 */ /* 0x000fe40000004100 */
[----:B------:R-:W-:Y:S02]  /*5160*/  HADD2.F32 R39, -RZ, R32.H1_H1 ;  /* 0x30000020ff277230 */ /* 0x000fe40000004100 */
[--C-:B------:R-:W-:Y:S02]  /*5170*/  HADD2.F32 R32, -RZ, R33.reuse.H0_H0 ;  /* 0x20000021ff207230 */ /* 0x100fe40000004100 */
[----:B------:R-:W-:Y:S02]  /*5180*/  HADD2.F32 R54, -RZ, R54.H0_H0 ;  /* 0x20000036ff367230 */ /* 0x000fe40000004100 */
[----:B------:R-:W-:Y:S02]  /*5190*/  HADD2.F32 R35, -RZ, R33.H1_H1 ;  /* 0x30000021ff237230 */ /* 0x000fe40000004100 */
[----:B------:R-:W-:Y:S01]  /*51a0*/  FMUL.FTZ R33, R36, R119 ;  /* 0x0000007724217220 */ /* 0x000fe20000410000 */
[----:B------:R-:W-:-:S02]  /*51b0*/  HADD2.F32 R46, -RZ, R53.H0_H0 ;  /* 0x20000035ff2e7230 */ /* 0x000fc40000004100 */
[C---:B------:R-:W-:Y:S01]  /*51c0*/  FMUL.FTZ R119, R32.reuse, R119 ;  /* 0x0000007720777220 */ /* 0x040fe20000410000 */
[-C--:B------:R-:W-:Y:S01]  /*51d0*/  FMUL.FTZ R102, R39, R54.reuse ;  /* 0x0000003627667220 */ /* 0x080fe20000410000 */
[C---:B------:R-:W-:Y:S01]  /*51e0*/  FMUL.FTZ R54, R35.reuse, R54 ;  /* 0x0000003623367220 */ /* 0x040fe20000410000 */
[-C--:B------:R-:W-:Y:S01]  /*51f0*/  FFMA.FTZ R32, R32, R47.reuse, -R33 ;  /* 0x0000002f20207223 */ /* 0x080fe20000010821 */
[----:B------:R-:W-:Y:S01]  /*5200*/  FFMA.FTZ R33, R36, R47, R119 ;  /* 0x0000002f24217223 */ /* 0x000fe20000010077 */
[-C--:B------:R-:W-:Y:S01]  /*5210*/  FFMA.FTZ R35, R35, R46.reuse, -R102 ;  /* 0x0000002e23237223 */ /* 0x080fe20000010866 */
[----:B------:R-:W-:Y:S01]  /*5220*/  FFMA.FTZ R36, R39, R46, R54 ;  /* 0x0000002e27247223 */ /* 0x000fe20000010036 */
[--C-:B------:R-:W-:Y:S02]  /*5230*/  HADD2.F32 R53, -RZ, R117.reuse.H0_H0 ;  /* 0x20000075ff357230 */ /* 0x100fe40000004100 */
[----:B------:R-:W-:Y:S01]  /*5240*/  HADD2.F32 R117, -RZ, R117.H1_H1 ;  /* 0x30000075ff757230 */ /* 0x000fe20000004100 */
[----:B------:R-:W-:Y:S01]  /*5250*/  F2FP.F16.F32.PACK_AB R35, R35, R32 ;  /* 0x000000202323723e */ /* 0x000fe200000000ff */
[----:B------:R-:W-:-:S02]  /*5260*/  HADD2.F32 R46, -RZ, R45.H0_H0 ;  /* 0x2000002dff2e7230 */ /* 0x000fc40000004100 */
[----:B------:R-:W-:Y:S02]  /*5270*/  HADD2.F32 R47, -RZ, R45.H1_H1 ;  /* 0x3000002dff2f7230 */ /* 0x000fe40000004100 */
[----:B------:R-:W-:Y:S02]  /*5280*/  HADD2.F32 R39, -RZ, R37.H0_H0 ;  /* 0x20000025ff277230 */ /* 0x000fe40000004100 */
[-C--:B------:R-:W-:Y:S01]  /*5290*/  FMUL.FTZ R104, R46, R117.reuse ;  /* 0x000000752e687220 */ /* 0x080fe20000410000 */
[----:B------:R-:W-:Y:S02]  /*52a0*/  HADD2.F32 R102, -RZ, R55.H0_H0 ;  /* 0x20000037ff667230 */ /* 0x000fe40000004100 */
        /* <DEDUP_REMOVED lines=18> */
[C---:B------:R-:W-:Y:S01]  /*53d0*/  FMUL.FTZ R54, R44.reuse, R47 ;  /* 0x0000002f2c367220 */ /* 0x040fe20000410000 */
[----:B------:R-:W-:Y:S02]  /*53e0*/  HADD2.F32 R42, -RZ, R42.H1_H1 ;  /* 0x3000002aff2a7230 */ /* 0x000fe40000004100 */
[-C--:B------:R-:W-:Y:S01]  /*53f0*/  FMUL.FTZ R47, R43, R53.reuse ;  /* 0x000000352b2f7220 */ /* 0x080fe20000410000 */
[----:B------:R-:W-:Y:S02]  /*5400*/  HADD2.F32 R52, -RZ, R52.H0_H0 ;  /* 0x20000034ff347230 */ /* 0x000fe40000004100 */
[-C--:B------:R-:W-:Y:S01]  /*5410*/  FFMA.FTZ R55, R44, R46.reuse, -R55 ;  /* 0x0000002e2c377223 */ /* 0x080fe20000010837 */
[----:B------:R-:W-:Y:S01]  /*5420*/  FFMA.FTZ R54, R45, R46, R54 ;  /* 0x0000002e2d367223 */ /* 0x000fe20000010036 */
[----:B------:R-:W-:Y:S01]  /*5430*/  FMUL.FTZ R102, R42, R53 ;  /* 0x000000352a667220 */ /* 0x000fe20000410000 */
[----:B------:R-:W-:-:S02]  /*5440*/  HADD2.F32 R45, -RZ, R41.H0_H0 ;  /* 0x20000029ff2d7230 */ /* 0x000fc40000004100 */
[-C--:B------:R-:W-:Y:S01]  /*5450*/  FFMA.FTZ R44, R42, R52.reuse, -R47 ;  /* 0x000000342a2c7223 */ /* 0x080fe2000001082f */
[----:B------:R-:W-:Y:S02]  /*5460*/  HADD2.F32 R42, -RZ, R38.H0_H0 ;  /* 0x20000026ff2a7230 */ /* 0x000fe40000004100 */
[----:B------:R-:W-:Y:S01]  /*5470*/  FFMA.FTZ R47, R43, R52, R102 ;  /* 0x000000342b2f7223 */ /* 0x000fe20000010066 */
[----:B------:R-:W-:Y:S01]  /*5480*/  HADD2.F32 R41, -RZ, R34.H0_H0 ;  /* 0x20000022ff297230 */ /* 0x000fe20000004100 */
[----:B------:R-:W-:Y:S01]  /*5490*/  F2FP.F16.F32.PACK_AB R39, R104, R39 ;  /* 0x000000276827723e */ /* 0x000fe200000000ff */
[----:B------:R-:W-:Y:S01]  /*54a0*/  HADD2.F32 R38, -RZ, R38.H1_H1 ;  /* 0x30000026ff267230 */ /* 0x000fe20000004100 */
[----:B------:R-:W-:Y:S01]  /*54b0*/  F2FP.F16.F32.PACK_AB R32, R44, R55 ;  /* 0x000000372c20723e */ /* 0x000fe200000000ff */
[----:B------:R-:W-:Y:S01]  /*54c0*/  HADD2.F32 R116, -RZ, R116.H0_H0 ;  /* 0x20000074ff747230 */ /* 0x000fe20000004100 */
[----:B------:R-:W-:Y:S01]  /*54d0*/  F2FP.F16.F32.PACK_AB R36, R47, R54 ;  /* 0x000000362f24723e */ /* 0x000fe200000000ff */
[----:B------:R-:W-:-:S02]  /*54e0*/  HADD2.F32 R34, -RZ, R34.H1_H1 ;  /* 0x30000022ff227230 */ /* 0x000fc40000004100 */
[-C--:B------:R-:W-:Y:S01]  /*54f0*/  FMUL.FTZ R103, R38, R45.reuse ;  /* 0x0000002d26677220 */ /* 0x080fe20000410000 */
[----:B------:R-:W-:Y:S02]  /*5500*/  HADD2.F32 R115, -RZ, R115.H0_H0 ;  /* 0x20000073ff737230 */ /* 0x000fe40000004100 */
[CC--:B------:R-:W-:Y:S01]  /*5510*/  FMUL.FTZ R53, R41.reuse, R116.reuse ;  /* 0x0000007429357220 */ /* 0x0c0fe20000410000 */
[----:B------:R-:W-:Y:S02]  /*5520*/  HADD2.F32 R43, -RZ, R40.H0_H0 ;  /* 0x20000028ff2b7230 */ /* 0x000fe40000004100 */
[----:B------:R-:W-:Y:S01]  /*5530*/  FMUL.FTZ R40, R42, R116 ;  /* 0x000000742a287220 */ /* 0x000fe20000410000 */
[----:B------:R-:W-:Y:S01]  /*5540*/  FMUL.FTZ R45, R34, R45 ;  /* 0x0000002d222d7220 */ /* 0x000fe20000410000 */
[-C--:B------:R-:W-:Y:S01]  /*5550*/  FFMA.FTZ R53, R42, R115.reuse, R53 ;  /* 0x000000732a357223 */ /* 0x080fe20000010035 */
[----:B------:R-:W-:Y:S02]  /*5560*/  IMAD.MOV.U32 R33, RZ, RZ, R35 ;  /* 0x000000ffff217224 */ /* 0x000fe400078e0023 */
[----:B------:R-:W-:Y:S01]  /*5570*/  FFMA.FTZ R40, R41, R115, -R40 ;  /* 0x0000007329287223 */ /* 0x000fe20000010828 */
[-C--:B------:R-:W-:Y:S01]  /*5580*/  FFMA.FTZ R103, R34, R43.reuse, -R103 ;  /* 0x0000002b22677223 */ /* 0x080fe20000010867 */
[----:B------:R-:W-:Y:S01]  /*5590*/  FFMA.FTZ R38, R38, R43, R45 ;  /* 0x0000002b26267223 */ /* 0x000fe2000001002d */
[----:B------:R-:W-:-:S03]  /*55a0*/  IMAD.MOV.U32 R35, RZ, RZ, R108 ;  /* 0x000000ffff237224 */ /* 0x000fc600078e006c */
[----:B------:R-:W-:Y:S02]  /*55b0*/  F2FP.F16.F32.PACK_AB R34, R103, R40 ;  /* 0x000000286722723e */ /* 0x000fe400000000ff */
[----:B------:R-:W-:-:S07]  /*55c0*/  F2FP.F16.F32.PACK_AB R38, R38, R53 ;  /* 0x000000352626723e */ /* 0x000fce00000000ff */
.L_x_2704:
[----:B------:R-:W-:Y:S05]  /*55d0*/  BSYNC B1 ;  /* 0x0000000000017941 */ /* 0x000fea0003800000 */
.L_x_2703:
[----:B-1----:R4:W-:Y:S01]  /*55e0*/  STG.E.128 desc[UR38][R48.64], R32 ;  /* 0x0000002030007986 */ /* 0x0029e2000c101d26 */
[----:B------:R-:W-:-:S13]  /*55f0*/  ISETP.GE.AND P4, PT, R51, R107, PT ;  /* 0x0000006b3300720c */ /* 0x000fda0003f86270 */
[----:B------:R-:W-:Y:S05]  /*5600*/  @P4 BRA `(.L_x_2689) ;  /* 0x0000000000844947 */ /* 0x000fea0003800000 */
[--C-:B----4-:R-:W-:Y:S02]  /*5610*/  SHF.R.S32.HI R32, RZ, 0x1f, R51.reuse ;  /* 0x0000001fff207819 */ /* 0x110fe40000011433 */
[----:B------:R-:W-:-:S04]  /*5620*/  IADD3 R51, P4, P5, R4, R100, R51 ;  /* 0x0000006404337210 */ /* 0x000fc80007d9e033 */
[----:B------:R-:W-:Y:S02]  /*5630*/  IADD3.X R50, R3, R50, R32, P4, P5 ;  /* 0x0000003203327210 */ /* 0x000fe400027ea420 */
[----:B------:R-:W-:-:S04]  /*5640*/  LEA R98, P4, R51, R98, 0x1 ;  /* 0x0000006233627211 */ /* 0x000fc800078808ff */
[----:B------:R-:W-:-:S05]  /*5650*/  LEA.HI.X R99, R51, R99, R50, 0x1, P4 ;  /* 0x0000006333637211 */ /* 0x000fca00020f0c32 */
[----:B--2---:R1:W-:Y:S01]  /*5660*/  STG.E.128 desc[UR38][R98.64], R36 ;  /* 0x0000002462007986 */ /* 0x0043e2000c101d26 */
[----:B------:R-:W-:Y:S05]  /*5670*/  BRA `(.L_x_2689) ;  /* 0x0000000000687947 */ /* 0x000fea0003800000 */
.L_x_2672:
[----:B------:R-:W-:-:S06]  /*5680*/  UISETP.NE.AND UP0, UPT, UR54, 0x3, UPT ;  /* 0x000000033600788c */ /* 0x000fcc000bf05270 */
[----:B------:R-:W-:-:S13]  /*5690*/  PLOP3.LUT P3, PT, PT, PT, UP0, 0x80, 0x0 ;  /* 0x000000000000781c */ /* 0x000fda0003f6f008 */
[----:B------:R-:W-:Y:S05]  /*56a0*/  @!P3 BRA `(.L_x_2705) ;  /* 0x000000000004b947 */ /* 0x000fea0003800000 */
[----:B------:R-:W-:Y:S01]  /*56b0*/  BPT.TRAP 0x1 ;  /* 0x000000040000795c */ /* 0x000fe20000300000 */
.L_x_2705:
[----:B------:R-:W-:Y:S01]  /*56c0*/  IMAD R95, R22, 0x8, R19 ;  /* 0x00000008165f7824 */ /* 0x000fe200078e0213 */
[----:B------:R-:W-:Y:S01]  /*56d0*/  SHF.L.U32 R106, R210, 0x1f, RZ ;  /* 0x0000001fd26a7819 */ /* 0x000fe200000006ff */
[----:B------:R-:W-:Y:S01]  /*56e0*/  IMAD R97, R27, -0x60, R24 ;  /* 0xffffffa01b617824 */ /* 0x000fe200078e0218 */
[----:B------:R-:W-:Y:S02]  /*56f0*/  BSSY B1, `(.L_x_2706) ;  /* 0x0000004000017945 */ /* 0x000fe40003800000 */
[----:B------:R-:W0:Y:S02]  /*5700*/  SYNCS.PHASECHK.TRANS64.TRYWAIT P4, [R95+URZ+0x22890], R106 ;  /* 0x0228906a5f0075a7 */ /* 0x000e24000808017f */
[----:B------:R-:W-:Y:S01]  /*5710*/  VIMNMX R97, R97, 0x60, PT ;  /* 0x0000006061617848 */ /* 0x000fe20003fe0100 */
[----:B0-----:R-:W-:Y:S06]  /*5720*/  @!P4 BRA `(.L_x_2707) ;  /* 0x000001dc0090c947 */ /* 0x001fec0003800000 */
.L_x_3054:
[----:B------:R-:W-:Y:S05]  /*5730*/  BSYNC B1 ;  /* 0x0000000000017941 */ /* 0x000fea0003800000 */
.L_x_2706:
[-C--:B------:R-:W-:Y:S01]  /*5740*/  ISETP.GE.AND P5, PT, R23, R97.reuse, PT ;  /* 0x000000611700720c */ /* 0x080fe20003fa6270 */
[----:B------:R-:W-:Y:S01]  /*5750*/  BSSY B1, `(.L_x_2708) ;  /* 0x0000007000017945 */ /* 0x000fe20003800000 */
[----:B------:R-:W-:-:S11]  /*5760*/  ISETP.GE.AND P4, PT, R233, R97, PT ;  /* 0x00000061e900720c */ /* 0x000fd60003f86270 */
[----:B------:R-:W-:Y:S05]  /*5770*/  @P5 BRA `(.L_x_2709) ;  /* 0x0000000000105947 */ /* 0x000fea0003800000 */
[----:B------:R-:W1:Y:S04]  /*5780*/  @!P1 LDS.128 R32, [R104] ;  /* 0x0000000068209984 */ /* 0x000e680000000c00 */
[----:B------:R-:W2:Y:S04]  /*5790*/  @!P2 LDS.128 R36, [R103] ;  /* 0x000000006724a984 */ /* 0x000ea80000000c00 */
[----:B-1----:R1:W-:Y:S04]  /*57a0*/  @!P1 STG.E.128 desc[UR38][R42.64], R32 ;  /* 0x000000202a009986 */ /* 0x0023e8000c101d26 */
[----:B--2---:R1:W-:Y:S02]  /*57b0*/  @!P2 STG.E.128 desc[UR38][R42.64+0x40], R36 ;  /* 0x000040242a00a986 */ /* 0x0043e4000c101d26 */
.L_x_2709:
[----:B------:R-:W-:Y:S05]  /*57c0*/  BSYNC B1 ;  /* 0x0000000000017941 */ /* 0x000fea0003800000 */
.L_x_2708:
[----:B------:R-:W-:Y:S05]  /*57d0*/  @P4 BRA `(.L_x_2689) ;  /* 0x0000000000104947 */ /* 0x000fea0003800000 */
[----:B-1----:R-:W1:Y:S04]  /*57e0*/  @!P1 LDS.128 R32, [R104+0x2000] ;  /* 0x0020000068209984 */ /* 0x002e680000000c00 */
[----:B------:R-:W2:Y:S04]  /*57f0*/  @!P2 LDS.128 R36, [R103+0x2000] ;  /* 0x002000006724a984 */ /* 0x000ea80000000c00 */
[----:B-1----:R3:W-:Y:S04]  /*5800*/  @!P1 STG.E.128 desc[UR38][R40.64], R32 ;  /* 0x0000002028009986 */ /* 0x0027e8000c101d26 */
[----:B--2---:R3:W-:Y:S02]  /*5810*/  @!P2 STG.E.128 desc[UR38][R40.64+0x40], R36 ;  /* 0x000040242800a986 */ /* 0x0047e4000c101d26 */
.L_x_2689:
[----:B------:R-:W-:Y:S05]  /*5820*/  BSYNC B0 ;  /* 0x0000000000007941 */ /* 0x000fea0003800000 */
.L_x_2671:
        /* <DEDUP_REMOVED lines=17> */
.L_x_2711:
[----:B------:R-:W-:Y:S05]  /*5940*/  BSYNC B0 ;  /* 0x0000000000007941 */ /* 0x000fea0003800000 */
.L_x_2710:
[----:B------:R-:W2:Y:S01]  /*5950*/  SYNCS.PHASECHK.TRANS64.TRYWAIT P3, [R95+URZ+0x228b0], R106 ;  /* 0x0228b06a5f0075a7 */ /* 0x000ea2000806017f */
[----:B------:R-:W-:Y:S01]  /*5960*/  ULDC UR52, c[0x0][0x320] ;  /* 0x0000c80000347ab9 */ /* 0x000fe20000000800 */
[----:B------:R-:W-:Y:S01]  /*5970*/  ULDC.64 UR48, c[0x0][0x328] ;  /* 0x0000ca0000307ab9 */ /* 0x000fe20000000a00 */
[----:B------:R-:W-:Y:S01]  /*5980*/  ULDC.64 UR46, c[0x0][0x318] ;  /* 0x0000c600002e7ab9 */ /* 0x000fe20000000a00 */
[----:B------:R-:W-:Y:S01]  /*5990*/  BSSY B0, `(.L_x_2712) ;  /* 0x0000003000007945 */ /* 0x000fe20003800000 */
[----:B------:R-:W-:-:S03]  /*59a0*/  IMAD R41, R22, 0x6000, R89 ;  /* 0x0000600016297824 */ /* 0x000fc600078e0259 */
[----:B--2---:R-:W-:Y:S05]  /*59b0*/  @!P3 BRA `(.L_x_2713) ;  /* 0x000001dc0000b947 */ /* 0x004fea0003800000 */
.L_x_3055:
[----:B------:R-:W-:Y:S05]  /*59c0*/  BSYNC B0 ;  /* 0x0000000000007941 */ /* 0x000fea0003800000 */
.L_x_2712:
[----:B------:R-:W-:Y:S01]  /*59d0*/  ISETP.GE.AND P3, PT, R23, R97, PT ;  /* 0x000000611700720c */ /* 0x000fe20003f66270 */
[----:B------:R-:W-:Y:S01]  /*59e0*/  IMAD.IADD R40, R88, 0x1, R41 ;  /* 0x0000000158287824 */ /* 0x000fe200078e0229 */
[----:B------:R-:W-:Y:S01]  /*59f0*/  BSSY B0, `(.L_x_2714) ;  /* 0x0000025000007945 */ /* 0x000fe20003800000 */
[----:B------:R-:W-:Y:S02]  /*5a00*/  IMAD R41, R41, 0x2, R25 ;  /* 0x0000000229297824 */ /* 0x000fe400078e0219 */
[----:B------:R-:W-:-:S04]  /*5a10*/  IMAD.WIDE R36, R27, 0x60, R58 ;  /* 0x000000601b247825 */ /* 0x000fc800078e023a */
[----:B------:R-:W-:-:S04]  /*5a20*/  IMAD R40, R40, 0x2, R25 ;  /* 0x0000000228287824 */ /* 0x000fc800078e0219 */
        /* <DEDUP_REMOVED lines=33> */
.L_x_2715:
[----:B------:R-:W-:Y:S05]  /*5c40*/  BSYNC B0 ;  /* 0x0000000000007941 */ /* 0x000fea0003800000 */
.L_x_2714:
        /* <DEDUP_REMOVED lines=37> */
.L_x_2717:
[----:B------:R-:W-:Y:S05]  /*5ea0*/  BSYNC B0 ;  /* 0x0000000000007941 */ /* 0x000fea0003800000 */
.L_x_2716:
        /* <DEDUP_REMOVED lines=12> */
[----:B---34-:R-:W-:Y:S02]  /*5f70*/  SEL R33, RZ, 0x1, P3 ;  /* 0x00000001ff217807 */ /* 0x018fe40001800000 */
[----:B------:R-:W-:Y:S02]  /*5f80*/  SEL R22, R22, RZ, P3 ;  /* 0x000000ff16167207 */ /* 0x000fe40001800000 */
[----:B------:R-:W-:Y:S01]  /*5f90*/  LOP3.LUT R210, R210, R33, RZ, 0x3c, !PT ;  /* 0x00000021d2d27212 */ /* 0x000fe200078e3cff */
[----:B------:R1:W-:Y:S01]  /*5fa0*/  @!P4 SYNCS.ARRIVE.TRANS64.RED.A1T0 RZ, [R95+URZ], RZ ;  /* 0x000000ff5fffc9a7 */ /* 0x0003e2000810043f */
[----:B------:R-:W-:Y:S05]  /*5fb0*/  @P5 BRA `(.L_x_2718) ;  /* 0xffffffcc00645947 */ /* 0x000fea000383ffff */
[----:B-1----:R-:W0:Y:S01]  /*5fc0*/  S2R R32, SR_TID.X ;  /* 0x0000000000207919 */ /* 0x002e220000002100 */
[----:B------:R-:W-:Y:S02]  /*5fd0*/  PLOP3.LUT P0, PT, PT, PT, PT, 0x8, 0x0 ;  /* 0x000000000000781c */ /* 0x000fe40003f0e170 */
[----:B0-----:R-:W-:-:S04]  /*5fe0*/  SHF.R.U32.HI R32, RZ, 0x7, R32 ;  /* 0x00000007ff207819 */ /* 0x001fc80000011620 */
[----:B------:R-:W-:-:S13]  /*5ff0*/  ISETP.NE.AND P5, PT, R32, 0x1, PT ;  /* 0x000000012000780c */ /* 0x000fda0003fa5270 */
[----:B------:R-:W-:Y:S06]  /*6000*/  @!P5 BAR.ARV 0x9, 0x100 ;  /* 0x024400000000db1d */ /* 0x000fec0000002000 */
.L_x_2666:
[----:B------:R-:W0:Y:S01]  /*6010*/  LDC R0, c[0x0][0x448] ;  /* 0x00011200ff007b82 */ /* 0x000e220000000800 */
[----:B------:R-:W-:-:S07]  /*6020*/  IADD3 R7, R208, 0x1, -R207 ;  /* 0x00000001d0077810 */ /* 0x000fce0007ffe8cf */
[----:B------:R-:W1:Y:S01]  /*6030*/  LDC.64 R4, c[0x0][0x9e0] ;  /* 0x00027800ff047b82 */ /* 0x000e620000000a00 */
[----:B0-----:R-:W-:Y:S01]  /*6040*/  ISETP.NE.AND P1, PT, R0, 0x1, PT ;  /* 0x000000010000780c */ /* 0x001fe20003f25270 */
[----:B------:R-:W-:Y:S01]  /*6050*/  VIADD R0, R213, 0x7f ;  /* 0x0000007fd5007836 */ /* 0x000fe20000000000 */
[----:B-1----:R-:W-:-:S11]  /*6060*/  ISETP.GE.AND P2, PT, R5, 0x1, PT ;  /* 0x000000010500780c */ /* 0x002fd60003f46270 */
[----:B------:R-:W0:Y:S08]  /*6070*/  @P1 LDC R3, c[0x0][0x44c] ;  /* 0x00011300ff031b82 */ /* 0x000e300000000800 */
[----:B------:R-:W1:Y:S01]  /*6080*/  @P1 LDC R6, c[0x0][0x450] ;  /* 0x00011400ff061b82 */ /* 0x000e620000000800 */
[----:B0-----:R-:W-:-:S05]  /*6090*/  @P1 IMAD.HI.U32 R3, R0, R3, RZ ;  /* 0x0000000300031227 */ /* 0x001fca00078e00ff */
[----:B-1----:R-:W-:-:S05]  /*60a0*/  @P1 SHF.R.U32.HI R0, RZ, R6, R3 ;  /* 0x00000006ff001219 */ /* 0x002fca0000011603 */
[----:B------:R-:W-:Y:S01]  /*60b0*/  IMAD.IADD R3, R7, 0x1, R0 ;  /* 0x0000000107037824 */ /* 0x000fe200078e0200 */
[----:B------:R-:W-:Y:S06]  /*60c0*/  @P0 BRA `(.L_x_2719) ;  /* 0x00000000000c0947 */ /* 0x000fec0003800000 */
[----:B------:R-:W0:Y:S01]  /*60d0*/  FENCE.VIEW.ASYNC.G ;  /* 0x00000000000073c6 */ /* 0x000e220000000100 */
[----:B------:R-:W-:Y:S05]  /*60e0*/  WARPSYNC.ALL ;  /* 0x0000000000007948 */ /* 0x000fea0003800000 */
[----:B0-----:R-:W-:Y:S06]  /*60f0*/  BAR.ARV 0xc, 0x180 ;  /* 0x0306000000007b1d */ /* 0x001fec0000002000 */
.L_x_2719:
[----:B------:R-:W-:Y:S01]  /*6100*/  IMAD.IADD R4, R3, 0x1, R4 ;  /* 0x0000000103047824 */ /* 0x000fe200078e0204 */
[----:B------:R-:W-:Y:S06]  /*6110*/  @!P2 BRA `(.L_x_2720) ;  /* 0x000000000048a947 */ /* 0x000fec0003800000 */
        /* <DEDUP_REMOVED lines=11> */
.L_x_2722:
[----:B------:R-:W-:-:S13]  /*61d0*/  ISETP.NE.AND P0, PT, R5, 0x1, PT ;  /* 0x000000010500780c */ /* 0x000fda0003f05270 */
[----:B------:R-:W0:Y:S02]  /*61e0*/  @P0 LDC.64 R6, c[0x0][0x9e8] ;  /* 0x00027a00ff060b82 */ /* 0x000e240000000a00 */
[----:B0-----:R-:W-:-:S05]  /*61f0*/  @P0 IMAD.HI.U32 R6, R0, R6, RZ ;  /* 0x0000000600060227 */ /* 0x001fca00078e00ff */
[----:B------:R-:W-:-:S07]  /*6200*/  @P0 SHF.R.U32.HI R0, RZ, R7, R6 ;  /* 0x00000007ff000219 */ /* 0x000fce0000011606 */
.L_x_2723:
[----:B------:R-:W-:Y:S05]  /*6210*/  BSYNC B0 ;  /* 0x0000000000007941 */ /* 0x000fea0003800000 */
.L_x_2721:
[----:B------:R-:W-:-:S05]  /*6220*/  IMAD R3, R0, R5, R5 ;  /* 0x0000000500037224 */ /* 0x000fca00078e0205 */
[----:B------:R-:W-:-:S07]  /*6230*/  VIMNMX R4, R4, R3, PT ;  /* 0x0000000304047248 */ /* 0x000fce0003fe0100 */
.L_x_2720:
[----:B------:R-:W0:Y:S01]  /*6240*/  @P1 LDC R0, c[0x0][0x44c] ;  /* 0x00011300ff001b82 */ /* 0x000e220000000800 */
[----:B------:R-:W-:Y:S01]  /*6250*/  VIADD R4, R4, 0x5f ;  /* 0x0000005f04047836 */ /* 0x000fe20000000000 */
[----:B------:R-:W-:-:S03]  /*6260*/  ULDC UR4, c[0x0][0x9dc] ;  /* 0x0002770000047ab9 */ /* 0x000fc60000000800 */
[----:B------:R-:W-:-:S03]  /*6270*/  IMAD.HI R4, R4, 0x2aaaaaab, RZ ;  /* 0x2aaaaaab04047827 */ /* 0x000fc600078e02ff */
[----:B------:R-:W1:Y:S02]  /*6280*/  @P1 LDC R7, c[0x0][0x450] ;  /* 0x00011400ff071b82 */ /* 0x000e640000000800 */
[----:B------:R-:W-:-:S04]  /*6290*/  SHF.R.U32.HI R3, RZ, 0x1f, R4 ;  /* 0x0000001fff037819 */ /* 0x000fc80000011604 */
[----:B------:R-:W-:-:S04]  /*62a0*/  LEA.HI.SX32 R4, R4, R3, 0x1c ;  /* 0x0000000304047211 */ /* 0x000fc800078fe2ff */
[----:B------:R-:W-:Y:S01]  /*62b0*/  VIMNMX R29, R29, R4, PT ;  /* 0x000000041d1d7248 */ /* 0x000fe20003fe0100 */
[----:B0-----:R-:W-:-:S04]  /*62c0*/  @P1 IMAD.HI.U32 R6, R213, R0, RZ ;  /* 0x00000000d5061227 */ /* 0x001fc800078e00ff */
[----:B------:R-:W-:Y:S01]  /*62d0*/  IMAD.MOV.U32 R0, RZ, RZ, R213 ;  /* 0x000000ffff007224 */ /* 0x000fe200078e00d5 */
        /* <DEDUP_REMOVED lines=14> */
.L_x_2726:
[----:B------:R-:W-:-:S13]  /*63c0*/  ISETP.NE.AND P0, PT, R5, 0x1, PT ;  /* 0x000000010500780c */ /* 0x000fda0003f05270 */
[----:B------:R-:W0:Y:S02]  /*63d0*/  @P0 LDC.64 R6, c[0x0][0x9e8] ;  /* 0x00027a00ff060b82 */ /* 0x000e240000000a00 */
[----:B0-----:R-:W-:-:S05]  /*63e0*/  @P0 IMAD.HI.U32 R4, R0, R6, RZ ;  /* 0x0000000600040227 */ /* 0x001fca00078e00ff */
[----:B------:R-:W-:-:S07]  /*63f0*/  @P0 SHF.R.U32.HI R0, RZ, R7, R4 ;  /* 0x00000007ff000219 */ /* 0x000fce0000011604 */
.L_x_2727:
[----:B------:R-:W-:Y:S05]  /*6400*/  BSYNC B0 ;  /* 0x0000000000007941 */ /* 0x000fea0003800000 */
.L_x_2725:
[----:B------:R-:W-:-:S05]  /*6410*/  IMAD R0, R0, R5, RZ ;  /* 0x0000000500007224 */ /* 0x000fca00078e02ff */
[----:B------:R-:W-:-:S07]  /*6420*/  VIMNMX R3, R3, R0, !PT ;  /* 0x0000000003037248 */ /* 0x000fce0007fe0100 */
.L_x_2724:
[----:B------:R-:W-:Y:S01]  /*6430*/  IMAD.HI R3, R3, 0x2aaaaaab, RZ ;  /* 0x2aaaaaab03037827 */ /* 0x000fe200078e02ff */
[----:B------:R-:W-:Y:S03]  /*6440*/  BSSY B0, `(.L_x_2728) ;  /* 0x0000026000007945 */ /* 0x000fe60003800000 */
[----:B------:R-:W-:Y:S01]  /*6450*/  IMAD.MOV.U32 R176, RZ, RZ, RZ ;  /* 0x000000ffffb07224 */ /* 0x000fe200078e00ff */
[----:B------:R-:W-:-:S04]  /*6460*/  SHF.R.U32.HI R0, RZ, 0x1f, R3 ;  /* 0x0000001fff007819 */ /* 0x000fc80000011603 */
[----:B------:R-:W-:-:S04]  /*6470*/  LEA.HI.SX32 R0, R3, R0, 0x1c ;  /* 0x0000000003007211 */ /* 0x000fc800078fe2ff */
[----:B------:R-:W-:-:S04]  /*6480*/  VIMNMX R219, RZ, R0, !PT ;  /* 0x00000000ffdb7248 */ /* 0x000fc80007fe0100 */
        /* <DEDUP_REMOVED lines=33> */
.L_x_2729:
[----:B------:R-:W-:Y:S05]  /*66a0*/  BSYNC B0 ;  /* 0x0000000000007941 */ /* 0x000fea0003800000 */
.L_x_2728:
[-C--:B------:R-:W-:Y:S01]  /*66b0*/  IMAD R219, R235, R176.reuse, R219 ;  /* 0x000000b0ebdb7224 */ /* 0x080fe200078e02db */
        /* <DEDUP_REMOVED lines=78> */
.L_x_3058:
        /* <DEDUP_REMOVED lines=26> */
.L_x_2733:
[----:B------:R-:W-:Y:S05]  /*6d40*/  BSYNC B6 ;  /* 0x0000000000067941 */ /* 0x000fea0003800000 */
.L_x_2732:
        /* <DEDUP_REMOVED lines=12> */
.L_x_2737:
[----:B--2---:R2:W3:Y:S02]  /*6e10*/  SYNCS.PHASECHK.TRANS64.TRYWAIT P0, [R19+URZ+0x22800], R0 ;  /* 0x02280000130075a7 */ /* 0x0044e4000800017f */
[----:B---3--:R-:W-:Y:S05]  /*6e20*/  @!P0 NANOSLEEP.SYNCS 0x989680 ;  /* 0x009896800000895d */ /* 0x008fea0003900000 */
[----:B------:R-:W3:Y:S02]  /*6e30*/  @!P0 SYNCS.PHASECHK.TRANS64 P0, [R19+URZ+0x22800], R0 ;  /* 0x02280000130085a7 */ /* 0x000ee4000800007f */
[----:B---3--:R-:W-:Y:S05]  /*6e40*/  @!P0 BRA `(.L_x_2737) ;  /* 0xfffffffc00f08947 */ /* 0x008fea000383ffff */
.L_x_2736:
[----:B------:R-:W-:Y:S05]  /*6e50*/  BSYNC B0 ;  /* 0x0000000000007941 */ /* 0x000fea0003800000 */
.L_x_2735:
[----:B------:R-:W-:Y:S05]  /*6e60*/  BRA `(.L_x_2738) ;  /* 0x0000002800f87947 */ /* 0x000fea0003800000 */
.L_x_2734:
[----:B------:R-:W-:Y:S01]  /*6e70*/  LOP3.LUT P0, RZ, R24, 0x3ff, RZ, 0xc0, !PT ;  /* 0x000003ff18ff7812 */ /* 0x000fe2000780c0ff */
[----:B------:R-:W-:Y:S01]  /*6e80*/  ULDC.64 UR4, c[0x0][0x3f8] ;  /* 0x0000fe0000047ab9 */ /* 0x000fe20000000a00 */
[----:B-----5:R-:W-:Y:S01]  /*6e90*/  SHF.R.S32.HI R0, RZ, 0x1f, R152 ;  /* 0x0000001fff007819 */ /* 0x020fe20000011498 */
[----:B------:R-:W-:Y:S01]  /*6ea0*/  ULDC.64 UR6, c[0x0][0x408] ;  /* 0x0001020000067ab9 */ /* 0x000fe20000000a00 */
[----:B------:R-:W-:Y:S01]  /*6eb0*/  IMAD.WIDE.U32 R24, R152, UR4, RZ ;  /* 0x0000000498187c25 */ /* 0x000fe2000f8e00ff */
[----:B------:R-:W-:Y:S03]  /*6ec0*/  BSSY B6, `(.L_x_2739) ;  /* 0x0000019000067945 */ /* 0x000fe60003800000 */
[C---:B------:R-:W-:Y:S02]  /*6ed0*/  IMAD R3, R0.reuse, UR4, RZ ;  /* 0x0000000400037c24 */ /* 0x040fe4000f8e02ff */
[----:B------:R-:W-:-:S02]  /*6ee0*/  IMAD R5, R0, UR6, RZ ;  /* 0x0000000600057c24 */ /* 0x000fc4000f8e02ff */
[C---:B------:R-:W-:Y:S02]  /*6ef0*/  IMAD R3, R152.reuse, UR5, R3 ;  /* 0x0000000598037c24 */ /* 0x040fe4000f8e0203 */
[C---:B------:R-:W-:Y:S02]  /*6f00*/  IMAD R5, R152.reuse, UR7, R5 ;  /* 0x0000000798057c24 */ /* 0x040fe4000f8e0205 */
[----:B------:R-:W-:-:S04]  /*6f10*/  IMAD.WIDE.U32 R152, R152, UR6, RZ ;  /* 0x0000000698987c25 */ /* 0x000fc8000f8e00ff */
[----:B------:R-:W-:Y:S02]  /*6f20*/  IMAD.IADD R27, R3, 0x1, R25 ;  /* 0x00000001031b7824 */ /* 0x000fe400078e0219 */
[----:B------:R-:W-:Y:S01]  /*6f30*/  IMAD.IADD R29, R5, 0x1, R153 ;  /* 0x00000001051d7824 */ /* 0x000fe200078e0299 */
        /* <DEDUP_REMOVED lines=17> */
.L_x_2740:
[----:B------:R-:W-:Y:S05]  /*7050*/  BSYNC B6 ;  /* 0x0000000000067941 */ /* 0x000fea0003800000 */
.L_x_2739:
[----:B------:R-:W-:Y:S01]  /*7060*/  LEA.HI R31, R31, R26, RZ, 0x2 ;  /* 0x0000001a1f1f7211 */ /* 0x000fe200078f10ff */
[----:B------:R-:W-:Y:S01]  /*7070*/  ULDC.U8 UR4, c[0x0][0x410] ;  /* 0x0001040000047ab9 */ /* 0x000fe20000000000 */
[----:B------:R-:W-:Y:S01]  /*7080*/  BSSY B0, `(.L_x_2741) ;  /* 0x0000294000007945 */ /* 0x000fe20003800000 */
[----:B------:R-:W-:Y:S01]  /*7090*/  ISETP.NE.AND P0, PT, RZ, UR4, PT ;  /* 0x00000004ff007c0c */ /* 0x000fe2000bf05270 */
[----:B------:R-:W-:Y:S01]  /*70a0*/  IMAD.IADD R39, R23, 0x1, R213 ;  /* 0x0000000117277824 */ /* 0x000fe200078e02d5 */
[----:B------:R-:W-:Y:S02]  /*70b0*/  SHF.R.S32.HI R0, RZ, 0x1f, R31 ;  /* 0x0000001fff007819 */ /* 0x000fe4000001141f */
[----:B------:R-:W-:Y:S02]  /*70c0*/  LOP3.LUT R31, R31, 0xfffffffc, RZ, 0xc0, !PT ;  /* 0xfffffffc1f1f7812 */ /* 0x000fe400078ec0ff */
[----:B------:R-:W-:-:S03]  /*70d0*/  LEA.HI R0, R0, R23, RZ, 0x3 ;  /* 0x0000001700007211 */ /* 0x000fc600078f18ff */
[----:B------:R-:W-:Y:S01]  /*70e0*/  IMAD.IADD R26, R26, 0x1, -R31 ;  /* 0x000000011a1a7824 */ /* 0x000fe200078e0a1f */
[----:B------:R-:W-:-:S05]  /*70f0*/  LOP3.LUT R0, R0, 0xfffffff8, RZ, 0xc0, !PT ;  /* 0xfffffff800007812 */ /* 0x000fca00078ec0ff */
[----:B------:R-:W-:Y:S01]  /*7100*/  IMAD.IADD R37, R23, 0x1, -R0 ;  /* 0x0000000117257824 */ /* 0x000fe200078e0a00 */
[----:B------:R-:W-:Y:S06]  /*7110*/  @!P0 BRA `(.L_x_2742) ;  /* 0x0000001400508947 */ /* 0x000fec0003800000 */
[----:B------:R-:W1:Y:S01]  /*7120*/  LDC R40, c[0x0][0x448] ;  /* 0x00011200ff287b82 */ /* 0x000e620000000800 */
[----:B------:R-:W-:Y:S01]  /*7130*/  IMAD R3, R26, 0x40, R39 ;  /* 0x000000401a037824 */ /* 0x000fe200078e0227 */
[----:B------:R-:W-:Y:S01]  /*7140*/  ULDC.64 UR4, c[0x0][0x3f8] ;  /* 0x0000fe0000047ab9 */ /* 0x000fe20000000a00 */
[----:B------:R-:W-:Y:S01]  /*7150*/  ULDC.64 UR6, c[0x0][0x408] ;  /* 0x0001020000067ab9 */ /* 0x000fe20000000a00 */
[----:B------:R-:W-:Y:S01]  /*7160*/  IMAD.MOV.U32 R8, RZ, RZ, R24 ;  /* 0x000000ffff087224 */ /* 0x000fe200078e0018 */
[----:B------:R-:W-:Y:S01]  /*7170*/  SHF.R.S32.HI R32, RZ, 0x1f, R211 ;  /* 0x0000001fff207819 */ /* 0x000fe200000114d3 */
[----:B------:R-:W-:Y:S02]  /*7180*/  IMAD.MOV.U32 R9, RZ, RZ, R27 ;  /* 0x000000ffff097224 */ /* 0x000fe400078e001b */
[----:B------:R-:W-:Y:S02]  /*7190*/  IMAD.MOV.U32 R10, RZ, RZ, R152 ;  /* 0x000000ffff0a7224 */ /* 0x000fe400078e0098 */
[----:B------:R-:W-:Y:S01]  /*71a0*/  IMAD.MOV.U32 R11, RZ, RZ, R29 ;  /* 0x000000ffff0b7224 */ /* 0x000fe200078e001d */
[----:B-1----:R-:W-:-:S13]  /*71b0*/  ISETP.NE.AND P0, PT, R40, 0x1, PT ;  /* 0x000000012800780c */ /* 0x002fda0003f05270 */
[----:B------:R-:W1:Y:S08]  /*71c0*/  @P0 LDC R0, c[0x0][0x44c] ;  /* 0x00011300ff000b82 */ /* 0x000e700000000800 */
[----:B------:R-:W2:Y:S01]  /*71d0*/  @P0 LDC R5, c[0x0][0x450] ;  /* 0x00011400ff050b82 */ /* 0x000ea20000000800 */
[----:B-1----:R-:W-:-:S05]  /*71e0*/  @P0 IMAD.HI.U32 R0, R3, R0, RZ ;  /* 0x0000000003000227 */ /* 0x002fca00078e00ff */
[----:B--2---:R-:W-:-:S04]  /*71f0*/  @P0 SHF.R.U32.HI R3, RZ, R5, R0 ;  /* 0x00000005ff030219 */ /* 0x004fc80000011600 */
[----:B------:R-:W-:Y:S01]  /*7200*/  SHF.R.S32.HI R0, RZ, 0x1f, R3 ;  /* 0x0000001fff007819 */ /* 0x000fe20000011403 */
[----:B------:R-:W-:-:S04]  /*7210*/  IMAD.WIDE.U32 R8, R3, UR4, R8 ;  /* 0x0000000403087c25 */ /* 0x000fc8000f8e0008 */
[C---:B------:R-:W-:Y:S02]  /*7220*/  IMAD R4, R0.reuse, UR4, RZ ;  /* 0x0000000400047c24 */ /* 0x040fe4000f8e02ff */
[----:B------:R-:W-:Y:S02]  /*7230*/  IMAD R0, R0, UR6, RZ ;  /* 0x0000000600007c24 */ /* 0x000fe4000f8e02ff */
[C---:B------:R-:W-:Y:S01]  /*7240*/  IMAD R7, R3.reuse, UR5, R4 ;  /* 0x0000000503077c24 */ /* 0x040fe2000f8e0204 */
[----:B------:R-:W-:Y:S01]  /*7250*/  ULDC.64 UR4, c[0x0][0x3e8] ;  /* 0x0000fa0000047ab9 */ /* 0x000fe20000000a00 */
[C---:B------:R-:W-:Y:S01]  /*7260*/  IMAD.WIDE.U32 R10, R3.reuse, UR6, R10 ;  /* 0x00000006030a7c25 */ /* 0x040fe2000f8e000a */
[----:B------:R-:W-:Y:S01]  /*7270*/  LEA R6, P0, R8, UR4, 0x1 ;  /* 0x0000000408067c11 */ /* 0x000fe2000f8008ff */
[----:B------:R-:W-:Y:S02]  /*7280*/  UMOV UR4, 0xffffffff ;  /* 0xffffffff00047882 */ /* 0x000fe40000000000 */
[----:B------:R-:W-:Y:S01]  /*7290*/  IMAD R3, R3, UR7, R0 ;  /* 0x0000000703037c24 */ /* 0x000fe2000f8e0200 */
[----:B------:R-:W-:Y:S01]  /*72a0*/  ULDC.64 UR6, c[0x0][0x400] ;  /* 0x0001000000067ab9 */ /* 0x000fe20000000a00 */
[----:B------:R-:W-:Y:S01]  /*72b0*/  IMAD.IADD R7, R9, 0x1, R7 ;  /* 0x0000000109077824 */ /* 0x000fe200078e0207 */
[----:B------:R-:W-:Y:S01]  /*72c0*/  LEA R4, P1, R10, UR6, 0x1 ;  /* 0x000000060a047c11 */ /* 0x000fe2000f8208ff */
[----:B------:R-:W-:-:S03]  /*72d0*/  IMAD.IADD R3, R11, 0x1, R3 ;  /* 0x000000010b037824 */ /* 0x000fc600078e0203 */
[----:B------:R-:W-:Y:S02]  /*72e0*/  LEA.HI.X R7, R8, UR5, R7, 0x1, P0 ;  /* 0x0000000508077c11 */ /* 0x000fe400080f0c07 */
[----:B------:R-:W-:Y:S01]  /*72f0*/  LEA.HI.X R10, R10, UR7, R3, 0x1, P1 ;  /* 0x000000070a0a7c11 */ /* 0x000fe200088f0c03 */
[----:B------:R-:W-:Y:S06]  /*7300*/  BRA.DIV UR4, `(.L_x_2743) ;  /* 0x000001c204e47947 */ /* 0x000fec000b800000 */
[----:B------:R1:W2:Y:S04]  /*7310*/  SHFL.IDX PT, R3, R7, RZ, 0x1c1f ;  /* 0x001c1fff07037589 */ /* 0x0002a800000e0000 */
[----:B------:R1:W3:Y:S04]  /*7320*/  SHFL.IDX PT, R0, R6, RZ, 0x1c1f ;  /* 0x001c1fff06007589 */ /* 0x0002e800000e0000 */
[----:B------:R1:W4:Y:S04]  /*7330*/  SHFL.IDX PT, R5, R10, RZ, 0x1c1f ;  /* 0x001c1fff0a057589 */ /* 0x00032800000e0000 */
[----:B------:R1:W0:Y:S02]  /*7340*/  SHFL.IDX PT, R14, R4, RZ, 0x1c1f ;  /* 0x001c1fff040e7589 */ /* 0x00022400000e0000 */
.L_x_3064:
[----:B------:R-:W-:Y:S01]  /*7350*/  IMAD R40, R207, R40, RZ ;  /* 0x00000028cf287224 */ /* 0x000fe200078e02ff */
[----:B------:R-:W-:Y:S01]  /*7360*/  BSSY B1, `(.L_x_2744) ;  /* 0x000001d000017945 */ /* 0x000fe20003800000 */
[----:B------:R-:W-:Y:S02]  /*7370*/  CS2R R26, SRZ ;  /* 0x00000000001a7805 */ /* 0x000fe4000001ff00 */
[----:B------:R-:W-:Y:S02]  /*7380*/  CS2R R24, SRZ ;  /* 0x0000000000187805 */ /* 0x000fe4000001ff00 */
[----:B------:R-:W-:Y:S02]  /*7390*/  CS2R R28, SRZ ;  /* 0x00000000001c7805 */ /* 0x000fe4000001ff00 */
[----:B------:R-:W-:Y:S02]  /*73a0*/  ISETP.GE.AND P0, PT, R39, R40, PT ;  /* 0x000000282700720c */ /* 0x000fe40003f06270 */
[----:B------:R-:W-:-:S11]  /*73b0*/  CS2R R20, SRZ ;  /* 0x0000000000147805 */ /* 0x000fd6000001ff00 */
[----:B------:R-:W-:Y:S05]  /*73c0*/  @P0 BRA `(.L_x_2745) ;  /* 0x0000000000580947 */ /* 0x000fea0003800000 */
[----:B------:R-:W-:Y:S01]  /*73d0*/  ULDC UR4, c[0x0][0x3f4] ;  /* 0x0000fd0000047ab9 */ /* 0x000fe20000000800 */
[----:B---3--:R-:W-:Y:S01]  /*73e0*/  IMAD.MOV.U32 R8, RZ, RZ, R0 ;  /* 0x000000ffff087224 */ /* 0x008fe200078e0000 */
[----:B------:R-:W-:Y:S01]  /*73f0*/  ISETP.GE.AND P3, PT, R211, UR4, PT ;  /* 0x00000004d3007c0c */ /* 0x000fe2000bf66270 */
[----:B--2---:R-:W-:Y:S01]  /*7400*/  IMAD.MOV.U32 R9, RZ, RZ, R3 ;  /* 0x000000ffff097224 */ /* 0x004fe200078e0003 */
[----:B------:R-:W-:Y:S01]  /*7410*/  ISETP.GE.AND P2, PT, R204, UR4, PT ;  /* 0x00000004cc007c0c */ /* 0x000fe2000bf46270 */
[----:B----4-:R-:W-:Y:S01]  /*7420*/  IMAD.MOV.U32 R15, RZ, RZ, R5 ;  /* 0x000000ffff0f7224 */ /* 0x010fe200078e0005 */
[----:B------:R-:W-:-:S09]  /*7430*/  CS2R R28, SRZ ;  /* 0x00000000001c7805 */ /* 0x000fd2000001ff00 */
[C---:B0-----:R-:W-:Y:S01]  /*7440*/  @!P3 IMAD.SHL.U32 R13, R211.reuse, 0x2, RZ ;  /* 0x00000002d30db824 */ /* 0x041fe200078e00ff */
[----:B------:R-:W-:Y:S01]  /*7450*/  @!P3 SHF.L.U64.HI R24, R211, 0x1, R32 ;  /* 0x00000001d318b819 */ /* 0x000fe20000010220 */
[----:B------:R-:W-:-:S03]  /*7460*/  @!P2 IMAD.WIDE R30, R204, 0x2, R8 ;  /* 0x00000002cc1ea825 */ /* 0x000fc600078e0208 */
        /* <DEDUP_REMOVED lines=12> */
.L_x_2745:
[----:B------:R-:W-:Y:S05]  /*7530*/  BSYNC B1 ;  /* 0x0000000000017941 */ /* 0x000fea0003800000 */
.L_x_2744:
[----:B--2--5:R-:W-:Y:S01]  /*7540*/  IMAD.MOV.U32 R3, RZ, RZ, R27 ;  /* 0x000000ffff037224 */ /* 0x024fe200078e001b */
[----:B------:R-:W-:Y:S01]  /*7550*/  UMOV UR4, 0xffffffff ;  /* 0xffffffff00047882 */ /* 0x000fe20000000000 */
[----:B----4-:R-:W-:Y:S02]  /*7560*/  IMAD.MOV.U32 R5, RZ, RZ, R24 ;  /* 0x000000ffff057224 */ /* 0x010fe400078e0018 */
[----:B0-----:R-:W-:Y:S02]  /*7570*/  IMAD.MOV.U32 R8, RZ, RZ, R25 ;  /* 0x000000ffff087224 */ /* 0x001fe400078e0019 */
[----:B---3--:R-:W-:Y:S01]  /*7580*/  IMAD.MOV.U32 R0, RZ, RZ, R26 ;  /* 0x000000ffff007224 */ /* 0x008fe200078e001a */
[----:B------:R-:W-:Y:S01]  /*7590*/  PRMT R41, R3, 0x5410, R5 ;  /* 0x0000541003297816 */ /* 0x000fe20000000005 */
[----:B------:R-:W-:Y:S01]  /*75a0*/  IMAD.MOV.U32 R5, RZ, RZ, R20 ;  /* 0x000000ffff057224 */ /* 0x000fe200078e0014 */
[----:B------:R-:W-:Y:S01]  /*75b0*/  PRMT R43, R8, 0x7610, R43 ;  /* 0x00007610082b7816 */ /* 0x000fe2000000002b */
[----:B------:R-:W-:Y:S01]  /*75c0*/  IMAD.MOV.U32 R8, RZ, RZ, R21 ;  /* 0x000000ffff087224 */ /* 0x000fe200078e0015 */
[----:B------:R-:W-:Y:S01]  /*75d0*/  PRMT R35, R0, 0x7610, R35 ;  /* 0x0000761000237816 */ /* 0x000fe20000000023 */
[----:B------:R-:W-:-:S02]  /*75e0*/  IMAD.MOV.U32 R0, RZ, RZ, R28 ;  /* 0x000000ffff007224 */ /* 0x000fc400078e001c */
[----:B------:R-:W-:Y:S01]  /*75f0*/  IMAD.MOV.U32 R3, RZ, RZ, R29 ;  /* 0x000000ffff037224 */ /* 0x000fe200078e001d */
[----:B------:R-:W-:Y:S02]  /*7600*/  PRMT R44, R5, 0x5410, R8 ;  /* 0x00005410052c7816 */ /* 0x000fe40000000008 */
[----:B------:R-:W-:Y:S02]  /*7610*/  CS2R R8, SRZ ;  /* 0x0000000000087805 */ /* 0x000fe4000001ff00 */
[----:B------:R-:W-:Y:S02]  /*7620*/  PRMT R35, R35, 0x5410, R0 ;  /* 0x0000541023237816 */ /* 0x000fe40000000000 */
[----:B------:R-:W-:Y:S01]  /*7630*/  PRMT R43, R43, 0x5410, R3 ;  /* 0x000054102b2b7816 */ /* 0x000fe20000000003 */
[----:B------:R-:W-:Y:S06]  /*7640*/  BRA.DIV UR4, `(.L_x_2746) ;  /* 0x000001c204847947 */ /* 0x000fec000b800000 */
[----:B------:R0:W2:Y:S04]  /*7650*/  SHFL.IDX PT, R3, R7, 0x1, 0x1c1f ;  /* 0x003c1f0007037f89 */ /* 0x0000a800000e0000 */
[----:B------:R0:W3:Y:S04]  /*7660*/  SHFL.IDX PT, R0, R6, 0x1, 0x1c1f ;  /* 0x003c1f0006007f89 */ /* 0x0000e800000e0000 */
[----:B------:R0:W4:Y:S04]  /*7670*/  SHFL.IDX PT, R5, R10, 0x1, 0x1c1f ;  /* 0x003c1f000a057f89 */ /* 0x00012800000e0000 */
[----:B-1----:R-:W1:Y:S02]  /*7680*/  SHFL.IDX PT, R4, R4, 0x1, 0x1c1f ;  /* 0x003c1f0004047f89 */ /* 0x002e6400000e0000 */
.L_x_3070:
[----:B------:R-:W-:Y:S01]  /*7690*/  VIADD R39, R39, 0x40 ;  /* 0x0000004027277836 */ /* 0x000fe20000000000 */
[----:B0-----:R-:W-:Y:S01]  /*76a0*/  LEA.HI R6, R234, R234, RZ, 0x1 ;  /* 0x000000eaea067211 */ /* 0x001fe200078f08ff */
[----:B------:R-:W-:Y:S01]  /*76b0*/  BSSY B1, `(.L_x_2747) ;  /* 0x000001e000017945 */ /* 0x000fe20003800000 */
[----:B------:R-:W-:Y:S02]  /*76c0*/  CS2R R10, SRZ ;  /* 0x00000000000a7805 */ /* 0x000fe4000001ff00 */
[----:B------:R-:W-:Y:S02]  /*76d0*/  CS2R R14, SRZ ;  /* 0x00000000000e7805 */ /* 0x000fe4000001ff00 */
[----:B------:R-:W-:Y:S02]  /*76e0*/  ISETP.GE.AND P0, PT, R39, R40, PT ;  /* 0x000000282700720c */ /* 0x000fe40003f06270 */
[----:B------:R-:W-:Y:S02]  /*76f0*/  CS2R R12, SRZ ;  /* 0x00000000000c7805 */ /* 0x000fe4000001ff00 */
[----:B------:R-:W-:-:S05]  /*7700*/  LOP3.LUT R7, R6, 0xfffffffe, RZ, 0xc0, !PT ;  /* 0xfffffffe06077812 */ /* 0x000fca00078ec0ff */
[----:B------:R-:W-:-:S05]  /*7710*/  IMAD.IADD R7, R234, 0x1, -R7 ;  /* 0x00000001ea077824 */ /* 0x000fca00078e0a07 */
[----:B------:R-:W-:Y:S01]  /*7720*/  SHF.L.U32 R36, R7, 0x1f, RZ ;  /* 0x0000001f07247819 */ /* 0x000fe200000006ff */
[----:B------:R-:W-:Y:S06]  /*7730*/  @P0 BRA `(.L_x_2748) ;  /* 0x0000000000540947 */ /* 0x000fec0003800000 */
[----:B------:R-:W-:Y:S01]  /*7740*/  ULDC UR4, c[0x0][0x3f4] ;  /* 0x0000fd0000047ab9 */ /* 0x000fe20000000800 */
[----:B---3--:R-:W-:Y:S01]  /*7750*/  IMAD.MOV.U32 R6, RZ, RZ, R0 ;  /* 0x000000ffff067224 */ /* 0x008fe200078e0000 */
[----:B------:R-:W-:Y:S01]  /*7760*/  ISETP.GE.AND P2, PT, R204, UR4, PT ;  /* 0x00000004cc007c0c */ /* 0x000fe2000bf46270 */
[----:B--2---:R-:W-:Y:S01]  /*7770*/  IMAD.MOV.U32 R7, RZ, RZ, R3 ;  /* 0x000000ffff077224 */ /* 0x004fe200078e0003 */
[----:B------:R-:W-:Y:S02]  /*7780*/  ISETP.GE.AND P3, PT, R211, UR4, PT ;  /* 0x00000004d3007c0c */ /* 0x000fe4000bf66270 */
[----:B------:R-:W-:-:S09]  /*7790*/  CS2R R14, SRZ ;  /* 0x00000000000e7805 */ /* 0x000fd2000001ff00 */
[C---:B------:R-:W-:Y:S02]  /*77a0*/  @!P2 IMAD.WIDE R38, R204.reuse, 0x2, R6 ;  /* 0x00000002cc26a825 */ /* 0x040fe400078e0206 */
[C---:B------:R-:W-:Y:S02]  /*77b0*/  @!P3 SHF.L.U64.HI R10, R211.reuse, 0x1, R32 ;  /* 0x00000001d30ab819 */ /* 0x040fe40000010220 */
[----:B------:R-:W-:Y:S01]  /*77c0*/  @!P3 IMAD.SHL.U32 R7, R211, 0x2, RZ ;  /* 0x00000002d307b824 */ /* 0x000fe200078e00ff */
[----:B------:R-:W-:Y:S02]  /*77d0*/  CS2R R8, SRZ ;  /* 0x0000000000087805 */ /* 0x000fe4000001ff00 */
[----:B------:R-:W-:Y:S01]  /*77e0*/  CS2R R12, SRZ ;  /* 0x00000000000c7805 */ /* 0x000fe2000001ff00 */
[----:B------:R0:W5:Y:S01]  /*77f0*/  @!P2 LD.E.64 R14, desc[UR38][R38.64] ;  /* 0x00000026260ea980 */ /* 0x000162000c101b00 */
[----:B-1--4-:R-:W-:Y:S01]  /*7800*/  @!P2 IMAD.WIDE R32, R204, 0x2, R4 ;  /* 0x00000002cc20a825 */ /* 0x012fe200078e0204 */
[----:B------:R-:W-:-:S02]  /*7810*/  @!P3 IADD3 R30, P0, R0, R7, RZ ;  /* 0x00000007001eb210 */ /* 0x000fc40007f1e0ff */
[----:B------:R-:W-:Y:S02]  /*7820*/  @!P3 IADD3 R6, P1, R4, R7, RZ ;  /* 0x000000070406b210 */ /* 0x000fe40007f3e0ff */
[----:B------:R0:W5:Y:S01]  /*7830*/  @!P2 LD.E.64 R8, desc[UR38][R32.64] ;  /* 0x000000262008a980 */ /* 0x000162000c101b00 */
[--C-:B------:R-:W-:Y:S02]  /*7840*/  @!P3 IMAD.X R31, R3, 0x1, R10.reuse, P0 ;  /* 0x00000001031fb824 */ /* 0x100fe400000e060a */
[----:B------:R-:W-:Y:S01]  /*7850*/  @!P3 IMAD.X R7, R5, 0x1, R10, P1 ;  /* 0x000000010507b824 */ /* 0x000fe200008e060a */
[----:B------:R-:W-:Y:S02]  /*7860*/  CS2R R10, SRZ ;  /* 0x00000000000a7805 */ /* 0x000fe4000001ff00 */
[----:B------:R0:W5:Y:S04]  /*7870*/  @!P3 LD.E.64 R12, desc[UR38][R30.64] ;  /* 0x000000261e0cb980 */ /* 0x000168000c101b00 */
[----:B------:R0:W5:Y:S02]  /*7880*/  @!P3 LD.E.64 R10, desc[UR38][R6.64] ;  /* 0x00000026060ab980 */ /* 0x000164000c101b00 */
.L_x_2748:
[----:B------:R-:W-:Y:S05]  /*7890*/  BSYNC B1 ;  /* 0x0000000000017941 */ /* 0x000fea0003800000 */
.L_x_2747:
[----:B------:R-:W0:Y:S01]  /*78a0*/  SYNCS.PHASECHK.TRANS64.TRYWAIT P0, [R19+URZ+0x22800], R36 ;  /* 0x02280024130075a7 */ /* 0x000e22000800017f */
[----:B---3--:R-:W-:Y:S01]  /*78b0*/  IMAD.SHL.U32 R0, R37, 0x40, RZ ;  /* 0x0000004025007824 */ /* 0x008fe200078e00ff */
[----:B------:R-:W-:Y:S01]  /*78c0*/  VIADDMNMX R42, R40, -R213, 0x80, PT ;  /* 0x00000080282a7446 */ /* 0x000fe200038009d5 */
[----:B-1---5:R-:W-:Y:S01]  /*78d0*/  IMAD.MOV.U32 R4, RZ, RZ, R8 ;  /* 0x000000ffff047224 */ /* 0x022fe200078e0008 */
[----:B------:R-:W-:Y:S01]  /*78e0*/  BSSY B1, `(.L_x_2749) ;  /* 0x0000019000017945 */ /* 0x000fe20003800000 */
[----:B----4-:R-:W-:Y:S01]  /*78f0*/  IMAD.MOV.U32 R5, RZ, RZ, R11 ;  /* 0x000000ffff057224 */ /* 0x010fe200078e000b */
[----:B--2---:R-:W-:Y:S01]  /*7900*/  LOP3.LUT R3, R0, 0x1c0, RZ, 0xc0, !PT ;  /* 0x000001c000037812 */ /* 0x004fe200078ec0ff */
[----:B0-----:R-:W-:Y:S01]  /*7910*/  IMAD.MOV.U32 R6, RZ, RZ, R14 ;  /* 0x000000ffff067224 */ /* 0x001fe200078e000e */
[----:B------:R-:W-:Y:S01]  /*7920*/  PRMT R45, R4, 0x7610, R45 ;  /* 0x00007610042d7816 */ /* 0x000fe2000000002d */
[----:B------:R-:W-:Y:S01]  /*7930*/  IMAD.MOV.U32 R4, RZ, RZ, R10 ;  /* 0x000000ffff047224 */ /* 0x000fe200078e000a */
[----:B------:R-:W-:-:S02]  /*7940*/  LOP3.LUT R0, R3, 0x18, R16, 0xf8, !PT ;  /* 0x0000001803007812 */ /* 0x000fc400078ef810 */
[----:B------:R-:W-:Y:S02]  /*7950*/  SHF.R.U32.HI R3, RZ, 0x3, R3 ;  /* 0x00000003ff037819 */ /* 0x000fe40000011603 */
[----:B------:R-:W-:Y:S01]  /*7960*/  PRMT R46, R4, 0x5410, R5 ;  /* 0x00005410042e7816 */ /* 0x000fe20000000005 */
[----:B------:R-:W-:Y:S01]  /*7970*/  IMAD.MOV.U32 R4, RZ, RZ, R15 ;  /* 0x000000ffff047224 */ /* 0x000fe200078e000f */
[----:B------:R-:W-:Y:S01]  /*7980*/  LOP3.LUT R3, R0, R3, RZ, 0x3c, !PT ;  /* 0x0000000300037212 */ /* 0x000fe200078e3cff */
[----:B------:R-:W-:Y:S01]  /*7990*/  IMAD.MOV.U32 R0, RZ, RZ, R9 ;  /* 0x000000ffff007224 */ /* 0x000fe200078e0009 */
[----:B------:R-:W-:Y:S01]  /*79a0*/  PRMT R47, R6, 0x7610, R47 ;  /* 0x00007610062f7816 */ /* 0x000fe2000000002f */
[----:B------:R-:W-:Y:S01]  /*79b0*/  IMAD.MOV.U32 R5, RZ, RZ, R12 ;  /* 0x000000ffff057224 */ /* 0x000fe200078e000c */
[----:B------:R-:W-:Y:S02]  /*79c0*/  LOP3.LUT P2, RZ, R37, 0x4, RZ, 0xc0, !PT ;  /* 0x0000000425ff7812 */ /* 0x000fe4000784c0ff */
[----:B------:R-:W-:Y:S01]  /*79d0*/  PRMT R45, R45, 0x5410, R0 ;  /* 0x000054102d2d7816 */ /* 0x000fe20000000000 */
[----:B------:R-:W-:Y:S01]  /*79e0*/  IMAD R0, R220, 0x200, R3 ;  /* 0x00000200dc007824 */ /* 0x000fe200078e0203 */
[----:B------:R-:W-:-:S02]  /*79f0*/  PRMT R47, R47, 0x5410, R4 ;  /* 0x000054102f2f7816 */ /* 0x000fc40000000004 */
[----:B------:R-:W-:Y:S01]  /*7a00*/  PRMT R48, R5, 0x7610, R48 ;  /* 0x0000761005307816 */ /* 0x000fe20000000030 */
[----:B------:R-:W-:Y:S01]  /*7a10*/  IMAD R3, R0, 0x2, R19 ;  /* 0x0000000200037824 */ /* 0x000fe200078e0213 */
[----:B------:R-:W-:Y:S01]  /*7a20*/  ISETP.GE.AND P1, PT, R23, R42, PT ;  /* 0x0000002a1700720c */ /* 0x000fe20003f26270 */
[----:B------:R-:W-:Y:S02]  /*7a30*/  IMAD.MOV.U32 R5, RZ, RZ, R13 ;  /* 0x000000ffff057224 */ /* 0x000fe400078e000d */
[C---:B------:R-:W-:Y:S02]  /*7a40*/  VIADD R4, R3.reuse, 0x18400 ;  /* 0x0001840003047836 */ /* 0x040fe40000000000 */
[----:B------:R-:W-:Y:S01]  /*7a50*/  VIADD R0, R3, 0x18440 ;  /* 0x0001844003007836 */ /* 0x000fe20000000000 */
[----:B------:R-:W-:Y:S07]  /*7a60*/  @!P0 BRA `(.L_x_2750) ;  /* 0x000001bc00f08947 */ /* 0x000fee0003800000 */
.L_x_3071:
[----:B------:R-:W-:Y:S05]  /*7a70*/  BSYNC B1 ;  /* 0x0000000000017941 */ /* 0x000fea0003800000 */
.L_x_2749:
[----:B------:R-:W-:Y:S01]  /*7a80*/  BSSY B1, `(.L_x_2751) ;  /* 0x000005f000017945 */ /* 0x000fe20003800000 */
[----:B------:R-:W-:Y:S01]  /*7a90*/  PRMT R48, R48, 0x5410, R5 ;  /* 0x0000541030307816 */ /* 0x000fe20000000005 */
[----:B------:R-:W-:Y:S02]  /*7aa0*/  @P2 VIADD R0, R4, 0xffffffc0 ;  /* 0xffffffc004002836 */ /* 0x000fe40000000000 */
[----:B------:R-:W-:Y:S05]  /*7ab0*/  @P1 BRA `(.L_x_2752) ;  /* 0x00000004006c1947 */ /* 0x000fea0003800000 */
[----:B------:R-:W1:Y:S01]  /*7ac0*/  LDC R4, c[0x0][0x3f4] ;  /* 0x0000fd00ff047b82 */ /* 0x000e620000000800 */
[----:B------:R-:W-:Y:S01]  /*7ad0*/  BSSY B2, `(.L_x_2753) ;  /* 0x000002e000027945 */ /* 0x000fe20003800000 */
[-C--:B-1----:R-:W-:Y:S02]  /*7ae0*/  ISETP.GE.AND P0, PT, R204, R4.reuse, PT ;  /* 0x00000004cc00720c */ /* 0x082fe40003f06270 */
[----:B------:R-:W-:-:S11]  /*7af0*/  ISETP.GE.AND P1, PT, R211, R4, PT ;  /* 0x00000004d300720c */ /* 0x000fd60003f26270 */
[----:B------:R-:W-:Y:S05]  /*7b00*/  @P0 BRA `(.L_x_2754) ;  /* 0x0000000000a80947 */ /* 0x000fea0003800000 */
[----:B------:R-:W1:Y:S01]  /*7b10*/  LDS.128 R4, [R3+0x18400] ;  /* 0x0184000003047984 */ /* 0x000e620000000c00 */
[----:B------:R-:W-:Y:S01]  /*7b20*/  SHF.R.U32.HI R31, RZ, 0x10, R29 ;  /* 0x00000010ff1f7819 */ /* 0x000fe2000001161d */
[--C-:B------:R-:W-:Y:S01]  /*7b30*/  HADD2.F32 R32, -RZ, R35.reuse.H0_H0 ;  /* 0x20000023ff207230 */ /* 0x100fe20000004100 */
[----:B------:R-:W-:Y:S01]  /*7b40*/  SHF.R.U32.HI R33, RZ, 0x10, R27 ;  /* 0x00000010ff217819 */ /* 0x000fe2000001161b */
[----:B------:R-:W-:Y:S01]  /*7b50*/  HADD2.F32 R30, -RZ, R35.H1_H1 ;  /* 0x30000023ff1e7230 */ /* 0x000fe20000004100 */
[----:B------:R-:W-:Y:S01]  /*7b60*/  SHF.R.U64 R39, R28, 0x10, R29 ;  /* 0x000000101c277819 */ /* 0x000fe2000000121d */
[----:B------:R-:W-:Y:S01]  /*7b70*/  HADD2.F32 R31, -RZ, R31.H0_H0 ;  /* 0x2000001fff1f7230 */ /* 0x000fe20000004100 */
[----:B------:R-:W-:Y:S01]  /*7b80*/  SHF.R.U64 R37, R26, 0x10, R27 ;  /* 0x000000101a257819 */ /* 0x000fe2000000121b */
[----:B------:R-:W-:Y:S02]  /*7b90*/  HADD2.F32 R33, -RZ, R33.H0_H0 ;  /* 0x20000021ff217230 */ /* 0x000fe40000004100 */
[----:B-1----:R-:W-:-:S02]  /*7ba0*/  HADD2.F32 R28, -RZ, R7.H0_H0 ;  /* 0x20000007ff1c7230 */ /* 0x002fc40000004100 */
[----:B------:R-:W-:Y:S02]  /*7bb0*/  HADD2.F32 R29, -RZ, R7.H1_H1 ;  /* 0x30000007ff1d7230 */ /* 0x000fe40000004100 */
[--C-:B------:R-:W-:Y:S02]  /*7bc0*/  HADD2.F32 R7, -RZ, R4.reuse.H0_H0 ;  /* 0x20000004ff077230 */ /* 0x100fe40000004100 */
[----:B------:R-:W-:Y:S02]  /*7bd0*/  HADD2.F32 R4, -RZ, R4.H1_H1 ;  /* 0x30000004ff047230 */ /* 0x000fe40000004100 */
[C---:B------:R-:W-:Y:S01]  /*7be0*/  FMUL.FTZ R38, R29.reuse, R31 ;  /* 0x0000001f1d267220 */ /* 0x040fe20000410000 */
[-C--:B------:R-:W-:Y:S01]  /*7bf0*/  FMUL.FTZ R35, R29, R33.reuse ;  /* 0x000000211d237220 */ /* 0x080fe20000410000 */
[--C-:B------:R-:W-:Y:S02]  /*7c00*/  HADD2.F32 R26, -RZ, R6.reuse.H0_H0 ;  /* 0x20000006ff1a7230 */ /* 0x100fe40000004100 */
[----:B0-----:R-:W-:Y:S01]  /*7c10*/  FMUL.FTZ R36, R4, R32 ;  /* 0x0000002004247220 */ /* 0x001fe20000410000 */
[----:B------:R-:W-:Y:S01]  /*7c20*/  FFMA.FTZ R40, R28, R33, R38 ;  /* 0x000000211c287223 */ /* 0x000fe20000010026 */
[----:B------:R-:W-:-:S02]  /*7c30*/  HADD2.F32 R27, -RZ, R6.H1_H1 ;  /* 0x30000006ff1b7230 */ /* 0x000fc40000004100 */
[-C--:B------:R-:W-:Y:S01]  /*7c40*/  FMUL.FTZ R38, R4, R30.reuse ;  /* 0x0000001e04267220 */ /* 0x080fe20000410000 */
[C---:B------:R-:W-:Y:S01]  /*7c50*/  FFMA.FTZ R36, R7.reuse, R30, -R36 ;  /* 0x0000001e07247223 */ /* 0x040fe20000010824 */
[----:B------:R-:W-:Y:S02]  /*7c60*/  HADD2.F32 R6, -RZ, R5.H0_H0 ;  /* 0x20000005ff067230 */ /* 0x000fe40000004100 */
[----:B------:R-:W-:Y:S01]  /*7c70*/  FFMA.FTZ R35, R28, R31, -R35 ;  /* 0x0000001f1c237223 */ /* 0x000fe20000010823 */
[----:B------:R-:W-:Y:S02]  /*7c80*/  HADD2.F32 R30, -RZ, R41.H0_H0 ;  /* 0x20000029ff1e7230 */ /* 0x000fe40000004100 */
[----:B------:R-:W-:Y:S01]  /*7c90*/  FFMA.FTZ R31, R7, R32, R38 ;  /* 0x00000020071f7223 */ /* 0x000fe20000010026 */
[----:B------:R-:W-:Y:S02]  /*7ca0*/  HADD2.F32 R5, -RZ, R5.H1_H1 ;  /* 0x30000005ff057230 */ /* 0x000fe40000004100 */
[----:B------:R-:W-:-:S02]  /*7cb0*/  HADD2.F32 R28, -RZ, R43.H1_H1 ;  /* 0x3000002bff1c7230 */ /* 0x000fc40000004100 */
[C---:B------:R-:W-:Y:S01]  /*7cc0*/  FMUL.FTZ R33, R27.reuse, R30 ;  /* 0x0000001e1b217220 */ /* 0x040fe20000410000 */
[----:B------:R-:W-:Y:S02]  /*7cd0*/  HADD2.F32 R29, -RZ, R37.H0_H0 ;  /* 0x20000025ff1d7230 */ /* 0x000fe40000004100 */
[----:B------:R-:W-:Y:S02]  /*7ce0*/  HADD2.F32 R4, -RZ, R39.H0_H0 ;  /* 0x20000027ff047230 */ /* 0x000fe40000004100 */
[-C--:B------:R-:W-:Y:S01]  /*7cf0*/  FMUL.FTZ R27, R27, R28.reuse ;  /* 0x0000001c1b1b7220 */ /* 0x080fe20000410000 */
[C---:B------:R-:W-:Y:S01]  /*7d00*/  FFMA.FTZ R33, R26.reuse, R28, -R33 ;  /* 0x0000001c1a217223 */ /* 0x040fe20000010821 */
[C---:B------:R-:W-:Y:S01]  /*7d10*/  FMUL.FTZ R7, R5.reuse, R29 ;  /* 0x0000001d05077220 */ /* 0x040fe20000410000 */
[----:B------:R-:W-:Y:S01]  /*7d20*/  FMUL.FTZ R32, R5, R4 ;  /* 0x0000000405207220 */ /* 0x000fe20000410000 */
[----:B------:R-:W-:Y:S02]  /*7d30*/  FFMA.FTZ R26, R26, R30, R27 ;  /* 0x0000001e1a1a7223 */ /* 0x000fe4000001001b */
[----:B------:R-:W-:Y:S01]  /*7d40*/  FFMA.FTZ R5, R6, R4, -R7 ;  /* 0x0000000406057223 */ /* 0x000fe20000010807 */
[----:B------:R-:W-:Y:S01]  /*7d50*/  F2FP.F16.F32.PACK_AB R7, R40, R35 ;  /* 0x000000232807723e */ /* 0x000fe200000000ff */
[----:B------:R-:W-:Y:S01]  /*7d60*/  FFMA.FTZ R32, R6, R29, R32 ;  /* 0x0000001d06207223 */ /* 0x000fe20000010020 */
[----:B------:R-:W-:-:S02]  /*7d70*/  F2FP.F16.F32.PACK_AB R4, R31, R36 ;  /* 0x000000241f04723e */ /* 0x000fc400000000ff */
[----:B------:R-:W-:Y:S02]  /*7d80*/  F2FP.F16.F32.PACK_AB R6, R26, R33 ;  /* 0x000000211a06723e */ /* 0x000fe400000000ff */
[----:B------:R-:W-:-:S05]  /*7d90*/  F2FP.F16.F32.PACK_AB R5, R32, R5 ;  /* 0x000000052005723e */ /* 0x000fca00000000ff */
[----:B------:R1:W-:Y:S02]  /*7da0*/  STS.128 [R3+0x18400], R4 ;  /* 0x0184000403007388 */ /* 0x0003e40000000c00 */
.L_x_2754:
[----:B------:R-:W-:Y:S05]  /*7db0*/  BSYNC B2 ;  /* 0x0000000000027941 */ /* 0x000fea0003800000 */
.L_x_2753:
[----:B------:R-:W-:Y:S05]  /*7dc0*/  @P1 BRA `(.L_x_2752) ;  /* 0x0000000000a81947 */ /* 0x000fea0003800000 */
[----:B-1----:R-:W1:Y:S01]  /*7dd0*/  LDS.128 R4, [R0] ;  /* 0x0000000000047984 */ /* 0x002e620000000c00 */
[----:B------:R-:W-:Y:S01]  /*7de0*/  SHF.R.U32.HI R27, RZ, 0x10, R21 ;  /* 0x00000010ff1b7819 */ /* 0x000fe20000011615 */
[----:B------:R-:W-:Y:S01]  /*7df0*/  HADD2.F32 R28, -RZ, R41.H1_H1 ;  /* 0x30000029ff1c7230 */ /* 0x000fe20000004100 */
[--C-:B------:R-:W-:Y:S01]  /*7e00*/  SHF.R.U32.HI R29, RZ, 0x10, R25.reuse ;  /* 0x00000010ff1d7819 */ /* 0x100fe20000011619 */
[----:B------:R-:W-:Y:S01]  /*7e10*/  HADD2.F32 R26, -RZ, R44.H0_H0 ;  /* 0x2000002cff1a7230 */ /* 0x000fe20000004100 */
        /* <DEDUP_REMOVED lines=11> */
[----:B------:R-:W-:Y:S01]  /*7ed0*/  FMUL.FTZ R30, R4, R28 ;  /* 0x0000001c041e7220 */ /* 0x000fe20000410000 */
[----:B0-----:R-:W-:Y:S01]  /*7ee0*/  FFMA.FTZ R36, R24, R29, R32 ;  /* 0x0000001d18247223 */ /* 0x001fe20000010020 */
        /* <DEDUP_REMOVED lines=23> */
[----:B------:R2:W-:Y:S02]  /*8060*/  STS.128 [R0], R4 ;  /* 0x0000000400007388 */ /* 0x0005e40000000c00 */
.L_x_2752:
[----:B------:R-:W-:Y:S05]  /*8070*/  BSYNC B1 ;  /* 0x0000000000017941 */ /* 0x000fea0003800000 */
.L_x_2751:
[----:B------:R-:W-:-:S13]  /*8080*/  ISETP.GE.AND P0, PT, R233, R42, PT ;  /* 0x0000002ae900720c */ /* 0x000fda0003f06270 */
[----:B------:R-:W-:Y:S05]  /*8090*/  @P0 BRA `(.L_x_2755) ;  /* 0x0000001800480947 */ /* 0x000fea0003800000 */
[----:B-12---:R-:W1:Y:S01]  /*80a0*/  LDC R4, c[0x0][0x3f4] ;  /* 0x0000fd00ff047b82 */ /* 0x006e620000000800 */
[----:B------:R-:W-:Y:S01]  /*80b0*/  BSSY B1, `(.L_x_2756) ;  /* 0x000002e000017945 */ /* 0x000fe20003800000 */
[-C--:B-1----:R-:W-:Y:S02]  /*80c0*/  ISETP.GE.AND P0, PT, R204, R4.reuse, PT ;  /* 0x00000004cc00720c */ /* 0x082fe40003f06270 */
[----:B------:R-:W-:-:S11]  /*80d0*/  ISETP.GE.AND P1, PT, R211, R4, PT ;  /* 0x00000004d300720c */ /* 0x000fd60003f26270 */
[----:B------:R-:W-:Y:S05]  /*80e0*/  @P0 BRA `(.L_x_2757) ;  /* 0x0000000000a80947 */ /* 0x000fea0003800000 */
[----:B------:R-:W1:Y:S01]  /*80f0*/  LDS.128 R4, [R3+0x1a400] ;  /* 0x01a4000003047984 */ /* 0x000e620000000c00 */
[----:B------:R-:W-:Y:S01]  /*8100*/  SHF.R.U32.HI R21, RZ, 0x10, R15 ;  /* 0x00000010ff157819 */ /* 0x000fe2000001160f */
[----:B------:R-:W-:Y:S01]  /*8110*/  HADD2.F32 R24, -RZ, R45.H0_H0 ;  /* 0x2000002dff187230 */ /* 0x000fe20000004100 */
[----:B------:R-:W-:Y:S01]  /*8120*/  SHF.R.U32.HI R25, RZ, 0x10, R9 ;  /* 0x00000010ff197819 */ /* 0x000fe20000011609 */
        /* <DEDUP_REMOVED lines=13> */
[----:B------:R-:W-:Y:S01]  /*8200*/  FFMA.FTZ R30, R14, R25, R28 ;  /* 0x000000190e1e7223 */ /* 0x000fe2000001001c */
[----:B------:R-:W-:-:S02]  /*8210*/  HADD2.F32 R9, -RZ, R6.H1_H1 ;  /* 0x30000006ff097230 */ /* 0x000fc40000004100 */
[-C--:B------:R-:W-:Y:S01]  /*8220*/  FMUL.FTZ R28, R4, R20.reuse ;  /* 0x00000014041c7220 */ /* 0x080fe20000410000 */
[C---:B------:R-:W-:Y:S01]  /*8230*/  FFMA.FTZ R26, R7.reuse, R20, -R26 ;  /* 0x00000014071a7223 */ /* 0x040fe2000001081a */
[----:B------:R-:W-:Y:S02]  /*8240*/  HADD2.F32 R6, -RZ, R5.H0_H0 ;  /* 0x20000005ff067230 */ /* 0x000fe40000004100 */
[----:B------:R-:W-:Y:S01]  /*8250*/  FFMA.FTZ R27, R14, R21, -R27 ;  /* 0x000000150e1b7223 */ /* 0x000fe2000001081b */
[----:B------:R-:W-:Y:S02]  /*8260*/  HADD2.F32 R20, -RZ, R45.H1_H1 ;  /* 0x3000002dff147230 */ /* 0x000fe40000004100 */
        /* <DEDUP_REMOVED lines=18> */
.L_x_2757:
[----:B------:R-:W-:Y:S05]  /*8390*/  BSYNC B1 ;  /* 0x0000000000017941 */ /* 0x000fea0003800000 */
.L_x_2756:
[----:B------:R-:W-:Y:S05]  /*83a0*/  @P1 BRA `(.L_x_2755) ;  /* 0x0000001400841947 */ /* 0x000fea0003800000 */
[----:B-1----:R-:W1:Y:S01]  /*83b0*/  LDS.128 R4, [R0+0x2000] ;  /* 0x0020000000047984 */ /* 0x002e620000000c00 */
[--C-:B------:R-:W-:Y:S02]  /*83c0*/  SHF.R.U64 R25, R12, 0x10, R13.reuse ;  /* 0x000000100c197819 */ /* 0x100fe4000000120d */
[----:B------:R-:W-:Y:S01]  /*83d0*/  SHF.R.U32.HI R12, RZ, 0x10, R13 ;  /* 0x00000010ff0c7819 */ /* 0x000fe2000001160d */
[----:B------:R-:W-:Y:S01]  /*83e0*/  HADD2.F32 R13, -RZ, R46.H0_H0 ;  /* 0x2000002eff0d7230 */ /* 0x000fe20000004100 */
[--C-:B------:R-:W-:Y:S02]  /*83f0*/  SHF.R.U32.HI R14, RZ, 0x10, R11.reuse ;  /* 0x00000010ff0e7819 */ /* 0x100fe4000001160b */
[----:B------:R-:W-:Y:S01]  /*8400*/  SHF.R.U64 R24, R10, 0x10, R11 ;  /* 0x000000100a187819 */ /* 0x000fe2000000120b */
[----:B------:R-:W-:Y:S02]  /*8410*/  HADD2.F32 R12, -RZ, R12.H0_H0 ;  /* 0x2000000cff0c7230 */ /* 0x000fe40000004100 */
[----:B------:R-:W-:-:S02]  /*8420*/  HADD2.F32 R14, -RZ, R14.H0_H0 ;  /* 0x2000000eff0e7230 */ /* 0x000fc40000004100 */
[----:B------:R-:W-:Y:S02]  /*8430*/  HADD2.F32 R11, -RZ, R48.H0_H0 ;  /* 0x20000030ff0b7230 */ /* 0x000fe40000004100 */
[--C-:B-1----:R-:W-:Y:S02]  /*8440*/  HADD2.F32 R10, -RZ, R7.reuse.H1_H1 ;  /* 0x30000007ff0a7230 */ /* 0x102fe40000004100 */
[--C-:B------:R-:W-:Y:S02]  /*8450*/  HADD2.F32 R3, -RZ, R4.reuse.H0_H0 ;  /* 0x20000004ff037230 */ /* 0x100fe40000004100 */
[----:B------:R-:W-:Y:S02]  /*8460*/  HADD2.F32 R4, -RZ, R4.H1_H1 ;  /* 0x30000004ff047230 */ /* 0x000fe40000004100 */
[C---:B------:R-:W-:Y:S01]  /*8470*/  FMUL.FTZ R20, R10.reuse, R14 ;  /* 0x0000000e0a147220 */ /* 0x040fe20000410000 */
[----:B------:R-:W-:Y:S02]  /*8480*/  HADD2.F32 R9, -RZ, R7.H0_H0 ;  /* 0x20000007ff097230 */ /* 0x000fe40000004100 */
[----:B------:R-:W-:Y:S01]  /*8490*/  FMUL.FTZ R15, R10, R12 ;  /* 0x0000000c0a0f7220 */ /* 0x000fe20000410000 */
[----:B------:R-:W-:-:S02]  /*84a0*/  HADD2.F32 R7, -RZ, R6.H0_H0 ;  /* 0x20000006ff077230 */ /* 0x000fc40000004100 */
[C---:B------:R-:W-:Y:S01]  /*84b0*/  FMUL.FTZ R10, R4.reuse, R13 ;  /* 0x0000000d040a7220 */ /* 0x040fe20000410000 */
[----:B------:R-:W-:Y:S02]  /*84c0*/  HADD2.F32 R8, -RZ, R6.H1_H1 ;  /* 0x30000006ff087230 */ /* 0x000fe40000004100 */
[C---:B------:R-:W-:Y:S01]  /*84d0*/  FFMA.FTZ R20, R9.reuse, R12, -R20 ;  /* 0x0000000c09147223 */ /* 0x040fe20000010814 */
[----:B------:R-:W-:Y:S01]  /*84e0*/  FFMA.FTZ R21, R9, R14, R15 ;  /* 0x0000000e09157223 */ /* 0x000fe2000001000f */
[-C--:B------:R-:W-:Y:S01]  /*84f0*/  FMUL.FTZ R14, R4, R11.reuse ;  /* 0x0000000b040e7220 */ /* 0x080fe20000410000 */
[C---:B------:R-:W-:Y:S01]  /*8500*/  FFMA.FTZ R12, R3.reuse, R11, -R10 ;  /* 0x0000000b030c7223 */ /* 0x040fe2000001080a */
[--C-:B------:R-:W-:Y:S02]  /*8510*/  HADD2.F32 R6, -RZ, R5.reuse.H0_H0 ;  /* 0x20000005ff067230 */ /* 0x100fe40000004100 */
[----:B------:R-:W-:Y:S02]  /*8520*/  HADD2.F32 R11, -RZ, R46.H1_H1 ;  /* 0x3000002eff0b7230 */ /* 0x000fe40000004100 */
[----:B------:R-:W-:Y:S01]  /*8530*/  FFMA.FTZ R3, R3, R13, R14 ;  /* 0x0000000d03037223 */ /* 0x000fe2000001000e */
[----:B------:R-:W-:-:S02]  /*8540*/  HADD2.F32 R5, -RZ, R5.H1_H1 ;  /* 0x30000005ff057230 */ /* 0x000fc40000004100 */
[----:B------:R-:W-:Y:S02]  /*8550*/  HADD2.F32 R9, -RZ, R48.H1_H1 ;  /* 0x30000030ff097230 */ /* 0x000fe40000004100 */
[C---:B------:R-:W-:Y:S01]  /*8560*/  FMUL.FTZ R14, R8.reuse, R11 ;  /* 0x0000000b080e7220 */ /* 0x040fe20000410000 */
[----:B------:R-:W-:Y:S02]  /*8570*/  HADD2.F32 R10, -RZ, R24.H0_H0 ;  /* 0x20000018ff0a7230 */ /* 0x000fe40000004100 */
[----:B------:R-:W-:Y:S02]  /*8580*/  HADD2.F32 R4, -RZ, R25.H0_H0 ;  /* 0x20000019ff047230 */ /* 0x000fe40000004100 */
[-C--:B------:R-:W-:Y:S01]  /*8590*/  FMUL.FTZ R8, R8, R9.reuse ;  /* 0x0000000908087220 */ /* 0x080fe20000410000 */
[----:B------:R-:W-:Y:S01]  /*85a0*/  FFMA.FTZ R14, R7, R9, -R14 ;  /* 0x00000009070e7223 */ /* 0x000fe2000001080e */
[C---:B------:R-:W-:Y:S01]  /*85b0*/  FMUL.FTZ R13, R5.reuse, R10 ;  /* 0x0000000a050d7220 */ /* 0x040fe20000410000 */
[----:B------:R-:W-:Y:S01]  /*85c0*/  FMUL.FTZ R15, R5, R4 ;  /* 0x00000004050f7220 */ /* 0x000fe20000410000 */
[----:B------:R-:W-:-:S02]  /*85d0*/  FFMA.FTZ R11, R7, R11, R8 ;  /* 0x0000000b070b7223 */ /* 0x000fc40000010008 */
[C---:B------:R-:W-:Y:S01]  /*85e0*/  FFMA.FTZ R5, R6.reuse, R4, -R13 ;  /* 0x0000000406057223 */ /* 0x040fe2000001080d */
[----:B------:R-:W-:Y:S01]  /*85f0*/  F2FP.F16.F32.PACK_AB R7, R21, R20 ;  /* 0x000000141507723e */ /* 0x000fe200000000ff */
[----:B------:R-:W-:Y:S01]  /*8600*/  FFMA.FTZ R10, R6, R10, R15 ;  /* 0x0000000a060a7223 */ /* 0x000fe2000001000f */
[----:B------:R-:W-:Y:S02]  /*8610*/  F2FP.F16.F32.PACK_AB R4, R3, R12 ;  /* 0x0000000c0304723e */ /* 0x000fe400000000ff */
[----:B------:R-:W-:Y:S02]  /*8620*/  F2FP.F16.F32.PACK_AB R6, R11, R14 ;  /* 0x0000000e0b06723e */ /* 0x000fe400000000ff */
[----:B------:R-:W-:-:S05]  /*8630*/  F2FP.F16.F32.PACK_AB R5, R10, R5 ;  /* 0x000000050a05723e */ /* 0x000fca00000000ff */
[----:B------:R3:W-:Y:S01]  /*8640*/  STS.128 [R0+0x2000], R4 ;  /* 0x0020000400007388 */ /* 0x0007e20000000c00 */
[----:B------:R-:W-:Y:S05]  /*8650*/  BRA `(.L_x_2755) ;  /* 0x0000001000d87947 */ /* 0x000fea0003800000 */
.L_x_2742:
[----:B------:R-:W1:Y:S01]  /*8660*/  LDC R36, c[0x0][0x448] ;  /* 0x00011200ff247b82 */ /* 0x000e620000000800 */
[----:B------:R-:W-:Y:S01]  /*8670*/  IMAD R3, R26, 0x40, R39 ;  /* 0x000000401a037824 */ /* 0x000fe200078e0227 */
[----:B------:R-:W-:Y:S01]  /*8680*/  ULDC.64 UR4, c[0x0][0x3f8] ;  /* 0x0000fe0000047ab9 */ /* 0x000fe20000000a00 */
[----:B------:R-:W-:Y:S01]  /*8690*/  ULDC.64 UR6, c[0x0][0x408] ;  /* 0x0001020000067ab9 */ /* 0x000fe20000000a00 */
[----:B------:R-:W-:Y:S01]  /*86a0*/  IMAD.MOV.U32 R26, RZ, RZ, R24 ;  /* 0x000000ffff1a7224 */ /* 0x000fe200078e0018 */
[----:B------:R-:W-:Y:S01]  /*86b0*/  SHF.R.S32.HI R43, RZ, 0x1f, R16 ;  /* 0x0000001fff2b7819 */ /* 0x000fe20000011410 */
[----:B------:R-:W-:Y:S01]  /*86c0*/  IMAD.MOV.U32 R4, RZ, RZ, R152 ;  /* 0x000000ffff047224 */ /* 0x000fe200078e0098 */
[----:B-1----:R-:W-:-:S13]  /*86d0*/  ISETP.NE.AND P0, PT, R36, 0x1, PT ;  /* 0x000000012400780c */ /* 0x002fda0003f05270 */
[----:B------:R-:W1:Y:S08]  /*86e0*/  @P0 LDC R0, c[0x0][0x44c] ;  /* 0x00011300ff000b82 */ /* 0x000e700000000800 */
[----:B------:R-:W2:Y:S01]  /*86f0*/  @P0 LDC R5, c[0x0][0x450] ;  /* 0x00011400ff050b82 */ /* 0x000ea20000000800 */
[----:B-1----:R-:W-:-:S05]  /*8700*/  @P0 IMAD.HI.U32 R0, R3, R0, RZ ;  /* 0x0000000003000227 */ /* 0x002fca00078e00ff */
[----:B--2---:R-:W-:Y:S01]  /*8710*/  @P0 SHF.R.U32.HI R3, RZ, R5, R0 ;  /* 0x00000005ff030219 */ /* 0x004fe20000011600 */
[----:B------:R-:W-:-:S03]  /*8720*/  IMAD.MOV.U32 R5, RZ, RZ, R29 ;  /* 0x000000ffff057224 */ /* 0x000fc600078e001d */
        /* <DEDUP_REMOVED lines=17> */
[----:B------:R-:W1:Y:S01]  /*8840*/  LDC R41, c[0x0][0x3f4] ;  /* 0x0000fd00ff297b82 */ /* 0x000e620000000800 */
[----:B------:R-:W2:Y:S01]  /*8850*/  SHFL.IDX PT, R3, R25, RZ, 0x1c1f ;  /* 0x001c1fff19037589 */ /* 0x000ea200000e0000 */
[----:B------:R-:W-:-:S03]  /*8860*/  IMAD R36, R207, R36, RZ ;  /* 0x00000024cf247224 */ /* 0x000fc600078e02ff */
[----:B------:R-:W3:Y:S04]  /*8870*/  SHFL.IDX PT, R0, R26, RZ, 0x1c1f ;  /* 0x001c1fff1a007589 */ /* 0x000ee800000e0000 */
[----:B------:R-:W4:Y:S04]  /*8880*/  SHFL.IDX PT, R14, R27, RZ, 0x1c1f ;  /* 0x001c1fff1b0e7589 */ /* 0x000f2800000e0000 */
[----:B------:R-:W5:Y:S01]  /*8890*/  SHFL.IDX PT, R4, R24, RZ, 0x1c1f ;  /* 0x001c1fff18047589 */ /* 0x000f6200000e0000 */
[----:B-1----:R-:W-:-:S04]  /*88a0*/  ISETP.GE.AND P0, PT, R16, R41, PT ;  /* 0x000000291000720c */ /* 0x002fc80003f06270 */
[----:B------:R-:W-:-:S13]  /*88b0*/  ISETP.GE.OR P1, PT, R39, R36, P0 ;  /* 0x000000242700720c */ /* 0x000fda0000726670 */
[C---:B------:R-:W-:Y:S01]  /*88c0*/  @!P1 IMAD.SHL.U32 R5, R16.reuse, 0x2, RZ ;  /* 0x0000000210059824 */ /* 0x040fe200078e00ff */
[----:B------:R-:W-:-:S04]  /*88d0*/  @!P1 SHF.L.U64.HI R21, R16, 0x1, R43 ;  /* 0x0000000110159819 */ /* 0x000fc8000001022b */
[----:B--2---:R-:W-:-:S05]  /*88e0*/  @!P1 IADD3 R6, P2, R3, R5, RZ ;  /* 0x0000000503069210 */ /* 0x004fca0007f5e0ff */
[----:B---3--:R-:W-:-:S05]  /*88f0*/  @!P1 IMAD.X R7, R0, 0x1, R21, P2 ;  /* 0x0000000100079824 */ /* 0x008fca00010e0615 */
[----:B------:R-:W2:Y:S01]  /*8900*/  @!P1 LD.E.128 R8, desc[UR38][R6.64] ;  /* 0x0000002606089980 */ /* 0x000ea2000c101d00 */
[----:B----4-:R-:W-:-:S05]  /*8910*/  @!P1 IADD3 R14, P2, R14, R5, RZ ;  /* 0x000000050e0e9210 */ /* 0x010fca0007f5e0ff */
[----:B-----5:R-:W-:-:S04]  /*8920*/  @!P1 IMAD.X R3, R4, 0x1, R21, P2 ;  /* 0x0000000104039824 */ /* 0x020fc800010e0615 */
[----:B------:R-:W-:-:S05]  /*8930*/  @!P1 IMAD.MOV.U32 R15, RZ, RZ, R3 ;  /* 0x000000ffff0f9224 */ /* 0x000fca00078e0003 */
[----:B------:R1:W3:Y:S01]  /*8940*/  @!P1 LD.E.128 R4, desc[UR38][R14.64] ;  /* 0x000000260e049980 */ /* 0x0002e2000c101d00 */
[----:B------:R-:W-:Y:S02]  /*8950*/  CS2R R20, SRZ ;  /* 0x0000000000147805 */ /* 0x000fe4000001ff00 */
[----:B------:R-:W-:Y:S02]  /*8960*/  CS2R R30, SRZ ;  /* 0x00000000001e7805 */ /* 0x000fe4000001ff00 */
[----:B------:R-:W-:Y:S01]  /*8970*/  CS2R R32, SRZ ;  /* 0x0000000000207805 */ /* 0x000fe2000001ff00 */
[----:B------:R-:W4:Y:S01]  /*8980*/  SHFL.IDX PT, R24, R24, 0x1, 0x1c1f ;  /* 0x003c1f0018187f89 */ /* 0x000f2200000e0000 */
[----:B------:R-:W-:-:S03]  /*8990*/  CS2R R28, SRZ ;  /* 0x00000000001c7805 */ /* 0x000fc6000001ff00 */
[----:B-1----:R1:W0:Y:S01]  /*89a0*/  SHFL.IDX PT, R14, R27, 0x1, 0x1c1f ;  /* 0x003c1f001b0e7f89 */ /* 0x00222200000e0000 */
[----:B--2---:R-:W-:Y:S02]  /*89b0*/  @!P1 IMAD.MOV.U32 R20, RZ, RZ, R8 ;  /* 0x000000ffff149224 */ /* 0x004fe400078e0008 */
[----:B------:R-:W-:Y:S02]  /*89c0*/  @!P1 IMAD.MOV.U32 R21, RZ, RZ, R9 ;  /* 0x000000ffff159224 */ /* 0x000fe400078e0009 */
[----:B------:R-:W-:Y:S02]  /*89d0*/  IMAD.MOV.U32 R0, RZ, RZ, R20 ;  /* 0x000000ffff007224 */ /* 0x000fe400078e0014 */
[----:B------:R-:W-:Y:S02]  /*89e0*/  IMAD.MOV.U32 R3, RZ, RZ, R21 ;  /* 0x000000ffff037224 */ /* 0x000fe400078e0015 */
[----:B------:R-:W-:Y:S01]  /*89f0*/  @!P1 IMAD.MOV.U32 R28, RZ, RZ, R10 ;  /* 0x000000ffff1c9224 */ /* 0x000fe200078e000a */
[----:B------:R-:W-:Y:S01]  /*8a00*/  PRMT R53, R53, 0x5410, R0 ;  /* 0x0000541035357816 */ /* 0x000fe20000000000 */
[----:B------:R-:W-:Y:S01]  /*8a10*/  @!P1 IMAD.MOV.U32 R29, RZ, RZ, R11 ;  /* 0x000000ffff1d9224 */ /* 0x000fe200078e000b */
[----:B------:R-:W-:Y:S01]  /*8a20*/  PRMT R40, R40, 0x5410, R3 ;  /* 0x0000541028287816 */ /* 0x000fe20000000003 */
[----:B------:R1:W2:Y:S01]  /*8a30*/  SHFL.IDX PT, R0, R26, 0x1, 0x1c1f ;  /* 0x003c1f001a007f89 */ /* 0x0002a200000e0000 */
[----:B------:R-:W-:-:S02]  /*8a40*/  IMAD.MOV.U32 R8, RZ, RZ, R28 ;  /* 0x000000ffff087224 */ /* 0x000fc400078e001c */
[----:B---3--:R-:W-:Y:S01]  /*8a50*/  @!P1 IMAD.MOV.U32 R30, RZ, RZ, R4 ;  /* 0x000000ffff1e9224 */ /* 0x008fe200078e0004 */
[----:B------:R1:W3:Y:S01]  /*8a60*/  SHFL.IDX PT, R3, R25, 0x1, 0x1c1f ;  /* 0x003c1f0019037f89 */ /* 0x0002e200000e0000 */
[----:B------:R-:W-:Y:S02]  /*8a70*/  @!P1 IMAD.MOV.U32 R31, RZ, RZ, R5 ;  /* 0x000000ffff1f9224 */ /* 0x000fe400078e0005 */
[----:B------:R-:W-:Y:S02]  /*8a80*/  @!P1 IMAD.MOV.U32 R33, RZ, RZ, R7 ;  /* 0x000000ffff219224 */ /* 0x000fe400078e0007 */
[----:B------:R-:W-:Y:S02]  /*8a90*/  @!P1 IMAD.MOV.U32 R32, RZ, RZ, R6 ;  /* 0x000000ffff209224 */ /* 0x000fe400078e0006 */
[----:B------:R-:W-:Y:S02]  /*8aa0*/  IMAD.MOV.U32 R4, RZ, RZ, R30 ;  /* 0x000000ffff047224 */ /* 0x000fe400078e001e */
[----:B------:R-:W-:-:S02]  /*8ab0*/  IMAD.MOV.U32 R5, RZ, RZ, R31 ;  /* 0x000000ffff057224 */ /* 0x000fc400078e001f */
[----:B------:R-:W-:Y:S02]  /*8ac0*/  IMAD.MOV.U32 R7, RZ, RZ, R33 ;  /* 0x000000ffff077224 */ /* 0x000fe400078e0021 */
[----:B------:R-:W-:Y:S01]  /*8ad0*/  IMAD.MOV.U32 R9, RZ, RZ, R29 ;  /* 0x000000ffff097224 */ /* 0x000fe200078e001d */
[----:B------:R-:W-:Y:S01]  /*8ae0*/  PRMT R40, R5, 0x7610, R40 ;  /* 0x0000761005287816 */ /* 0x000fe20000000028 */
[----:B------:R-:W-:Y:S01]  /*8af0*/  IMAD.MOV.U32 R6, RZ, RZ, R32 ;  /* 0x000000ffff067224 */ /* 0x000fe200078e0020 */
[----:B------:R-:W-:Y:S02]  /*8b00*/  PRMT R46, R4, 0x5410, R7 ;  /* 0x00005410042e7816 */ /* 0x000fe40000000007 */
[----:B------:R-:W-:Y:S02]  /*8b10*/  CS2R R4, SRZ ;  /* 0x0000000000047805 */ /* 0x000fe4000001ff00 */
[----:B------:R-:W-:Y:S02]  /*8b20*/  PRMT R35, R8, 0x5410, R9 ;  /* 0x0000541008237816 */ /* 0x000fe40000000009 */
[----:B012-4-:R-:W-:-:S07]  /*8b30*/  PRMT R53, R6, 0x7610, R53 ;  /* 0x0000761006357816 */ /* 0x017fce0000000035 */
.L_x_3081:
[----:B------:R-:W-:Y:S01]  /*8b40*/  VIADD R39, R39, 0x40 ;  /* 0x0000004027277836 */ /* 0x000fe20000000000 */
[----:B------:R-:W-:Y:S01]  /*8b50*/  LEA.HI R6, R234, R234, RZ, 0x1 ;  /* 0x000000eaea067211 */ /* 0x000fe200078f08ff */
[----:B------:R-:W-:Y:S01]  /*8b60*/  BSSY B1, `(.L_x_2759) ;  /* 0x0000015000017945 */ /* 0x000fe20003800000 */
[----:B------:R-:W-:Y:S02]  /*8b70*/  CS2R R8, SRZ ;  /* 0x0000000000087805 */ /* 0x000fe4000001ff00 */
[----:B------:R-:W-:Y:S02]  /*8b80*/  CS2R R10, SRZ ;  /* 0x00000000000a7805 */ /* 0x000fe4000001ff00 */
[----:B------:R-:W-:Y:S02]  /*8b90*/  ISETP.GE.AND P1, PT, R39, R36, PT ;  /* 0x000000242700720c */ /* 0x000fe40003f26270 */
[----:B------:R-:W-:-:S05]  /*8ba0*/  LOP3.LUT R7, R6, 0xfffffffe, RZ, 0xc0, !PT ;  /* 0xfffffffe06077812 */ /* 0x000fca00078ec0ff */
[----:B------:R-:W-:Y:S01]  /*8bb0*/  IMAD.IADD R12, R234, 0x1, -R7 ;  /* 0x00000001ea0c7824 */ /* 0x000fe200078e0a07 */
[----:B------:R-:W-:-:S04]  /*8bc0*/  CS2R R6, SRZ ;  /* 0x0000000000067805 */ /* 0x000fc8000001ff00 */
[----:B------:R-:W-:Y:S01]  /*8bd0*/  SHF.L.U32 R12, R12, 0x1f, RZ ;  /* 0x0000001f0c0c7819 */ /* 0x000fe200000006ff */
[----:B------:R-:W-:Y:S06]  /*8be0*/  @P1 BRA `(.L_x_2760) ;  /* 0x0000000000301947 */ /* 0x000fec0003800000 */
[----:B------:R-:W-:Y:S02]  /*8bf0*/  CS2R R6, SRZ ;  /* 0x0000000000067805 */ /* 0x000fe4000001ff00 */
[----:B------:R-:W-:Y:S02]  /*8c00*/  CS2R R8, SRZ ;  /* 0x0000000000087805 */ /* 0x000fe4000001ff00 */
[----:B------:R-:W-:Y:S01]  /*8c10*/  CS2R R10, SRZ ;  /* 0x00000000000a7805 */ /* 0x000fe2000001ff00 */
[----:B------:R-:W-:Y:S06]  /*8c20*/  @P0 BRA `(.L_x_2760) ;  /* 0x0000000000200947 */ /* 0x000fec0003800000 */
[C---:B------:R-:W-:Y:S01]  /*8c30*/  IMAD.SHL.U32 R4, R16.reuse, 0x2, RZ ;  /* 0x0000000210047824 */ /* 0x040fe200078e00ff */
[----:B------:R-:W-:-:S04]  /*8c40*/  SHF.L.U64.HI R5, R16, 0x1, R43 ;  /* 0x0000000110057819 */ /* 0x000fc8000001022b */
[-C--:B---3--:R-:W-:Y:S02]  /*8c50*/  IADD3 R8, P1, R3, R4.reuse, RZ ;  /* 0x0000000403087210 */ /* 0x088fe40007f3e0ff */
[----:B------:R-:W-:-:S03]  /*8c60*/  IADD3 R4, P2, R14, R4, RZ ;  /* 0x000000040e047210 */ /* 0x000fc60007f5e0ff */
[--C-:B------:R-:W-:Y:S02]  /*8c70*/  IMAD.X R9, R0, 0x1, R5.reuse, P1 ;  /* 0x0000000100097824 */ /* 0x100fe400008e0605 */
[----:B------:R-:W-:-:S04]  /*8c80*/  IMAD.X R5, R24, 0x1, R5, P2 ;  /* 0x0000000118057824 */ /* 0x000fc800010e0605 */
[----:B------:R-:W5:Y:S04]  /*8c90*/  LD.E.128 R8, desc[UR38][R8.64] ;  /* 0x0000002608087980 */ /* 0x000f68000c101d00 */
[----:B------:R-:W5:Y:S02]  /*8ca0*/  LD.E.128 R4, desc[UR38][R4.64] ;  /* 0x0000002604047980 */ /* 0x000f64000c101d00 */
.L_x_2760:
[----:B------:R-:W-:Y:S05]  /*8cb0*/  BSYNC B1 ;  /* 0x0000000000017941 */ /* 0x000fea0003800000 */
.L_x_2759:
[----:B------:R-:W0:Y:S01]  /*8cc0*/  SYNCS.PHASECHK.TRANS64.TRYWAIT P1, [R19+URZ+0x22800], R12 ;  /* 0x0228000c130075a7 */ /* 0x000e22000802017f */
[----:B-----5:R-:W-:Y:S01]  /*8cd0*/  IMAD.MOV.U32 R0, RZ, RZ, R4 ;  /* 0x000000ffff007224 */ /* 0x020fe200078e0004 */
[----:B------:R-:W-:Y:S01]  /*8ce0*/  VIADDMNMX R36, R36, -R213, 0x80, PT ;  /* 0x0000008024247446 */ /* 0x000fe200038009d5 */
[----:B---3--:R-:W-:Y:S01]  /*8cf0*/  IMAD.MOV.U32 R3, RZ, RZ, R5 ;  /* 0x000000ffff037224 */ /* 0x008fe200078e0005 */
[----:B------:R-:W-:Y:S01]  /*8d00*/  BSSY B1, `(.L_x_2761) ;  /* 0x000000c000017945 */ /* 0x000fe20003800000 */
[----:B------:R-:W-:Y:S01]  /*8d10*/  IMAD.MOV.U32 R13, RZ, RZ, R8 ;  /* 0x000000ffff0d7224 */ /* 0x000fe200078e0008 */
[-C--:B------:R-:W-:Y:S01]  /*8d20*/  ISETP.GE.OR P2, PT, R23, R36.reuse, P0 ;  /* 0x000000241700720c */ /* 0x080fe20000746670 */
[----:B------:R-:W-:Y:S01]  /*8d30*/  IMAD.MOV.U32 R14, RZ, RZ, R9 ;  /* 0x000000ffff0e7224 */ /* 0x000fe200078e0009 */
[----:B------:R-:W-:Y:S01]  /*8d40*/  PRMT R54, R0, 0x5410, R3 ;  /* 0x0000541000367816 */ /* 0x000fe20000000003 */
[----:B------:R-:W-:Y:S01]  /*8d50*/  IMAD.MOV.U32 R0, RZ, RZ, R6 ;  /* 0x000000ffff007224 */ /* 0x000fe200078e0006 */
[----:B------:R-:W-:Y:S01]  /*8d60*/  ISETP.GE.OR P0, PT, R233, R36, P0 ;  /* 0x00000024e900720c */ /* 0x000fe20000706670 */
[----:B------:R-:W-:Y:S01]  /*8d70*/  IMAD.MOV.U32 R3, RZ, RZ, R7 ;  /* 0x000000ffff037224 */ /* 0x000fe200078e0007 */
[----:B------:R-:W-:Y:S01]  /*8d80*/  PRMT R56, R13, 0x5410, R14 ;  /* 0x000054100d387816 */ /* 0x000fe2000000000e */
[----:B------:R-:W-:-:S03]  /*8d90*/  IMAD.IADD R39, R16, 0x1, R41 ;  /* 0x0000000110277824 */ /* 0x000fc600078e0229 */
[----:B------:R-:W-:Y:S01]  /*8da0*/  PRMT R55, R0, 0x5410, R3 ;  /* 0x0000541000377816 */ /* 0x000fe20000000003 */
[----:B0-----:R-:W-:Y:S06]  /*8db0*/  @!P1 BRA `(.L_x_2762) ;  /* 0x000001b000989947 */ /* 0x001fec0003800000 */
.L_x_3082:
[----:B------:R-:W-:Y:S05]  /*8dc0*/  BSYNC B1 ;  /* 0x0000000000017941 */ /* 0x000fea0003800000 */
.L_x_2761:
[----:B------:R-:W-:Y:S01]  /*8dd0*/  BSSY B1, `(.L_x_2763) ;  /* 0x0000063000017945 */ /* 0x000fe20003800000 */
[----:B------:R-:W-:Y:S01]  /*8de0*/  IMAD.MOV.U32 R0, RZ, RZ, R10 ;  /* 0x000000ffff007224 */ /* 0x000fe200078e000a */
[----:B------:R-:W-:Y:S01]  /*8df0*/  LOP3.LUT R39, R39, 0x38, RZ, 0xc0, !PT ;  /* 0x0000003827277812 */ /* 0x000fe200078ec0ff */
[----:B------:R-:W-:Y:S01]  /*8e00*/  IMAD.MOV.U32 R3, RZ, RZ, R11 ;  /* 0x000000ffff037224 */ /* 0x000fe200078e000b */
[----:B------:R-:W-:Y:S06]  /*8e10*/  @P2 BRA `(.L_x_2764) ;  /* 0x0000000400782947 */ /* 0x000fec0003800000 */
[----:B------:R-:W-:Y:S01]  /*8e20*/  IMAD.SHL.U32 R37, R37, 0x40, RZ ;  /* 0x0000004025257824 */ /* 0x000fe200078e00ff */
[--C-:B------:R-:W-:Y:S01]  /*8e30*/  SHF.R.U64 R50, R30, 0x10, R31.reuse ;  /* 0x000000101e327819 */ /* 0x100fe2000000121f */
[----:B------:R-:W-:Y:S01]  /*8e40*/  HADD2.F32 R41, -RZ, R40.H0_H0 ;  /* 0x20000028ff297230 */ /* 0x000fe20000004100 */
[----:B------:R-:W-:Y:S02]  /*8e50*/  SHF.R.U32.HI R36, RZ, 0x10, R31 ;  /* 0x00000010ff247819 */ /* 0x000fe4000001161f */
[----:B------:R-:W-:Y:S02]  /*8e60*/  LOP3.LUT R37, R37, 0x1c0, RZ, 0xc0, !PT ;  /* 0x000001c025257812 */ /* 0x000fe400078ec0ff */
[----:B------:R-:W-:Y:S01]  /*8e70*/  SHF.R.U64 R52, R20, 0x10, R21 ;  /* 0x0000001014347819 */ /* 0x000fe20000001215 */
[----:B------:R-:W-:Y:S01]  /*8e80*/  HADD2.F32 R36, -RZ, R36.H0_H0 ;  /* 0x20000024ff247230 */ /* 0x000fe20000004100 */
[----:B------:R-:W-:Y:S02]  /*8e90*/  SHF.R.U32.HI R14, RZ, 0x3, R37 ;  /* 0x00000003ff0e7819 */ /* 0x000fe40000011625 */
[----:B0-----:R-:W-:-:S02]  /*8ea0*/  LOP3.LUT R12, R37, 0x38, R16, 0xf8, !PT ;  /* 0x00000038250c7812 */ /* 0x001fc400078ef810 */
[----:B------:R-:W-:Y:S01]  /*8eb0*/  LOP3.LUT R25, R14, R39, R37, 0x1e, !PT ;  /* 0x000000270e197212 */ /* 0x000fe200078e1e25 */
[----:B------:R-:W-:Y:S01]  /*8ec0*/  HADD2.F32 R37, -RZ, R40.H1_H1 ;  /* 0x30000028ff257230 */ /* 0x000fe20000004100 */
[----:B------:R-:W-:Y:S02]  /*8ed0*/  LOP3.LUT R13, R12, R14, RZ, 0x3c, !PT ;  /* 0x0000000e0c0d7212 */ /* 0x000fe400078e3cff */
[----:B------:R-:W-:Y:S01]  /*8ee0*/  SHF.R.U32.HI R38, RZ, 0x10, R21 ;  /* 0x00000010ff267819 */ /* 0x000fe20000011615 */
[----:B------:R-:W-:Y:S01]  /*8ef0*/  IMAD R24, R220, 0x200, R25 ;  /* 0x00000200dc187824 */ /* 0x000fe200078e0219 */
[----:B------:R-:W-:Y:S01]  /*8f00*/  SHF.R.U64 R49, R32, 0x10, R33 ;  /* 0x0000001020317819 */ /* 0x000fe20000001221 */
[----:B------:R-:W-:Y:S01]  /*8f10*/  IMAD R12, R220, 0x200, R13 ;  /* 0x00000200dc0c7824 */ /* 0x000fe200078e020d */
[----:B------:R-:W-:Y:S01]  /*8f20*/  SHF.R.U32.HI R42, RZ, 0x10, R33 ;  /* 0x00000010ff2a7819 */ /* 0x000fe20000011621 */
[----:B------:R-:W-:Y:S01]  /*8f30*/  IMAD R48, R24, 0x2, R19 ;  /* 0x0000000218307824 */ /* 0x000fe200078e0213 */
[----:B------:R-:W-:Y:S01]  /*8f40*/  SHF.R.U64 R51, R28, 0x10, R29 ;  /* 0x000000101c337819 */ /* 0x000fe2000000121d */
[----:B------:R-:W-:Y:S01]  /*8f50*/  IMAD R47, R12, 0x2, R19 ;  /* 0x000000020c2f7824 */ /* 0x000fe200078e0213 */
[----:B------:R-:W-:-:S02]  /*8f60*/  SHF.R.U32.HI R44, RZ, 0x10, R29 ;  /* 0x00000010ff2c7819 */ /* 0x000fc4000001161d */
[----:B------:R-:W0:Y:S04]  /*8f70*/  LDS.128 R24, [R48+0x18400] ;  /* 0x0184000030187984 */ /* 0x000e280000000c00 */
[----:B------:R-:W1:Y:S01]  /*8f80*/  LDS.128 R12, [R47+0x18400] ;  /* 0x018400002f0c7984 */ /* 0x000e620000000c00 */
[--C-:B0-----:R-:W-:Y:S02]  /*8f90*/  HADD2.F32 R30, -RZ, R25.reuse.H0_H0 ;  /* 0x20000019ff1e7230 */ /* 0x101fe40000004100 */
[----:B------:R-:W-:Y:S02]  /*8fa0*/  HADD2.F32 R31, -RZ, R25.H1_H1 ;  /* 0x30000019ff1f7230 */ /* 0x000fe40000004100 */
[----:B-1----:R-:W-:Y:S02]  /*8fb0*/  HADD2.F32 R20, -RZ, R13.H0_H0 ;  /* 0x2000000dff147230 */ /* 0x002fe40000004100 */
[C---:B------:R-:W-:Y:S01]  /*8fc0*/  FMUL.FTZ R43, R30.reuse, R41 ;  /* 0x000000291e2b7220 */ /* 0x040fe20000410000 */
[----:B------:R-:W-:Y:S01]  /*8fd0*/  FMUL.FTZ R45, R30, R37 ;  /* 0x000000251e2d7220 */ /* 0x000fe20000410000 */
[----:B------:R-:W-:-:S02]  /*8fe0*/  HADD2.F32 R30, -RZ, R38.H0_H0 ;  /* 0x20000026ff1e7230 */ /* 0x000fc40000004100 */
[C---:B------:R-:W-:Y:S01]  /*8ff0*/  FMUL.FTZ R38, R31.reuse, R36 ;  /* 0x000000241f267220 */ /* 0x040fe20000410000 */
[C---:B------:R-:W-:Y:S01]  /*9000*/  FFMA.FTZ R40, R20.reuse, R37, -R43 ;  /* 0x0000002514287223 */ /* 0x040fe2000001082b */
[----:B------:R-:W-:Y:S02]  /*9010*/  HADD2.F32 R21, -RZ, R13.H1_H1 ;  /* 0x3000000dff157230 */ /* 0x000fe40000004100 */
[----:B------:R-:W-:Y:S01]  /*9020*/  FFMA.FTZ R45, R20, R41, R45 ;  /* 0x00000029142d7223 */ /* 0x000fe2000001002d */
[----:B------:R-:W-:Y:S02]  /*9030*/  HADD2.F32 R32, -RZ, R27.H0_H0 ;  /* 0x2000001bff207230 */ /* 0x000fe40000004100 */
[-C--:B------:R-:W-:Y:S01]  /*9040*/  FMUL.FTZ R20, R31, R30.reuse ;  /* 0x0000001e1f147220 */ /* 0x080fe20000410000 */
[----:B------:R-:W-:Y:S02]  /*9050*/  HADD2.F32 R43, -RZ, R46.H1_H1 ;  /* 0x3000002eff2b7230 */ /* 0x000fe40000004100 */
[----:B------:R-:W-:Y:S01]  /*9060*/  FFMA.FTZ R41, R21, R30, -R38 ;  /* 0x0000001e15297223 */ /* 0x000fe20000010826 */
[----:B------:R-:W-:-:S02]  /*9070*/  HADD2.F32 R37, -RZ, R35.H1_H1 ;  /* 0x30000023ff257230 */ /* 0x000fc40000004100 */
[----:B------:R-:W-:Y:S02]  /*9080*/  HADD2.F32 R28, -RZ, R15.H0_H0 ;  /* 0x2000000fff1c7230 */ /* 0x000fe40000004100 */
[C---:B------:R-:W-:Y:S01]  /*9090*/  FMUL.FTZ R31, R32.reuse, R43 ;  /* 0x0000002b201f7220 */ /* 0x040fe20000410000 */
[----:B------:R-:W-:Y:S02]  /*90a0*/  HADD2.F32 R33, -RZ, R27.H1_H1 ;  /* 0x3000001bff217230 */ /* 0x000fe40000004100 */
[-C--:B------:R-:W-:Y:S01]  /*90b0*/  FMUL.FTZ R32, R32, R37.reuse ;  /* 0x0000002520207220 */ /* 0x080fe20000410000 */
[----:B------:R-:W-:Y:S02]  /*90c0*/  HADD2.F32 R38, -RZ, R42.H0_H0 ;  /* 0x2000002aff267230 */ /* 0x000fe40000004100 */
[C---:B------:R-:W-:Y:S01]  /*90d0*/  FFMA.FTZ R37, R28.reuse, R37, -R31 ;  /* 0x000000251c257223 */ /* 0x040fe2000001081f */
[----:B------:R-:W-:Y:S02]  /*90e0*/  HADD2.F32 R29, -RZ, R15.H1_H1 ;  /* 0x3000000fff1d7230 */ /* 0x000fe40000004100 */
[----:B------:R-:W-:Y:S01]  /*90f0*/  FFMA.FTZ R43, R28, R43, R32 ;  /* 0x0000002b1c2b7223 */ /* 0x000fe20000010020 */
[----:B------:R-:W-:-:S02]  /*9100*/  HADD2.F32 R30, -RZ, R44.H0_H0 ;  /* 0x2000002cff1e7230 */ /* 0x000fc40000004100 */
[----:B------:R-:W-:Y:S01]  /*9110*/  FFMA.FTZ R42, R21, R36, R20 ;  /* 0x00000024152a7223 */ /* 0x000fe20000010014 */
[----:B------:R-:W-:Y:S02]  /*9120*/  HADD2.F32 R25, -RZ, R24.H0_H0 ;  /* 0x20000018ff197230 */ /* 0x000fe40000004100 */
[C---:B------:R-:W-:Y:S01]  /*9130*/  FMUL.FTZ R28, R33.reuse, R38 ;  /* 0x00000026211c7220 */ /* 0x040fe20000410000 */
[----:B------:R-:W-:Y:S02]  /*9140*/  HADD2.F32 R32, -RZ, R46.H0_H0 ;  /* 0x2000002eff207230 */ /* 0x000fe40000004100 */
[-C--:B------:R-:W-:Y:S01]  /*9150*/  FMUL.FTZ R46, R33, R30.reuse ;  /* 0x0000001e212e7220 */ /* 0x080fe20000410000 */
[----:B------:R-:W-:Y:S02]  /*9160*/  HADD2.F32 R20, -RZ, R53.H1_H1 ;  /* 0x30000035ff147230 */ /* 0x000fe40000004100 */
[----:B------:R-:W-:Y:S01]  /*9170*/  FFMA.FTZ R44, R29, R30, -R28 ;  /* 0x0000001e1d2c7223 */ /* 0x000fe2000001081c */
[----:B------:R-:W-:-:S02]  /*9180*/  HADD2.F32 R13, -RZ, R12.H0_H0 ;  /* 0x2000000cff0d7230 */ /* 0x000fc40000004100 */
[C---:B------:R-:W-:Y:S01]  /*9190*/  FMUL.FTZ R36, R25.reuse, R32 ;  /* 0x0000002019247220 */ /* 0x040fe20000410000 */
[----:B------:R-:W-:Y:S02]  /*91a0*/  HADD2.F32 R27, -RZ, R26.H0_H0 ;  /* 0x2000001aff1b7230 */ /* 0x000fe40000004100 */
[----:B------:R-:W-:Y:S01]  /*91b0*/  FMUL.FTZ R25, R25, R20 ;  /* 0x0000001419197220 */ /* 0x000fe20000410000 */
[----:B------:R-:W-:Y:S02]  /*91c0*/  HADD2.F32 R30, -RZ, R53.H0_H0 ;  /* 0x20000035ff1e7230 */ /* 0x000fe40000004100 */
[----:B------:R-:W-:Y:S01]  /*91d0*/  FFMA.FTZ R46, R29, R38, R46 ;  /* 0x000000261d2e7223 */ /* 0x000fe2000001002e */
[----:B------:R-:W-:Y:S02]  /*91e0*/  HADD2.F32 R28, -RZ, R35.H0_H0 ;  /* 0x20000023ff1c7230 */ /* 0x000fe40000004100 */
[----:B------:R-:W-:Y:S01]  /*91f0*/  FFMA.FTZ R36, R13, R20, -R36 ;  /* 0x000000140d247223 */ /* 0x000fe20000010824 */
[----:B------:R-:W-:-:S02]  /*9200*/  HADD2.F32 R15, -RZ, R14.H0_H0 ;  /* 0x2000000eff0f7230 */ /* 0x000fc40000004100 */
[----:B------:R-:W-:Y:S01]  /*9210*/  FMUL.FTZ R38, R27, R30 ;  /* 0x0000001e1b267220 */ /* 0x000fe20000410000 */
[----:B------:R-:W-:Y:S01]  /*9220*/  FFMA.FTZ R32, R13, R32, R25 ;  /* 0x000000200d207223 */ /* 0x000fe20000010019 */
[-C--:B------:R-:W-:Y:S01]  /*9230*/  FMUL.FTZ R20, R27, R28.reuse ;  /* 0x0000001c1b147220 */ /* 0x080fe20000410000 */
[----:B------:R-:W-:Y:S02]  /*9240*/  HADD2.F32 R24, -RZ, R24.H1_H1 ;  /* 0x30000018ff187230 */ /* 0x000fe40000004100 */
[C---:B------:R-:W-:Y:S01]  /*9250*/  FFMA.FTZ R38, R15.reuse, R28, -R38 ;  /* 0x0000001c0f267223 */ /* 0x040fe20000010826 */
[----:B------:R-:W-:Y:S02]  /*9260*/  HADD2.F32 R26, -RZ, R26.H1_H1 ;  /* 0x3000001aff1a7230 */ /* 0x000fe40000004100 */
[----:B------:R-:W-:Y:S01]  /*9270*/  FFMA.FTZ R20, R15, R30, R20 ;  /* 0x0000001e0f147223 */ /* 0x000fe20000010014 */
[----:B------:R-:W-:Y:S02]  /*9280*/  HADD2.F32 R25, -RZ, R50.H0_H0 ;  /* 0x20000032ff197230 */ /* 0x000fe40000004100 */
[----:B------:R-:W-:-:S02]  /*9290*/  HADD2.F32 R27, -RZ, R49.H0_H0 ;  /* 0x20000031ff1b7230 */ /* 0x000fc40000004100 */
[----:B------:R-:W-:Y:S02]  /*92a0*/  HADD2.F32 R13, -RZ, R52.H0_H0 ;  /* 0x20000034ff0d7230 */ /* 0x000fe40000004100 */
[----:B------:R-:W-:Y:S01]  /*92b0*/  FMUL.FTZ R15, R24, R25 ;  /* 0x00000019180f7220 */ /* 0x000fe20000410000 */
[----:B------:R-:W-:Y:S02]  /*92c0*/  HADD2.F32 R21, -RZ, R51.H0_H0 ;  /* 0x20000033ff157230 */ /* 0x000fe40000004100 */
[----:B------:R-:W-:Y:S01]  /*92d0*/  FMUL.FTZ R33, R26, R27 ;  /* 0x0000001b1a217220 */ /* 0x000fe20000410000 */
[----:B------:R-:W-:Y:S02]  /*92e0*/  HADD2.F32 R12, -RZ, R12.H1_H1 ;  /* 0x3000000cff0c7230 */ /* 0x000fe40000004100 */
[----:B------:R-:W-:Y:S01]  /*92f0*/  FMUL.FTZ R24, R24, R13 ;  /* 0x0000000d18187220 */ /* 0x000fe20000410000 */
[----:B------:R-:W-:Y:S02]  /*9300*/  HADD2.F32 R14, -RZ, R14.H1_H1 ;  /* 0x3000000eff0e7230 */ /* 0x000fe40000004100 */
[----:B------:R-:W-:Y:S01]  /*9310*/  FMUL.FTZ R26, R26, R21 ;  /* 0x000000151a1a7220 */ /* 0x000fe20000410000 */
        /* <DEDUP_REMOVED lines=14> */
.L_x_2764:
[----:B------:R-:W-:Y:S05]  /*9400*/  BSYNC B1 ;  /* 0x0000000000017941 */ /* 0x000fea0003800000 */
.L_x_2763:
[----:B------:R-:W-:Y:S01]  /*9410*/  PRMT R41, R0, 0x5410, R3 ;  /* 0x0000541000297816 */ /* 0x000fe20000000003 */
[----:B------:R-:W-:Y:S06]  /*9420*/  @P0 BRA `(.L_x_2755) ;  /* 0x0000000400640947 */ /* 0x000fec0003800000 */
[----:B------:R-:W2:Y:S01]  /*9430*/  LDL R42, [R1+0x68] ;  /* 0x00006800012a7983 */ /* 0x000ea20000100800 */
[----:B01----:R-:W-:-:S04]  /*9440*/  SHF.R.U32.HI R12, RZ, 0x3, R218 ;  /* 0x00000003ff0c7819 */ /* 0x003fc800000116da */
[----:B------:R-:W-:-:S05]  /*9450*/  LOP3.LUT R0, R12, R39, R218, 0x1e, !PT ;  /* 0x000000270c007212 */ /* 0x000fca00078e1eda */
[----:B------:R-:W-:-:S04]  /*9460*/  IMAD.IADD R0, R221, 0x1, R0 ;  /* 0x00000001dd007824 */ /* 0x000fc800078e0200 */
[----:B------:R-:W-:-:S05]  /*9470*/  IMAD R0, R0, 0x2, R19 ;  /* 0x0000000200007824 */ /* 0x000fca00078e0213 */
[----:B------:R-:W0:Y:S01]  /*9480*/  LDS.128 R24, [R0+0x18400] ;  /* 0x0184000000187984 */ /* 0x000e220000000c00 */
[----:B------:R-:W-:Y:S01]  /*9490*/  SHF.R.U64 R40, R8, 0x10, R9 ;  /* 0x0000001008287819 */ /* 0x000fe20000001209 */
[----:B------:R-:W-:Y:S01]  /*94a0*/  HADD2.F32 R21, -RZ, R54.H1_H1 ;  /* 0x30000036ff157230 */ /* 0x000fe20000004100 */
[----:B------:R-:W-:Y:S02]  /*94b0*/  SHF.R.U32.HI R28, RZ, 0x10, R5 ;  /* 0x00000010ff1c7819 */ /* 0x000fe40000011605 */
[--C-:B------:R-:W-:Y:S02]  /*94c0*/  SHF.R.U64 R39, R10, 0x10, R11.reuse ;  /* 0x000000100a277819 */ /* 0x100fe4000000120b */
[----:B------:R-:W-:Y:S01]  /*94d0*/  SHF.R.U32.HI R38, RZ, 0x10, R11 ;  /* 0x00000010ff267819 */ /* 0x000fe2000001160b */
[----:B------:R-:W-:Y:S01]  /*94e0*/  HADD2.F32 R11, -RZ, R56.H1_H1 ;  /* 0x30000038ff0b7230 */ /* 0x000fe20000004100 */
[----:B------:R-:W-:Y:S01]  /*94f0*/  SHF.R.U32.HI R20, RZ, 0x10, R9 ;  /* 0x00000010ff147819 */ /* 0x000fe20000011609 */
[----:B------:R-:W-:Y:S01]  /*9500*/  HADD2.F32 R28, -RZ, R28.H0_H0 ;  /* 0x2000001cff1c7230 */ /* 0x000fe20000004100 */
[----:B------:R-:W-:-:S02]  /*9510*/  SHF.R.U64 R37, R4, 0x10, R5 ;  /* 0x0000001004257819 */ /* 0x000fc40000001205 */
[--C-:B------:R-:W-:Y:S02]  /*9520*/  SHF.R.U64 R35, R6, 0x10, R7.reuse ;  /* 0x0000001006237819 */ /* 0x100fe40000001207 */
[----:B------:R-:W-:Y:S01]  /*9530*/  SHF.R.U32.HI R33, RZ, 0x10, R7 ;  /* 0x00000010ff217819 */ /* 0x000fe20000011607 */
[--C-:B0-----:R-:W-:Y:S02]  /*9540*/  HADD2.F32 R8, -RZ, R25.reuse.H0_H0 ;  /* 0x20000019ff087230 */ /* 0x101fe40000004100 */
[----:B------:R-:W-:-:S03]  /*9550*/  HADD2.F32 R25, -RZ, R25.H1_H1 ;  /* 0x30000019ff197230 */ /* 0x000fc60000004100 */
[C---:B------:R-:W-:Y:S01]  /*9560*/  FMUL.FTZ R29, R8.reuse, R21 ;  /* 0x00000015081d7220 */ /* 0x040fe20000410000 */
[----:B------:R-:W-:Y:S01]  /*9570*/  FMUL.FTZ R31, R8, R11 ;  /* 0x0000000b081f7220 */ /* 0x000fe20000410000 */
[----:B------:R-:W-:Y:S02]  /*9580*/  HADD2.F32 R8, -RZ, R20.H0_H0 ;  /* 0x20000014ff087230 */ /* 0x000fe40000004100 */
[C---:B------:R-:W-:Y:S01]  /*9590*/  FMUL.FTZ R30, R25.reuse, R28 ;  /* 0x0000001c191e7220 */ /* 0x040fe20000410000 */
[----:B------:R-:W-:Y:S02]  /*95a0*/  HADD2.F32 R7, -RZ, R24.H0_H0 ;  /* 0x20000018ff077230 */ /* 0x000fe40000004100 */
[----:B------:R-:W-:Y:S02]  /*95b0*/  HADD2.F32 R20, -RZ, R54.H0_H0 ;  /* 0x20000036ff147230 */ /* 0x000fe40000004100 */
[----:B------:R-:W-:Y:S01]  /*95c0*/  FMUL.FTZ R36, R25, R8 ;  /* 0x0000000819247220 */ /* 0x000fe20000410000 */
[----:B------:R-:W-:-:S02]  /*95d0*/  HADD2.F32 R9, -RZ, R26.H0_H0 ;  /* 0x2000001aff097230 */ /* 0x000fc40000004100 */
[--C-:B------:R-:W-:Y:S02]  /*95e0*/  HADD2.F32 R10, -RZ, R27.reuse.H0_H0 ;  /* 0x2000001bff0a7230 */ /* 0x100fe40000004100 */
[----:B------:R-:W-:Y:S02]  /*95f0*/  HADD2.F32 R27, -RZ, R27.H1_H1 ;  /* 0x3000001bff1b7230 */ /* 0x000fe40000004100 */
[----:B------:R-:W-:Y:S02]  /*9600*/  HADD2.F32 R24, -RZ, R24.H1_H1 ;  /* 0x30000018ff187230 */ /* 0x000fe40000004100 */
[----:B------:R-:W-:Y:S01]  /*9610*/  HADD2.F32 R26, -RZ, R26.H1_H1 ;  /* 0x3000001aff1a7230 */ /* 0x000fe20000004100 */
[----:B--2---:R-:W0:Y:S02]  /*9620*/  LDS.128 R12, [R42+0x18400] ;  /* 0x018400002a0c7984 */ /* 0x004e240000000c00 */
[--C-:B0-----:R-:W-:Y:S02]  /*9630*/  HADD2.F32 R4, -RZ, R13.reuse.H0_H0 ;  /* 0x2000000dff047230 */ /* 0x101fe40000004100 */
[----:B------:R-:W-:-:S03]  /*9640*/  HADD2.F32 R13, -RZ, R13.H1_H1 ;  /* 0x3000000dff0d7230 */ /* 0x000fc60000004100 */
[C---:B------:R-:W-:Y:S01]  /*9650*/  FFMA.FTZ R29, R4.reuse, R11, -R29 ;  /* 0x0000000b041d7223 */ /* 0x040fe2000001081d */
[----:B------:R-:W-:Y:S01]  /*9660*/  FFMA.FTZ R31, R4, R21, R31 ;  /* 0x00000015041f7223 */ /* 0x000fe2000001001f */
[----:B------:R-:W-:Y:S02]  /*9670*/  HADD2.F32 R4, -RZ, R56.H0_H0 ;  /* 0x20000038ff047230 */ /* 0x000fe40000004100 */
[----:B------:R-:W-:Y:S01]  /*9680*/  FFMA.FTZ R32, R13, R8, -R30 ;  /* 0x000000080d207223 */ /* 0x000fe2000001081e */
[----:B------:R-:W-:Y:S02]  /*9690*/  HADD2.F32 R3, -RZ, R12.H0_H0 ;  /* 0x2000000cff037230 */ /* 0x000fe40000004100 */
[C---:B------:R-:W-:Y:S01]  /*96a0*/  FMUL.FTZ R30, R7.reuse, R20 ;  /* 0x00000014071e7220 */ /* 0x040fe20000410000 */
[----:B------:R-:W-:Y:S02]  /*96b0*/  HADD2.F32 R8, -RZ, R55.H0_H0 ;  /* 0x20000037ff087230 */ /* 0x000fe40000004100 */
[----:B------:R-:W-:Y:S01]  /*96c0*/  FMUL.FTZ R7, R7, R4 ;  /* 0x0000000407077220 */ /* 0x000fe20000410000 */
[----:B------:R-:W-:Y:S01]  /*96d0*/  FFMA.FTZ R36, R13, R28, R36 ;  /* 0x0000001c0d247223 */ /* 0x000fe20000010024 */
[----:B------:R-:W-:Y:S01]  /*96e0*/  FFMA.FTZ R30, R3, R4, -R30 ;  /* 0x00000004031e7223 */ /* 0x000fe2000001081e */
[----:B------:R-:W-:-:S02]  /*96f0*/  HADD2.F32 R5, -RZ, R14.H0_H0 ;  /* 0x2000000eff057230 */ /* 0x000fc40000004100 */
[----:B------:R-:W-:Y:S01]  /*9700*/  FFMA.FTZ R13, R3, R20, R7 ;  /* 0x00000014030d7223 */ /* 0x000fe20000010007 */
[--C-:B------:R-:W-:Y:S02]  /*9710*/  HADD2.F32 R4, -RZ, R41.reuse.H0_H0 ;  /* 0x20000029ff047230 */ /* 0x100fe40000004100 */
[C---:B------:R-:W-:Y:S01]  /*9720*/  FMUL.FTZ R20, R9.reuse, R8 ;  /* 0x0000000809147220 */ /* 0x040fe20000410000 */
[----:B------:R-:W-:Y:S02]  /*9730*/  HADD2.F32 R3, -RZ, R41.H1_H1 ;  /* 0x30000029ff037230 */ /* 0x000fe40000004100 */
[----:B------:R-:W-:Y:S02]  /*9740*/  HADD2.F32 R7, -RZ, R55.H1_H1 ;  /* 0x30000037ff077230 */ /* 0x000fe40000004100 */
[-C--:B------:R-:W-:Y:S01]  /*9750*/  FMUL.FTZ R28, R9, R4.reuse ;  /* 0x00000004091c7220 */ /* 0x080fe20000410000 */
[----:B------:R-:W-:Y:S01]  /*9760*/  FFMA.FTZ R21, R5, R4, -R20 ;  /* 0x0000000405157223 */ /* 0x000fe20000010814 */
[----:B------:R-:W-:-:S02]  /*9770*/  HADD2.F32 R6, -RZ, R15.H0_H0 ;  /* 0x2000000fff067230 */ /* 0x000fc40000004100 */
[----:B------:R-:W-:Y:S02]  /*9780*/  HADD2.F32 R4, -RZ, R38.H0_H0 ;  /* 0x20000026ff047230 */ /* 0x000fe40000004100 */
[C---:B------:R-:W-:Y:S01]  /*9790*/  FMUL.FTZ R9, R10.reuse, R7 ;  /* 0x000000070a097220 */ /* 0x040fe20000410000 */
[----:B------:R-:W-:Y:S02]  /*97a0*/  HADD2.F32 R20, -RZ, R33.H0_H0 ;  /* 0x20000021ff147230 */ /* 0x000fe40000004100 */
[-C--:B------:R-:W-:Y:S01]  /*97b0*/  FMUL.FTZ R38, R10, R3.reuse ;  /* 0x000000030a267220 */ /* 0x080fe20000410000 */
[----:B------:R-:W-:Y:S02]  /*97c0*/  HADD2.F32 R15, -RZ, R15.H1_H1 ;  /* 0x3000000fff0f7230 */ /* 0x000fe40000004100 */
[----:B------:R-:W-:Y:S01]  /*97d0*/  FFMA.FTZ R10, R5, R8, R28 ;  /* 0x00000008050a7223 */ /* 0x000fe2000001001c */
[C---:B------:R-:W-:Y:S01]  /*97e0*/  FFMA.FTZ R25, R6.reuse, R3, -R9 ;  /* 0x0000000306197223 */ /* 0x040fe20000010809 */
[----:B------:R-:W-:Y:S01]  /*97f0*/  FFMA.FTZ R38, R6, R7, R38 ;  /* 0x0000000706267223 */ /* 0x000fe20000010026 */
[C---:B------:R-:W-:Y:S01]  /*9800*/  FMUL.FTZ R8, R27.reuse, R20 ;  /* 0x000000141b087220 */ /* 0x040fe20000410000 */
[----:B------:R-:W-:Y:S01]  /*9810*/  FMUL.FTZ R6, R27, R4 ;  /* 0x000000041b067220 */ /* 0x000fe20000410000 */
[----:B------:R-:W-:-:S02]  /*9820*/  HADD2.F32 R7, -RZ, R37.H0_H0 ;  /* 0x20000025ff077230 */ /* 0x000fc40000004100 */
[----:B------:R-:W-:Y:S02]  /*9830*/  HADD2.F32 R9, -RZ, R35.H0_H0 ;  /* 0x20000023ff097230 */ /* 0x000fe40000004100 */
[----:B------:R-:W-:Y:S02]  /*9840*/  HADD2.F32 R3, -RZ, R40.H0_H0 ;  /* 0x20000028ff037230 */ /* 0x000fe40000004100 */
[----:B------:R-:W-:Y:S02]  /*9850*/  HADD2.F32 R5, -RZ, R39.H0_H0 ;  /* 0x20000027ff057230 */ /* 0x000fe40000004100 */
[C---:B------:R-:W-:Y:S01]  /*9860*/  FFMA.FTZ R4, R15.reuse, R4, -R8 ;  /* 0x000000040f047223 */ /* 0x040fe20000010808 */
[----:B------:R-:W-:Y:S02]  /*9870*/  HADD2.F32 R12, -RZ, R12.H1_H1 ;  /* 0x3000000cff0c7230 */ /* 0x000fe40000004100 */
[----:B------:R-:W-:Y:S01]  /*9880*/  FFMA.FTZ R27, R15, R20, R6 ;  /* 0x000000140f1b7223 */ /* 0x000fe20000010006 */
[----:B------:R-:W-:-:S02]  /*9890*/  HADD2.F32 R14, -RZ, R14.H1_H1 ;  /* 0x3000000eff0e7230 */ /* 0x000fc40000004100 */
[----:B------:R-:W-:Y:S01]  /*98a0*/  FMUL.FTZ R11, R24, R7 ;  /* 0x00000007180b7220 */ /* 0x000fe20000410000 */
[----:B------:R-:W-:Y:S01]  /*98b0*/  FMUL.FTZ R15, R26, R9 ;  /* 0x000000091a0f7220 */ /* 0x000fe20000410000 */
[----:B------:R-:W-:Y:S01]  /*98c0*/  FMUL.FTZ R24, R24, R3 ;  /* 0x0000000318187220 */ /* 0x000fe20000410000 */
[----:B------:R-:W-:Y:S01]  /*98d0*/  FMUL.FTZ R26, R26, R5 ;  /* 0x000000051a1a7220 */ /* 0x000fe20000410000 */
[----:B------:R-:W-:Y:S01]  /*98e0*/  FFMA.FTZ R3, R12, R3, -R11 ;  /* 0x000000030c037223 */ /* 0x000fe2000001080b */
[----:B------:R-:W-:Y:S01]  /*98f0*/  FFMA.FTZ R6, R14, R5, -R15 ;  /* 0x000000050e067223 */ /* 0x000fe2000001080f */
        /* <DEDUP_REMOVED lines=12> */
.L_x_2755:
[----:B------:R-:W-:Y:S05]  /*99c0*/  BSYNC B0 ;  /* 0x0000000000007941 */ /* 0x000fea0003800000 */
.L_x_2741:
        /* <DEDUP_REMOVED lines=8> */
.L_x_2738:
[----:B-1----:R-:W1:Y:S01]  /*9a50*/  S2R R3, SR_TID.X ;  /* 0x0000000000037919 */ /* 0x002e620000002100 */
[----:B--23--:R-:W-:Y:S01]  /*9a60*/  IMAD.U32 R0, RZ, RZ, UR54 ;  /* 0x00000036ff007e24 */ /* 0x00cfe2000f8e00ff */
[----:B------:R-:W-:Y:S05]  /*9a70*/  WARPSYNC.ALL ;  /* 0x0000000000007948 */ /* 0x000fea0003800000 */
[----:B------:R-:W-:Y:S02]  /*9a80*/  ISETP.NE.AND P0, PT, R0, 0x3, PT ;  /* 0x000000030000780c */ /* 0x000fe40003f05270 */
[----:B------:R-:W-:-:S11]  /*9a90*/  LOP3.LUT R18, R18, 0xfff7ffff, RZ, 0xc0, !PT ;  /* 0xfff7ffff12127812 */ /* 0x000fd600078ec0ff */
[----:B------:R-:W-:Y:S02]  /*9aa0*/  @P0 LOP3.LUT R18, R18, 0x80000, RZ, 0xfc, !PT ;  /* 0x0008000012120812 */ /* 0x000fe400078efcff */
[----:B-1----:R-:W-:-:S05]  /*9ab0*/  SHF.R.U32.HI R3, RZ, 0x7, R3 ;  /* 0x00000007ff037819 */ /* 0x002fca0000011603 */
[----:B------:R-:W-:-:S05]  /*9ac0*/  VIADD R72, R3, 0x8 ;  /* 0x0000000803487836 */ /* 0x000fca0000000000 */
[----:B------:R1:W-:Y:S06]  /*9ad0*/  BAR.SYNC.DEFER_BLOCKING R72, 0x100 ;  /* 0x000400480000751d */ /* 0x0003ec0000010000 */
[----:B------:R-:W-:Y:S05]  /*9ae0*/  @!P0 BRA `(.L_x_2765) ;  /* 0x0000000000048947 */ /* 0x000fea0003800000 */
[----:B------:R-:W-:Y:S01]  /*9af0*/  BPT.TRAP 0x1 ;  /* 0x000000040000795c */ /* 0x000fe20000300000 */
.L_x_2765:
[----:B------:R-:W-:Y:S01]  /*9b00*/  IMAD R4, R2, 0x8, R19 ;  /* 0x0000000802047824 */ /* 0x000fe200078e0213 */
[----:B------:R-:W-:-:S04]  /*9b10*/  SHF.L.U32 R73, R206, 0x1f, RZ ;  /* 0x0000001fce497819 */ /* 0x000fc800000006ff */
[----:B------:R2:W3:Y:S01]  /*9b20*/  SYNCS.PHASECHK.TRANS64.TRYWAIT P1, [R4+URZ+0x22830], R73 ;  /* 0x02283049040075a7 */ /* 0x0004e2000802017f */
[----:B------:R-:W-:Y:S05]  /*9b30*/  @!P0 BRA `(.L_x_2766) ;  /* 0x0000000000048947 */ /* 0x000fea0003800000 */
[----:B------:R-:W-:Y:S01]  /*9b40*/  BPT.TRAP 0x1 ;  /* 0x000000040000795c */ /* 0x000fe20000300000 */
.L_x_2766:
[----:B------:R-:W4:Y:S01]  /*9b50*/  S2R R3, SR_TID.X ;  /* 0x0000000000037919 */ /* 0x000f220000002100 */
[----:B------:R-:W-:-:S05]  /*9b60*/  VIADD R0, R19, 0x1c400 ;  /* 0x0001c40013007836 */ /* 0x000fca0000000000 */
[----:B------:R-:W-:-:S04]  /*9b70*/  SHF.R.U32.HI R0, RZ, 0x4, R0 ;  /* 0x00000004ff007819 */ /* 0x000fc80000011600 */
[----:B------:R-:W-:Y:S02]  /*9b80*/  LOP3.LUT R0, R0, 0x3fff, RZ, 0xc0, !PT ;  /* 0x00003fff00007812 */ /* 0x000fe400078ec0ff */
[----:B----4-:R-:W-:-:S04]  /*9b90*/  LOP3.LUT R3, R3, 0x7f, RZ, 0xc0, !PT ;  /* 0x0000007f03037812 */ /* 0x010fc800078ec0ff */
[----:B------:R-:W-:Y:S01]  /*9ba0*/  ISETP.NE.AND P0, PT, R3, RZ, PT ;  /* 0x000000ff0300720c */ /* 0x000fe20003f05270 */
[----:B---3--:R-:W-:-:S12]  /*9bb0*/  @P1 BRA `(.L_x_2767) ;  /* 0x0000000000081947 */ /* 0x008fd80003800000 */
[----:B------:R-:W3:Y:S02]  /*9bc0*/  SYNCS.PHASECHK.TRANS64.TRYWAIT P1, [R4+URZ+0x22830], R73 ;  /* 0x02283049040075a7 */ /* 0x000ee4000802017f */
[----:B---3--:R-:W-:Y:S05]  /*9bd0*/  @!P1 BRA `(.L_x_2768) ;  /* 0x000001a400249947 */ /* 0x008fea0003800000 */
.L_x_2767:
[----:B------:R-:W-:Y:S05]  /*9be0*/  WARPSYNC.ALL ;  /* 0x0000000000007948 */ /* 0x000fea0003800000 */
[----:B------:R-:W-:-:S05]  /*9bf0*/  LOP3.LUT R214, R0, 0x10000, RZ, 0xfc, !PT ;  /* 0x0001000000d67812 */ /* 0x000fca00078efcff */
[----:B------:R-:W-:Y:S01]  /*9c00*/  IMAD R8, R2, 0x300, R214 ;  /* 0x0000030002087824 */ /* 0x000fe200078e02d6 */
[----:B------:R-:W-:Y:S01]  /*9c10*/  LOP3.LUT R6, R34, 0x10000, RZ, 0xfc, !PT ;  /* 0x0001000022067812 */ /* 0x000fe200078efcff */
[----:B------:R-:W-:Y:S01]  /*9c20*/  IMAD.MOV.U32 R9, RZ, RZ, 0x40000040 ;  /* 0x40000040ff097424 */ /* 0x000fe200078e00ff */
[----:B0-----:R-:W-:Y:S01]  /*9c30*/  WARPGROUP.ARRIVE ;  /* 0x00000000000079c5 */ /* 0x001fe20000000000 */
[----:B------:R-:W-:Y:S01]  /*9c40*/  IMAD.MOV.U32 R7, RZ, RZ, 0x40000040 ;  /* 0x40000040ff077424 */ /* 0x000fe200078e00ff */
[C---:B------:R-:W-:Y:S01]  /*9c50*/  R2UR UR6, R8.reuse ;  /* 0x00000000080672ca */ /* 0x040fe200000e0000 */
[----:B------:R-:W-:Y:S01]  /*9c60*/  VIADD R10, R8, 0x2 ;  /* 0x00000002080a7836 */ /* 0x000fe20000000000 */
[----:B------:R-:W-:Y:S01]  /*9c70*/  R2UR UR7, R9 ;  /* 0x00000000090772ca */ /* 0x000fe200000e0000 */
[C---:B------:R-:W-:Y:S01]  /*9c80*/  VIADD R20, R6.reuse, 0x2 ;  /* 0x0000000206147836 */ /* 0x040fe20000000000 */
[C---:B------:R-:W-:Y:S01]  /*9c90*/  R2UR UR4, R6.reuse ;  /* 0x00000000060472ca */ /* 0x040fe200000e0000 */
[----:B------:R-:W-:Y:S01]  /*9ca0*/  IMAD.MOV.U32 R11, RZ, RZ, 0x40000040 ;  /* 0x40000040ff0b7424 */ /* 0x000fe200078e00ff */
[----:B------:R-:W-:Y:S01]  /*9cb0*/  R2UR UR5, R7 ;  /* 0x00000000070572ca */ /* 0x000fe200000e0000 */
[----:B------:R-:W-:Y:S01]  /*9cc0*/  IMAD.MOV.U32 R21, RZ, RZ, 0x40000040 ;  /* 0x40000040ff157424 */ /* 0x000fe200078e00ff */
[----:B------:R-:W0:Y:S01]  /*9cd0*/  LDC R0, c[0x0][0x448] ;  /* 0x00011200ff007b82 */ /* 0x000e220000000800 */
[C---:B------:R-:W-:Y:S01]  /*9ce0*/  VIADD R14, R6.reuse, 0x4 ;  /* 0x00000004060e7836 */ /* 0x040fe20000000000 */
[----:B------:R-:W4:Y:S01]  /*9cf0*/  S2R R5, SR_TID.X ;  /* 0x0000000000057919 */ /* 0x000f220000002100 */
[----:B------:R-:W-:Y:S01]  /*9d00*/  IMAD.MOV.U32 R15, RZ, RZ, 0x40000040 ;  /* 0x40000040ff0f7424 */ /* 0x000fe200078e00ff */
[----:B------:R-:W-:Y:S01]  /*9d10*/  ULDC.64 UR8, c[0x0][0x9e0] ;  /* 0x0002780000087ab9 */ /* 0x000fe20000000a00 */
[----:B------:R-:W-:Y:S01]  /*9d20*/  VIADD R12, R6, 0x6 ;  /* 0x00000006060c7836 */ /* 0x000fe20000000000 */
[----:B------:R-:W-:Y:S01]  /*9d30*/  UISETP.GE.AND UP0, UPT, UR9, 0x1, UPT ;  /* 0x000000010900788c */ /* 0x000fe2000bf06270 */
[----:B------:R-:W-:Y:S01]  /*9d40*/  IMAD.MOV.U32 R9, RZ, RZ, 0x40000040 ;  /* 0x40000040ff097424 */ /* 0x000fe200078e00ff */
[----:B------:R-:W-:Y:S01]  /*9d50*/  LOP3.LUT R18, R18, 0xffefffff, RZ, 0xc0, !PT ;  /* 0xffefffff12127812 */ /* 0x000fe200078ec0ff */
[----:B------:R-:W-:Y:S01]  /*9d60*/  IMAD.MOV.U32 R13, RZ, RZ, 0x40000040 ;  /* 0x40000040ff0d7424 */ /* 0x000fe200078e00ff */
[----:B------:R-:W-:Y:S01]  /*9d70*/  UP2UR UR55, UPR, URZ, 0x1 ;  /* 0x000000013f377883 */ /* 0x000fe20008000000 */
[----:B------:R-:W-:Y:S01]  /*9d80*/  HGMMA.64x96x16.F32 R24, gdesc[UR4], RZ, !UPT, gsb0 ;  /* 0x01600000041879f0 */ /* 0x000fe2000c0008ff */
[----:B------:R-:W-:Y:S01]  /*9d90*/  R2UR UR6, R10 ;  /* 0x000000000a0672ca */ /* 0x000fe200000e0000 */
[----:B------:R-:W-:Y:S01]  /*9da0*/  VIADD R10, R8, 0x4 ;  /* 0x00000004080a7836 */ /* 0x000fe20000000000 */
[----:B------:R-:W-:Y:S01]  /*9db0*/  R2UR UR7, R11 ;  /* 0x000000000b0772ca */ /* 0x000fe200000e0000 */
[----:B------:R-:W-:Y:S01]  /*9dc0*/  IMAD.MOV.U32 R11, RZ, RZ, 0x40000040 ;  /* 0x40000040ff0b7424 */ /* 0x000fe200078e00ff */
[----:B------:R-:W-:Y:S01]  /*9dd0*/  R2UR UR4, R20 ;  /* 0x00000000140472ca */ /* 0x000fe200000e0000 */
[----:B------:R-:W-:Y:S01]  /*9de0*/  VIADD R8, R8, 0x6 ;  /* 0x0000000608087836 */ /* 0x000fe20000000000 */
[----:B------:R-:W-:-:S02]  /*9df0*/  R2UR UR5, R21 ;  /* 0x00000000150572ca */ /* 0x000fc400000e0000 */
[----:B0-----:R-:W-:Y:S01]  /*9e00*/  ISETP.NE.AND P1, PT, R0, 0x1, PT ;  /* 0x000000010000780c */ /* 0x001fe20003f25270 */
[----:B------:R-:W-:Y:S01]  /*9e10*/  IMAD.IADD R0, R215, 0x1, R213 ;  /* 0x00000001d7007824 */ /* 0x000fe200078e02d5 */
[----:B----4-:R-:W-:-:S11]  /*9e20*/  SHF.R.U32.HI R5, RZ, 0x7, R5 ;  /* 0x00000007ff057819 */ /* 0x010fd60000011605 */
[----:B------:R-:W0:Y:S01]  /*9e30*/  @P1 LDC R3, c[0x0][0x44c] ;  /* 0x00011300ff031b82 */ /* 0x000e220000000800 */
[----:B------:R-:W-:Y:S01]  /*9e40*/  @P1 LOP3.LUT R18, R18, 0x100000, RZ, 0xfc, !PT ;  /* 0x0010000012121812 */ /* 0x000fe200078efcff */
[----:B0-----:R-:W-:Y:S01]  /*9e50*/  @P1 IMAD.HI.U32 R3, R0, R3, RZ ;  /* 0x0000000300031227 */ /* 0x001fe200078e00ff */
[----:B------:R-:W-:Y:S02]  /*9e60*/  WARPGROUP.DEPBAR.LE gsb0, 0x0 ;  /* 0x00008000000079c5 */ /* 0x000fe40000010000 */
[----:B------:R-:W-:-:S06]  /*9e70*/  WARPGROUP.ARRIVE ;  /* 0x00000000000079c5 */ /* 0x000fcc0000000000 */
[----:B------:R-:W-:Y:S01]  /*9e80*/  HGMMA.64x96x16.F32 R24, gdesc[UR4], R24, gsb0 ;  /* 0x01600000041879f0 */ /* 0x000fe20008000818 */
[----:B------:R-:W-:Y:S02]  /*9e90*/  R2UR UR6, R10 ;  /* 0x000000000a0672ca */ /* 0x000fe400000e0000 */
[----:B------:R-:W-:Y:S02]  /*9ea0*/  R2UR UR7, R11 ;  /* 0x000000000b0772ca */ /* 0x000fe400000e0000 */
[----:B------:R-:W-:Y:S02]  /*9eb0*/  R2UR UR4, R14 ;  /* 0x000000000e0472ca */ /* 0x000fe400000e0000 */
[----:B------:R-:W-:Y:S02]  /*9ec0*/  R2UR UR5, R15 ;  /* 0x000000000f0572ca */ /* 0x000fe400000e0000 */
[----:B------:R-:W-:Y:S01]  /*9ed0*/  IADD3 R10, -R5, 0xb, RZ ;  /* 0x0000000b050a7810 */ /* 0x000fe20007ffe1ff */
[----:B------:R-:W-:-:S04]  /*9ee0*/  IMAD.MOV.U32 R5, RZ, RZ, -0x60 ;  /* 0xffffffa0ff057424 */ /* 0x000fc800078e00ff */
[----:B------:R-:W-:-:S04]  /*9ef0*/  IMAD R92, R176, R5, 0x60 ;  /* 0x00000060b05c7424 */ /* 0x000fc800078e0205 */
[----:B------:R-:W-:Y:S01]  /*9f00*/  IMAD.IADD R79, R92, 0x1, -R209 ;  /* 0x000000015c4f7824 */ /* 0x000fe200078e0ad1 */
[----:B------:R-:W-:Y:S02]  /*9f10*/  WARPGROUP.DEPBAR.LE gsb0, 0x0 ;  /* 0x00008000000079c5 */ /* 0x000fe40000010000 */
[----:B------:R-:W-:-:S06]  /*9f20*/  WARPGROUP.ARRIVE ;  /* 0x00000000000079c5 */ /* 0x000fcc0000000000 */
[----:B------:R-:W-:Y:S01]  /*9f30*/  HGMMA.64x96x16.F32 R24, gdesc[UR4], R24, gsb0 ;  /* 0x01600000041879f0 */ /* 0x000fe20008000818 */
[----:B------:R-:W-:Y:S02]  /*9f40*/  R2UR UR6, R8 ;  /* 0x00000000080672ca */ /* 0x000fe400000e0000 */
[----:B------:R-:W-:Y:S01]  /*9f50*/  R2UR UR7, R9 ;  /* 0x00000000090772ca */ /* 0x000fe200000e0000 */
[----:B------:R-:W0:Y:S01]  /*9f60*/  @P1 LDC R8, c[0x0][0x450] ;  /* 0x00011400ff081b82 */ /* 0x000e220000000800 */
[----:B------:R-:W-:Y:S01]  /*9f70*/  R2UR UR4, R12 ;  /* 0x000000000c0472ca */ /* 0x000fe200000e0000 */
[----:B------:R-:W-:Y:S01]  /*9f80*/  IMAD.MOV.U32 R9, RZ, RZ, R0 ;  /* 0x000000ffff097224 */ /* 0x000fe200078e0000 */
[----:B------:R-:W-:Y:S01]  /*9f90*/  R2UR UR5, R13 ;  /* 0x000000000d0572ca */ /* 0x000fe200000e0000 */
[----:B------:R-:W-:-:S05]  /*9fa0*/  @!P0 VIADD R0, R4, 0x22840 ;  /* 0x0002284004008836 */ /* 0x000fca0000000000 */
[----:B------:R-:W-:Y:S02]  /*9fb0*/  @!P0 PRMT R0, RZ, 0x654, R0 ;  /* 0x00000654ff008816 */ /* 0x000fe40000000000 */
[----:B0-----:R-:W-:Y:S01]  /*9fc0*/  @P1 SHF.R.U32.HI R9, RZ, R8, R3 ;  /* 0x00000008ff091219 */ /* 0x001fe20000011603 */
[----:B------:R-:W-:Y:S01]  /*9fd0*/  IMAD R8, R176, -0x60, R208 ;  /* 0xffffffa0b0087824 */ /* 0x000fe200078e02d0 */
[----:B------:R-:W-:-:S03]  /*9fe0*/  PLOP3.LUT P1, PT, PT, PT, UP0, 0x40, 0x0 ;  /* 0x000000000000781c */ /* 0x000fc60003f2e808 */
[----:B------:R-:W0:Y:S01]  /*9ff0*/  SHFL.IDX PT, R74, R9, RZ, 0x1c1f ;  /* 0x001c1fff094a7589 */ /* 0x000e2200000e0000 */
[----:B------:R-:W-:Y:S01]  /*a000*/  IADD3 R75, -R209, 0x60, R8 ;  /* 0x00000060d14b7810 */ /* 0x000fe20007ffe108 */
[----:B------:R-:W-:Y:S02]  /*a010*/  WARPGROUP.DEPBAR.LE gsb0, 0x0 ;  /* 0x00008000000079c5 */ /* 0x000fe40000010000 */
[----:B------:R-:W-:-:S06]  /*a020*/  WARPGROUP.ARRIVE ;  /* 0x00000000000079c5 */ /* 0x000fcc0000000000 */
[----:B------:R-:W-:Y:S01]  /*a030*/  HGMMA.64x96x16.F32 R24, gdesc[UR4], R24, gsb0 ;  /* 0x01600000041879f0 */ /* 0x000fe20008000818 */
[----:B------:R-:W-:Y:S02]  /*a040*/  ULDC UR4, c[0x0][0x9dc] ;  /* 0x0002770000047ab9 */ /* 0x000fe40000000800 */
[----:B------:R-:W-:-:S05]  /*a050*/  IMAD.U32 R11, RZ, RZ, UR4 ;  /* 0x00000004ff0b7e24 */ /* 0x000fca000f8e00ff */
[----:B------:R-:W-:Y:S01]  /*a060*/  LOP3.LUT R3, RZ, R11, RZ, 0x33, !PT ;  /* 0x0000000bff037212 */ /* 0x000fe200078e33ff */
[----:B------:R-:W-:Y:S02]  /*a070*/  WARPGROUP.DEPBAR.LE gsb0, 0x0 ;  /* 0x00008000000079c5 */ /* 0x000fe40000010000 */
[----:B------:R4:W-:Y:S06]  /*a080*/  BAR.ARV R10, 0x100 ;  /* 0x0004000a0000751d */ /* 0x0009ec0000002000 */
[----:B------:R1:W-:Y:S02]  /*a090*/  @!P0 SYNCS.ARRIVE.TRANS64.RED.A1T0 RZ, [R0+URZ], RZ ;  /* 0x000000ff00ff89a7 */ /* 0x0003e4000810043f */
[----:B-1----:R-:W-:-:S05]  /*a0a0*/  IADD3 R0, -R209, 0x61, R8 ;  /* 0x00000061d1007810 */ /* 0x002fca0007ffe108 */
[----:B------:R-:W-:-:S04]  /*a0b0*/  IMAD.IADD R0, R0, 0x1, -R207 ;  /* 0x0000000100007824 */ /* 0x000fc800078e0acf */
[C---:B------:R-:W-:Y:S02]  /*a0c0*/  VIADD R90, R0.reuse, UR8 ;  /* 0x00000008005a7c36 */ /* 0x040fe40008000000 */
[----:B------:R-:W-:-:S03]  /*a0d0*/  IMAD.IADD R77, R0, 0x1, R3 ;  /* 0x00000001004d7824 */ /* 0x000fc600078e0203 */
[----:B0-----:R-:W-:Y:S01]  /*a0e0*/  VIADDMNMX R0, R74, R90, R75, PT ;  /* 0x0000005a4a007246 */ /* 0x001fe2000380014b */
[----:B------:R-:W-:Y:S01]  /*a0f0*/  IMAD.IADD R3, R77, 0x1, R74 ;  /* 0x000000014d037824 */ /* 0x000fe200078e024a */
[----:B----4-:R-:W-:Y:S06]  /*a100*/  @P1 BRA `(.L_x_2769) ;  /* 0x0000000000541947 */ /* 0x010fec0003800000 */
        /* <DEDUP_REMOVED lines=12> */
.L_x_2771:
[----:B------:R-:W-:-:S06]  /*a1d0*/  UISETP.NE.AND UP0, UPT, UR9, 0x1, UPT ;  /* 0x000000010900788c */ /* 0x000fcc000bf05270 */
[----:B------:R-:W-:-:S05]  /*a1e0*/  PLOP3.LUT P1, PT, PT, PT, UP0, 0x80, 0x0 ;  /* 0x000000000000781c */ /* 0x000fca0003f2f008 */
[----:B------:R-:W-:-:S08]  /*a1f0*/  @UP0 ULDC.64 UR4, c[0x0][0x9e8] ;  /* 0x00027a0000040ab9 */ /* 0x000fd00000000a00 */
[----:B------:R-:W-:-:S05]  /*a200*/  @P1 IMAD.HI.U32 R8, R5, UR4, RZ ;  /* 0x0000000405081c27 */ /* 0x000fca000f8e00ff */
[----:B------:R-:W-:-:S07]  /*a210*/  @P1 SHF.R.U32.HI R5, RZ, UR5, R8 ;  /* 0x00000005ff051c19 */ /* 0x000fce0008011608 */
.L_x_2772:
[----:B------:R-:W-:Y:S05]  /*a220*/  BSYNC B0 ;  /* 0x0000000000007941 */ /* 0x000fea0003800000 */
.L_x_2770:
[----:B------:R-:W-:-:S05]  /*a230*/  IMAD R5, R5, UR9, R79 ;  /* 0x0000000905057c24 */ /* 0x000fca000f8e024f */
[----:B------:R-:W-:Y:S02]  /*a240*/  VIMNMX R3, R3, R5, !PT ;  /* 0x0000000503037248 */ /* 0x000fe40007fe0100 */
[----:B------:R-:W-:-:S07]  /*a250*/  VIADDMNMX R0, R5, UR9, R0, PT ;  /* 0x0000000905007c46 */ /* 0x000fce000b800100 */
.L_x_2769:
[C---:B------:R-:W-:Y:S01]  /*a260*/  ISETP.GE.AND P1, PT, R92.reuse, 0x2, PT ;  /* 0x000000025c00780c */ /* 0x040fe20003f26270 */
[----:B------:R-:W-:Y:S01]  /*a270*/  UISETP.NE.AND UP0, UPT, UR55, URZ, UPT ;  /* 0x0000003f3700728c */ /* 0x000fe2000bf05270 */
[C---:B------:R-:W-:Y:S02]  /*a280*/  ISETP.GE.AND P6, PT, R92.reuse, 0x9, PT ;  /* 0x000000095c00780c */ /* 0x040fe40003fc6270 */
[----:B------:R-:W-:Y:S02]  /*a290*/  ISETP.GT.AND P2, PT, R3, 0x1, !P1 ;  /* 0x000000010300780c */ /* 0x000fe40004f44270 */
[----:B------:R-:W-:Y:S02]  /*a2a0*/  ISETP.GE.AND P3, PT, R92, 0xa, PT ;  /* 0x0000000a5c00780c */ /* 0x000fe40003f66270 */
[----:B------:R-:W-:Y:S02]  /*a2b0*/  ISETP.LT.OR P2, PT, R0, 0x2, P2 ;  /* 0x000000020000780c */ /* 0x000fe40001741670 */
[----:B------:R-:W-:-:S02]  /*a2c0*/  ISETP.GE.AND P5, PT, R92, 0x1, PT ;  /* 0x000000015c00780c */ /* 0x000fc40003fa6270 */
[----:B------:R-:W-:Y:S02]  /*a2d0*/  FSEL R112, R25, -INF , !P2 ;  /* 0xff80000019707808 */ /* 0x000fe40005000000 */
[----:B------:R-:W-:Y:S02]  /*a2e0*/  ISETP.GT.AND P2, PT, R3, 0x8, !P6 ;  /* 0x000000080300780c */ /* 0x000fe40007744270 */
[----:B------:R-:W-:Y:S02]  /*a2f0*/  P2R R25, PR, RZ, 0x8 ;  /* 0x00000008ff197803 */ /* 0x000fe40000000000 */
[----:B------:R-:W-:-:S04]  /*a300*/  ISETP.LT.OR P2, PT, R0, 0x9, P2 ;  /* 0x000000090000780c */ /* 0x000fc80001741670 */
[----:B------:R-:W-:Y:S02]  /*a310*/  FSEL R110, R28, -INF , !P2 ;  /* 0xff8000001c6e7808 */ /* 0x000fe40005000000 */
[----:B------:R-:W-:Y:S02]  /*a320*/  ISETP.GT.AND P2, PT, R3, 0x9, !P3 ;  /* 0x000000090300780c */ /* 0x000fe40005f44270 */
[----:B------:R-:W-:Y:S02]  /*a330*/  ISETP.GE.AND P3, PT, R92, 0x11, PT ;  /* 0x000000115c00780c */ /* 0x000fe40003f66270 */
[----:B------:R-:W-:-:S04]  /*a340*/  ISETP.LT.OR P2, PT, R0, 0xa, P2 ;  /* 0x0000000a0000780c */ /* 0x000fc80001741670 */
        /* <DEDUP_REMOVED lines=98> */
[----:B------:R-:W-:-:S04]  /*a970*/  ISETP.GT.AND P4, PT, R3, 0x59, !P4 ;  /* 0x000000590300780c */ /* 0x000fc80006784270 */
[----:B------:R-:W-:Y:S02]  /*a980*/  ISETP.LT.OR P4, PT, R0, 0x5a, P4 ;  /* 0x0000005a0000780c */ /* 0x000fe40002781670 */
[----:B------:R-:W0:Y:S02]  /*a990*/  SHFL.IDX PT, R0, R9, 0x1, 0x1c1f ;  /* 0x003c1f0009007f89 */ /* 0x000e2400000e0000 */
[----:B------:R-:W-:Y:S02]  /*a9a0*/  FSEL R24, R69, -INF , !P4 ;  /* 0xff80000045187808 */ /* 0x000fe40006000000 */
[----:B------:R-:W-:Y:S02]  /*a9b0*/  PLOP3.LUT P4, PT, PT, PT, UP0, 0x40, 0x0 ;  /* 0x000000000000781c */ /* 0x000fe40003f8e808 */
[----:B0-----:R-:W-:Y:S01]  /*a9c0*/  VIADDMNMX R3, R0, R90, R75, PT ;  /* 0x0000005a00037246 */ /* 0x001fe2000380014b */
[----:B------:R-:W-:-:S10]  /*a9d0*/  IMAD.IADD R5, R77, 0x1, R0 ;  /* 0x000000014d057824 */ /* 0x000fd400078e0200 */
        /* <DEDUP_REMOVED lines=14> */
.L_x_2775:
[----:B------:R-:W-:-:S06]  /*aac0*/  UISETP.NE.AND UP0, UPT, UR9, 0x1, UPT ;  /* 0x000000010900788c */ /* 0x000fcc000bf05270 */
[----:B------:R-:W-:-:S05]  /*aad0*/  PLOP3.LUT P4, PT, PT, PT, UP0, 0x80, 0x0 ;  /* 0x000000000000781c */ /* 0x000fca0003f8f008 */
[----:B------:R-:W-:-:S08]  /*aae0*/  @UP0 ULDC.64 UR4, c[0x0][0x9e8] ;  /* 0x00027a0000040ab9 */ /* 0x000fd00000000a00 */
[----:B------:R-:W-:Y:S01]  /*aaf0*/  @P4 IMAD.HI.U32 R9, R0, UR4, RZ ;  /* 0x0000000400094c27 */ /* 0x000fe2000f8e00ff */
[----:B------:R-:W-:-:S13]  /*ab00*/  PLOP3.LUT P4, PT, PT, PT, UP0, 0x80, 0x0 ;  /* 0x000000000000781c */ /* 0x000fda0003f8f008 */
[----:B------:R-:W-:-:S07]  /*ab10*/  @P4 SHF.R.U32.HI R0, RZ, UR5, R9 ;  /* 0x00000005ff004c19 */ /* 0x000fce0008011609 */
.L_x_2776:
[----:B------:R-:W-:Y:S05]  /*ab20*/  BSYNC B0 ;  /* 0x0000000000007941 */ /* 0x000fea0003800000 */
.L_x_2774:
[----:B------:R-:W-:-:S05]  /*ab30*/  IMAD R0, R0, UR9, R79 ;  /* 0x0000000900007c24 */ /* 0x000fca000f8e024f */
[----:B------:R-:W-:Y:S02]  /*ab40*/  VIMNMX R5, R5, R0, !PT ;  /* 0x0000000005057248 */ /* 0x000fe40007fe0100 */
[----:B------:R-:W-:-:S07]  /*ab50*/  VIADDMNMX R3, R0, UR9, R3, PT ;  /* 0x0000000900037c46 */ /* 0x000fce000b800103 */
.L_x_2773:
[----:B------:R-:W-:Y:S01]  /*ab60*/  ISETP.GT.AND P1, PT, R5, 0x1, !P1 ;  /* 0x000000010500780c */ /* 0x000fe20004f24270 */
[----:B------:R-:W-:Y:S01]  /*ab70*/  ULDC UR4, c[0x0][0x988] ;  /* 0x0002620000047ab9 */ /* 0x000fe20000000800 */
[----:B------:R-:W-:Y:S01]  /*ab80*/  FMNMX.FTZ R9, R114, R112, !PT ;  /* 0x0000007072097209 */ /* 0x000fe20007810000 */
[----:B------:R-:W-:Y:S01]  /*ab90*/  IMAD.U32 R65, RZ, RZ, UR54 ;  /* 0x00000036ff417e24 */ /* 0x000fe2000f8e00ff */
[----:B------:R-:W-:Y:S02]  /*aba0*/  ISETP.LT.OR P1, PT, R3, 0x2, P1 ;  /* 0x000000020300780c */ /* 0x000fe40000f21670 */
[----:B------:R-:W-:Y:S02]  /*abb0*/  FMNMX.FTZ R9, R110, R9, !PT ;  /* 0x000000096e097209 */ /* 0x000fe40007810000 */
[----:B------:R-:W-:Y:S02]  /*abc0*/  FSEL R106, R27, -INF , !P1 ;  /* 0xff8000001b6a7808 */ /* 0x000fe40004800000 */
[----:B------:R-:W-:-:S02]  /*abd0*/  ISETP.NE.AND P1, PT, R25, RZ, PT ;  /* 0x000000ff1900720c */ /* 0x000fc40003f25270 */
[C---:B------:R-:W-:Y:S02]  /*abe0*/  ISETP.GT.AND P6, PT, R5.reuse, 0x8, !P6 ;  /* 0x000000080500780c */ /* 0x040fe400077c4270 */
[----:B------:R-:W-:Y:S02]  /*abf0*/  ISETP.GT.AND P1, PT, R5, 0x9, !P1 ;  /* 0x000000090500780c */ /* 0x000fe40004f24270 */
[----:B------:R-:W-:Y:S02]  /*ac00*/  FMNMX.FTZ R9, R88, R9, !PT ;  /* 0x0000000958097209 */ /* 0x000fe40007810000 */
[C---:B------:R-:W-:Y:S02]  /*ac10*/  ISETP.LT.OR P1, PT, R3.reuse, 0xa, P1 ;  /* 0x0000000a0300780c */ /* 0x040fe40000f21670 */
[----:B------:R-:W-:Y:S02]  /*ac20*/  ISETP.LT.OR P6, PT, R3, 0x9, P6 ;  /* 0x000000090300780c */ /* 0x000fe400037c1670 */
[----:B------:R-:W-:-:S02]  /*ac30*/  FSEL R104, R31, -INF , !P1 ;  /* 0xff8000001f687808 */ /* 0x000fc40004800000 */
[----:B------:R-:W-:Y:S02]  /*ac40*/  ISETP.NE.AND P1, PT, R29, RZ, PT ;  /* 0x000000ff1d00720c */ /* 0x000fe40003f25270 */
[----:B------:R-:W-:Y:S02]  /*ac50*/  FMNMX.FTZ R9, R84, R9, !PT ;  /* 0x0000000954097209 */ /* 0x000fe40007810000 */
[----:B------:R-:W-:Y:S02]  /*ac60*/  ISETP.GT.AND P1, PT, R5, 0x10, !P1 ;  /* 0x000000100500780c */ /* 0x000fe40004f24270 */
[----:B------:R-:W-:Y:S02]  /*ac70*/  FSEL R30, R30, -INF , !P6 ;  /* 0xff8000001e1e7808 */ /* 0x000fe40007000000 */
[----:B------:R-:W-:Y:S02]  /*ac80*/  ISETP.LT.OR P1, PT, R3, 0x11, P1 ;  /* 0x000000110300780c */ /* 0x000fe40000f21670 */
[----:B------:R-:W-:-:S02]  /*ac90*/  ISETP.NE.AND P6, PT, R85, RZ, PT ;  /* 0x000000ff5500720c */ /* 0x000fc40003fc5270 */
[----:B------:R-:W-:Y:S02]  /*aca0*/  FSEL R34, R34, -INF , !P1 ;  /* 0xff80000022227808 */ /* 0x000fe40004800000 */
[----:B------:R-:W-:Y:S02]  /*acb0*/  ISETP.NE.AND P1, PT, R81, RZ, PT ;  /* 0x000000ff5100720c */ /* 0x000fe40003f25270 */
[----:B------:R-:W-:Y:S02]  /*acc0*/  FMNMX.FTZ R9, R80, R9, !PT ;  /* 0x0000000950097209 */ /* 0x000fe40007810000 */
[----:B------:R-:W-:Y:S02]  /*acd0*/  ISETP.GT.AND P1, PT, R5, 0x11, !P1 ;  /* 0x000000110500780c */ /* 0x000fe40004f24270 */
[----:B------:R-:W-:Y:S02]  /*ace0*/  FMNMX.FTZ R9, R82, R9, !PT ;  /* 0x0000000952097209 */ /* 0x000fe40007810000 */
[----:B------:R-:W-:-:S02]  /*acf0*/  ISETP.LT.OR P1, PT, R3, 0x12, P1 ;  /* 0x000000120300780c */ /* 0x000fc40000f21670 */
[----:B------:R-:W-:Y:S02]  /*ad00*/  ISETP.NE.AND P4, PT, R37, RZ, PT ;  /* 0x000000ff2500720c */ /* 0x000fe40003f85270 */
        /* <DEDUP_REMOVED lines=40> */
[----:B------:R-:W-:Y:S01]  /*af90*/  FMNMX.FTZ R25, R24, R9, !PT ;  /* 0x0000000918197209 */ /* 0x000fe20007810000 */
[----:B------:R-:W-:Y:S01]  /*afa0*/  IMAD.U32 R9, RZ, RZ, UR4 ;  /* 0x00000004ff097e24 */ /* 0x000fe2000f8e00ff */
[----:B------:R-:W-:-:S02]  /*afb0*/  ISETP.GT.AND P1, PT, R5, 0x30, !P1 ;  /* 0x000000300500780c */ /* 0x000fc40004f24270 */
[----:B------:R-:W-:Y:S01]  /*afc0*/  ISETP.GT.AND P5, PT, R5, RZ, !P5 ;  /* 0x000000ff0500720c */ /* 0x000fe20006fa4270 */
[----:B------:R-:W0:Y:S01]  /*afd0*/  SHFL.BFLY PT, R0, R25, 0x2, 0x1f ;  /* 0x0c401f0019007f89 */ /* 0x000e2200000e0000 */
[C---:B------:R-:W-:Y:S02]  /*afe0*/  ISETP.LT.OR P1, PT, R3.reuse, 0x31, P1 ;  /* 0x000000310300780c */ /* 0x040fe40000f21670 */
[----:B------:R-:W-:Y:S02]  /*aff0*/  ISETP.LT.OR P5, PT, R3, 0x1, P5 ;  /* 0x000000010300780c */ /* 0x000fe40002fa1670 */
[----:B------:R-:W-:Y:S02]  /*b000*/  FSEL R92, R50, -INF , !P1 ;  /* 0xff800000325c7808 */ /* 0x000fe40004800000 */
[----:B------:R-:W-:Y:S02]  /*b010*/  ISETP.NE.AND P1, PT, R91, RZ, PT ;  /* 0x000000ff5b00720c */ /* 0x000fe40003f25270 */
[----:B------:R-:W-:-:S02]  /*b020*/  FSEL R26, R26, -INF , !P5 ;  /* 0xff8000001a1a7808 */ /* 0x000fc40006800000 */
[----:B------:R-:W-:Y:S02]  /*b030*/  ISETP.GT.AND P1, PT, R5, 0x31, !P1 ;  /* 0x000000310500780c */ /* 0x000fe40004f24270 */
[----:B------:R-:W-:Y:S02]  /*b040*/  ISETP.NE.AND P4, PT, R94, RZ, PT ;  /* 0x000000ff5e00720c */ /* 0x000fe40003f85270 */
[----:B------:R-:W-:Y:S02]  /*b050*/  ISETP.LT.OR P1, PT, R3, 0x32, P1 ;  /* 0x000000320300780c */ /* 0x000fe40000f21670 */
[----:B------:R-:W-:Y:S02]  /*b060*/  ISETP.NE.AND P6, PT, R57, RZ, PT ;  /* 0x000000ff3900720c */ /* 0x000fe40003fc5270 */
[----:B------:R-:W-:Y:S02]  /*b070*/  FSEL R50, R51, -INF , !P1 ;  /* 0xff80000033327808 */ /* 0x000fe40004800000 */
[----:B------:R-:W-:-:S02]  /*b080*/  ISETP.NE.AND P1, PT, R49, RZ, PT ;  /* 0x000000ff3100720c */ /* 0x000fc40003f25270 */
[C---:B------:R-:W-:Y:S02]  /*b090*/  ISETP.GT.AND P2, PT, R5.reuse, 0x51, !P2 ;  /* 0x000000510500780c */ /* 0x040fe40005744270 */
[----:B------:R-:W-:Y:S02]  /*b0a0*/  ISETP.GT.AND P1, PT, R5, 0x38, !P1 ;  /* 0x000000380500780c */ /* 0x000fe40004f24270 */
[----:B0-----:R-:W-:Y:S02]  /*b0b0*/  FMNMX.FTZ R27, R25, R0, !PT ;  /* 0x00000000191b7209 */ /* 0x001fe40007810000 */
[----:B------:R-:W-:Y:S02]  /*b0c0*/  ISETP.LT.OR P1, PT, R3, 0x39, P1 ;  /* 0x000000390300780c */ /* 0x000fe40000f21670 */
[----:B------:R-:W-:Y:S01]  /*b0d0*/  FMNMX.FTZ R25, R26, R106, !PT ;  /* 0x0000006a1a197209 */ /* 0x000fe20007810000 */
[----:B------:R-:W0:Y:S01]  /*b0e0*/  SHFL.BFLY PT, R0, R27, 0x1, 0x1f ;  /* 0x0c201f001b007f89 */ /* 0x000e2200000e0000 */
[----:B------:R-:W-:-:S02]  /*b0f0*/  FSEL R54, R54, -INF , !P1 ;  /* 0xff80000036367808 */ /* 0x000fc40004800000 */
[----:B------:R-:W-:Y:S02]  /*b100*/  ISETP.NE.AND P1, PT, R93, RZ, PT ;  /* 0x000000ff5d00720c */ /* 0x000fe40003f25270 */
[----:B------:R-:W-:Y:S02]  /*b110*/  FMNMX.FTZ R25, R30, R25, !PT ;  /* 0x000000191e197209 */ /* 0x000fe40007810000 */
[----:B------:R-:W-:Y:S02]  /*b120*/  ISETP.GT.AND P1, PT, R5, 0x39, !P1 ;  /* 0x000000390500780c */ /* 0x000fe40004f24270 */
[----:B------:R-:W-:Y:S02]  /*b130*/  FMNMX.FTZ R25, R104, R25, !PT ;  /* 0x0000001968197209 */ /* 0x000fe40007810000 */
[----:B------:R-:W-:Y:S02]  /*b140*/  ISETP.LT.OR P1, PT, R3, 0x3a, P1 ;  /* 0x0000003a0300780c */ /* 0x000fe40000f21670 */
[----:B------:R-:W-:-:S02]  /*b150*/  ISETP.GT.AND P3, PT, R5, 0x58, !P3 ;  /* 0x000000580500780c */ /* 0x000fc40005f64270 */
[----:B------:R-:W-:Y:S02]  /*b160*/  FSEL R90, R55, -INF , !P1 ;  /* 0xff800000375a7808 */ /* 0x000fe40004800000 */
[----:B------:R-:W-:Y:S02]  /*b170*/  ISETP.NE.AND P1, PT, R53, RZ, PT ;  /* 0x000000ff3500720c */ /* 0x000fe40003f25270 */
[----:B------:R-:W-:Y:S02]  /*b180*/  ISETP.LT.OR P2, PT, R3, 0x52, P2 ;  /* 0x000000520300780c */ /* 0x000fe40001741670 */
[----:B------:R-:W-:Y:S02]  /*b190*/  ISETP.GT.AND P1, PT, R5, 0x40, !P1 ;  /* 0x000000400500780c */ /* 0x000fe40004f24270 */
[C---:B------:R-:W-:Y:S02]  /*b1a0*/  ISETP.LT.OR P3, PT, R3.reuse, 0x59, P3 ;  /* 0x000000590300780c */ /* 0x040fe40001f61670 */
[----:B------:R-:W-:-:S02]  /*b1b0*/  ISETP.LT.OR P1, PT, R3, 0x41, P1 ;  /* 0x000000410300780c */ /* 0x000fc40000f21670 */
[----:B0-----:R-:W-:Y:S02]  /*b1c0*/  FMNMX.FTZ R0, R27, R0, !PT ;  /* 0x000000001b007209 */ /* 0x001fe40007810000 */
[----:B------:R-:W-:Y:S02]  /*b1d0*/  FSEL R94, R58, -INF , !P1 ;  /* 0xff8000003a5e7808 */ /* 0x000fe40004800000 */
[----:B------:R-:W-:Y:S01]  /*b1e0*/  ISETP.NE.AND P1, PT, R95, RZ, PT ;  /* 0x000000ff5f00720c */ /* 0x000fe20003f25270 */
[----:B------:R-:W-:Y:S01]  /*b1f0*/  FMUL.FTZ R29, R0, R9 ;  /* 0x00000009001d7220 */ /* 0x000fe20000410000 */
        /* <DEDUP_REMOVED lines=16> */
[----:B------:R-:W-:Y:S02]  /*b300*/  FSETP.NEU.FTZ.AND P1, PT, R0, -INF , PT ;  /* 0xff8000000000780b */ /* 0x000fe40003f3d000 */
[----:B------:R-:W-:Y:S02]  /*b310*/  ISETP.NE.AND P4, PT, R61, RZ, PT ;  /* 0x000000ff3d00720c */ /* 0x000fe40003f85270 */
[----:B------:R-:W-:Y:S02]  /*b320*/  FMNMX.FTZ R31, R96, R31, !PT ;  /* 0x0000001f601f7209 */ /* 0x000fe40007810000 */
[----:B------:R-:W-:Y:S02]  /*b330*/  FSEL R29, R29, RZ, P1 ;  /* 0x000000ff1d1d7208 */ /* 0x000fe40000800000 */
[----:B------:R-:W-:-:S02]  /*b340*/  ISETP.GT.AND P1, PT, R5, 0x50, !P4 ;  /* 0x000000500500780c */ /* 0x000fc40006724270 */
[----:B------:R-:W-:Y:S01]  /*b350*/  ISETP.NE.AND P4, PT, R33, RZ, PT ;  /* 0x000000ff2100720c */ /* 0x000fe20003f85270 */
[--C-:B------:R-:W-:Y:S01]  /*b360*/  FFMA.FTZ R78, R78, R9, -R29.reuse ;  /* 0x000000094e4e7223 */ /* 0x100fe2000001081d */
[----:B------:R-:W-:Y:S01]  /*b370*/  FMNMX.FTZ R33, R92, R31, !PT ;  /* 0x0000001f5c217209 */ /* 0x000fe20007810000 */
[-CC-:B------:R-:W-:Y:S01]  /*b380*/  FFMA.FTZ R37, R76, R9.reuse, -R29.reuse ;  /* 0x000000094c257223 */ /* 0x180fe2000001081d */
[----:B------:R-:W-:Y:S01]  /*b390*/  ISETP.LT.OR P1, PT, R3, 0x51, P1 ;  /* 0x000000510300780c */ /* 0x000fe20000f21670 */
[--C-:B-----5:R-:W-:Y:S01]  /*b3a0*/  FFMA.FTZ R152, R114, R9, -R29.reuse ;  /* 0x0000000972987223 */ /* 0x120fe2000001081d */
[----:B------:R-:W-:Y:S01]  /*b3b0*/  FMNMX.FTZ R33, R50, R33, !PT ;  /* 0x0000002132217209 */ /* 0x000fe20007810000 */
[-CC-:B------:R-:W-:Y:S01]  /*b3c0*/  FFMA.FTZ R112, R112, R9.reuse, -R29.reuse ;  /* 0x0000000970707223 */ /* 0x180fe2000001081d */
[----:B------:R-:W-:Y:S01]  /*b3d0*/  FSEL R66, R66, -INF , !P1 ;  /* 0xff80000042427808 */ /* 0x000fe20004800000 */
[--C-:B------:R-:W-:Y:S01]  /*b3e0*/  FFMA.FTZ R154, R110, R9, -R29.reuse ;  /* 0x000000096e9a7223 */ /* 0x100fe2000001081d */
[----:B------:R-:W-:Y:S01]  /*b3f0*/  FMNMX.FTZ R33, R54, R33, !PT ;  /* 0x0000002136217209 */ /* 0x000fe20007810000 */
[----:B------:R-:W-:Y:S01]  /*b400*/  MUFU.EX2 R152, R152 ;  /* 0x0000009800987308 */ /* 0x000fe20000000800 */
[----:B------:R-:W-:Y:S01]  /*b410*/  ISETP.GT.AND P1, PT, R5, 0x59, !P4 ;  /* 0x000000590500780c */ /* 0x000fe20006724270 */
[--C-:B------:R-:W-:Y:S01]  /*b420*/  FFMA.FTZ R5, R8, R9, -R29.reuse ;  /* 0x0000000908057223 */ /* 0x100fe2000001081d */
[----:B------:R-:W-:Y:S01]  /*b430*/  FMNMX.FTZ R33, R90, R33, !PT ;  /* 0x000000215a217209 */ /* 0x000fe20007810000 */
[-CC-:B------:R-:W-:Y:S01]  /*b440*/  FFMA.FTZ R88, R88, R9.reuse, -R29.reuse ;  /* 0x0000000958587223 */ /* 0x180fe2000001081d */
[----:B------:R-:W-:Y:S01]  /*b450*/  ISETP.LT.OR P1, PT, R3, 0x5a, P1 ;  /* 0x0000005a0300780c */ /* 0x000fe20000f21670 */
[--C-:B------:R-:W-:Y:S01]  /*b460*/  FFMA.FTZ R156, R84, R9, -R29.reuse ;  /* 0x00000009549c7223 */ /* 0x100fe2000001081d */
[----:B------:R-:W-:Y:S01]  /*b470*/  FMNMX.FTZ R35, R94, R33, !PT ;  /* 0x000000215e237209 */ /* 0x000fe20007810000 */
[----:B------:R0:W-:Y:S01]  /*b480*/  MUFU.EX2 R3, R37 ;  /* 0x0000002500037308 */ /* 0x0001e20000000800 */
[----:B------:R-:W-:Y:S01]  /*b490*/  FSEL R70, R70, -INF , !P3 ;  /* 0xff80000046467808 */ /* 0x000fe20005800000 */
[--C-:B------:R-:W-:Y:S01]  /*b4a0*/  FFMA.FTZ R80, R80, R9, -R29.reuse ;  /* 0x0000000950507223 */ /* 0x100fe2000001081d */
[----:B------:R-:W-:Y:S01]  /*b4b0*/  FMNMX.FTZ R35, R58, R35, !PT ;  /* 0x000000233a237209 */ /* 0x000fe20007810000 */
[-CC-:B------:R-:W-:Y:S01]  /*b4c0*/  FFMA.FTZ R158, R82, R9.reuse, -R29.reuse ;  /* 0x00000009529e7223 */ /* 0x180fe2000001081d */
[----:B------:R-:W-:Y:S01]  /*b4d0*/  FSEL R76, R71, -INF , !P1 ;  /* 0xff800000474c7808 */ /* 0x000fe20004800000 */
[--C-:B------:R-:W-:Y:S01]  /*b4e0*/  FFMA.FTZ R160, R86, R9, -R29.reuse ;  /* 0x0000000956a07223 */ /* 0x100fe2000001081d */
[----:B------:R-:W-:Y:S01]  /*b4f0*/  FMNMX.FTZ R35, R62, R35, !PT ;  /* 0x000000233e237209 */ /* 0x000fe20007810000 */
[----:B------:R1:W-:Y:S01]  /*b500*/  MUFU.EX2 R33, R78 ;  /* 0x0000004e00217308 */ /* 0x0003e20000000800 */
[-CC-:B0-----:R-:W-:Y:S01]  /*b510*/  FFMA.FTZ R37, R40, R9.reuse, -R29.reuse ;  /* 0x0000000928257223 */ /* 0x181fe2000001081d */
[--C-:B------:R-:W-:Y:S01]  /*b520*/  FFMA.FTZ R162, R44, R9, -R29.reuse ;  /* 0x000000092ca27223 */ /* 0x100fe2000001081d */
[----:B------:R-:W-:Y:S01]  /*b530*/  FMNMX.FTZ R35, R108, R35, !PT ;  /* 0x000000236c237209 */ /* 0x000fe20007810000 */
[-CC-:B------:R-:W-:Y:S01]  /*b540*/  FFMA.FTZ R164, R48, R9.reuse, -R29.reuse ;  /* 0x0000000930a47223 */ /* 0x180fe2000001081d */
[-CC-:B------:R-:W-:Y:S01]  /*b550*/  FFMA.FTZ R166, R52, R9.reuse, -R29.reuse ;  /* 0x0000000934a67223 */ /* 0x180fe2000001081d */
[--C-:B------:R-:W-:Y:S01]  /*b560*/  FFMA.FTZ R168, R56, R9, -R29.reuse ;  /* 0x0000000938a87223 */ /* 0x100fe2000001081d */
[----:B------:R-:W-:Y:S01]  /*b570*/  FMNMX.FTZ R35, R66, R35, !PT ;  /* 0x0000002342237209 */ /* 0x000fe20007810000 */
[----:B------:R-:W0:Y:S01]  /*b580*/  MUFU.EX2 R25, R112 ;  /* 0x0000007000197308 */ /* 0x000e220000000800 */
[----:B-1----:R-:W-:Y:S01]  /*b590*/  FSEL R78, R67, -INF , !P2 ;  /* 0xff800000434e7808 */ /* 0x002fe20005000000 */
[-CC-:B------:R-:W-:Y:S01]  /*b5a0*/  FFMA.FTZ R170, R60, R9.reuse, -R29.reuse ;  /* 0x000000093caa7223 */ /* 0x180fe2000001081d */
[-CC-:B------:R-:W-:Y:S01]  /*b5b0*/  FFMA.FTZ R41, R32, R9.reuse, -R29.reuse ;  /* 0x0000000920297223 */ /* 0x180fe2000001081d */
[--C-:B------:R-:W-:Y:S01]  /*b5c0*/  FFMA.FTZ R172, R64, R9, -R29.reuse ;  /* 0x0000000940ac7223 */ /* 0x100fe2000001081d */
[----:B------:R-:W-:Y:S01]  /*b5d0*/  FMNMX.FTZ R35, R78, R35, !PT ;  /* 0x000000234e237209 */ /* 0x000fe20007810000 */
[-CC-:B------:R-:W-:Y:S01]  /*b5e0*/  FFMA.FTZ R43, R28, R9.reuse, -R29.reuse ;  /* 0x000000091c2b7223 */ /* 0x180fe2000001081d */
[----:B------:R-:W-:Y:S01]  /*b5f0*/  FFMA.FTZ R174, R68, R9, -R29 ;  /* 0x0000000944ae7223 */ /* 0x000fe2000001081d */
[----:B------:R-:W1:Y:S01]  /*b600*/  MUFU.EX2 R154, R154 ;  /* 0x0000009a009a7308 */ /* 0x000e620000000800 */
[----:B------:R-:W-:-:S02]  /*b610*/  FMNMX.FTZ R35, R70, R35, !PT ;  /* 0x0000002346237209 */ /* 0x000fc40007810000 */
[----:B------:R-:W-:Y:S02]  /*b620*/  ISETP.NE.AND P4, PT, R65, 0x3, PT ;  /* 0x000000034100780c */ /* 0x000fe40003f85270 */
[----:B------:R-:W-:Y:S01]  /*b630*/  FMNMX.FTZ R39, R76, R35, !PT ;  /* 0x000000234c277209 */ /* 0x000fe20007810000 */
[----:B------:R-:W-:Y:S02]  /*b640*/  FFMA.FTZ R35, R74, R9, -R29 ;  /* 0x000000094a237223 */ /* 0x000fe4000001081d */
[----:B------:R-:W4:Y:S01]  /*b650*/  MUFU.EX2 R27, R88 ;  /* 0x00000058001b7308 */ /* 0x000f220000000800 */
[----:B0-----:R-:W-:Y:S01]  /*b660*/  FADD.FTZ R47, R152, R25 ;  /* 0x00000019982f7221 */ /* 0x001fe20000010000 */
[----:B------:R-:W0:Y:S01]  /*b670*/  SHFL.BFLY PT, R8, R39, 0x2, 0x1f ;  /* 0x0c401f0027087f89 */ /* 0x000e2200000e0000 */
[----:B------:R-:W-:-:S05]  /*b680*/  F2FP.F16.F32.PACK_AB R152, R25, R152 ;  /* 0x000000981998723e */ /* 0x000fca00000000ff */
[----:B------:R-:W2:Y:S08]  /*b690*/  MUFU.EX2 R156, R156 ;  /* 0x0000009c009c7308 */ /* 0x000eb00000000800 */
[----:B------:R-:W3:Y:S08]  /*b6a0*/  MUFU.EX2 R31, R80 ;  /* 0x00000050001f7308 */ /* 0x000ef00000000800 */
[----:B------:R-:W3:Y:S01]  /*b6b0*/  MUFU.EX2 R158, R158 ;  /* 0x0000009e009e7308 */ /* 0x000ee20000000800 */
[----:B0-----:R-:W-:Y:S01]  /*b6c0*/  FMNMX.FTZ R40, R39, R8, !PT ;  /* 0x0000000827287209 */ /* 0x001fe20007810000 */
[-CC-:B------:R-:W-:Y:S01]  /*b6d0*/  FFMA.FTZ R39, R36, R9.reuse, -R29.reuse ;  /* 0x0000000924277223 */ /* 0x180fe2000001081d */
[----:B------:R-:W-:-:S03]  /*b6e0*/  FFMA.FTZ R29, R24, R9, -R29 ;  /* 0x00000009181d7223 */ /* 0x000fc6000001081d */
[----:B------:R-:W0:Y:S02]  /*b6f0*/  SHFL.BFLY PT, R45, R40, 0x1, 0x1f ;  /* 0x0c201f00282d7f89 */ /* 0x000e2400000e0000 */
[----:B------:R-:W-:Y:S08]  /*b700*/  MUFU.EX2 R160, R160 ;  /* 0x000000a000a07308 */ /* 0x000ff00000000800 */
[----:B------:R-:W-:Y:S08]  /*b710*/  MUFU.EX2 R162, R162 ;  /* 0x000000a200a27308 */ /* 0x000ff00000000800 */
[----:B------:R-:W-:Y:S01]  /*b720*/  MUFU.EX2 R5, R5 ;  /* 0x0000000500057308 */ /* 0x000fe20000000800 */
[----:B0-----:R-:W-:-:S07]  /*b730*/  FMNMX.FTZ R8, R40, R45, !PT ;  /* 0x0000002d28087209 */ /* 0x001fce0007810000 */
[----:B------:R-:W-:Y:S01]  /*b740*/  MUFU.EX2 R164, R164 ;  /* 0x000000a400a47308 */ /* 0x000fe20000000800 */
[C---:B------:R-:W-:Y:S01]  /*b750*/  FSETP.NEU.FTZ.AND P1, PT, R8.reuse, -INF , PT ;  /* 0xff8000000800780b */ /* 0x040fe20003f3d000 */
[----:B------:R-:W-:-:S06]  /*b760*/  FMUL.FTZ R45, R8, R9 ;  /* 0x00000009082d7220 */ /* 0x000fcc0000410000 */
[----:B------:R-:W-:Y:S01]  /*b770*/  MUFU.EX2 R35, R35 ;  /* 0x0000002300237308 */ /* 0x000fe20000000800 */
[----:B------:R-:W-:-:S05]  /*b780*/  FSEL R45, R45, RZ, P1 ;  /* 0x000000ff2d2d7208 */ /* 0x000fca0000800000 */
[-CC-:B------:R-:W-:Y:S01]  /*b790*/  FFMA.FTZ R153, R26, R9.reuse, -R45.reuse ;  /* 0x000000091a997223 */ /* 0x180fe2000001082d */
[-CC-:B------:R-:W-:Y:S01]  /*b7a0*/  FFMA.FTZ R24, R106, R9.reuse, -R45.reuse ;  /* 0x000000096a187223 */ /* 0x180fe2000001082d */
[-CC-:B------:R-:W-:Y:S01]  /*b7b0*/  FFMA.FTZ R155, R30, R9.reuse, -R45.reuse ;  /* 0x000000091e9b7223 */ /* 0x180fe2000001082d */
[-CC-:B------:R-:W-:Y:S01]  /*b7c0*/  FFMA.FTZ R26, R104, R9.reuse, -R45.reuse ;  /* 0x00000009681a7223 */ /* 0x180fe2000001082d */
[-CC-:B------:R-:W-:Y:S01]  /*b7d0*/  FFMA.FTZ R157, R34, R9.reuse, -R45.reuse ;  /* 0x00000009229d7223 */ /* 0x180fe2000001082d */
[-C--:B------:R-:W-:Y:S01]  /*b7e0*/  FFMA.FTZ R159, R38, R9.reuse, -R45 ;  /* 0x00000009269f7223 */ /* 0x080fe2000001082d */
[----:B------:R-:W-:Y:S01]  /*b7f0*/  MUFU.EX2 R153, R153 ;  /* 0x0000009900997308 */ /* 0x000fe20000000800 */
[----:B-1----:R-:W-:Y:S01]  /*b800*/  FADD.FTZ R38, R154, R47 ;  /* 0x0000002f9a267221 */ /* 0x002fe20000010000 */
[-CC-:B------:R-:W-:Y:S01]  /*b810*/  FFMA.FTZ R28, R102, R9.reuse, -R45.reuse ;  /* 0x00000009661c7223 */ /* 0x180fe2000001082d */
[-CC-:B------:R-:W-:Y:S01]  /*b820*/  FFMA.FTZ R30, R100, R9.reuse, -R45.reuse ;  /* 0x00000009641e7223 */ /* 0x180fe2000001082d */
[-CC-:B------:R-:W-:Y:S01]  /*b830*/  FFMA.FTZ R161, R42, R9.reuse, -R45.reuse ;  /* 0x000000092aa17223 */ /* 0x180fe2000001082d */
[----:B----4-:R-:W-:Y:S01]  /*b840*/  FADD.FTZ R47, R27, R38 ;  /* 0x000000261b2f7221 */ /* 0x010fe20000010000 */
[-CC-:B------:R-:W-:Y:S01]  /*b850*/  FFMA.FTZ R32, R98, R9.reuse, -R45.reuse ;  /* 0x0000000962207223 */ /* 0x180fe2000001082d */
[-C--:B------:R-:W-:Y:S01]  /*b860*/  FFMA.FTZ R163, R46, R9.reuse, -R45 ;  /* 0x000000092ea37223 */ /* 0x080fe2000001082d */
[----:B------:R-:W0:Y:S01]  /*b870*/  MUFU.EX2 R24, R24 ;  /* 0x0000001800187308 */ /* 0x000e220000000800 */
[----:B--2---:R-:W-:Y:S01]  /*b880*/  FADD.FTZ R38, R156, R47 ;  /* 0x0000002f9c267221 */ /* 0x004fe20000010000 */
[-CC-:B------:R-:W-:Y:S01]  /*b890*/  FFMA.FTZ R34, R96, R9.reuse, -R45.reuse ;  /* 0x0000000960227223 */ /* 0x180fe2000001082d */
[-CC-:B------:R-:W-:Y:S01]  /*b8a0*/  FFMA.FTZ R165, R92, R9.reuse, -R45.reuse ;  /* 0x000000095ca57223 */ /* 0x180fe2000001082d */
[-CC-:B------:R-:W-:Y:S01]  /*b8b0*/  FFMA.FTZ R36, R50, R9.reuse, -R45.reuse ;  /* 0x0000000932247223 */ /* 0x180fe2000001082d */
[----:B---3--:R-:W-:Y:S01]  /*b8c0*/  FADD.FTZ R49, R31, R38 ;  /* 0x000000261f317221 */ /* 0x008fe20000010000 */
[-CC-:B------:R-:W-:Y:S01]  /*b8d0*/  FFMA.FTZ R167, R54, R9.reuse, -R45.reuse ;  /* 0x0000000936a77223 */ /* 0x180fe2000001082d */
[-C--:B------:R-:W-:Y:S01]  /*b8e0*/  FFMA.FTZ R38, R90, R9.reuse, -R45 ;  /* 0x000000095a267223 */ /* 0x080fe2000001082d */
[----:B------:R-:W1:Y:S01]  /*b8f0*/  MUFU.EX2 R155, R155 ;  /* 0x0000009b009b7308 */ /* 0x000e620000000800 */
[----:B------:R-:W-:Y:S01]  /*b900*/  FADD.FTZ R42, R158, R49 ;  /* 0x000000319e2a7221 */ /* 0x000fe20000010000 */
[-CC-:B------:R-:W-:Y:S01]  /*b910*/  FFMA.FTZ R169, R94, R9.reuse, -R45.reuse ;  /* 0x000000095ea97223 */ /* 0x180fe2000001082d */
[-CC-:B------:R-:W-:Y:S01]  /*b920*/  FFMA.FTZ R58, R58, R9.reuse, -R45.reuse ;  /* 0x000000093a3a7223 */ /* 0x180fe2000001082d */
[-CC-:B------:R-:W-:Y:S01]  /*b930*/  FFMA.FTZ R62, R62, R9.reuse, -R45.reuse ;  /* 0x000000093e3e7223 */ /* 0x180fe2000001082d */
[----:B------:R-:W-:Y:S01]  /*b940*/  FADD.FTZ R49, R33, R42 ;  /* 0x0000002a21317221 */ /* 0x000fe20000010000 */
[----:B------:R-:W-:Y:S01]  /*b950*/  F2FP.F16.F32.PACK_AB R154, R27, R154 ;  /* 0x0000009a1b9a723e */ /* 0x000fe200000000ff */
[-C--:B------:R-:W-:Y:S01]  /*b960*/  FFMA.FTZ R108, R108, R9.reuse, -R45 ;  /* 0x000000096c6c7223 */ /* 0x080fe2000001082d */
[----:B------:R-:W2:Y:S01]  /*b970*/  MUFU.EX2 R26, R26 ;  /* 0x0000001a001a7308 */ /* 0x000ea20000000800 */
[----:B0-----:R-:W-:Y:S01]  /*b980*/  FADD.FTZ R40, R153, R24 ;  /* 0x0000001899287221 */ /* 0x001fe20000010000 */
[----:B------:R-:W-:Y:S01]  /*b990*/  FADD.FTZ R42, R160, R49 ;  /* 0x00000031a02a7221 */ /* 0x000fe20000010000 */
[-CC-:B------:R-:W-:Y:S01]  /*b9a0*/  FFMA.FTZ R66, R66, R9.reuse, -R45.reuse ;  /* 0x0000000942427223 */ /* 0x180fe2000001082d */
[-CC-:B------:R-:W-:Y:S01]  /*b9b0*/  FFMA.FTZ R78, R78, R9.reuse, -R45.reuse ;  /* 0x000000094e4e7223 */ /* 0x180fe2000001082d */
[C---:B------:R-:W-:Y:S01]  /*b9c0*/  F2FP.F16.F32.PACK_AB R160, R3.reuse, R160 ;  /* 0x000000a003a0723e */ /* 0x040fe200000000ff */
[----:B------:R-:W-:Y:S01]  /*b9d0*/  FADD.FTZ R49, R3, R42 ;  /* 0x0000002a03317221 */ /* 0x000fe20000010000 */
[-C--:B------:R-:W-:Y:S01]  /*b9e0*/  FFMA.FTZ R70, R70, R9.reuse, -R45 ;  /* 0x0000000946467223 */ /* 0x080fe2000001082d */
[----:B------:R-:W0:Y:S01]  /*b9f0*/  MUFU.EX2 R157, R157 ;  /* 0x0000009d009d7308 */ /* 0x000e220000000800 */
[----:B-1----:R-:W-:Y:S01]  /*ba00*/  FADD.FTZ R47, R155, R40 ;  /* 0x000000289b2f7221 */ /* 0x002fe20000010000 */
[----:B------:R-:W-:Y:S01]  /*ba10*/  FADD.FTZ R42, R162, R49 ;  /* 0x00000031a22a7221 */ /* 0x000fe20000010000 */
[----:B------:R-:W-:Y:S01]  /*ba20*/  FFMA.FTZ R45, R76, R9, -R45 ;  /* 0x000000094c2d7223 */ /* 0x000fe2000001082d */
[----:B------:R-:W-:-:S02]  /*ba30*/  F2FP.F16.F32.PACK_AB R162, R5, R162 ;  /* 0x000000a205a2723e */ /* 0x000fc400000000ff */
[----:B------:R-:W-:Y:S01]  /*ba40*/  FADD.FTZ R49, R5, R42 ;  /* 0x0000002a05317221 */ /* 0x000fe20000010000 */
[----:B------:R-:W-:Y:S01]  /*ba50*/  F2FP.F16.F32.PACK_AB R153, R24, R153 ;  /* 0x000000991899723e */ /* 0x000fe200000000ff */
[----:B------:R-:W1:Y:S01]  /*ba60*/  MUFU.EX2 R28, R28 ;  /* 0x0000001c001c7308 */ /* 0x000e620000000800 */
[----:B--2---:R-:W-:Y:S01]  /*ba70*/  FADD.FTZ R40, R26, R47 ;  /* 0x0000002f1a287221 */ /* 0x004fe20000010000 */
[----:B------:R-:W-:Y:S01]  /*ba80*/  FADD.FTZ R42, R164, R49 ;  /* 0x00000031a42a7221 */ /* 0x000fe20000010000 */
[----:B------:R-:W-:Y:S02]  /*ba90*/  F2FP.F16.F32.PACK_AB R156, R31, R156 ;  /* 0x0000009c1f9c723e */ /* 0x000fe400000000ff */
[----:B------:R-:W-:Y:S01]  /*baa0*/  F2FP.F16.F32.PACK_AB R158, R33, R158 ;  /* 0x0000009e219e723e */ /* 0x000fe200000000ff */
[C---:B------:R-:W-:Y:S01]  /*bab0*/  FADD.FTZ R49, R35.reuse, R42 ;  /* 0x0000002a23317221 */ /* 0x040fe20000010000 */
[----:B------:R-:W-:Y:S01]  /*bac0*/  F2FP.F16.F32.PACK_AB R164, R35, R164 ;  /* 0x000000a423a4723e */ /* 0x000fe200000000ff */
        /* <DEDUP_REMOVED lines=69> */
[----:B0-----:R-:W-:Y:S01]  /*bf20*/  FADD.FTZ R24, R70, R3 ;  /* 0x0000000346187221 */ /* 0x001fe20000010000 */
[C---:B-1----:R-:W-:Y:S01]  /*bf30*/  FADD.FTZ R5, R29.reuse, R42 ;  /* 0x0000002a1d057221 */ /* 0x042fe20000010000 */
[----:B------:R-:W-:Y:S02]  /*bf40*/  F2FP.F16.F32.PACK_AB R174, R29, R174 ;  /* 0x000000ae1dae723e */ /* 0x000fe400000000ff */
[C---:B--2---:R-:W-:Y:S01]  /*bf50*/  FADD.FTZ R3, R45.reuse, R24 ;  /* 0x000000182d037221 */ /* 0x044fe20000010000 */
[----:B------:R-:W-:Y:S01]  /*bf60*/  F2FP.F16.F32.PACK_AB R175, R45, R70 ;  /* 0x000000462daf723e */ /* 0x000fe200000000ff */
[----:B------:R-:W-:Y:S06]  /*bf70*/  @!P4 BRA `(.L_x_2777) ;  /* 0x000000000004c947 */ /* 0x000fec0003800000 */
[----:B------:R-:W-:Y:S01]  /*bf80*/  BPT.TRAP 0x1 ;  /* 0x000000040000795c */ /* 0x000fe20000300000 */
.L_x_2777:
[----:B------:R0:W1:Y:S01]  /*bf90*/  SYNCS.PHASECHK.TRANS64.TRYWAIT P1, [R4+URZ+0x22850], R73 ;  /* 0x02285049040075a7 */ /* 0x000062000802017f */
[----:B------:R-:W-:Y:S05]  /*bfa0*/  @!P4 BRA `(.L_x_2778) ;  /* 0x000000000004c947 */ /* 0x000fea0003800000 */
[----:B------:R-:W-:Y:S01]  /*bfb0*/  BPT.TRAP 0x1 ;  /* 0x000000040000795c */ /* 0x000fe20000300000 */
.L_x_2778:
[----:B------:R-:W-:Y:S04]  /*bfc0*/  BSSY B0, `(.L_x_2779) ;  /* 0x0000004000007945 */ /* 0x000fe80003800000 */
[----:B-1----:R-:W-:Y:S05]  /*bfd0*/  @P1 BRA `(.L_x_2780) ;  /* 0x0000000000081947 */ /* 0x002fea0003800000 */
[----:B------:R-:W1:Y:S02]  /*bfe0*/  SYNCS.PHASECHK.TRANS64.TRYWAIT P1, [R4+URZ+0x22850], R73 ;  /* 0x02285049040075a7 */ /* 0x000e64000802017f */
[----:B-1----:R-:W-:Y:S05]  /*bff0*/  @!P1 BRA `(.L_x_2781) ;  /* 0x0000018000309947 */ /* 0x002fea0003800000 */
.L_x_2780:
[----:B------:R-:W-:Y:S05]  /*c000*/  BSYNC B0 ;  /* 0x0000000000007941 */ /* 0x000fea0003800000 */
.L_x_2779:
[----:B------:R-:W-:Y:S05]  /*c010*/  WARPSYNC.ALL ;  /* 0x0000000000007948 */ /* 0x000fea0003800000 */
[----:B------:R-:W2:Y:S01]  /*c020*/  LDC R24, c[0x0][0x448] ;  /* 0x00011200ff187b82 */ /* 0x000ea20000000800 */
[----:B------:R-:W-:Y:S01]  /*c030*/  R2UR UR4, R19 ;  /* 0x00000000130472ca */ /* 0x000fe200000e0000 */
[----:B------:R-:W-:Y:S01]  /*c040*/  IMAD.MOV.U32 R27, RZ, RZ, 0xc00 ;  /* 0x00000c00ff1b7424 */ /* 0x000fe200078e00ff */
[----:B------:R-:W-:Y:S01]  /*c050*/  UISETP.NE.AND UP0, UPT, UR55, URZ, UPT ;  /* 0x0000003f3700728c */ /* 0x000fe2000bf05270 */
[----:B------:R-:W-:Y:S02]  /*c060*/  IMAD.MOV.U32 R177, RZ, RZ, R213 ;  /* 0x000000ffffb17224 */ /* 0x000fe400078e00d5 */
[----:B------:R-:W-:-:S02]  /*c070*/  IMAD.MOV.U32 R29, RZ, RZ, 0x40000040 ;  /* 0x40000040ff1d7424 */ /* 0x000fc400078e00ff */
[----:B------:R-:W-:Y:S02]  /*c080*/  IMAD.MOV.U32 R31, RZ, RZ, 0x40000040 ;  /* 0x40000040ff1f7424 */ /* 0x000fe400078e00ff */
[----:B01----:R-:W-:Y:S01]  /*c090*/  @!P0 VIADD R4, R4, 0x22860 ;  /* 0x0002286004048836 */ /* 0x003fe20000000000 */
[C---:B------:R-:W-:Y:S02]  /*c0a0*/  R2UR UR11, R29.reuse ;  /* 0x000000001d0b72ca */ /* 0x040fe400000e0000 */
[----:B------:R-:W-:Y:S01]  /*c0b0*/  R2UR UR19, R29 ;  /* 0x000000001d1372ca */ /* 0x000fe200000e0000 */
[----:B------:R-:W-:Y:S01]  /*c0c0*/  UIADD3 UR4, UR4, 0x400, URZ ;  /* 0x0000040004047890 */ /* 0x000fe2000fffe03f */
[----:B------:R-:W-:Y:S02]  /*c0d0*/  R2UR UR23, R31 ;  /* 0x000000001f1772ca */ /* 0x000fe400000e0000 */
[----:B------:R-:W-:Y:S01]  /*c0e0*/  @!P0 PRMT R4, RZ, 0x654, R4 ;  /* 0x00000654ff048816 */ /* 0x000fe20000000004 */
[----:B------:R-:W-:-:S04]  /*c0f0*/  USHF.R.U32.HI UR4, URZ, 0x4, UR4 ;  /* 0x000000043f047899 */ /* 0x000fc80008011604 */
[----:B------:R-:W-:Y:S01]  /*c100*/  ULOP3.LUT UR4, UR4, 0x3fff, URZ, 0xc0, !UPT ;  /* 0x00003fff04047892 */ /* 0x000fe2000f8ec03f */
[----:B------:R0:W-:Y:S01]  /*c110*/  BAR.SYNC.DEFER_BLOCKING R72, 0x100 ;  /* 0x000400480000751d */ /* 0x0001e20000010000 */
[----:B--2---:R-:W-:Y:S02]  /*c120*/  ISETP.NE.AND P1, PT, R24, 0x1, PT ;  /* 0x000000011800780c */ /* 0x004fe40003f25270 */
[----:B------:R-:W-:-:S06]  /*c130*/  ULOP3.LUT UR53, UR4, 0x3000000, URZ, 0xfc, !UPT ;  /* 0x0300000004357892 */ /* 0x000fcc000f8efc3f */
[----:B------:R-:W-:Y:S02]  /*c140*/  IMAD R24, R2, R27, UR53 ;  /* 0x0000003502187e24 */ /* 0x000fe4000f8e021b */
[----:B------:R-:W-:Y:S02]  /*c150*/  IMAD.MOV.U32 R27, RZ, RZ, 0x40000040 ;  /* 0x40000040ff1b7424 */ /* 0x000fe400078e00ff */
[C---:B------:R-:W-:Y:S01]  /*c160*/  VIADD R28, R24.reuse, 0x80 ;  /* 0x00000080181c7836 */ /* 0x040fe20000000000 */
[----:B------:R-:W1:Y:S01]  /*c170*/  @P1 LDC R26, c[0x0][0x44c] ;  /* 0x00011300ff1a1b82 */ /* 0x000e620000000800 */
[C---:B------:R-:W-:Y:S01]  /*c180*/  R2UR UR6, R24.reuse ;  /* 0x00000000180672ca */ /* 0x040fe200000e0000 */
[----:B------:R-:W-:Y:S01]  /*c190*/  VIADD R30, R24, 0x200 ;  /* 0x00000200181e7836 */ /* 0x000fe20000000000 */
[----:B------:R-:W-:Y:S02]  /*c1a0*/  R2UR UR15, R27 ;  /* 0x000000001b0f72ca */ /* 0x000fe400000e0000 */
[----:B------:R-:W-:Y:S01]  /*c1b0*/  R2UR UR10, R28 ;  /* 0x000000001c0a72ca */ /* 0x000fe200000e0000 */
[----:B------:R-:W-:Y:S01]  /*c1c0*/  VIADD R28, R24, 0x180 ;  /* 0x00000180181c7836 */ /* 0x000fe20000000000 */
[----:B------:R-:W-:Y:S01]  /*c1d0*/  R2UR UR22, R30 ;  /* 0x000000001e1672ca */ /* 0x000fe200000e0000 */
[----:B------:R-:W2:Y:S03]  /*c1e0*/  @P1 LDC R25, c[0x0][0x450] ;  /* 0x00011400ff191b82 */ /* 0x000ea60000000800 */
[----:B------:R-:W-:Y:S01]  /*c1f0*/  R2UR UR18, R28 ;  /* 0x000000001c1272ca */ /* 0x000fe200000e0000 */
[----:B-1----:R-:W-:-:S05]  /*c200*/  @P1 IMAD.HI.U32 R26, R213, R26, RZ ;  /* 0x0000001ad51a1227 */ /* 0x002fca00078e00ff */
[----:B--2---:R-:W-:Y:S01]  /*c210*/  @P1 SHF.R.U32.HI R177, RZ, R25, R26 ;  /* 0x00000019ffb11219 */ /* 0x004fe2000001161a */
[----:B------:R-:W-:Y:S01]  /*c220*/  IMAD.MOV.U32 R25, RZ, RZ, 0x40000040 ;  /* 0x40000040ff197424 */ /* 0x000fe200078e00ff */
[----:B------:R-:W-:Y:S01]  /*c230*/  PLOP3.LUT P1, PT, PT, PT, UP0, 0x40, 0x0 ;  /* 0x000000000000781c */ /* 0x000fe20003f2e808 */
[C---:B------:R-:W-:Y:S02]  /*c240*/  VIADD R26, R24.reuse, 0x100 ;  /* 0x00000100181a7836 */ /* 0x040fe40000000000 */
[----:B------:R-:W-:Y:S01]  /*c250*/  VIADD R24, R24, 0x280 ;  /* 0x0000028018187836 */ /* 0x000fe20000000000 */
[----:B------:R-:W-:Y:S02]  /*c260*/  R2UR UR7, R25 ;  /* 0x00000000190772ca */ /* 0x000fe400000e0000 */
[----:B------:R-:W-:Y:S02]  /*c270*/  R2UR UR14, R26 ;  /* 0x000000001a0e72ca */ /* 0x000fe400000e0000 */
[----:B------:R-:W-:-:S02]  /*c280*/  R2UR UR26, R24 ;  /* 0x00000000181a72ca */ /* 0x000fc400000e0000 */
[----:B------:R-:W-:Y:S02]  /*c290*/  R2UR UR27, R25 ;  /* 0x00000000191b72ca */ /* 0x000fe400000e0000 */
[----:B0-----:R-:W-:-:S06]  /*c2a0*/  WARPGROUP.ARRIVE ;  /* 0x00000000000079c5 */ /* 0x001fcc0000000000 */
[----:B------:R-:W-:Y:S03]  /*c2b0*/  HGMMA.64x256x16.F32 R24, R152, gdesc[UR4].tnspB, RZ, !UPT, gsb0 ;  /* 0x43e0000498187df0 */ /* 0x000fe6000c0008ff */
[----:B------:R-:W-:Y:S02]  /*c2c0*/  WARPGROUP.DEPBAR.LE gsb0, 0x0 ;  /* 0x00008000000079c5 */ /* 0x000fe40000010000 */
[----:B------:R-:W-:Y:S01]  /*c2d0*/  WARPGROUP.ARRIVE ;  /* 0x00000000000079c5 */ /* 0x000fe20000000000 */
[----:B------:R-:W-:-:S15]  /*c2e0*/  IADD3 R152, R177, R208, -R207 ;  /* 0x000000d0b1987210 */ /* 0x000fde0007ffe8cf */
[----:B------:R-:W-:-:S07]  /*c2f0*/  NOP ;  /* 0x0000000000007918 */ /* 0x000fce0000000000 */
[----:B------:R-:W-:Y:S01]  /*c300*/  HGMMA.64x256x16.F32 R24, R156, gdesc[UR8].tnspB, R24, gsb0 ;  /* 0x43e000089c187df0 */ /* 0x000fe20008000818 */
[----:B------:R-:W-:Y:S02]  /*c310*/  VIADD R153, R152, UR8 ;  /* 0x0000000898997c36 */ /* 0x000fe40008000000 */
        /* <DEDUP_REMOVED lines=18> */
[----:B0-----:R-:W-:Y:S01]  /*c440*/  VIADD R4, R176, 0xfffffffe ;  /* 0xfffffffeb0047836 */ /* 0x001fe20000000000 */
[----:B------:R-:W-:Y:S06]  /*c450*/  @P1 BRA `(.L_x_2782) ;  /* 0x0000000000541947 */ /* 0x000fec0003800000 */
[C---:B------:R-:W-:Y:S01]  /*c460*/  ISETP.GT.AND P1, PT, R152.reuse, RZ, PT ;  /* 0x000000ff9800720c */ /* 0x040fe20003f24270 */
[----:B------:R-:W-:Y:S01]  /*c470*/  BSSY B0, `(.L_x_2783) ;  /* 0x0000010000007945 */ /* 0x000fe20003800000 */
[----:B------:R-:W-:-:S11]  /*c480*/  VIADD R154, R152, 0xffffffff ;  /* 0xffffffff989a7836 */ /* 0x000fd60000000000 */
[----:B------:R-:W-:Y:S05]  /*c490*/  @P1 BRA `(.L_x_2784) ;  /* 0x0000000000201947 */ /* 0x000fea0003800000 */
[----:B------:R-:W-:Y:S01]  /*c4a0*/  UISETP.NE.AND UP0, UPT, UR9, 0x1, UPT ;  /* 0x000000010900788c */ /* 0x000fe2000bf05270 */
[----:B------:R-:W-:-:S05]  /*c4b0*/  IMAD.MOV R152, RZ, RZ, -R152 ;  /* 0x000000ffff987224 */ /* 0x000fca00078e0a98 */
[----:B------:R-:W-:-:S05]  /*c4c0*/  PLOP3.LUT P1, PT, PT, PT, UP0, 0x80, 0x0 ;  /* 0x000000000000781c */ /* 0x000fca0003f2f008 */
[----:B------:R-:W-:-:S08]  /*c4d0*/  @UP0 ULDC.64 UR4, c[0x0][0x9e8] ;  /* 0x00027a0000040ab9 */ /* 0x000fd00000000a00 */
[----:B------:R-:W-:-:S05]  /*c4e0*/  @P1 IMAD.HI.U32 R154, R152, UR4, RZ ;  /* 0x00000004989a1c27 */ /* 0x000fca000f8e00ff */
[----:B------:R-:W-:-:S04]  /*c4f0*/  @P1 SHF.R.U32.HI R152, RZ, UR5, R154 ;  /* 0x00000005ff981c19 */ /* 0x000fc8000801169a */
[----:B------:R-:W-:Y:S01]  /*c500*/  LOP3.LUT R154, RZ, R152, RZ, 0x33, !PT ;  /* 0x00000098ff9a7212 */ /* 0x000fe200078e33ff */
[----:B------:R-:W-:Y:S06]  /*c510*/  BRA `(.L_x_2785) ;  /* 0x0000000000147947 */ /* 0x000fec0003800000 */
.L_x_2784:
[----:B------:R-:W-:-:S06]  /*c520*/  UISETP.NE.AND UP0, UPT, UR9, 0x1, UPT ;  /* 0x000000010900788c */ /* 0x000fcc000bf05270 */
[----:B------:R-:W-:-:S05]  /*c530*/  PLOP3.LUT P1, PT, PT, PT, UP0, 0x80, 0x0 ;  /* 0x000000000000781c */ /* 0x000fca0003f2f008 */
[----:B------:R-:W-:-:S08]  /*c540*/  @UP0 ULDC.64 UR4, c[0x0][0x9e8] ;  /* 0x00027a0000040ab9 */ /* 0x000fd00000000a00 */
[----:B------:R-:W-:-:S05]  /*c550*/  @P1 IMAD.HI.U32 R152, R154, UR4, RZ ;  /* 0x000000049a981c27 */ /* 0x000fca000f8e00ff */
[----:B------:R-:W-:-:S07]  /*c560*/  @P1 SHF.R.U32.HI R154, RZ, UR5, R152 ;  /* 0x00000005ff9a1c19 */ /* 0x000fce0008011698 */
.L_x_2785:
[----:B------:R-:W-:Y:S05]  /*c570*/  BSYNC B0 ;  /* 0x0000000000007941 */ /* 0x000fea0003800000 */
.L_x_2783:
[----:B------:R-:W-:-:S04]  /*c580*/  IMAD.U32 R152, RZ, RZ, UR9 ;  /* 0x00000009ff987e24 */ /* 0x000fc8000f8e00ff */
[----:B------:R-:W-:-:S05]  /*c590*/  IMAD R152, R154, R152, UR9 ;  /* 0x000000099a987e24 */ /* 0x000fca000f8e0298 */
[----:B------:R-:W-:-:S07]  /*c5a0*/  VIMNMX R153, R153, R152, PT ;  /* 0x0000009899997248 */ /* 0x000fce0003fe0100 */
.L_x_2782:
[----:B------:R-:W-:Y:S01]  /*c5b0*/  IMAD.HI R153, R153, 0x2aaaaaab, RZ ;  /* 0x2aaaaaab99997827 */ /* 0x000fe200078e02ff */
[----:B------:R-:W-:Y:S01]  /*c5c0*/  ULDC UR43, c[0x0][0x9e4] ;  /* 0x00027900002b7ab9 */ /* 0x000fe20000000800 */
[----:B------:R-:W-:Y:S01]  /*c5d0*/  ULDC UR40, c[0x0][0x9e4] ;  /* 0x0002790000287ab9 */ /* 0x000fe20000000800 */
[----:B------:R-:W-:Y:S01]  /*c5e0*/  ULDC UR44, c[0x0][0x9dc] ;  /* 0x00027700002c7ab9 */ /* 0x000fe20000000800 */
[----:B------:R-:W-:Y:S01]  /*c5f0*/  ULDC UR50, c[0x0][0x9dc] ;  /* 0x0002770000327ab9 */ /* 0x000fe20000000800 */
[----:B------:R-:W-:Y:S01]  /*c600*/  SHF.R.U32.HI R152, RZ, 0x1f, R153 ;  /* 0x0000001fff987819 */ /* 0x000fe20000011699 */
[----:B------:R-:W-:Y:S01]  /*c610*/  ULDC UR37, c[0x0][0x988] ;  /* 0x0002620000257ab9 */ /* 0x000fe20000000800 */
[----:B------:R-:W-:Y:S01]  /*c620*/  ULDC UR42, c[0x0][0x988] ;  /* 0x00026200002a7ab9 */ /* 0x000fe20000000800 */
[----:B------:R-:W-:Y:S01]  /*c630*/  ULDC UR41, c[0x0][0x988] ;  /* 0x0002620000297ab9 */ /* 0x000fe20000000800 */
[----:B------:R-:W-:Y:S01]  /*c640*/  LEA.HI.SX32 R152, R153, R152, 0x1c ;  /* 0x0000009899987211 */ /* 0x000fe200078fe2ff */
[----:B------:R-:W-:Y:S01]  /*c650*/  ULDC UR51, c[0x0][0x9e0] ;  /* 0x0002780000337ab9 */ /* 0x000fe20000000800 */
[----:B------:R-:W-:-:S02]  /*c660*/  ULDC UR45, c[0x0][0x9e0] ;  /* 0x00027800002d7ab9 */ /* 0x000fc40000000800 */
[----:B------:R-:W-:-:S04]  /*c670*/  VIMNMX R216, R219, R152, !PT ;  /* 0x00000098dbd87248 */ /* 0x000fc80007fe0100 */
[----:B------:R-:W-:-:S13]  /*c680*/  ISETP.GE.AND P1, PT, R4, R216, PT ;  /* 0x000000d80400720c */ /* 0x000fda0003f26270 */
[----:B------:R-:W-:Y:S05]  /*c690*/  @!P1 BRA `(.L_x_2786) ;  /* 0x0000003000789947 */ /* 0x000fea0003800000 */
.L_x_2804:
[----:B------:R-:W-:Y:S01]  /*c6a0*/  IMAD.U32 R10, RZ, RZ, UR54 ;  /* 0x00000036ff0a7e24 */ /* 0x000fe2000f8e00ff */
[----:B------:R-:W-:Y:S05]  /*c6b0*/  YIELD ;  /* 0x0000000000007946 */ /* 0x000fea0003800000 */
[----:B------:R-:W-:Y:S01]  /*c6c0*/  ISETP.NE.AND P2, PT, R10, 0x3, PT ;  /* 0x000000030a00780c */ /* 0x000fe20003f45270 */
[----:B------:R-:W-:-:S05]  /*c6d0*/  VIADD R2, R2, 0x1 ;  /* 0x0000000102027836 */ /* 0x000fca0000000000 */
[----:B------:R-:W-:-:S04]  /*c6e0*/  ISETP.NE.AND P1, PT, R2, 0x2, PT ;  /* 0x000000020200780c */ /* 0x000fc80003f25270 */
[----:B------:R-:W-:Y:S02]  /*c6f0*/  SEL R9, RZ, 0x1, P1 ;  /* 0x00000001ff097807 */ /* 0x000fe40000800000 */
[----:B------:R-:W-:Y:S02]  /*c700*/  SEL R2, R2, RZ, P1 ;  /* 0x000000ff02027207 */ /* 0x000fe40000800000 */
[----:B------:R-:W-:Y:S01]  /*c710*/  LOP3.LUT R206, R206, R9, RZ, 0x3c, !PT ;  /* 0x00000009cece7212 */ /* 0x000fe200078e3cff */
[----:B0-----:R-:W-:Y:S06]  /*c720*/  @!P2 BRA `(.L_x_2787) ;  /* 0x000000000004a947 */ /* 0x001fec0003800000 */
[----:B------:R-:W-:Y:S01]  /*c730*/  BPT.TRAP 0x1 ;  /* 0x000000040000795c */ /* 0x000fe20000300000 */
.L_x_2787:
[----:B------:R-:W-:Y:S01]  /*c740*/  IMAD R200, R2, 0x8, R19 ;  /* 0x0000000802c87824 */ /* 0x000fe200078e0213 */
[----:B------:R-:W-:-:S04]  /*c750*/  SHF.L.U32 R201, R206, 0x1f, RZ ;  /* 0x0000001fcec97819 */ /* 0x000fc800000006ff */
[----:B------:R0:W1:Y:S01]  /*c760*/  SYNCS.PHASECHK.TRANS64.TRYWAIT P1, [R200+URZ+0x22830], R201 ;  /* 0x022830c9c80075a7 */ /* 0x000062000802017f */
[----:B------:R-:W-:Y:S05]  /*c770*/  @!P2 BRA `(.L_x_2788) ;  /* 0x000000000004a947 */ /* 0x000fea0003800000 */
[----:B------:R-:W-:Y:S01]  /*c780*/  BPT.TRAP 0x1 ;  /* 0x000000040000795c */ /* 0x000fe20000300000 */
.L_x_2788:
[----:B------:R-:W-:Y:S02]  /*c790*/  IMAD R10, R2, 0x300, R214 ;  /* 0x00000300020a7824 */ /* 0x000fe400078e02d6 */
[----:B------:R-:W-:Y:S01]  /*c7a0*/  IMAD.MOV.U32 R11, RZ, RZ, 0x40000040 ;  /* 0x40000040ff0b7424 */ /* 0x000fe200078e00ff */
[----:B-1----:R-:W-:Y:S06]  /*c7b0*/  @P1 BRA `(.L_x_2789) ;  /* 0x0000000000081947 */ /* 0x002fec0003800000 */
[----:B------:R-:W1:Y:S02]  /*c7c0*/  SYNCS.PHASECHK.TRANS64.TRYWAIT P1, [R200+URZ+0x22830], R201 ;  /* 0x022830c9c80075a7 */ /* 0x000e64000802017f */
[----:B-1----:R-:W-:Y:S05]  /*c7d0*/  @!P1 BRA `(.L_x_2790) ;  /* 0x00000178004c9947 */ /* 0x002fea0003800000 */
.L_x_2789:
[----:B------:R-:W-:Y:S05]  /*c7e0*/  WARPSYNC.ALL ;  /* 0x0000000000007948 */ /* 0x000fea0003800000 */
[C---:B------:R-:W-:Y:S01]  /*c7f0*/  R2UR UR6, R10.reuse ;  /* 0x000000000a0672ca */ /* 0x040fe200000e0000 */
[----:B------:R-:W-:Y:S01]  /*c800*/  WARPGROUP.ARRIVE ;  /* 0x00000000000079c5 */ /* 0x000fe20000000000 */
[----:B------:R-:W-:Y:S01]  /*c810*/  R2UR UR7, R11 ;  /* 0x000000000b0772ca */ /* 0x000fe200000e0000 */
[----:B------:R-:W-:Y:S01]  /*c820*/  VIADD R202, R10, 0x2 ;  /* 0x000000020aca7836 */ /* 0x000fe20000000000 */
[----:B------:R-:W-:Y:S01]  /*c830*/  R2UR UR4, R6 ;  /* 0x00000000060472ca */ /* 0x000fe200000e0000 */
[----:B------:R-:W-:Y:S01]  /*c840*/  IMAD.MOV.U32 R203, RZ, RZ, 0x40000040 ;  /* 0x40000040ffcb7424 */ /* 0x000fe200078e00ff */
[----:B------:R-:W-:Y:S01]  /*c850*/  R2UR UR5, R7 ;  /* 0x00000000070572ca */ /* 0x000fe200000e0000 */
[----:B------:R-:W-:Y:S01]  /*c860*/  IMAD.MOV.U32 R11, RZ, RZ, 0x40000040 ;  /* 0x40000040ff0b7424 */ /* 0x000fe200078e00ff */
[----:B------:R-:W2:Y:S01]  /*c870*/  LDC R9, c[0x0][0x448] ;  /* 0x00011200ff097b82 */ /* 0x000ea20000000800 */
[----:B------:R-:W3:Y:S01]  /*c880*/  S2R R217, SR_TID.X ;  /* 0x0000000000d97919 */ /* 0x000ee20000002100 */
[----:B------:R-:W-:Y:S01]  /*c890*/  IMAD.IADD R228, R215, 0x1, R213 ;  /* 0x00000001d7e47824 */ /* 0x000fe200078e02d5 */
[----:B------:R-:W-:-:S08]  /*c8a0*/  UISETP.NE.AND UP0, UPT, UR55, URZ, UPT ;  /* 0x0000003f3700728c */ /* 0x000fd0000bf05270 */
[----:B------:R-:W-:Y:S01]  /*c8b0*/  HGMMA.64x96x16.F32 R152, gdesc[UR4], RZ, !UPT, gsb0 ;  /* 0x01600000049879f0 */ /* 0x000fe2000c0008ff */
[----:B------:R-:W-:Y:S01]  /*c8c0*/  R2UR UR6, R202 ;  /* 0x00000000ca0672ca */ /* 0x000fe200000e0000 */
[----:B------:R-:W-:Y:S01]  /*c8d0*/  VIADD R202, R10, 0x4 ;  /* 0x000000040aca7836 */ /* 0x000fe20000000000 */
[----:B------:R-:W-:Y:S01]  /*c8e0*/  R2UR UR7, R203 ;  /* 0x00000000cb0772ca */ /* 0x000fe200000e0000 */
[----:B------:R-:W-:Y:S01]  /*c8f0*/  IMAD.MOV.U32 R203, RZ, RZ, 0x40000040 ;  /* 0x40000040ffcb7424 */ /* 0x000fe200078e00ff */
[----:B------:R-:W-:Y:S01]  /*c900*/  R2UR UR4, R20 ;  /* 0x00000000140472ca */ /* 0x000fe200000e0000 */
[----:B------:R-:W-:Y:S01]  /*c910*/  VIADD R10, R10, 0x6 ;  /* 0x000000060a0a7836 */ /* 0x000fe20000000000 */
[----:B------:R-:W-:Y:S02]  /*c920*/  R2UR UR5, R21 ;  /* 0x00000000150572ca */ /* 0x000fe400000e0000 */
[----:B--2---:R-:W-:Y:S02]  /*c930*/  ISETP.NE.AND P1, PT, R9, 0x1, PT ;  /* 0x000000010900780c */ /* 0x004fe40003f25270 */
[----:B---3--:R-:W-:-:S11]  /*c940*/  SHF.R.U32.HI R217, RZ, 0x7, R217 ;  /* 0x00000007ffd97819 */ /* 0x008fd600000116d9 */
[----:B------:R-:W2:Y:S01]  /*c950*/  @P1 LDC R9, c[0x0][0x450] ;  /* 0x00011400ff091b82 */ /* 0x000ea20000000800 */
[----:B------:R-:W-:Y:S02]  /*c960*/  WARPGROUP.DEPBAR.LE gsb0, 0x0 ;  /* 0x00008000000079c5 */ /* 0x000fe40000010000 */
[----:B------:R-:W-:-:S06]  /*c970*/  WARPGROUP.ARRIVE ;  /* 0x00000000000079c5 */ /* 0x000fcc0000000000 */
        /* <DEDUP_REMOVED lines=9> */
[----:B------:R-:W-:Y:S01]  /*ca10*/  R2UR UR7, R11 ;  /* 0x000000000b0772ca */ /* 0x000fe200000e0000 */
[----:B------:R-:W3:Y:S01]  /*ca20*/  @P1 LDC R10, c[0x0][0x44c] ;  /* 0x00011300ff0a1b82 */ /* 0x000ee20000000800 */
[----:B------:R-:W-:Y:S01]  /*ca30*/  R2UR UR4, R12 ;  /* 0x000000000c0472ca */ /* 0x000fe200000e0000 */
[----:B------:R-:W-:Y:S01]  /*ca40*/  IMAD.U32 R11, RZ, RZ, UR44 ;  /* 0x0000002cff0b7e24 */ /* 0x000fe2000f8e00ff */
[----:B------:R-:W-:-:S04]  /*ca50*/  R2UR UR5, R13 ;  /* 0x000000000d0572ca */ /* 0x000fc800000e0000 */
[----:B------:R-:W-:Y:S01]  /*ca60*/  LOP3.LUT R227, RZ, R11, RZ, 0x33, !PT ;  /* 0x0000000bffe37212 */ /* 0x000fe200078e33ff */
[----:B---3--:R-:W-:-:S05]  /*ca70*/  @P1 IMAD.HI.U32 R10, R228, R10, RZ ;  /* 0x0000000ae40a1227 */ /* 0x008fca00078e00ff */
[----:B--2---:R-:W-:Y:S01]  /*ca80*/  @P1 SHF.R.U32.HI R228, RZ, R9, R10 ;  /* 0x00000009ffe41219 */ /* 0x004fe2000001160a */
[----:B------:R-:W-:Y:S01]  /*ca90*/  @!P0 VIADD R9, R200, 0x22840 ;  /* 0x00022840c8098836 */ /* 0x000fe20000000000 */
[----:B------:R-:W-:Y:S02]  /*caa0*/  IADD3 R10, -R217, 0xb, RZ ;  /* 0x0000000bd90a7810 */ /* 0x000fe40007ffe1ff */
[----:B------:R-:W-:Y:S01]  /*cab0*/  PLOP3.LUT P1, PT, PT, PT, UP0, 0x40, 0x0 ;  /* 0x000000000000781c */ /* 0x000fe20003f2e808 */
[----:B------:R-:W2:Y:S01]  /*cac0*/  SHFL.IDX PT, R229, R228, RZ, 0x1c1f ;  /* 0x001c1fffe4e57589 */ /* 0x000ea200000e0000 */
[----:B------:R-:W-:Y:S01]  /*cad0*/  @!P0 PRMT R9, RZ, 0x654, R9 ;  /* 0x00000654ff098816 */ /* 0x000fe20000000009 */
[----:B------:R-:W-:Y:S02]  /*cae0*/  WARPGROUP.DEPBAR.LE gsb0, 0x0 ;  /* 0x00008000000079c5 */ /* 0x000fe40000010000 */
[----:B------:R-:W-:-:S06]  /*caf0*/  WARPGROUP.ARRIVE ;  /* 0x00000000000079c5 */ /* 0x000fcc0000000000 */
[----:B------:R-:W-:Y:S03]  /*cb00*/  HGMMA.64x96x16.F32 R152, gdesc[UR4], R152, gsb0 ;  /* 0x01600000049879f0 */ /* 0x000fe60008000898 */
[----:B------:R-:W-:Y:S02]  /*cb10*/  WARPGROUP.DEPBAR.LE gsb0, 0x0 ;  /* 0x00008000000079c5 */ /* 0x000fe40000010000 */
[----:B------:R3:W-:Y:S06]  /*cb20*/  BAR.ARV R10, 0x100 ;  /* 0x0004000a0000751d */ /* 0x0007ec0000002000 */
[----:B------:R4:W-:Y:S02]  /*cb30*/  @!P0 SYNCS.ARRIVE.TRANS64.RED.A1T0 RZ, [R9+URZ], RZ ;  /* 0x000000ff09ff89a7 */ /* 0x0009e4000810043f */
[----:B----4-:R-:W-:-:S05]  /*cb40*/  IMAD R9, R4, -0x60, RZ ;  /* 0xffffffa004097824 */ /* 0x010fca00078e02ff */
[----:B------:R-:W-:-:S04]  /*cb50*/  IADD3 R226, -R209, 0x1, R9 ;  /* 0x00000001d1e27810 */ /* 0x000fc80007ffe109 */
[----:B------:R-:W-:-:S05]  /*cb60*/  IADD3 R226, -R207, R226, R208 ;  /* 0x000000e2cfe27210 */ /* 0x000fca0007ffe1d0 */
[----:B------:R-:W-:Y:S02]  /*cb70*/  IMAD.IADD R227, R227, 0x1, R226 ;  /* 0x00000001e3e37824 */ /* 0x000fe400078e02e2 */
[----:B------:R-:W-:Y:S02]  /*cb80*/  VIADD R226, R226, UR51 ;  /* 0x00000033e2e27c36 */ /* 0x000fe40008000000 */
[C---:B--2---:R-:W-:Y:S02]  /*cb90*/  IMAD.IADD R217, R229.reuse, 0x1, R227 ;  /* 0x00000001e5d97824 */ /* 0x044fe400078e02e3 */
[----:B------:R-:W-:Y:S01]  /*cba0*/  IMAD.IADD R225, R229, 0x1, R226 ;  /* 0x00000001e5e17824 */ /* 0x000fe200078e02e2 */
[----:B---3--:R-:W-:Y:S06]  /*cbb0*/  @P1 BRA `(.L_x_2791) ;  /* 0x0000000000581947 */ /* 0x008fec0003800000 */
[----:B------:R-:W-:Y:S01]  /*cbc0*/  IADD3 R229, -R207, R208, R229 ;  /* 0x000000d0cfe57210 */ /* 0x000fe20007ffe1e5 */
[----:B------:R-:W-:Y:S03]  /*cbd0*/  BSSY B0, `(.L_x_2792) ;  /* 0x0000010000007945 */ /* 0x000fe60003800000 */
[----:B------:R-:W-:-:S13]  /*cbe0*/  ISETP.GT.AND P1, PT, R229, -0x1, PT ;  /* 0xffffffffe500780c */ /* 0x000fda0003f24270 */
[----:B------:R-:W-:Y:S05]  /*cbf0*/  @P1 BRA `(.L_x_2793) ;  /* 0x0000000000201947 */ /* 0x000fea0003800000 */
[----:B------:R-:W-:Y:S01]  /*cc00*/  IMAD.U32 R230, RZ, RZ, UR43 ;  /* 0x0000002bffe67e24 */ /* 0x000fe2000f8e00ff */
[----:B------:R-:W-:-:S04]  /*cc10*/  LOP3.LUT R229, RZ, R229, RZ, 0x33, !PT ;  /* 0x000000e5ffe57212 */ /* 0x000fc800078e33ff */
[----:B------:R-:W-:-:S13]  /*cc20*/  ISETP.NE.AND P1, PT, R230, 0x1, PT ;  /* 0x00000001e600780c */ /* 0x000fda0003f25270 */
[----:B------:R-:W2:Y:S02]  /*cc30*/  @P1 LDC.64 R202, c[0x0][0x9e8] ;  /* 0x00027a00ffca1b82 */ /* 0x000ea40000000a00 */
[----:B--2---:R-:W-:-:S05]  /*cc40*/  @P1 IMAD.HI.U32 R202, R229, R202, RZ ;  /* 0x000000cae5ca1227 */ /* 0x004fca00078e00ff */
[----:B------:R-:W-:-:S04]  /*cc50*/  @P1 SHF.R.U32.HI R229, RZ, R203, R202 ;  /* 0x000000cbffe51219 */ /* 0x000fc800000116ca */
[----:B------:R-:W-:Y:S01]  /*cc60*/  LOP3.LUT R229, RZ, R229, RZ, 0x33, !PT ;  /* 0x000000e5ffe57212 */ /* 0x000fe200078e33ff */
[----:B------:R-:W-:Y:S06]  /*cc70*/  BRA `(.L_x_2794) ;  /* 0x0000000000147947 */ /* 0x000fec0003800000 */
.L_x_2793:
[----:B------:R-:W-:-:S05]  /*cc80*/  IMAD.U32 R230, RZ, RZ, UR43 ;  /* 0x0000002bffe67e24 */ /* 0x000fca000f8e00ff */
[----:B------:R-:W-:-:S13]  /*cc90*/  ISETP.NE.AND P1, PT, R230, 0x1, PT ;  /* 0x00000001e600780c */ /* 0x000fda0003f25270 */
[----:B------:R-:W2:Y:S02]  /*cca0*/  @P1 LDC.64 R202, c[0x0][0x9e8] ;  /* 0x00027a00ffca1b82 */ /* 0x000ea40000000a00 */
[----:B--2---:R-:W-:-:S05]  /*ccb0*/  @P1 IMAD.HI.U32 R202, R229, R202, RZ ;  /* 0x000000cae5ca1227 */ /* 0x004fca00078e00ff */
[----:B------:R-:W-:-:S07]  /*ccc0*/  @P1 SHF.R.U32.HI R229, RZ, R203, R202 ;  /* 0x000000cbffe51219 */ /* 0x000fce00000116ca */
.L_x_2794:
[----:B------:R-:W-:Y:S05]  /*ccd0*/  BSYNC B0 ;  /* 0x0000000000007941 */ /* 0x000fea0003800000 */
.L_x_2792:
[----:B------:R-:W-:-:S04]  /*cce0*/  IMAD.IADD R202, R9, 0x1, -R209 ;  /* 0x0000000109ca7824 */ /* 0x000fc800078e0ad1 */
[----:B------:R-:W-:-:S05]  /*ccf0*/  IMAD R202, R229, R230, R202 ;  /* 0x000000e6e5ca7224 */ /* 0x000fca00078e02ca */
[----:B------:R-:W-:Y:S02]  /*cd00*/  VIADDMNMX R225, R202, R230, R225, PT ;  /* 0x000000e6cae17246 */ /* 0x000fe400038001e1 */
[----:B------:R-:W-:-:S07]  /*cd10*/  VIMNMX R217, R217, R202, !PT ;  /* 0x000000cad9d97248 */ /* 0x000fce0007fe0100 */
.L_x_2791:
[C---:B------:R-:W-:Y:S01]  /*cd20*/  ISETP.GE.AND P1, PT, R9.reuse, 0x1, PT ;  /* 0x000000010900780c */ /* 0x040fe20003f26270 */
[----:B------:R-:W-:Y:S01]  /*cd30*/  UISETP.NE.AND UP0, UPT, UR55, URZ, UPT ;  /* 0x0000003f3700728c */ /* 0x000fe2000bf05270 */
[----:B------:R-:W-:Y:S02]  /*cd40*/  LOP3.LUT R18, R18, 0xfffbffff, RZ, 0xc0, !PT ;  /* 0xfffbffff12127812 */ /* 0x000fe400078ec0ff */
[----:B------:R-:W-:-:S09]  /*cd50*/  ISETP.GE.AND P3, PT, R9, 0x9, PT ;  /* 0x000000090900780c */ /* 0x000fd20003f66270 */
[----:B------:R-:W-:Y:S02]  /*cd60*/  @P1 LOP3.LUT R18, R18, 0x40000, RZ, 0xfc, !PT ;  /* 0x0004000012121812 */ /* 0x000fe400078efcff */
[----:B------:R-:W-:Y:S02]  /*cd70*/  ISETP.GT.AND P1, PT, R217, RZ, !P1 ;  /* 0x000000ffd900720c */ /* 0x000fe40004f24270 */
[----:B------:R-:W-:Y:S02]  /*cd80*/  LOP3.LUT R18, R18, 0xfffffffd, RZ, 0xc0, !PT ;  /* 0xfffffffd12127812 */ /* 0x000fe400078ec0ff */
[----:B------:R-:W-:Y:S02]  /*cd90*/  ISETP.LT.OR P2, PT, R225, 0x1, P1 ;  /* 0x00000001e100780c */ /* 0x000fe40000f41670 */
[----:B------:R-:W-:Y:S02]  /*cda0*/  ISETP.GE.AND P1, PT, R9, 0x2, PT ;  /* 0x000000020900780c */ /* 0x000fe40003f26270 */
[----:B------:R-:W-:-:S02]  /*cdb0*/  FSEL R152, R152, -INF , !P2 ;  /* 0xff80000098987808 */ /* 0x000fc40005000000 */
[----:B------:R-:W-:Y:S02]  /*cdc0*/  ISETP.GT.AND P2, PT, R217, 0x1, !P1 ;  /* 0x00000001d900780c */ /* 0x000fe40004f44270 */
[----:B------:R-:W-:Y:S02]  /*cdd0*/  @P3 LOP3.LUT R18, R18, 0x2, RZ, 0xfc, !PT ;  /* 0x0000000212123812 */ /* 0x000fe400078efcff */
[----:B------:R-:W-:Y:S02]  /*cde0*/  ISETP.LT.OR P2, PT, R225, 0x2, P2 ;  /* 0x00000002e100780c */ /* 0x000fe40001741670 */
[----:B------:R-:W-:Y:S02]  /*cdf0*/  LOP3.LUT R18, R18, 0xfffffffb, RZ, 0xc0, !PT ;  /* 0xfffffffb12127812 */ /* 0x000fe400078ec0ff */
[----:B------:R-:W-:Y:S02]  /*ce00*/  FSEL R153, R153, -INF , !P2 ;  /* 0xff80000099997808 */ /* 0x000fe40005000000 */
[----:B------:R-:W-:-:S02]  /*ce10*/  ISETP.GT.AND P2, PT, R217, 0x8, !P3 ;  /* 0x00000008d900780c */ /* 0x000fc40005f44270 */
[----:B------:R-:W-:Y:S02]  /*ce20*/  ISETP.GE.AND P3, PT, R9, 0xa, PT ;  /* 0x0000000a0900780c */ /* 0x000fe40003f66270 */
[----:B------:R-:W-:-:S04]  /*ce30*/  ISETP.LT.OR P2, PT, R225, 0x9, P2 ;  /* 0x00000009e100780c */ /* 0x000fc80001741670 */
        /* <DEDUP_REMOVED lines=134> */
.L_x_2797:
[----:B------:R-:W-:-:S05]  /*d6a0*/  IMAD.U32 R225, RZ, RZ, UR43 ;  /* 0x0000002bffe17e24 */ /* 0x000fca000f8e00ff */
[----:B------:R-:W-:-:S13]  /*d6b0*/  ISETP.NE.AND P6, PT, R225, 0x1, PT ;  /* 0x00000001e100780c */ /* 0x000fda0003fc5270 */
[----:B------:R-:W2:Y:S02]  /*d6c0*/  @P6 LDC.64 R156, c[0x0][0x9e8] ;  /* 0x00027a00ff9c6b82 */ /* 0x000ea40000000a00 */
[----:B--2---:R-:W-:-:S05]  /*d6d0*/  @P6 IMAD.HI.U32 R156, R217, R156, RZ ;  /* 0x0000009cd99c6227 */ /* 0x004fca00078e00ff */
[----:B------:R-:W-:-:S07]  /*d6e0*/  @P6 SHF.R.U32.HI R217, RZ, R157, R156 ;  /* 0x0000009dffd96219 */ /* 0x000fce000001169c */
.L_x_2798:
[----:B------:R-:W-:Y:S05]  /*d6f0*/  BSYNC B0 ;  /* 0x0000000000007941 */ /* 0x000fea0003800000 */
.L_x_2796:
[----:B------:R-:W-:-:S04]  /*d700*/  IMAD.IADD R9, R9, 0x1, -R209 ;  /* 0x0000000109097824 */ /* 0x000fc800078e0ad1 */
[----:B------:R-:W-:-:S05]  /*d710*/  IMAD R9, R217, R225, R9 ;  /* 0x000000e1d9097224 */ /* 0x000fca00078e0209 */
[----:B------:R-:W-:Y:S02]  /*d720*/  VIMNMX R227, R227, R9, !PT ;  /* 0x00000009e3e37248 */ /* 0x000fe40007fe0100 */
[----:B------:R-:W-:-:S07]  /*d730*/  VIADDMNMX R226, R9, R225, R226, PT ;  /* 0x000000e109e27246 */ /* 0x000fce00038001e2 */
.L_x_2795:
[----:B------:R-:W-:Y:S02]  /*d740*/  ISETP.GT.AND P1, PT, R227, 0x1, !P1 ;  /* 0x00000001e300780c */ /* 0x000fe40004f24270 */
[----:B------:R-:W-:Y:S02]  /*d750*/  FMNMX.FTZ R9, R152, R0, !PT ;  /* 0x0000000098097209 */ /* 0x000fe40007810000 */
        /* <DEDUP_REMOVED lines=58> */
[----:B------:R-:W2:Y:S01]  /*db00*/  SHFL.BFLY PT, R157, R9, 0x2, 0x1f ;  /* 0x0c401f00099d7f89 */ /* 0x000ea200000e0000 */
[----:B------:R-:W-:-:S02]  /*db10*/  LOP3.LUT P6, RZ, R18, 0x20, RZ, 0xc0, !PT ;  /* 0x0000002012ff7812 */ /* 0x000fc400078cc0ff */
[C---:B------:R-:W-:Y:S02]  /*db20*/  ISETP.GT.AND P1, PT, R227.reuse, 0x28, !P1 ;  /* 0x00000028e300780c */ /* 0x040fe40004f24270 */
[----:B------:R-:W-:Y:S02]  /*db30*/  ISETP.GT.AND P2, PT, R227, 0x49, !P2 ;  /* 0x00000049e300780c */ /* 0x000fe40005744270 */
[C---:B------:R-:W-:Y:S02]  /*db40*/  ISETP.LT.OR P1, PT, R226.reuse, 0x29, P1 ;  /* 0x00000029e200780c */ /* 0x040fe40000f21670 */
[----:B------:R-:W-:Y:S02]  /*db50*/  ISETP.LT.OR P2, PT, R226, 0x4a, P2 ;  /* 0x0000004ae200780c */ /* 0x000fe40001741670 */
[----:B------:R-:W-:Y:S02]  /*db60*/  FSEL R174, R174, -INF , !P1 ;  /* 0xff800000aeae7808 */ /* 0x000fe40004800000 */
[----:B------:R-:W-:-:S02]  /*db70*/  LOP3.LUT P1, RZ, R18, 0x1000, RZ, 0xc0, !PT ;  /* 0x0000100012ff7812 */ /* 0x000fc4000782c0ff */
[----:B------:R-:W-:Y:S02]  /*db80*/  FSEL R191, R191, -INF , !P2 ;  /* 0xff800000bfbf7808 */ /* 0x000fe40005000000 */
[C---:B------:R-:W-:Y:S02]  /*db90*/  ISETP.GT.AND P1, PT, R227.reuse, 0x29, !P1 ;  /* 0x00000029e300780c */ /* 0x040fe40004f24270 */
[----:B------:R-:W-:Y:S02]  /*dba0*/  LOP3.LUT P2, RZ, R18, 0x40000, RZ, 0xc0, !PT ;  /* 0x0004000012ff7812 */ /* 0x000fe4000784c0ff */
[----:B------:R-:W-:Y:S02]  /*dbb0*/  ISETP.LT.OR P1, PT, R226, 0x2a, P1 ;  /* 0x0000002ae200780c */ /* 0x000fe40000f21670 */
[----:B------:R-:W-:Y:S02]  /*dbc0*/  ISETP.GT.AND P3, PT, R227, 0x50, !P3 ;  /* 0x00000050e300780c */ /* 0x000fe40005f64270 */
[----:B------:R-:W-:-:S02]  /*dbd0*/  FSEL R175, R175, -INF , !P1 ;  /* 0xff800000afaf7808 */ /* 0x000fc40004800000 */
[----:B------:R-:W-:Y:S02]  /*dbe0*/  LOP3.LUT P1, RZ, R18, 0x800, RZ, 0xc0, !PT ;  /* 0x0000080012ff7812 */ /* 0x000fe4000782c0ff */
[----:B--2---:R-:W-:Y:S01]  /*dbf0*/  FMNMX.FTZ R157, R9, R157, !PT ;  /* 0x0000009d099d7209 */ /* 0x004fe20007810000 */
[----:B------:R-:W-:Y:S01]  /*dc00*/  IMAD.U32 R9, RZ, RZ, UR42 ;  /* 0x0000002aff097e24 */ /* 0x000fe2000f8e00ff */
[C---:B------:R-:W-:Y:S02]  /*dc10*/  ISETP.GT.AND P1, PT, R227.reuse, 0x30, !P1 ;  /* 0x00000030e300780c */ /* 0x040fe40004f24270 */
[C---:B------:R-:W-:Y:S02]  /*dc20*/  ISETP.LT.OR P3, PT, R226.reuse, 0x51, P3 ;  /* 0x00000051e200780c */ /* 0x040fe40001f61670 */
[----:B------:R-:W-:Y:S02]  /*dc30*/  ISETP.LT.OR P1, PT, R226, 0x31, P1 ;  /* 0x00000031e200780c */ /* 0x000fe40000f21670 */
[----:B------:R-:W-:-:S02]  /*dc40*/  ISETP.GT.AND P4, PT, R227, 0x51, !P4 ;  /* 0x00000051e300780c */ /* 0x000fc40006784270 */
[----:B------:R-:W-:Y:S02]  /*dc50*/  FSEL R156, R178, -INF , !P1 ;  /* 0xff800000b29c7808 */ /* 0x000fe40004800000 */
[----:B------:R-:W-:Y:S01]  /*dc60*/  LOP3.LUT P1, RZ, R18, 0x400, RZ, 0xc0, !PT ;  /* 0x0000040012ff7812 */ /* 0x000fe2000782c0ff */
[----:B------:R-:W2:Y:S01]  /*dc70*/  SHFL.BFLY PT, R178, R157, 0x1, 0x1f ;  /* 0x0c201f009db27f89 */ /* 0x000ea200000e0000 */
[----:B------:R-:W-:Y:S02]  /*dc80*/  FSEL R194, R194, -INF , !P3 ;  /* 0xff800000c2c27808 */ /* 0x000fe40005800000 */
[C---:B------:R-:W-:Y:S02]  /*dc90*/  ISETP.GT.AND P1, PT, R227.reuse, 0x31, !P1 ;  /* 0x00000031e300780c */ /* 0x040fe40004f24270 */
[----:B------:R-:W-:Y:S02]  /*dca0*/  ISETP.GT.AND P5, PT, R227, 0x58, !P5 ;  /* 0x00000058e300780c */ /* 0x000fe40006fa4270 */
[----:B------:R-:W-:-:S02]  /*dcb0*/  ISETP.LT.OR P1, PT, R226, 0x32, P1 ;  /* 0x00000032e200780c */ /* 0x000fc40000f21670 */
[----:B------:R-:W-:Y:S02]  /*dcc0*/  ISETP.LT.OR P4, PT, R226, 0x52, P4 ;  /* 0x00000052e200780c */ /* 0x000fe40002781670 */
[----:B------:R-:W-:Y:S02]  /*dcd0*/  FSEL R179, R179, -INF , !P1 ;  /* 0xff800000b3b37808 */ /* 0x000fe40004800000 */
[----:B------:R-:W-:Y:S02]  /*dce0*/  LOP3.LUT P1, RZ, R18, 0x200, RZ, 0xc0, !PT ;  /* 0x0000020012ff7812 */ /* 0x000fe4000782c0ff */
[----:B------:R-:W-:Y:S02]  /*dcf0*/  ISETP.LT.OR P5, PT, R226, 0x59, P5 ;  /* 0x00000059e200780c */ /* 0x000fe40002fa1670 */
[----:B------:R-:W-:Y:S02]  /*dd00*/  ISETP.GT.AND P1, PT, R227, 0x38, !P1 ;  /* 0x00000038e300780c */ /* 0x000fe40004f24270 */
[----:B------:R-:W-:-:S02]  /*dd10*/  FSEL R195, R195, -INF , !P4 ;  /* 0xff800000c3c37808 */ /* 0x000fc40006000000 */
[----:B------:R-:W-:Y:S02]  /*dd20*/  ISETP.LT.OR P1, PT, R226, 0x39, P1 ;  /* 0x00000039e200780c */ /* 0x000fe40000f21670 */
[----:B------:R-:W-:Y:S02]  /*dd30*/  FSEL R198, R198, -INF , !P5 ;  /* 0xff800000c6c67808 */ /* 0x000fe40006800000 */
[----:B------:R-:W-:Y:S02]  /*dd40*/  FSEL R182, R182, -INF , !P1 ;  /* 0xff800000b6b67808 */ /* 0x000fe40004800000 */
[----:B------:R-:W-:Y:S02]  /*dd50*/  LOP3.LUT P1, RZ, R18, 0x100, RZ, 0xc0, !PT ;  /* 0x0000010012ff7812 */ /* 0x000fe4000782c0ff */
[----:B--2---:R-:W-:Y:S02]  /*dd60*/  FMNMX.FTZ R178, R157, R178, !PT ;  /* 0x000000b29db27209 */ /* 0x004fe40007810000 */
        /* <DEDUP_REMOVED lines=18> */
[----:B------:R-:W-:-:S05]  /*de90*/  FMUL.FTZ R0, R178, R9 ;  /* 0x00000009b2007220 */ /* 0x000fca0000410000 */
[----:B------:R-:W-:Y:S02]  /*dea0*/  FSEL R0, R0, RZ, P1 ;  /* 0x000000ff00007208 */ /* 0x000fe40000800000 */
[----:B------:R-:W-:-:S03]  /*deb0*/  ISETP.GT.AND P1, PT, R227, RZ, !P2 ;  /* 0x000000ffe300720c */ /* 0x000fc60005724270 */
        /* <DEDUP_REMOVED lines=23> */
[-C--:B------:R-:W-:Y:S01]  /*e030*/  FFMA.FTZ R197, R197, R9.reuse, -R0 ;  /* 0x00000009c5c57223 */ /* 0x080fe20000010800 */
[----:B------:R-:W-:Y:S01]  /*e040*/  FMUL.FTZ R0, R157, R9 ;  /* 0x000000099d007220 */ /* 0x000fe20000410000 */
[----:B------:R-:W-:Y:S01]  /*e050*/  MUFU.EX2 R152, R152 ;  /* 0x0000009800987308 */ /* 0x000fe20000000800 */
[----:B------:R-:W-:-:S04]  /*e060*/  ISETP.LT.OR P1, PT, R226, 0x1, P1 ;  /* 0x00000001e200780c */ /* 0x000fc80000f21670 */
[----:B------:R-:W-:Y:S02]  /*e070*/  FSEL R154, R154, -INF , !P1 ;  /* 0xff8000009a9a7808 */ /* 0x000fe40004800000 */
[----:B------:R-:W-:Y:S01]  /*e080*/  ISETP.GT.AND P1, PT, R227, 0x59, !P6 ;  /* 0x00000059e300780c */ /* 0x000fe20007724270 */
[----:B------:R-:W2:Y:S03]  /*e090*/  MUFU.EX2 R0, R0 ;  /* 0x0000000000007308 */ /* 0x000ea60000000800 */
[----:B------:R-:W-:-:S04]  /*e0a0*/  ISETP.LT.OR P1, PT, R226, 0x5a, P1 ;  /* 0x0000005ae200780c */ /* 0x000fc80000f21670 */
[----:B------:R-:W-:Y:S01]  /*e0b0*/  FSEL R199, R199, -INF , !P1 ;  /* 0xff800000c7c77808 */ /* 0x000fe20004800000 */
[----:B------:R-:W3:Y:S08]  /*e0c0*/  MUFU.EX2 R153, R153 ;  /* 0x0000009900997308 */ /* 0x000ef00000000800 */
        /* <DEDUP_REMOVED lines=9> */
[C---:B---3--:R-:W-:Y:S01]  /*e160*/  FADD.FTZ R5, R153.reuse, R5 ;  /* 0x0000000599057221 */ /* 0x048fe20000010000 */
[----:B------:R-:W-:Y:S01]  /*e170*/  F2FP.F16.F32.PACK_AB R152, R153, R152 ;  /* 0x000000989998723e */ /* 0x000fe200000000ff */
[----:B------:R-:W-:Y:S01]  /*e180*/  FMUL.FTZ R36, R36, R0 ;  /* 0x0000000024247220 */ /* 0x000fe20000410000 */
[----:B------:R-:W-:Y:S01]  /*e190*/  FMNMX.FTZ R153, R154, R8, !PT ;  /* 0x000000089a997209 */ /* 0x000fe20007810000 */
[-C--:B------:R-:W-:Y:S01]  /*e1a0*/  FMUL.FTZ R37, R37, R0.reuse ;  /* 0x0000000025257220 */ /* 0x080fe20000410000 */
[-C--:B------:R-:W-:Y:S01]  /*e1b0*/  FMUL.FTZ R40, R40, R0.reuse ;  /* 0x0000000028287220 */ /* 0x080fe20000410000 */
[-C--:B------:R-:W-:Y:S01]  /*e1c0*/  FMUL.FTZ R41, R41, R0.reuse ;  /* 0x0000000029297220 */ /* 0x080fe20000410000 */
[----:B------:R-:W-:Y:S01]  /*e1d0*/  FMNMX.FTZ R153, R155, R153, !PT ;  /* 0x000000999b997209 */ /* 0x000fe20007810000 */
[----:B------:R-:W3:Y:S01]  /*e1e0*/  MUFU.EX2 R160, R160 ;  /* 0x000000a000a07308 */ /* 0x000ee20000000800 */
[----:B----4-:R-:W-:Y:S01]  /*e1f0*/  FADD.FTZ R5, R202, R5 ;  /* 0x00000005ca057221 */ /* 0x010fe20000010000 */
[-C--:B------:R-:W-:Y:S01]  /*e200*/  FMUL.FTZ R44, R44, R0.reuse ;  /* 0x000000002c2c7220 */ /* 0x080fe20000410000 */
[----:B------:R-:W-:Y:S01]  /*e210*/  FMNMX.FTZ R153, R158, R153, !PT ;  /* 0x000000999e997209 */ /* 0x000fe20007810000 */
[-C--:B------:R-:W-:Y:S01]  /*e220*/  FMUL.FTZ R45, R45, R0.reuse ;  /* 0x000000002d2d7220 */ /* 0x080fe20000410000 */
[-C--:B------:R-:W-:Y:S01]  /*e230*/  FMUL.FTZ R48, R48, R0.reuse ;  /* 0x0000000030307220 */ /* 0x080fe20000410000 */
[-C--:B------:R-:W-:Y:S01]  /*e240*/  FMUL.FTZ R49, R49, R0.reuse ;  /* 0x0000000031317220 */ /* 0x080fe20000410000 */
[----:B------:R-:W-:Y:S01]  /*e250*/  FMNMX.FTZ R153, R159, R153, !PT ;  /* 0x000000999f997209 */ /* 0x000fe20007810000 */
[----:B------:R-:W-:Y:S01]  /*e260*/  MUFU.EX2 R217, R176 ;  /* 0x000000b000d97308 */ /* 0x000fe20000000800 */
[----:B--2---:R-:W-:Y:S01]  /*e270*/  FADD.FTZ R5, R203, R5 ;  /* 0x00000005cb057221 */ /* 0x004fe20000010000 */
[-C--:B------:R-:W-:Y:S01]  /*e280*/  FMUL.FTZ R52, R52, R0.reuse ;  /* 0x0000000034347220 */ /* 0x080fe20000410000 */
[----:B------:R-:W-:Y:S01]  /*e290*/  FMNMX.FTZ R153, R162, R153, !PT ;  /* 0x00000099a2997209 */ /* 0x000fe20007810000 */
[-C--:B------:R-:W-:Y:S01]  /*e2a0*/  FMUL.FTZ R53, R53, R0.reuse ;  /* 0x0000000035357220 */ /* 0x080fe20000410000 */
[-C--:B------:R-:W-:Y:S01]  /*e2b0*/  FMUL.FTZ R56, R56, R0.reuse ;  /* 0x0000000038387220 */ /* 0x080fe20000410000 */
[-C--:B------:R-:W-:Y:S01]  /*e2c0*/  FMUL.FTZ R57, R57, R0.reuse ;  /* 0x0000000039397220 */ /* 0x080fe20000410000 */
[----:B------:R-:W-:Y:S01]  /*e2d0*/  FMNMX.FTZ R153, R163, R153, !PT ;  /* 0x00000099a3997209 */ /* 0x000fe20007810000 */
[----:B------:R-:W2:Y:S01]  /*e2e0*/  MUFU.EX2 R161, R161 ;  /* 0x000000a100a17308 */ /* 0x000ea20000000800 */
[----:B---3--:R-:W-:Y:S01]  /*e2f0*/  FADD.FTZ R5, R160, R5 ;  /* 0x00000005a0057221 */ /* 0x008fe20000010000 */
[-C--:B------:R-:W-:Y:S01]  /*e300*/  FMUL.FTZ R60, R60, R0.reuse ;  /* 0x000000003c3c7220 */ /* 0x080fe20000410000 */
[----:B------:R-:W-:Y:S01]  /*e310*/  FMNMX.FTZ R153, R166, R153, !PT ;  /* 0x00000099a6997209 */ /* 0x000fe20007810000 */
[-C--:B------:R-:W-:Y:S01]  /*e320*/  FMUL.FTZ R61, R61, R0.reuse ;  /* 0x000000003d3d7220 */ /* 0x080fe20000410000 */
[-C--:B------:R-:W-:Y:S01]  /*e330*/  FMUL.FTZ R64, R64, R0.reuse ;  /* 0x0000000040407220 */ /* 0x080fe20000410000 */
[-C--:B------:R-:W-:Y:S01]  /*e340*/  FMUL.FTZ R65, R65, R0.reuse ;  /* 0x0000000041417220 */ /* 0x080fe20000410000 */
[----:B------:R-:W-:Y:S01]  /*e350*/  FMNMX.FTZ R153, R167, R153, !PT ;  /* 0x00000099a7997209 */ /* 0x000fe20007810000 */
[----:B------:R-:W3:Y:S01]  /*e360*/  MUFU.EX2 R164, R164 ;  /* 0x000000a400a47308 */ /* 0x000ee20000000800 */
[-C--:B------:R-:W-:Y:S01]  /*e370*/  FMUL.FTZ R68, R68, R0.reuse ;  /* 0x0000000044447220 */ /* 0x080fe20000410000 */
[-C--:B------:R-:W-:Y:S01]  /*e380*/  FMUL.FTZ R69, R69, R0.reuse ;  /* 0x0000000045457220 */ /* 0x080fe20000410000 */
[----:B------:R-:W-:Y:S01]  /*e390*/  FMNMX.FTZ R153, R170, R153, !PT ;  /* 0x00000099aa997209 */ /* 0x000fe20007810000 */
[-C--:B------:R-:W-:Y:S01]  /*e3a0*/  FMUL.FTZ R72, R72, R0.reuse ;  /* 0x0000000048487220 */ /* 0x080fe20000410000 */
[-C--:B------:R-:W-:Y:S01]  /*e3b0*/  FMUL.FTZ R73, R73, R0.reuse ;  /* 0x0000000049497220 */ /* 0x080fe20000410000 */
[-C--:B------:R-:W-:Y:S01]  /*e3c0*/  FMUL.FTZ R76, R76, R0.reuse ;  /* 0x000000004c4c7220 */ /* 0x080fe20000410000 */
[----:B------:R-:W-:Y:S01]  /*e3d0*/  FMNMX.FTZ R153, R171, R153, !PT ;  /* 0x00000099ab997209 */ /* 0x000fe20007810000 */
[----:B------:R-:W4:Y:S01]  /*e3e0*/  MUFU.EX2 R165, R165 ;  /* 0x000000a500a57308 */ /* 0x000f220000000800 */
        /* <DEDUP_REMOVED lines=52> */
[----:B------:R-:W-:Y:S01]  /*e730*/  FADD.FTZ R5, R217, R5 ;  /* 0x00000005d9057221 */ /* 0x000fe20000010000 */
[-C--:B------:R-:W-:Y:S01]  /*e740*/  FMUL.FTZ R129, R129, R0.reuse ;  /* 0x0000000081817220 */ /* 0x080fe20000410000 */
[----:B------:R-:W-:Y:S01]  /*e750*/  FMNMX.FTZ R153, R199, R153, !PT ;  /* 0x00000099c7997209 */ /* 0x000fe20007810000 */
[----:B------:R-:W2:Y:S01]  /*e760*/  MUFU.EX2 R181, R181 ;  /* 0x000000b500b57308 */ /* 0x000ea20000000800 */
[----:B---3--:R-:W-:Y:S01]  /*e770*/  FADD.FTZ R5, R177, R5 ;  /* 0x00000005b1057221 */ /* 0x008fe20000010000 */
[-C--:B------:R-:W-:Y:S01]  /*e780*/  FMUL.FTZ R132, R132, R0.reuse ;  /* 0x0000000084847220 */ /* 0x080fe20000410000 */
[-C--:B------:R-:W-:Y:S01]  /*e790*/  FMUL.FTZ R133, R133, R0.reuse ;  /* 0x0000000085857220 */ /* 0x080fe20000410000 */
[----:B------:R-:W3:Y:S01]  /*e7a0*/  SHFL.BFLY PT, R157, R153, 0x2, 0x1f ;  /* 0x0c401f00999d7f89 */ /* 0x000ee200000e0000 */
[-C--:B------:R-:W-:Y:S01]  /*e7b0*/  FMUL.FTZ R136, R136, R0.reuse ;  /* 0x0000000088887220 */ /* 0x080fe20000410000 */
[-C--:B------:R-:W-:Y:S01]  /*e7c0*/  FMUL.FTZ R137, R137, R0.reuse ;  /* 0x0000000089897220 */ /* 0x080fe20000410000 */
[-C--:B------:R-:W-:Y:S01]  /*e7d0*/  FMUL.FTZ R140, R140, R0.reuse ;  /* 0x000000008c8c7220 */ /* 0x080fe20000410000 */
[----:B------:R-:W5:Y:S01]  /*e7e0*/  MUFU.EX2 R184, R184 ;  /* 0x000000b800b87308 */ /* 0x000f620000000800 */
[----:B----4-:R-:W-:Y:S01]  /*e7f0*/  FADD.FTZ R5, R180, R5 ;  /* 0x00000005b4057221 */ /* 0x010fe20000010000 */
[-C--:B------:R-:W-:Y:S01]  /*e800*/  FMUL.FTZ R141, R141, R0.reuse ;  /* 0x000000008d8d7220 */ /* 0x080fe20000410000 */
[-C--:B------:R-:W-:Y:S01]  /*e810*/  FMUL.FTZ R144, R144, R0.reuse ;  /* 0x0000000090907220 */ /* 0x080fe20000410000 */
[-C--:B------:R-:W-:Y:S01]  /*e820*/  FMUL.FTZ R145, R145, R0.reuse ;  /* 0x0000000091917220 */ /* 0x080fe20000410000 */
[-C--:B------:R-:W-:Y:S01]  /*e830*/  FMUL.FTZ R148, R148, R0.reuse ;  /* 0x0000000094947220 */ /* 0x080fe20000410000 */
[----:B------:R-:W-:-:S02]  /*e840*/  FMUL.FTZ R149, R149, R0 ;  /* 0x0000000095957220 */ /* 0x000fc40000410000 */
[----:B------:R-:W4:Y:S01]  /*e850*/  MUFU.EX2 R185, R185 ;  /* 0x000000b900b97308 */ /* 0x000f220000000800 */
[----:B--2---:R-:W-:-:S07]  /*e860*/  FADD.FTZ R5, R181, R5 ;  /* 0x00000005b5057221 */ /* 0x004fce0000010000 */
[----:B------:R-:W2:Y:S01]  /*e870*/  MUFU.EX2 R188, R188 ;  /* 0x000000bc00bc7308 */ /* 0x000ea20000000800 */
[----:B-----5:R-:W-:Y:S01]  /*e880*/  FADD.FTZ R5, R184, R5 ;  /* 0x00000005b8057221 */ /* 0x020fe20000010000 */
[----:B---3--:R-:W-:-:S06]  /*e890*/  FMNMX.FTZ R153, R153, R157, !PT ;  /* 0x0000009d99997209 */ /* 0x008fcc0007810000 */
[----:B------:R-:W3:Y:S01]  /*e8a0*/  MUFU.EX2 R189, R189 ;  /* 0x000000bd00bd7308 */ /* 0x000ee20000000800 */
[----:B------:R-:W5:Y:S01]  /*e8b0*/  SHFL.BFLY PT, R157, R153, 0x1, 0x1f ;  /* 0x0c201f00999d7f89 */ /* 0x000f6200000e0000 */
[----:B----4-:R-:W-:-:S06]  /*e8c0*/  FADD.FTZ R5, R185, R5 ;  /* 0x00000005b9057221 */ /* 0x010fcc0000010000 */
[----:B------:R-:W4:Y:S01]  /*e8d0*/  MUFU.EX2 R192, R192 ;  /* 0x000000c000c07308 */ /* 0x000f220000000800 */
[----:B--2---:R-:W-:-:S07]  /*e8e0*/  FADD.FTZ R5, R188, R5 ;  /* 0x00000005bc057221 */ /* 0x004fce0000010000 */
[----:B------:R-:W2:Y:S01]  /*e8f0*/  MUFU.EX2 R193, R193 ;  /* 0x000000c100c17308 */ /* 0x000ea20000000800 */
[----:B---3--:R-:W-:-:S07]  /*e900*/  FADD.FTZ R5, R189, R5 ;  /* 0x00000005bd057221 */ /* 0x008fce0000010000 */
[----:B------:R-:W-:Y:S01]  /*e910*/  MUFU.EX2 R197, R197 ;  /* 0x000000c500c57308 */ /* 0x000fe20000000800 */
[----:B-----5:R-:W-:Y:S01]  /*e920*/  FMNMX.FTZ R176, R153, R157, !PT ;  /* 0x0000009d99b07209 */ /* 0x020fe20007810000 */
[----:B----4-:R-:W-:-:S03]  /*e930*/  FADD.FTZ R5, R192, R5 ;  /* 0x00000005c0057221 */ /* 0x010fc60000010000 */
[C---:B------:R-:W-:Y:S01]  /*e940*/  FSETP.NEU.FTZ.AND P1, PT, R176.reuse, -INF , PT ;  /* 0xff800000b000780b */ /* 0x040fe20003f3d000 */
[----:B------:R-:W-:Y:S01]  /*e950*/  FMUL.FTZ R226, R176, R9 ;  /* 0x00000009b0e27220 */ /* 0x000fe20000410000 */
[----:B--2---:R-:W-:-:S04]  /*e960*/  FADD.FTZ R5, R193, R5 ;  /* 0x00000005c1057221 */ /* 0x004fc80000010000 */
[----:B------:R-:W-:-:S05]  /*e970*/  FSEL R226, R226, RZ, P1 ;  /* 0x000000ffe2e27208 */ /* 0x000fca0000800000 */
[-CC-:B------:R-:W-:Y:S01]  /*e980*/  FFMA.FTZ R153, R170, R9.reuse, -R226.reuse ;  /* 0x00000009aa997223 */ /* 0x180fe200000108e2 */
[-CC-:B------:R-:W-:Y:S01]  /*e990*/  FFMA.FTZ R230, R156, R9.reuse, -R226.reuse ;  /* 0x000000099ce67223 */ /* 0x180fe200000108e2 */
[----:B------:R-:W-:Y:S01]  /*e9a0*/  F2FP.F16.F32.PACK_AB R156, R161, R160 ;  /* 0x000000a0a19c723e */ /* 0x000fe200000000ff */
[-CC-:B------:R-:W-:Y:S01]  /*e9b0*/  FFMA.FTZ R229, R154, R9.reuse, -R226.reuse ;  /* 0x000000099ae57223 */ /* 0x180fe200000108e2 */
[----:B------:R2:W-:Y:S01]  /*e9c0*/  MUFU.EX2 R161, R153 ;  /* 0x0000009900a17308 */ /* 0x0005e20000000800 */
[-CC-:B------:R-:W-:Y:S01]  /*e9d0*/  FFMA.FTZ R157, R155, R9.reuse, -R226.reuse ;  /* 0x000000099b9d7223 */ /* 0x180fe200000108e2 */
[-CC-:B------:R-:W-:Y:S01]  /*e9e0*/  FFMA.FTZ R228, R158, R9.reuse, -R226.reuse ;  /* 0x000000099ee47223 */ /* 0x180fe200000108e2 */
[-CC-:B------:R-:W-:Y:S01]  /*e9f0*/  FFMA.FTZ R159, R159, R9.reuse, -R226.reuse ;  /* 0x000000099f9f7223 */ /* 0x180fe200000108e2 */
[-CC-:B------:R-:W-:Y:S01]  /*ea00*/  FFMA.FTZ R227, R162, R9.reuse, -R226.reuse ;  /* 0x00000009a2e37223 */ /* 0x180fe200000108e2 */
[-CC-:B------:R-:W-:Y:S01]  /*ea10*/  FFMA.FTZ R163, R163, R9.reuse, -R226.reuse ;  /* 0x00000009a3a37223 */ /* 0x180fe200000108e2 */
[-CC-:B------:R-:W-:Y:S01]  /*ea20*/  FFMA.FTZ R225, R166, R9.reuse, -R226.reuse ;  /* 0x00000009a6e17223 */ /* 0x180fe200000108e2 */
[-CC-:B------:R-:W-:Y:S01]  /*ea30*/  FFMA.FTZ R167, R167, R9.reuse, -R226.reuse ;  /* 0x00000009a7a77223 */ /* 0x180fe200000108e2 */
[----:B------:R-:W-:Y:S01]  /*ea40*/  MUFU.EX2 R229, R229 ;  /* 0x000000e500e57308 */ /* 0x000fe20000000800 */
[----:B--2---:R-:W-:Y:S01]  /*ea50*/  FSEL R153, R176, RZ, P1 ;  /* 0x000000ffb0997208 */ /* 0x004fe20000800000 */
[-CC-:B------:R-:W-:Y:S01]  /*ea60*/  FFMA.FTZ R171, R171, R9.reuse, -R226.reuse ;  /* 0x00000009abab7223 */ /* 0x180fe200000108e2 */
[-CC-:B------:R-:W-:Y:S01]  /*ea70*/  FFMA.FTZ R155, R174, R9.reuse, -R226.reuse ;  /* 0x00000009ae9b7223 */ /* 0x180fe200000108e2 */
[-C--:B------:R-:W-:Y:S01]  /*ea80*/  FFMA.FTZ R175, R175, R9.reuse, -R226 ;  /* 0x00000009afaf7223 */ /* 0x080fe200000108e2 */
[----:B------:R-:W-:Y:S01]  /*ea90*/  F2FP.F16.F32.PACK_AB R158, R165, R164 ;  /* 0x000000a4a59e723e */ /* 0x000fe200000000ff */
[----:B------:R-:W-:Y:S01]  /*eaa0*/  FADD.FTZ R8, -R153, R8 ;  /* 0x0000000899087221 */ /* 0x000fe20000010100 */
[-CC-:B------:R-:W-:Y:S01]  /*eab0*/  FFMA.FTZ R179, R179, R9.reuse, -R226.reuse ;  /* 0x00000009b3b37223 */ /* 0x180fe200000108e2 */
[----:B------:R-:W2:Y:S01]  /*eac0*/  MUFU.EX2 R157, R157 ;  /* 0x0000009d009d7308 */ /* 0x000ea20000000800 */
[-CC-:B------:R-:W-:Y:S01]  /*ead0*/  FFMA.FTZ R182, R182, R9.reuse, -R226.reuse ;  /* 0x00000009b6b67223 */ /* 0x180fe200000108e2 */
[-C--:B------:R-:W-:Y:S01]  /*eae0*/  FMUL.FTZ R8, R8, R9.reuse ;  /* 0x0000000908087220 */ /* 0x080fe20000410000 */
[-CC-:B------:R-:W-:Y:S01]  /*eaf0*/  FFMA.FTZ R183, R183, R9.reuse, -R226.reuse ;  /* 0x00000009b7b77223 */ /* 0x180fe200000108e2 */
[-CC-:B------:R-:W-:Y:S01]  /*eb00*/  FFMA.FTZ R186, R186, R9.reuse, -R226.reuse ;  /* 0x00000009baba7223 */ /* 0x180fe200000108e2 */
[-CC-:B------:R-:W-:Y:S01]  /*eb10*/  FFMA.FTZ R187, R187, R9.reuse, -R226.reuse ;  /* 0x00000009bbbb7223 */ /* 0x180fe200000108e2 */
[----:B------:R-:W-:Y:S01]  /*eb20*/  F2FP.F16.F32.PACK_AB R160, R169, R168 ;  /* 0x000000a8a9a0723e */ /* 0x000fe200000000ff */
[-CC-:B------:R-:W-:Y:S01]  /*eb30*/  FFMA.FTZ R190, R190, R9.reuse, -R226.reuse ;  /* 0x00000009bebe7223 */ /* 0x180fe200000108e2 */
[----:B------:R-:W3:Y:S01]  /*eb40*/  MUFU.EX2 R8, R8 ;  /* 0x0000000800087308 */ /* 0x000ee20000000800 */
[-CC-:B------:R-:W-:Y:S01]  /*eb50*/  FFMA.FTZ R191, R191, R9.reuse, -R226.reuse ;  /* 0x00000009bfbf7223 */ /* 0x180fe200000108e2 */
[-CC-:B------:R-:W-:Y:S01]  /*eb60*/  FFMA.FTZ R194, R194, R9.reuse, -R226.reuse ;  /* 0x00000009c2c27223 */ /* 0x180fe200000108e2 */
[-CC-:B------:R-:W-:Y:S01]  /*eb70*/  FFMA.FTZ R195, R195, R9.reuse, -R226.reuse ;  /* 0x00000009c3c37223 */ /* 0x180fe200000108e2 */
[----:B------:R-:W-:Y:S01]  /*eb80*/  F2FP.F16.F32.PACK_AB R162, R173, R172 ;  /* 0x000000acada2723e */ /* 0x000fe200000000ff */
[-CC-:B------:R-:W-:Y:S01]  /*eb90*/  FFMA.FTZ R198, R198, R9.reuse, -R226.reuse ;  /* 0x00000009c6c67223 */ /* 0x180fe200000108e2 */
[----:B------:R-:W-:Y:S01]  /*eba0*/  FFMA.FTZ R199, R199, R9, -R226 ;  /* 0x00000009c7c77223 */ /* 0x000fe200000108e2 */
[----:B------:R-:W-:Y:S01]  /*ebb0*/  IMAD.U32 R226, RZ, RZ, UR54 ;  /* 0x00000036ffe27e24 */ /* 0x000fe2000f8e00ff */
[----:B------:R-:W4:Y:S01]  /*ebc0*/  MUFU.EX2 R228, R228 ;  /* 0x000000e400e47308 */ /* 0x000f220000000800 */
[----:B--2---:R-:W-:-:S02]  /*ebd0*/  F2FP.F16.F32.PACK_AB R153, R157, R229 ;  /* 0x000000e59d99723e */ /* 0x004fc400000000ff */
[----:B------:R-:W-:Y:S02]  /*ebe0*/  F2FP.F16.F32.PACK_AB R154, R203, R202 ;  /* 0x000000cacb9a723e */ /* 0x000fe400000000ff */
[----:B------:R-:W-:Y:S02]  /*ebf0*/  ISETP.NE.AND P2, PT, R226, 0x3, PT ;  /* 0x00000003e200780c */ /* 0x000fe40003f45270 */
[----:B------:R-:W-:Y:S01]  /*ec00*/  F2FP.F16.F32.PACK_AB R164, R177, R217 ;  /* 0x000000d9b1a4723e */ /* 0x000fe200000000ff */
[----:B------:R-:W2:Y:S01]  /*ec10*/  MUFU.EX2 R159, R159 ;  /* 0x0000009f009f7308 */ /* 0x000ea20000000800 */
[----:B---3--:R-:W-:Y:S01]  /*ec20*/  FFMA.FTZ R3, R8, R3, R229 ;  /* 0x0000000308037223 */ /* 0x008fe200000100e5 */
[----:B------:R-:W-:Y:S01]  /*ec30*/  F2FP.F16.F32.PACK_AB R166, R181, R180 ;  /* 0x000000b4b5a6723e */ /* 0x000fe200000000ff */
[----:B------:R-:W-:Y:S01]  /*ec40*/  FMUL.FTZ R26, R26, R8 ;  /* 0x000000081a1a7220 */ /* 0x000fe20000410000 */
[----:B------:R-:W-:Y:S01]  /*ec50*/  F2FP.F16.F32.PACK_AB R168, R185, R184 ;  /* 0x000000b8b9a8723e */ /* 0x000fe200000000ff */
[----:B------:R-:W-:Y:S01]  /*ec60*/  FADD.FTZ R3, R157, R3 ;  /* 0x000000039d037221 */ /* 0x000fe20000010000 */
[----:B------:R-:W-:Y:S01]  /*ec70*/  F2FP.F16.F32.PACK_AB R170, R189, R188 ;  /* 0x000000bcbdaa723e */ /* 0x000fe200000000ff */
[----:B------:R-:W-:Y:S01]  /*ec80*/  FMUL.FTZ R27, R27, R8 ;  /* 0x000000081b1b7220 */ /* 0x000fe20000410000 */
[----:B------:R-:W3:Y:S01]  /*ec90*/  MUFU.EX2 R227, R227 ;  /* 0x000000e300e37308 */ /* 0x000ee20000000800 */
[----:B----4-:R-:W-:Y:S01]  /*eca0*/  FADD.FTZ R3, R228, R3 ;  /* 0x00000003e4037221 */ /* 0x010fe20000010000 */
[----:B------:R-:W-:Y:S01]  /*ecb0*/  F2FP.F16.F32.PACK_AB R172, R193, R192 ;  /* 0x000000c0c1ac723e */ /* 0x000fe200000000ff */
[-C--:B------:R-:W-:Y:S01]  /*ecc0*/  FMUL.FTZ R30, R30, R8.reuse ;  /* 0x000000081e1e7220 */ /* 0x080fe20000410000 */
        /* <DEDUP_REMOVED lines=36> */
[----:B------:R2:W5:Y:S01]  /*ef10*/  MUFU.EX2 R165, R155 ;  /* 0x0000009b00a57308 */ /* 0x0005620000000800 */
[----:B---3--:R-:W-:Y:S01]  /*ef20*/  FADD.FTZ R3, R167, R3 ;  /* 0x00000003a7037221 */ /* 0x008fe20000010000 */
[-C--:B------:R-:W-:Y:S01]  /*ef30*/  FMUL.FTZ R86, R86, R8.reuse ;  /* 0x0000000856567220 */ /* 0x080fe20000410000 */
[-C--:B------:R-:W-:Y:S01]  /*ef40*/  FMUL.FTZ R87, R87, R8.reuse ;  /* 0x0000000857577220 */ /* 0x080fe20000410000 */
[-C--:B------:R-:W-:Y:S01]  /*ef50*/  FMUL.FTZ R90, R90, R8.reuse ;  /* 0x000000085a5a7220 */ /* 0x080fe20000410000 */
[----:B------:R-:W-:Y:S01]  /*ef60*/  FADD.FTZ R3, R161, R3 ;  /* 0x00000003a1037221 */ /* 0x000fe20000010000 */
[-C--:B------:R-:W-:Y:S01]  /*ef70*/  FMUL.FTZ R91, R91, R8.reuse ;  /* 0x000000085b5b7220 */ /* 0x080fe20000410000 */
[----:B------:R-:W-:Y:S01]  /*ef80*/  FMUL.FTZ R94, R94, R8 ;  /* 0x000000085e5e7220 */ /* 0x000fe20000410000 */
[----:B------:R-:W3:Y:S01]  /*ef90*/  MUFU.EX2 R175, R175 ;  /* 0x000000af00af7308 */ /* 0x000ee20000000800 */
[----:B----4-:R-:W-:Y:S01]  /*efa0*/  FADD.FTZ R3, R171, R3 ;  /* 0x00000003ab037221 */ /* 0x010fe20000010000 */
[----:B--2---:R-:W-:Y:S01]  /*efb0*/  F2FP.F16.F32.PACK_AB R155, R159, R228 ;  /* 0x000000e49f9b723e */ /* 0x004fe200000000ff */
[-C--:B------:R-:W-:Y:S01]  /*efc0*/  FMUL.FTZ R95, R95, R8.reuse ;  /* 0x000000085f5f7220 */ /* 0x080fe20000410000 */
[----:B------:R-:W-:Y:S01]  /*efd0*/  F2FP.F16.F32.PACK_AB R159, R167, R225 ;  /* 0x000000e1a79f723e */ /* 0x000fe200000000ff */
[-C--:B------:R-:W-:Y:S01]  /*efe0*/  FMUL.FTZ R98, R98, R8.reuse ;  /* 0x0000000862627220 */ /* 0x080fe20000410000 */
[----:B------:R-:W-:Y:S01]  /*eff0*/  F2FP.F16.F32.PACK_AB R161, R171, R161 ;  /* 0x000000a1aba1723e */ /* 0x000fe200000000ff */
[-C--:B------:R-:W-:Y:S01]  /*f000*/  FMUL.FTZ R99, R99, R8.reuse ;  /* 0x0000000863637220 */ /* 0x080fe20000410000 */
[----:B------:R-:W2:Y:S01]  /*f010*/  MUFU.EX2 R230, R230 ;  /* 0x000000e600e67308 */ /* 0x000ea20000000800 */
        /* <DEDUP_REMOVED lines=32> */
[----:B---3--:R-:W-:Y:S01]  /*f220*/  FADD.FTZ R3, R182, R3 ;  /* 0x00000003b6037221 */ /* 0x008fe20000010000 */
[-C--:B------:R-:W-:Y:S01]  /*f230*/  FMUL.FTZ R146, R146, R8.reuse ;  /* 0x0000000892927220 */ /* 0x080fe20000410000 */
[-C--:B------:R-:W-:Y:S01]  /*f240*/  FMUL.FTZ R147, R147, R8.reuse ;  /* 0x0000000893937220 */ /* 0x080fe20000410000 */
[-C--:B------:R-:W-:Y:S01]  /*f250*/  FMUL.FTZ R150, R150, R8.reuse ;  /* 0x0000000896967220 */ /* 0x080fe20000410000 */
[----:B------:R-:W-:-:S03]  /*f260*/  FMUL.FTZ R151, R151, R8 ;  /* 0x0000000897977220 */ /* 0x000fc60000410000 */
[----:B------:R-:W3:Y:S01]  /*f270*/  MUFU.EX2 R187, R187 ;  /* 0x000000bb00bb7308 */ /* 0x000ee20000000800 */
[C---:B--2---:R-:W-:Y:S01]  /*f280*/  FADD.FTZ R3, R183.reuse, R3 ;  /* 0x00000003b7037221 */ /* 0x044fe20000010000 */
[----:B------:R-:W-:-:S06]  /*f290*/  F2FP.F16.F32.PACK_AB R167, R183, R182 ;  /* 0x000000b6b7a7723e */ /* 0x000fcc00000000ff */
[----:B------:R-:W2:Y:S01]  /*f2a0*/  MUFU.EX2 R190, R190 ;  /* 0x000000be00be7308 */ /* 0x000ea20000000800 */
[----:B----4-:R-:W-:-:S07]  /*f2b0*/  FADD.FTZ R3, R169, R3 ;  /* 0x00000003a9037221 */ /* 0x010fce0000010000 */
[----:B------:R-:W4:Y:S01]  /*f2c0*/  MUFU.EX2 R191, R191 ;  /* 0x000000bf00bf7308 */ /* 0x000f220000000800 */
[C---:B---3--:R-:W-:Y:S01]  /*f2d0*/  FADD.FTZ R3, R187.reuse, R3 ;  /* 0x00000003bb037221 */ /* 0x048fe20000010000 */
[----:B------:R-:W-:-:S06]  /*f2e0*/  F2FP.F16.F32.PACK_AB R169, R187, R169 ;  /* 0x000000a9bba9723e */ /* 0x000fcc00000000ff */
[----:B------:R-:W3:Y:S01]  /*f2f0*/  MUFU.EX2 R173, R194 ;  /* 0x000000c200ad7308 */ /* 0x000ee20000000800 */
[----:B--2---:R-:W-:-:S07]  /*f300*/  FADD.FTZ R3, R190, R3 ;  /* 0x00000003be037221 */ /* 0x004fce0000010000 */
[----:B------:R-:W2:Y:S01]  /*f310*/  MUFU.EX2 R195, R195 ;  /* 0x000000c300c37308 */ /* 0x000ea20000000800 */
[C---:B----4-:R-:W-:Y:S01]  /*f320*/  FADD.FTZ R3, R191.reuse, R3 ;  /* 0x00000003bf037221 */ /* 0x050fe20000010000 */
[----:B------:R-:W-:-:S06]  /*f330*/  F2FP.F16.F32.PACK_AB R171, R191, R190 ;  /* 0x000000bebfab723e */ /* 0x000fcc00000000ff */
[----:B------:R-:W4:Y:S01]  /*f340*/  MUFU.EX2 R174, R196 ;  /* 0x000000c400ae7308 */ /* 0x000f220000000800 */
[----:B---3--:R-:W-:-:S07]  /*f350*/  FADD.FTZ R3, R173, R3 ;  /* 0x00000003ad037221 */ /* 0x008fce0000010000 */
[----:B------:R-:W3:Y:S01]  /*f360*/  MUFU.EX2 R198, R198 ;  /* 0x000000c600c67308 */ /* 0x000ee20000000800 */
[C---:B--2---:R-:W-:Y:S01]  /*f370*/  FADD.FTZ R3, R195.reuse, R3 ;  /* 0x00000003c3037221 */ /* 0x044fe20000010000 */
[----:B------:R-:W-:-:S06]  /*f380*/  F2FP.F16.F32.PACK_AB R173, R195, R173 ;  /* 0x000000adc3ad723e */ /* 0x000fcc00000000ff */
[----:B------:R-:W2:Y:S01]  /*f390*/  MUFU.EX2 R199, R199 ;  /* 0x000000c700c77308 */ /* 0x000ea20000000800 */
[----:B----4-:R-:W-:Y:S01]  /*f3a0*/  FADD.FTZ R5, R174, R5 ;  /* 0x00000005ae057221 */ /* 0x010fe20000010000 */
[----:B------:R-:W-:-:S03]  /*f3b0*/  F2FP.F16.F32.PACK_AB R174, R197, R174 ;  /* 0x000000aec5ae723e */ /* 0x000fc600000000ff */
[----:B------:R-:W-:Y:S01]  /*f3c0*/  FADD.FTZ R5, R197, R5 ;  /* 0x00000005c5057221 */ /* 0x000fe20000010000 */
[----:B---3--:R-:W-:-:S04]  /*f3d0*/  FADD.FTZ R3, R198, R3 ;  /* 0x00000003c6037221 */ /* 0x008fc80000010000 */
[C---:B--2---:R-:W-:Y:S01]  /*f3e0*/  FADD.FTZ R3, R199.reuse, R3 ;  /* 0x00000003c7037221 */ /* 0x044fe20000010000 */
[----:B------:R-:W-:Y:S01]  /*f3f0*/  F2FP.F16.F32.PACK_AB R175, R199, R198 ;  /* 0x000000c6c7af723e */ /* 0x000fe200000000ff */
[----:B------:R-:W-:Y:S06]  /*f400*/  @!P2 BRA `(.L_x_2799) ;  /* 0x000000000004a947 */ /* 0x000fec0003800000 */
[----:B------:R-:W-:Y:S01]  /*f410*/  BPT.TRAP 0x1 ;  /* 0x000000040000795c */ /* 0x000fe20000300000 */
.L_x_2799:
[----:B------:R2:W3:Y:S01]  /*f420*/  SYNCS.PHASECHK.TRANS64.TRYWAIT P1, [R200+URZ+0x22850], R201 ;  /* 0x022850c9c80075a7 */ /* 0x0004e2000802017f */
[----:B------:R-:W-:Y:S05]  /*f430*/  @!P2 BRA `(.L_x_2800) ;  /* 0x000000000004a947 */ /* 0x000fea0003800000 */
[----:B------:R-:W-:Y:S01]  /*f440*/  BPT.TRAP 0x1 ;  /* 0x000000040000795c */ /* 0x000fe20000300000 */
.L_x_2800:
[----:B------:R-:W-:Y:S04]  /*f450*/  BSSY B0, `(.L_x_2801) ;  /* 0x0000004000007945 */ /* 0x000fe80003800000 */
[----:B---3--:R-:W-:Y:S05]  /*f460*/  @P1 BRA `(.L_x_2802) ;  /* 0x0000000000081947 */ /* 0x008fea0003800000 */
[----:B------:R-:W3:Y:S02]  /*f470*/  SYNCS.PHASECHK.TRANS64.TRYWAIT P1, [R200+URZ+0x22850], R201 ;  /* 0x022850c9c80075a7 */ /* 0x000ee4000802017f */
[----:B---3--:R-:W-:Y:S05]  /*f480*/  @!P1 BRA `(.L_x_2803) ;  /* 0x0000014c00349947 */ /* 0x008fea0003800000 */
.L_x_2802:
[----:B------:R-:W-:Y:S05]  /*f490*/  BSYNC B0 ;  /* 0x0000000000007941 */ /* 0x000fea0003800000 */
.L_x_2801:
[----:B------:R-:W4:Y:S01]  /*f4a0*/  S2R R0, SR_TID.X ;  /* 0x0000000000007919 */ /* 0x000f220000002100 */
[----:B------:R-:W-:Y:S05]  /*f4b0*/  WARPSYNC.ALL ;  /* 0x0000000000007948 */ /* 0x000fea0003800000 */
[----:B------:R-:W-:Y:S01]  /*f4c0*/  IMAD.MOV.U32 R180, RZ, RZ, 0xc00 ;  /* 0x00000c00ffb47424 */ /* 0x000fe200078e00ff */
[----:B------:R-:W-:Y:S01]  /*f4d0*/  ISETP.GT.AND P1, PT, R4, R216, PT ;  /* 0x000000d80400720c */ /* 0x000fe20003f24270 */
[----:B------:R-:W-:Y:S02]  /*f4e0*/  IMAD.MOV.U32 R181, RZ, RZ, 0x40000040 ;  /* 0x40000040ffb57424 */ /* 0x000fe400078e00ff */
[----:B------:R-:W-:-:S02]  /*f4f0*/  IMAD R180, R2, R180, UR53 ;  /* 0x0000003502b47e24 */ /* 0x000fc4000f8e02b4 */
[----:B0123--:R-:W-:Y:S01]  /*f500*/  @!P0 VIADD R200, R200, 0x22860 ;  /* 0x00022860c8c88836 */ /* 0x00ffe20000000000 */
[----:B------:R-:W-:Y:S01]  /*f510*/  R2UR UR7, R181 ;  /* 0x00000000b50772ca */ /* 0x000fe200000e0000 */
[----:B------:R-:W-:Y:S01]  /*f520*/  IMAD.MOV.U32 R181, RZ, RZ, 0x40000040 ;  /* 0x40000040ffb57424 */ /* 0x000fe200078e00ff */
[----:B------:R-:W-:Y:S01]  /*f530*/  R2UR UR6, R180 ;  /* 0x00000000b40672ca */ /* 0x000fe200000e0000 */
[----:B------:R-:W-:Y:S01]  /*f540*/  VIADD R4, R4, 0xffffffff ;  /* 0xffffffff04047836 */ /* 0x000fe20000000000 */
[----:B------:R-:W-:Y:S01]  /*f550*/  @!P0 PRMT R200, RZ, 0x654, R200 ;  /* 0x00000654ffc88816 */ /* 0x000fe200000000c8 */
[----:B------:R-:W-:Y:S01]  /*f560*/  IMAD.MOV.U32 R8, RZ, RZ, R176 ;  /* 0x000000ffff087224 */ /* 0x000fe200078e00b0 */
[----:B----4-:R-:W-:-:S05]  /*f570*/  SHF.R.U32.HI R0, RZ, 0x7, R0 ;  /* 0x00000007ff007819 */ /* 0x010fca0000011600 */
[----:B------:R-:W-:-:S05]  /*f580*/  VIADD R0, R0, 0x8 ;  /* 0x0000000800007836 */ /* 0x000fca0000000000 */
[----:B------:R0:W-:Y:S02]  /*f590*/  BAR.SYNC.DEFER_BLOCKING R0, 0x100 ;  /* 0x000400000000751d */ /* 0x0001e40000010000 */
[----:B0-----:R-:W-:-:S04]  /*f5a0*/  IMAD.MOV.U32 R0, RZ, RZ, R178 ;  /* 0x000000ffff007224 */ /* 0x001fc800078e00b2 */
[----:B------:R-:W-:-:S06]  /*f5b0*/  WARPGROUP.ARRIVE ;  /* 0x00000000000079c5 */ /* 0x000fcc0000000000 */
        /* <DEDUP_REMOVED lines=42> */
[----:B------:R-:W-:Y:S02]  /*f860*/  IMAD.MOV.U32 R8, RZ, RZ, R176 ;  /* 0x000000ffff087224 */ /* 0x000fe400078e00b0 */
[----:B------:R-:W-:-:S07]  /*f870*/  IMAD.MOV.U32 R0, RZ, RZ, R178 ;  /* 0x000000ffff007224 */ /* 0x000fce00078e00b2 */
.L_x_2786:
[----:B------:R-:W1:Y:S01]  /*f880*/  LDC R152, c[0x0][0x448] ;  /* 0x00011200ff987b82 */ /* 0x000e620000000800 */
[----:B------:R-:W-:Y:S01]  /*f890*/  VIADD R153, R213, 0x7f ;  /* 0x0000007fd5997836 */ /* 0x000fe20000000000 */
[----:B------:R-:W-:-:S06]  /*f8a0*/  LOP3.LUT R18, R18, 0xffefffff, RZ, 0xc0, !PT ;  /* 0xffefffff12127812 */ /* 0x000fcc00078ec0ff */
[----:B------:R-:W2:Y:S01]  /*f8b0*/  LDC R230, c[0x0][0x9e4] ;  /* 0x00027900ffe67b82 */ /* 0x000ea20000000800 */
[----:B-1----:R-:W-:-:S13]  /*f8c0*/  ISETP.NE.AND P1, PT, R152, 0x1, PT ;  /* 0x000000019800780c */ /* 0x002fda0003f25270 */
[----:B------:R-:W1:Y:S01]  /*f8d0*/  @P1 LDC R154, c[0x0][0x44c] ;  /* 0x00011300ff9a1b82 */ /* 0x000e620000000800 */
[----:B------:R-:W-:-:S04]  /*f8e0*/  @P1 LOP3.LUT R18, R18, 0x100000, RZ, 0xfc, !PT ;  /* 0x0010000012121812 */ /* 0x000fc800078efcff */
[----:B------:R-:W-:-:S03]  /*f8f0*/  LOP3.LUT R18, R18, 0xffdfffff, RZ, 0xc0, !PT ;  /* 0xffdfffff12127812 */ /* 0x000fc600078ec0ff */
[----:B------:R-:W3:Y:S01]  /*f900*/  @P1 LDC R152, c[0x0][0x450] ;  /* 0x00011400ff981b82 */ /* 0x000ee20000000800 */
[----:B-1----:R-:W-:-:S05]  /*f910*/  @P1 IMAD.HI.U32 R154, R153, R154, RZ ;  /* 0x0000009a999a1227 */ /* 0x002fca00078e00ff */
[----:B---3--:R-:W-:Y:S02]  /*f920*/  @P1 SHF.R.U32.HI R153, RZ, R152, R154 ;  /* 0x00000098ff991219 */ /* 0x008fe4000001169a */
[----:B--2---:R-:W-:Y:S02]  /*f930*/  ISETP.GE.AND P1, PT, R230, 0x1, PT ;  /* 0x00000001e600780c */ /* 0x004fe40003f26270 */
[----:B------:R-:W-:-:S05]  /*f940*/  IADD3 R154, R208, 0x1, -R207 ;  /* 0x00000001d09a7810 */ /* 0x000fca0007ffe8cf */
[----:B------:R-:W-:-:S04]  /*f950*/  IMAD.IADD R154, R154, 0x1, R153 ;  /* 0x000000019a9a7824 */ /* 0x000fc800078e0299 */
[----:B------:R-:W-:Y:S02]  /*f960*/  IMAD.IADD R11, R154, 0x1, -R11 ;  /* 0x000000019a0b7824 */ /* 0x000fe400078e0a0b */
[----:B------:R-:W-:Y:S01]  /*f970*/  @P1 LOP3.LUT R18, R18, 0x200000, RZ, 0xfc, !PT ;  /* 0x0020000012121812 */ /* 0x000fe200078efcff */
[----:B------:R-:W-:Y:S06]  /*f980*/  @!P1 BRA `(.L_x_2805) ;  /* 0x0000000000449947 */ /* 0x000fec0003800000 */
[----:B------:R-:W-:Y:S01]  /*f990*/  ISETP.GT.AND P1, PT, R154, -0x1, PT ;  /* 0xffffffff9a00780c */ /* 0x000fe20003f24270 */
[----:B------:R-:W-:-:S12]  /*f9a0*/  BSSY B0, `(.L_x_2806) ;  /* 0x000000d000007945 */ /* 0x000fd80003800000 */
[----:B------:R-:W-:Y:S05]  /*f9b0*/  @P1 BRA `(.L_x_2807) ;  /* 0x00000000001c1947 */ /* 0x000fea0003800000 */
[----:B------:R-:W-:Y:S02]  /*f9c0*/  ISETP.NE.AND P1, PT, R230, 0x1, PT ;  /* 0x00000001e600780c */ /* 0x000fe40003f25270 */
[----:B------:R-:W-:-:S11]  /*f9d0*/  LOP3.LUT R154, RZ, R154, RZ, 0x33, !PT ;  /* 0x0000009aff9a7212 */ /* 0x000fd600078e33ff */
[----:B------:R-:W1:Y:S02]  /*f9e0*/  @P1 LDC.64 R152, c[0x0][0x9e8] ;  /* 0x00027a00ff981b82 */ /* 0x000e640000000a00 */
[----:B-1----:R-:W-:-:S05]  /*f9f0*/  @P1 IMAD.HI.U32 R152, R154, R152, RZ ;  /* 0x000000989a981227 */ /* 0x002fca00078e00ff */
[----:B------:R-:W-:-:S04]  /*fa00*/  @P1 SHF.R.U32.HI R154, RZ, R153, R152 ;  /* 0x00000099ff9a1219 */ /* 0x000fc80000011698 */
[----:B------:R-:W-:Y:S01]  /*fa10*/  LOP3.LUT R154, RZ, R154, RZ, 0x33, !PT ;  /* 0x0000009aff9a7212 */ /* 0x000fe200078e33ff */
[----:B------:R-:W-:Y:S06]  /*fa20*/  BRA `(.L_x_2808) ;  /* 0x0000000000107947 */ /* 0x000fec0003800000 */
.L_x_2807:
[----:B------:R-:W-:-:S13]  /*fa30*/  ISETP.NE.AND P1, PT, R230, 0x1, PT ;  /* 0x00000001e600780c */ /* 0x000fda0003f25270 */
[----:B------:R-:W1:Y:S02]  /*fa40*/  @P1 LDC.64 R152, c[0x0][0x9e8] ;  /* 0x00027a00ff981b82 */ /* 0x000e640000000a00 */
[----:B-1----:R-:W-:-:S05]  /*fa50*/  @P1 IMAD.HI.U32 R152, R154, R152, RZ ;  /* 0x000000989a981227 */ /* 0x002fca00078e00ff */
[----:B------:R-:W-:-:S07]  /*fa60*/  @P1 SHF.R.U32.HI R154, RZ, R153, R152 ;  /* 0x00000099ff9a1219 */ /* 0x000fce0000011698 */
.L_x_2808:
[----:B------:R-:W-:Y:S05]  /*fa70*/  BSYNC B0 ;  /* 0x0000000000007941 */ /* 0x000fea0003800000 */
.L_x_2806:
[----:B------:R-:W-:-:S05]  /*fa80*/  IMAD R154, R154, R230, RZ ;  /* 0x000000e69a9a7224 */ /* 0x000fca00078e02ff */
[----:B------:R-:W-:-:S07]  /*fa90*/  VIMNMX R11, R11, R154, !PT ;  /* 0x0000009a0b0b7248 */ /* 0x000fce0007fe0100 */
.L_x_2805:
[----:B------:R-:W-:-:S04]  /*faa0*/  VIADD R11, R11, 0x5f ;  /* 0x0000005f0b0b7836 */ /* 0x000fc80000000000 */
[----:B------:R-:W-:-:S05]  /*fab0*/  IMAD.HI R11, R11, 0x2aaaaaab, RZ ;  /* 0x2aaaaaab0b0b7827 */ /* 0x000fca00078e02ff */
[----:B------:R-:W-:-:S04]  /*fac0*/  SHF.R.U32.HI R152, RZ, 0x1f, R11 ;  /* 0x0000001fff987819 */ /* 0x000fc8000001160b */
[----:B------:R-:W-:-:S04]  /*fad0*/  LEA.HI.SX32 R11, R11, R152, 0x1c ;  /* 0x000000980b0b7211 */ /* 0x000fc800078fe2ff */
[----:B------:R-:W-:-:S04]  /*fae0*/  VIMNMX R11, R219, R11, !PT ;  /* 0x0000000bdb0b7248 */ /* 0x000fc80007fe0100 */
[----:B------:R-:W-:-:S13]  /*faf0*/  ISETP.GE.AND P1, PT, R4, R11, PT ;  /* 0x0000000b0400720c */ /* 0x000fda0003f26270 */
[----:B------:R-:W-:Y:S05]  /*fb00*/  @!P1 BRA `(.L_x_2809) ;  /* 0x0000001c00d09947 */ /* 0x000fea0003800000 */
[----:B------:R-:W-:Y:S02]  /*fb10*/  IMAD.MOV.U32 R201, RZ, RZ, R8 ;  /* 0x000000ffffc97224 */ /* 0x000fe400078e0008 */
[----:B0-----:R-:W-:Y:S02]  /*fb20*/  IMAD.MOV.U32 R200, RZ, RZ, R0 ;  /* 0x000000ffffc87224 */ /* 0x001fe400078e0000 */
[----:B------:R-:W-:-:S07]  /*fb30*/  IMAD.MOV.U32 R217, RZ, RZ, R4 ;  /* 0x000000ffffd97224 */ /* 0x000fce00078e0004 */
.L_x_2819:
[----:B0-----:R-:W-:Y:S01]  /*fb40*/  IMAD.U32 R4, RZ, RZ, UR54 ;  /* 0x00000036ff047e24 */ /* 0x001fe2000f8e00ff */
[----:B------:R-:W-:Y:S05]  /*fb50*/  YIELD ;  /* 0x0000000000007946 */ /* 0x000fea0003800000 */
[----:B------:R-:W-:Y:S01]  /*fb60*/  ISETP.NE.AND P3, PT, R4, 0x3, PT ;  /* 0x000000030400780c */ /* 0x000fe20003f65270 */
[----:B------:R-:W-:Y:S02]  /*fb70*/  VIADD R2, R2, 0x1 ;  /* 0x0000000102027836 */ /* 0x000fe40000000000 */
[----:B------:R-:W-:Y:S02]  /*fb80*/  IMAD.MOV.U32 R0, RZ, RZ, R217 ;  /* 0x000000ffff007224 */ /* 0x000fe400078e00d9 */
[----:B------:R-:W-:Y:S01]  /*fb90*/  VIADD R217, R217, 0xffffffff ;  /* 0xffffffffd9d97836 */ /* 0x000fe20000000000 */
[----:B------:R-:W-:-:S02]  /*fba0*/  ISETP.NE.AND P2, PT, R2, 0x2, PT ;  /* 0x000000020200780c */ /* 0x000fc40003f45270 */
[----:B------:R-:W-:Y:S02]  /*fbb0*/  ISETP.GT.AND P1, PT, R0, R11, PT ;  /* 0x0000000b0000720c */ /* 0x000fe40003f24270 */
[----:B------:R-:W-:Y:S02]  /*fbc0*/  SEL R0, RZ, 0x1, P2 ;  /* 0x00000001ff007807 */ /* 0x000fe40001000000 */
[----:B------:R-:W-:Y:S02]  /*fbd0*/  SEL R2, R2, RZ, P2 ;  /* 0x000000ff02027207 */ /* 0x000fe40001000000 */
[----:B------:R-:W-:Y:S01]  /*fbe0*/  LOP3.LUT R206, R206, R0, RZ, 0x3c, !PT ;  /* 0x00000000cece7212 */ /* 0x000fe200078e3cff */
[----:B------:R-:W-:Y:S06]  /*fbf0*/  @!P3 BRA `(.L_x_2810) ;  /* 0x000000000004b947 */ /* 0x000fec0003800000 */
[----:B------:R-:W-:Y:S01]  /*fc00*/  BPT.TRAP 0x1 ;  /* 0x000000040000795c */ /* 0x000fe20000300000 */
.L_x_2810:
[----:B------:R-:W-:Y:S01]  /*fc10*/  IMAD R4, R2, 0x8, R19 ;  /* 0x0000000802047824 */ /* 0x000fe200078e0213 */
[----:B------:R-:W-:-:S04]  /*fc20*/  SHF.L.U32 R216, R206, 0x1f, RZ ;  /* 0x0000001fced87819 */ /* 0x000fc800000006ff */
[----:B------:R0:W1:Y:S01]  /*fc30*/  SYNCS.PHASECHK.TRANS64.TRYWAIT P2, [R4+URZ+0x22830], R216 ;  /* 0x022830d8040075a7 */ /* 0x000062000804017f */
[----:B------:R-:W-:Y:S05]  /*fc40*/  @!P3 BRA `(.L_x_2811) ;  /* 0x000000000004b947 */ /* 0x000fea0003800000 */
[----:B------:R-:W-:Y:S01]  /*fc50*/  BPT.TRAP 0x1 ;  /* 0x000000040000795c */ /* 0x000fe20000300000 */
.L_x_2811:
[----:B------:R-:W-:Y:S02]  /*fc60*/  IMAD R154, R2, 0x300, R214 ;  /* 0x00000300029a7824 */ /* 0x000fe400078e02d6 */
[----:B------:R-:W-:Y:S01]  /*fc70*/  IMAD.MOV.U32 R155, RZ, RZ, 0x40000040 ;  /* 0x40000040ff9b7424 */ /* 0x000fe200078e00ff */
[----:B-1----:R-:W-:Y:S06]  /*fc80*/  @P2 BRA `(.L_x_2812) ;  /* 0x0000000000082947 */ /* 0x002fec0003800000 */
[----:B------:R-:W1:Y:S02]  /*fc90*/  SYNCS.PHASECHK.TRANS64.TRYWAIT P2, [R4+URZ+0x22830], R216 ;  /* 0x022830d8040075a7 */ /* 0x000e64000804017f */
[----:B-1----:R-:W-:Y:S05]  /*fca0*/  @!P2 BRA `(.L_x_2813) ;  /* 0x000001440040a947 */ /* 0x002fea0003800000 */
.L_x_2812:
        /* <DEDUP_REMOVED lines=13> */
[----:B------:R-:W-:Y:S01]  /*fd80*/  R2UR UR11, R153 ;  /* 0x00000000990b72ca */ /* 0x000fe200000e0000 */
[----:B------:R-:W2:Y:S01]  /*fd90*/  S2R R225, SR_TID.X ;  /* 0x0000000000e17919 */ /* 0x000ea20000002100 */
[----:B------:R-:W-:-:S02]  /*fda0*/  R2UR UR19, R155 ;  /* 0x000000009b1372ca */ /* 0x000fc400000e0000 */
[----:B------:R-:W-:Y:S01]  /*fdb0*/  WARPGROUP.ARRIVE ;  /* 0x00000000000079c5 */ /* 0x000fe20000000000 */
[----:B------:R-:W-:Y:S02]  /*fdc0*/  R2UR UR8, R20 ;  /* 0x00000000140872ca */ /* 0x000fe400000e0000 */
[----:B------:R-:W-:Y:S02]  /*fdd0*/  R2UR UR9, R21 ;  /* 0x00000000150972ca */ /* 0x000fe400000e0000 */
[----:B------:R-:W-:Y:S01]  /*fde0*/  R2UR UR14, R8 ;  /* 0x00000000080e72ca */ /* 0x000fe200000e0000 */
[----:B------:R-:W-:Y:S01]  /*fdf0*/  HGMMA.64x96x16.F32 R152, gdesc[UR4], RZ, !UPT, gsb0 ;  /* 0x01600000049879f0 */ /* 0x000fe2000c0008ff */
[----:B------:R-:W-:Y:S01]  /*fe00*/  R2UR UR15, R9 ;  /* 0x00000000090f72ca */ /* 0x000fe200000e0000 */
[----:B------:R-:W-:Y:S01]  /*fe10*/  IMAD.U32 R9, RZ, RZ, UR41 ;  /* 0x00000029ff097e24 */ /* 0x000fe2000f8e00ff */
[----:B------:R-:W-:Y:S02]  /*fe20*/  R2UR UR12, R14 ;  /* 0x000000000e0c72ca */ /* 0x000fe400000e0000 */
[----:B------:R-:W-:-:S02]  /*fe30*/  R2UR UR13, R15 ;  /* 0x000000000f0d72ca */ /* 0x000fc400000e0000 */
[----:B------:R-:W-:Y:S02]  /*fe40*/  R2UR UR16, R12 ;  /* 0x000000000c1072ca */ /* 0x000fe400000e0000 */
[----:B------:R-:W-:Y:S02]  /*fe50*/  R2UR UR17, R13 ;  /* 0x000000000d1172ca */ /* 0x000fe400000e0000 */
[----:B--2---:R-:W-:Y:S01]  /*fe60*/  SHF.R.U32.HI R225, RZ, 0x7, R225 ;  /* 0x00000007ffe17819 */ /* 0x004fe200000116e1 */
        /* <DEDUP_REMOVED lines=37> */
[----:B--2---:R-:W-:-:S05]  /*100c0*/  FMNMX.FTZ R0, R0, R8, !PT ;  /* 0x0000000800007209 */ /* 0x004fca0007810000 */
[C---:B------:R-:W-:Y:S01]  /*100d0*/  FMUL.FTZ R8, R0.reuse, R9 ;  /* 0x0000000900087220 */ /* 0x040fe20000410000 */
[----:B------:R-:W-:-:S03]  /*100e0*/  FADD.FTZ R10, -R0, R200 ;  /* 0x000000c8000a7221 */ /* 0x000fc60000010100 */
        /* <DEDUP_REMOVED lines=24> */
[----:B------:R-:W-:Y:S01]  /*10270*/  FMNMX.FTZ R8, R154, R201, !PT ;  /* 0x000000c99a087209 */ /* 0x000fe20007810000 */
[----:B------:R-:W-:Y:S01]  /*10280*/  FMUL.FTZ R10, R10, R9 ;  /* 0x000000090a0a7220 */ /* 0x000fe20000410000 */
[----:B------:R-:W-:Y:S02]  /*10290*/  MUFU.EX2 R152, R152 ;  /* 0x0000009800987308 */ /* 0x000fe40000000800 */
[----:B------:R-:W-:-:S04]  /*102a0*/  FMNMX.FTZ R8, R155, R8, !PT ;  /* 0x000000089b087209 */ /* 0x000fc80007810000 */
[----:B------:R-:W-:Y:S02]  /*102b0*/  FMNMX.FTZ R8, R158, R8, !PT ;  /* 0x000000089e087209 */ /* 0x000fe40007810000 */
[----:B------:R-:W2:Y:S02]  /*102c0*/  MUFU.EX2 R10, R10 ;  /* 0x0000000a000a7308 */ /* 0x000ea40000000800 */
[----:B------:R-:W-:-:S04]  /*102d0*/  FMNMX.FTZ R8, R159, R8, !PT ;  /* 0x000000089f087209 */ /* 0x000fc80007810000 */
[----:B------:R-:W-:Y:S02]  /*102e0*/  FMNMX.FTZ R8, R162, R8, !PT ;  /* 0x00000008a2087209 */ /* 0x000fe40007810000 */
[----:B------:R-:W3:Y:S02]  /*102f0*/  MUFU.EX2 R153, R153 ;  /* 0x0000009900997308 */ /* 0x000ee40000000800 */
[----:B------:R-:W-:-:S04]  /*10300*/  FMNMX.FTZ R8, R163, R8, !PT ;  /* 0x00000008a3087209 */ /* 0x000fc80007810000 */
[----:B------:R-:W-:Y:S02]  /*10310*/  FMNMX.FTZ R8, R166, R8, !PT ;  /* 0x00000008a6087209 */ /* 0x000fe40007810000 */
[----:B------:R-:W4:Y:S01]  /*10320*/  MUFU.EX2 R156, R156 ;  /* 0x0000009c009c7308 */ /* 0x000f220000000800 */
[----:B--2---:R-:W-:Y:S01]  /*10330*/  FMUL.FTZ R24, R24, R10 ;  /* 0x0000000a18187220 */ /* 0x004fe20000410000 */
        /* <DEDUP_REMOVED lines=81> */
[C---:B---3--:R-:W-:Y:S01]  /*10850*/  F2FP.F16.F32.PACK_AB R200, R153.reuse, R152 ;  /* 0x0000009899c8723e */ /* 0x048fe200000000ff */
[----:B------:R-:W2:Y:S01]  /*10860*/  SHFL.BFLY PT, R10, R8, 0x2, 0x1f ;  /* 0x0c401f00080a7f89 */ /* 0x000ea200000e0000 */
[----:B------:R-:W3:Y:S01]  /*10870*/  MUFU.EX2 R157, R157 ;  /* 0x0000009d009d7308 */ /* 0x000ee20000000800 */
[----:B------:R-:W-:-:S04]  /*10880*/  FADD.FTZ R5, R153, R5 ;  /* 0x0000000599057221 */ /* 0x000fc80000010000 */
[----:B----4-:R-:W-:-:S03]  /*10890*/  FADD.FTZ R5, R156, R5 ;  /* 0x000000059c057221 */ /* 0x010fc60000010000 */
[----:B------:R-:W4:Y:S08]  /*108a0*/  MUFU.EX2 R152, R160 ;  /* 0x000000a000987308 */ /* 0x000f300000000800 */
[----:B------:R-:W5:Y:S01]  /*108b0*/  MUFU.EX2 R161, R161 ;  /* 0x000000a100a17308 */ /* 0x000f620000000800 */
[C---:B---3--:R-:W-:Y:S01]  /*108c0*/  FADD.FTZ R5, R157.reuse, R5 ;  /* 0x000000059d057221 */ /* 0x048fe20000010000 */
[----:B------:R-:W-:-:S02]  /*108d0*/  F2FP.F16.F32.PACK_AB R202, R157, R156 ;  /* 0x0000009c9dca723e */ /* 0x000fc400000000ff */
[----:B--2---:R-:W-:-:S04]  /*108e0*/  FMNMX.FTZ R8, R8, R10, !PT ;  /* 0x0000000a08087209 */ /* 0x004fc80007810000 */
[----:B------:R-:W-:Y:S01]  /*108f0*/  MUFU.EX2 R160, R176 ;  /* 0x000000b000a07308 */ /* 0x000fe20000000800 */
[----:B----4-:R-:W-:Y:S01]  /*10900*/  FADD.FTZ R5, R152, R5 ;  /* 0x0000000598057221 */ /* 0x010fe20000010000 */
[----:B------:R-:W2:Y:S06]  /*10910*/  SHFL.BFLY PT, R10, R8, 0x1, 0x1f ;  /* 0x0c201f00080a7f89 */ /* 0x000eac00000e0000 */
[----:B------:R-:W3:Y:S01]  /*10920*/  MUFU.EX2 R164, R164 ;  /* 0x000000a400a47308 */ /* 0x000ee20000000800 */
[C---:B-----5:R-:W-:Y:S01]  /*10930*/  FADD.FTZ R5, R161.reuse, R5 ;  /* 0x00000005a1057221 */ /* 0x060fe20000010000 */
[----:B------:R-:W-:-:S06]  /*10940*/  F2FP.F16.F32.PACK_AB R152, R161, R152 ;  /* 0x00000098a198723e */ /* 0x000fcc00000000ff */
[----:B------:R-:W4:Y:S08]  /*10950*/  MUFU.EX2 R165, R165 ;  /* 0x000000a500a57308 */ /* 0x000f300000000800 */
[----:B------:R-:W5:Y:S01]  /*10960*/  MUFU.EX2 R156, R168 ;  /* 0x000000a8009c7308 */ /* 0x000f620000000800 */
[----:B---3--:R-:W-:Y:S01]  /*10970*/  FADD.FTZ R5, R164, R5 ;  /* 0x00000005a4057221 */ /* 0x008fe20000010000 */
[----:B--2---:R-:W-:-:S06]  /*10980*/  FMNMX.FTZ R8, R8, R10, !PT ;  /* 0x0000000a08087209 */ /* 0x004fcc0007810000 */
[----:B------:R-:W2:Y:S01]  /*10990*/  MUFU.EX2 R169, R169 ;  /* 0x000000a900a97308 */ /* 0x000ea20000000800 */
        /* <DEDUP_REMOVED lines=20> */
[----:B-----5:R-:W-:Y:S01]  /*10ae0*/  FADD.FTZ R5, R156, R5 ;  /* 0x000000059c057221 */ /* 0x020fe20000010000 */
[----:B------:R-:W-:Y:S01]  /*10af0*/  FFMA.FTZ R182, R182, R9, -R10 ;  /* 0x00000009b6b67223 */ /* 0x000fe2000001080a */
[----:B---3--:R-:W-:-:S02]  /*10b00*/  @!P0 VIADD R154, R4, 0x22840 ;  /* 0x00022840049a8836 */ /* 0x008fc40000000000 */
[-CC-:B------:R-:W-:Y:S01]  /*10b10*/  FFMA.FTZ R183, R183, R9.reuse, -R10.reuse ;  /* 0x00000009b7b77223 */ /* 0x180fe2000001080a */
[----:B------:R-:W3:Y:S01]  /*10b20*/  MUFU.EX2 R155, R155 ;  /* 0x0000009b009b7308 */ /* 0x000ee20000000800 */
[----:B--2---:R-:W-:Y:S01]  /*10b30*/  FADD.FTZ R5, R169, R5 ;  /* 0x00000005a9057221 */ /* 0x004fe20000010000 */
[-CC-:B------:R-:W-:Y:S01]  /*10b40*/  FFMA.FTZ R186, R186, R9.reuse, -R10.reuse ;  /* 0x00000009baba7223 */ /* 0x180fe2000001080a */
[-CC-:B------:R-:W-:Y:S01]  /*10b50*/  FFMA.FTZ R187, R187, R9.reuse, -R10.reuse ;  /* 0x00000009bbbb7223 */ /* 0x180fe2000001080a */
[-CC-:B------:R-:W-:Y:S01]  /*10b60*/  FFMA.FTZ R190, R190, R9.reuse, -R10.reuse ;  /* 0x00000009bebe7223 */ /* 0x180fe2000001080a */
[-CC-:B------:R-:W-:Y:S01]  /*10b70*/  FFMA.FTZ R191, R191, R9.reuse, -R10.reuse ;  /* 0x00000009bfbf7223 */ /* 0x180fe2000001080a */
[-CC-:B------:R-:W-:Y:S01]  /*10b80*/  FFMA.FTZ R194, R194, R9.reuse, -R10.reuse ;  /* 0x00000009c2c27223 */ /* 0x180fe2000001080a */
[--C-:B------:R-:W-:Y:S01]  /*10b90*/  FFMA.FTZ R195, R195, R9, -R10.reuse ;  /* 0x00000009c3c37223 */ /* 0x100fe2000001080a */
[----:B------:R-:W2:Y:S01]  /*10ba0*/  MUFU.EX2 R203, R158 ;  /* 0x0000009e00cb7308 */ /* 0x000ea20000000800 */
[----:B----4-:R-:W-:Y:S01]  /*10bb0*/  FFMA.FTZ R3, R153, R3, R201 ;  /* 0x0000000399037223 */ /* 0x010fe200000100c9 */
[-CC-:B------:R-:W-:Y:S01]  /*10bc0*/  FFMA.FTZ R198, R198, R9.reuse, -R10.reuse ;  /* 0x00000009c6c67223 */ /* 0x180fe2000001080a */
[----:B------:R-:W-:Y:S01]  /*10bd0*/  FFMA.FTZ R199, R199, R9, -R10 ;  /* 0x00000009c7c77223 */ /* 0x000fe2000001080a */
[----:B------:R-:W-:Y:S01]  /*10be0*/  IADD3 R10, -R225, 0xb, RZ ;  /* 0x0000000be10a7810 */ /* 0x000fe20007ffe1ff */
[-C--:B------:R-:W-:Y:S01]  /*10bf0*/  FMUL.FTZ R26, R26, R153.reuse ;  /* 0x000000991a1a7220 */ /* 0x080fe20000410000 */
[----:B------:R-:W-:Y:S01]  /*10c00*/  @!P0 PRMT R154, RZ, 0x654, R154 ;  /* 0x00000654ff9a8816 */ /* 0x000fe2000000009a */
[-C--:B------:R-:W-:Y:S01]  /*10c10*/  FMUL.FTZ R27, R27, R153.reuse ;  /* 0x000000991b1b7220 */ /* 0x080fe20000410000 */
[----:B------:R-:W4:Y:S01]  /*10c20*/  MUFU.EX2 R159, R159 ;  /* 0x0000009f009f7308 */ /* 0x000f220000000800 */
[----:B---3--:R-:W-:Y:S01]  /*10c30*/  FADD.FTZ R3, R155, R3 ;  /* 0x000000039b037221 */ /* 0x008fe20000010000 */
[----:B------:R3:W-:Y:S06]  /*10c40*/  BAR.ARV R10, 0x100 ;  /* 0x0004000a0000751d */ /* 0x0007ec0000002000 */
[----:B------:R-:W5:Y:S01]  /*10c50*/  MUFU.EX2 R176, R162 ;  /* 0x000000a200b07308 */ /* 0x000f620000000800 */
[----:B--2---:R-:W-:Y:S01]  /*10c60*/  FADD.FTZ R3, R203, R3 ;  /* 0x00000003cb037221 */ /* 0x004fe20000010000 */
[----:B------:R2:W-:Y:S01]  /*10c70*/  @!P0 SYNCS.ARRIVE.TRANS64.RED.A1T0 RZ, [R154+URZ], RZ ;  /* 0x000000ff9aff89a7 */ /* 0x0005e2000810043f */
[----:B------:R-:W-:Y:S01]  /*10c80*/  F2FP.F16.F32.PACK_AB R156, R169, R156 ;  /* 0x0000009ca99c723e */ /* 0x000fe200000000ff */
[-C--:B------:R-:W-:Y:S01]  /*10c90*/  FMUL.FTZ R30, R30, R153.reuse ;  /* 0x000000991e1e7220 */ /* 0x080fe20000410000 */
[-C--:B------:R-:W-:Y:S01]  /*10ca0*/  FMUL.FTZ R31, R31, R153.reuse ;  /* 0x000000991f1f7220 */ /* 0x080fe20000410000 */
[-C--:B------:R-:W-:Y:S01]  /*10cb0*/  FMUL.FTZ R34, R34, R153.reuse ;  /* 0x0000009922227220 */ /* 0x080fe20000410000 */
[-C--:B------:R-:W-:Y:S01]  /*10cc0*/  FMUL.FTZ R35, R35, R153.reuse ;  /* 0x0000009923237220 */ /* 0x080fe20000410000 */
[----:B------:R-:W0:Y:S01]  /*10cd0*/  MUFU.EX2 R163, R163 ;  /* 0x000000a300a37308 */ /* 0x000e220000000800 */
[----:B----4-:R-:W-:Y:S01]  /*10ce0*/  FADD.FTZ R3, R159, R3 ;  /* 0x000000039f037221 */ /* 0x010fe20000010000 */
[----:B--2---:R-:W-:Y:S01]  /*10cf0*/  F2FP.F16.F32.PACK_AB R154, R165, R164 ;  /* 0x000000a4a59a723e */ /* 0x004fe200000000ff */
[-C--:B------:R-:W-:Y:S01]  /*10d00*/  FMUL.FTZ R38, R38, R153.reuse ;  /* 0x0000009926267220 */ /* 0x080fe20000410000 */
[-C--:B------:R-:W-:Y:S01]  /*10d10*/  FMUL.FTZ R39, R39, R153.reuse ;  /* 0x0000009927277220 */ /* 0x080fe20000410000 */
[-C--:B------:R-:W-:Y:S01]  /*10d20*/  FMUL.FTZ R42, R42, R153.reuse ;  /* 0x000000992a2a7220 */ /* 0x080fe20000410000 */
[-C--:B------:R-:W-:Y:S01]  /*10d30*/  FMUL.FTZ R43, R43, R153.reuse ;  /* 0x000000992b2b7220 */ /* 0x080fe20000410000 */
        /* <DEDUP_REMOVED lines=40> */
[----:B------:R-:W-:Y:S01]  /*10fc0*/  FMUL.FTZ R106, R106, R153 ;  /* 0x000000996a6a7220 */ /* 0x000fe20000410000 */
[----:B------:R-:W0:Y:S01]  /*10fd0*/  MUFU.EX2 R174, R174 ;  /* 0x000000ae00ae7308 */ /* 0x000e220000000800 */
        /* <DEDUP_REMOVED lines=28> */
[----:B------:R-:W-:Y:S01]  /*111a0*/  FADD.FTZ R5, R160, R5 ;  /* 0x00000005a0057221 */ /* 0x000fe20000010000 */
[-C--:B------:R-:W-:Y:S01]  /*111b0*/  FMUL.FTZ R147, R147, R153.reuse ;  /* 0x0000009993937220 */ /* 0x080fe20000410000 */
[-C--:B------:R-:W-:Y:S01]  /*111c0*/  FMUL.FTZ R150, R150, R153.reuse ;  /* 0x0000009996967220 */ /* 0x080fe20000410000 */
[----:B------:R-:W2:Y:S01]  /*111d0*/  MUFU.EX2 R177, R177 ;  /* 0x000000b100b17308 */ /* 0x000ea20000000800 */
[----:B----4-:R-:W-:Y:S01]  /*111e0*/  FADD.FTZ R3, R175, R3 ;  /* 0x00000003af037221 */ /* 0x010fe20000010000 */
[----:B------:R-:W-:Y:S01]  /*111f0*/  FMUL.FTZ R151, R151, R153 ;  /* 0x0000009997977220 */ /* 0x000fe20000410000 */
[----:B------:R-:W-:-:S02]  /*11200*/  F2FP.F16.F32.PACK_AB R201, R155, R201 ;  /* 0x000000c99bc9723e */ /* 0x000fc400000000ff */
[----:B------:R-:W-:Y:S02]  /*11210*/  F2FP.F16.F32.PACK_AB R203, R159, R203 ;  /* 0x000000cb9fcb723e */ /* 0x000fe400000000ff */
[----:B------:R-:W-:Y:S01]  /*11220*/  F2FP.F16.F32.PACK_AB R153, R163, R176 ;  /* 0x000000b0a399723e */ /* 0x000fe200000000ff */
[----:B------:R-:W4:Y:S01]  /*11230*/  MUFU.EX2 R179, R179 ;  /* 0x000000b300b37308 */ /* 0x000f220000000800 */
[----:B0-----:R-:W-:Y:S01]  /*11240*/  FADD.FTZ R3, R178, R3 ;  /* 0x00000003b2037221 */ /* 0x001fe20000010000 */
[----:B------:R-:W-:Y:S02]  /*11250*/  F2FP.F16.F32.PACK_AB R155, R167, R161 ;  /* 0x000000a1a79b723e */ /* 0x000fe400000000ff */
[----:B------:R-:W-:Y:S02]  /*11260*/  F2FP.F16.F32.PACK_AB R158, R173, R172 ;  /* 0x000000acad9e723e */ /* 0x000fe400000000ff */
[----:B------:R-:W-:Y:S02]  /*11270*/  F2FP.F16.F32.PACK_AB R159, R175, R174 ;  /* 0x000000aeaf9f723e */ /* 0x000fe400000000ff */
[----:B------:R-:W0:Y:S01]  /*11280*/  MUFU.EX2 R180, R180 ;  /* 0x000000b400b47308 */ /* 0x000e220000000800 */
[C---:B--2---:R-:W-:Y:S01]  /*11290*/  FADD.FTZ R5, R177.reuse, R5 ;  /* 0x00000005b1057221 */ /* 0x044fe20000010000 */
[----:B------:R-:W-:-:S06]  /*112a0*/  F2FP.F16.F32.PACK_AB R160, R177, R160 ;  /* 0x000000a0b1a0723e */ /* 0x000fcc00000000ff */
[----:B------:R-:W2:Y:S01]  /*112b0*/  MUFU.EX2 R182, R182 ;  /* 0x000000b600b67308 */ /* 0x000ea20000000800 */
[C---:B----4-:R-:W-:Y:S01]  /*112c0*/  FADD.FTZ R3, R179.reuse, R3 ;  /* 0x00000003b3037221 */ /* 0x050fe20000010000 */
[----:B------:R-:W-:-:S06]  /*112d0*/  F2FP.F16.F32.PACK_AB R161, R179, R178 ;  /* 0x000000b2b3a1723e */ /* 0x000fcc00000000ff */
[----:B------:R-:W4:Y:S01]  /*112e0*/  MUFU.EX2 R181, R181 ;  /* 0x000000b500b57308 */ /* 0x000f220000000800 */
[----:B0-----:R-:W-:-:S07]  /*112f0*/  FADD.FTZ R5, R180, R5 ;  /* 0x00000005b4057221 */ /* 0x001fce0000010000 */
[----:B------:R-:W0:Y:S01]  /*11300*/  MUFU.EX2 R183, R183 ;  /* 0x000000b700b77308 */ /* 0x000e220000000800 */
[----:B--2---:R-:W-:-:S07]  /*11310*/  FADD.FTZ R3, R182, R3 ;  /* 0x00000003b6037221 */ /* 0x004fce0000010000 */
[----:B------:R-:W2:Y:S01]  /*11320*/  MUFU.EX2 R184, R184 ;  /* 0x000000b800b87308 */ /* 0x000ea20000000800 */
[C---:B----4-:R-:W-:Y:S01]  /*11330*/  FADD.FTZ R5, R181.reuse, R5 ;  /* 0x00000005b5057221 */ /* 0x050fe20000010000 */
[----:B------:R-:W-:-:S06]  /*11340*/  F2FP.F16.F32.PACK_AB R162, R181, R180 ;  /* 0x000000b4b5a2723e */ /* 0x000fcc00000000ff */
[----:B------:R-:W4:Y:S01]  /*11350*/  MUFU.EX2 R165, R186 ;  /* 0x000000ba00a57308 */ /* 0x000f220000000800 */
[C---:B0-----:R-:W-:Y:S01]  /*11360*/  FADD.FTZ R3, R183.reuse, R3 ;  /* 0x00000003b7037221 */ /* 0x041fe20000010000 */
[----:B------:R-:W-:-:S06]  /*11370*/  F2FP.F16.F32.PACK_AB R163, R183, R182 ;  /* 0x000000b6b7a3723e */ /* 0x000fcc00000000ff */
[----:B------:R-:W0:Y:S01]  /*11380*/  MUFU.EX2 R185, R185 ;  /* 0x000000b900b97308 */ /* 0x000e220000000800 */
[----:B--2---:R-:W-:-:S07]  /*11390*/  FADD.FTZ R5, R184, R5 ;  /* 0x00000005b8057221 */ /* 0x004fce0000010000 */
[----:B------:R-:W2:Y:S01]  /*113a0*/  MUFU.EX2 R187, R187 ;  /* 0x000000bb00bb7308 */ /* 0x000ea20000000800 */
[----:B----4-:R-:W-:-:S07]  /*113b0*/  FADD.FTZ R3, R165, R3 ;  /* 0x00000003a5037221 */ /* 0x010fce0000010000 */
[----:B------:R-:W4:Y:S01]  /*113c0*/  MUFU.EX2 R188, R188 ;  /* 0x000000bc00bc7308 */ /* 0x000f220000000800 */
[C---:B0-----:R-:W-:Y:S01]  /*113d0*/  FADD.FTZ R5, R185.reuse, R5 ;  /* 0x00000005b9057221 */ /* 0x041fe20000010000 */
[----:B------:R-:W-:-:S06]  /*113e0*/  F2FP.F16.F32.PACK_AB R164, R185, R184 ;  /* 0x000000b8b9a4723e */ /* 0x000fcc00000000ff */
[----:B------:R-:W0:Y:S01]  /*113f0*/  MUFU.EX2 R190, R190 ;  /* 0x000000be00be7308 */ /* 0x000e220000000800 */
[C---:B--2---:R-:W-:Y:S01]  /*11400*/  FADD.FTZ R3, R187.reuse, R3 ;  /* 0x00000003bb037221 */ /* 0x044fe20000010000 */
[----:B------:R-:W-:-:S06]  /*11410*/  F2FP.F16.F32.PACK_AB R165, R187, R165 ;  /* 0x000000a5bba5723e */ /* 0x000fcc00000000ff */
[----:B------:R-:W2:Y:S01]  /*11420*/  MUFU.EX2 R189, R189 ;  /* 0x000000bd00bd7308 */ /* 0x000ea20000000800 */
[----:B----4-:R-:W-:-:S07]  /*11430*/  FADD.FTZ R5, R188, R5 ;  /* 0x00000005bc057221 */ /* 0x010fce0000010000 */
[----:B------:R-:W4:Y:S01]  /*11440*/  MUFU.EX2 R191, R191 ;  /* 0x000000bf00bf7308 */ /* 0x000f220000000800 */
[----:B0-----:R-:W-:-:S07]  /*11450*/  FADD.FTZ R3, R190, R3 ;  /* 0x00000003be037221 */ /* 0x001fce0000010000 */
[----:B------:R0:W5:Y:S01]  /*11460*/  MUFU.EX2 R168, R192 ;  /* 0x000000c000a87308 */ /* 0x0001620000000800 */
[C---:B--2---:R-:W-:Y:S01]  /*11470*/  FADD.FTZ R5, R189.reuse, R5 ;  /* 0x00000005bd057221 */ /* 0x044fe20000010000 */
[----:B------:R-:W-:-:S06]  /*11480*/  F2FP.F16.F32.PACK_AB R166, R189, R188 ;  /* 0x000000bcbda6723e */ /* 0x000fcc00000000ff */
[----:B------:R-:W2:Y:S01]  /*11490*/  MUFU.EX2 R169, R194 ;  /* 0x000000c200a97308 */ /* 0x000ea20000000800 */
[----:B0-----:R-:W-:Y:S02]  /*114a0*/  IMAD.U32 R192, RZ, RZ, UR54 ;  /* 0x00000036ffc07e24 */ /* 0x001fe4000f8e00ff */
[C---:B----4-:R-:W-:Y:S01]  /*114b0*/  FADD.FTZ R3, R191.reuse, R3 ;  /* 0x00000003bf037221 */ /* 0x050fe20000010000 */
[----:B------:R-:W-:Y:S02]  /*114c0*/  F2FP.F16.F32.PACK_AB R167, R191, R190 ;  /* 0x000000bebfa7723e */ /* 0x000fe400000000ff */
[----:B------:R-:W-:Y:S02]  /*114d0*/  ISETP.NE.AND P3, PT, R192, 0x3, PT ;  /* 0x00000003c000780c */ /* 0x000fe40003f65270 */
[----:B------:R-:W0:Y:S01]  /*114e0*/  MUFU.EX2 R193, R193 ;  /* 0x000000c100c17308 */ /* 0x000e220000000800 */
[----:B-----5:R-:W-:-:S07]  /*114f0*/  FADD.FTZ R5, R168, R5 ;  /* 0x00000005a8057221 */ /* 0x020fce0000010000 */
[----:B------:R-:W4:Y:S01]  /*11500*/  MUFU.EX2 R195, R195 ;  /* 0x000000c300c37308 */ /* 0x000f220000000800 */
[----:B--2---:R-:W-:-:S07]  /*11510*/  FADD.FTZ R3, R169, R3 ;  /* 0x00000003a9037221 */ /* 0x004fce0000010000 */
[----:B------:R-:W2:Y:S01]  /*11520*/  MUFU.EX2 R196, R196 ;  /* 0x000000c400c47308 */ /* 0x000ea20000000800 */
[C---:B0-----:R-:W-:Y:S01]  /*11530*/  FADD.FTZ R5, R193.reuse, R5 ;  /* 0x00000005c1057221 */ /* 0x041fe20000010000 */
[----:B------:R-:W-:-:S06]  /*11540*/  F2FP.F16.F32.PACK_AB R168, R193, R168 ;  /* 0x000000a8c1a8723e */ /* 0x000fcc00000000ff */
[----:B------:R-:W0:Y:S01]  /*11550*/  MUFU.EX2 R171, R198 ;  /* 0x000000c600ab7308 */ /* 0x000e220000000800 */
[C---:B----4-:R-:W-:Y:S01]  /*11560*/  FADD.FTZ R3, R195.reuse, R3 ;  /* 0x00000003c3037221 */ /* 0x050fe20000010000 */
[----:B------:R-:W-:-:S06]  /*11570*/  F2FP.F16.F32.PACK_AB R169, R195, R169 ;  /* 0x000000a9c3a9723e */ /* 0x000fcc00000000ff */
[----:B------:R-:W4:Y:S01]  /*11580*/  MUFU.EX2 R170, R197 ;  /* 0x000000c500aa7308 */ /* 0x000f220000000800 */
[----:B--2---:R-:W-:-:S07]  /*11590*/  FADD.FTZ R5, R196, R5 ;  /* 0x00000005c4057221 */ /* 0x004fce0000010000 */
[----:B------:R-:W2:Y:S01]  /*115a0*/  MUFU.EX2 R199, R199 ;  /* 0x000000c700c77308 */ /* 0x000ea20000000800 */
[----:B0-----:R-:W-:Y:S01]  /*115b0*/  FADD.FTZ R3, R171, R3 ;  /* 0x00000003ab037221 */ /* 0x001fe20000010000 */
[C---:B----4-:R-:W-:Y:S01]  /*115c0*/  FADD.FTZ R5, R170.reuse, R5 ;  /* 0x00000005aa057221 */ /* 0x050fe20000010000 */
[----:B------:R-:W-:Y:S02]  /*115d0*/  F2FP.F16.F32.PACK_AB R170, R170, R196 ;  /* 0x000000c4aaaa723e */ /* 0x000fe400000000ff */
[C---:B--2---:R-:W-:Y:S01]  /*115e0*/  FADD.FTZ R3, R199.reuse, R3 ;  /* 0x00000003c7037221 */ /* 0x044fe20000010000 */
[----:B------:R-:W-:Y:S01]  /*115f0*/  F2FP.F16.F32.PACK_AB R171, R199, R171 ;  /* 0x000000abc7ab723e */ /* 0x000fe200000000ff */
[----:B---3--:R-:W-:Y:S06]  /*11600*/  @!P3 BRA `(.L_x_2814) ;  /* 0x000000000004b947 */ /* 0x008fec0003800000 */
[----:B------:R-:W-:Y:S01]  /*11610*/  BPT.TRAP 0x1 ;  /* 0x000000040000795c */ /* 0x000fe20000300000 */
.L_x_2814:
[----:B------:R0:W2:Y:S01]  /*11620*/  SYNCS.PHASECHK.TRANS64.TRYWAIT P2, [R4+URZ+0x22850], R216 ;  /* 0x022850d8040075a7 */ /* 0x0000a2000804017f */
[----:B------:R-:W-:Y:S05]  /*11630*/  @!P3 BRA `(.L_x_2815) ;  /* 0x000000000004b947 */ /* 0x000fea0003800000 */
[----:B------:R-:W-:Y:S01]  /*11640*/  BPT.TRAP 0x1 ;  /* 0x000000040000795c */ /* 0x000fe20000300000 */
.L_x_2815:
[----:B------:R-:W-:Y:S04]  /*11650*/  BSSY B0, `(.L_x_2816) ;  /* 0x0000004000007945 */ /* 0x000fe80003800000 */
[----:B--2---:R-:W-:Y:S05]  /*11660*/  @P2 BRA `(.L_x_2817) ;  /* 0x0000000000082947 */ /* 0x004fea0003800000 */
[----:B------:R-:W2:Y:S02]  /*11670*/  SYNCS.PHASECHK.TRANS64.TRYWAIT P2, [R4+URZ+0x22850], R216 ;  /* 0x022850d8040075a7 */ /* 0x000ea4000804017f */
[----:B--2---:R-:W-:Y:S05]  /*11680*/  @!P2 BRA `(.L_x_2818) ;  /* 0x0000012800dca947 */ /* 0x004fea0003800000 */
.L_x_2817:
[----:B------:R-:W-:Y:S05]  /*11690*/  BSYNC B0 ;  /* 0x0000000000007941 */ /* 0x000fea0003800000 */
.L_x_2816:
[----:B------:R-:W3:Y:S01]  /*116a0*/  S2R R174, SR_TID.X ;  /* 0x0000000000ae7919 */ /* 0x000ee20000002100 */
[----:B------:R-:W-:Y:S01]  /*116b0*/  IMAD.MOV.U32 R173, RZ, RZ, 0x40000040 ;  /* 0x40000040ffad7424 */ /* 0x000fe200078e00ff */
[----:B------:R-:W-:Y:S05]  /*116c0*/  WARPSYNC.ALL ;  /* 0x0000000000007948 */ /* 0x000fea0003800000 */
[----:B------:R-:W-:Y:S01]  /*116d0*/  R2UR UR7, R173 ;  /* 0x00000000ad0772ca */ /* 0x000fe200000e0000 */
[----:B------:R-:W-:Y:S02]  /*116e0*/  IMAD.MOV.U32 R172, RZ, RZ, 0xc00 ;  /* 0x00000c00ffac7424 */ /* 0x000fe400078e00ff */
[----:B------:R-:W-:-:S02]  /*116f0*/  IMAD.MOV.U32 R175, RZ, RZ, 0x40000040 ;  /* 0x40000040ffaf7424 */ /* 0x000fc400078e00ff */
[----:B------:R-:W-:Y:S02]  /*11700*/  IMAD R172, R2, R172, UR53 ;  /* 0x0000003502ac7e24 */ /* 0x000fe4000f8e02ac */
[----:B012---:R-:W-:-:S03]  /*11710*/  @!P0 VIADD R4, R4, 0x22860 ;  /* 0x0002286004048836 */ /* 0x007fc60000000000 */
[----:B------:R-:W-:Y:S02]  /*11720*/  R2UR UR6, R172 ;  /* 0x00000000ac0672ca */ /* 0x000fe400000e0000 */
[----:B------:R-:W-:Y:S02]  /*11730*/  @!P0 PRMT R4, RZ, 0x654, R4 ;  /* 0x00000654ff048816 */ /* 0x000fe40000000004 */
[----:B---3--:R-:W-:-:S05]  /*11740*/  SHF.R.U32.HI R174, RZ, 0x7, R174 ;  /* 0x00000007ffae7819 */ /* 0x008fca00000116ae */
[----:B------:R-:W-:Y:S02]  /*11750*/  VIADD R173, R174, 0x8 ;  /* 0x00000008aead7836 */ /* 0x000fe40000000000 */
[----:B------:R-:W-:-:S03]  /*11760*/  VIADD R174, R172, 0x80 ;  /* 0x00000080acae7836 */ /* 0x000fc60000000000 */
[----:B------:R0:W-:Y:S02]  /*11770*/  BAR.SYNC.DEFER_BLOCKING R173, 0x100 ;  /* 0x000400ad0000751d */ /* 0x0001e40000010000 */
[----:B0-----:R-:W-:-:S04]  /*11780*/  IMAD.MOV.U32 R173, RZ, RZ, 0x40000040 ;  /* 0x40000040ffad7424 */ /* 0x001fc800078e00ff */
        /* <DEDUP_REMOVED lines=43> */
[----:B0-----:R-:W-:-:S07]  /*11a40*/  IMAD.MOV.U32 R4, RZ, RZ, R217 ;  /* 0x000000ffff047224 */ /* 0x001fce00078e00d9 */
.L_x_2809:
[----:B------:R-:W-:-:S13]  /*11a50*/  ISETP.GE.AND P1, PT, R4, R219, PT ;  /* 0x000000db0400720c */ /* 0x000fda0003f26270 */
[----:B------:R-:W-:Y:S05]  /*11a60*/  @!P1 BRA `(.L_x_2820) ;  /* 0x0000003000689947 */ /* 0x000fea0003800000 */
[----:B------:R-:W-:Y:S02]  /*11a70*/  IMAD.MOV.U32 R201, RZ, RZ, R8 ;  /* 0x000000ffffc97224 */ /* 0x000fe400078e0008 */
[----:B------:R-:W-:-:S07]  /*11a80*/  IMAD.MOV.U32 R216, RZ, RZ, R0 ;  /* 0x000000ffffd87224 */ /* 0x000fce00078e0000 */
.L_x_2838:
        /* <DEDUP_REMOVED lines=8> */
[----:B-1----:R-:W-:Y:S06]  /*11b10*/  @!P2 BRA `(.L_x_2821) ;  /* 0x000000000004a947 */ /* 0x002fec0003800000 */
[----:B------:R-:W-:Y:S01]  /*11b20*/  BPT.TRAP 0x1 ;  /* 0x000000040000795c */ /* 0x000fe20000300000 */
.L_x_2821:
[----:B------:R-:W-:Y:S01]  /*11b30*/  IMAD R11, R2, 0x8, R19 ;  /* 0x00000008020b7824 */ /* 0x000fe200078e0213 */
[----:B0-----:R-:W-:-:S04]  /*11b40*/  SHF.L.U32 R200, R206, 0x1f, RZ ;  /* 0x0000001fcec87819 */ /* 0x001fc800000006ff */
[----:B------:R0:W1:Y:S01]  /*11b50*/  SYNCS.PHASECHK.TRANS64.TRYWAIT P1, [R11+URZ+0x22830], R200 ;  /* 0x022830c80b0075a7 */ /* 0x000062000802017f */
[----:B------:R-:W-:Y:S05]  /*11b60*/  @!P2 BRA `(.L_x_2822) ;  /* 0x000000000004a947 */ /* 0x000fea0003800000 */
[----:B------:R-:W-:Y:S01]  /*11b70*/  BPT.TRAP 0x1 ;  /* 0x000000040000795c */ /* 0x000fe20000300000 */
.L_x_2822:
[----:B------:R-:W-:Y:S02]  /*11b80*/  IMAD R8, R2, 0x300, R214 ;  /* 0x0000030002087824 */ /* 0x000fe400078e02d6 */
[----:B------:R-:W-:Y:S01]  /*11b90*/  IMAD.MOV.U32 R9, RZ, RZ, 0x40000040 ;  /* 0x40000040ff097424 */ /* 0x000fe200078e00ff */
[----:B-1----:R-:W-:Y:S06]  /*11ba0*/  @P1 BRA `(.L_x_2823) ;  /* 0x0000000000081947 */ /* 0x002fec0003800000 */
[----:B------:R-:W1:Y:S02]  /*11bb0*/  SYNCS.PHASECHK.TRANS64.TRYWAIT P1, [R11+URZ+0x22830], R200 ;  /* 0x022830c80b0075a7 */ /* 0x000e64000802017f */
[----:B-1----:R-:W-:Y:S05]  /*11bc0*/  @!P1 BRA `(.L_x_2824) ;  /* 0x0000012400a09947 */ /* 0x002fea0003800000 */
.L_x_2823:
        /* <DEDUP_REMOVED lines=11> */
[----:B------:R-:W-:-:S02]  /*11c80*/  IMAD.IADD R227, R215, 0x1, R213 ;  /* 0x00000001d7e37824 */ /* 0x000fc400078e02d5 */
[----:B------:R-:W-:-:S05]  /*11c90*/  IMAD R226, R4, -0x60, RZ ;  /* 0xffffffa004e27824 */ /* 0x000fca00078e02ff */
[----:B------:R-:W-:Y:S02]  /*11ca0*/  IADD3 R217, -R209, 0x1, R226 ;  /* 0x00000001d1d97810 */ /* 0x000fe40007ffe1e2 */
        /* <DEDUP_REMOVED lines=8> */
[----:B------:R-:W-:-:S02]  /*11d30*/  IADD3 R217, -R207, R217, R208 ;  /* 0x000000d9cfd97210 */ /* 0x000fc40007ffe1d0 */
[----:B--2---:R-:W-:-:S03]  /*11d40*/  ISETP.NE.AND P1, PT, R0, 0x1, PT ;  /* 0x000000010000780c */ /* 0x004fc60003f25270 */
[----:B------:R-:W-:Y:S01]  /*11d50*/  VIADD R225, R217, UR45 ;  /* 0x0000002dd9e17c36 */ /* 0x000fe20008000000 */
[----:B---3--:R-:W-:-:S09]  /*11d60*/  SHF.R.U32.HI R10, RZ, 0x7, R10 ;  /* 0x00000007ff0a7819 */ /* 0x008fd2000001160a */
[----:B------:R-:W2:Y:S01]  /*11d70*/  @P1 LDC R0, c[0x0][0x450] ;  /* 0x00011400ff001b82 */ /* 0x000ea20000000800 */
[----:B------:R-:W-:Y:S01]  /*11d80*/  IADD3 R10, -R10, 0xb, RZ ;  /* 0x0000000b0a0a7810 */ /* 0x000fe20007ffe1ff */
        /* <DEDUP_REMOVED lines=13> */
[----:B------:R-:W-:Y:S02]  /*11e60*/  R2UR UR4, R12 ;  /* 0x000000000c0472ca */ /* 0x000fe400000e0000 */
[----:B------:R-:W-:Y:S01]  /*11e70*/  R2UR UR5, R13 ;  /* 0x000000000d0572ca */ /* 0x000fe200000e0000 */
[----:B---3--:R-:W-:-:S05]  /*11e80*/  @P1 IMAD.HI.U32 R8, R227, R8, RZ ;  /* 0x00000008e3081227 */ /* 0x008fca00078e00ff */
[----:B--2---:R-:W-:Y:S01]  /*11e90*/  @P1 SHF.R.U32.HI R227, RZ, R0, R8 ;  /* 0x00000000ffe31219 */ /* 0x004fe20000011608 */
[----:B------:R-:W-:Y:S01]  /*11ea0*/  @!P0 VIADD R0, R11, 0x22840 ;  /* 0x000228400b008836 */ /* 0x000fe20000000000 */
[----:B------:R-:W-:-:S03]  /*11eb0*/  ISETP.GE.AND P1, PT, R230, 0x1, PT ;  /* 0x00000001e600780c */ /* 0x000fc60003f26270 */
[----:B------:R-:W2:Y:S01]  /*11ec0*/  SHFL.IDX PT, R228, R227, RZ, 0x1c1f ;  /* 0x001c1fffe3e47589 */ /* 0x000ea200000e0000 */
[----:B------:R-:W-:Y:S01]  /*11ed0*/  @!P0 PRMT R0, RZ, 0x654, R0 ;  /* 0x00000654ff008816 */ /* 0x000fe20000000000 */
[----:B--2---:R-:W-:Y:S01]  /*11ee0*/  IMAD.IADD R203, R228, 0x1, R225 ;  /* 0x00000001e4cb7824 */ /* 0x004fe200078e02e1 */
[----:B------:R-:W-:Y:S02]  /*11ef0*/  WARPGROUP.DEPBAR.LE gsb0, 0x0 ;  /* 0x00008000000079c5 */ /* 0x000fe40000010000 */
[----:B------:R-:W-:-:S06]  /*11f00*/  WARPGROUP.ARRIVE ;  /* 0x00000000000079c5 */ /* 0x000fcc0000000000 */
[----:B------:R-:W-:Y:S01]  /*11f10*/  HGMMA.64x96x16.F32 R152, gdesc[UR4], R152, gsb0 ;  /* 0x01600000049879f0 */ /* 0x000fe20008000898 */
[----:B------:R-:W-:-:S06]  /*11f20*/  ULOP3.LUT UR4, URZ, UR50, URZ, 0x33, !UPT ;  /* 0x000000323f047292 */ /* 0x000fcc000f8e333f */
[----:B------:R-:W-:-:S04]  /*11f30*/  VIADD R217, R217, UR4 ;  /* 0x00000004d9d97c36 */ /* 0x000fc80008000000 */
[----:B------:R-:W-:Y:S01]  /*11f40*/  IMAD.IADD R202, R228, 0x1, R217 ;  /* 0x00000001e4ca7824 */ /* 0x000fe200078e02d9 */
[----:B------:R-:W-:Y:S02]  /*11f50*/  WARPGROUP.DEPBAR.LE gsb0, 0x0 ;  /* 0x00008000000079c5 */ /* 0x000fe40000010000 */
[----:B------:R2:W-:Y:S06]  /*11f60*/  BAR.ARV R10, 0x100 ;  /* 0x0004000a0000751d */ /* 0x0005ec0000002000 */
[----:B------:R3:W-:Y:S02]  /*11f70*/  @!P0 SYNCS.ARRIVE.TRANS64.RED.A1T0 RZ, [R0+URZ], RZ ;  /* 0x000000ff00ff89a7 */ /* 0x0007e4000810043f */
[----:B---3--:R-:W-:Y:S01]  /*11f80*/  IMAD.IADD R0, R226, 0x1, -R209 ;  /* 0x00000001e2007824 */ /* 0x008fe200078e0ad1 */
[----:B--2---:R-:W-:Y:S06]  /*11f90*/  @!P1 BRA `(.L_x_2825) ;  /* 0x0000000000549947 */ /* 0x004fec0003800000 */
        /* <DEDUP_REMOVED lines=12> */
.L_x_2827:
[----:B------:R-:W-:-:S05]  /*12060*/  IMAD.U32 R229, RZ, RZ, UR40 ;  /* 0x00000028ffe57e24 */ /* 0x000fca000f8e00ff */
[----:B------:R-:W-:-:S13]  /*12070*/  ISETP.NE.AND P1, PT, R229, 0x1, PT ;  /* 0x00000001e500780c */ /* 0x000fda0003f25270 */
[----:B------:R-:W2:Y:S02]  /*12080*/  @P1 LDC.64 R8, c[0x0][0x9e8] ;  /* 0x00027a00ff081b82 */ /* 0x000ea40000000a00 */
[----:B--2---:R-:W-:-:S05]  /*12090*/  @P1 IMAD.HI.U32 R8, R228, R8, RZ ;  /* 0x00000008e4081227 */ /* 0x004fca00078e00ff */
[----:B------:R-:W-:-:S07]  /*120a0*/  @P1 SHF.R.U32.HI R228, RZ, R9, R8 ;  /* 0x00000009ffe41219 */ /* 0x000fce0000011608 */
.L_x_2828:
[----:B------:R-:W-:Y:S05]  /*120b0*/  BSYNC B0 ;  /* 0x0000000000007941 */ /* 0x000fea0003800000 */
.L_x_2826:
[----:B------:R-:W-:-:S05]  /*120c0*/  IMAD R228, R228, R229, R0 ;  /* 0x000000e5e4e47224 */ /* 0x000fca00078e0200 */
[----:B------:R-:W-:Y:S02]  /*120d0*/  VIMNMX R202, R202, R228, !PT ;  /* 0x000000e4caca7248 */ /* 0x000fe40007fe0100 */
[----:B------:R-:W-:-:S07]  /*120e0*/  VIADDMNMX R203, R228, R229, R203, PT ;  /* 0x000000e5e4cb7246 */ /* 0x000fce00038001cb */
.L_x_2825:
[C---:B------:R-:W-:Y:S02]  /*120f0*/  ISETP.GE.AND P1, PT, R226.reuse, 0x2, PT ;  /* 0x00000002e200780c */ /* 0x040fe40003f26270 */
[----:B------:R-:W-:Y:S02]  /*12100*/  ISETP.GE.AND P4, PT, R226, 0xa, PT ;  /* 0x0000000ae200780c */ /* 0x000fe40003f86270 */
        /* <DEDUP_REMOVED lines=10> */
[----:B------:R-:W-:Y:S02]  /*121b0*/  ISETP.GT.AND P3, PT, R202, 0x9, !P4 ;  /* 0x00000009ca00780c */ /* 0x000fe40006764270 */
        /* <DEDUP_REMOVED lines=122> */
[----:B------:R-:W-:Y:S01]  /*12960*/  ISETP.GE.AND P6, PT, R230, 0x1, PT ;  /* 0x00000001e600780c */ /* 0x000fe20003fc6270 */
[--C-:B--2---:R-:W-:Y:S02]  /*12970*/  IMAD.IADD R225, R225, 0x1, R202.reuse ;  /* 0x00000001e1e17824 */ /* 0x104fe400078e02ca */
[----:B------:R-:W-:-:S10]  /*12980*/  IMAD.IADD R217, R217, 0x1, R202 ;  /* 0x00000001d9d97824 */ /* 0x000fd400078e02ca */
[----:B------:R-:W-:Y:S05]  /*12990*/  @!P6 BRA `(.L_x_2829) ;  /* 0x000000000054e947 */ /* 0x000fea0003800000 */
        /* <DEDUP_REMOVED lines=12> */
.L_x_2831:
[----:B------:R-:W-:-:S05]  /*12a60*/  IMAD.U32 R203, RZ, RZ, UR40 ;  /* 0x00000028ffcb7e24 */ /* 0x000fca000f8e00ff */
[----:B------:R-:W-:-:S13]  /*12a70*/  ISETP.NE.AND P6, PT, R203, 0x1, PT ;  /* 0x00000001cb00780c */ /* 0x000fda0003fc5270 */
[----:B------:R-:W2:Y:S02]  /*12a80*/  @P6 LDC.64 R8, c[0x0][0x9e8] ;  /* 0x00027a00ff086b82 */ /* 0x000ea40000000a00 */
[----:B--2---:R-:W-:-:S05]  /*12a90*/  @P6 IMAD.HI.U32 R8, R202, R8, RZ ;  /* 0x00000008ca086227 */ /* 0x004fca00078e00ff */
[----:B------:R-:W-:-:S07]  /*12aa0*/  @P6 SHF.R.U32.HI R202, RZ, R9, R8 ;  /* 0x00000009ffca6219 */ /* 0x000fce0000011608 */
.L_x_2832:
[----:B------:R-:W-:Y:S05]  /*12ab0*/  BSYNC B0 ;  /* 0x0000000000007941 */ /* 0x000fea0003800000 */
.L_x_2830:
[----:B------:R-:W-:-:S05]  /*12ac0*/  IMAD R0, R202, R203, R0 ;  /* 0x000000cbca007224 */ /* 0x000fca00078e0200 */
[----:B------:R-:W-:Y:S02]  /*12ad0*/  VIMNMX R217, R217, R0, !PT ;  /* 0x00000000d9d97248 */ /* 0x000fe40007fe0100 */
[----:B------:R-:W-:-:S07]  /*12ae0*/  VIADDMNMX R225, R0, R203, R225, PT ;  /* 0x000000cb00e17246 */ /* 0x000fce00038001e1 */
.L_x_2829:
[C---:B------:R-:W-:Y:S01]  /*12af0*/  ISETP.GT.AND P1, PT, R217.reuse, 0x1, !P1 ;  /* 0x00000001d900780c */ /* 0x040fe20004f24270 */
[----:B------:R-:W-:Y:S01]  /*12b00*/  IMAD.U32 R9, RZ, RZ, UR37 ;  /* 0x00000025ff097e24 */ /* 0x000fe2000f8e00ff */
[----:B------:R-:W-:Y:S01]  /*12b10*/  ISETP.GT.AND P2, PT, R217, 0x8, !P2 ;  /* 0x00000008d900780c */ /* 0x000fe20005744270 */
[----:B------:R-:W-:Y:S01]  /*12b20*/  IMAD.U32 R228, RZ, RZ, UR54 ;  /* 0x00000036ffe47e24 */ /* 0x000fe2000f8e00ff */
        /* <DEDUP_REMOVED lines=10> */
[C---:B------:R-:W-:Y:S02]  /*12bd0*/  LOP3.LUT P1, RZ, R18.reuse, 0x8, RZ, 0xc0, !PT ;  /* 0x0000000812ff7812 */ /* 0x040fe4000782c0ff */
[----:B------:R-:W-:Y:S02]  /*12be0*/  FMNMX.FTZ R0, R153, R0, !PT ;  /* 0x0000000099007209 */ /* 0x000fe40007810000 */
[----:B------:R-:W-:Y:S02]  /*12bf0*/  ISETP.GT.AND P1, PT, R217, 0x10, !P1 ;  /* 0x00000010d900780c */ /* 0x000fe40004f24270 */
[----:B------:R-:W-:Y:S02]  /*12c00*/  LOP3.LUT P6, RZ, R18, 0x10000, RZ, 0xc0, !PT ;  /* 0x0001000012ff7812 */ /* 0x000fe400078cc0ff */
        /* <DEDUP_REMOVED lines=59> */
[----:B------:R-:W-:Y:S02]  /*12fc0*/  ISETP.GT.AND P3, PT, R217, 0x50, !P3 ;  /* 0x00000050d900780c */ /* 0x000fe40005f64270 */
[C---:B------:R-:W-:Y:S02]  /*12fd0*/  ISETP.LT.OR P1, PT, R225.reuse, 0x32, P1 ;  /* 0x00000032e100780c */ /* 0x040fe40000f21670 */
[----:B------:R-:W-:Y:S02]  /*12fe0*/  ISETP.LT.OR P3, PT, R225, 0x51, P3 ;  /* 0x00000051e100780c */ /* 0x000fe40001f61670 */
[----:B------:R-:W-:-:S02]  /*12ff0*/  FSEL R179, R179, -INF , !P1 ;  /* 0xff800000b3b37808 */ /* 0x000fc40004800000 */
[----:B------:R-:W-:Y:S02]  /*13000*/  LOP3.LUT P1, RZ, R18, 0x400, RZ, 0xc0, !PT ;  /* 0x0000040012ff7812 */ /* 0x000fe4000782c0ff */
[C---:B------:R-:W-:Y:S02]  /*13010*/  ISETP.GT.AND P4, PT, R217.reuse, 0x51, !P4 ;  /* 0x00000051d900780c */ /* 0x040fe40006784270 */
[----:B------:R-:W-:Y:S02]  /*13020*/  ISETP.GT.AND P1, PT, R217, 0x38, !P1 ;  /* 0x00000038d900780c */ /* 0x000fe40004f24270 */
[----:B------:R-:W-:Y:S02]  /*13030*/  FSEL R194, R194, -INF , !P3 ;  /* 0xff800000c2c27808 */ /* 0x000fe40005800000 */
[----:B------:R-:W-:Y:S02]  /*13040*/  ISETP.LT.OR P1, PT, R225, 0x39, P1 ;  /* 0x00000039e100780c */ /* 0x000fe40000f21670 */
[----:B--2---:R-:W-:-:S02]  /*13050*/  FMNMX.FTZ R0, R0, R8, !PT ;  /* 0x0000000800007209 */ /* 0x004fc40007810000 */
[----:B------:R-:W-:Y:S02]  /*13060*/  FSEL R182, R182, -INF , !P1 ;  /* 0xff800000b6b67808 */ /* 0x000fe40004800000 */
[----:B------:R-:W-:Y:S01]  /*13070*/  LOP3.LUT P1, RZ, R18, 0x200, RZ, 0xc0, !PT ;  /* 0x0000020012ff7812 */ /* 0x000fe2000782c0ff */
[----:B------:R-:W2:Y:S01]  /*13080*/  SHFL.BFLY PT, R8, R0, 0x1, 0x1f ;  /* 0x0c201f0000087f89 */ /* 0x000ea200000e0000 */
[----:B------:R-:W-:Y:S02]  /*13090*/  ISETP.LT.OR P4, PT, R225, 0x52, P4 ;  /* 0x00000052e100780c */ /* 0x000fe40002781670 */
[C---:B------:R-:W-:Y:S02]  /*130a0*/  ISETP.GT.AND P1, PT, R217.reuse, 0x39, !P1 ;  /* 0x00000039d900780c */ /* 0x040fe40004f24270 */
[----:B------:R-:W-:Y:S02]  /*130b0*/  ISETP.GT.AND P5, PT, R217, 0x58, !P5 ;  /* 0x00000058d900780c */ /* 0x000fe40006fa4270 */
[----:B------:R-:W-:-:S02]  /*130c0*/  ISETP.LT.OR P1, PT, R225, 0x3a, P1 ;  /* 0x0000003ae100780c */ /* 0x000fc40000f21670 */
[----:B------:R-:W-:Y:S02]  /*130d0*/  FSEL R195, R195, -INF , !P4 ;  /* 0xff800000c3c37808 */ /* 0x000fe40006000000 */
[----:B------:R-:W-:Y:S02]  /*130e0*/  FSEL R183, R183, -INF , !P1 ;  /* 0xff800000b7b77808 */ /* 0x000fe40004800000 */
[----:B------:R-:W-:Y:S02]  /*130f0*/  LOP3.LUT P1, RZ, R18, 0x100, RZ, 0xc0, !PT ;  /* 0x0000010012ff7812 */ /* 0x000fe4000782c0ff */
[----:B------:R-:W-:Y:S02]  /*13100*/  ISETP.LT.OR P5, PT, R225, 0x59, P5 ;  /* 0x00000059e100780c */ /* 0x000fe40002fa1670 */
[----:B------:R-:W-:Y:S02]  /*13110*/  ISETP.GT.AND P1, PT, R217, 0x40, !P1 ;  /* 0x00000040d900780c */ /* 0x000fe40004f24270 */
[----:B------:R-:W-:-:S02]  /*13120*/  FSEL R198, R198, -INF , !P5 ;  /* 0xff800000c6c67808 */ /* 0x000fc40006800000 */
[----:B------:R-:W-:Y:S02]  /*13130*/  ISETP.LT.OR P1, PT, R225, 0x41, P1 ;  /* 0x00000041e100780c */ /* 0x000fe40000f21670 */
[----:B--2---:R-:W-:Y:S02]  /*13140*/  FMNMX.FTZ R0, R0, R8, !PT ;  /* 0x0000000800007209 */ /* 0x004fe40007810000 */
[----:B------:R-:W-:Y:S02]  /*13150*/  FSEL R186, R186, -INF , !P1 ;  /* 0xff800000baba7808 */ /* 0x000fe40004800000 */
[----:B------:R-:W-:Y:S01]  /*13160*/  LOP3.LUT P1, RZ, R18, 0x80, RZ, 0xc0, !PT ;  /* 0x0000008012ff7812 */ /* 0x000fe2000782c0ff */
[----:B------:R-:W-:-:S03]  /*13170*/  FMUL.FTZ R8, R0, R9 ;  /* 0x0000000900087220 */ /* 0x000fc60000410000 */
[----:B------:R-:W-:-:S04]  /*13180*/  ISETP.GT.AND P1, PT, R217, 0x41, !P1 ;  /* 0x00000041d900780c */ /* 0x000fc80004f24270 */
[----:B------:R-:W-:-:S04]  /*13190*/  ISETP.LT.OR P1, PT, R225, 0x42, P1 ;  /* 0x00000042e100780c */ /* 0x000fc80000f21670 */
[----:B------:R-:W-:Y:S02]  /*131a0*/  FSEL R187, R187, -INF , !P1 ;  /* 0xff800000bbbb7808 */ /* 0x000fe40004800000 */
[----:B------:R-:W-:Y:S02]  /*131b0*/  ISETP.GT.AND P1, PT, R217, 0x48, !P2 ;  /* 0x00000048d900780c */ /* 0x000fe40005724270 */
[----:B------:R-:W-:Y:S02]  /*131c0*/  LOP3.LUT P2, RZ, R18, 0x2, RZ, 0xc0, !PT ;  /* 0x0000000212ff7812 */ /* 0x000fe4000784c0ff */
[----:B------:R-:W-:-:S04]  /*131d0*/  ISETP.LT.OR P1, PT, R225, 0x49, P1 ;  /* 0x00000049e100780c */ /* 0x000fc80000f21670 */
[----:B------:R-:W-:Y:S02]  /*131e0*/  FSEL R190, R190, -INF , !P1 ;  /* 0xff800000bebe7808 */ /* 0x000fe40004800000 */
[----:B------:R-:W-:Y:S02]  /*131f0*/  ISETP.GT.AND P1, PT, R217, 0x49, !P6 ;  /* 0x00000049d900780c */ /* 0x000fe40007724270 */
[----:B------:R-:W-:Y:S02]  /*13200*/  LOP3.LUT P6, RZ, R18, 0x1, RZ, 0xc0, !PT ;  /* 0x0000000112ff7812 */ /* 0x000fe400078cc0ff */
[----:B------:R-:W-:-:S04]  /*13210*/  ISETP.LT.OR P1, PT, R225, 0x4a, P1 ;  /* 0x0000004ae100780c */ /* 0x000fc80000f21670 */
[----:B------:R-:W-:Y:S02]  /*13220*/  FSEL R191, R191, -INF , !P1 ;  /* 0xff800000bfbf7808 */ /* 0x000fe40004800000 */
[----:B------:R-:W-:-:S04]  /*13230*/  FSETP.NEU.FTZ.AND P1, PT, R0, -INF , PT ;  /* 0xff8000000000780b */ /* 0x000fc80003f3d000 */
[----:B------:R-:W-:Y:S02]  /*13240*/  FSEL R202, R0, RZ, P1 ;  /* 0x000000ff00ca7208 */ /* 0x000fe40000800000 */
[----:B------:R-:W-:Y:S02]  /*13250*/  FSEL R8, R8, RZ, P1 ;  /* 0x000000ff08087208 */ /* 0x000fe40000800000 */
[----:B------:R-:W-:Y:S01]  /*13260*/  ISETP.GT.AND P1, PT, R217, RZ, !P2 ;  /* 0x000000ffd900720c */ /* 0x000fe20005724270 */
[----:B------:R-:W-:Y:S01]  /*13270*/  FADD.FTZ R202, -R202, R216 ;  /* 0x000000d8caca7221 */ /* 0x000fe20000010100 */
[----:B------:R-:W-:Y:S01]  /*13280*/  ISETP.NE.AND P2, PT, R228, 0x3, PT ;  /* 0x00000003e400780c */ /* 0x000fe20003f45270 */
[-CC-:B------:R-:W-:Y:S01]  /*13290*/  FFMA.FTZ R152, R152, R9.reuse, -R8.reuse ;  /* 0x0000000998987223 */ /* 0x180fe20000010808 */
[----:B------:R-:W-:Y:S01]  /*132a0*/  ISETP.LT.OR P1, PT, R225, 0x1, P1 ;  /* 0x00000001e100780c */ /* 0x000fe20000f21670 */
[-CC-:B------:R-:W-:Y:S01]  /*132b0*/  FFMA.FTZ R153, R153, R9.reuse, -R8.reuse ;  /* 0x0000000999997223 */ /* 0x180fe20000010808 */
[-CC-:B------:R-:W-:Y:S01]  /*132c0*/  FFMA.FTZ R156, R156, R9.reuse, -R8.reuse ;  /* 0x000000099c9c7223 */ /* 0x180fe20000010808 */
[-CC-:B------:R-:W-:Y:S01]  /*132d0*/  FFMA.FTZ R157, R157, R9.reuse, -R8.reuse ;  /* 0x000000099d9d7223 */ /* 0x180fe20000010808 */
[----:B------:R-:W-:Y:S01]  /*132e0*/  FSEL R154, R154, -INF , !P1 ;  /* 0xff8000009a9a7808 */ /* 0x000fe20004800000 */
        /* <DEDUP_REMOVED lines=22> */
[----:B------:R-:W-:Y:S01]  /*13450*/  MUFU.EX2 R152, R152 ;  /* 0x0000009800987308 */ /* 0x000fe20000000800 */
[----:B------:R-:W-:-:S02]  /*13460*/  ISETP.GT.AND P1, PT, R217, 0x59, !P6 ;  /* 0x00000059d900780c */ /* 0x000fc40007724270 */
[----:B------:R-:W-:Y:S02]  /*13470*/  FMNMX.FTZ R8, R155, R8, !PT ;  /* 0x000000089b087209 */ /* 0x000fe40007810000 */
[----:B------:R-:W-:Y:S02]  /*13480*/  ISETP.LT.OR P1, PT, R225, 0x5a, P1 ;  /* 0x0000005ae100780c */ /* 0x000fe40000f21670 */
[----:B------:R-:W-:Y:S01]  /*13490*/  FMNMX.FTZ R8, R158, R8, !PT ;  /* 0x000000089e087209 */ /* 0x000fe20007810000 */
[----:B------:R-:W2:Y:S01]  /*134a0*/  MUFU.EX2 R181, R181 ;  /* 0x000000b500b57308 */ /* 0x000ea20000000800 */
[----:B------:R-:W-:Y:S02]  /*134b0*/  FSEL R199, R199, -INF , !P1 ;  /* 0xff800000c7c77808 */ /* 0x000fe40004800000 */
[----:B------:R-:W-:-:S04]  /*134c0*/  FMNMX.FTZ R8, R159, R8, !PT ;  /* 0x000000089f087209 */ /* 0x000fc80007810000 */
[----:B------:R-:W-:Y:S01]  /*134d0*/  FMNMX.FTZ R8, R162, R8, !PT ;  /* 0x00000008a2087209 */ /* 0x000fe20007810000 */
[----:B------:R-:W3:Y:S03]  /*134e0*/  MUFU.EX2 R153, R153 ;  /* 0x0000009900997308 */ /* 0x000ee60000000800 */
[----:B------:R-:W-:-:S04]  /*134f0*/  FMNMX.FTZ R8, R163, R8, !PT ;  /* 0x00000008a3087209 */ /* 0x000fc80007810000 */
[----:B------:R-:W-:Y:S01]  /*13500*/  FMNMX.FTZ R8, R166, R8, !PT ;  /* 0x00000008a6087209 */ /* 0x000fe20007810000 */
[----:B------:R-:W4:Y:S01]  /*13510*/  MUFU.EX2 R156, R156 ;  /* 0x0000009c009c7308 */ /* 0x000f220000000800 */
[----:B--2---:R-:W-:Y:S01]  /*13520*/  FFMA.FTZ R5, R181, R5, R152 ;  /* 0x00000005b5057223 */ /* 0x004fe20000010098 */
[-C--:B------:R-:W-:Y:S01]  /*13530*/  FMUL.FTZ R24, R24, R181.reuse ;  /* 0x000000b518187220 */ /* 0x080fe20000410000 */
[----:B------:R-:W-:Y:S01]  /*13540*/  FMNMX.FTZ R8, R167, R8, !PT ;  /* 0x00000008a7087209 */ /* 0x000fe20007810000 */
[-C--:B------:R-:W-:Y:S01]  /*13550*/  FMUL.FTZ R25, R25, R181.reuse ;  /* 0x000000b519197220 */ /* 0x080fe20000410000 */
[-C--:B------:R-:W-:Y:S01]  /*13560*/  FMUL.FTZ R28, R28, R181.reuse ;  /* 0x000000b51c1c7220 */ /* 0x080fe20000410000 */
[-C--:B------:R-:W-:Y:S01]  /*13570*/  FMUL.FTZ R29, R29, R181.reuse ;  /* 0x000000b51d1d7220 */ /* 0x080fe20000410000 */
[----:B------:R-:W-:Y:S01]  /*13580*/  FMNMX.FTZ R8, R170, R8, !PT ;  /* 0x00000008aa087209 */ /* 0x000fe20007810000 */
[----:B------:R-:W2:Y:S01]  /*13590*/  MUFU.EX2 R157, R157 ;  /* 0x0000009d009d7308 */ /* 0x000ea20000000800 */
        /* <DEDUP_REMOVED lines=63> */
[-C--:B------:R-:W-:Y:S01]  /*13990*/  FMUL.FTZ R96, R96, R181.reuse ;  /* 0x000000b560607220 */ /* 0x080fe20000410000 */
[----:B------:R-:W4:Y:S01]  /*139a0*/  SHFL.BFLY PT, R153, R8, 0x2, 0x1f ;  /* 0x0c401f0008997f89 */ /* 0x000f2200000e0000 */
        /* <DEDUP_REMOVED lines=22> */
[----:B------:R-:W-:Y:S01]  /*13b10*/  FMUL.FTZ R129, R129, R181 ;  /* 0x000000b581817220 */ /* 0x000fe20000410000 */
[----:B----4-:R-:W-:Y:S01]  /*13b20*/  FMNMX.FTZ R8, R8, R153, !PT ;  /* 0x0000009908087209 */ /* 0x010fe20007810000 */
[----:B------:R-:W4:Y:S01]  /*13b30*/  MUFU.EX2 R180, R180 ;  /* 0x000000b400b47308 */ /* 0x000f220000000800 */
[----:B--2---:R-:W-:Y:S01]  /*13b40*/  FADD.FTZ R5, R176, R5 ;  /* 0x00000005b0057221 */ /* 0x004fe20000010000 */
[-C--:B------:R-:W-:Y:S01]  /*13b50*/  FMUL.FTZ R132, R132, R181.reuse ;  /* 0x000000b584847220 */ /* 0x080fe20000410000 */
[-C--:B------:R-:W-:Y:S01]  /*13b60*/  FMUL.FTZ R133, R133, R181.reuse ;  /* 0x000000b585857220 */ /* 0x080fe20000410000 */
[----:B------:R-:W2:Y:S01]  /*13b70*/  SHFL.BFLY PT, R153, R8, 0x1, 0x1f ;  /* 0x0c201f0008997f89 */ /* 0x000ea200000e0000 */
        /* <DEDUP_REMOVED lines=8> */
[-C--:B------:R-:W-:Y:S01]  /*13c00*/  FMUL.FTZ R148, R148, R181.reuse ;  /* 0x000000b594947220 */ /* 0x080fe20000410000 */
[----:B------:R-:W-:-:S02]  /*13c10*/  FMUL.FTZ R149, R149, R181 ;  /* 0x000000b595957220 */ /* 0x000fc40000410000 */
[----:B------:R-:W3:Y:S01]  /*13c20*/  MUFU.EX2 R184, R184 ;  /* 0x000000b800b87308 */ /* 0x000ee20000000800 */
[----:B----4-:R-:W-:-:S07]  /*13c30*/  FADD.FTZ R5, R180, R5 ;  /* 0x00000005b4057221 */ /* 0x010fce0000010000 */
[----:B------:R-:W4:Y:S01]  /*13c40*/  MUFU.EX2 R185, R185 ;  /* 0x000000b900b97308 */ /* 0x000f220000000800 */
[----:B-----5:R-:W-:Y:S01]  /*13c50*/  FADD.FTZ R5, R203, R5 ;  /* 0x00000005cb057221 */ /* 0x020fe20000010000 */
[----:B--2---:R-:W-:-:S04]  /*13c60*/  FMNMX.FTZ R8, R8, R153, !PT ;  /* 0x0000009908087209 */ /* 0x004fc80007810000 */
[C---:B------:R-:W-:Y:S01]  /*13c70*/  FSETP.NEU.FTZ.AND P1, PT, R8.reuse, -INF , PT ;  /* 0xff8000000800780b */ /* 0x040fe20003f3d000 */
[----:B------:R-:W-:Y:S01]  /*13c80*/  FMUL.FTZ R216, R8, R9 ;  /* 0x0000000908d87220 */ /* 0x000fe20000410000 */
[----:B------:R-:W2:Y:S01]  /*13c90*/  MUFU.EX2 R188, R188 ;  /* 0x000000bc00bc7308 */ /* 0x000ea20000000800 */
[----:B---3--:R-:W-:-:S03]  /*13ca0*/  FADD.FTZ R5, R184, R5 ;  /* 0x00000005b8057221 */ /* 0x008fc60000010000 */
[----:B------:R-:W-:Y:S01]  /*13cb0*/  FSEL R216, R216, RZ, P1 ;  /* 0x000000ffd8d87208 */ /* 0x000fe20000800000 */
[----:B----4-:R-:W-:-:S03]  /*13cc0*/  FADD.FTZ R5, R185, R5 ;  /* 0x00000005b9057221 */ /* 0x010fc60000010000 */
[----:B------:R-:W-:Y:S01]  /*13cd0*/  MUFU.EX2 R189, R189 ;  /* 0x000000bd00bd7308 */ /* 0x000fe20000000800 */
[-CC-:B------:R-:W-:Y:S01]  /*13ce0*/  FFMA.FTZ R153, R170, R9.reuse, -R216.reuse ;  /* 0x00000009aa997223 */ /* 0x180fe200000108d8 */
[-CC-:B------:R-:W-:Y:S01]  /*13cf0*/  FFMA.FTZ R227, R154, R9.reuse, -R216.reuse ;  /* 0x000000099ae37223 */ /* 0x180fe200000108d8 */
[----:B------:R-:W-:Y:S01]  /*13d00*/  F2FP.F16.F32.PACK_AB R154, R157, R156 ;  /* 0x0000009c9d9a723e */ /* 0x000fe200000000ff */
[-CC-:B------:R-:W-:Y:S01]  /*13d10*/  FFMA.FTZ R226, R158, R9.reuse, -R216.reuse ;  /* 0x000000099ee27223 */ /* 0x180fe200000108d8 */
[----:B------:R-:W-:Y:S01]  /*13d20*/  F2FP.F16.F32.PACK_AB R156, R161, R160 ;  /* 0x000000a0a19c723e */ /* 0x000fe200000000ff */
[-CC-:B------:R-:W-:Y:S01]  /*13d30*/  FFMA.FTZ R155, R155, R9.reuse, -R216.reuse ;  /* 0x000000099b9b7223 */ /* 0x180fe200000108d8 */
[----:B------:R-:W-:Y:S01]  /*13d40*/  F2FP.F16.F32.PACK_AB R158, R165, R164 ;  /* 0x000000a4a59e723e */ /* 0x000fe200000000ff */
[----:B------:R3:W-:Y:S01]  /*13d50*/  MUFU.EX2 R161, R153 ;  /* 0x0000009900a17308 */ /* 0x0007e20000000800 */
[----:B------:R-:W-:Y:S01]  /*13d60*/  F2FP.F16.F32.PACK_AB R164, R177, R176 ;  /* 0x000000b0b1a4723e */ /* 0x000fe200000000ff */
[-CC-:B------:R-:W-:Y:S01]  /*13d70*/  FFMA.FTZ R159, R159, R9.reuse, -R216.reuse ;  /* 0x000000099f9f7223 */ /* 0x180fe200000108d8 */
[-CC-:B------:R-:W-:Y:S01]  /*13d80*/  FFMA.FTZ R225, R162, R9.reuse, -R216.reuse ;  /* 0x00000009a2e17223 */ /* 0x180fe200000108d8 */
[-CC-:B------:R-:W-:Y:S01]  /*13d90*/  FFMA.FTZ R163, R163, R9.reuse, -R216.reuse ;  /* 0x00000009a3a37223 */ /* 0x180fe200000108d8 */
[-CC-:B------:R-:W-:Y:S01]  /*13da0*/  FFMA.FTZ R217, R166, R9.reuse, -R216.reuse ;  /* 0x00000009a6d97223 */ /* 0x180fe200000108d8 */
[-CC-:B------:R-:W-:Y:S01]  /*13db0*/  FFMA.FTZ R167, R167, R9.reuse, -R216.reuse ;  /* 0x00000009a7a77223 */ /* 0x180fe200000108d8 */
[-CC-:B------:R-:W-:Y:S01]  /*13dc0*/  FFMA.FTZ R171, R171, R9.reuse, -R216.reuse ;  /* 0x00000009abab7223 */ /* 0x180fe200000108d8 */
[----:B------:R-:W-:Y:S01]  /*13dd0*/  MUFU.EX2 R227, R227 ;  /* 0x000000e300e37308 */ /* 0x000fe20000000800 */
[----:B---3--:R-:W-:Y:S01]  /*13de0*/  FSEL R153, R8, RZ, P1 ;  /* 0x000000ff08997208 */ /* 0x008fe20000800000 */
[-CC-:B------:R-:W-:Y:S01]  /*13df0*/  FFMA.FTZ R202, R174, R9.reuse, -R216.reuse ;  /* 0x00000009aeca7223 */ /* 0x180fe200000108d8 */
[-CC-:B------:R-:W-:Y:S01]  /*13e00*/  FFMA.FTZ R175, R175, R9.reuse, -R216.reuse ;  /* 0x00000009afaf7223 */ /* 0x180fe200000108d8 */
[-CC-:B------:R-:W-:Y:S01]  /*13e10*/  FFMA.FTZ R178, R178, R9.reuse, -R216.reuse ;  /* 0x00000009b2b27223 */ /* 0x180fe200000108d8 */
[-CC-:B------:R-:W-:Y:S01]  /*13e20*/  FFMA.FTZ R179, R179, R9.reuse, -R216.reuse ;  /* 0x00000009b3b37223 */ /* 0x180fe200000108d8 */
[----:B------:R-:W-:Y:S01]  /*13e30*/  FADD.FTZ R153, -R153, R201 ;  /* 0x000000c999997221 */ /* 0x000fe20000010100 */
[-CC-:B------:R-:W-:Y:S01]  /*13e40*/  FFMA.FTZ R182, R182, R9.reuse, -R216.reuse ;  /* 0x00000009b6b67223 */ /* 0x180fe200000108d8 */
[----:B------:R-:W3:Y:S01]  /*13e50*/  MUFU.EX2 R155, R155 ;  /* 0x0000009b009b7308 */ /* 0x000ee20000000800 */
[-CC-:B------:R-:W-:Y:S01]  /*13e60*/  FFMA.FTZ R183, R183, R9.reuse, -R216.reuse ;  /* 0x00000009b7b77223 */ /* 0x180fe200000108d8 */
[-C--:B------:R-:W-:Y:S01]  /*13e70*/  FMUL.FTZ R153, R153, R9.reuse ;  /* 0x0000000999997220 */ /* 0x080fe20000410000 */
[-CC-:B------:R-:W-:Y:S01]  /*13e80*/  FFMA.FTZ R186, R186, R9.reuse, -R216.reuse ;  /* 0x00000009baba7223 */ /* 0x180fe200000108d8 */
[-CC-:B------:R-:W-:Y:S01]  /*13e90*/  FFMA.FTZ R187, R187, R9.reuse, -R216.reuse ;  /* 0x00000009bbbb7223 */ /* 0x180fe200000108d8 */
[----:B------:R-:W-:Y:S01]  /*13ea0*/  F2FP.F16.F32.PACK_AB R160, R169, R168 ;  /* 0x000000a8a9a0723e */ /* 0x000fe200000000ff */
[-CC-:B------:R-:W-:Y:S01]  /*13eb0*/  FFMA.FTZ R190, R190, R9.reuse, -R216.reuse ;  /* 0x00000009bebe7223 */ /* 0x180fe200000108d8 */
[-CC-:B------:R-:W-:Y:S01]  /*13ec0*/  FFMA.FTZ R191, R191, R9.reuse, -R216.reuse ;  /* 0x00000009bfbf7223 */ /* 0x180fe200000108d8 */
[----:B------:R3:W4:Y:S01]  /*13ed0*/  MUFU.EX2 R176, R153 ;  /* 0x0000009900b07308 */ /* 0x0007220000000800 */
[-CC-:B------:R-:W-:Y:S01]  /*13ee0*/  FFMA.FTZ R194, R194, R9.reuse, -R216.reuse ;  /* 0x00000009c2c27223 */ /* 0x180fe200000108d8 */
[-CC-:B------:R-:W-:Y:S01]  /*13ef0*/  FFMA.FTZ R195, R195, R9.reuse, -R216.reuse ;  /* 0x00000009c3c37223 */ /* 0x180fe200000108d8 */
[----:B------:R-:W-:Y:S01]  /*13f00*/  F2FP.F16.F32.PACK_AB R162, R173, R172 ;  /* 0x000000acada2723e */ /* 0x000fe200000000ff */
[-CC-:B------:R-:W-:Y:S01]  /*13f10*/  FFMA.FTZ R198, R198, R9.reuse, -R216.reuse ;  /* 0x00000009c6c67223 */ /* 0x180fe200000108d8 */
[----:B------:R-:W-:Y:S01]  /*13f20*/  FFMA.FTZ R199, R199, R9, -R216 ;  /* 0x00000009c7c77223 */ /* 0x000fe200000108d8 */
[----:B--2---:R-:W-:Y:S01]  /*13f30*/  FADD.FTZ R5, R188, R5 ;  /* 0x00000005bc057221 */ /* 0x004fe20000010000 */
[----:B------:R-:W-:Y:S01]  /*13f40*/  F2FP.F16.F32.PACK_AB R166, R203, R180 ;  /* 0x000000b4cba6723e */ /* 0x000fe200000000ff */
[----:B------:R-:W2:Y:S01]  /*13f50*/  MUFU.EX2 R226, R226 ;  /* 0x000000e200e27308 */ /* 0x000ea20000000800 */
[----:B---3--:R-:W-:Y:S01]  /*13f60*/  F2FP.F16.F32.PACK_AB R153, R155, R227 ;  /* 0x000000e39b99723e */ /* 0x008fe200000000ff */
[----:B------:R-:W-:Y:S01]  /*13f70*/  FADD.FTZ R5, R189, R5 ;  /* 0x00000005bd057221 */ /* 0x000fe20000010000 */
[----:B------:R-:W-:-:S02]  /*13f80*/  F2FP.F16.F32.PACK_AB R168, R185, R184 ;  /* 0x000000b8b9a8723e */ /* 0x000fc400000000ff */
[----:B------:R-:W-:-:S03]  /*13f90*/  F2FP.F16.F32.PACK_AB R170, R189, R188 ;  /* 0x000000bcbdaa723e */ /* 0x000fc600000000ff */
[----:B------:R-:W3:Y:S01]  /*13fa0*/  MUFU.EX2 R159, R159 ;  /* 0x0000009f009f7308 */ /* 0x000ee20000000800 */
[----:B----4-:R-:W-:Y:S01]  /*13fb0*/  FFMA.FTZ R3, R176, R3, R227 ;  /* 0x00000003b0037223 */ /* 0x010fe200000100e3 */
        /* <DEDUP_REMOVED lines=51> */
[----:B------:R-:W-:Y:S01]  /*142f0*/  FADD.FTZ R3, R161, R3 ;  /* 0x00000003a1037221 */ /* 0x000fe20000010000 */
        /* <DEDUP_REMOVED lines=41> */
[----:B------:R-:W-:Y:S01]  /*14590*/  FMUL.FTZ R151, R151, R176 ;  /* 0x000000b097977220 */ /* 0x000fe20000410000 */
        /* <DEDUP_REMOVED lines=13> */
[C---:B---3--:R-:W-:Y:S01]  /*14670*/  FADD.FTZ R3, R191.reuse, R3 ;  /* 0x00000003bf037221 */ /* 0x048fe20000010000 */
[----:B------:R-:W-:-:S06]  /*14680*/  F2FP.F16.F32.PACK_AB R171, R191, R190 ;  /* 0x000000bebfab723e */ /* 0x000fcc00000000ff */
[----:B------:R-:W3:Y:S01]  /*14690*/  MUFU.EX2 R193, R193 ;  /* 0x000000c100c17308 */ /* 0x000ee20000000800 */
[----:B----4-:R-:W-:-:S07]  /*146a0*/  FADD.FTZ R5, R192, R5 ;  /* 0x00000005c0057221 */ /* 0x010fce0000010000 */
[----:B------:R-:W4:Y:S01]  /*146b0*/  MUFU.EX2 R195, R195 ;  /* 0x000000c300c37308 */ /* 0x000f220000000800 */
[----:B--2---:R-:W-:-:S07]  /*146c0*/  FADD.FTZ R3, R173, R3 ;  /* 0x00000003ad037221 */ /* 0x004fce0000010000 */
[----:B------:R-:W2:Y:S01]  /*146d0*/  MUFU.EX2 R174, R196 ;  /* 0x000000c400ae7308 */ /* 0x000ea20000000800 */
[C---:B---3--:R-:W-:Y:S01]  /*146e0*/  FADD.FTZ R5, R193.reuse, R5 ;  /* 0x00000005c1057221 */ /* 0x048fe20000010000 */
[----:B------:R-:W-:-:S06]  /*146f0*/  F2FP.F16.F32.PACK_AB R172, R193, R192 ;  /* 0x000000c0c1ac723e */ /* 0x000fcc00000000ff */
[----:B------:R-:W3:Y:S01]  /*14700*/  MUFU.EX2 R198, R198 ;  /* 0x000000c600c67308 */ /* 0x000ee20000000800 */
[C---:B----4-:R-:W-:Y:S01]  /*14710*/  FADD.FTZ R3, R195.reuse, R3 ;  /* 0x00000003c3037221 */ /* 0x050fe20000010000 */
[----:B------:R-:W-:-:S06]  /*14720*/  F2FP.F16.F32.PACK_AB R173, R195, R173 ;  /* 0x000000adc3ad723e */ /* 0x000fcc00000000ff */
[----:B------:R-:W4:Y:S01]  /*14730*/  MUFU.EX2 R197, R197 ;  /* 0x000000c500c57308 */ /* 0x000f220000000800 */
[----:B--2---:R-:W-:-:S07]  /*14740*/  FADD.FTZ R5, R174, R5 ;  /* 0x00000005ae057221 */ /* 0x004fce0000010000 */
[----:B------:R-:W2:Y:S01]  /*14750*/  MUFU.EX2 R199, R199 ;  /* 0x000000c700c77308 */ /* 0x000ea20000000800 */
[----:B---3--:R-:W-:Y:S01]  /*14760*/  FADD.FTZ R3, R198, R3 ;  /* 0x00000003c6037221 */ /* 0x008fe20000010000 */
[C---:B----4-:R-:W-:Y:S01]  /*14770*/  FADD.FTZ R5, R197.reuse, R5 ;  /* 0x00000005c5057221 */ /* 0x050fe20000010000 */
[----:B------:R-:W-:Y:S02]  /*14780*/  F2FP.F16.F32.PACK_AB R174, R197, R174 ;  /* 0x000000aec5ae723e */ /* 0x000fe400000000ff */
[C---:B--2---:R-:W-:Y:S01]  /*14790*/  FADD.FTZ R3, R199.reuse, R3 ;  /* 0x00000003c7037221 */ /* 0x044fe20000010000 */
[----:B------:R-:W-:Y:S01]  /*147a0*/  F2FP.F16.F32.PACK_AB R175, R199, R198 ;  /* 0x000000c6c7af723e */ /* 0x000fe200000000ff */
[----:B------:R-:W-:Y:S06]  /*147b0*/  @!P2 BRA `(.L_x_2833) ;  /* 0x000000000004a947 */ /* 0x000fec0003800000 */
[----:B------:R-:W-:Y:S01]  /*147c0*/  BPT.TRAP 0x1 ;  /* 0x000000040000795c */ /* 0x000fe20000300000 */
.L_x_2833:
[----:B------:R2:W3:Y:S01]  /*147d0*/  SYNCS.PHASECHK.TRANS64.TRYWAIT P1, [R11+URZ+0x22850], R200 ;  /* 0x022850c80b0075a7 */ /* 0x0004e2000802017f */
[----:B------:R-:W-:Y:S05]  /*147e0*/  @!P2 BRA `(.L_x_2834) ;  /* 0x000000000004a947 */ /* 0x000fea0003800000 */
[----:B------:R-:W-:Y:S01]  /*147f0*/  BPT.TRAP 0x1 ;  /* 0x000000040000795c */ /* 0x000fe20000300000 */
.L_x_2834:
[----:B------:R-:W-:Y:S04]  /*14800*/  BSSY B0, `(.L_x_2835) ;  /* 0x0000004000007945 */ /* 0x000fe80003800000 */
[----:B---3--:R-:W-:Y:S05]  /*14810*/  @P1 BRA `(.L_x_2836) ;  /* 0x0000000000081947 */ /* 0x008fea0003800000 */
[----:B------:R-:W3:Y:S02]  /*14820*/  SYNCS.PHASECHK.TRANS64.TRYWAIT P1, [R11+URZ+0x22850], R200 ;  /* 0x022850c80b0075a7 */ /* 0x000ee4000802017f */
[----:B---3--:R-:W-:Y:S05]  /*14830*/  @!P1 BRA `(.L_x_2837) ;  /* 0x000000f800989947 */ /* 0x008fea0003800000 */
.L_x_2836:
[----:B------:R-:W-:Y:S05]  /*14840*/  BSYNC B0 ;  /* 0x0000000000007941 */ /* 0x000fea0003800000 */
.L_x_2835:
[----:B------:R-:W4:Y:S01]  /*14850*/  S2R R178, SR_TID.X ;  /* 0x0000000000b27919 */ /* 0x000f220000002100 */
[----:B------:R-:W-:Y:S01]  /*14860*/  IMAD.MOV.U32 R177, RZ, RZ, 0x40000040 ;  /* 0x40000040ffb17424 */ /* 0x000fe200078e00ff */
[----:B------:R-:W-:Y:S05]  /*14870*/  WARPSYNC.ALL ;  /* 0x0000000000007948 */ /* 0x000fea0003800000 */
[----:B------:R-:W-:Y:S01]  /*14880*/  R2UR UR7, R177 ;  /* 0x00000000b10772ca */ /* 0x000fe200000e0000 */
[----:B------:R-:W-:Y:S01]  /*14890*/  IMAD.MOV.U32 R176, RZ, RZ, 0xc00 ;  /* 0x00000c00ffb07424 */ /* 0x000fe200078e00ff */
[----:B------:R-:W-:Y:S01]  /*148a0*/  ISETP.GT.AND P1, PT, R4, R219, PT ;  /* 0x000000db0400720c */ /* 0x000fe20003f24270 */
[----:B0123--:R-:W-:-:S02]  /*148b0*/  @!P0 VIADD R11, R11, 0x22860 ;  /* 0x000228600b0b8836 */ /* 0x00ffc40000000000 */
[----:B------:R-:W-:Y:S02]  /*148c0*/  IMAD R176, R2, R176, UR53 ;  /* 0x0000003502b07e24 */ /* 0x000fe4000f8e02b0 */
[----:B------:R-:W-:Y:S01]  /*148d0*/  VIADD R4, R4, 0xffffffff ;  /* 0xffffffff04047836 */ /* 0x000fe20000000000 */
[----:B------:R-:W-:Y:S01]  /*148e0*/  @!P0 PRMT R11, RZ, 0x654, R11 ;  /* 0x00000654ff0b8816 */ /* 0x000fe2000000000b */
[----:B------:R-:W-:Y:S01]  /*148f0*/  IMAD.MOV.U32 R201, RZ, RZ, R8 ;  /* 0x000000ffffc97224 */ /* 0x000fe200078e0008 */
[----:B------:R-:W-:Y:S01]  /*14900*/  R2UR UR6, R176 ;  /* 0x00000000b00672ca */ /* 0x000fe200000e0000 */
[----:B------:R-:W-:Y:S01]  /*14910*/  IMAD.MOV.U32 R216, RZ, RZ, R0 ;  /* 0x000000ffffd87224 */ /* 0x000fe200078e0000 */
[----:B----4-:R-:W-:-:S05]  /*14920*/  SHF.R.U32.HI R178, RZ, 0x7, R178 ;  /* 0x00000007ffb27819 */ /* 0x010fca00000116b2 */
[----:B------:R-:W-:-:S05]  /*14930*/  VIADD R177, R178, 0x8 ;  /* 0x00000008b2b17836 */ /* 0x000fca0000000000 */
[----:B------:R0:W-:Y:S02]  /*14940*/  BAR.SYNC.DEFER_BLOCKING R177, 0x100 ;  /* 0x000400b10000751d */ /* 0x0001e40000010000 */
[----:B0-----:R-:W-:-:S04]  /*14950*/  IMAD.MOV.U32 R177, RZ, RZ, 0x40000040 ;  /* 0x40000040ffb17424 */ /* 0x001fc800078e00ff */
        /* <DEDUP_REMOVED lines=43> */
.L_x_2820:
[----:B------:R-:W-:Y:S05]  /*14c10*/  WARPSYNC.ALL ;  /* 0x0000000000007948 */ /* 0x000fea0003800000 */
[----:B------:R-:W2:Y:S01]  /*14c20*/  SHFL.BFLY PT, R4, R5, 0x2, 0x1f ;  /* 0x0c401f0005047f89 */ /* 0x000ea200000e0000 */
[----:B------:R-:W-:Y:S02]  /*14c30*/  IMAD.MOV.U32 R20, RZ, RZ, -0x800000 ;  /* 0xff800000ff147424 */ /* 0x000fe400078e00ff */
[----:B------:R-:W-:Y:S01]  /*14c40*/  VIADD R2, R2, 0x1 ;  /* 0x0000000102027836 */ /* 0x000fe20000000000 */
[----:B------:R-:W1:Y:S01]  /*14c50*/  SHFL.BFLY PT, R6, R3, 0x2, 0x1f ;  /* 0x0c401f0003067f89 */ /* 0x000e6200000e0000 */
[----:B------:R-:W-:Y:S01]  /*14c60*/  VIADD R234, R234, 0x1 ;  /* 0x00000001eaea7836 */ /* 0x000fe20000000000 */
[----:B------:R3:W-:Y:S08]  /*14c70*/  BAR.ARV R10, 0x100 ;  /* 0x0004000a0000751d */ /* 0x0007f00000002000 */
[----:B------:R-:W-:Y:S06]  /*14c80*/  BAR.ARV 0x8, 0x180 ;  /* 0x0206000000007b1d */ /* 0x000fec0000002000 */
[----:B--2---:R-:W-:Y:S01]  /*14c90*/  FADD.FTZ R4, R4, R5 ;  /* 0x0000000504047221 */ /* 0x004fe20000010000 */
[----:B-1----:R-:W-:-:S04]  /*14ca0*/  FADD.FTZ R11, R6, R3 ;  /* 0x00000003060b7221 */ /* 0x002fc80000010000 */
[----:B------:R-:W1:Y:S04]  /*14cb0*/  SHFL.BFLY PT, R7, R4, 0x1, 0x1f ;  /* 0x0c201f0004077f89 */ /* 0x000e6800000e0000 */
[----:B------:R-:W2:Y:S01]  /*14cc0*/  SHFL.BFLY PT, R6, R11, 0x1, 0x1f ;  /* 0x0c201f000b067f89 */ /* 0x000ea200000e0000 */
[----:B-1----:R-:W-:Y:S01]  /*14cd0*/  FADD.FTZ R7, R4, R7 ;  /* 0x0000000704077221 */ /* 0x002fe20000010000 */
[----:B------:R-:W-:Y:S02]  /*14ce0*/  IMAD.MOV.U32 R4, RZ, RZ, RZ ;  /* 0x000000ffff047224 */ /* 0x000fe400078e00ff */
[----:B--2---:R-:W-:Y:S02]  /*14cf0*/  FADD.FTZ R6, R11, R6 ;  /* 0x000000060b067221 */ /* 0x004fe40000010000 */
[----:B------:R-:W-:-:S03]  /*14d00*/  FSETP.NE.FTZ.AND P0, PT, R7, RZ, PT ;  /* 0x000000ff0700720b */ /* 0x000fc60003f15000 */
[----:B------:R-:W-:-:S10]  /*14d10*/  FSETP.NE.FTZ.AND P1, PT, R6, RZ, PT ;  /* 0x000000ff0600720b */ /* 0x000fd40003f35000 */
[----:B------:R-:W1:Y:S01]  /*14d20*/  @P0 MUFU.LG2 R12, R7 ;  /* 0x00000007000c0308 */ /* 0x000e620000000c00 */
[----:B------:R-:W-:-:S07]  /*14d30*/  @P0 FMUL.FTZ R3, R9, 0.69314718246459960938 ;  /* 0x3f31721809030820 */ /* 0x000fce0000410000 */
[----:B------:R-:W2:Y:S08]  /*14d40*/  @P1 MUFU.LG2 R5, R6 ;  /* 0x0000000600051308 */ /* 0x000eb00000000c00 */
[----:B------:R-:W4:Y:S01]  /*14d50*/  @P0 MUFU.RCP R4, R7 ;  /* 0x0000000700040308 */ /* 0x000f220000001000 */
[----:B-1----:R-:W-:-:S04]  /*14d60*/  @P0 FMUL.FTZ R12, R12, 0.69314718246459960938 ;  /* 0x3f3172180c0c0820 */ /* 0x002fc80000410000 */
[----:B------:R-:W-:Y:S01]  /*14d70*/  @P0 FFMA.FTZ R20, R3, R0, R12 ;  /* 0x0000000003140223 */ /* 0x000fe2000001000c */
[----:B------:R-:W-:Y:S01]  /*14d80*/  @P1 FMUL.FTZ R0, R9, 0.69314718246459960938 ;  /* 0x3f31721809001820 */ /* 0x000fe20000410000 */
[----:B------:R-:W-:Y:S01]  /*14d90*/  IMAD.MOV.U32 R3, RZ, RZ, -0x800000 ;  /* 0xff800000ff037424 */ /* 0x000fe200078e00ff */
[----:B------:R-:W-:Y:S01]  /*14da0*/  PLOP3.LUT P0, PT, PT, PT, PT, 0x8, 0x0 ;  /* 0x000000000000781c */ /* 0x000fe20003f0e170 */
[----:B--2---:R-:W-:-:S04]  /*14db0*/  @P1 FMUL.FTZ R5, R5, 0.69314718246459960938 ;  /* 0x3f31721805051820 */ /* 0x004fc80000410000 */
[----:B------:R-:W-:Y:S01]  /*14dc0*/  @P1 FFMA.FTZ R3, R0, R8, R5 ;  /* 0x0000000800031223 */ /* 0x000fe20000010005 */
[----:B------:R-:W-:Y:S02]  /*14dd0*/  IMAD.MOV.U32 R0, RZ, RZ, RZ ;  /* 0x000000ffff007224 */ /* 0x000fe400078e00ff */
[-C--:B----4-:R-:W-:Y:S01]  /*14de0*/  FMUL.FTZ R24, R24, R4.reuse ;  /* 0x0000000418187220 */ /* 0x090fe20000410000 */
[-C--:B------:R-:W-:Y:S01]  /*14df0*/  FMUL.FTZ R25, R25, R4.reuse ;  /* 0x0000000419197220 */ /* 0x080fe20000410000 */
[-C--:B------:R-:W-:Y:S02]  /*14e00*/  FMUL.FTZ R28, R28, R4.reuse ;  /* 0x000000041c1c7220 */ /* 0x080fe40000410000 */
[----:B------:R-:W1:Y:S01]  /*14e10*/  @P1 MUFU.RCP R0, R6 ;  /* 0x0000000600001308 */ /* 0x000e620000001000 */
[----:B------:R-:W-:Y:S01]  /*14e20*/  ISETP.NE.AND P1, PT, R2, 0x2, PT ;  /* 0x000000020200780c */ /* 0x000fe20003f25270 */
[-C--:B------:R-:W-:Y:S01]  /*14e30*/  FMUL.FTZ R29, R29, R4.reuse ;  /* 0x000000041d1d7220 */ /* 0x080fe20000410000 */
[-C--:B------:R-:W-:Y:S01]  /*14e40*/  FMUL.FTZ R32, R32, R4.reuse ;  /* 0x0000000420207220 */ /* 0x080fe20000410000 */
[-C--:B------:R-:W-:Y:S01]  /*14e50*/  FMUL.FTZ R33, R33, R4.reuse ;  /* 0x0000000421217220 */ /* 0x080fe20000410000 */
[----:B------:R-:W-:Y:S01]  /*14e60*/  SEL R5, RZ, 0x1, P1 ;  /* 0x00000001ff057807 */ /* 0x000fe20000800000 */
        /* <DEDUP_REMOVED lines=122> */
[----:B------:R-:W-:-:S02]  /*15610*/  LOP3.LUT R206, R206, R5, RZ, 0x3c, !PT ;  /* 0x00000005cece7212 */ /* 0x000fc400078e3cff */
[----:B---3--:R-:W-:-:S07]  /*15620*/  SEL R2, R2, RZ, P1 ;  /* 0x000000ff02027207 */ /* 0x008fce0000800000 */
.L_x_2730:
[----:B------:R-:W-:Y:S05]  /*15630*/  WARPSYNC.ALL ;  /* 0x0000000000007948 */ /* 0x000fea0003800000 */
[----:B------:R-:W1:Y:S08]  /*15640*/  S2UR UR5, SR_CgaCtaId ;  /* 0x00000000000579c3 */ /* 0x000e700000008800 */
[----:B------:R-:W-:Y:S06]  /*15650*/  BAR.SYNC.DEFER_BLOCKING 0x5, 0x180 ;  /* 0x0146000000007b1d */ /* 0x000fec0000010000 */
[----:B------:R-:W-:Y:S01]  /*15660*/  UMOV UR4, 0x400 ;  /* 0x0000040000047882 */ /* 0x000fe20000000000 */
[----:B------:R-:W-:Y:S01]  /*15670*/  BSSY B0, `(.L_x_2839) ;  /* 0x000050b000007945 */ /* 0x000fe20003800000 */
[----:B-1----:R-:W-:-:S06]  /*15680*/  ULEA UR4, UR5, UR4, 0x18 ;  /* 0x0000000405047291 */ /* 0x002fcc000f8ec03f */
[----:B------:R-:W-:-:S05]  /*15690*/  IMAD.U32 R19, RZ, RZ, UR4 ;  /* 0x00000004ff137e24 */ /* 0x000fca000f8e00ff */
[----:B-----5:R1:W2:Y:S01]  /*156a0*/  LDS.128 R152, [R19+0x228d0] ;  /* 0x0228d00013987984 */ /* 0x0202a20000000c00 */
[----:B------:R-:W-:Y:S06]  /*156b0*/  BAR.ARV 0x4, 0x180 ;  /* 0x0106000000007b1d */ /* 0x000fec0000002000 */
[----:B------:R-:W-:Y:S05]  /*156c0*/  @P0 BRA `(.L_x_2840) ;  /* 0x0000004000400947 */ /* 0x000fea0003800000 */
[----:B------:R-:W3:Y:S01]  /*156d0*/  LDL R4, [R1+0x70] ;  /* 0x0000700001047983 */ /* 0x000ee20000100800 */
[----:B------:R-:W-:Y:S01]  /*156e0*/  ISETP.NE.AND P0, PT, R231, RZ, PT ;  /* 0x000000ffe700720c */ /* 0x000fe20003f05270 */
[----:B------:R-:W-:Y:S01]  /*156f0*/  ULDC UR4, c[0x0][0xad4] ;  /* 0x0002b50000047ab9 */ /* 0x000fe20000000800 */
[----:B------:R-:W-:Y:S01]  /*15700*/  F2FP.F16.F32.PACK_AB R6, R29, R28 ;  /* 0x0000001c1d06723e */ /* 0x000fe200000000ff */
[----:B------:R-:W4:Y:S01]  /*15710*/  S2R R0, SR_SWINHI ;  /* 0x0000000000007919 */ /* 0x000f220000002f00 */
        /* <DEDUP_REMOVED lines=13> */
[----:B----4-:R-:W-:-:S03]  /*157f0*/  MOV R13, R0 ;  /* 0x00000000000d7202 */ /* 0x010fc60000000f00 */
[----:B---3--:R-:W-:-:S04]  /*15800*/  IMAD.WIDE R14, R4, 0x2, R12 ;  /* 0x00000002040e7825 */ /* 0x008fc800078e020c */
        /* <DEDUP_REMOVED lines=8> */
[----:B---3--:R-:W-:Y:S02]  /*15890*/  IADD3 R4, P0, R14, 0x20, RZ ;  /* 0x000000200e047810 */ /* 0x008fe40007f1e0ff */
        /* <DEDUP_REMOVED lines=8> */
[----:B---3--:R-:W-:Y:S02]  /*15920*/  IADD3 R4, P0, R14, 0x40, RZ ;  /* 0x000000400e047810 */ /* 0x008fe40007f1e0ff */
        /* <DEDUP_REMOVED lines=144> */
[----:B---3--:R-:W-:Y:S01]  /*16230*/  IADD3 R0, P0, R14, 0xc060, RZ ;  /* 0x0000c0600e007810 */ /* 0x008fe20007f1e0ff */
[----:B------:R-:W3:Y:S03]  /*16240*/  LDC.64 R6, c[0x0][0xc00] ;  /* 0x00030000ff067b82 */ /* 0x000ee60000000a00 */
[----:B------:R-:W-:Y:S01]  /*16250*/  LOP3.LUT R4, R0, 0x380, RZ, 0xc0, !PT ;  /* 0x0000038000047812 */ /* 0x000fe200078ec0ff */
[----:B------:R-:W-:-:S03]  /*16260*/  IMAD.X R15, RZ, RZ, R15, P0 ;  /* 0x000000ffff0f7224 */ /* 0x000fc600000e060f */
[----:B------:R-:W-:-:S04]  /*16270*/  SHF.R.U64 R4, R4, 0x3, RZ ;  /* 0x0000000304047819 */ /* 0x000fc800000012ff */
[----:B------:R-:W-:Y:S01]  /*16280*/  LOP3.LUT R14, R4, R0, RZ, 0x3c, !PT ;  /* 0x00000000040e7212 */ /* 0x000fe200078e3cff */
[----:B------:R-:W-:-:S03]  /*16290*/  IMAD.MOV.U32 R4, RZ, RZ, RZ ;  /* 0x000000ffff047224 */ /* 0x000fc600078e00ff */
[----:B------:R-:W-:-:S05]  /*162a0*/  MOV R14, R14 ;  /* 0x0000000e000e7202 */ /* 0x000fca0000000f00 */
[----:B------:R4:W-:Y:S01]  /*162b0*/  STSM.16.M88.4 [R14], R8 ;  /* 0x000000080e007844 */ /* 0x0009e20000000200 */
[----:B---3--:R-:W-:Y:S01]  /*162c0*/  IMAD.WIDE R6, R232, 0x4, R6 ;  /* 0x00000004e8067825 */ /* 0x008fe200078e0206 */
[----:B------:R-:W-:Y:S06]  /*162d0*/  BAR.SYNC.DEFER_BLOCKING 0x1, 0x100 ;  /* 0x0044000000007b1d */ /* 0x000fec0000010000 */
[----:B------:R-:W5:Y:S01]  /*162e0*/  @P1 LDG.E R4, desc[UR38][R6.64] ;  /* 0x0000002606041981 */ /* 0x000f62000c1e1900 */
[----:B------:R-:W-:Y:S01]  /*162f0*/  ISETP.NE.U32.AND P0, PT, RZ, UR6, PT ;  /* 0x00000006ff007c0c */ /* 0x000fe2000bf05070 */
[----:B------:R-:W-:Y:S01]  /*16300*/  ULDC UR6, c[0x0][0xa88] ;  /* 0x0002a20000067ab9 */ /* 0x000fe20000000800 */
[----:B------:R-:W-:-:S02]  /*16310*/  IMAD.MOV.U32 R21, RZ, RZ, 0x9b8 ;  /* 0x000009b8ff157424 */ /* 0x000fc400078e00ff */
[----:B------:R-:W-:Y:S01]  /*16320*/  ISETP.NE.AND.EX P0, PT, RZ, UR7, PT, P0 ;  /* 0x00000007ff007c0c */ /* 0x000fe2000bf05300 */
[----:B------:R-:W-:-:S12]  /*16330*/  IMAD.U32 R0, RZ, RZ, UR6 ;  /* 0x00000006ff007e24 */ /* 0x000fd8000f8e00ff */
[----:B----4-:R-:W3:Y:S01]  /*16340*/  @P0 LDC.64 R8, c[0x0][0xc08] ;  /* 0x00030200ff080b82 */ /* 0x010ee20000000a00 */
[----:B------:R-:W-:-:S04]  /*16350*/  ISETP.GT.AND P2, PT, R231, 0x1, PT ;  /* 0x00000001e700780c */ /* 0x000fc80003f44270 */
[----:B------:R-:W-:-:S04]  /*16360*/  SEL R21, R21, 0x978, P2 ;  /* 0x0000097815157807 */ /* 0x000fc80001000000 */
[----:B------:R4:W0:Y:S01]  /*16370*/  LDC.64 R10, c[0x0][R21+0x220] ;  /* 0x00008800150a7b82 */ /* 0x0008220000000a00 */
[----:B---3--:R-:W-:-:S05]  /*16380*/  @P0 IMAD.WIDE R8, R232, 0x4, R8 ;  /* 0x00000004e8080825 */ /* 0x008fca00078e0208 */
[----:B------:R3:W5:Y:S02]  /*16390*/  @P0 LDG.E R0, desc[UR38][R8.64] ;  /* 0x0000002608000981 */ /* 0x000764000c1e1900 */
[----:B---3--:R4:W3:Y:S01]  /*163a0*/  LDC.64 R8, c[0x0][R21+0x218] ;  /* 0x0000860015087b82 */ /* 0x0088e20000000a00 */
[----:B0-----:R-:W-:Y:S05]  /*163b0*/  @P0 BRA `(.L_x_2841) ;  /* 0x0000000000100947 */ /* 0x001fea0003800000 */
[----:B------:R-:W-:Y:S05]  /*163c0*/  @!P1 BRA `(.L_x_2841) ;  /* 0x00000000000c9947 */ /* 0x000fea0003800000 */
[----:B-----5:R-:W2:Y:S04]  /*163d0*/  LDG.E R0, desc[UR38][R6.64] ;  /* 0x0000002606007981 */ /* 0x020ea8000c1e1900 */
[----:B------:R-:W2:Y:S02]  /*163e0*/  LDG.E R6, desc[UR38][R6.64+0x4] ;  /* 0x0000042606067981 */ /* 0x000ea4000c1e1900 */
[----:B--2---:R-:W-:-:S07]  /*163f0*/  IMAD.IADD R0, R6, 0x1, -R0 ;  /* 0x0000000106007824 */ /* 0x004fce00078e0a00 */
.L_x_2841:
[----:B------:R-:W4:Y:S01]  /*16400*/  LDL R159, [R1+0x6c] ;  /* 0x00006c00019f7983 */ /* 0x000f220000100800 */
[----:B------:R-:W0:Y:S03]  /*16410*/  LDC R157, c[0x0][0xbe8] ;  /* 0x0002fa00ff9d7b82 */ /* 0x000e260000000800 */
[----:B------:R-:W4:Y:S01]  /*16420*/  LDL R158, [R1+0x64] ;  /* 0x00006400019e7983 */ /* 0x000f220000100800 */
[----:B------:R-:W-:Y:S02]  /*16430*/  ISETP.NE.U32.AND P0, PT, RZ, UR4, PT ;  /* 0x00000004ff007c0c */ /* 0x000fe4000bf05070 */
[----:B------:R-:W-:Y:S02]  /*16440*/  SHF.R.S32.HI R5, RZ, 0x1f, R232 ;  /* 0x0000001fff057819 */ /* 0x000fe400000114e8 */
[----:B------:R-:W1:Y:S01]  /*16450*/  LDC.64 R14, c[0x0][R21+0x228] ;  /* 0x00008a00150e7b82 */ /* 0x000e620000000a00 */
[----:B------:R-:W-:-:S04]  /*16460*/  ISETP.NE.AND.EX P0, PT, RZ, UR5, PT, P0 ;  /* 0x00000005ff007c0c */ /* 0x000fc8000bf05300 */
[----:B------:R-:W-:Y:S02]  /*16470*/  SEL R6, R232, RZ, !P0 ;  /* 0x000000ffe8067207 */ /* 0x000fe40004000000 */
[----:B------:R-:W-:-:S03]  /*16480*/  SEL R5, R5, RZ, !P0 ;  /* 0x000000ff05057207 */ /* 0x000fc60004000000 */
[----:B--2---:R-:W-:-:S04]  /*16490*/  IMAD R152, R11, R6, RZ ;  /* 0x000000060b987224 */ /* 0x004fc800078e02ff */
[----:B------:R-:W-:Y:S01]  /*164a0*/  IMAD R152, R10, R5, R152 ;  /* 0x000000050a987224 */ /* 0x000fe200078e0298 */
[----:B0-----:R-:W-:Y:S01]  /*164b0*/  ISETP.NE.AND P1, PT, R157, 0x1, PT ;  /* 0x000000019d00780c */ /* 0x001fe20003f25270 */
[-C--:B---3--:R-:W-:Y:S02]  /*164c0*/  IMAD R5, R9, R224.reuse, RZ ;  /* 0x000000e009057224 */ /* 0x088fe400078e02ff */
[----:B------:R-:W-:-:S04]  /*164d0*/  IMAD.WIDE.U32 R8, R8, R224, RZ ;  /* 0x000000e008087225 */ /* 0x000fc800078e00ff */
[----:B------:R-:W-:-:S04]  /*164e0*/  IMAD.WIDE.U32 R10, R10, R6, RZ ;  /* 0x000000060a0a7225 */ /* 0x000fc800078e00ff */
[----:B------:R-:W-:Y:S01]  /*164f0*/  IMAD.IADD R156, R9, 0x1, R5 ;  /* 0x00000001099c7824 */ /* 0x000fe200078e0205 */
[----:B-----5:R-:W-:Y:S01]  /*16500*/  IADD3 R7, P0, P3, R10, R8, R4 ;  /* 0x000000080a077210 */ /* 0x020fe20007b1e004 */
[----:B------:R-:W0:Y:S01]  /*16510*/  @P1 LDC R9, c[0x0][0xbec] ;  /* 0x0002fb00ff091b82 */ /* 0x000e220000000800 */
[----:B------:R-:W-:Y:S01]  /*16520*/  SEL R10, R235, RZ, P2 ;  /* 0x000000ffeb0a7207 */ /* 0x000fe20001000000 */
[----:B------:R-:W-:Y:S01]  /*16530*/  IMAD.IADD R152, R11, 0x1, R152 ;  /* 0x000000010b987824 */ /* 0x000fe200078e0298 */
[----:B------:R-:W-:Y:S01]  /*16540*/  SHF.R.S32.HI R5, RZ, 0x1f, R4 ;  /* 0x0000001fff057819 */ /* 0x000fe20000011404 */
[----:B------:R-:W-:-:S04]  /*16550*/  IMAD R0, R0, R157, RZ ;  /* 0x0000009d00007224 */ /* 0x000fc800078e02ff */
[----:B------:R-:W2:Y:S01]  /*16560*/  @P1 LDC R8, c[0x0][0xbf0] ;  /* 0x0002fc00ff081b82 */ /* 0x000ea20000000800 */
[-C--:B-1----:R-:W-:Y:S02]  /*16570*/  IMAD R15, R15, R10.reuse, RZ ;  /* 0x0000000a0f0f7224 */ /* 0x082fe400078e02ff */
[----:B------:R-:W-:Y:S01]  /*16580*/  IMAD.WIDE.U32 R10, R14, R10, RZ ;  /* 0x0000000a0e0a7225 */ /* 0x000fe200078e00ff */
[----:B------:R-:W-:-:S03]  /*16590*/  IADD3.X R14, R152, R156, R5, P0, P3 ;  /* 0x0000009c980e7210 */ /* 0x000fc600007e6405 */
[----:B------:R-:W-:Y:S02]  /*165a0*/  IMAD.IADD R152, R215, 0x1, R213 ;  /* 0x00000001d7987824 */ /* 0x000fe400078e02d5 */
[----:B------:R-:W-:Y:S02]  /*165b0*/  IMAD.IADD R15, R11, 0x1, R15 ;  /* 0x000000010b0f7824 */ /* 0x000fe400078e020f */
[----:B0-----:R-:W-:-:S04]  /*165c0*/  @P1 IMAD.HI.U32 R9, R152, R9, RZ ;  /* 0x0000000998091227 */ /* 0x001fc800078e00ff */
[----:B------:R-:W-:Y:S01]  /*165d0*/  IMAD.MOV.U32 R156, RZ, RZ, R152 ;  /* 0x000000ffff9c7224 */ /* 0x000fe200078e0098 */
[----:B--2---:R-:W-:Y:S02]  /*165e0*/  @P1 SHF.R.U32.HI R156, RZ, R8, R9 ;  /* 0x00000008ff9c1219 */ /* 0x004fe40000011609 */
[----:B------:R4:W0:Y:S02]  /*165f0*/  LDC.64 R8, c[0x0][R21+0x210] ;  /* 0x0000840015087b82 */ /* 0x0008240000000a00 */
[----:B------:R-:W-:Y:S02]  /*16600*/  IADD3 R10, P0, P3, R156, R7, R10 ;  /* 0x000000079c0a7210 */ /* 0x000fe40007b1e00a */
[----:B------:R-:W-:-:S04]  /*16610*/  SHF.R.S32.HI R7, RZ, 0x1f, R156 ;  /* 0x0000001fff077819 */ /* 0x000fc8000001149c */
[----:B------:R-:W-:Y:S01]  /*16620*/  IADD3.X R11, R7, R14, R15, P0, P3 ;  /* 0x0000000e070b7210 */ /* 0x000fe200007e640f */
[----:B----4-:R-:W-:Y:S01]  /*16630*/  IMAD.MOV R21, RZ, RZ, -R156 ;  /* 0x000000ffff157224 */ /* 0x010fe200078e0a9c */
[----:B------:R-:W1:Y:S03]  /*16640*/  LDC.64 R14, c[0x0][0xba8] ;  /* 0x0002ea00ff0e7b82 */ /* 0x000e660000000a00 */
[----:B------:R-:W-:-:S05]  /*16650*/  IMAD R21, R157, R21, R152 ;  /* 0x000000159d157224 */ /* 0x000fca00078e0298 */
[----:B------:R-:W-:Y:S01]  /*16660*/  SHF.R.S32.HI R7, RZ, 0x1f, R21 ;  /* 0x0000001fff077819 */ /* 0x000fe20000011415 */
[----:B-1----:R-:W1:Y:S08]  /*16670*/  @!P2 LDC R14, c[0x0][0xb50] ;  /* 0x0002d400ff0eab82 */ /* 0x002e700000000800 */
[----:B------:R-:W2:Y:S01]  /*16680*/  @!P2 LDC R15, c[0x0][0xb54] ;  /* 0x0002d500ff0fab82 */ /* 0x000ea20000000800 */
[----:B0-----:R-:W-:-:S02]  /*16690*/  IMAD R9, R9, R21, RZ ;  /* 0x0000001509097224 */ /* 0x001fc400078e02ff */
[----:B------:R-:W-:-:S04]  /*166a0*/  IMAD.WIDE.U32 R10, R8, R21, R10 ;  /* 0x00000015080a7225 */ /* 0x000fc800078e000a */
[----:B------:R-:W-:-:S04]  /*166b0*/  IMAD R7, R8, R7, R9 ;  /* 0x0000000708077224 */ /* 0x000fc800078e0209 */
[----:B------:R-:W-:Y:S01]  /*166c0*/  IMAD.IADD R7, R11, 0x1, R7 ;  /* 0x000000010b077824 */ /* 0x000fe200078e0207 */
[----:B-1----:R-:W-:-:S05]  /*166d0*/  LEA R14, P0, R10, R14, 0x2 ;  /* 0x0000000e0a0e7211 */ /* 0x002fca00078010ff */
[----:B------:R-:W-:Y:S01]  /*166e0*/  SHFL.IDX PT, R8, R14, RZ, 0x1c1f ;  /* 0x001c1fff0e087589 */ /* 0x000fe200000e0000 */
[----:B--2---:R-:W-:-:S03]  /*166f0*/  LEA.HI.X R7, R10, R15, R7, 0x2, P0 ;  /* 0x0000000f0a077211 */ /* 0x004fc600000f1407 */
[----:B------:R-:W-:Y:S04]  /*16700*/  SHFL.IDX PT, R10, R14, 0x1, 0x1c1f ;  /* 0x003c1f000e0a7f89 */ /* 0x000fe800000e0000 */
[----:B------:R-:W0:Y:S04]  /*16710*/  SHFL.IDX PT, R9, R7, RZ, 0x1c1f ;  /* 0x001c1fff07097589 */ /* 0x000e2800000e0000 */
[----:B------:R1:W2:Y:S01]  /*16720*/  SHFL.IDX PT, R11, R7, 0x1, 0x1c1f ;  /* 0x003c1f00070b7f89 */ /* 0x0002a200000e0000 */
[----:B------:R-:W-:Y:S01]  /*16730*/  IMAD.IADD R21, R159, 0x1, R213 ;  /* 0x000000019f157824 */ /* 0x000fe200078e02d5 */
[----:B------:R-:W-:-:S03]  /*16740*/  LOP3.LUT P0, RZ, R158, 0x3, RZ, 0xc0, !PT ;  /* 0x000000039eff7812 */ /* 0x000fc6000780c0ff */
[C---:B-1----:R-:W-:Y:S01]  /*16750*/  VIADD R7, R21.reuse, 0x8 ;  /* 0x0000000815077836 */ /* 0x042fe20000000000 */
[----:B------:R-:W-:-:S04]  /*16760*/  ISETP.GE.OR P3, PT, R21, R0, P0 ;  /* 0x000000001500720c */ /* 0x000fc80000766670 */
[----:B------:R-:W-:-:S09]  /*16770*/  ISETP.GE.OR P0, PT, R7, R0, P0 ;  /* 0x000000000700720c */ /* 0x000fd20000706670 */
[----:B0-----:R0:W-:Y:S04]  /*16780*/  @!P3 ST.E desc[UR38][R8.64], R20 ;  /* 0x000000140800b985 */ /* 0x0011e8000c101926 */
[----:B--2---:R0:W-:Y:S01]  /*16790*/  @!P0 ST.E desc[UR38][R10.64], R3 ;  /* 0x000000030a008985 */ /* 0x0041e2000c101926 */
[----:B------:R-:W-:Y:S05]  /*167a0*/  @P2 BRA `(.L_x_2842) ;  /* 0x0000001000382947 */ /* 0x000fea0003800000 */
[----:B0-----:R-:W0:Y:S01]  /*167b0*/  S2R R3, SR_TID.X ;  /* 0x0000000000037919 */ /* 0x001e220000002100 */
        /* <DEDUP_REMOVED lines=10> */
[----:B------:R-:W-:Y:S02]  /*16860*/  IADD3 R41, P4, R12, 0x4000, RZ ;  /* 0x000040000c297810 */ /* 0x000fe40007f9e0ff */
[----:B------:R-:W-:Y:S02]  /*16870*/  LOP3.LUT R28, R29, 0x380, RZ, 0xc0, !PT ;  /* 0x000003801d1c7812 */ /* 0x000fe400078ec0ff */
[----:B------:R-:W-:-:S02]  /*16880*/  LOP3.LUT R32, R33, 0x380, RZ, 0xc0, !PT ;  /* 0x0000038021207812 */ /* 0x000fc400078ec0ff */
[----:B------:R-:W-:Y:S02]  /*16890*/  LOP3.LUT R36, R37, 0x380, RZ, 0xc0, !PT ;  /* 0x0000038025247812 */ /* 0x000fe400078ec0ff */
[----:B------:R-:W-:Y:S02]  /*168a0*/  LOP3.LUT R40, R41, 0x380, RZ, 0xc0, !PT ;  /* 0x0000038029287812 */ /* 0x000fe400078ec0ff */
[----:B------:R-:W-:Y:S02]  /*168b0*/  IADD3 R45, P5, R12, 0x5000, RZ ;  /* 0x000050000c2d7810 */ /* 0x000fe40007fbe0ff */
[----:B------:R-:W-:Y:S02]  /*168c0*/  SHF.R.U64 R28, R28, 0x3, RZ ;  /* 0x000000031c1c7819 */ /* 0x000fe400000012ff */
[----:B------:R-:W-:Y:S02]  /*168d0*/  SHF.R.U64 R32, R32, 0x3, RZ ;  /* 0x0000000320207819 */ /* 0x000fe400000012ff */
[----:B------:R-:W-:-:S02]  /*168e0*/  SHF.R.U64 R36, R36, 0x3, RZ ;  /* 0x0000000324247819 */ /* 0x000fc400000012ff */
        /* <DEDUP_REMOVED lines=17> */
[----:B------:R-:W-:Y:S02]  /*16a00*/  SHF.R.U64 R44, R44, 0x3, RZ ;  /* 0x000000032c2c7819 */ /* 0x000fe400000012ff */
[----:B------:R-:W-:Y:S01]  /*16a10*/  LOP3.LUT R48, R49, 0x380, RZ, 0xc0, !PT ;  /* 0x0000038031307812 */ /* 0x000fe200078ec0ff */
[----:B------:R-:W5:Y:S01]  /*16a20*/  LD.E.128 R36, desc[UR38][R36.64] ;  /* 0x0000002624247980 */ /* 0x000f62000c101d00 */
[----:B------:R-:W-:Y:S02]  /*16a30*/  LOP3.LUT R52, R53, 0x380, RZ, 0xc0, !PT ;  /* 0x0000038035347812 */ /* 0x000fe400078ec0ff */
[----:B------:R-:W-:Y:S01]  /*16a40*/  LOP3.LUT R56, R57, 0x380, RZ, 0xc0, !PT ;  /* 0x0000038039387812 */ /* 0x000fe200078ec0ff */
[----:B------:R-:W5:Y:S01]  /*16a50*/  LD.E.128 R40, desc[UR38][R40.64] ;  /* 0x0000002628287980 */ /* 0x000f62000c101d00 */
[----:B------:R-:W-:-:S02]  /*16a60*/  LOP3.LUT R60, R61, 0x380, RZ, 0xc0, !PT ;  /* 0x000003803d3c7812 */ /* 0x000fc400078ec0ff */
[----:B------:R-:W-:Y:S01]  /*16a70*/  LOP3.LUT R44, R44, R45, RZ, 0x3c, !PT ;  /* 0x0000002d2c2c7212 */ /* 0x000fe200078e3cff */
[----:B------:R-:W-:Y:S01]  /*16a80*/  IMAD.X R45, RZ, RZ, R13, P5 ;  /* 0x000000ffff2d7224 */ /* 0x000fe200028e060d */
[----:B------:R-:W-:Y:S02]  /*16a90*/  IADD3 R65, P5, R12, 0xa000, RZ ;  /* 0x0000a0000c417810 */ /* 0x000fe40007fbe0ff */
[----:B------:R-:W-:Y:S02]  /*16aa0*/  SHF.R.U64 R48, R48, 0x3, RZ ;  /* 0x0000000330307819 */ /* 0x000fe400000012ff */
[----:B------:R-:W-:Y:S01]  /*16ab0*/  SHF.R.U64 R52, R52, 0x3, RZ ;  /* 0x0000000334347819 */ /* 0x000fe200000012ff */
[----:B------:R-:W5:Y:S01]  /*16ac0*/  LD.E.128 R44, desc[UR38][R44.64] ;  /* 0x000000262c2c7980 */ /* 0x000f62000c101d00 */
[----:B------:R-:W-:Y:S02]  /*16ad0*/  SHF.R.U64 R56, R56, 0x3, RZ ;  /* 0x0000000338387819 */ /* 0x000fe400000012ff */
[----:B------:R-:W-:-:S02]  /*16ae0*/  SHF.R.U64 R60, R60, 0x3, RZ ;  /* 0x000000033c3c7819 */ /* 0x000fc400000012ff */
        /* <DEDUP_REMOVED lines=15> */
[----:B------:R-:W-:Y:S01]  /*16be0*/  LOP3.LUT R11, R12, 0x380, RZ, 0xc0, !PT ;  /* 0x000003800c0b7812 */ /* 0x000fe200078ec0ff */
[----:B------:R-:W5:Y:S01]  /*16bf0*/  LD.E.128 R56, desc[UR38][R56.64] ;  /* 0x0000002638387980 */ /* 0x000f62000c101d00 */
[----:B------:R-:W-:Y:S02]  /*16c00*/  SHF.R.U64 R64, R64, 0x3, RZ ;  /* 0x0000000340407819 */ /* 0x000fe400000012ff */
[----:B------:R-:W-:Y:S01]  /*16c10*/  LOP3.LUT R68, R69, 0x380, RZ, 0xc0, !PT ;  /* 0x0000038045447812 */ /* 0x000fe200078ec0ff */
[----:B------:R-:W5:Y:S01]  /*16c20*/  LD.E.128 R60, desc[UR38][R60.64] ;  /* 0x000000263c3c7980 */ /* 0x000f62000c101d00 */
[----:B------:R-:W-:-:S02]  /*16c30*/  LOP3.LUT R72, R73, 0x380, RZ, 0xc0, !PT ;  /* 0x0000038049487812 */ /* 0x000fc400078ec0ff */
[----:B------:R-:W-:Y:S02]  /*16c40*/  LOP3.LUT R76, R77, 0x380, RZ, 0xc0, !PT ;  /* 0x000003804d4c7812 */ /* 0x000fe400078ec0ff */
[----:B------:R-:W-:Y:S02]  /*16c50*/  LOP3.LUT R80, R81, 0x380, RZ, 0xc0, !PT ;  /* 0x0000038051507812 */ /* 0x000fe400078ec0ff */
[----:B------:R-:W-:Y:S02]  /*16c60*/  SHF.R.U64 R11, R11, 0x3, RZ ;  /* 0x000000030b0b7819 */ /* 0x000fe400000012ff */
[----:B------:R-:W-:Y:S01]  /*16c70*/  LOP3.LUT R64, R64, R65, RZ, 0x3c, !PT ;  /* 0x0000004140407212 */ /* 0x000fe200078e3cff */
[----:B------:R-:W-:Y:S01]  /*16c80*/  IMAD.X R65, RZ, RZ, R13, P5 ;  /* 0x000000ffff417224 */ /* 0x000fe200028e060d */
[----:B------:R-:W-:Y:S02]  /*16c90*/  IADD3 R10, P5, R12, 0xf000, RZ ;  /* 0x0000f0000c0a7810 */ /* 0x000fe40007fbe0ff */
[----:B------:R-:W-:-:S02]  /*16ca0*/  SHF.R.U64 R68, R68, 0x3, RZ ;  /* 0x0000000344447819 */ /* 0x000fc400000012ff */
[----:B------:R-:W-:Y:S01]  /*16cb0*/  SHF.R.U64 R72, R72, 0x3, RZ ;  /* 0x0000000348487819 */ /* 0x000fe200000012ff */
[--C-:B------:R-:W-:Y:S01]  /*16cc0*/  IMAD.X R85, RZ, RZ, R13.reuse, P5 ;  /* 0x000000ffff557224 */ /* 0x100fe200028e060d */
[----:B------:R-:W-:Y:S01]  /*16cd0*/  SHF.R.U64 R76, R76, 0x3, RZ ;  /* 0x000000034c4c7819 */ /* 0x000fe200000012ff */
[----:B------:R-:W5:Y:S01]  /*16ce0*/  LD.E.128 R64, desc[UR38][R64.64] ;  /* 0x0000002640407980 */ /* 0x000f62000c101d00 */
[----:B------:R-:W-:Y:S02]  /*16cf0*/  SHF.R.U64 R80, R80, 0x3, RZ ;  /* 0x0000000350507819 */ /* 0x000fe400000012ff */
[----:B------:R-:W-:Y:S02]  /*16d00*/  LOP3.LUT R12, R11, R12, RZ, 0x3c, !PT ;  /* 0x0000000c0b0c7212 */ /* 0x000fe400078e3cff */
        /* <DEDUP_REMOVED lines=9> */
[----:B------:R-:W-:-:S02]  /*16da0*/  LOP3.LUT R9, R10, 0x380, RZ, 0xc0, !PT ;  /* 0x000003800a097812 */ /* 0x000fc400078ec0ff */
[----:B------:R-:W-:Y:S01]  /*16db0*/  LOP3.LUT R8, R8, 0xfffffff8, RZ, 0xc0, !PT ;  /* 0xfffffff808087812 */ /* 0x000fe200078ec0ff */
[----:B------:R-:W5:Y:S01]  /*16dc0*/  LD.E.128 R68, desc[UR38][R68.64] ;  /* 0x0000002644447980 */ /* 0x000f62000c101d00 */
[----:B------:R-:W-:Y:S02]  /*16dd0*/  SHF.R.U64 R9, R9, 0x3, RZ ;  /* 0x0000000309097819 */ /* 0x000fe400000012ff */
[----:B------:R-:W-:Y:S01]  /*16de0*/  SHF.R.S32.HI R11, RZ, 0x1f, R6 ;  /* 0x0000001fff0b7819 */ /* 0x000fe20000011406 */
[----:B------:R-:W5:Y:S01]  /*16df0*/  LD.E.128 R72, desc[UR38][R72.64] ;  /* 0x0000002648487980 */ /* 0x000f62000c101d00 */
[----:B------:R-:W-:Y:S01]  /*16e00*/  LOP3.LUT R84, R9, R10, RZ, 0x3c, !PT ;  /* 0x0000000a09547212 */ /* 0x000fe200078e3cff */
[----:B0-----:R-:W0:Y:S01]  /*16e10*/  @P1 LDC R13, c[0x0][0xbec] ;  /* 0x0002fb00ff0d1b82 */ /* 0x001e220000000800 */
[----:B------:R-:W-:Y:S01]  /*16e20*/  IMAD.IADD R8, R3, 0x1, -R8 ;  /* 0x0000000103087824 */ /* 0x000fe200078e0a08 */
[----:B------:R-:W5:Y:S04]  /*16e30*/  LD.E.128 R76, desc[UR38][R76.64] ;  /* 0x000000264c4c7980 */ /* 0x000f68000c101d00 */
[----:B------:R-:W5:Y:S02]  /*16e40*/  LD.E.128 R80, desc[UR38][R80.64] ;  /* 0x0000002650507980 */ /* 0x000f64000c101d00 */
[----:B------:R-:W1:Y:S01]  /*16e50*/  @P1 LDC R12, c[0x0][0xbf0] ;  /* 0x0002fc00ff0c1b82 */ /* 0x000e620000000800 */
[C---:B------:R-:W-:Y:S01]  /*16e60*/  IMAD R9, R4.reuse, UR5, R5 ;  /* 0x0000000504097c24 */ /* 0x040fe2000f8e0205 */
[----:B------:R-:W5:Y:S01]  /*16e70*/  LD.E.128 R84, desc[UR38][R84.64] ;  /* 0x0000002654547980 */ /* 0x000f62000c101d00 */
[----:B------:R-:W-:Y:S01]  /*16e80*/  IMAD.WIDE.U32 R4, R4, UR4, RZ ;  /* 0x0000000404047c25 */ /* 0x000fe2000f8e00ff */
[----:B------:R-:W-:Y:S01]  /*16e90*/  ULDC.64 UR4, c[0x0][0xae8] ;  /* 0x0002ba0000047ab9 */ /* 0x000fe20000000a00 */
[----:B------:R-:W-:Y:S01]  /*16ea0*/  @!PT LDS RZ, [RZ] ;  /* 0x00000000fffff984 */ /* 0x000fe20000000800 */
[----:B------:R-:W-:Y:S01]  /*16eb0*/  @!PT LDS RZ, [RZ] ;  /* 0x00000000fffff984 */ /* 0x000fe20000000800 */
[----:B------:R-:W-:Y:S01]  /*16ec0*/  @!PT LDS RZ, [RZ] ;  /* 0x00000000fffff984 */ /* 0x000fe20000000800 */
[----:B------:R-:W-:Y:S01]  /*16ed0*/  @!PT LDS RZ, [RZ] ;  /* 0x00000000fffff984 */ /* 0x000fe20000000800 */
[----:B------:R2:W-:Y:S06]  /*16ee0*/  MEMBAR.ALL.CTA ;  /* 0x0000000000007992 */ /* 0x0005ec0000008000 */
[----:B--2---:R-:W2:Y:S01]  /*16ef0*/  FENCE.VIEW.ASYNC.S ;  /* 0x00000000000073c6 */ /* 0x004ea20000000000 */
[----:B------:R-:W-:-:S02]  /*16f00*/  IMAD R8, R8, 0x20, R7 ;  /* 0x0000002008087824 */ /* 0x000fc400078e0207 */
[----:B------:R-:W-:Y:S02]  /*16f10*/  IMAD.IADD R5, R5, 0x1, R9 ;  /* 0x0000000105057824 */ /* 0x000fe400078e0209 */
[----:B------:R-:W-:Y:S02]  /*16f20*/  IMAD.IADD R10, R213, 0x1, R8 ;  /* 0x00000001d50a7824 */ /* 0x000fe400078e0208 */
[----:B------:R-:W-:-:S04]  /*16f30*/  IMAD.WIDE.U32 R4, R224, UR4, R4 ;  /* 0x00000004e0047c25 */ /* 0x000fc8000f8e0004 */
[----:B0-----:R-:W-:-:S04]  /*16f40*/  @P1 IMAD.HI.U32 R3, R10, R13, RZ ;  /* 0x0000000d0a031227 */ /* 0x001fc800078e00ff */
[----:B------:R-:W-:Y:S01]  /*16f50*/  IMAD R5, R224, UR5, R5 ;  /* 0x00000005e0057c24 */ /* 0x000fe2000f8e0205 */
[----:B------:R-:W-:Y:S01]  /*16f60*/  ULDC.64 UR4, c[0x0][0xaf0] ;  /* 0x0002bc0000047ab9 */ /* 0x000fe20000000a00 */
[----:B------:R-:W-:Y:S01]  /*16f70*/  IMAD.MOV.U32 R9, RZ, RZ, R10 ;  /* 0x000000ffff097224 */ /* 0x000fe200078e000a */
[----:B-1----:R-:W-:Y:S01]  /*16f80*/  @P1 SHF.R.U32.HI R9, RZ, R12, R3 ;  /* 0x0000000cff091219 */ /* 0x002fe20000011603 */
[----:B------:R-:W-:Y:S02]  /*16f90*/  IMAD R11, R11, UR4, RZ ;  /* 0x000000040b0b7c24 */ /* 0x000fe4000f8e02ff */
[----:B------:R-:W-:Y:S01]  /*16fa0*/  IMAD.WIDE.U32 R4, R6, UR4, R4 ;  /* 0x0000000406047c25 */ /* 0x000fe2000f8e0004 */
[----:B------:R-:W-:-:S03]  /*16fb0*/  SHF.R.S32.HI R3, RZ, 0x1f, R9 ;  /* 0x0000001fff037819 */ /* 0x000fc60000011409 */
[----:B------:R-:W-:Y:S01]  /*16fc0*/  IMAD R11, R6, UR5, R11 ;  /* 0x00000005060b7c24 */ /* 0x000fe2000f8e020b */
[----:B------:R-:W-:Y:S01]  /*16fd0*/  ULDC.64 UR4, c[0x0][0xae0] ;  /* 0x0002b80000047ab9 */ /* 0x000fe20000000a00 */
[----:B------:R-:W-:Y:S02]  /*16fe0*/  IMAD.MOV R8, RZ, RZ, -R9 ;  /* 0x000000ffff087224 */ /* 0x000fe400078e0a09 */
[----:B------:R-:W-:Y:S02]  /*16ff0*/  IMAD.IADD R5, R5, 0x1, R11 ;  /* 0x0000000105057824 */ /* 0x000fe400078e020b */
[----:B------:R-:W-:Y:S02]  /*17000*/  IMAD R6, R3, UR4, RZ ;  /* 0x0000000403067c24 */ /* 0x000fe4000f8e02ff */
[----:B------:R-:W-:Y:S02]  /*17010*/  IMAD R157, R157, R8, R10 ;  /* 0x000000089d9d7224 */ /* 0x000fe400078e020a */
[----:B------:R-:W-:-:S04]  /*17020*/  IMAD.WIDE.U32 R4, R9, UR4, R4 ;  /* 0x0000000409047c25 */ /* 0x000fc8000f8e0004 */
[----:B------:R-:W-:Y:S01]  /*17030*/  IMAD R9, R9, UR5, R6 ;  /* 0x0000000509097c24 */ /* 0x000fe2000f8e0206 */
[----:B------:R-:W-:Y:S01]  /*17040*/  SHF.R.S32.HI R6, RZ, 0x1f, R157 ;  /* 0x0000001fff067819 */ /* 0x000fe2000001149d */
[----:B------:R-:W-:Y:S02]  /*17050*/  ULDC.64 UR4, c[0x0][0xad8] ;  /* 0x0002b60000047ab9 */ /* 0x000fe40000000a00 */
[----:B------:R-:W-:Y:S02]  /*17060*/  IMAD.IADD R5, R5, 0x1, R9 ;  /* 0x0000000105057824 */ /* 0x000fe400078e0209 */
[----:B------:R-:W-:Y:S02]  /*17070*/  IMAD R6, R6, UR4, RZ ;  /* 0x0000000406067c24 */ /* 0x000fe4000f8e02ff */
[----:B------:R-:W-:Y:S02]  /*17080*/  VIADD R3, R19, 0x22820 ;  /* 0x0002282013037836 */ /* 0x000fe40000000000 */
[----:B------:R-:W-:-:S04]  /*17090*/  IMAD.WIDE.U32 R4, R157, UR4, R4 ;  /* 0x000000049d047c25 */ /* 0x000fc8000f8e0004 */
[----:B------:R-:W-:Y:S01]  /*170a0*/  IMAD R21, R157, UR5, R6 ;  /* 0x000000059d157c24 */ /* 0x000fe2000f8e0206 */
[----:B------:R-:W-:Y:S01]  /*170b0*/  ULDC.64 UR4, c[0x0][0xa80] ;  /* 0x0002a00000047ab9 */ /* 0x000fe20000000a00 */
[----:B------:R-:W-:Y:S02]  /*170c0*/  PRMT R3, RZ, 0x654, R3 ;  /* 0x00000654ff037816 */ /* 0x000fe40000000003 */
[----:B------:R-:W-:Y:S01]  /*170d0*/  IMAD.IADD R21, R5, 0x1, R21 ;  /* 0x0000000105157824 */ /* 0x000fe200078e0215 */
[C---:B------:R-:W-:Y:S01]  /*170e0*/  LEA R20, P0, R4.reuse, UR4, 0x1 ;  /* 0x0000000404147c11 */ /* 0x040fe2000f8008ff */
[----:B------:R-:W-:Y:S01]  /*170f0*/  UMOV UR4, 0xffffffff ;  /* 0xffffffff00047882 */ /* 0x000fe20000000000 */
[----:B--2---:R0:W-:Y:S02]  /*17100*/  SYNCS.ARRIVE.TRANS64.RED.A1T0 RZ, [R3+URZ], RZ ;  /* 0x000000ff03ff79a7 */ /* 0x0041e4000810043f */
[----:B------:R-:W-:Y:S01]  /*17110*/  LEA.HI.X R21, R4, UR5, R21, 0x1, P0 ;  /* 0x0000000504157c11 */ /* 0x000fe200080f0c15 */
[----:B------:R-:W-:Y:S08]  /*17120*/  BRA.DIV UR4, `(.L_x_2843) ;  /* 0x000000d204707947 */ /* 0x000ff0000b800000 */
[----:B0-----:R0:W1:Y:S04]  /*17130*/  SHFL.IDX PT, R3, R21, RZ, 0x181f ;  /* 0x00181fff15037589 */ /* 0x00106800000e0000 */
[----:B------:R0:W2:Y:S02]  /*17140*/  SHFL.IDX PT, R14, R20, RZ, 0x181f ;  /* 0x00181fff140e7589 */ /* 0x0000a400000e0000 */
.L_x_3085:
[----:B------:R-:W-:Y:S01]  /*17150*/  IMAD.IADD R213, R7, 0x1, R213 ;  /* 0x0000000107d57824 */ /* 0x000fe200078e02d5 */
        /* <DEDUP_REMOVED lines=14> */
[-C--:B------:R-:W-:Y:S02]  /*17240*/  @!P2 LEA R6, P4, R223, R14.reuse, 0x1 ;  /* 0x0000000edf06a211 */ /* 0x080fe400078808ff */
[----:B-1----:R-:W-:Y:S02]  /*17250*/  @!P3 LEA.HI.X R5, R212, R3, R8, 0x1, P5 ;  /* 0x00000003d405b211 */ /* 0x002fe400028f0c08 */
[----:B------:R-:W-:-:S02]  /*17260*/  @!P1 LEA R8, P5, R222, R14, 0x1 ;  /* 0x0000000ede089211 */ /* 0x000fc400078a08ff */
[-C--:B------:R-:W-:Y:S01]  /*17270*/  @!P2 LEA.HI.X R7, R223, R3.reuse, R10, 0x1, P4 ;  /* 0x00000003df07a211 */ /* 0x080fe200020f0c0a */
        /* <DEDUP_REMOVED lines=8> */
.L_x_2845:
[----:B------:R-:W-:Y:S05]  /*17300*/  BSYNC B1 ;  /* 0x0000000000017941 */ /* 0x000fea0003800000 */
.L_x_2844:
[----:B------:R-:W-:Y:S01]  /*17310*/  UMOV UR4, 0xffffffff ;  /* 0xffffffff00047882 */ /* 0x000fe20000000000 */
[----:B---3-5:R-:W-:Y:S02]  /*17320*/  SHF.R.S32.HI R24, RZ, 0x1f, R88 ;  /* 0x0000001fff187819 */ /* 0x028fe40000011458 */
[----:B------:R-:W-:Y:S05]  /*17330*/  BRA.DIV UR4, `(.L_x_2846) ;  /* 0x000000d204207947 */ /* 0x000fea000b800000 */
[----:B-1----:R1:W3:Y:S04]  /*17340*/  SHFL.IDX PT, R3, R21, 0x1, 0x181f ;  /* 0x00381f0015037f89 */ /* 0x0022e800000e0000 */
[----:B--2---:R1:W2:Y:S02]  /*17350*/  SHFL.IDX PT, R14, R20, 0x1, 0x181f ;  /* 0x00381f00140e7f89 */ /* 0x0042a400000e0000 */
.L_x_3089:
        /* <DEDUP_REMOVED lines=13> */
[CC--:B------:R-:W-:Y:S02]  /*17430*/  @!P2 LEA R6, P4, R223.reuse, R14.reuse, 0x1 ;  /* 0x0000000edf06a211 */ /* 0x0c0fe400078808ff */
[-C--:B---3--:R-:W-:Y:S02]  /*17440*/  @!P3 LEA.HI.X R5, R212, R3.reuse, R8, 0x1, P5 ;  /* 0x00000003d405b211 */ /* 0x088fe400028f0c08 */
[-C--:B------:R-:W-:Y:S02]  /*17450*/  @!P1 LEA R8, P5, R222, R14.reuse, 0x1 ;  /* 0x0000000ede089211 */ /* 0x080fe400078a08ff */
        /* <DEDUP_REMOVED lines=8> */
.L_x_2848:
[----:B------:R-:W-:Y:S05]  /*174e0*/  BSYNC B1 ;  /* 0x0000000000017941 */ /* 0x000fea0003800000 */
.L_x_2847:
[----:B------:R-:W-:-:S03]  /*174f0*/  UMOV UR4, 0xffffffff ;  /* 0xffffffff00047882 */ /* 0x000fc60000000000 */
[----:B------:R-:W-:Y:S05]  /*17500*/  BRA.DIV UR4, `(.L_x_2849) ;  /* 0x000000ce04f47947 */ /* 0x000fea000b800000 */
[----:B---3--:R3:W0:Y:S04]  /*17510*/  SHFL.IDX PT, R3, R21, 0x2, 0x181f ;  /* 0x00581f0015037f89 */ /* 0x00862800000e0000 */
[----:B--2---:R3:W2:Y:S02]  /*17520*/  SHFL.IDX PT, R14, R20, 0x2, 0x181f ;  /* 0x00581f00140e7f89 */ /* 0x0046a400000e0000 */
.L_x_3093:
        /* <DEDUP_REMOVED lines=14> */
[-C--:B0-----:R-:W-:Y:S02]  /*17610*/  @!P3 LEA.HI.X R9, R212, R3.reuse, R4, 0x1, P5 ;  /* 0x00000003d409b211 */ /* 0x081fe400028f0c04 */
        /* <DEDUP_REMOVED lines=9> */
.L_x_2851:
[----:B------:R-:W-:Y:S05]  /*176b0*/  BSYNC B1 ;  /* 0x0000000000017941 */ /* 0x000fea0003800000 */
.L_x_2850:
[----:B------:R-:W-:-:S03]  /*176c0*/  UMOV UR4, 0xffffffff ;  /* 0xffffffff00047882 */ /* 0x000fc60000000000 */
[----:B------:R-:W-:Y:S05]  /*176d0*/  BRA.DIV UR4, `(.L_x_2852) ;  /* 0x000000ce04c87947 */ /* 0x000fea000b800000 */
[----:B0-----:R0:W0:Y:S04]  /*176e0*/  SHFL.IDX PT, R3, R21, 0x3, 0x181f ;  /* 0x00781f0015037f89 */ /* 0x00102800000e0000 */
[----:B--2-4-:R2:W4:Y:S02]  /*176f0*/  SHFL.IDX PT, R14, R20, 0x3, 0x181f ;  /* 0x00781f00140e7f89 */ /* 0x01452400000e0000 */
.L_x_3097:
[----:B------:R-:W-:-:S05]  /*17700*/  VIADD R5, R213, 0x60 ;  /* 0x00000060d5057836 */ /* 0x000fca0000000000 */
        /* <DEDUP_REMOVED lines=9> */
[-C--:B----4-:R-:W-:Y:S02]  /*177a0*/  @!P3 LEA R4, P0, R212, R14.reuse, 0x1 ;  /* 0x0000000ed404b211 */ /* 0x090fe400078008ff */
[CC--:B------:R-:W-:Y:S02]  /*177b0*/  @!P4 LEA R6, P1, R223.reuse, R14.reuse, 0x1 ;  /* 0x0000000edf06c211 */ /* 0x0c0fe400078208ff */
        /* <DEDUP_REMOVED lines=13> */
.L_x_2842:
[----:B0-----:R-:W0:Y:S01]  /*17890*/  @P1 LDC R9, c[0x0][0xbec] ;  /* 0x0002fb00ff091b82 */ /* 0x001e220000000800 */
[----:B------:R-:W-:Y:S01]  /*178a0*/  ULDC.64 UR4, c[0x0][0xb08] ;  /* 0x0002c20000047ab9 */ /* 0x000fe20000000a00 */
[----:B------:R-:W-:Y:S02]  /*178b0*/  IMAD.MOV.U32 R3, RZ, RZ, R152 ;  /* 0x000000ffff037224 */ /* 0x000fe400078e0098 */
[----:B------:R-:W-:-:S04]  /*178c0*/  IMAD R5, R5, UR4, RZ ;  /* 0x0000000405057c24 */ /* 0x000fc8000f8e02ff */
[----:B------:R-:W1:Y:S01]  /*178d0*/  @P1 LDC R8, c[0x0][0xbf0] ;  /* 0x0002fc00ff081b82 */ /* 0x000e620000000800 */
[----:B0-----:R-:W-:-:S05]  /*178e0*/  @P1 IMAD.HI.U32 R9, R152, R9, RZ ;  /* 0x0000000998091227 */ /* 0x001fca00078e00ff */
[----:B-1----:R-:W-:Y:S01]  /*178f0*/  @P1 SHF.R.U32.HI R3, RZ, R8, R9 ;  /* 0x00000008ff031219 */ /* 0x002fe20000011609 */
[C---:B------:R-:W-:Y:S01]  /*17900*/  IMAD R8, R4.reuse, UR5, R5 ;  /* 0x0000000504087c24 */ /* 0x040fe2000f8e0205 */
[----:B------:R-:W-:Y:S01]  /*17910*/  SHF.R.S32.HI R9, RZ, 0x1f, R6 ;  /* 0x0000001fff097819 */ /* 0x000fe20000011406 */
[----:B------:R-:W-:Y:S01]  /*17920*/  IMAD.WIDE.U32 R4, R4, UR4, RZ ;  /* 0x0000000404047c25 */ /* 0x000fe2000f8e00ff */
[----:B------:R-:W-:-:S03]  /*17930*/  ULDC.64 UR4, c[0x0][0xb38] ;  /* 0x0002ce0000047ab9 */ /* 0x000fc60000000a00 */
        /* <DEDUP_REMOVED lines=8> */
[--C-:B------:R-:W-:Y:S02]  /*179c0*/  IMAD.MOV R6, RZ, RZ, -R3.reuse ;  /* 0x000000ffff067224 */ /* 0x100fe400078e0a03 */
        /* <DEDUP_REMOVED lines=26> */
.L_x_3100:
        /* <DEDUP_REMOVED lines=22> */
[C---:B-1----:R-:W-:Y:S01]  /*17cd0*/  @!P1 LEA R4, P2, R12.reuse, R11, 0x2 ;  /* 0x0000000b0c049211 */ /* 0x042fe200078410ff */
[C---:B------:R-:W-:Y:S02]  /*17ce0*/  VIADD R24, R209.reuse, 0xa0 ;  /* 0x000000a0d1187836 */ /* 0x040fe40000000000 */
[C---:B------:R-:W-:Y:S01]  /*17cf0*/  VIADD R25, R209.reuse, 0xd0 ;  /* 0x000000d0d1197836 */ /* 0x040fe20000000000 */
[----:B------:R-:W-:Y:S01]  /*17d00*/  @!P1 LEA.HI.X R5, R12, R10, R13, 0x2, P2 ;  /* 0x0000000a0c059211 */ /* 0x000fe200010f140d */
[C---:B------:R-:W-:Y:S01]  /*17d10*/  VIADD R13, R209.reuse, 0x10 ;  /* 0x00000010d10d7836 */ /* 0x040fe20000000000 */
[----:B------:R-:W-:Y:S01]  /*17d20*/  SHF.R.S32.HI R24, RZ, 0x1f, R24 ;  /* 0x0000001fff187819 */ /* 0x000fe20000011418 */
[----:B------:R-:W-:Y:S01]  /*17d30*/  VIADD R12, R209, 0x20 ;  /* 0x00000020d10c7836 */ /* 0x000fe20000000000 */
[----:B------:R-:W-:Y:S01]  /*17d40*/  SHF.R.S32.HI R25, RZ, 0x1f, R25 ;  /* 0x0000001fff197819 */ /* 0x000fe20000011419 */
[----:B------:R1:W-:Y:S01]  /*17d50*/  @!P1 ST.E.64 desc[UR38][R4.64], R28 ;  /* 0x0000001c04009985 */ /* 0x0003e2000c101b26 */
[----:B------:R-:W-:-:S02]  /*17d60*/  SHF.R.S32.HI R13, RZ, 0x1f, R13 ;  /* 0x0000001fff0d7819 */ /* 0x000fc4000001140d */
        /* <DEDUP_REMOVED lines=31> */
[-C--:B------:R-:W-:Y:S02]  /*17f60*/  @!P3 LEA.HI.X R5, R8, R10.reuse, R9, 0x2, P2 ;  /* 0x0000000a0805b211 */ /* 0x080fe400010f1409 */
[----:B------:R-:W-:Y:S02]  /*17f70*/  ISETP.GE.AND P2, PT, R13, UR4, PT ;  /* 0x000000040d007c0c */ /* 0x000fe4000bf46270 */
[C---:B------:R-:W-:Y:S01]  /*17f80*/  @!P1 LEA R8, P4, R12.reuse, R11, 0x2 ;  /* 0x0000000b0c089211 */ /* 0x040fe200078810ff */
        /* <DEDUP_REMOVED lines=108> */
[----:B------:R-:W-:Y:S01]  /*18650*/  ISETP.GE.AND P3, PT, R24, UR4, PT ;  /* 0x0000000418007c0c */ /* 0x000fe2000bf66270 */
[----:B------:R-:W-:Y:S01]  /*18660*/  VIADD R21, R209, 0xc8 ;  /* 0x000000c8d1157836 */ /* 0x000fe20000000000 */
[C---:B--2---:R-:W-:Y:S01]  /*18670*/  @!P1 LEA R8, P5, R13.reuse, R11, 0x2 ;  /* 0x0000000b0d089211 */ /* 0x044fe200078a10ff */
[----:B------:R1:W-:Y:S03]  /*18680*/  @!P4 ST.E.64 desc[UR38][R4.64], R112 ;  /* 0x000000700400c985 */ /* 0x0003e6000c101b26 */
        /* <DEDUP_REMOVED lines=8> */
[-C--:B------:R-:W-:Y:S02]  /*18710*/  @!P0 LEA.HI.X R5, R12, R10.reuse, R13, 0x2, P4 ;  /* 0x0000000a0c058211 */ /* 0x080fe400020f140d */
[-C--:B------:R-:W-:Y:S02]  /*18720*/  @!P3 LEA R12, P4, R24, R11.reuse, 0x2 ;  /* 0x0000000b180cb211 */ /* 0x080fe400078810ff */
[----:B--2---:R-:W-:Y:S01]  /*18730*/  @!P2 LEA R8, P5, R14, R11, 0x2 ;  /* 0x0000000b0e08a211 */ /* 0x004fe200078a10ff */
[----:B------:R1:W-:Y:S01]  /*18740*/  @!P0 ST.E.64 desc[UR38][R4.64], R120 ;  /* 0x0000007804008985 */ /* 0x0003e2000c101b26 */
[-C--:B------:R-:W-:Y:S01]  /*18750*/  @!P3 LEA.HI.X R13, R24, R10.reuse, R25, 0x2, P4 ;  /* 0x0000000a180db211 */ /* 0x080fe200020f1419 */
[----:B------:R-:W-:Y:S01]  /*18760*/  VIADD R24, R209, 0xd8 ;  /* 0x000000d8d1187836 */ /* 0x000fe20000000000 */
[----:B------:R-:W-:Y:S02]  /*18770*/  ISETP.GE.AND P0, PT, R15, UR4, PT ;  /* 0x000000040f007c0c */ /* 0x000fe4000bf06270 */
[----:B------:R-:W-:Y:S01]  /*18780*/  @!P2 LEA.HI.X R9, R14, R10, R21, 0x2, P5 ;  /* 0x0000000a0e09a211 */ /* 0x000fe200028f1415 */
[C---:B------:R-:W-:Y:S01]  /*18790*/  VIADD R14, R209.reuse, 0xe8 ;  /* 0x000000e8d10e7836 */ /* 0x040fe20000000000 */
[----:B------:R-:W-:Y:S01]  /*187a0*/  SHF.R.S32.HI R24, RZ, 0x1f, R24 ;  /* 0x0000001fff187819 */ /* 0x000fe20000011418 */
[----:B------:R-:W-:-:S02]  /*187b0*/  VIADD R21, R209, 0xf0 ;  /* 0x000000f0d1157836 */ /* 0x000fc40000000000 */
[----:B------:R2:W-:Y:S01]  /*187c0*/  @!P2 ST.E.64 desc[UR38][R8.64], R124 ;  /* 0x0000007c0800a985 */ /* 0x0005e2000c101b26 */
[----:B------:R-:W-:Y:S02]  /*187d0*/  ISETP.GE.AND P4, PT, R14, UR4, PT ;  /* 0x000000040e007c0c */ /* 0x000fe4000bf86270 */
[----:B------:R-:W-:Y:S01]  /*187e0*/  ISETP.GE.AND P2, PT, R21, UR4, PT ;  /* 0x0000000415007c0c */ /* 0x000fe2000bf46270 */
[----:B------:R3:W-:Y:S01]  /*187f0*/  @!P3 ST.E.64 desc[UR38][R12.64], R128 ;  /* 0x000000800c00b985 */ /* 0x0007e2000c101b26 */
[C---:B-1----:R-:W-:Y:S02]  /*18800*/  @!P1 LEA R4, P5, R20.reuse, R11, 0x2 ;  /* 0x0000000b14049211 */ /* 0x042fe400078a10ff */
[----:B------:R-:W-:Y:S02]  /*18810*/  ISETP.GE.AND P3, PT, R237, UR4, PT ;  /* 0x00000004ed007c0c */ /* 0x000fe4000bf66270 */
[----:B------:R-:W-:Y:S01]  /*18820*/  @!P1 LEA.HI.X R5, R20, R10, R24, 0x2, P5 ;  /* 0x0000000a14059211 */ /* 0x000fe200028f1418 */
[----:B------:R-:W-:-:S02]  /*18830*/  VIADD R20, R209, 0xe0 ;  /* 0x000000e0d1147836 */ /* 0x000fc40000000000 */
[----:B------:R-:W-:Y:S01]  /*18840*/  VIADD R24, R209, 0xf0 ;  /* 0x000000f0d1187836 */ /* 0x000fe20000000000 */
[CC--:B--2---:R-:W-:Y:S01]  /*18850*/  @!P0 LEA R8, P5, R15.reuse, R11.reuse, 0x2 ;  /* 0x0000000b0f088211 */ /* 0x0c4fe200078a10ff */
[----:B------:R1:W-:Y:S01]  /*18860*/  @!P1 ST.E.64 desc[UR38][R4.64], R132 ;  /* 0x0000008404009985 */ /* 0x0003e2000c101b26 */
[----:B------:R-:W-:Y:S02]  /*18870*/  SHF.R.S32.HI R20, RZ, 0x1f, R20 ;  /* 0x0000001fff147819 */ /* 0x000fe40000011414 */
[----:B---3--:R-:W-:Y:S02]  /*18880*/  @!P4 LEA R12, P1, R14, R11, 0x2 ;  /* 0x0000000b0e0cc211 */ /* 0x008fe400078210ff */
[----:B------:R-:W-:Y:S01]  /*18890*/  @!P0 LEA.HI.X R9, R15, R10, R20, 0x2, P5 ;  /* 0x0000000a0f098211 */ /* 0x000fe200028f1414 */
[----:B------:R-:W-:Y:S01]  /*188a0*/  VIADD R15, R209, 0xe8 ;  /* 0x000000e8d10f7836 */ /* 0x000fe20000000000 */
[----:B------:R-:W-:Y:S02]  /*188b0*/  SHF.R.S32.HI R24, RZ, 0x1f, R24 ;  /* 0x0000001fff187819 */ /* 0x000fe40000011418 */
[----:B------:R-:W-:Y:S01]  /*188c0*/  SHF.R.S32.HI R20, RZ, 0x1f, R237 ;  /* 0x0000001fff147819 */ /* 0x000fe200000114ed */
[----:B------:R3:W-:Y:S01]  /*188d0*/  @!P0 ST.E.64 desc[UR38][R8.64], R136 ;  /* 0x0000008808008985 */ /* 0x0007e2000c101b26 */
[----:B------:R-:W-:-:S02]  /*188e0*/  SHF.R.S32.HI R15, RZ, 0x1f, R15 ;  /* 0x0000001fff0f7819 */ /* 0x000fc4000001140f */
[-C--:B-1----:R-:W-:Y:S02]  /*188f0*/  @!P2 LEA R4, P5, R21, R11.reuse, 0x2 ;  /* 0x0000000b1504a211 */ /* 0x082fe400078a10ff */
[-C--:B------:R-:W-:Y:S02]  /*18900*/  @!P4 LEA.HI.X R13, R14, R10.reuse, R15, 0x2, P1 ;  /* 0x0000000a0e0dc211 */ /* 0x080fe400008f140f */
[----:B------:R-:W-:Y:S02]  /*18910*/  @!P3 LEA R14, P1, R237, R11, 0x2 ;  /* 0x0000000bed0eb211 */ /* 0x000fe400078210ff */
[-C--:B------:R-:W-:Y:S01]  /*18920*/  @!P2 LEA.HI.X R5, R21, R10.reuse, R24, 0x2, P5 ;  /* 0x0000000a1505a211 */ /* 0x080fe200028f1418 */
[----:B------:R3:W-:Y:S01]  /*18930*/  @!P4 ST.E.64 desc[UR38][R12.64], R140 ;  /* 0x0000008c0c00c985 */ /* 0x0007e2000c101b26 */
[----:B------:R-:W-:-:S03]  /*18940*/  @!P3 LEA.HI.X R15, R237, R10, R20, 0x2, P1 ;  /* 0x0000000aed0fb211 */ /* 0x000fc600008f1414 */
[----:B------:R3:W-:Y:S04]  /*18950*/  @!P2 ST.E.64 desc[UR38][R4.64], R144 ;  /* 0x000000900400a985 */ /* 0x0007e8000c101b26 */
[----:B------:R3:W-:Y:S02]  /*18960*/  @!P3 ST.E.64 desc[UR38][R14.64], R148 ;  /* 0x000000940e00b985 */ /* 0x0007e4000c101b26 */
.L_x_2856:
[----:B------:R-:W-:Y:S05]  /*18970*/  BSYNC B1 ;  /* 0x0000000000017941 */ /* 0x000fea0003800000 */
.L_x_2855:
[----:B------:R-:W-:-:S03]  /*18980*/  UMOV UR4, 0xffffffff ;  /* 0xffffffff00047882 */ /* 0x000fc60000000000 */
[----:B------:R-:W-:Y:S05]  /*18990*/  BRA.DIV UR4, `(.L_x_2857) ;  /* 0x000000be04987947 */ /* 0x000fea000b800000 */
[----:B-1----:R1:W4:Y:S04]  /*189a0*/  SHFL.IDX PT, R10, R6, 0x1, 0x1c1f ;  /* 0x003c1f00060a7f89 */ /* 0x00232800000e0000 */
[----:B---3--:R1:W3:Y:S02]  /*189b0*/  SHFL.IDX PT, R14, R3, 0x1, 0x1c1f ;  /* 0x003c1f00030e7f89 */ /* 0x0082e400000e0000 */
.L_x_3104:
[----:B------:R-:W-:-:S13]  /*189c0*/  ISETP.GE.AND P0, PT, R7, R0, PT ;  /* 0x000000000700720c */ /* 0x000fda0003f06270 */
[----:B------:R-:W-:Y:S05]  /*189d0*/  @P0 BRA `(.L_x_2853) ;  /* 0x0000001c00500947 */ /* 0x000fea0003800000 */
[----:B------:R-:W-:Y:S01]  /*189e0*/  ULDC UR4, c[0x0][0xac8] ;  /* 0x0002b20000047ab9 */ /* 0x000fe20000000800 */
[C---:B--2---:R-:W-:Y:S01]  /*189f0*/  VIADD R11, R209.reuse, 0x8 ;  /* 0x00000008d10b7836 */ /* 0x044fe20000000000 */
[C---:B------:R-:W-:Y:S01]  /*18a00*/  ISETP.GE.AND P2, PT, R209.reuse, UR4, PT ;  /* 0x00000004d1007c0c */ /* 0x040fe2000bf46270 */
[C---:B------:R-:W-:Y:S02]  /*18a10*/  VIADD R8, R209.reuse, 0x10 ;  /* 0x00000010d1087836 */ /* 0x040fe40000000000 */
[----:B------:R-:W-:Y:S01]  /*18a20*/  VIADD R12, R209, 0x18 ;  /* 0x00000018d10c7836 */ /* 0x000fe20000000000 */
[----:B------:R-:W-:Y:S01]  /*18a30*/  ISETP.GE.AND P3, PT, R11, UR4, PT ;  /* 0x000000040b007c0c */ /* 0x000fe2000bf66270 */
[C---:B------:R-:W-:Y:S01]  /*18a40*/  VIADD R13, R209.reuse, 0x8 ;  /* 0x00000008d10d7836 */ /* 0x040fe20000000000 */
[----:B------:R-:W-:Y:S01]  /*18a50*/  ISETP.GE.AND P1, PT, R8, UR4, PT ;  /* 0x0000000408007c0c */ /* 0x000fe2000bf26270 */
[C---:B01----:R-:W-:Y:S01]  /*18a60*/  VIADD R3, R209.reuse, 0x20 ;  /* 0x00000020d1037836 */ /* 0x043fe20000000000 */
[----:B------:R-:W-:Y:S01]  /*18a70*/  ISETP.GE.AND P0, PT, R12, UR4, PT ;  /* 0x000000040c007c0c */ /* 0x000fe2000bf06270 */
[C---:B------:R-:W-:Y:S01]  /*18a80*/  VIADD R9, R209.reuse, 0x10 ;  /* 0x00000010d1097836 */ /* 0x040fe20000000000 */
[----:B------:R-:W-:Y:S01]  /*18a90*/  SHF.R.S32.HI R13, RZ, 0x1f, R13 ;  /* 0x0000001fff0d7819 */ /* 0x000fe2000001140d */
[----:B------:R-:W-:-:S02]  /*18aa0*/  VIADD R24, R209, 0x68 ;  /* 0x00000068d1187836 */ /* 0x000fc40000000000 */
[----:B---3--:R-:W-:Y:S01]  /*18ab0*/  @!P2 IMAD.MOV.U32 R4, RZ, RZ, R14 ;  /* 0x000000ffff04a224 */ /* 0x008fe200078e000e */
[----:B------:R-:W-:Y:S01]  /*18ac0*/  SHF.R.S32.HI R9, RZ, 0x1f, R9 ;  /* 0x0000001fff097819 */ /* 0x000fe20000011409 */
[----:B----4-:R-:W-:Y:S02]  /*18ad0*/  @!P2 IMAD.MOV.U32 R5, RZ, RZ, R10 ;  /* 0x000000ffff05a224 */ /* 0x010fe400078e000a */
[----:B------:R-:W-:Y:S01]  /*18ae0*/  @!P3 LEA R6, P4, R11, R14, 0x2 ;  /* 0x0000000e0b06b211 */ /* 0x000fe200078810ff */
[C---:B------:R-:W-:Y:S02]  /*18af0*/  VIADD R15, R209.reuse, 0x58 ;  /* 0x00000058d10f7836 */ /* 0x040fe40000000000 */
[----:B------:R-:W-:Y:S01]  /*18b00*/  @!P2 IMAD.WIDE R4, R209, 0x4, R4 ;  /* 0x00000004d104a825 */ /* 0x000fe200078e0204 */
[----:B------:R-:W-:Y:S02]  /*18b10*/  @!P3 LEA.HI.X R7, R11, R10, R13, 0x2, P4 ;  /* 0x0000000a0b07b211 */ /* 0x000fe400020f140d */
[----:B------:R-:W-:Y:S01]  /*18b20*/  SHF.R.S32.HI R15, RZ, 0x1f, R15 ;  /* 0x0000001fff0f7819 */ /* 0x000fe2000001140f */
[----:B------:R-:W-:Y:S01]  /*18b30*/  VIADD R11, R209, 0x28 ;  /* 0x00000028d10b7836 */ /* 0x000fe20000000000 */
[----:B------:R0:W-:Y:S01]  /*18b40*/  @!P2 ST.E.64 desc[UR38][R4.64], R26 ;  /* 0x0000001a0400a985 */ /* 0x0001e2000c101b26 */
[----:B------:R-:W-:Y:S01]  /*18b50*/  ISETP.GE.AND P2, PT, R3, UR4, PT ;  /* 0x0000000403007c0c */ /* 0x000fe2000bf46270 */
[----:B------:R-:W-:-:S02]  /*18b60*/  VIADD R13, R209, 0x18 ;  /* 0x00000018d10d7836 */ /* 0x000fc40000000000 */
[----:B------:R1:W-:Y:S01]  /*18b70*/  @!P3 ST.E.64 desc[UR38][R6.64], R30 ;  /* 0x0000001e0600b985 */ /* 0x0003e2000c101b26 */
[----:B------:R-:W-:Y:S01]  /*18b80*/  ISETP.GE.AND P3, PT, R11, UR4, PT ;  /* 0x000000040b007c0c */ /* 0x000fe2000bf66270 */
[C---:B------:R-:W-:Y:S01]  /*18b90*/  VIADD R25, R209.reuse, 0x78 ;  /* 0x00000078d1197836 */ /* 0x040fe20000000000 */
[----:B------:R-:W-:Y:S01]  /*18ba0*/  SHF.R.S32.HI R13, RZ, 0x1f, R13 ;  /* 0x0000001fff0d7819 */ /* 0x000fe2000001140d */
[C---:B------:R-:W-:Y:S02]  /*18bb0*/  VIADD R28, R209.reuse, 0x68 ;  /* 0x00000068d11c7836 */ /* 0x040fe40000000000 */
[----:B------:R-:W-:-:S03]  /*18bc0*/  VIADD R29, R209, 0x98 ;  /* 0x00000098d11d7836 */ /* 0x000fc60000000000 */
[----:B------:R-:W-:Y:S02]  /*18bd0*/  SHF.R.S32.HI R28, RZ, 0x1f, R28 ;  /* 0x0000001fff1c7819 */ /* 0x000fe4000001141c */
[C---:B0-----:R-:W-:Y:S02]  /*18be0*/  @!P1 LEA R4, P5, R8.reuse, R14, 0x2 ;  /* 0x0000000e08049211 */ /* 0x041fe400078a10ff */
[----:B------:R-:W-:Y:S02]  /*18bf0*/  SHF.R.S32.HI R29, RZ, 0x1f, R29 ;  /* 0x0000001fff1d7819 */ /* 0x000fe4000001141d */
[----:B------:R-:W-:Y:S01]  /*18c00*/  @!P1 LEA.HI.X R5, R8, R10, R9, 0x2, P5 ;  /* 0x0000000a08059211 */ /* 0x000fe200028f1409 */
[C---:B------:R-:W-:Y:S01]  /*18c10*/  VIADD R8, R209.reuse, 0x30 ;  /* 0x00000030d1087836 */ /* 0x040fe20000000000 */
[----:B-1----:R-:W-:Y:S01]  /*18c20*/  @!P0 LEA R6, P4, R12, R14, 0x2 ;  /* 0x0000000e0c068211 */ /* 0x002fe200078810ff */
[----:B------:R-:W-:Y:S02]  /*18c30*/  VIADD R9, R209, 0x20 ;  /* 0x00000020d1097836 */ /* 0x000fe40000000000 */
[----:B------:R0:W-:Y:S01]  /*18c40*/  @!P1 ST.E.64 desc[UR38][R4.64], R34 ;  /* 0x0000002204009985 */ /* 0x0001e2000c101b26 */
[----:B------:R-:W-:-:S02]  /*18c50*/  ISETP.GE.AND P1, PT, R8, UR4, PT ;  /* 0x0000000408007c0c */ /* 0x000fc4000bf26270 */
[----:B------:R-:W-:Y:S02]  /*18c60*/  SHF.R.S32.HI R9, RZ, 0x1f, R9 ;  /* 0x0000001fff097819 */ /* 0x000fe40000011409 */
[----:B------:R-:W-:Y:S01]  /*18c70*/  @!P0 LEA.HI.X R7, R12, R10, R13, 0x2, P4 ;  /* 0x0000000a0c078211 */ /* 0x000fe200020f140d */
[C---:B------:R-:W-:Y:S02]  /*18c80*/  VIADD R12, R209.reuse, 0x38 ;  /* 0x00000038d10c7836 */ /* 0x040fe40000000000 */
[----:B------:R-:W-:Y:S02]  /*18c90*/  VIADD R13, R209, 0x28 ;  /* 0x00000028d10d7836 */ /* 0x000fe40000000000 */
[----:B------:R1:W-:Y:S01]  /*18ca0*/  @!P0 ST.E.64 desc[UR38][R6.64], R38 ;  /* 0x0000002606008985 */ /* 0x0003e2000c101b26 */
[----:B------:R-:W-:Y:S02]  /*18cb0*/  ISETP.GE.AND P0, PT, R12, UR4, PT ;  /* 0x000000040c007c0c */ /* 0x000fe4000bf06270 */
[----:B------:R-:W-:-:S02]  /*18cc0*/  SHF.R.S32.HI R13, RZ, 0x1f, R13 ;  /* 0x0000001fff0d7819 */ /* 0x000fc4000001140d */
[----:B0-----:R-:W-:-:S04]  /*18cd0*/  @!P2 LEA R4, P5, R3, R14, 0x2 ;  /* 0x0000000e0304a211 */ /* 0x001fc800078a10ff */
[----:B------:R-:W-:Y:S01]  /*18ce0*/  @!P2 LEA.HI.X R5, R3, R10, R9, 0x2, P5 ;  /* 0x0000000a0305a211 */ /* 0x000fe200028f1409 */
[C---:B------:R-:W-:Y:S02]  /*18cf0*/  VIADD R3, R209.reuse, 0x40 ;  /* 0x00000040d1037836 */ /* 0x040fe40000000000 */
[----:B------:R-:W-:Y:S01]  /*18d00*/  VIADD R9, R209, 0x30 ;  /* 0x00000030d1097836 */ /* 0x000fe20000000000 */
[----:B-1----:R-:W-:Y:S01]  /*18d10*/  @!P3 LEA R6, P4, R11, R14, 0x2 ;  /* 0x0000000e0b06b211 */ /* 0x002fe200078810ff */
        /* <DEDUP_REMOVED lines=9> */
[----:B0-----:R-:W-:-:S04]  /*18db0*/  @!P1 LEA R4, P5, R8, R14, 0x2 ;  /* 0x0000000e08049211 */ /* 0x001fc800078a10ff */
[----:B------:R-:W-:Y:S01]  /*18dc0*/  @!P1 LEA.HI.X R5, R8, R10, R9, 0x2, P5 ;  /* 0x0000000a08059211 */ /* 0x000fe200028f1409 */
[C---:B------:R-:W-:Y:S02]  /*18dd0*/  VIADD R8, R209.reuse, 0x50 ;  /* 0x00000050d1087836 */ /* 0x040fe40000000000 */
[C---:B------:R-:W-:Y:S01]  /*18de0*/  VIADD R9, R209.reuse, 0x40 ;  /* 0x00000040d1097836 */ /* 0x040fe20000000000 */
[----:B-1----:R-:W-:Y:S01]  /*18df0*/  @!P0 LEA R6, P4, R12, R14, 0x2 ;  /* 0x0000000e0c068211 */ /* 0x002fe200078810ff */
        /* <DEDUP_REMOVED lines=24> */
[----:B------:R-:W-:Y:S02]  /*18f80*/  @!P1 LEA.HI.X R5, R8, R10, R9, 0x2, P5 ;  /* 0x0000000a08059211 */ /* 0x000fe400028f1409 */
[-C--:B------:R-:W-:Y:S02]  /*18f90*/  @!P2 LEA R8, P5, R3, R14.reuse, 0x2 ;  /* 0x0000000e0308a211 */ /* 0x080fe400078a10ff */
[----:B-1----:R-:W-:Y:S01]  /*18fa0*/  @!P0 LEA R6, P4, R13, R14, 0x2 ;  /* 0x0000000e0d068211 */ /* 0x002fe200078810ff */
[----:B------:R0:W-:Y:S01]  /*18fb0*/  @!P1 ST.E.64 desc[UR38][R4.64], R66 ;  /* 0x0000004204009985 */ /* 0x0001e2000c101b26 */
[----:B------:R-:W-:Y:S02]  /*18fc0*/  ISETP.GE.AND P1, PT, R11, UR4, PT ;  /* 0x000000040b007c0c */ /* 0x000fe4000bf26270 */
[-C--:B------:R-:W-:Y:S01]  /*18fd0*/  @!P0 LEA.HI.X R7, R13, R10.reuse, R15, 0x2, P4 ;  /* 0x0000000a0d078211 */ /* 0x080fe200020f140f */
[----:B------:R-:W-:Y:S01]  /*18fe0*/  VIADD R15, R209, 0x70 ;  /* 0x00000070d10f7836 */ /* 0x000fe20000000000 */
[----:B------:R-:W-:Y:S01]  /*18ff0*/  @!P2 LEA.HI.X R9, R3, R10, R12, 0x2, P5 ;  /* 0x0000000a0309a211 */ /* 0x000fe200028f140c */
[----:B------:R-:W-:Y:S01]  /*19000*/  VIADD R3, R209, 0x80 ;  /* 0x00000080d1037836 */ /* 0x000fe20000000000 */
[----:B------:R-:W-:Y:S01]  /*19010*/  @!P3 LEA R12, P4, R24, R14, 0x2 ;  /* 0x0000000e180cb211 */ /* 0x000fe200078810ff */
[----:B------:R1:W-:Y:S01]  /*19020*/  @!P0 ST.E.64 desc[UR38][R6.64], R70 ;  /* 0x0000004606008985 */ /* 0x0003e2000c101b26 */
[----:B------:R-:W-:-:S02]  /*19030*/  ISETP.GE.AND P0, PT, R25, UR4, PT ;  /* 0x0000000419007c0c */ /* 0x000fc4000bf06270 */
[----:B------:R-:W-:Y:S01]  /*19040*/  @!P3 LEA.HI.X R13, R24, R10, R28, 0x2, P4 ;  /* 0x0000000a180db211 */ /* 0x000fe200020f141c */
[----:B------:R2:W-:Y:S01]  /*19050*/  @!P2 ST.E.64 desc[UR38][R8.64], R74 ;  /* 0x0000004a0800a985 */ /* 0x0005e2000c101b26 */
[----:B------:R-:W-:Y:S01]  /*19060*/  ISETP.GE.AND P2, PT, R3, UR4, PT ;  /* 0x0000000403007c0c */ /* 0x000fe2000bf46270 */
[C---:B------:R-:W-:Y:S01]  /*19070*/  VIADD R24, R209.reuse, 0x88 ;  /* 0x00000088d1187836 */ /* 0x040fe20000000000 */
[----:B------:R-:W-:Y:S01]  /*19080*/  SHF.R.S32.HI R15, RZ, 0x1f, R15 ;  /* 0x0000001fff0f7819 */ /* 0x000fe2000001140f */
[----:B------:R-:W-:Y:S01]  /*19090*/  VIADD R28, R209, 0x78 ;  /* 0x00000078d11c7836 */ /* 0x000fe20000000000 */
[C---:B------:R-:W-:Y:S01]  /*190a0*/  @!P1 LEA R20, P5, R11.reuse, R14, 0x2 ;  /* 0x0000000e0b149211 */ /* 0x040fe200078a10ff */
[----:B------:R3:W-:Y:S01]  /*190b0*/  @!P3 ST.E.64 desc[UR38][R12.64], R78 ;  /* 0x0000004e0c00b985 */ /* 0x0007e2000c101b26 */
[----:B------:R-:W-:Y:S02]  /*190c0*/  ISETP.GE.AND P3, PT, R24, UR4, PT ;  /* 0x0000000418007c0c */ /* 0x000fe4000bf66270 */
[----:B------:R-:W-:Y:S01]  /*190d0*/  @!P1 LEA.HI.X R21, R11, R10, R15, 0x2, P5 ;  /* 0x0000000a0b159211 */ /* 0x000fe200028f140f */
[----:B------:R-:W-:Y:S01]  /*190e0*/  VIADD R11, R209, 0x90 ;  /* 0x00000090d10b7836 */ /* 0x000fe20000000000 */
[----:B0-----:R-:W-:Y:S01]  /*190f0*/  @!P0 LEA R4, P4, R25, R14, 0x2 ;  /* 0x0000000e19048211 */ /* 0x001fe200078810ff */
[----:B------:R-:W-:Y:S01]  /*19100*/  VIADD R15, R209, 0x80 ;  /* 0x00000080d10f7836 */ /* 0x000fe20000000000 */
[----:B------:R-:W-:Y:S01]  /*19110*/  SHF.R.S32.HI R28, RZ, 0x1f, R28 ;  /* 0x0000001fff1c7819 */ /* 0x000fe2000001141c */
[----:B------:R0:W-:Y:S01]  /*19120*/  @!P1 ST.E.64 desc[UR38][R20.64], R82 ;  /* 0x0000005214009985 */ /* 0x0001e2000c101b26 */
[----:B------:R-:W-:-:S02]  /*19130*/  ISETP.GE.AND P1, PT, R11, UR4, PT ;  /* 0x000000040b007c0c */ /* 0x000fc4000bf26270 */
[----:B------:R-:W-:Y:S02]  /*19140*/  SHF.R.S32.HI R15, RZ, 0x1f, R15 ;  /* 0x0000001fff0f7819 */ /* 0x000fe4000001140f */
[----:B-1----:R-:W-:Y:S02]  /*19150*/  @!P2 LEA R6, P5, R3, R14, 0x2 ;  /* 0x0000000e0306a211 */ /* 0x002fe400078a10ff */
[-C--:B------:R-:W-:Y:S01]  /*19160*/  @!P0 LEA.HI.X R5, R25, R10.reuse, R28, 0x2, P4 ;  /* 0x0000000a19058211 */ /* 0x080fe200020f141c */
[----:B------:R-:W-:Y:S01]  /*19170*/  VIADD R25, R209, 0x98 ;  /* 0x00000098d1197836 */ /* 0x000fe20000000000 */
[----:B------:R-:W-:Y:S01]  /*19180*/  @!P2 LEA.HI.X R7, R3, R10, R15, 0x2, P5 ;  /* 0x0000000a0307a211 */ /* 0x000fe200028f140f */
[C---:B------:R-:W-:Y:S01]  /*19190*/  VIADD R28, R209.reuse, 0x88 ;  /* 0x00000088d11c7836 */ /* 0x040fe20000000000 */
[----:B--2---:R-:W-:Y:S01]  /*191a0*/  @!P3 LEA R8, P4, R24, R14, 0x2 ;  /* 0x0000000e1808b211 */ /* 0x004fe200078810ff */
[----:B------:R-:W-:Y:S01]  /*191b0*/  VIADD R3, R209, 0xa0 ;  /* 0x000000a0d1037836 */ /* 0x000fe20000000000 */
[----:B------:R1:W-:Y:S01]  /*191c0*/  @!P0 ST.E.64 desc[UR38][R4.64], R86 ;  /* 0x0000005604008985 */ /* 0x0003e2000c101b26 */
[----:B------:R-:W-:Y:S01]  /*191d0*/  ISETP.GE.AND P0, PT, R25, UR4, PT ;  /* 0x0000000419007c0c */ /* 0x000fe2000bf06270 */
[----:B------:R-:W-:Y:S01]  /*191e0*/  VIADD R15, R209, 0x90 ;  /* 0x00000090d10f7836 */ /* 0x000fe20000000000 */
[----:B------:R-:W-:Y:S01]  /*191f0*/  SHF.R.S32.HI R28, RZ, 0x1f, R28 ;  /* 0x0000001fff1c7819 */ /* 0x000fe2000001141c */
[----:B------:R2:W-:Y:S01]  /*19200*/  @!P2 ST.E.64 desc[UR38][R6.64], R90 ;  /* 0x0000005a0600a985 */ /* 0x0005e2000c101b26 */
[----:B------:R-:W-:-:S02]  /*19210*/  ISETP.GE.AND P2, PT, R3, UR4, PT ;  /* 0x0000000403007c0c */ /* 0x000fc4000bf46270 */
[----:B------:R-:W-:Y:S01]  /*19220*/  @!P3 LEA.HI.X R9, R24, R10, R28, 0x2, P4 ;  /* 0x0000000a1809b211 */ /* 0x000fe200020f141c */
[C---:B------:R-:W-:Y:S01]  /*19230*/  VIADD R28, R209.reuse, 0xa8 ;  /* 0x000000a8d11c7836 */ /* 0x040fe20000000000 */
[----:B------:R-:W-:Y:S01]  /*19240*/  SHF.R.S32.HI R15, RZ, 0x1f, R15 ;  /* 0x0000001fff0f7819 */ /* 0x000fe2000001140f */
[----:B------:R-:W-:Y:S01]  /*19250*/  VIADD R24, R209, 0xb0 ;  /* 0x000000b0d1187836 */ /* 0x000fe20000000000 */
[C---:B---3--:R-:W-:Y:S01]  /*19260*/  @!P1 LEA R12, P5, R11.reuse, R14, 0x2 ;  /* 0x0000000e0b0c9211 */ /* 0x048fe200078a10ff */
[----:B------:R3:W-:Y:S01]  /*19270*/  @!P3 ST.E.64 desc[UR38][R8.64], R94 ;  /* 0x0000005e0800b985 */ /* 0x0007e2000c101b26 */
[----:B------:R-:W-:Y:S02]  /*19280*/  ISETP.GE.AND P4, PT, R28, UR4, PT ;  /* 0x000000041c007c0c */ /* 0x000fe4000bf86270 */
[----:B------:R-:W-:Y:S01]  /*19290*/  @!P1 LEA.HI.X R13, R11, R10, R15, 0x2, P5 ;  /* 0x0000000a0b0d9211 */ /* 0x000fe200028f140f */
[C---:B------:R-:W-:Y:S01]  /*192a0*/  VIADD R15, R209.reuse, 0xa0 ;  /* 0x000000a0d10f7836 */ /* 0x040fe20000000000 */
[----:B------:R-:W-:Y:S01]  /*192b0*/  ISETP.GE.AND P3, PT, R24, UR4, PT ;  /* 0x0000000418007c0c */ /* 0x000fe2000bf66270 */
[----:B------:R-:W-:Y:S01]  /*192c0*/  VIADD R11, R209, 0xb8 ;  /* 0x000000b8d10b7836 */ /* 0x000fe20000000000 */
[----:B0-----:R-:W-:Y:S01]  /*192d0*/  @!P0 LEA R20, P5, R25, R14, 0x2 ;  /* 0x0000000e19148211 */ /* 0x001fe200078a10ff */
[----:B------:R0:W-:Y:S01]  /*192e0*/  @!P1 ST.E.64 desc[UR38][R12.64], R98 ;  /* 0x000000620c009985 */ /* 0x0001e2000c101b26 */
[----:B------:R-:W-:-:S02]  /*192f0*/  SHF.R.S32.HI R15, RZ, 0x1f, R15 ;  /* 0x0000001fff0f7819 */ /* 0x000fc4000001140f */
[----:B-1----:R-:W-:Y:S02]  /*19300*/  @!P2 LEA R4, P1, R3, R14, 0x2 ;  /* 0x0000000e0304a211 */ /* 0x002fe400078210ff */
[-C--:B------:R-:W-:Y:S01]  /*19310*/  @!P0 LEA.HI.X R21, R25, R10.reuse, R29, 0x2, P5 ;  /* 0x0000000a19158211 */ /* 0x080fe200028f141d */
[----:B------:R-:W-:Y:S01]  /*19320*/  VIADD R29, R209, 0xa8 ;  /* 0x000000a8d11d7836 */ /* 0x000fe20000000000 */
[----:B------:R-:W-:Y:S01]  /*19330*/  @!P2 LEA.HI.X R5, R3, R10, R15, 0x2, P1 ;  /* 0x0000000a0305a211 */ /* 0x000fe200008f140f */
[----:B------:R-:W-:Y:S01]  /*19340*/  VIADD R25, R209, 0xb0 ;  /* 0x000000b0d1197836 */ /* 0x000fe20000000000 */
[----:B------:R-:W-:Y:S01]  /*19350*/  ISETP.GE.AND P1, PT, R11, UR4, PT ;  /* 0x000000040b007c0c */ /* 0x000fe2000bf26270 */
[C---:B------:R-:W-:Y:S01]  /*19360*/  VIADD R15, R209.reuse, 0xc0 ;  /* 0x000000c0d10f7836 */ /* 0x040fe20000000000 */
[----:B------:R1:W-:Y:S01]  /*19370*/  @!P0 ST.E.64 desc[UR38][R20.64], R102 ;  /* 0x0000006614008985 */ /* 0x0003e2000c101b26 */
[----:B--2---:R-:W-:Y:S01]  /*19380*/  @!P4 LEA R6, P0, R28, R14, 0x2 ;  /* 0x0000000e1c06c211 */ /* 0x004fe200078010ff */
[----:B------:R-:W-:Y:S01]  /*19390*/  VIADD R3, R209, 0xc8 ;  /* 0x000000c8d1037836 */ /* 0x000fe20000000000 */
[----:B------:R-:W-:Y:S01]  /*193a0*/  SHF.R.S32.HI R29, RZ, 0x1f, R29 ;  /* 0x0000001fff1d7819 */ /* 0x000fe2000001141d */
[----:B------:R2:W-:Y:S01]  /*193b0*/  @!P2 ST.E.64 desc[UR38][R4.64], R106 ;  /* 0x0000006a0400a985 */ /* 0x0005e2000c101b26 */
[----:B------:R-:W-:-:S02]  /*193c0*/  SHF.R.S32.HI R25, RZ, 0x1f, R25 ;  /* 0x0000001fff197819 */ /* 0x000fc40000011419 */
[----:B---3--:R-:W-:Y:S02]  /*193d0*/  @!P3 LEA R8, P5, R24, R14, 0x2 ;  /* 0x0000000e1808b211 */ /* 0x008fe400078a10ff */
[----:B------:R-:W-:Y:S02]  /*193e0*/  ISETP.GE.AND P2, PT, R15, UR4, PT ;  /* 0x000000040f007c0c */ /* 0x000fe4000bf46270 */
[-C--:B------:R-:W-:Y:S01]  /*193f0*/  @!P4 LEA.HI.X R7, R28, R10.reuse, R29, 0x2, P0 ;  /* 0x0000000a1c07c211 */ /* 0x080fe200000f141d */
[C---:B------:R-:W-:Y:S01]  /*19400*/  VIADD R28, R209.reuse, 0xb8 ;  /* 0x000000b8d11c7836 */ /* 0x040fe20000000000 */
[----:B------:R-:W-:Y:S01]  /*19410*/  @!P3 LEA.HI.X R9, R24, R10, R25, 0x2, P5 ;  /* 0x0000000a1809b211 */ /* 0x000fe200028f1419 */
[----:B------:R-:W-:Y:S01]  /*19420*/  VIADD R25, R209, 0xd0 ;  /* 0x000000d0d1197836 */ /* 0x000fe20000000000 */
[----:B------:R-:W-:Y:S01]  /*19430*/  ISETP.GE.AND P0, PT, R3, UR4, PT ;  /* 0x0000000403007c0c */ /* 0x000fe2000bf06270 */
[----:B------:R3:W-:Y:S01]  /*19440*/  @!P4 ST.E.64 desc[UR38][R6.64], R110 ;  /* 0x0000006e0600c985 */ /* 0x0007e2000c101b26 */
[----:B------:R-:W-:Y:S01]  /*19450*/  VIADD R24, R209, 0xc0 ;  /* 0x000000c0d1187836 */ /* 0x000fe20000000000 */
[----:B0-----:R-:W-:-:S02]  /*19460*/  @!P1 LEA R12, P4, R11, R14, 0x2 ;  /* 0x0000000e0b0c9211 */ /* 0x001fc400078810ff */
[----:B------:R0:W-:Y:S01]  /*19470*/  @!P3 ST.E.64 desc[UR38][R8.64], R114 ;  /* 0x000000720800b985 */ /* 0x0001e2000c101b26 */
[----:B------:R-:W-:Y:S02]  /*19480*/  ISETP.GE.AND P3, PT, R25, UR4, PT ;  /* 0x0000000419007c0c */ /* 0x000fe4000bf66270 */
[----:B------:R-:W-:Y:S02]  /*19490*/  SHF.R.S32.HI R28, RZ, 0x1f, R28 ;  /* 0x0000001fff1c7819 */ /* 0x000fe4000001141c */
[----:B-1----:R-:W-:Y:S02]  /*194a0*/  @!P2 LEA R20, P5, R15, R14, 0x2 ;  /* 0x0000000e0f14a211 */ /* 0x002fe400078a10ff */
[----:B------:R-:W-:Y:S02]  /*194b0*/  SHF.R.S32.HI R24, RZ, 0x1f, R24 ;  /* 0x0000001fff187819 */ /* 0x000fe40000011418 */
[-C--:B------:R-:W-:Y:S01]  /*194c0*/  @!P1 LEA.HI.X R13, R11, R10.reuse, R28, 0x2, P4 ;  /* 0x0000000a0b0d9211 */ /* 0x080fe200020f141c */
[----:B------:R-:W-:Y:S01]  /*194d0*/  VIADD R11, R209, 0xd8 ;  /* 0x000000d8d10b7836 */ /* 0x000fe20000000000 */
[----:B------:R-:W-:Y:S01]  /*194e0*/  @!P2 LEA.HI.X R21, R15, R10, R24, 0x2, P5 ;  /* 0x0000000a0f15a211 */ /* 0x000fe200028f1418 */
[----:B------:R-:W-:Y:S01]  /*194f0*/  VIADD R28, R209, 0xd0 ;  /* 0x000000d0d11c7836 */ /* 0x000fe20000000000 */
[-C--:B--2---:R-:W-:Y:S01]  /*19500*/  @!P0 LEA R4, P4, R3, R14.reuse, 0x2 ;  /* 0x0000000e03048211 */ /* 0x084fe200078810ff */
[----:B------:R-:W-:Y:S01]  /*19510*/  VIADD R15, R209, 0xc8 ;  /* 0x000000c8d10f7836 */ /* 0x000fe20000000000 */
[----:B------:R1:W-:Y:S01]  /*19520*/  @!P1 ST.E.64 desc[UR38][R12.64], R118 ;  /* 0x000000760c009985 */ /* 0x0003e2000c101b26 */
[----:B------:R-:W-:Y:S01]  /*19530*/  ISETP.GE.AND P1, PT, R11, UR4, PT ;  /* 0x000000040b007c0c */ /* 0x000fe2000bf26270 */
[----:B------:R-:W-:Y:S01]  /*19540*/  VIADD R24, R209, 0xe0 ;  /* 0x000000e0d1187836 */ /* 0x000fe20000000000 */
[----:B------:R-:W-:Y:S01]  /*19550*/  SHF.R.S32.HI R28, RZ, 0x1f, R28 ;  /* 0x0000001fff1c7819 */ /* 0x000fe2000001141c */
[----:B------:R2:W-:Y:S01]  /*19560*/  @!P2 ST.E.64 desc[UR38][R20.64], R122 ;  /* 0x0000007a1400a985 */ /* 0x0005e2000c101b26 */
[----:B---3--:R-:W-:-:S02]  /*19570*/  @!P3 LEA R6, P5, R25, R14, 0x2 ;  /* 0x0000000e1906b211 */ /* 0x008fc400078a10ff */
[----:B------:R-:W-:Y:S02]  /*19580*/  SHF.R.S32.HI R15, RZ, 0x1f, R15 ;  /* 0x0000001fff0f7819 */ /* 0x000fe4000001140f */
[-C--:B------:R-:W-:Y:S01]  /*19590*/  @!P3 LEA.HI.X R7, R25, R10.reuse, R28, 0x2, P5 ;  /* 0x0000000a1907b211 */ /* 0x080fe200028f141c */
[----:B------:R-:W-:Y:S01]  /*195a0*/  VIADD R25, R209, 0xd8 ;  /* 0x000000d8d1197836 */ /* 0x000fe20000000000 */
[----:B------:R-:W-:Y:S01]  /*195b0*/  @!P0 LEA.HI.X R5, R3, R10, R15, 0x2, P4 ;  /* 0x0000000a03058211 */ /* 0x000fe200020f140f */
[C---:B------:R-:W-:Y:S01]  /*195c0*/  VIADD R15, R209.reuse, 0xe8 ;  /* 0x000000e8d10f7836 */ /* 0x040fe20000000000 */
[----:B------:R-:W-:Y:S01]  /*195d0*/  ISETP.GE.AND P4, PT, R24, UR4, PT ;  /* 0x0000000418007c0c */ /* 0x000fe2000bf86270 */
[----:B------:R-:W-:Y:S01]  /*195e0*/  VIADD R3, R209, 0xf0 ;  /* 0x000000f0d1037836 */ /* 0x000fe20000000000 */
[----:B------:R-:W-:Y:S01]  /*195f0*/  SHF.R.S32.HI R25, RZ, 0x1f, R25 ;  /* 0x0000001fff197819 */ /* 0x000fe20000011419 */
[----:B------:R3:W-:Y:S01]  /*19600*/  @!P0 ST.E.64 desc[UR38][R4.64], R126 ;  /* 0x0000007e04008985 */ /* 0x0007e2000c101b26 */
[----:B0-----:R-:W-:Y:S01]  /*19610*/  @!P1 LEA R8, P5, R11, R14, 0x2 ;  /* 0x0000000e0b089211 */ /* 0x001fe200078a10ff */
[----:B------:R-:W-:Y:S01]  /*19620*/  VIADD R28, R209, 0xe8 ;  /* 0x000000e8d11c7836 */ /* 0x000fe20000000000 */
[----:B------:R-:W-:Y:S01]  /*19630*/  ISETP.GE.AND P2, PT, R15, UR4, PT ;  /* 0x000000040f007c0c */ /* 0x000fe2000bf46270 */
[----:B------:R3:W-:Y:S01]  /*19640*/  @!P3 ST.E.64 desc[UR38][R6.64], R130 ;  /* 0x000000820600b985 */ /* 0x0007e2000c101b26 */
[----:B------:R-:W-:-:S02]  /*19650*/  ISETP.GE.AND P0, PT, R3, UR4, PT ;  /* 0x0000000403007c0c */ /* 0x000fc4000bf06270 */
[----:B------:R-:W-:Y:S01]  /*19660*/  @!P1 LEA.HI.X R9, R11, R10, R25, 0x2, P5 ;  /* 0x0000000a0b099211 */ /* 0x000fe200028f1419 */
[C---:B------:R-:W-:Y:S01]  /*19670*/  VIADD R25, R209.reuse, 0xe0 ;  /* 0x000000e0d1197836 */ /* 0x040fe20000000000 */
[----:B------:R-:W-:Y:S01]  /*19680*/  SHF.R.S32.HI R28, RZ, 0x1f, R28 ;  /* 0x0000001fff1c7819 */ /* 0x000fe2000001141c */
[----:B------:R-:W-:Y:S01]  /*19690*/  VIADD R11, R209, 0xf0 ;  /* 0x000000f0d10b7836 */ /* 0x000fe20000000000 */
[-C--:B-1----:R-:W-:Y:S01]  /*196a0*/  @!P4 LEA R12, P3, R24, R14.reuse, 0x2 ;  /* 0x0000000e180cc211 */ /* 0x082fe200078610ff */
[----:B------:R3:W-:Y:S01]  /*196b0*/  @!P1 ST.E.64 desc[UR38][R8.64], R134 ;  /* 0x0000008608009985 */ /* 0x0007e2000c101b26 */
[----:B------:R-:W-:Y:S02]  /*196c0*/  SHF.R.S32.HI R25, RZ, 0x1f, R25 ;  /* 0x0000001fff197819 */ /* 0x000fe40000011419 */
[----:B------:R-:W-:Y:S02]  /*196d0*/  SHF.R.S32.HI R11, RZ, 0x1f, R11 ;  /* 0x0000001fff0b7819 */ /* 0x000fe4000001140b */
[----:B--2---:R-:W-:-:S02]  /*196e0*/  @!P2 LEA R20, P5, R15, R14, 0x2 ;  /* 0x0000000e0f14a211 */ /* 0x004fc400078a10ff */
[----:B------:R-:W-:Y:S02]  /*196f0*/  @!P4 LEA.HI.X R13, R24, R10, R25, 0x2, P3 ;  /* 0x0000000a180dc211 */ /* 0x000fe400018f1419 */
[----:B------:R-:W-:Y:S02]  /*19700*/  @!P0 LEA R24, P3, R3, R14, 0x2 ;  /* 0x0000000e03188211 */ /* 0x000fe400078610ff */
[-C--:B------:R-:W-:Y:S01]  /*19710*/  @!P2 LEA.HI.X R21, R15, R10.reuse, R28, 0x2, P5 ;  /* 0x0000000a0f15a211 */ /* 0x080fe200028f141c */
[----:B------:R3:W-:Y:S01]  /*19720*/  @!P4 ST.E.64 desc[UR38][R12.64], R138 ;  /* 0x0000008a0c00c985 */ /* 0x0007e2000c101b26 */
[----:B------:R-:W-:-:S03]  /*19730*/  @!P0 LEA.HI.X R25, R3, R10, R11, 0x2, P3 ;  /* 0x0000000a03198211 */ /* 0x000fc600018f140b */
[----:B------:R3:W-:Y:S04]  /*19740*/  @!P2 ST.E.64 desc[UR38][R20.64], R142 ;  /* 0x0000008e1400a985 */ /* 0x0007e8000c101b26 */
[----:B------:R3:W-:Y:S01]  /*19750*/  @!P0 ST.E.64 desc[UR38][R24.64], R146 ;  /* 0x0000009218008985 */ /* 0x0007e2000c101b26 */
[----:B------:R-:W-:-:S13]  /*19760*/  ISETP.GE.AND P0, PT, R237, UR4, PT ;  /* 0x00000004ed007c0c */ /* 0x000fda000bf06270 */
[----:B---3--:R-:W-:Y:S05]  /*19770*/  @P0 BRA `(.L_x_2853) ;  /* 0x0000000c00e80947 */ /* 0x008fea0003800000 */
[----:B------:R-:W-:Y:S02]  /*19780*/  SHF.R.S32.HI R3, RZ, 0x1f, R237 ;  /* 0x0000001fff037819 */ /* 0x000fe400000114ed */
[----:B------:R-:W-:-:S04]  /*19790*/  LEA R14, P0, R237, R14, 0x2 ;  /* 0x0000000eed0e7211 */ /* 0x000fc800078010ff */
[----:B------:R-:W-:-:S05]  /*197a0*/  LEA.HI.X R15, R237, R10, R3, 0x2, P0 ;  /* 0x0000000aed0f7211 */ /* 0x000fca00000f1403 */
[----:B------:R0:W-:Y:S01]  /*197b0*/  ST.E.64 desc[UR38][R14.64], R150 ;  /* 0x000000960e007985 */ /* 0x0001e2000c101b26 */
[----:B------:R-:W-:Y:S05]  /*197c0*/  BRA `(.L_x_2853) ;  /* 0x0000000c00d47947 */ /* 0x000fea0003800000 */
.L_x_2840:
[----:B------:R-:W-:Y:S01]  /*197d0*/  ULDC.64 UR4, c[0x0][0xc08] ;  /* 0x0003020000047ab9 */ /* 0x000fe20000000a00 */
[----:B------:R-:W3:Y:S01]  /*197e0*/  LDC.64 R4, c[0x0][0xc00] ;  /* 0x00030000ff047b82 */ /* 0x000ee20000000a00 */
[----:B------:R-:W-:Y:S01]  /*197f0*/  ISETP.NE.U32.AND P0, PT, RZ, UR4, PT ;  /* 0x00000004ff007c0c */ /* 0x000fe2000bf05070 */
[----:B------:R-:W-:-:S03]  /*19800*/  IMAD.MOV.U32 R3, RZ, RZ, RZ ;  /* 0x000000ffff037224 */ /* 0x000fc600078e00ff */
[----:B------:R-:W-:Y:S01]  /*19810*/  ISETP.NE.AND.EX P1, PT, RZ, UR5, PT, P0 ;  /* 0x00000005ff007c0c */ /* 0x000fe2000bf25300 */
[----:B------:R-:W-:Y:S02]  /*19820*/  ULDC.64 UR4, c[0x0][0xc00] ;  /* 0x0003000000047ab9 */ /* 0x000fe40000000a00 */
[----:B------:R-:W-:-:S04]  /*19830*/  ISETP.NE.U32.AND P0, PT, RZ, UR4, PT ;  /* 0x00000004ff007c0c */ /* 0x000fc8000bf05070 */
[----:B------:R-:W-:-:S06]  /*19840*/  ISETP.NE.AND.EX P0, PT, RZ, UR5, PT, P0 ;  /* 0x00000005ff007c0c */ /* 0x000fcc000bf05300 */
[----:B------:R-:W4:Y:S01]  /*19850*/  @P1 LDC.64 R6, c[0x0][0xc08] ;  /* 0x00030200ff061b82 */ /* 0x000f220000000a00 */
[----:B------:R-:W-:Y:S02]  /*19860*/  ULDC UR4, c[0x0][0xa88] ;  /* 0x0002a20000047ab9 */ /* 0x000fe40000000800 */
[----:B------:R-:W-:Y:S02]  /*19870*/  IMAD.U32 R20, RZ, RZ, UR4 ;  /* 0x00000004ff147e24 */ /* 0x000fe4000f8e00ff */
[----:B---3--:R-:W-:-:S05]  /*19880*/  IMAD.WIDE R4, R232, 0x4, R4 ;  /* 0x00000004e8047825 */ /* 0x008fca00078e0204 */
[----:B------:R3:W5:Y:S01]  /*19890*/  @P0 LDG.E R3, desc[UR38][R4.64] ;  /* 0x0000002604030981 */ /* 0x000762000c1e1900 */
[----:B----4-:R-:W-:-:S05]  /*198a0*/  @P1 IMAD.WIDE R6, R232, 0x4, R6 ;  /* 0x00000004e8061825 */ /* 0x010fca00078e0206 */
[----:B------:R3:W5:Y:S01]  /*198b0*/  @P1 LDG.E R20, desc[UR38][R6.64] ;  /* 0x0000002606141981 */ /* 0x000762000c1e1900 */
[----:B------:R-:W-:Y:S02]  /*198c0*/  ISETP.NE.AND P2, PT, R231, RZ, PT ;  /* 0x000000ffe700720c */ /* 0x000fe40003f45270 */
[----:B------:R-:W-:Y:S01]  /*198d0*/  SHF.R.S32.HI R28, RZ, 0x1f, R232 ;  /* 0x0000001fff1c7819 */ /* 0x000fe200000114e8 */
[----:B------:R-:W4:Y:S10]  /*198e0*/  S2R R8, SR_TID.X ;  /* 0x0000000000087919 */ /* 0x000f340000002100 */
[----:B------:R-:W0:Y:S01]  /*198f0*/  @!P2 LDC R231, c[0x0][0xad4] ;  /* 0x0002b500ffe7ab82 */ /* 0x000e220000000800 */
[----:B----4-:R-:W-:Y:S01]  /*19900*/  VIADD R0, R8, 0xffffff80 ;  /* 0xffffff8008007836 */ /* 0x010fe20000000000 */
[----:B0-----:R-:W-:-:S04]  /*19910*/  ISETP.GT.AND P2, PT, R231, 0x1, PT ;  /* 0x00000001e700780c */ /* 0x001fc80003f44270 */
[----:B------:R-:W-:Y:S01]  /*19920*/  ISETP.GT.AND P3, PT, R0, 0x7f, PT ;  /* 0x0000007f0000780c */ /* 0x000fe20003f64270 */
[----:B---3--:R-:W-:-:S12]  /*19930*/  @P1 BRA `(.L_x_2858) ;  /* 0x0000000000101947 */ /* 0x008fd80003800000 */
[----:B------:R-:W-:Y:S05]  /*19940*/  @!P0 BRA `(.L_x_2858) ;  /* 0x00000000000c8947 */ /* 0x000fea0003800000 */
[----:B------:R-:W3:Y:S04]  /*19950*/  LDG.E R7, desc[UR38][R4.64] ;  /* 0x0000002604077981 */ /* 0x000ee8000c1e1900 */
[----:B-----5:R-:W3:Y:S02]  /*19960*/  LDG.E R20, desc[UR38][R4.64+0x4] ;  /* 0x0000042604147981 */ /* 0x020ee4000c1e1900 */
[----:B---3--:R-:W-:-:S07]  /*19970*/  IMAD.IADD R20, R20, 0x1, -R7 ;  /* 0x0000000114147824 */ /* 0x008fce00078e0a07 */
.L_x_2858:
[----:B------:R-:W-:Y:S01]  /*19980*/  BSSY B1, `(.L_x_2859) ;  /* 0x0000035000017945 */ /* 0x000fe20003800000 */
[----:B------:R-:W-:Y:S02]  /*19990*/  SEL R27, R232, RZ, !P0 ;  /* 0x000000ffe81b7207 */ /* 0x000fe40004000000 */
[----:B------:R-:W-:Y:S02]  /*199a0*/  SEL R28, R28, RZ, !P0 ;  /* 0x000000ff1c1c7207 */ /* 0x000fe40004000000 */
[----:B-----5:R-:W-:Y:S01]  /*199b0*/  SHF.R.S32.HI R26, RZ, 0x1f, R3 ;  /* 0x0000001fff1a7819 */ /* 0x020fe20000011403 */
[----:B------:R-:W-:Y:S06]  /*199c0*/  @P3 BRA `(.L_x_2860) ;  /* 0x0000000000c03947 */ /* 0x000fec0003800000 */
[----:B------:R-:W0:Y:S01]  /*199d0*/  LDC R31, c[0x0][0xbe8] ;  /* 0x0002fa00ff1f7b82 */ /* 0x000e220000000800 */
[----:B------:R-:W-:Y:S01]  /*199e0*/  IADD3 R29, R213, -0x80, R8 ;  /* 0xffffff80d51d7810 */ /* 0x000fe20007ffe008 */
[----:B0-----:R-:W-:-:S05]  /*199f0*/  IMAD R0, R20, R31, RZ ;  /* 0x0000001f14007224 */ /* 0x001fca00078e02ff */
[----:B------:R-:W-:-:S13]  /*19a00*/  ISETP.GE.AND P0, PT, R29, R0, PT ;  /* 0x000000001d00720c */ /* 0x000fda0003f06270 */
[----:B------:R-:W-:Y:S05]  /*19a10*/  @P0 BRA `(.L_x_2860) ;  /* 0x0000000000ac0947 */ /* 0x000fea0003800000 */
[----:B------:R-:W-:Y:S01]  /*19a20*/  IMAD.MOV.U32 R24, RZ, RZ, 0x9b8 ;  /* 0x000009b8ff187424 */ /* 0x000fe200078e00ff */
[----:B------:R-:W-:Y:S01]  /*19a30*/  ISETP.GT.AND P0, PT, R231, 0x1, PT ;  /* 0x00000001e700780c */ /* 0x000fe20003f04270 */
[----:B------:R-:W0:Y:S01]  /*19a40*/  LDC.64 R4, c[0x0][0xba8] ;  /* 0x0002ea00ff047b82 */ /* 0x000e220000000a00 */
[----:B------:R-:W-:Y:S01]  /*19a50*/  ISETP.NE.AND P1, PT, R31, 0x1, PT ;  /* 0x000000011f00780c */ /* 0x000fe20003f25270 */
[----:B------:R-:W-:Y:S01]  /*19a60*/  IMAD.MOV.U32 R21, RZ, RZ, R29 ;  /* 0x000000ffff157224 */ /* 0x000fe200078e001d */
[----:B------:R-:W-:Y:S02]  /*19a70*/  SEL R24, R24, 0x978, P0 ;  /* 0x0000097818187807 */ /* 0x000fe40000000000 */
[----:B------:R-:W-:-:S03]  /*19a80*/  SEL R235, R235, RZ, P0 ;  /* 0x000000ffebeb7207 */ /* 0x000fc60000000000 */
[----:B------:R-:W3:Y:S08]  /*19a90*/  LDC.64 R12, c[0x0][R24+0x220] ;  /* 0x00008800180c7b82 */ /* 0x000ef00000000a00 */
[----:B------:R-:W4:Y:S08]  /*19aa0*/  LDC.64 R14, c[0x0][R24+0x218] ;  /* 0x00008600180e7b82 */ /* 0x000f300000000a00 */
[----:B------:R-:W5:Y:S08]  /*19ab0*/  LDC.64 R8, c[0x0][R24+0x228] ;  /* 0x00008a0018087b82 */ /* 0x000f700000000a00 */
[----:B------:R-:W1:Y:S08]  /*19ac0*/  LDC.64 R6, c[0x0][R24+0x210] ;  /* 0x0000840018067b82 */ /* 0x000e700000000a00 */
[----:B------:R-:W2:Y:S08]  /*19ad0*/  @P1 LDC R0, c[0x0][0xbec] ;  /* 0x0002fb00ff001b82 */ /* 0x000eb00000000800 */
[----:B------:R-:W5:Y:S01]  /*19ae0*/  @P1 LDC R33, c[0x0][0xbf0] ;  /* 0x0002fc00ff211b82 */ /* 0x000f620000000800 */
[----:B---3--:R-:W-:-:S07]  /*19af0*/  IMAD R13, R13, R27, RZ ;  /* 0x0000001b0d0d7224 */ /* 0x008fce00078e02ff */
[----:B0-----:R-:W0:Y:S01]  /*19b00*/  @!P0 LDC R4, c[0x0][0xb50] ;  /* 0x0002d400ff048b82 */ /* 0x001e220000000800 */
[----:B------:R-:W-:-:S04]  /*19b10*/  IMAD.WIDE.U32 R10, R12, R27, RZ ;  /* 0x0000001b0c0a7225 */ /* 0x000fc800078e00ff */
[----:B------:R-:W-:Y:S02]  /*19b20*/  IMAD R13, R12, R28, R13 ;  /* 0x0000001c0c0d7224 */ /* 0x000fe400078e020d */
[----:B--2---:R-:W-:Y:S01]  /*19b30*/  @P1 IMAD.HI.U32 R0, R29, R0, RZ ;  /* 0x000000001d001227 */ /* 0x004fe200078e00ff */
[----:B------:R-:W2:Y:S03]  /*19b40*/  @!P0 LDC R5, c[0x0][0xb54] ;  /* 0x0002d500ff058b82 */ /* 0x000ea60000000800 */
        /* <DEDUP_REMOVED lines=15> */
[----:B-1----:R-:W-:Y:S01]  /*19c40*/  IMAD R0, R7, R11, RZ ;  /* 0x0000000b07007224 */ /* 0x002fe200078e02ff */
[----:B------:R-:W-:-:S05]  /*19c50*/  SHF.R.S32.HI R13, RZ, 0x1f, R11 ;  /* 0x0000001fff0d7819 */ /* 0x000fca000001140b */
[C---:B------:R-:W-:Y:S02]  /*19c60*/  IMAD R13, R6.reuse, R13, R0 ;  /* 0x0000000d060d7224 */ /* 0x040fe400078e0200 */
[----:B------:R-:W-:-:S04]  /*19c70*/  IMAD.WIDE.U32 R6, R6, R11, R8 ;  /* 0x0000000b06067225 */ /* 0x000fc800078e0008 */
[----:B------:R-:W-:Y:S01]  /*19c80*/  IMAD.IADD R0, R7, 0x1, R13 ;  /* 0x0000000107007824 */ /* 0x000fe200078e020d */
[----:B0-----:R-:W-:Y:S01]  /*19c90*/  LEA R4, P0, R6, R4, 0x2 ;  /* 0x0000000406047211 */ /* 0x001fe200078010ff */
[----:B------:R-:W-:-:S03]  /*19ca0*/  IMAD.MOV.U32 R7, RZ, RZ, -0x800000 ;  /* 0xff800000ff077424 */ /* 0x000fc600078e00ff */
[----:B--2---:R-:W-:-:S05]  /*19cb0*/  LEA.HI.X R5, R6, R5, R0, 0x2, P0 ;  /* 0x0000000506057211 */ /* 0x004fca00000f1400 */
[----:B------:R0:W-:Y:S04]  /*19cc0*/  STG.E desc[UR38][R4.64], R7 ;  /* 0x0000000704007986 */ /* 0x0001e8000c101926 */
.L_x_2860:
[----:B------:R-:W-:Y:S05]  /*19cd0*/  BSYNC B1 ;  /* 0x0000000000017941 */ /* 0x000fea0003800000 */
.L_x_2859:
[----:B------:R-:W-:Y:S05]  /*19ce0*/  @P2 BRA `(.L_x_2853) ;  /* 0x00000008008c2947 */ /* 0x000fea0003800000 */
[----:B------:R-:W3:Y:S01]  /*19cf0*/  S2R R0, SR_TID.X ;  /* 0x0000000000007919 */ /* 0x000ee20000002100 */
[----:B------:R-:W4:Y:S01]  /*19d00*/  LDC R21, c[0x0][0xbe8] ;  /* 0x0002fa00ff157b82 */ /* 0x000f220000000800 */
[----:B------:R-:W-:Y:S01]  /*19d10*/  ULDC.64 UR4, c[0x0][0xaa0] ;  /* 0x0002a80000047ab9 */ /* 0x000fe20000000a00 */
[----:B------:R-:W-:Y:S01]  /*19d20*/  ULDC.64 UR6, c[0x0][0xaf0] ;  /* 0x0002bc0000067ab9 */ /* 0x000fe20000000a00 */
[----:B----4-:R-:W-:Y:S01]  /*19d30*/  ISETP.NE.AND P0, PT, R21, 0x1, PT ;  /* 0x000000011500780c */ /* 0x010fe20003f05270 */
[----:B---3--:R-:W-:Y:S02]  /*19d40*/  VIADD R6, R0, 0xffffff80 ;  /* 0xffffff8000067836 */ /* 0x008fe40000000000 */
[----:B------:R-:W-:-:S03]  /*19d50*/  IMAD R0, R26, UR4, RZ ;  /* 0x000000041a007c24 */ /* 0x000fc6000f8e02ff */
[----:B0-----:R-:W-:-:S07]  /*19d60*/  SHF.R.S32.HI R5, RZ, 0x1f, R6 ;  /* 0x0000001fff057819 */ /* 0x001fce0000011406 */
[----:B------:R-:W0:Y:S01]  /*19d70*/  @P0 LDC R8, c[0x0][0xbec] ;  /* 0x0002fb00ff080b82 */ /* 0x000e220000000800 */
[----:B------:R-:W-:Y:S01]  /*19d80*/  IMAD R7, R3, UR5, R0 ;  /* 0x0000000503077c24 */ /* 0x000fe2000f8e0200 */
[----:B------:R-:W-:Y:S01]  /*19d90*/  LEA.HI R9, R5, R6, RZ, 0x3 ;  /* 0x0000000605097211 */ /* 0x000fe200078f18ff */
[----:B------:R-:W-:Y:S01]  /*19da0*/  IMAD.WIDE.U32 R4, R3, UR4, RZ ;  /* 0x0000000403047c25 */ /* 0x000fe2000f8e00ff */
[----:B------:R-:W-:Y:S02]  /*19db0*/  ULDC.64 UR4, c[0x0][0xae8] ;  /* 0x0002ba0000047ab9 */ /* 0x000fe40000000a00 */
[----:B------:R-:W-:Y:S02]  /*19dc0*/  LOP3.LUT R13, R9, 0xfffffff8, RZ, 0xc0, !PT ;  /* 0xfffffff8090d7812 */ /* 0x000fe400078ec0ff */
[----:B------:R-:W3:Y:S01]  /*19dd0*/  @P0 LDC R11, c[0x0][0xbf0] ;  /* 0x0002fc00ff0b0b82 */ /* 0x000ee20000000800 */
[----:B------:R-:W-:Y:S01]  /*19de0*/  SHF.R.S32.HI R10, RZ, 0x3, R9 ;  /* 0x00000003ff0a7819 */ /* 0x000fe20000011409 */
[----:B------:R-:W-:-:S02]  /*19df0*/  IMAD.IADD R5, R5, 0x1, R7 ;  /* 0x0000000105057824 */ /* 0x000fc400078e0207 */
[----:B------:R-:W-:Y:S02]  /*19e00*/  IMAD.IADD R0, R6, 0x1, -R13 ;  /* 0x0000000106007824 */ /* 0x000fe400078e0a0d */
[----:B------:R-:W-:-:S04]  /*19e10*/  IMAD.WIDE.U32 R4, R224, UR4, R4 ;  /* 0x00000004e0047c25 */ /* 0x000fc8000f8e0004 */
[----:B------:R-:W-:Y:S02]  /*19e20*/  IMAD R0, R0, 0x20, R10 ;  /* 0x0000002000007824 */ /* 0x000fe400078e020a */
[----:B------:R-:W-:Y:S01]  /*19e30*/  IMAD R5, R224, UR5, R5 ;  /* 0x00000005e0057c24 */ /* 0x000fe2000f8e0205 */
[----:B------:R-:W-:Y:S01]  /*19e40*/  ULDC.64 UR4, c[0x0][0xae0] ;  /* 0x0002b80000047ab9 */ /* 0x000fe20000000a00 */
[----:B------:R-:W-:Y:S02]  /*19e50*/  IMAD.IADD R9, R213, 0x1, R0 ;  /* 0x00000001d5097824 */ /* 0x000fe400078e0200 */
[----:B------:R-:W-:Y:S02]  /*19e60*/  IMAD R6, R28, UR6, RZ ;  /* 0x000000061c067c24 */ /* 0x000fe4000f8e02ff */
[----:B0-----:R-:W-:-:S04]  /*19e70*/  @P0 IMAD.HI.U32 R0, R9, R8, RZ ;  /* 0x0000000809000227 */ /* 0x001fc800078e00ff */
[----:B------:R-:W-:Y:S01]  /*19e80*/  IMAD.MOV.U32 R3, RZ, RZ, R9 ;  /* 0x000000ffff037224 */ /* 0x000fe200078e0009 */
[----:B---3--:R-:W-:Y:S01]  /*19e90*/  @P0 SHF.R.U32.HI R3, RZ, R11, R0 ;  /* 0x0000000bff030219 */ /* 0x008fe20000011600 */
[C---:B------:R-:W-:Y:S02]  /*19ea0*/  IMAD R7, R27.reuse, UR7, R6 ;  /* 0x000000071b077c24 */ /* 0x040fe4000f8e0206 */
[----:B------:R-:W-:Y:S01]  /*19eb0*/  IMAD.WIDE.U32 R4, R27, UR6, R4 ;  /* 0x000000061b047c25 */ /* 0x000fe2000f8e0004 */
[----:B------:R-:W-:-:S03]  /*19ec0*/  SHF.R.S32.HI R0, RZ, 0x1f, R3 ;  /* 0x0000001fff007819 */ /* 0x000fc60000011403 */
[----:B------:R-:W-:Y:S02]  /*19ed0*/  IMAD.MOV R6, RZ, RZ, -R3 ;  /* 0x000000ffff067224 */ /* 0x000fe400078e0a03 */
[----:B------:R-:W-:Y:S02]  /*19ee0*/  IMAD.IADD R5, R5, 0x1, R7 ;  /* 0x0000000105057824 */ /* 0x000fe400078e0207 */
        /* <DEDUP_REMOVED lines=8> */
[----:B------:R-:W-:Y:S02]  /*19f70*/  IMAD R0, R0, UR4, RZ ;  /* 0x0000000400007c24 */ /* 0x000fe4000f8e02ff */
[----:B------:R-:W-:-:S04]  /*19f80*/  IMAD.WIDE.U32 R4, R7, UR4, R4 ;  /* 0x0000000407047c25 */ /* 0x000fc8000f8e0004 */
[----:B------:R-:W-:Y:S01]  /*19f90*/  IMAD R3, R7, UR5, R0 ;  /* 0x0000000507037c24 */ /* 0x000fe2000f8e0200 */
[----:B------:R-:W-:Y:S01]  /*19fa0*/  ULDC.64 UR4, c[0x0][0xa80] ;  /* 0x0002a00000047ab9 */ /* 0x000fe20000000a00 */
[----:B------:R-:W-:Y:S02]  /*19fb0*/  SHF.R.S32.HI R7, RZ, 0x1f, R6 ;  /* 0x0000001fff077819 */ /* 0x000fe40000011406 */
[----:B------:R-:W-:Y:S01]  /*19fc0*/  IMAD.IADD R3, R5, 0x1, R3 ;  /* 0x0000000105037824 */ /* 0x000fe200078e0203 */
[----:B------:R-:W-:Y:S01]  /*19fd0*/  LEA R0, P0, R4, UR4, 0x1 ;  /* 0x0000000404007c11 */ /* 0x000fe2000f8008ff */
[----:B------:R-:W-:-:S03]  /*19fe0*/  UMOV UR4, 0xffffffff ;  /* 0xffffffff00047882 */ /* 0x000fc60000000000 */
[----:B------:R-:W-:Y:S01]  /*19ff0*/  LEA.HI.X R4, R4, UR5, R3, 0x1, P0 ;  /* 0x0000000504047c11 */ /* 0x000fe200080f0c03 */
[----:B------:R-:W-:Y:S08]  /*1a000*/  BRA.DIV UR4, `(.L_x_2861) ;  /* 0x000000aa04447947 */ /* 0x000ff0000b800000 */
[----:B------:R0:W3:Y:S04]  /*1a010*/  SHFL.IDX PT, R3, R4, RZ, 0x181f ;  /* 0x00181fff04037589 */ /* 0x0000e800000e0000 */
[----:B------:R0:W4:Y:S02]  /*1a020*/  SHFL.IDX PT, R14, R0, RZ, 0x181f ;  /* 0x00181fff000e7589 */ /* 0x00012400000e0000 */
.L_x_3107:
[----:B------:R-:W-:Y:S01]  /*1a030*/  IMAD R20, R20, R21, RZ ;  /* 0x0000001514147224 */ /* 0x000fe200078e02ff */
[----:B------:R-:W-:Y:S01]  /*1a040*/  BSSY B1, `(.L_x_2862) ;  /* 0x0000018000017945 */ /* 0x000fe20003800000 */
[----:B------:R-:W-:-:S05]  /*1a050*/  IMAD.IADD R213, R10, 0x1, R213 ;  /* 0x000000010ad57824 */ /* 0x000fca00078e02d5 */
        /* <DEDUP_REMOVED lines=10> */
[CC--:B------:R-:W-:Y:S02]  /*1a100*/  @!P2 LEA R10, P4, R223.reuse, R14.reuse, 0x1 ;  /* 0x0000000edf0aa211 */ /* 0x0c0fe400078808ff */
[-C--:B---3--:R-:W-:Y:S02]  /*1a110*/  @!P3 LEA.HI.X R9, R212, R3.reuse, R5, 0x1, P5 ;  /* 0x00000003d409b211 */ /* 0x088fe400028f0c05 */
        /* <DEDUP_REMOVED lines=10> */
.L_x_2863:
[----:B------:R-:W-:Y:S05]  /*1a1c0*/  BSYNC B1 ;  /* 0x0000000000017941 */ /* 0x000fea0003800000 */
.L_x_2862:
[----:B------:R-:W-:-:S03]  /*1a1d0*/  UMOV UR4, 0xffffffff ;  /* 0xffffffff00047882 */ /* 0x000fc60000000000 */
[----:B------:R-:W-:Y:S05]  /*1a1e0*/  BRA.DIV UR4, `(.L_x_2864) ;  /* 0x000000aa04007947 */ /* 0x000fea000b800000 */
[----:B---3--:R3:W0:Y:S04]  /*1a1f0*/  SHFL.IDX PT, R3, R4, 0x1, 0x181f ;  /* 0x00381f0004037f89 */ /* 0x00862800000e0000 */
[----:B----4-:R3:W4:Y:S02]  /*1a200*/  SHFL.IDX PT, R14, R0, 0x1, 0x181f ;  /* 0x00381f00000e7f89 */ /* 0x01072400000e0000 */
.L_x_3111:
        /* <DEDUP_REMOVED lines=12> */
[CC--:B----4-:R-:W-:Y:S02]  /*1a2d0*/  @!P3 LEA R8, P5, R212.reuse, R14.reuse, 0x1 ;  /* 0x0000000ed408b211 */ /* 0x0d0fe400078a08ff */
[CC--:B------:R-:W-:Y:S02]  /*1a2e0*/  @!P2 LEA R10, P4, R223.reuse, R14.reuse, 0x1 ;  /* 0x0000000edf0aa211 */ /* 0x0c0fe400078808ff */
[-C--:B0-----:R-:W-:Y:S02]  /*1a2f0*/  @!P3 LEA.HI.X R9, R212, R3.reuse, R12, 0x1, P5 ;  /* 0x00000003d409b211 */ /* 0x081fe400028f0c0c */
[-C--:B------:R-:W-:Y:S02]  /*1a300*/  @!P1 LEA R12, P5, R222, R14.reuse, 0x1 ;  /* 0x0000000ede0c9211 */ /* 0x080fe400078a08ff */
        /* <DEDUP_REMOVED lines=8> */
.L_x_2866:
[----:B------:R-:W-:Y:S05]  /*1a390*/  BSYNC B1 ;  /* 0x0000000000017941 */ /* 0x000fea0003800000 */
.L_x_2865:
[----:B------:R-:W-:-:S03]  /*1a3a0*/  UMOV UR4, 0xffffffff ;  /* 0xffffffff00047882 */ /* 0x000fc60000000000 */
[----:B------:R-:W-:Y:S05]  /*1a3b0*/  BRA.DIV UR4, `(.L_x_2867) ;  /* 0x000000a604d47947 */ /* 0x000fea000b800000 */
[----:B0-----:R0:W0:Y:S04]  /*1a3c0*/  SHFL.IDX PT, R3, R4, 0x2, 0x181f ;  /* 0x00581f0004037f89 */ /* 0x00102800000e0000 */
[----:B----4-:R4:W0:Y:S02]  /*1a3d0*/  SHFL.IDX PT, R14, R0, 0x2, 0x181f ;  /* 0x00581f00000e7f89 */ /* 0x01082400000e0000 */
.L_x_3115:
        /* <DEDUP_REMOVED lines=12> */
[CC--:B0-----:R-:W-:Y:S02]  /*1a4a0*/  @!P3 LEA R8, P5, R212.reuse, R14.reuse, 0x1 ;  /* 0x0000000ed408b211 */ /* 0x0c1fe400078a08ff */
[CC--:B------:R-:W-:Y:S02]  /*1a4b0*/  @!P2 LEA R10, P4, R223.reuse, R14.reuse, 0x1 ;  /* 0x0000000edf0aa211 */ /* 0x0c0fe400078808ff */
[-C--:B------:R-:W-:Y:S02]  /*1a4c0*/  @!P3 LEA.HI.X R9, R212, R3.reuse, R12, 0x1, P5 ;  /* 0x00000003d409b211 */ /* 0x080fe400028f0c0c */
        /* <DEDUP_REMOVED lines=9> */
.L_x_2869:
[----:B------:R-:W-:Y:S05]  /*1a560*/  BSYNC B1 ;  /* 0x0000000000017941 */ /* 0x000fea0003800000 */
.L_x_2868:
[----:B------:R-:W-:-:S03]  /*1a570*/  UMOV UR4, 0xffffffff ;  /* 0xffffffff00047882 */ /* 0x000fc60000000000 */
[----:B------:R-:W-:Y:S05]  /*1a580*/  BRA.DIV UR4, `(.L_x_2870) ;  /* 0x000000a604a87947 */ /* 0x000fea000b800000 */
[----:B0-----:R0:W0:Y:S04]  /*1a590*/  SHFL.IDX PT, R3, R4, 0x3, 0x181f ;  /* 0x00781f0004037f89 */ /* 0x00102800000e0000 */
[----:B------:R0:W0:Y:S02]  /*1a5a0*/  SHFL.IDX PT, R14, R0, 0x3, 0x181f ;  /* 0x00781f00000e7f89 */ /* 0x00002400000e0000 */
.L_x_3119:
[----:B0--34-:R-:W-:-:S05]  /*1a5b0*/  VIADD R0, R213, 0x60 ;  /* 0x00000060d5007836 */ /* 0x019fca0000000000 */
        /* <DEDUP_REMOVED lines=10> */
[CC--:B------:R-:W-:Y:S02]  /*1a660*/  @!P3 LEA R4, P5, R212.reuse, R14.reuse, 0x1 ;  /* 0x0000000ed404b211 */ /* 0x0c0fe400078a08ff */
        /* <DEDUP_REMOVED lines=11> */
.L_x_2853:
[----:B------:R-:W-:Y:S05]  /*1a720*/  BSYNC B0 ;  /* 0x0000000000007941 */ /* 0x000fea0003800000 */
.L_x_2839:
[----:B------:R-:W-:Y:S02]  /*1a730*/  ULDC UR4, c[0x0][0xc3c] ;  /* 0x00030f0000047ab9 */ /* 0x000fe40000000800 */
[----:B--2---:R-:W-:-:S13]  /*1a740*/  ISETP.GE.AND P0, PT, R155, UR4, PT ;  /* 0x000000049b007c0c */ /* 0x004fda000bf06270 */
[----:B------:R-:W-:Y:S05]  /*1a750*/  @!P0 BRA `(.L_x_2871) ;  /* 0xfffffe6c001c8947 */ /* 0x000fea000383ffff */
[----:B------:R-:W-:Y:S05]  /*1a760*/  BRA `(.L_x_2652) ;  /* 0x0000008c00507947 */ /* 0x000fea0003800000 */
.L_x_2650:
        /* <DEDUP_REMOVED lines=18> */
.L_x_2872:
        /* <DEDUP_REMOVED lines=43> */
.L_x_2876:
        /* <DEDUP_REMOVED lines=39> */
.L_x_2874:
        /* <DEDUP_REMOVED lines=12> */
.L_x_2877:
        /* <DEDUP_REMOVED lines=63> */
.L_x_2878:
        /* <DEDUP_REMOVED lines=61> */
.L_x_2879:
[----:B01----:R-:W-:-:S05]  /*1b630*/  LOP3.LUT R3, RZ, R2, RZ, 0x33, !PT ;  /* 0x00000002ff037212 */ /* 0x003fca00078e33ff */
[----:B------:R-:W-:-:S05]  /*1b640*/  IMAD.IADD R2, R4, 0x1, R3 ;  /* 0x0000000104027824 */ /* 0x000fca00078e0203 */
[----:B------:R1:W-:Y:S01]  /*1b650*/  STL [R1+0x4], R2 ;  /* 0x0000040201007387 */ /* 0x0003e20000100800 */
[----:B------:R-:W-:Y:S05]  /*1b660*/  BRA `(.L_x_2880) ;  /* 0x0000000000107947 */ /* 0x000fea0003800000 */
.L_x_2875:
[----:B------:R-:W-:Y:S01]  /*1b670*/  IMAD.U32 R2, RZ, RZ, UR6 ;  /* 0x00000006ff027e24 */ /* 0x000fe2000f8e00ff */
[----:B------:R0:W-:Y:S04]  /*1b680*/  STL [R1+0x4], RZ ;  /* 0x000004ff01007387 */ /* 0x0001e80000100800 */
[----:B------:R0:W-:Y:S04]  /*1b690*/  STL [R1+0x8], RZ ;  /* 0x000008ff01007387 */ /* 0x0001e80000100800 */
[----:B------:R0:W-:Y:S02]  /*1b6a0*/  STL [R1], R2 ;  /* 0x0000000201007387 */ /* 0x0001e40000100800 */
.L_x_2880:
        /* <DEDUP_REMOVED lines=10> */
.L_x_2873:
        /* <DEDUP_REMOVED lines=13> */
[----:B------:R-:W-:Y:S01]  /*1b820*/  ULDC.64 UR40, c[0x0][0x198] ;  /* 0x0000660000287ab9 */ /* 0x000fe20000000a00 */
[----:B------:R-:W-:Y:S01]  /*1b830*/  LOP3.LUT R3, R0, 0x1f8, RZ, 0xc0, !PT ;  /* 0x000001f800037812 */ /* 0x000fe200078ec0ff */
[----:B01----:R-:W-:Y:S01]  /*1b840*/  IMAD.SHL.U32 R2, R4, 0x8, RZ ;  /* 0x0000000804027824 */ /* 0x003fe200078e00ff */
[----:B------:R-:W-:Y:S01]  /*1b850*/  ULDC UR37, c[0x0][0xc] ;  /* 0x0000030000257ab9 */ /* 0x000fe20000000800 */
        /* <DEDUP_REMOVED lines=12> */
[----:B------:R0:W-:Y:S04]  /*1b920*/  STL [R1+0x14], RZ ;  /* 0x000014ff01007387 */ /* 0x0001e80000100800 */
[----:B------:R0:W-:Y:S04]  /*1b930*/  STL [R1+0x10], RZ ;  /* 0x000010ff01007387 */ /* 0x0001e80000100800 */
[----:B------:R0:W-:Y:S02]  /*1b940*/  STL [R1+0x18], R0 ;  /* 0x0000180001007387 */ /* 0x0001e40000100800 */
.L_x_3041:
[----:B--2---:R-:W2:Y:S01]  /*1b950*/  LDL R14, [R1+0xc] ;  /* 0x00000c00010e7983 */ /* 0x004ea20000100800 */
[----:B------:R-:W-:Y:S05]  /*1b960*/  YIELD ;  /* 0x0000000000007946 */ /* 0x000fea0003800000 */
[----:B------:R-:W-:Y:S01]  /*1b970*/  ULDC.64 UR4, c[0x0][0xa28] ;  /* 0x00028a0000047ab9 */ /* 0x000fe20000000a00 */
[----:B01----:R-:W-:Y:S02]  /*1b980*/  CS2R R6, SRZ ;  /* 0x0000000000067805 */ /* 0x003fe4000001ff00 */
[----:B------:R-:W-:Y:S01]  /*1b990*/  ISETP.NE.U32.AND P0, PT, RZ, UR4, PT ;  /* 0x00000004ff007c0c */ /* 0x000fe2000bf05070 */
[----:B------:R-:W1:Y:S01]  /*1b9a0*/  LDC.64 R12, c[0x0][0xa00] ;  /* 0x00028000ff0c7b82 */ /* 0x000e620000000a00 */
[----:B------:R-:W-:Y:S01]  /*1b9b0*/  ULDC.64 UR6, c[0x0][0xa08] ;  /* 0x0002820000067ab9 */ /* 0x000fe20000000a00 */
[----:B------:R-:W-:Y:S01]  /*1b9c0*/  ULDC.64 UR8, c[0x0][0xa10] ;  /* 0x0002840000087ab9 */ /* 0x000fe20000000a00 */
[----:B------:R-:W-:Y:S01]  /*1b9d0*/  ISETP.NE.AND.EX P0, PT, RZ, UR5, PT, P0 ;  /* 0x00000005ff007c0c */ /* 0x000fe2000bf05300 */
[----:B------:R-:W-:-:S04]  /*1b9e0*/  ULDC.64 UR4, c[0x0][0xa18] ;  /* 0x0002860000047ab9 */ /* 0x000fc80000000a00 */
[----:B------:R-:W4:Y:S08]  /*1b9f0*/  LDC.64 R4, c[0x0][0xa08] ;  /* 0x00028200ff047b82 */ /* 0x000f300000000a00 */
[----:B0-----:R-:W2:Y:S02]  /*1ba00*/  @P0 LDC.64 R2, c[0x0][0xa28] ;  /* 0x00028a00ff020b82 */ /* 0x001ea40000000a00 */
[----:B--2---:R-:W-:-:S05]  /*1ba10*/  @P0 IMAD.WIDE R2, R14, 0x4, R2 ;  /* 0x000000040e020825 */ /* 0x004fca00078e0202 */
[----:B------:R0:W5:Y:S01]  /*1ba20*/  @P0 LDG.E R6, desc[UR38][R2.64] ;  /* 0x0000002602060981 */ /* 0x000162000c1e1900 */
[----:B------:R-:W-:Y:S01]  /*1ba30*/  ISETP.NE.U32.AND P0, PT, RZ, UR4, PT ;  /* 0x00000004ff007c0c */ /* 0x000fe2000bf05070 */
[----:B-1----:R-:W-:Y:S01]  /*1ba40*/  IMAD.WIDE R12, R14, 0x4, R12 ;  /* 0x000000040e0c7825 */ /* 0x002fe200078e020c */
[----:B------:R-:W-:Y:S02]  /*1ba50*/  ISETP.NE.U32.AND P2, PT, RZ, UR6, PT ;  /* 0x00000006ff007c0c */ /* 0x000fe4000bf45070 */
[----:B------:R-:W-:Y:S01]  /*1ba60*/  ISETP.NE.AND.EX P0, PT, RZ, UR5, PT, P0 ;  /* 0x00000005ff007c0c */ /* 0x000fe2000bf05300 */
[----:B------:R-:W-:Y:S01]  /*1ba70*/  ULDC.64 UR4, c[0x0][0xa00] ;  /* 0x0002800000047ab9 */ /* 0x000fe20000000a00 */
[----:B------:R-:W-:Y:S01]  /*1ba80*/  ISETP.NE.U32.AND P4, PT, RZ, UR8, PT ;  /* 0x00000008ff007c0c */ /* 0x000fe2000bf85070 */
[----:B---3--:R-:W-:Y:S01]  /*1ba90*/  IMAD.MOV.U32 R8, RZ, RZ, RZ ;  /* 0x000000ffff087224 */ /* 0x008fe200078e00ff */
[----:B------:R-:W-:Y:S01]  /*1baa0*/  ISETP.NE.U32.AND P1, PT, RZ, UR4, PT ;  /* 0x00000004ff007c0c */ /* 0x000fe2000bf25070 */
[----:B0-----:R-:W0:Y:S01]  /*1bab0*/  LDC.64 R2, c[0x0][0xa10] ;  /* 0x00028400ff027b82 */ /* 0x001e220000000a00 */
[----:B------:R-:W-:-:S02]  /*1bac0*/  IMAD.MOV.U32 R0, RZ, RZ, RZ ;  /* 0x000000ffff007224 */ /* 0x000fc400078e00ff */
[----:B------:R-:W-:Y:S01]  /*1bad0*/  ISETP.NE.AND.EX P3, PT, RZ, UR5, PT, P1 ;  /* 0x00000005ff007c0c */ /* 0x000fe2000bf65310 */
[----:B----4-:R-:W-:-:S04]  /*1bae0*/  IMAD.WIDE R4, R14, 0x4, R4 ;  /* 0x000000040e047825 */ /* 0x010fc800078e0204 */
[----:B------:R-:W1:Y:S01]  /*1baf0*/  @P0 LDC.64 R10, c[0x0][0xa18] ;  /* 0x00028600ff0a0b82 */ /* 0x000e620000000a00 */
[----:B------:R-:W-:Y:S01]  /*1bb00*/  ULDC UR4, c[0x0][0x288] ;  /* 0x0000a20000047ab9 */ /* 0x000fe20000000800 */
[----:B------:R-:W-:Y:S02]  /*1bb10*/  ISETP.NE.AND.EX P1, PT, RZ, UR7, PT, P2 ;  /* 0x00000007ff007c0c */ /* 0x000fe4000bf25320 */
[----:B------:R-:W-:-:S04]  /*1bb20*/  ISETP.NE.AND.EX P2, PT, RZ, UR9, PT, P4 ;  /* 0x00000009ff007c0c */ /* 0x000fc8000bf45340 */
[----:B------:R-:W2:Y:S07]  /*1bb30*/  @P3 LDG.E R7, desc[UR38][R12.64] ;  /* 0x000000260c073981 */ /* 0x000eae000c1e1900 */
[----:B------:R3:W5:Y:S01]  /*1bb40*/  @P1 LDG.E R8, desc[UR38][R4.64] ;  /* 0x0000002604081981 */ /* 0x000762000c1e1900 */
[----:B0-----:R-:W-:-:S05]  /*1bb50*/  IMAD.WIDE R2, R14, 0x4, R2 ;  /* 0x000000040e027825 */ /* 0x001fca00078e0202 */
[----:B------:R3:W5:Y:S01]  /*1bb60*/  @P2 LDG.E R0, desc[UR38][R2.64] ;  /* 0x0000002602002981 */ /* 0x000762000c1e1900 */
[----:B-1----:R-:W-:-:S03]  /*1bb70*/  @P0 IMAD.WIDE R10, R14, 0x4, R10 ;  /* 0x000000040e0a0825 */ /* 0x002fc600078e020a */
[----:B--2---:R0:W-:Y:S02]  /*1bb80*/  STL [R1+0x48], R7 ;  /* 0x0000480701007387 */ /* 0x0041e40000100800 */
[----:B0-----:R-:W-:Y:S01]  /*1bb90*/  IMAD.U32 R7, RZ, RZ, UR4 ;  /* 0x00000004ff077e24 */ /* 0x001fe2000f8e00ff */
[----:B------:R-:W-:-:S05]  /*1bba0*/  ULDC.64 UR4, c[0x0][0x418] ;  /* 0x0001060000047ab9 */ /* 0x000fca0000000a00 */
[----:B------:R-:W2:Y:S01]  /*1bbb0*/  @P0 LDG.E R7, desc[UR38][R10.64] ;  /* 0x000000260a070981 */ /* 0x000ea2000c1e1900 */
[----:B------:R-:W-:-:S03]  /*1bbc0*/  UISETP.NE.U32.AND UP0, UPT, UR4, URZ, UPT ;  /* 0x0000003f0400728c */ /* 0x000fc6000bf05070 */
[----:B------:R-:W-:Y:S01]  /*1bbd0*/  ULDC UR4, c[0x0][0x424] ;  /* 0x0001090000047ab9 */ /* 0x000fe20000000800 */
[----:B------:R-:W-:-:S03]  /*1bbe0*/  UISETP.NE.AND.EX UP0, UPT, UR5, URZ, UPT, UP0 ;  /* 0x0000003f0500728c */ /* 0x000fc6000bf05300 */
[----:B------:R-:W-:Y:S01]  /*1bbf0*/  ULDC UR5, c[0x0][0x2f0] ;  /* 0x0000bc0000057ab9 */ /* 0x000fe20000000800 */
[----:B------:R-:W-:Y:S01]  /*1bc00*/  USEL UR4, UR4, 0x1, UP0 ;  /* 0x0000000104047887 */ /* 0x000fe20008000000 */
[----:B--2---:R0:W-:Y:S04]  /*1bc10*/  STL [R1+0x38], R7 ;  /* 0x0000380701007387 */ /* 0x0041e80000100800 */
[----:B------:R3:W5:Y:S01]  /*1bc20*/  LDL R15, [R1+0x38] ;  /* 0x00003800010f7983 */ /* 0x0007620000100800 */
[----:B------:R-:W-:-:S03]  /*1bc30*/  UIMAD UR4, UR4, UR5, URZ ;  /* 0x00000005040472a4 */ /* 0x000fc6000f8e023f */
[----:B------:R-:W-:Y:S02]  /*1bc40*/  ULDC UR5, c[0x0][0x348] ;  /* 0x0000d20000057ab9 */ /* 0x000fe40000000800 */
[----:B------:R-:W-:Y:S02]  /*1bc50*/  IMAD.U32 R10, RZ, RZ, UR5 ;  /* 0x00000005ff0a7e24 */ /* 0x000fe4000f8e00ff */
[----:B0-----:R-:W-:Y:S01]  /*1bc60*/  IMAD.U32 R7, RZ, RZ, UR4 ;  /* 0x00000004ff077e24 */ /* 0x001fe2000f8e00ff */
[----:B---3--:R-:W-:Y:S06]  /*1bc70*/  @P0 BRA `(.L_x_2882) ;  /* 0x0000000000140947 */ /* 0x008fec0003800000 */
[----:B------:R-:W-:Y:S05]  /*1bc80*/  @!P3 BRA `(.L_x_2882) ;  /* 0x000000000010b947 */ /* 0x000fea0003800000 */
[----:B------:R-:W2:Y:S04]  /*1bc90*/  LDG.E R9, desc[UR38][R12.64] ;  /* 0x000000260c097981 */ /* 0x000ea8000c1e1900 */
[----:B------:R-:W2:Y:S02]  /*1bca0*/  LDG.E R12, desc[UR38][R12.64+0x4] ;  /* 0x000004260c0c7981 */ /* 0x000ea4000c1e1900 */
[----:B--2--5:R-:W-:-:S05]  /*1bcb0*/  IMAD.IADD R15, R12, 0x1, -R9 ;  /* 0x000000010c0f7824 */ /* 0x024fca00078e0a09 */
[----:B------:R0:W-:Y:S02]  /*1bcc0*/  STL [R1+0x38], R15 ;  /* 0x0000380f01007387 */ /* 0x0001e40000100800 */
.L_x_2882:
[----:B------:R-:W2:Y:S01]  /*1bcd0*/  LDL.LU R12, [R1+0x8] ;  /* 0x00000800010c7983 */ /* 0x000ea20000300800 */
[----:B-----5:R-:W-:Y:S01]  /*1bce0*/  IMAD.IADD R8, R8, 0x1, R6 ;  /* 0x0000000108087824 */ /* 0x020fe200078e0206 */
[----:B------:R-:W-:Y:S02]  /*1bcf0*/  ULDC.64 UR4, c[0x0][0xa20] ;  /* 0x0002880000047ab9 */ /* 0x000fe40000000a00 */
[----:B------:R-:W-:Y:S02]  /*1bd00*/  ISETP.NE.U32.AND P0, PT, RZ, UR4, PT ;  /* 0x00000004ff007c0c */ /* 0x000fe4000bf05070 */
[----:B------:R1:W-:Y:S02]  /*1bd10*/  STL [R1+0x20], R8 ;  /* 0x0000200801007387 */ /* 0x0003e40000100800 */
[----:B------:R-:W-:Y:S02]  /*1bd20*/  ISETP.NE.AND.EX P0, PT, RZ, UR5, PT, P0 ;  /* 0x00000005ff007c0c */ /* 0x000fe4000bf05300 */
[----:B--2---:R-:W-:-:S02]  /*1bd30*/  LOP3.LUT R11, R12, 0xff000000, RZ, 0xc0, !PT ;  /* 0xff0000000c0b7812 */ /* 0x004fc400078ec0ff */
[C---:B------:R-:W-:Y:S02]  /*1bd40*/  LOP3.LUT R9, R12.reuse, 0xff0000, RZ, 0xc0, !PT ;  /* 0x00ff00000c097812 */ /* 0x040fe400078ec0ff */
[----:B------:R-:W-:Y:S02]  /*1bd50*/  SHF.R.U32.HI R11, RZ, 0x8, R11 ;  /* 0x00000008ff0b7819 */ /* 0x000fe4000001160b */
[----:B------:R-:W-:Y:S02]  /*1bd60*/  LOP3.LUT R16, R12, 0xffff, RZ, 0xc0, !PT ;  /* 0x0000ffff0c107812 */ /* 0x000fe400078ec0ff */
[----:B------:R-:W-:-:S03]  /*1bd70*/  LEA.HI R11, R9, R11, RZ, 0x10 ;  /* 0x0000000b090b7211 */ /* 0x000fc600078f80ff */
[----:B-1----:R-:W-:Y:S05]  /*1bd80*/  @!P0 BRA `(.L_x_2883) ;  /* 0x0000000000108947 */ /* 0x002fea0003800000 */
[----:B------:R-:W1:Y:S02]  /*1bd90*/  LDC.64 R4, c[0x0][0xa20] ;  /* 0x00028800ff047b82 */ /* 0x000e640000000a00 */
[----:B-1----:R-:W-:-:S05]  /*1bda0*/  IMAD.WIDE R4, R14, 0x4, R4 ;  /* 0x000000040e047825 */ /* 0x002fca00078e0204 */
[----:B------:R1:W5:Y:S01]  /*1bdb0*/  LDG.E R7, desc[UR38][R4.64] ;  /* 0x0000002604077981 */ /* 0x000362000c1e1900 */
[----:B------:R-:W-:Y:S05]  /*1bdc0*/  BRA `(.L_x_2884) ;  /* 0x0000000000107947 */ /* 0x000fea0003800000 */
.L_x_2883:
[----:B------:R-:W-:Y:S05]  /*1bdd0*/  @!P1 BRA `(.L_x_2884) ;  /* 0x00000000000c9947 */ /* 0x000fea0003800000 */
[----:B------:R-:W2:Y:S04]  /*1bde0*/  LDG.E R7, desc[UR38][R4.64] ;  /* 0x0000002604077981 */ /* 0x000ea8000c1e1900 */
[----:B------:R-:W2:Y:S02]  /*1bdf0*/  LDG.E R4, desc[UR38][R4.64+0x4] ;  /* 0x0000042604047981 */ /* 0x000ea4000c1e1900 */
[----:B--2---:R-:W-:-:S07]  /*1be00*/  IMAD.IADD R7, R4, 0x1, -R7 ;  /* 0x0000000104077824 */ /* 0x004fce00078e0a07 */
.L_x_2884:
[----:B------:R-:W2:Y:S04]  /*1be10*/  LDL.LU R8, [R1+0x4] ;  /* 0x0000040001087983 */ /* 0x000ea80000300800 */
[----:B-1----:R-:W3:Y:S04]  /*1be20*/  @P2 LDG.E R4, desc[UR38][R2.64] ;  /* 0x0000002602042981 */ /* 0x002ee8000c1e1900 */
[----:B------:R1:W3:Y:S01]  /*1be30*/  @P2 LDG.E R2, desc[UR38][R2.64+0x4] ;  /* 0x0000042602022981 */ /* 0x0002e2000c1e1900 */
[----:B-----5:R-:W-:Y:S01]  /*1be40*/  IMAD.IADD R9, R7, 0x1, -R6 ;  /* 0x0000000107097824 */ /* 0x020fe200078e0a06 */
[----:B-1----:R-:W1:Y:S02]  /*1be50*/  LDC R3, c[0x0][0x448] ;  /* 0x00011200ff037b82 */ /* 0x002e640000000800 */
[----:B-1----:R-:W-:-:S13]  /*1be60*/  ISETP.NE.AND P1, PT, R3, 0x1, PT ;  /* 0x000000010300780c */ /* 0x002fda0003f25270 */
[----:B------:R-:W1:Y:S08]  /*1be70*/  @P1 LDC R3, c[0x0][0x44c] ;  /* 0x00011300ff031b82 */ /* 0x000e700000000800 */
[----:B------:R-:W4:Y:S01]  /*1be80*/  @P1 LDC R5, c[0x0][0x450] ;  /* 0x00011400ff051b82 */ /* 0x000f220000000800 */
[----:B--2---:R-:W-:-:S04]  /*1be90*/  IMAD.SHL.U32 R13, R8, 0x80, RZ ;  /* 0x00000080080d7824 */ /* 0x004fc800078e00ff */
[----:B------:R-:W-:Y:S01]  /*1bea0*/  VIADD R7, R13, 0x7f ;  /* 0x0000007f0d077836 */ /* 0x000fe20000000000 */
[----:B------:R2:W-:Y:S01]  /*1beb0*/  STL [R1+0x28], R13 ;  /* 0x0000280d01007387 */ /* 0x0005e20000100800 */
[----:B---3--:R-:W-:Y:S02]  /*1bec0*/  @P2 IMAD.IADD R10, R2, 0x1, -R4 ;  /* 0x00000001020a2824 */ /* 0x008fe400078e0a04 */
[----:B-1----:R-:W-:-:S04]  /*1bed0*/  @P1 IMAD.HI.U32 R2, R7, R3, RZ ;  /* 0x0000000307021227 */ /* 0x002fc800078e00ff */
[----:B------:R-:W-:Y:S01]  /*1bee0*/  IMAD.IADD R6, R9, 0x1, R10 ;  /* 0x0000000109067824 */ /* 0x000fe200078e020a */
[----:B----4-:R-:W-:-:S03]  /*1bef0*/  @P1 SHF.R.U32.HI R7, RZ, R5, R2 ;  /* 0x00000005ff071219 */ /* 0x010fc60000011602 */
[C---:B------:R-:W-:Y:S01]  /*1bf00*/  VIADD R2, R6.reuse, 0x5f ;  /* 0x0000005f06027836 */ /* 0x040fe20000000000 */
[----:B------:R-:W-:-:S03]  /*1bf10*/  IADD3 R20, R6, 0x1, -R15 ;  /* 0x0000000106147810 */ /* 0x000fc60007ffe80f */
[----:B------:R-:W-:-:S04]  /*1bf20*/  IMAD.HI R2, R2, 0x2aaaaaab, RZ ;  /* 0x2aaaaaab02027827 */ /* 0x000fc800078e02ff */
[----:B------:R-:W-:Y:S01]  /*1bf30*/  IMAD.IADD R7, R20, 0x1, R7 ;  /* 0x0000000114077824 */ /* 0x000fe200078e0207 */
[----:B------:R-:W-:-:S04]  /*1bf40*/  SHF.R.U32.HI R3, RZ, 0x1f, R2 ;  /* 0x0000001fff037819 */ /* 0x000fc80000011602 */
[----:B------:R-:W-:Y:S02]  /*1bf50*/  LEA.HI.SX32 R12, R2, R3, 0x1c ;  /* 0x00000003020c7211 */ /* 0x000fe400078fe2ff */
[----:B------:R-:W1:Y:S03]  /*1bf60*/  LDC.64 R2, c[0x0][0x9e0] ;  /* 0x00027800ff027b82 */ /* 0x000e660000000a00 */
[----:B------:R2:W-:Y:S01]  /*1bf70*/  STL [R1+0x5c], R12 ;  /* 0x00005c0c01007387 */ /* 0x0005e20000100800 */
[----:B-1----:R-:W-:Y:S01]  /*1bf80*/  ISETP.GE.AND P3, PT, R3, 0x1, PT ;  /* 0x000000010300780c */ /* 0x002fe20003f66270 */
        /* <DEDUP_REMOVED lines=8> */
[----:B------:R-:W1:Y:S02]  /*1c010*/  @P0 LDC.64 R4, c[0x0][0x9e8] ;  /* 0x00027a00ff040b82 */ /* 0x000e640000000a00 */
[----:B-1----:R-:W-:-:S05]  /*1c020*/  @P0 IMAD.HI.U32 R4, R2, R4, RZ ;  /* 0x0000000402040227 */ /* 0x002fca00078e00ff */
[----:B------:R-:W-:-:S04]  /*1c030*/  @P0 SHF.R.U32.HI R2, RZ, R5, R4 ;  /* 0x00000005ff020219 */ /* 0x000fc80000011604 */
[----:B------:R-:W-:Y:S01]  /*1c040*/  LOP3.LUT R2, RZ, R2, RZ, 0x33, !PT ;  /* 0x00000002ff027212 */ /* 0x000fe200078e33ff */
[----:B------:R-:W-:Y:S06]  /*1c050*/  BRA `(.L_x_2888) ;  /* 0x0000000000107947 */ /* 0x000fec0003800000 */
.L_x_2887:
[----:B------:R-:W-:-:S13]  /*1c060*/  ISETP.NE.AND P0, PT, R3, 0x1, PT ;  /* 0x000000010300780c */ /* 0x000fda0003f05270 */
[----:B------:R-:W1:Y:S02]  /*1c070*/  @P0 LDC.64 R4, c[0x0][0x9e8] ;  /* 0x00027a00ff040b82 */ /* 0x000e640000000a00 */
[----:B-1----:R-:W-:-:S05]  /*1c080*/  @P0 IMAD.HI.U32 R4, R2, R4, RZ ;  /* 0x0000000402040227 */ /* 0x002fca00078e00ff */
[----:B------:R-:W-:-:S07]  /*1c090*/  @P0 SHF.R.U32.HI R2, RZ, R5, R4 ;  /* 0x00000005ff020219 */ /* 0x000fce0000011604 */
.L_x_2888:
[----:B------:R-:W-:Y:S05]  /*1c0a0*/  BSYNC B0 ;  /* 0x0000000000007941 */ /* 0x000fea0003800000 */
.L_x_2886:
[----:B------:R-:W-:-:S05]  /*1c0b0*/  IMAD R2, R2, R3, R3 ;  /* 0x0000000302027224 */ /* 0x000fca00078e0203 */
[----:B------:R-:W-:-:S07]  /*1c0c0*/  VIMNMX R8, R8, R2, PT ;  /* 0x0000000208087248 */ /* 0x000fce0003fe0100 */
.L_x_2885:
[----:B------:R-:W1:Y:S01]  /*1c0d0*/  @P1 LDC R4, c[0x0][0x44c] ;  /* 0x00011300ff041b82 */ /* 0x000e620000000800 */
[----:B------:R-:W-:Y:S01]  /*1c0e0*/  VIADD R8, R8, 0x5f ;  /* 0x0000005f08087836 */ /* 0x000fe20000000000 */
[----:B------:R-:W-:Y:S01]  /*1c0f0*/  ULDC UR4, c[0x0][0x9dc] ;  /* 0x0002770000047ab9 */ /* 0x000fe20000000800 */
[----:B------:R-:W-:Y:S02]  /*1c100*/  IMAD.MOV.U32 R2, RZ, RZ, R13 ;  /* 0x000000ffff027224 */ /* 0x000fe400078e000d */
[----:B------:R-:W-:-:S03]  /*1c110*/  IMAD.HI R8, R8, 0x2aaaaaab, RZ ;  /* 0x2aaaaaab08087827 */ /* 0x000fc600078e02ff */
[----:B------:R-:W2:Y:S01]  /*1c120*/  @P1 LDC R5, c[0x0][0x450] ;  /* 0x00011400ff051b82 */ /* 0x000ea20000000800 */
[----:B------:R-:W-:Y:S02]  /*1c130*/  IMAD.IADD R17, R6, 0x1, -R15 ;  /* 0x0000000106117824 */ /* 0x000fe400078e0a0f */
[----:B-1----:R-:W-:-:S05]  /*1c140*/  @P1 IMAD.HI.U32 R4, R13, R4, RZ ;  /* 0x000000040d041227 */ /* 0x002fca00078e00ff */
[----:B--2---:R-:W-:Y:S02]  /*1c150*/  @P1 SHF.R.U32.HI R2, RZ, R5, R4 ;  /* 0x00000005ff021219 */ /* 0x004fe40000011604 */
[----:B------:R-:W-:-:S03]  /*1c160*/  SHF.R.U32.HI R4, RZ, 0x1f, R8 ;  /* 0x0000001fff047819 */ /* 0x000fc60000011608 */
[----:B------:R-:W-:Y:S01]  /*1c170*/  IMAD.IADD R2, R17, 0x1, R2 ;  /* 0x0000000111027824 */ /* 0x000fe200078e0202 */
[----:B------:R-:W-:-:S03]  /*1c180*/  LEA.HI.SX32 R8, R8, R4, 0x1c ;  /* 0x0000000408087211 */ /* 0x000fc600078fe2ff */
[----:B------:R-:W-:Y:S01]  /*1c190*/  VIADD R6, R2, -UR4 ;  /* 0x8000000402067c36 */ /* 0x000fe20008000000 */
[----:B------:R-:W-:Y:S01]  /*1c1a0*/  VIMNMX R8, R12, R8, PT ;  /* 0x000000080c087248 */ /* 0x000fe20003fe0100 */
        /* <DEDUP_REMOVED lines=11> */
.L_x_2891:
[----:B------:R-:W-:-:S13]  /*1c260*/  ISETP.NE.AND P0, PT, R3, 0x1, PT ;  /* 0x000000010300780c */ /* 0x000fda0003f05270 */
[----:B------:R-:W1:Y:S02]  /*1c270*/  @P0 LDC.64 R4, c[0x0][0x9e8] ;  /* 0x00027a00ff040b82 */ /* 0x000e640000000a00 */
[----:B-1----:R-:W-:-:S05]  /*1c280*/  @P0 IMAD.HI.U32 R4, R2, R4, RZ ;  /* 0x0000000402040227 */ /* 0x002fca00078e00ff */
[----:B------:R-:W-:-:S07]  /*1c290*/  @P0 SHF.R.U32.HI R2, RZ, R5, R4 ;  /* 0x00000005ff020219 */ /* 0x000fce0000011604 */
.L_x_2892:
[----:B------:R-:W-:Y:S05]  /*1c2a0*/  BSYNC B0 ;  /* 0x0000000000007941 */ /* 0x000fea0003800000 */
.L_x_2890:
[----:B------:R-:W-:-:S05]  /*1c2b0*/  IMAD R2, R2, R3, RZ ;  /* 0x0000000302027224 */ /* 0x000fca00078e02ff */
[----:B------:R-:W-:-:S07]  /*1c2c0*/  VIMNMX R6, R6, R2, !PT ;  /* 0x0000000206067248 */ /* 0x000fce0007fe0100 */
.L_x_2889:
[----:B------:R-:W-:Y:S01]  /*1c2d0*/  IMAD.HI R6, R6, 0x2aaaaaab, RZ ;  /* 0x2aaaaaab06067827 */ /* 0x000fe200078e02ff */
[----:B------:R-:W-:Y:S01]  /*1c2e0*/  LOP3.LUT R13, R11, 0xff, RZ, 0xc0, !PT ;  /* 0x000000ff0b0d7812 */ /* 0x000fe200078ec0ff */
[----:B------:R-:W-:Y:S01]  /*1c2f0*/  BSSY B0, `(.L_x_2893) ;  /* 0x0000027000007945 */ /* 0x000fe20003800000 */
[----:B------:R-:W-:Y:S01]  /*1c300*/  SHF.R.U32.HI R4, RZ, 0x10, R11 ;  /* 0x00000010ff047819 */ /* 0x000fe2000001160b */
[----:B------:R-:W-:Y:S01]  /*1c310*/  IMAD.MOV.U32 R2, RZ, RZ, RZ ;  /* 0x000000ffff027224 */ /* 0x000fe200078e00ff */
[----:B------:R-:W-:Y:S01]  /*1c320*/  SHF.R.U32.HI R5, RZ, 0x1f, R6 ;  /* 0x0000001fff057819 */ /* 0x000fe20000011606 */
[----:B------:R1:W-:Y:S03]  /*1c330*/  STL [R1+0x54], R13 ;  /* 0x0000540d01007387 */ /* 0x0003e60000100800 */
[----:B------:R-:W-:-:S04]  /*1c340*/  LEA.HI.SX32 R5, R6, R5, 0x1c ;  /* 0x0000000506057211 */ /* 0x000fc800078fe2ff */
[----:B------:R-:W-:-:S04]  /*1c350*/  VIMNMX R5, RZ, R5, !PT ;  /* 0x00000005ff057248 */ /* 0x000fc80007fe0100 */
[----:B------:R-:W-:-:S13]  /*1c360*/  ISETP.GT.AND P0, PT, R8, R5, PT ;  /* 0x000000050800720c */ /* 0x000fda0003f04270 */
[----:B-1----:R-:W-:Y:S05]  /*1c370*/  @!P0 BRA `(.L_x_2894) ;  /* 0x0000000000788947 */ /* 0x002fea0003800000 */
[----:B------:R-:W-:Y:S01]  /*1c380*/  ISETP.NE.AND P0, PT, R4, RZ, PT ;  /* 0x000000ff0400720c */ /* 0x000fe20003f05270 */
[----:B------:R-:W-:-:S03]  /*1c390*/  ULDC UR4, c[0x0][0x9f0] ;  /* 0x00027c0000047ab9 */ /* 0x000fc60000000800 */
[----:B------:R-:W-:-:S04]  /*1c3a0*/  SEL R6, R4, UR4, P0 ;  /* 0x0000000404067c07 */ /* 0x000fc80008000000 */
[----:B------:R-:W-:Y:S02]  /*1c3b0*/  IABS R7, R6 ;  /* 0x0000000600077213 */ /* 0x000fe40000000000 */
[----:B------:R-:W-:Y:S02]  /*1c3c0*/  IADD3 R11, R6, -0x1, R8 ;  /* 0xffffffff060b7810 */ /* 0x000fe40007ffe008 */
[----:B------:R-:W1:Y:S03]  /*1c3d0*/  I2F.RP R2, R7 ;  /* 0x0000000700027306 */ /* 0x000e660000209400 */
[----:B------:R-:W-:-:S05]  /*1c3e0*/  IMAD.IADD R11, R11, 0x1, -R5 ;  /* 0x000000010b0b7824 */ /* 0x000fca00078e0a05 */
        /* <DEDUP_REMOVED lines=23> */
.L_x_2894:
[----:B------:R-:W-:Y:S05]  /*1c560*/  BSYNC B0 ;  /* 0x0000000000007941 */ /* 0x000fea0003800000 */
.L_x_2893:
[-C--:B------:R-:W-:Y:S01]  /*1c570*/  IMAD R5, R13, R2.reuse, R5 ;  /* 0x000000020d057224 */ /* 0x080fe200078e0205 */
        /* <DEDUP_REMOVED lines=23> */
[----:B------:R1:W2:Y:S02]  /*1c6f0*/  SHFL.IDX PT, R14, R6, RZ, 0x1f ;  /* 0x00001fff060e7589 */ /* 0x0002a400000e0000 */
.L_x_3122:
[----:B--2---:R-:W-:Y:S02]  /*1c700*/  ISETP.NE.AND P0, PT, R14, RZ, PT ;  /* 0x000000ff0e00720c */ /* 0x004fe40003f05270 */
[----:B------:R-:W-:-:S11]  /*1c710*/  PLOP3.LUT P6, PT, PT, PT, PT, 0x8, 0x0 ;  /* 0x000000000000781c */ /* 0x000fd60003fce170 */
[----:B------:R-:W-:Y:S05]  /*1c720*/  @P0 BRA `(.L_x_2898) ;  /* 0x00000000000c0947 */ /* 0x000fea0003800000 */
[----:B------:R-:W-:-:S03]  /*1c730*/  UMOV UR4, 0xffffffff ;  /* 0xffffffff00047882 */ /* 0x000fc60000000000 */
[----:B------:R-:W-:Y:S05]  /*1c740*/  BRA.DIV UR4, `(.L_x_2899) ;  /* 0x0000008604b47947 */ /* 0x000fea000b800000 */
[----:B------:R-:W-:-:S13]  /*1c750*/  ELECT P6, URZ, PT ;  /* 0x00000000003f782f */ /* 0x000fda00038c0000 */
.L_x_2898:
[----:B-1----:R-:W2:Y:S01]  /*1c760*/  LDL R6, [R1+0x58] ;  /* 0x0000580001067983 */ /* 0x002ea20000100800 */
[----:B------:R-:W-:Y:S01]  /*1c770*/  BSSY B1, `(.L_x_2900) ;  /* 0x0000008000017945 */ /* 0x000fe20003800000 */
[----:B--2---:R-:W-:-:S05]  /*1c780*/  VIADD R6, R6, 0x1 ;  /* 0x0000000106067836 */ /* 0x004fca0000000000 */
[----:B------:R-:W-:-:S04]  /*1c790*/  LEA.HI R7, R6, R6, RZ, 0x1 ;  /* 0x0000000606077211 */ /* 0x000fc800078f08ff */
[----:B------:R-:W-:-:S05]  /*1c7a0*/  LOP3.LUT R7, R7, 0xfffffffe, RZ, 0xc0, !PT ;  /* 0xfffffffe07077812 */ /* 0x000fca00078ec0ff */
[----:B------:R-:W-:-:S05]  /*1c7b0*/  IMAD.IADD R6, R6, 0x1, -R7 ;  /* 0x0000000106067824 */ /* 0x000fca00078e0a07 */
[----:B------:R-:W-:-:S04]  /*1c7c0*/  SHF.L.U32 R6, R6, 0x1f, RZ ;  /* 0x0000001f06067819 */ /* 0x000fc800000006ff */
[----:B------:R-:W1:Y:S02]  /*1c7d0*/  SYNCS.PHASECHK.TRANS64.TRYWAIT P0, [R19+URZ+0x22820], R6 ;  /* 0x02282006130075a7 */ /* 0x000e64000800017f */
[----:B-1----:R-:W-:Y:S05]  /*1c7e0*/  @!P0 BRA `(.L_x_2901) ;  /* 0x0000008400ac8947 */ /* 0x002fea0003800000 */
.L_x_3125:
[----:B------:R-:W-:Y:S05]  /*1c7f0*/  BSYNC B1 ;  /* 0x0000000000017941 */ /* 0x000fea0003800000 */
.L_x_2900:
[----:B------:R-:W-:Y:S04]  /*1c800*/  BSSY B1, `(.L_x_2902) ;  /* 0x000007f000017945 */ /* 0x000fe80003800000 */
[----:B------:R-:W-:Y:S05]  /*1c810*/  @!P6 BRA `(.L_x_2903) ;  /* 0x0000000400f4e947 */ /* 0x000fea0003800000 */
[----:B------:R-:W2:Y:S04]  /*1c820*/  LDL R7, [R1+0x14] ;  /* 0x0000140001077983 */ /* 0x000ea80000100800 */
[----:B------:R-:W3:Y:S01]  /*1c830*/  LDL R9, [R1+0x1c] ;  /* 0x00001c0001097983 */ /* 0x000ee20000100800 */
[----:B------:R-:W-:Y:S01]  /*1c840*/  BSSY B2, `(.L_x_2904) ;  /* 0x0000008000027945 */ /* 0x000fe20003800000 */
[----:B------:R-:W4:Y:S02]  /*1c850*/  S2R R8, SR_TID.X ;  /* 0x0000000000087919 */ /* 0x000f240000002100 */
[----:B----4-:R-:W-:-:S04]  /*1c860*/  LOP3.LUT R8, R8, 0x7f, RZ, 0xc0, !PT ;  /* 0x0000007f08087812 */ /* 0x010fc800078ec0ff */
[----:B------:R-:W-:Y:S01]  /*1c870*/  ISETP.NE.AND P1, PT, R8, RZ, PT ;  /* 0x000000ff0800720c */ /* 0x000fe20003f25270 */
[----:B--2---:R-:W-:Y:S01]  /*1c880*/  IMAD R7, R7, 0x8, R19 ;  /* 0x0000000807077824 */ /* 0x004fe200078e0213 */
[----:B---3--:R-:W-:-:S04]  /*1c890*/  SHF.L.U32 R10, R9, 0x1f, RZ ;  /* 0x0000001f090a7819 */ /* 0x008fc800000006ff */
[----:B------:R-:W2:Y:S02]  /*1c8a0*/  SYNCS.PHASECHK.TRANS64.TRYWAIT P0, [R7+URZ+0x228a0], R10 ;  /* 0x0228a00a070075a7 */ /* 0x000ea4000800017f */
[----:B--2---:R-:W-:Y:S05]  /*1c8b0*/  @!P0 BRA `(.L_x_2905) ;  /* 0x00000084008c8947 */ /* 0x004fea0003800000 */
.L_x_3126:
[----:B------:R-:W-:Y:S05]  /*1c8c0*/  BSYNC B2 ;  /* 0x0000000000027941 */ /* 0x000fea0003800000 */
.L_x_2904:
[----:B------:R-:W-:Y:S04]  /*1c8d0*/  BSSY B2, `(.L_x_2906) ;  /* 0x0000009000027945 */ /* 0x000fe80003800000 */
[----:B------:R-:W-:Y:S05]  /*1c8e0*/  @P1 BRA `(.L_x_2907) ;  /* 0x00000000001c1947 */ /* 0x000fea0003800000 */
[----:B------:R-:W3:Y:S01]  /*1c8f0*/  S2R R8, SR_TID.X ;  /* 0x0000000000087919 */ /* 0x000ee20000002100 */
[----:B-1----:R-:W-:-:S04]  /*1c900*/  IMAD.MOV.U32 R6, RZ, RZ, 0x3000 ;  /* 0x00003000ff067424 */ /* 0x002fc800078e00ff */
[----:B------:R4:W-:Y:S01]  /*1c910*/  SYNCS.ARRIVE.TRANS64 RZ, [R7+URZ+0x22890], R6 ;  /* 0x0228900607ff79a7 */ /* 0x0009e2000800003f */
[----:B---3--:R-:W-:-:S04]  /*1c920*/  LOP3.LUT R8, R8, 0x1f, RZ, 0xc0, !PT ;  /* 0x0000001f08087812 */ /* 0x008fc800078ec0ff */
[----:B------:R-:W-:-:S13]  /*1c930*/  ISETP.NE.AND P0, PT, R8, RZ, PT ;  /* 0x000000ff0800720c */ /* 0x000fda0003f05270 */
[----:B----4-:R-:W-:Y:S05]  /*1c940*/  @!P0 BRA `(.L_x_2907) ;  /* 0x0000000000048947 */ /* 0x010fea0003800000 */
[----:B------:R-:W-:Y:S01]  /*1c950*/  BPT.TRAP 0x1 ;  /* 0x000000040000795c */ /* 0x000fe20000300000 */
.L_x_2907:
[----:B------:R-:W-:Y:S05]  /*1c960*/  BSYNC B2 ;  /* 0x0000000000027941 */ /* 0x000fea0003800000 */
.L_x_2906:
[----:B------:R-:W3:Y:S01]  /*1c970*/  LDL R8, [R1+0x14] ;  /* 0x0000140001087983 */ /* 0x000ee20000100800 */
[----:B------:R-:W-:Y:S01]  /*1c980*/  IMAD.MOV.U32 R12, RZ, RZ, RZ ;  /* 0x000000ffff0c7224 */ /* 0x000fe200078e00ff */
[----:B------:R-:W-:Y:S01]  /*1c990*/  UIADD3 UR4, UP0, UR40, 0x570, URZ ;  /* 0x0000057028047890 */ /* 0x000fe2000ff1e03f */
[----:B-1----:R-:W-:Y:S01]  /*1c9a0*/  IMAD R6, R5, 0x60, R0 ;  /* 0x0000006005067824 */ /* 0x002fe200078e0200 */
[----:B------:R-:W-:Y:S01]  /*1c9b0*/  PLOP3.LUT P0, PT, PT, PT, PT, 0x80, 0x0 ;  /* 0x000000000000781c */ /* 0x000fe20003f0f070 */
[----:B------:R-:W-:Y:S01]  /*1c9c0*/  VIADD R9, R7, 0x22890 ;  /* 0x0002289007097836 */ /* 0x000fe20000000000 */
[----:B------:R-:W-:Y:S01]  /*1c9d0*/  R2UR UR10, R12 ;  /* 0x000000000c0a72ca */ /* 0x000fe200000e0000 */
[----:B------:R-:W-:Y:S01]  /*1c9e0*/  VIADD R6, R6, 0xffffffa0 ;  /* 0xffffffa006067836 */ /* 0x000fe20000000000 */
[----:B------:R-:W-:Y:S01]  /*1c9f0*/  UIADD3.X UR5, URZ, UR41, URZ, UP0, !UPT ;  /* 0x000000293f057290 */ /* 0x000fe200087fe43f */
[----:B------:R-:W-:Y:S01]  /*1ca00*/  UMOV UR6, 0x0 ;  /* 0x0000000000067882 */ /* 0x000fe20000000000 */
[----:B------:R-:W-:Y:S01]  /*1ca10*/  UMOV UR7, 0x12f00000 ;  /* 0x12f0000000077882 */ /* 0x000fe20000000000 */
[----:B---3--:R-:W-:-:S04]  /*1ca20*/  IMAD R8, R8, 0x3000, R19 ;  /* 0x0000300008087824 */ /* 0x008fc800078e0213 */
[----:B------:R-:W-:-:S07]  /*1ca30*/  VIADD R8, R8, 0x1c400 ;  /* 0x0001c40008087836 */ /* 0x000fce0000000000 */
.L_x_2908:
        /* <DEDUP_REMOVED lines=13> */
.L_x_3127:
[----:B------:R-:W-:Y:S05]  /*1cb10*/  BSYNC B2 ;  /* 0x0000000000027941 */ /* 0x000fea0003800000 */
.L_x_2909:
[----:B------:R-:W-:Y:S01]  /*1cb20*/  BSSY B2, `(.L_x_2911) ;  /* 0x000000b000027945 */ /* 0x000fe20003800000 */
[----:B-12---:R-:W-:Y:S02]  /*1cb30*/  IMAD.MOV.U32 R10, RZ, RZ, 0x0 ;  /* 0x00000000ff0a7424 */ /* 0x006fe400078e00ff */
[----:B------:R-:W-:Y:S01]  /*1cb40*/  IMAD.MOV.U32 R11, RZ, RZ, 0x12f00000 ;  /* 0x12f00000ff0b7424 */ /* 0x000fe200078e00ff */
[----:B------:R-:W-:Y:S06]  /*1cb50*/  @P1 BRA `(.L_x_2912) ;  /* 0x00000000001c1947 */ /* 0x000fec0003800000 */
[----:B------:R-:W1:Y:S01]  /*1cb60*/  S2R R9, SR_TID.X ;  /* 0x0000000000097919 */ /* 0x000e620000002100 */
[----:B------:R-:W-:-:S04]  /*1cb70*/  IMAD.MOV.U32 R8, RZ, RZ, 0xc000 ;  /* 0x0000c000ff087424 */ /* 0x000fc800078e00ff */
[----:B------:R2:W-:Y:S01]  /*1cb80*/  SYNCS.ARRIVE.TRANS64 RZ, [R7+URZ+0x228b0], R8 ;  /* 0x0228b00807ff79a7 */ /* 0x0005e2000800003f */
[----:B-1----:R-:W-:-:S04]  /*1cb90*/  LOP3.LUT R9, R9, 0x1f, RZ, 0xc0, !PT ;  /* 0x0000001f09097812 */ /* 0x002fc800078ec0ff */
[----:B------:R-:W-:-:S13]  /*1cba0*/  ISETP.NE.AND P0, PT, R9, RZ, PT ;  /* 0x000000ff0900720c */ /* 0x000fda0003f05270 */
[----:B--2---:R-:W-:Y:S05]  /*1cbb0*/  @!P0 BRA `(.L_x_2912) ;  /* 0x0000000000048947 */ /* 0x004fea0003800000 */
[----:B------:R-:W-:Y:S01]  /*1cbc0*/  BPT.TRAP 0x1 ;  /* 0x000000040000795c */ /* 0x000fe20000300000 */
.L_x_2912:
[----:B------:R-:W-:Y:S05]  /*1cbd0*/  BSYNC B2 ;  /* 0x0000000000027941 */ /* 0x000fea0003800000 */
.L_x_2911:
[----:B------:R-:W2:Y:S01]  /*1cbe0*/  LDL R8, [R1+0x14] ;  /* 0x0000140001087983 */ /* 0x000ea20000100800 */
        /* <DEDUP_REMOVED lines=9> */
.L_x_2913:
        /* <DEDUP_REMOVED lines=10> */
[----:B------:R-:W-:Y:S01]  /*1cd20*/  R2UR UR6, R10 ;  /* 0x000000000a0672ca */ /* 0x000fe200000e0000 */
[----:B------:R-:W-:Y:S01]  /*1cd30*/  VIADD R9, R8, 0x3400 ;  /* 0x0000340008097836 */ /* 0x000fe20000000000 */
[----:B------:R-:W-:Y:S01]  /*1cd40*/  R2UR UR7, R11 ;  /* 0x000000000b0772ca */ /* 0x000fe200000e0000 */
[----:B------:R-:W-:Y:S01]  /*1cd50*/  UMOV UR10, 0x40 ;  /* 0x00000040000a7882 */ /* 0x000fe20000000000 */
[----:B------:R-:W-:-:S13]  /*1cd60*/  PLOP3.LUT P0, PT, PT, PT, PT, 0x80, 0x0 ;  /* 0x000000000000781c */ /* 0x000fda0003f0f070 */
.L_x_2914:
        /* <DEDUP_REMOVED lines=15> */
.L_x_2915:
        /* <DEDUP_REMOVED lines=15> */
.L_x_2916:
        /* <DEDUP_REMOVED lines=10> */
.L_x_2903:
[----:B------:R-:W-:Y:S05]  /*1cff0*/  BSYNC B1 ;  /* 0x0000000000017941 */ /* 0x000fea0003800000 */
.L_x_2902:
[----:B------:R-:W1:Y:S04]  /*1d000*/  LDL.LU R10, [R1+0x14] ;  /* 0x00001400010a7983 */ /* 0x000e680000300800 */
[----:B------:R-:W2:Y:S01]  /*1d010*/  LDL.LU R9, [R1+0x1c] ;  /* 0x00001c0001097983 */ /* 0x000ea20000300800 */
[----:B------:R-:W-:Y:S01]  /*1d020*/  VIADD R5, R5, 0xfffffffe ;  /* 0xfffffffe05057836 */ /* 0x000fe20000000000 */
[----:B------:R-:W-:-:S04]  /*1d030*/  PLOP3.LUT P0, PT, PT, PT, PT, 0x8, 0x0 ;  /* 0x000000000000781c */ /* 0x000fc80003f0e170 */
[----:B------:R-:W-:Y:S01]  /*1d040*/  ISETP.GE.AND P2, PT, R5, R3, PT ;  /* 0x000000030500720c */ /* 0x000fe20003f46270 */
[----:B-1----:R-:W-:-:S05]  /*1d050*/  VIADD R6, R10, 0x1 ;  /* 0x000000010a067836 */ /* 0x002fca0000000000 */
[----:B------:R-:W-:-:S04]  /*1d060*/  ISETP.NE.AND P1, PT, R6, 0x2, PT ;  /* 0x000000020600780c */ /* 0x000fc80003f25270 */
[----:B------:R-:W-:Y:S02]  /*1d070*/  SEL R7, RZ, 0x1, P1 ;  /* 0x00000001ff077807 */ /* 0x000fe40000800000 */
[----:B------:R-:W-:Y:S02]  /*1d080*/  SEL R6, R6, RZ, P1 ;  /* 0x000000ff06067207 */ /* 0x000fe40000800000 */
[----:B--2---:R-:W-:-:S03]  /*1d090*/  LOP3.LUT R9, R9, R7, RZ, 0x3c, !PT ;  /* 0x0000000709097212 */ /* 0x004fc600078e3cff */
[----:B------:R1:W-:Y:S04]  /*1d0a0*/  STL [R1+0x14], R6 ;  /* 0x0000140601007387 */ /* 0x0003e80000100800 */
[----:B------:R1:W-:Y:S01]  /*1d0b0*/  STL [R1+0x1c], R9 ;  /* 0x00001c0901007387 */ /* 0x0003e20000100800 */
[----:B------:R-:W-:Y:S05]  /*1d0c0*/  @!P2 BRA `(.L_x_2896) ;  /* 0x000000080030a947 */ /* 0x000fea0003800000 */
.L_x_2932:
[----:B------:R-:W-:Y:S05]  /*1d0d0*/  YIELD ;  /* 0x0000000000007946 */ /* 0x000fea0003800000 */
[----:B------:R-:W-:Y:S04]  /*1d0e0*/  BSSY B1, `(.L_x_2917) ;  /* 0x000007e000017945 */ /* 0x000fe80003800000 */
[----:B--2---:R-:W-:Y:S05]  /*1d0f0*/  @!P6 BRA `(.L_x_2918) ;  /* 0x0000000400f0e947 */ /* 0x004fea0003800000 */
[----:B-1----:R-:W2:Y:S04]  /*1d100*/  LDL R6, [R1+0x14] ;  /* 0x0000140001067983 */ /* 0x002ea80000100800 */
[----:B------:R-:W3:Y:S01]  /*1d110*/  LDL R7, [R1+0x1c] ;  /* 0x00001c0001077983 */ /* 0x000ee20000100800 */
[----:B------:R-:W-:Y:S01]  /*1d120*/  BSSY B2, `(.L_x_2919) ;  /* 0x0000008000027945 */ /* 0x000fe20003800000 */
[----:B------:R-:W1:Y:S02]  /*1d130*/  S2R R8, SR_TID.X ;  /* 0x0000000000087919 */ /* 0x000e640000002100 */
[----:B-1----:R-:W-:-:S04]  /*1d140*/  LOP3.LUT R8, R8, 0x7f, RZ, 0xc0, !PT ;  /* 0x0000007f08087812 */ /* 0x002fc800078ec0ff */
[----:B------:R-:W-:Y:S01]  /*1d150*/  ISETP.NE.AND P2, PT, R8, RZ, PT ;  /* 0x000000ff0800720c */ /* 0x000fe20003f45270 */
[----:B--2---:R-:W-:Y:S01]  /*1d160*/  IMAD R6, R6, 0x8, R19 ;  /* 0x0000000806067824 */ /* 0x004fe200078e0213 */
[----:B---3--:R-:W-:-:S04]  /*1d170*/  SHF.L.U32 R7, R7, 0x1f, RZ ;  /* 0x0000001f07077819 */ /* 0x008fc800000006ff */
[----:B------:R-:W1:Y:S02]  /*1d180*/  SYNCS.PHASECHK.TRANS64.TRYWAIT P1, [R6+URZ+0x228a0], R7 ;  /* 0x0228a007060075a7 */ /* 0x000e64000802017f */
[----:B-1----:R-:W-:Y:S05]  /*1d190*/  @!P1 BRA `(.L_x_2920) ;  /* 0x0000007c007c9947 */ /* 0x002fea0003800000 */
.L_x_3128:
[----:B------:R-:W-:Y:S05]  /*1d1a0*/  BSYNC B2 ;  /* 0x0000000000027941 */ /* 0x000fea0003800000 */
.L_x_2919:
        /* <DEDUP_REMOVED lines=9> */
.L_x_2922:
[----:B------:R-:W-:Y:S05]  /*1d240*/  BSYNC B2 ;  /* 0x0000000000027941 */ /* 0x000fea0003800000 */
.L_x_2921:
        /* <DEDUP_REMOVED lines=12> */
.L_x_2923:
        /* <DEDUP_REMOVED lines=13> */
.L_x_3129:
[----:B------:R-:W-:Y:S05]  /*1d3e0*/  BSYNC B2 ;  /* 0x0000000000027941 */ /* 0x000fea0003800000 */
.L_x_2924:
[----:B------:R-:W-:Y:S01]  /*1d3f0*/  BSSY B2, `(.L_x_2926) ;  /* 0x000000b000027945 */ /* 0x000fe20003800000 */
[----:B------:R-:W-:Y:S02]  /*1d400*/  IMAD.MOV.U32 R10, RZ, RZ, 0x0 ;  /* 0x00000000ff0a7424 */ /* 0x000fe400078e00ff */
[----:B------:R-:W-:Y:S01]  /*1d410*/  IMAD.MOV.U32 R11, RZ, RZ, 0x12f00000 ;  /* 0x12f00000ff0b7424 */ /* 0x000fe200078e00ff */
[----:B------:R-:W-:Y:S06]  /*1d420*/  @P2 BRA `(.L_x_2927) ;  /* 0x00000000001c2947 */ /* 0x000fec0003800000 */
[----:B------:R-:W3:Y:S01]  /*1d430*/  S2R R8, SR_TID.X ;  /* 0x0000000000087919 */ /* 0x000ee20000002100 */
[----:B-12---:R-:W-:-:S04]  /*1d440*/  IMAD.MOV.U32 R7, RZ, RZ, 0xc000 ;  /* 0x0000c000ff077424 */ /* 0x006fc800078e00ff */
[----:B------:R4:W-:Y:S01]  /*1d450*/  SYNCS.ARRIVE.TRANS64 RZ, [R6+URZ+0x228b0], R7 ;  /* 0x0228b00706ff79a7 */ /* 0x0009e2000800003f */
[----:B---3--:R-:W-:-:S04]  /*1d460*/  LOP3.LUT R8, R8, 0x1f, RZ, 0xc0, !PT ;  /* 0x0000001f08087812 */ /* 0x008fc800078ec0ff */
[----:B------:R-:W-:-:S13]  /*1d470*/  ISETP.NE.AND P1, PT, R8, RZ, PT ;  /* 0x000000ff0800720c */ /* 0x000fda0003f25270 */
[----:B----4-:R-:W-:Y:S05]  /*1d480*/  @!P1 BRA `(.L_x_2927) ;  /* 0x0000000000049947 */ /* 0x010fea0003800000 */
[----:B------:R-:W-:Y:S01]  /*1d490*/  BPT.TRAP 0x1 ;  /* 0x000000040000795c */ /* 0x000fe20000300000 */
.L_x_2927:
[----:B------:R-:W-:Y:S05]  /*1d4a0*/  BSYNC B2 ;  /* 0x0000000000027941 */ /* 0x000fea0003800000 */
.L_x_2926:
        /* <DEDUP_REMOVED lines=10> */
.L_x_2928:
        /* <DEDUP_REMOVED lines=15> */
.L_x_2929:
        /* <DEDUP_REMOVED lines=15> */
.L_x_2930:
        /* <DEDUP_REMOVED lines=15> */
.L_x_2931:
        /* <DEDUP_REMOVED lines=10> */
.L_x_2918:
[----:B------:R-:W-:Y:S05]  /*1d8c0*/  BSYNC B1 ;  /* 0x0000000000017941 */ /* 0x000fea0003800000 */
.L_x_2917:
[----:B------:R-:W1:Y:S04]  /*1d8d0*/  LDL.LU R10, [R1+0x14] ;  /* 0x00001400010a7983 */ /* 0x000e680000300800 */
[----:B------:R-:W2:Y:S01]  /*1d8e0*/  LDL.LU R8, [R1+0x1c] ;  /* 0x00001c0001087983 */ /* 0x000ea20000300800 */
[C---:B------:R-:W-:Y:S01]  /*1d8f0*/  ISETP.GT.AND P2, PT, R5.reuse, R3, PT ;  /* 0x000000030500720c */ /* 0x040fe20003f44270 */
[----:B------:R-:W-:Y:S02]  /*1d900*/  VIADD R5, R5, 0xffffffff ;  /* 0xffffffff05057836 */ /* 0x000fe40000000000 */
[----:B-1----:R-:W-:-:S05]  /*1d910*/  VIADD R6, R10, 0x1 ;  /* 0x000000010a067836 */ /* 0x002fca0000000000 */
[----:B------:R-:W-:-:S04]  /*1d920*/  ISETP.NE.AND P1, PT, R6, 0x2, PT ;  /* 0x000000020600780c */ /* 0x000fc80003f25270 */
[----:B------:R-:W-:Y:S02]  /*1d930*/  SEL R7, RZ, 0x1, P1 ;  /* 0x00000001ff077807 */ /* 0x000fe40000800000 */
[----:B------:R-:W-:Y:S02]  /*1d940*/  SEL R6, R6, RZ, P1 ;  /* 0x000000ff06067207 */ /* 0x000fe40000800000 */
[----:B--2---:R-:W-:-:S05]  /*1d950*/  LOP3.LUT R8, R8, R7, RZ, 0x3c, !PT ;  /* 0x0000000708087212 */ /* 0x004fca00078e3cff */
[----:B------:R2:W-:Y:S04]  /*1d960*/  STL [R1+0x1c], R8 ;  /* 0x00001c0801007387 */ /* 0x0005e80000100800 */
[----:B------:R2:W-:Y:S01]  /*1d970*/  STL [R1+0x14], R6 ;  /* 0x0000140601007387 */ /* 0x0005e20000100800 */
[----:B------:R-:W-:Y:S05]  /*1d980*/  @P2 BRA `(.L_x_2932) ;  /* 0xfffffff400d02947 */ /* 0x000fea000383ffff */
.L_x_2896:
[----:B------:R-:W-:Y:S05]  /*1d990*/  BSYNC B0 ;  /* 0x0000000000007941 */ /* 0x000fea0003800000 */
.L_x_2895:
[----:B--2---:R-:W2:Y:S01]  /*1d9a0*/  LDL R8, [R1+0x28] ;  /* 0x0000280001087983 */ /* 0x004ea20000100800 */
[----:B------:R-:W3:Y:S01]  /*1d9b0*/  LDC R0, c[0x0][0x448] ;  /* 0x00011200ff007b82 */ /* 0x000ee20000000800 */
[----:B------:R-:W-:Y:S07]  /*1d9c0*/  @!P0 WARPSYNC.ALL ;  /* 0x0000000000008948 */ /* 0x000fee0003800000 */
[----:B------:R-:W-:Y:S01]  /*1d9d0*/  @!P0 BAR.SYNC.DEFER_BLOCKING 0xc, 0x180 ;  /* 0x0306000000008b1d */ /* 0x000fe20000010000 */
[----:B---3--:R-:W-:-:S13]  /*1d9e0*/  ISETP.NE.AND P1, PT, R0, 0x1, PT ;  /* 0x000000010000780c */ /* 0x008fda0003f25270 */
[----:B------:R-:W3:Y:S08]  /*1d9f0*/  @P1 LDC R0, c[0x0][0x44c] ;  /* 0x00011300ff001b82 */ /* 0x000ef00000000800 */
[----:B------:R-:W4:Y:S01]  /*1da00*/  @P1 LDC R3, c[0x0][0x450] ;  /* 0x00011400ff031b82 */ /* 0x000f220000000800 */
[----:B--2---:R-:W-:-:S04]  /*1da10*/  VIADD R2, R8, 0x7f ;  /* 0x0000007f08027836 */ /* 0x004fc80000000000 */
[----:B---3--:R-:W-:-:S05]  /*1da20*/  @P1 IMAD.HI.U32 R0, R2, R0, RZ ;  /* 0x0000000002001227 */ /* 0x008fca00078e00ff */
[----:B----4-:R-:W-:-:S05]  /*1da30*/  @P1 SHF.R.U32.HI R2, RZ, R3, R0 ;  /* 0x00000003ff021219 */ /* 0x010fca0000011600 */
[----:B------:R-:W-:Y:S02]  /*1da40*/  IMAD.IADD R0, R20, 0x1, R2 ;  /* 0x0000000114007824 */ /* 0x000fe400078e0202 */
[----:B------:R-:W2:Y:S02]  /*1da50*/  LDC.64 R2, c[0x0][0x9e0] ;  /* 0x00027800ff027b82 */ /* 0x000ea40000000a00 */
[----:B--2---:R-:W-:Y:S01]  /*1da60*/  ISETP.GE.AND P2, PT, R3, 0x1, PT ;  /* 0x000000010300780c */ /* 0x004fe20003f46270 */
[----:B------:R-:W-:-:S12]  /*1da70*/  IMAD.IADD R2, R0, 0x1, R2 ;  /* 0x0000000100027824 */ /* 0x000fd800078e0202 */
[----:B------:R-:W-:Y:S05]  /*1da80*/  @!P2 BRA `(.L_x_2933) ;  /* 0x000000000048a947 */ /* 0x000fea0003800000 */
[C---:B------:R-:W-:Y:S01]  /*1da90*/  ISETP.GT.AND P0, PT, R0.reuse, RZ, PT ;  /* 0x000000ff0000720c */ /* 0x040fe20003f04270 */
[----:B------:R-:W-:Y:S01]  /*1daa0*/  BSSY B0, `(.L_x_2934) ;  /* 0x000000e000007945 */ /* 0x000fe20003800000 */
[----:B------:R-:W-:-:S11]  /*1dab0*/  VIADD R5, R0, 0xffffffff ;  /* 0xffffffff00057836 */ /* 0x000fd60000000000 */
[----:B------:R-:W-:Y:S05]  /*1dac0*/  @P0 BRA `(.L_x_2935) ;  /* 0x00000000001c0947 */ /* 0x000fea0003800000 */
[----:B------:R-:W-:Y:S01]  /*1dad0*/  ISETP.NE.AND P0, PT, R3, 0x1, PT ;  /* 0x000000010300780c */ /* 0x000fe20003f05270 */
[----:B------:R-:W-:-:S12]  /*1dae0*/  IMAD.MOV R0, RZ, RZ, -R0 ;  /* 0x000000ffff007224 */ /* 0x000fd800078e0a00 */
[----:B-1----:R-:W1:Y:S02]  /*1daf0*/  @P0 LDC.64 R6, c[0x0][0x9e8] ;  /* 0x00027a00ff060b82 */ /* 0x002e640000000a00 */
[----:B-1----:R-:W-:-:S05]  /*1db00*/  @P0 IMAD.HI.U32 R6, R0, R6, RZ ;  /* 0x0000000600060227 */ /* 0x002fca00078e00ff */
[----:B------:R-:W-:-:S04]  /*1db10*/  @P0 SHF.R.U32.HI R0, RZ, R7, R6 ;  /* 0x00000007ff000219 */ /* 0x000fc80000011606 */
[----:B------:R-:W-:Y:S01]  /*1db20*/  LOP3.LUT R5, RZ, R0, RZ, 0x33, !PT ;  /* 0x00000000ff057212 */ /* 0x000fe200078e33ff */
[----:B------:R-:W-:Y:S06]  /*1db30*/  BRA `(.L_x_2936) ;  /* 0x0000000000107947 */ /* 0x000fec0003800000 */
.L_x_2935:
[----:B------:R-:W-:-:S13]  /*1db40*/  ISETP.NE.AND P0, PT, R3, 0x1, PT ;  /* 0x000000010300780c */ /* 0x000fda0003f05270 */
[----:B-1----:R-:W1:Y:S02]  /*1db50*/  @P0 LDC.64 R6, c[0x0][0x9e8] ;  /* 0x00027a00ff060b82 */ /* 0x002e640000000a00 */
[----:B-1----:R-:W-:-:S05]  /*1db60*/  @P0 IMAD.HI.U32 R6, R5, R6, RZ ;  /* 0x0000000605060227 */ /* 0x002fca00078e00ff */
[----:B------:R-:W-:-:S07]  /*1db70*/  @P0 SHF.R.U32.HI R5, RZ, R7, R6 ;  /* 0x00000007ff050219 */ /* 0x000fce0000011606 */
.L_x_2936:
[----:B------:R-:W-:Y:S05]  /*1db80*/  BSYNC B0 ;  /* 0x0000000000007941 */ /* 0x000fea0003800000 */
.L_x_2934:
[----:B------:R-:W-:-:S05]  /*1db90*/  IMAD R5, R5, R3, R3 ;  /* 0x0000000305057224 */ /* 0x000fca00078e0203 */
[----:B------:R-:W-:-:S07]  /*1dba0*/  VIMNMX R2, R2, R5, PT ;  /* 0x0000000502027248 */ /* 0x000fce0003fe0100 */
.L_x_2933:
[----:B------:R-:W2:Y:S01]  /*1dbb0*/  LDL R7, [R1+0x5c] ;  /* 0x00005c0001077983 */ /* 0x000ea20000100800 */
[----:B------:R-:W3:Y:S01]  /*1dbc0*/  @P1 LDC R0, c[0x0][0x44c] ;  /* 0x00011300ff001b82 */ /* 0x000ee20000000800 */
[----:B------:R-:W-:Y:S01]  /*1dbd0*/  VIADD R2, R2, 0x5f ;  /* 0x0000005f02027836 */ /* 0x000fe20000000000 */
[----:B------:R-:W-:Y:S01]  /*1dbe0*/  ULDC UR4, c[0x0][0x9dc] ;  /* 0x0002770000047ab9 */ /* 0x000fe20000000800 */
[----:B------:R-:W-:Y:S02]  /*1dbf0*/  IMAD.MOV.U32 R5, RZ, RZ, R8 ;  /* 0x000000ffff057224 */ /* 0x000fe400078e0008 */
[----:B------:R-:W-:-:S03]  /*1dc00*/  IMAD.HI R2, R2, 0x2aaaaaab, RZ ;  /* 0x2aaaaaab02027827 */ /* 0x000fc600078e02ff */
[----:B-1----:R-:W1:Y:S01]  /*1dc10*/  @P1 LDC R6, c[0x0][0x450] ;  /* 0x00011400ff061b82 */ /* 0x002e620000000800 */
[----:B---3--:R-:W-:-:S05]  /*1dc20*/  @P1 IMAD.HI.U32 R0, R8, R0, RZ ;  /* 0x0000000008001227 */ /* 0x008fca00078e00ff */
[----:B-1----:R-:W-:-:S05]  /*1dc30*/  @P1 SHF.R.U32.HI R5, RZ, R6, R0 ;  /* 0x00000006ff051219 */ /* 0x002fca0000011600 */
[----:B------:R-:W-:Y:S01]  /*1dc40*/  IMAD.IADD R0, R17, 0x1, R5 ;  /* 0x0000000111007824 */ /* 0x000fe200078e0205 */
[----:B------:R-:W-:-:S04]  /*1dc50*/  SHF.R.U32.HI R5, RZ, 0x1f, R2 ;  /* 0x0000001fff057819 */ /* 0x000fc80000011602 */
[----:B------:R-:W-:Y:S01]  /*1dc60*/  LEA.HI.SX32 R8, R2, R5, 0x1c ;  /* 0x0000000502087211 */ /* 0x000fe200078fe2ff */
[----:B------:R-:W-:-:S04]  /*1dc70*/  VIADD R2, R0, -UR4 ;  /* 0x8000000400027c36 */ /* 0x000fc80008000000 */
[----:B------:R1:W-:Y:S01]  /*1dc80*/  STL [R1+0x60], R8 ;  /* 0x0000600801007387 */ /* 0x0003e20000100800 */
[----:B--2---:R-:W-:Y:S01]  /*1dc90*/  VIMNMX R5, R7, R8, PT ;  /* 0x0000000807057248 */ /* 0x004fe20003fe0100 */
[----:B-1----:R-:W-:Y:S06]  /*1dca0*/  @!P2 BRA `(.L_x_2937) ;  /* 0x000000000044a947 */ /* 0x002fec0003800000 */
        /* <DEDUP_REMOVED lines=10> */
.L_x_2939:
[----:B------:R-:W-:-:S13]  /*1dd50*/  ISETP.NE.AND P0, PT, R3, 0x1, PT ;  /* 0x000000010300780c */ /* 0x000fda0003f05270 */
[----:B------:R-:W1:Y:S02]  /*1dd60*/  @P0 LDC.64 R6, c[0x0][0x9e8] ;  /* 0x00027a00ff060b82 */ /* 0x000e640000000a00 */
[----:B-1----:R-:W-:-:S05]  /*1dd70*/  @P0 IMAD.HI.U32 R6, R0, R6, RZ ;  /* 0x0000000600060227 */ /* 0x002fca00078e00ff */
[----:B------:R-:W-:-:S07]  /*1dd80*/  @P0 SHF.R.U32.HI R0, RZ, R7, R6 ;  /* 0x00000007ff000219 */ /* 0x000fce0000011606 */
.L_x_2940:
[----:B------:R-:W-:Y:S05]  /*1dd90*/  BSYNC B0 ;  /* 0x0000000000007941 */ /* 0x000fea0003800000 */
.L_x_2938:
[----:B------:R-:W-:-:S05]  /*1dda0*/  IMAD R0, R0, R3, RZ ;  /* 0x0000000300007224 */ /* 0x000fca00078e02ff */
[----:B------:R-:W-:-:S07]  /*1ddb0*/  VIMNMX R2, R2, R0, !PT ;  /* 0x0000000002027248 */ /* 0x000fce0007fe0100 */
.L_x_2937:
[----:B------:R-:W-:Y:S01]  /*1ddc0*/  IMAD.HI R2, R2, 0x2aaaaaab, RZ ;  /* 0x2aaaaaab02027827 */ /* 0x000fe200078e02ff */
[----:B------:R-:W-:Y:S01]  /*1ddd0*/  ISETP.NE.AND P1, PT, R4, RZ, PT ;  /* 0x000000ff0400720c */ /* 0x000fe20003f25270 */
[----:B------:R-:W-:Y:S03]  /*1dde0*/  BSSY B0, `(.L_x_2941) ;  /* 0x0000025000007945 */ /* 0x000fe60003800000 */
[----:B------:R-:W-:-:S04]  /*1ddf0*/  SHF.R.U32.HI R0, RZ, 0x1f, R2 ;  /* 0x0000001fff007819 */ /* 0x000fc80000011602 */
[----:B------:R-:W-:-:S04]  /*1de00*/  LEA.HI.SX32 R0, R2, R0, 0x1c ;  /* 0x0000000002007211 */ /* 0x000fc800078fe2ff */
[----:B------:R-:W-:Y:S01]  /*1de10*/  VIMNMX R9, RZ, R0, !PT ;  /* 0x00000000ff097248 */ /* 0x000fe20007fe0100 */
[----:B------:R-:W1:Y:S03]  /*1de20*/  @!P1 LDC R4, c[0x0][0x9f0] ;  /* 0x00027c00ff049b82 */ /* 0x000e660000000800 */
[----:B------:R-:W-:Y:S01]  /*1de30*/  ISETP.GT.AND P0, PT, R5, R9, PT ;  /* 0x000000090500720c */ /* 0x000fe20003f04270 */
[----:B------:R2:W-:Y:S04]  /*1de40*/  STL [R1+0x3c], R9 ;  /* 0x00003c0901007387 */ /* 0x0005e80000100800 */
[----:B------:R2:W-:Y:S08]  /*1de50*/  STL [R1+0x40], RZ ;  /* 0x000040ff01007387 */ /* 0x0005f00000100800 */
[----:B--2---:R-:W-:Y:S05]  /*1de60*/  @!P0 BRA `(.L_x_2942) ;  /* 0x0000000000708947 */ /* 0x004fea0003800000 */
        /* <DEDUP_REMOVED lines=9> */
[----:B------:R-:W-:Y:S02]  /*1df00*/  IADD3 R6, R4, -0x1, R5 ;  /* 0xffffffff04067810 */ /* 0x000fe40007ffe005 */
[----:B------:R-:W-:-:S03]  /*1df10*/  IABS R2, R4 ;  /* 0x0000000400027213 */ /* 0x000fc60000000000 */
[----:B------:R-:W-:Y:S02]  /*1df20*/  IMAD.IADD R6, R6, 0x1, -R9 ;  /* 0x0000000106067824 */ /* 0x000fe400078e0a09 */
[----:B------:R-:W-:-:S03]  /*1df30*/  IMAD.MOV R2, RZ, RZ, -R2 ;  /* 0x000000ffff027224 */ /* 0x000fc600078e0a02 */
[----:B------:R-:W-:Y:S01]  /*1df40*/  IABS R3, R6 ;  /* 0x0000000600037213 */ /* 0x000fe20000000000 */
[----:B------:R-:W-:Y:S01]  /*1df50*/  IMAD.MOV.U32 R7, RZ, RZ, R2 ;  /* 0x000000ffff077224 */ /* 0x000fe200078e0002 */
        /* <DEDUP_REMOVED lines=13> */
.L_x_2942:
[----:B------:R-:W-:Y:S05]  /*1e030*/  BSYNC B0 ;  /* 0x0000000000007941 */ /* 0x000fea0003800000 */
.L_x_2941:
[----:B------:R-:W3:Y:S04]  /*1e040*/  LDL R0, [R1+0x40] ;  /* 0x0000400001007983 */ /* 0x000ee80000100800 */
[----:B--2---:R-:W3:Y:S01]  /*1e050*/  LDL R2, [R1+0x54] ;  /* 0x0000540001027983 */ /* 0x004ee20000100800 */
[----:B------:R-:W-:Y:S01]  /*1e060*/  BSSY B7, `(.L_x_2943) ;  /* 0x00003ec000077945 */ /* 0x000fe20003800000 */
[----:B---3--:R-:W-:-:S05]  /*1e070*/  IMAD R2, R2, R0, R9 ;  /* 0x0000000002027224 */ /* 0x008fca00078e0209 */
[----:B------:R-:W-:Y:S01]  /*1e080*/  VIADDMNMX R0, R2, R0, R5, PT ;  /* 0x0000000002007246 */ /* 0x000fe20003800105 */
[----:B------:R2:W-:Y:S03]  /*1e090*/  STL [R1+0x24], R2 ;  /* 0x0000240201007387 */ /* 0x0005e60000100800 */
[----:B------:R-:W-:Y:S01]  /*1e0a0*/  ISETP.GT.AND P0, PT, R0, R2, PT ;  /* 0x000000020000720c */ /* 0x000fe20003f04270 */
[----:B------:R2:W-:-:S12]  /*1e0b0*/  STL [R1+0x34], R0 ;  /* 0x0000340001007387 */ /* 0x0005d80000100800 */
[----:B--2---:R-:W-:Y:S05]  /*1e0c0*/  @P0 BRA `(.L_x_2944) ;  /* 0x0000000000480947 */ /* 0x004fea0003800000 */
[----:B------:R-:W2:Y:S02]  /*1e0d0*/  S2R R0, SR_TID.X ;  /* 0x0000000000007919 */ /* 0x000ea40000002100 */
[----:B--2---:R-:W-:-:S04]  /*1e0e0*/  LOP3.LUT R0, R0, 0x7f, RZ, 0xc0, !PT ;  /* 0x0000007f00007812 */ /* 0x004fc800078ec0ff */
[----:B------:R-:W-:-:S13]  /*1e0f0*/  ISETP.NE.AND P0, PT, R0, RZ, PT ;  /* 0x000000ff0000720c */ /* 0x000fda0003f05270 */
[----:B------:R-:W-:Y:S05]  /*1e100*/  @P0 BRA `(.L_x_2945) ;  /* 0x0000003c00840947 */ /* 0x000fea0003800000 */
[----:B------:R-:W2:Y:S01]  /*1e110*/  S2R R5, SR_LANEID ;  /* 0x0000000000057919 */ /* 0x000ea20000000000 */
[----:B------:R-:W-:Y:S01]  /*1e120*/  VOTEU.ANY UR4, UPT, PT ;  /* 0x0000000000047886 */ /* 0x000fe200038e0100 */
[----:B------:R-:W3:Y:S01]  /*1e130*/  LDC.64 R2, c[0x0][0xc60] ;  /* 0x00031800ff027b82 */ /* 0x000ee20000000a00 */
[----:B------:R-:W2:Y:S02]  /*1e140*/  FLO.U32 R0, UR4 ;  /* 0x0000000400007d00 */ /* 0x000ea400080e0000 */
[----:B--2---:R-:W-:-:S06]  /*1e150*/  ISETP.EQ.U32.AND P0, PT, R0, R5, PT ;  /* 0x000000050000720c */ /* 0x004fcc0003f02070 */
[----:B------:R-:W3:Y:S07]  /*1e160*/  POPC R5, UR4 ;  /* 0x0000000400057d09 */ /* 0x000eee0008000000 */
[----:B---3--:R-:W2:Y:S01]  /*1e170*/  @P0 ATOMG.E.ADD.STRONG.GPU PT, R3, desc[UR38][R2.64], R5 ;  /* 0x00000005020309a8 */ /* 0x008ea200081ee1e6 */
[----:B-1----:R-:W1:Y:S02]  /*1e180*/  S2R R4, SR_LTMASK ;  /* 0x0000000000047919 */ /* 0x002e640000003900 */
[----:B-1----:R-:W-:-:S04]  /*1e190*/  LOP3.LUT R4, R4, UR4, RZ, 0xc0, !PT ;  /* 0x0000000404047c12 */ /* 0x002fc8000f8ec0ff */
[----:B------:R-:W1:Y:S01]  /*1e1a0*/  POPC R7, R4 ;  /* 0x0000000400077309 */ /* 0x000e620000000000 */
[----:B--2---:R-:W1:Y:S02]  /*1e1b0*/  SHFL.IDX PT, R0, R3, R0, 0x1f ;  /* 0x00001f0003007589 */ /* 0x004e6400000e0000 */
[----:B-1----:R-:W-:-:S05]  /*1e1c0*/  IADD3 R0, R0, UR37, R7 ;  /* 0x0000002500007c10 */ /* 0x002fca000fffe007 */
[----:B------:R4:W-:Y:S01]  /*1e1d0*/  STL [R1], R0 ;  /* 0x0000000001007387 */ /* 0x0009e20000100800 */
[----:B------:R-:W-:Y:S05]  /*1e1e0*/  BRA `(.L_x_2945) ;  /* 0x0000003c004c7947 */ /* 0x000fea0003800000 */
.L_x_2944:
        /* <DEDUP_REMOVED lines=19> */
[----:B01----:R-:W-:Y:S05]  /*1e320*/  CALL.ABS.NOINC R2 ;  /* 0x0000000002007343 */ /* 0x003fea0003c00000 */
.L_x_2947:
[----:B------:R-:W-:Y:S05]  /*1e330*/  BSYNC B6 ;  /* 0x0000000000067941 */ /* 0x000fea0003800000 */
.L_x_2946:
        /* <DEDUP_REMOVED lines=8> */
[----:B------:R2:W3:Y:S01]  /*1e3c0*/  LDC.64 R2, c[0x4][R17] ;  /* 0x0100000011027b82 */ /* 0x0004e20000000a00 */
[----:B-1----:R-:W-:Y:S02]  /*1e3d0*/  IMAD.U32 R4, RZ, RZ, UR6 ;  /* 0x00000006ff047e24 */ /* 0x002fe4000f8e00ff */
[----:B------:R-:W-:Y:S02]  /*1e3e0*/  IMAD.U32 R5, RZ, RZ, UR7 ;  /* 0x00000007ff057e24 */ /* 0x000fe4000f8e00ff */
[----:B------:R-:W-:Y:S02]  /*1e3f0*/  IMAD.U32 R6, RZ, RZ, UR8 ;  /* 0x00000008ff067e24 */ /* 0x000fe4000f8e00ff */
[----:B------:R-:W-:-:S02]  /*1e400*/  IMAD.U32 R7, RZ, RZ, UR9 ;  /* 0x00000009ff077e24 */ /* 0x000fc4000f8e00ff */
[----:B------:R-:W-:Y:S02]  /*1e410*/  IMAD.U32 R10, RZ, RZ, UR4 ;  /* 0x00000004ff0a7e24 */ /* 0x000fe4000f8e00ff */
[----:B------:R-:W-:Y:S02]  /*1e420*/  IMAD.U32 R11, RZ, RZ, UR5 ;  /* 0x00000005ff0b7e24 */ /* 0x000fe4000f8e00ff */
[----:B------:R-:W-:Y:S02]  /*1e430*/  IMAD.MOV.U32 R8, RZ, RZ, 0x70 ;  /* 0x00000070ff087424 */ /* 0x000fe400078e00ff */
[----:B------:R-:W-:Y:S02]  /*1e440*/  IMAD.MOV.U32 R12, RZ, RZ, 0x1 ;  /* 0x00000001ff0c7424 */ /* 0x000fe400078e00ff */
[----:B--2---:R-:W-:-:S07]  /*1e450*/  IMAD.MOV.U32 R13, RZ, RZ, RZ ;  /* 0x000000ffff0d7224 */ /* 0x004fce00078e00ff */
[----:B------:R-:W-:-:S07]  /*1e460*/  LEPC R20, `(.L_x_2950) ;  /* 0x000000001014794e */ /* 0x000fce0000000000 */
[----:B0--3--:R-:W-:Y:S05]  /*1e470*/  CALL.ABS.NOINC R2 ;  /* 0x0000000002007343 */ /* 0x009fea0003c00000 */
.L_x_2950:
        /* <DEDUP_REMOVED lines=15> */
.L_x_2949:
[----:B------:R-:W-:Y:S05]  /*1e570*/  BSYNC B6 ;  /* 0x0000000000067941 */ /* 0x000fea0003800000 */
.L_x_2948:
[----:B------:R-:W2:Y:S01]  /*1e580*/  LDL R0, [R1+0xc] ;  /* 0x00000c0001007983 */ /* 0x000ea20000100800 */
[----:B------:R-:W-:Y:S02]  /*1e590*/  ULDC.64 UR4, c[0x0][0x9f8] ;  /* 0x00027e0000047ab9 */ /* 0x000fe40000000a00 */
[----:B------:R-:W-:Y:S01]  /*1e5a0*/  ISETP.NE.U32.AND P0, PT, RZ, UR4, PT ;  /* 0x00000004ff007c0c */ /* 0x000fe2000bf05070 */
[----:B------:R-:W3:Y:S03]  /*1e5b0*/  LDL R17, [R1+0x34] ;  /* 0x0000340001117983 */ /* 0x000ee60000100800 */
[----:B------:R-:W-:Y:S01]  /*1e5c0*/  ISETP.NE.AND.EX P0, PT, RZ, UR5, PT, P0 ;  /* 0x00000005ff007c0c */ /* 0x000fe2000bf05300 */
[----:B------:R-:W-:-:S12]  /*1e5d0*/  ULDC.64 UR4, c[0x0][0xa08] ;  /* 0x0002820000047ab9 */ /* 0x000fd80000000a00 */
[----:B------:R-:W4:Y:S01]  /*1e5e0*/  @P0 LDC.64 R2, c[0x0][0x9f8] ;  /* 0x00027e00ff020b82 */ /* 0x000f220000000a00 */
[----:B--2---:R-:W-:Y:S02]  /*1e5f0*/  IMAD.MOV.U32 R7, RZ, RZ, R0 ;  /* 0x000000ffff077224 */ /* 0x004fe400078e0000 */
[----:B----4-:R-:W-:-:S05]  /*1e600*/  @P0 IMAD.WIDE R2, R0, 0x4, R2 ;  /* 0x0000000400020825 */ /* 0x010fca00078e0202 */
[----:B------:R2:W4:Y:S01]  /*1e610*/  @P0 LDG.E R7, desc[UR38][R2.64] ;  /* 0x0000002602070981 */ /* 0x000522000c1e1900 */
[----:B---3--:R-:W-:Y:S01]  /*1e620*/  VIADD R0, R17, 0xffffffff ;  /* 0xffffffff11007836 */ /* 0x008fe20000000000 */
[----:B--2---:R-:W2:Y:S02]  /*1e630*/  LDC.64 R2, c[0x0][0x418] ;  /* 0x00010600ff027b82 */ /* 0x004ea40000000a00 */
[----:B--2---:R-:W-:Y:S01]  /*1e640*/  LOP3.LUT P0, RZ, R2, UR4, RZ, 0xfc, !PT ;  /* 0x0000000402ff7c12 */ /* 0x004fe2000f80fcff */
[----:B------:R-:W-:-:S03]  /*1e650*/  UMOV UR4, 0xffffffff ;  /* 0xffffffff00047882 */ /* 0x000fc60000000000 */
[----:B------:R-:W-:Y:S02]  /*1e660*/  LOP3.LUT P0, RZ, R3, UR5, RZ, 0xfc, P0 ;  /* 0x0000000503ff7c12 */ /* 0x000fe4000800fcff */
[----:B----4-:R-:W-:Y:S01]  /*1e670*/  SHF.R.S32.HI R8, RZ, 0x1f, R7 ;  /* 0x0000001fff087819 */ /* 0x010fe20000011407 */
        /* <DEDUP_REMOVED lines=8> */
.L_x_3132:
        /* <DEDUP_REMOVED lines=9> */
.L_x_3135:
        /* <DEDUP_REMOVED lines=24> */
.L_x_2954:
[----:B------:R-:W4:Y:S04]  /*1e910*/  LDL R0, [R1+0x10] ;  /* 0x0000100001007983 */ /* 0x000f280000100800 */
[----:B---3--:R-:W3:Y:S01]  /*1e920*/  LDL R2, [R1+0x18] ;  /* 0x0000180001027983 */ /* 0x008ee20000100800 */
[----:B----4-:R-:W-:Y:S01]  /*1e930*/  IMAD R0, R0, 0x8, R19 ;  /* 0x0000000800007824 */ /* 0x010fe200078e0213 */
[----:B---3--:R-:W-:-:S04]  /*1e940*/  SHF.L.U32 R2, R2, 0x1f, RZ ;  /* 0x0000001f02027819 */ /* 0x008fc800000006ff */
[----:B------:R-:W3:Y:S02]  /*1e950*/  SYNCS.PHASECHK.TRANS64.TRYWAIT P0, [R0+URZ+0x22840], R2 ;  /* 0x02284002000075a7 */ /* 0x000ee4000800017f */
[----:B---3--:R-:W-:Y:S05]  /*1e960*/  @!P0 BRA `(.L_x_2955) ;  /* 0x0000006800048947 */ /* 0x008fea0003800000 */
.L_x_3136:
        /* <DEDUP_REMOVED lines=11> */
.L_x_2956:
        /* <DEDUP_REMOVED lines=23> */
.L_x_2952:
        /* <DEDUP_REMOVED lines=23> */
[----:B--2---:R-:W-:-:S02]  /*1ed00*/  IMAD.U32 R7, RZ, RZ, UR7 ;  /* 0x00000007ff077e24 */ /* 0x004fc4000f8e00ff */
[----:B------:R-:W-:Y:S02]  /*1ed10*/  IMAD.U32 R10, RZ, RZ, UR8 ;  /* 0x00000008ff0a7e24 */ /* 0x000fe4000f8e00ff */
[----:B------:R-:W-:Y:S02]  /*1ed20*/  IMAD.U32 R11, RZ, RZ, UR9 ;  /* 0x00000009ff0b7e24 */ /* 0x000fe4000f8e00ff */
[----:B------:R-:W-:Y:S02]  /*1ed30*/  IMAD.MOV.U32 R8, RZ, RZ, 0x70 ;  /* 0x00000070ff087424 */ /* 0x000fe400078e00ff */
[----:B------:R-:W-:Y:S02]  /*1ed40*/  IMAD.MOV.U32 R12, RZ, RZ, 0x1 ;  /* 0x00000001ff0c7424 */ /* 0x000fe400078e00ff */
[----:B------:R-:W-:-:S07]  /*1ed50*/  IMAD.MOV.U32 R13, RZ, RZ, RZ ;  /* 0x000000ffff0d7224 */ /* 0x000fce00078e00ff */
[----:B------:R-:W-:-:S07]  /*1ed60*/  LEPC R20, `(.L_x_2958) ;  /* 0x000000001014794e */ /* 0x000fce0000000000 */
[----:B01----:R-:W-:Y:S05]  /*1ed70*/  CALL.ABS.NOINC R2 ;  /* 0x0000000002007343 */ /* 0x003fea0003c00000 */
.L_x_2958:
[----:B------:R-:W-:Y:S05]  /*1ed80*/  BSYNC B6 ;  /* 0x0000000000067941 */ /* 0x000fea0003800000 */
.L_x_2957:
[----:B-1----:R-:W3:Y:S01]  /*1ed90*/  LDL.LU R0, [R1+0x50] ;  /* 0x0000500001007983 */ /* 0x002ee20000300800 */
[----:B------:R-:W-:Y:S01]  /*1eda0*/  ULDC.64 UR6, c[0x0][0xa00] ;  /* 0x0002800000067ab9 */ /* 0x000fe20000000a00 */
[----:B------:R-:W-:Y:S01]  /*1edb0*/  ULDC.64 UR4, c[0x0][0x2d8] ;  /* 0x0000b60000047ab9 */ /* 0x000fe20000000a00 */
[----:B--2---:R-:W1:Y:S01]  /*1edc0*/  LDC R7, c[0x0][0x448] ;  /* 0x00011200ff077b82 */ /* 0x004e620000000800 */
[----:B------:R-:W3:Y:S04]  /*1edd0*/  LDL.LU.64 R2, [R1+0x48] ;  /* 0x0000480001027983 */ /* 0x000ee80000300a00 */
[----:B------:R-:W2:Y:S04]  /*1ede0*/  LDL R5, [R1+0xc] ;  /* 0x00000c0001057983 */ /* 0x000ea80000100800 */
[----:B------:R-:W4:Y:S01]  /*1edf0*/  LDL R12, [R1+0x28] ;  /* 0x00002800010c7983 */ /* 0x000f220000100800 */
[----:B------:R-:W-:Y:S01]  /*1ee00*/  ISETP.NE.U32.AND P0, PT, RZ, UR6, PT ;  /* 0x00000006ff007c0c */ /* 0x000fe2000bf05070 */
[----:B------:R-:W-:-:S03]  /*1ee10*/  ULDC UR6, c[0x0][0x2b8] ;  /* 0x0000ae0000067ab9 */ /* 0x000fc60000000800 */
[----:B------:R-:W-:Y:S01]  /*1ee20*/  ISETP.NE.AND.EX P0, PT, RZ, UR7, PT, P0 ;  /* 0x00000007ff007c0c */ /* 0x000fe2000bf05300 */
[----:B------:R-:W0:Y:S02]  /*1ee30*/  S2R R8, SR_TID.X ;  /* 0x0000000000087919 */ /* 0x000e240000002100 */
[----:B0-----:R-:W-:Y:S02]  /*1ee40*/  IMAD.SHL.U32 R8, R8, 0x10, RZ ;  /* 0x0000001008087824 */ /* 0x001fe400078e00ff */
[----:B---3--:R-:W-:Y:S01]  /*1ee50*/  IMAD.MOV.U32 R3, RZ, RZ, R0 ;  /* 0x000000ffff037224 */ /* 0x008fe200078e0000 */
[----:B--2---:R-:W-:-:S04]  /*1ee60*/  SHF.R.S32.HI R0, RZ, 0x1f, R5 ;  /* 0x0000001fff007819 */ /* 0x004fc80000011405 */
[----:B------:R-:W-:Y:S02]  /*1ee70*/  SEL R4, R0, RZ, !P0 ;  /* 0x000000ff00047207 */ /* 0x000fe40004000000 */
[----:B------:R-:W-:Y:S02]  /*1ee80*/  SEL R0, R5, RZ, !P0 ;  /* 0x000000ff05007207 */ /* 0x000fe40004000000 */
[----:B------:R-:W0:Y:S01]  /*1ee90*/  S2R R5, SR_TID.X ;  /* 0x0000000000057919 */ /* 0x000e220000002100 */
[----:B------:R-:W-:-:S04]  /*1eea0*/  IMAD.WIDE.U32 R2, R16, UR4, R2 ;  /* 0x0000000410027c25 */ /* 0x000fc8000f8e0002 */
[----:B------:R-:W-:Y:S01]  /*1eeb0*/  IMAD R3, R16, UR5, R3 ;  /* 0x0000000510037c24 */ /* 0x000fe2000f8e0203 */
[----:B------:R-:W-:Y:S02]  /*1eec0*/  ULDC.64 UR4, c[0x0][0x2e0] ;  /* 0x0000b80000047ab9 */ /* 0x000fe40000000a00 */
[----:B------:R-:W-:Y:S02]  /*1eed0*/  IMAD R4, R4, UR4, RZ ;  /* 0x0000000404047c24 */ /* 0x000fe4000f8e02ff */
[----:B------:R-:W-:-:S04]  /*1eee0*/  IMAD.WIDE.U32 R2, R0, UR4, R2 ;  /* 0x0000000400027c25 */ /* 0x000fc8000f8e0002 */
[----:B------:R-:W-:Y:S01]  /*1eef0*/  IMAD R0, R0, UR5, R4 ;  /* 0x0000000500007c24 */ /* 0x000fe2000f8e0204 */
[----:B-1----:R-:W-:Y:S01]  /*1ef00*/  ISETP.NE.AND P0, PT, R7, 0x1, PT ;  /* 0x000000010700780c */ /* 0x002fe20003f05270 */
[----:B------:R-:W1:Y:S01]  /*1ef10*/  S2R R9, SR_TID.X ;  /* 0x0000000000097919 */ /* 0x000e620000002100 */
[----:B------:R-:W-:-:S11]  /*1ef20*/  ULDC.64 UR4, c[0x0][0x2d0] ;  /* 0x0000b40000047ab9 */ /* 0x000fd60000000a00 */
[----:B------:R-:W2:Y:S01]  /*1ef30*/  @P0 LDC R6, c[0x0][0x450] ;  /* 0x00011400ff060b82 */ /* 0x000ea20000000800 */
[----:B0-----:R-:W-:-:S04]  /*1ef40*/  LOP3.LUT R5, R5, 0x7f, RZ, 0xc0, !PT ;  /* 0x0000007f05057812 */ /* 0x001fc800078ec0ff */
[----:B------:R-:W-:-:S04]  /*1ef50*/  SHF.R.U32.HI R5, RZ, 0x3, R5 ;  /* 0x00000003ff057819 */ /* 0x000fc80000011605 */
[----:B------:R-:W-:Y:S02]  /*1ef60*/  LOP3.LUT R8, R5, 0x70, R8, 0xf8, !PT ;  /* 0x0000007005087812 */ /* 0x000fe400078ef808 */
[----:B------:R-:W0:Y:S03]  /*1ef70*/  @P0 LDC R5, c[0x0][0x44c] ;  /* 0x00011300ff050b82 */ /* 0x000e260000000800 */
[----:B----4-:R-:W-:Y:S02]  /*1ef80*/  IMAD.IADD R4, R8, 0x1, R12 ;  /* 0x0000000108047824 */ /* 0x010fe400078e020c */
[----:B------:R3:W5:Y:S01]  /*1ef90*/  LDL R8, [R1+0x30] ;  /* 0x0000300001087983 */ /* 0x0007620000100800 */
[----:B------:R-:W-:Y:S02]  /*1efa0*/  IMAD.IADD R3, R3, 0x1, R0 ;  /* 0x0000000103037824 */ /* 0x000fe400078e0200 */
[----:B------:R-:W-:Y:S01]  /*1efb0*/  IMAD.MOV.U32 R0, RZ, RZ, R4 ;  /* 0x000000ffff007224 */ /* 0x000fe200078e0004 */
[----:B------:R-:W4:Y:S01]  /*1efc0*/  S2R R10, SR_TID.X ;  /* 0x00000000000a7919 */ /* 0x000f220000002100 */
[----:B0-----:R-:W-:-:S05]  /*1efd0*/  @P0 IMAD.HI.U32 R5, R4, R5, RZ ;  /* 0x0000000504050227 */ /* 0x001fca00078e00ff */
[----:B--2---:R-:W-:-:S05]  /*1efe0*/  @P0 SHF.R.U32.HI R0, RZ, R6, R5 ;  /* 0x00000006ff000219 */ /* 0x004fca0000011605 */
        /* <DEDUP_REMOVED lines=9> */
[----:B-1----:R-:W-:-:S04]  /*1f080*/  IMAD.SHL.U32 R9, R9, 0x8, RZ ;  /* 0x0000000809097824 */ /* 0x002fc800078e00ff */
        /* <DEDUP_REMOVED lines=12> */
[----:B---3--:R-:W-:Y:S08]  /*1f150*/  BRA.DIV UR4, `(.L_x_2959) ;  /* 0x00000062041c7947 */ /* 0x008ff0000b800000 */
        /* <DEDUP_REMOVED lines=70> */
.L_x_3153:
        /* <DEDUP_REMOVED lines=10> */
.L_x_2960:
        /* <DEDUP_REMOVED lines=18> */
.L_x_3154:
[----:B------:R-:W-:Y:S05]  /*1f780*/  BSYNC B0 ;  /* 0x0000000000007941 */ /* 0x000fea0003800000 */
.L_x_2961:
        /* <DEDUP_REMOVED lines=13> */
.L_x_3155:
[----:B------:R-:W-:Y:S05]  /*1f860*/  BSYNC B1 ;  /* 0x0000000000017941 */ /* 0x000fea0003800000 */
.L_x_2965:
        /* <DEDUP_REMOVED lines=9> */
.L_x_2968:
[----:B------:R-:W-:Y:S05]  /*1f900*/  BSYNC B1 ;  /* 0x0000000000017941 */ /* 0x000fea0003800000 */
.L_x_2967:
        /* <DEDUP_REMOVED lines=13> */
.L_x_2969:
        /* <DEDUP_REMOVED lines=15> */
.L_x_2970:
        /* <DEDUP_REMOVED lines=15> */
.L_x_2971:
        /* <DEDUP_REMOVED lines=15> */
.L_x_2972:
        /* <DEDUP_REMOVED lines=10> */
.L_x_2964:
[----:B------:R-:W-:Y:S05]  /*1fd50*/  BSYNC B0 ;  /* 0x0000000000007941 */ /* 0x000fea0003800000 */
.L_x_2963:
        /* <DEDUP_REMOVED lines=61> */
.L_x_2979:
        /* <DEDUP_REMOVED lines=8> */
.L_x_3156:
[----:B------:R-:W-:Y:S05]  /*201b0*/  BSYNC B3 ;  /* 0x0000000000037941 */ /* 0x000fea0003800000 */
.L_x_2980:
        /* <DEDUP_REMOVED lines=9> */
.L_x_2983:
[----:B------:R-:W-:Y:S05]  /*20250*/  BSYNC B3 ;  /* 0x0000000000037941 */ /* 0x000fea0003800000 */
.L_x_2982:
[----:B------:R-:W2:Y:S04]  /*20260*/  LDL R3, [R1+0x10] ;  /* 0x0000100001037983 */ /* 0x000ea80000100800 */
[----:B------:R-:W3:Y:S01]  /*20270*/  LDL R4, [R1+0x20] ;  /* 0x0000200001047983 */ /* 0x000ee20000100800 */
[----:B0-----:R-:W-:Y:S01]  /*20280*/  IMAD.MOV.U32 R9, RZ, RZ, RZ ;  /* 0x000000ffff097224 */ /* 0x001fe200078e00ff */
        /* <DEDUP_REMOVED lines=10> */
.L_x_2984:
        /* <DEDUP_REMOVED lines=13> */
.L_x_3157:
[----:B------:R-:W-:Y:S05]  /*20400*/  BSYNC B3 ;  /* 0x0000000000037941 */ /* 0x000fea0003800000 */
.L_x_2985:
        /* <DEDUP_REMOVED lines=11> */
.L_x_2988:
[----:B------:R-:W-:Y:S05]  /*204c0*/  BSYNC B3 ;  /* 0x0000000000037941 */ /* 0x000fea0003800000 */
.L_x_2987:
        /* <DEDUP_REMOVED lines=10> */
.L_x_2989:
        /* <DEDUP_REMOVED lines=15> */
.L_x_2990:
        /* <DEDUP_REMOVED lines=15> */
.L_x_2991:
        /* <DEDUP_REMOVED lines=15> */
.L_x_2992:
        /* <DEDUP_REMOVED lines=10> */
.L_x_2978:
[----:B------:R-:W-:Y:S05]  /*208e0*/  BSYNC B1 ;  /* 0x0000000000017941 */ /* 0x000fea0003800000 */
.L_x_2977:
[----:B------:R-:W2:Y:S02]  /*208f0*/  LDL.LU R4, [R1+0x34] ;  /* 0x0000340001047983 */ /* 0x000ea40000300800 */
[----:B--2---:R-:W-:-:S07]  /*20900*/  VIADD R0, R4, 0xfffffffd ;  /* 0xfffffffd04007836 */ /* 0x004fce0000000000 */
.L_x_2976:
[----:B------:R-:W-:Y:S05]  /*20910*/  BSYNC B2 ;  /* 0x0000000000027941 */ /* 0x000fea0003800000 */
.L_x_2975:
[----:B------:R-:W-:-:S05]  /*20920*/  VIADD R8, R8, 0xfffffffe ;  /* 0xfffffffe08087836 */ /* 0x000fca0000000000 */
[----:B------:R-:W-:-:S13]  /*20930*/  ISETP.NE.AND P0, PT, R8, R5, PT ;  /* 0x000000050800720c */ /* 0x000fda0003f05270 */
[----:B------:R-:W-:Y:S05]  /*20940*/  @!P0 BRA `(.L_x_2974) ;  /* 0x0000001400008947 */ /* 0x000fea0003800000 */
.L_x_3025:
        /* <DEDUP_REMOVED lines=35> */
.L_x_2995:
        /* <DEDUP_REMOVED lines=8> */
.L_x_3158:
[----:B------:R-:W-:Y:S05]  /*20c00*/  BSYNC B2 ;  /* 0x0000000000027941 */ /* 0x000fea0003800000 */
.L_x_2996:
        /* <DEDUP_REMOVED lines=9> */
.L_x_2999:
[----:B------:R-:W-:Y:S05]  /*20ca0*/  BSYNC B2 ;  /* 0x0000000000027941 */ /* 0x000fea0003800000 */
.L_x_2998:
        /* <DEDUP_REMOVED lines=12> */
.L_x_3000:
        /* <DEDUP_REMOVED lines=13> */
.L_x_3159:
[----:B------:R-:W-:Y:S05]  /*20e40*/  BSYNC B2 ;  /* 0x0000000000027941 */ /* 0x000fea0003800000 */
.L_x_3001:
        /* <DEDUP_REMOVED lines=11> */
.L_x_3004:
[----:B------:R-:W-:Y:S05]  /*20f00*/  BSYNC B2 ;  /* 0x0000000000027941 */ /* 0x000fea0003800000 */
.L_x_3003:
[----:B------:R-:W-:Y:S01]  /*20f10*/  R2UR UR10, R10 ;  /* 0x000000000a0a72ca */ /* 0x000fe200000e0000 */
[----:B01----:R-:W-:Y:S01]  /*20f20*/  IMAD R2, R7, 0xc000, R19 ;  /* 0x0000c00007027824 */ /* 0x003fe200078e0213 */
[----:B------:R-:W-:Y:S01]  /*20f30*/  R2UR UR6, R8 ;  /* 0x00000000080672ca */ /* 0x000fe200000e0000 */
[----:B------:R-:W-:Y:S01]  /*20f40*/  UIADD3 UR4, UP0, UR40, 0x470, URZ ;  /* 0x0000047028047890 */ /* 0x000fe2000ff1e03f */
[----:B------:R-:W-:Y:S01]  /*20f50*/  R2UR UR7, R9 ;  /* 0x00000000090772ca */ /* 0x000fe200000e0000 */
[----:B------:R-:W-:Y:S01]  /*20f60*/  VIADD R3, R3, 0x22850 ;  /* 0x0002285003037836 */ /* 0x000fe20000000000 */
[----:B------:R-:W-:Y:S01]  /*20f70*/  PLOP3.LUT P0, PT, PT, PT, PT, 0x80, 0x0 ;  /* 0x000000000000781c */ /* 0x000fe20003f0f070 */
[----:B------:R-:W-:Y:S01]  /*20f80*/  VIADD R5, R2, 0x400 ;  /* 0x0000040002057836 */ /* 0x000fe20000000000 */
[----:B------:R-:W-:-:S12]  /*20f90*/  UIADD3.X UR5, URZ, UR41, URZ, UP0, !UPT ;  /* 0x000000293f057290 */ /* 0x000fd800087fe43f */
.L_x_3005:
        /* <DEDUP_REMOVED lines=15> */
.L_x_3006:
        /* <DEDUP_REMOVED lines=15> */
.L_x_3007:
        /* <DEDUP_REMOVED lines=15> */
.L_x_3008:
        /* <DEDUP_REMOVED lines=10> */
.L_x_2994:
[----:B------:R-:W-:Y:S05]  /*21310*/  BSYNC B1 ;  /* 0x0000000000017941 */ /* 0x000fea0003800000 */
.L_x_2993:
        /* <DEDUP_REMOVED lines=35> */
.L_x_3011:
        /* <DEDUP_REMOVED lines=8> */
.L_x_3160:
[----:B------:R-:W-:Y:S05]  /*215d0*/  BSYNC B2 ;  /* 0x0000000000027941 */ /* 0x000fea0003800000 */
.L_x_3012:
        /* <DEDUP_REMOVED lines=9> */
.L_x_3015:
[----:B------:R-:W-:Y:S05]  /*21670*/  BSYNC B2 ;  /* 0x0000000000027941 */ /* 0x000fea0003800000 */
.L_x_3014:
        /* <DEDUP_REMOVED lines=13> */
.L_x_3016:
        /* <DEDUP_REMOVED lines=13> */
.L_x_3161:
[----:B------:R-:W-:Y:S05]  /*21820*/  BSYNC B2 ;  /* 0x0000000000027941 */ /* 0x000fea0003800000 */
.L_x_3017:
        /* <DEDUP_REMOVED lines=11> */
.L_x_3020:
[----:B------:R-:W-:Y:S05]  /*218e0*/  BSYNC B2 ;  /* 0x0000000000027941 */ /* 0x000fea0003800000 */
.L_x_3019:
        /* <DEDUP_REMOVED lines=10> */
.L_x_3021:
        /* <DEDUP_REMOVED lines=15> */
.L_x_3022:
        /* <DEDUP_REMOVED lines=15> */
.L_x_3023:
        /* <DEDUP_REMOVED lines=15> */
.L_x_3024:
        /* <DEDUP_REMOVED lines=10> */
.L_x_3010:
[----:B------:R-:W-:Y:S05]  /*21d00*/  BSYNC B1 ;  /* 0x0000000000017941 */ /* 0x000fea0003800000 */
.L_x_3009:
[----:B------:R-:W2:Y:S01]  /*21d10*/  LDL R5, [R1+0x24] ;  /* 0x0000240001057983 */ /* 0x000ea20000100800 */
[----:B------:R-:W-:Y:S01]  /*21d20*/  VIADD R0, R0, 0xfffffffe ;  /* 0xfffffffe00007836 */ /* 0x000fe20000000000 */
[----:B--2---:R-:W-:-:S13]  /*21d30*/  ISETP.GT.AND P0, PT, R6, R5, PT ;  /* 0x000000050600720c */ /* 0x004fda0003f04270 */
[----:B------:R-:W-:Y:S05]  /*21d40*/  @P0 BRA `(.L_x_3025) ;  /* 0xffffffec00000947 */ /* 0x000fea000383ffff */
.L_x_2974:
[----:B------:R-:W-:Y:S05]  /*21d50*/  BSYNC B0 ;  /* 0x0000000000007941 */ /* 0x000fea0003800000 */
.L_x_2973:
        /* <DEDUP_REMOVED lines=25> */
.L_x_3027:
[----:B------:R-:W-:Y:S05]  /*21ef0*/  BSYNC B0 ;  /* 0x0000000000007941 */ /* 0x000fea0003800000 */
.L_x_3026:
[----:B------:R-:W-:-:S05]  /*21f00*/  SEL R0, R0, RZ, P0 ;  /* 0x000000ff00007207 */ /* 0x000fca0000000000 */
[----:B------:R3:W-:Y:S02]  /*21f10*/  STL [R1+0x10], R0 ;  /* 0x0000100001007387 */ /* 0x0007e40000100800 */
.L_x_2945:
[----:B------:R-:W-:Y:S05]  /*21f20*/  BSYNC B7 ;  /* 0x0000000000077941 */ /* 0x000fea0003800000 */
.L_x_2943:
        /* <DEDUP_REMOVED lines=8> */
[----:B-1----:R-:W1:Y:S04]  /*21fb0*/  LDS.128 R4, [R19+0x228d0] ;  /* 0x0228d00013047984 */ /* 0x002e680000000c00 */
[----:B-1----:R1:W-:Y:S04]  /*21fc0*/  STL.64 [R1], R4 ;  /* 0x0000000401007387 */ /* 0x0023e80000100a00 */
[----:B------:R1:W-:Y:S01]  /*21fd0*/  STL.64 [R1+0x8], R6 ;  /* 0x0000080601007387 */ /* 0x0003e20000100a00 */
[----:B------:R-:W-:Y:S06]  /*21fe0*/  BAR.ARV 0x4, 0x180 ;  /* 0x0106000000007b1d */ /* 0x000fec0000002000 */
[----:B------:R-:W-:Y:S05]  /*21ff0*/  BRA `(.L_x_3029) ;  /* 0x0000001000307947 */ /* 0x000fea0003800000 */
.L_x_3028:
[----:B------:R-:W5:Y:S01]  /*22000*/  S2R R16, SR_TID.X ;  /* 0x0000000000107919 */ /* 0x000f620000002100 */
[----:B------:R-:W-:Y:S01]  /*22010*/  UMOV UR4, 0xffffffff ;  /* 0xffffffff00047882 */ /* 0x000fe20000000000 */
[----:B-----5:R-:W-:-:S04]  /*22020*/  LOP3.LUT R16, R16, 0x1f, RZ, 0xc0, !PT ;  /* 0x0000001f10107812 */ /* 0x020fc800078ec0ff */
[----:B------:R-:W-:Y:S01]  /*22030*/  ISETP.NE.AND P0, PT, R16, 0x1f, PT ;  /* 0x0000001f1000780c */ /* 0x000fe20003f05270 */
[----:B------:R-:W-:-:S12]  /*22040*/  BRA.DIV UR4, `(.L_x_3030) ;  /* 0x0000003e04947947 */ /* 0x000fd8000b800000 */
[----:B--2---:R-:W0:Y:S01]  /*22050*/  LDL.LU R2, [R1] ;  /* 0x0000000001027983 */ /* 0x004e220000300800 */
[----:B------:R-:W-:-:S03]  /*22060*/  ULDC UR4, c[0x0][0xc3c] ;  /* 0x00030f0000047ab9 */ /* 0x000fc60000000800 */
[----:B-1----:R-:W3:Y:S01]  /*22070*/  LDL R3, [R1+0xc] ;  /* 0x00000c0001037983 */ /* 0x002ee20000100800 */
[----:B0-----:R-:W-:Y:S02]  /*22080*/  IMAD.MOV.U32 R10, RZ, RZ, R2 ;  /* 0x000000ffff0a7224 */ /* 0x001fe400078e0002 */
[----:B---34-:R-:W-:-:S05]  /*22090*/  IMAD.IADD R0, R3, 0x1, R16 ;  /* 0x0000000103007824 */ /* 0x018fca00078e0210 */
        /* <DEDUP_REMOVED lines=10> */
[C---:B------:R-:W-:Y:S01]  /*22140*/  ISETP.GE.U32.AND P3, PT, R16.reuse, 0x4, PT ;  /* 0x000000041000780c */ /* 0x040fe20003f66070 */
[----:B------:R-:W-:Y:S01]  /*22150*/  SHFL.IDX PT, R0, R10, 0x1, 0x1f ;  /* 0x00201f000a007f89 */ /* 0x000fe200000e0000 */
[C---:B------:R-:W-:Y:S02]  /*22160*/  ISETP.GE.U32.AND P4, PT, R16.reuse, 0x8, PT ;  /* 0x000000081000780c */ /* 0x040fe40003f86070 */
[----:B------:R-:W-:Y:S01]  /*22170*/  ISETP.GE.U32.AND P5, PT, R16, 0x10, PT ;  /* 0x000000101000780c */ /* 0x000fe20003fa6070 */
[----:B--2---:R-:W-:Y:S02]  /*22180*/  @!P1 IMAD.MOV.U32 R4, RZ, RZ, R8 ;  /* 0x000000ffff049224 */ /* 0x004fe400078e0008 */
[----:B------:R-:W-:-:S02]  /*22190*/  IMAD.MOV.U32 R8, RZ, RZ, RZ ;  /* 0x000000ffff087224 */ /* 0x000fc400078e00ff */
[----:B---3--:R-:W-:Y:S01]  /*221a0*/  @!P1 IMAD.MOV.U32 R6, RZ, RZ, R2 ;  /* 0x000000ffff069224 */ /* 0x008fe200078e0002 */
[----:B------:R-:W-:-:S03]  /*221b0*/  ISETP.NE.AND P1, PT, R16, RZ, PT ;  /* 0x000000ff1000720c */ /* 0x000fc60003f25270 */
[----:B------:R-:W-:-:S05]  /*221c0*/  IMAD R2, R6, R4, RZ ;  /* 0x0000000406027224 */ /* 0x000fca00078e02ff */
[----:B------:R-:W0:Y:S02]  /*221d0*/  SHFL.UP PT, R3, R2, 0x1, RZ ;  /* 0x0420000002037989 */ /* 0x000e2400000e00ff */
[----:B0-----:R-:W-:-:S05]  /*221e0*/  SEL R5, R3, RZ, P1 ;  /* 0x000000ff03057207 */ /* 0x001fca0000800000 */
[----:B------:R-:W-:Y:S02]  /*221f0*/  IMAD.IADD R2, R2, 0x1, R5 ;  /* 0x0000000102027824 */ /* 0x000fe400078e0205 */
[----:B------:R-:W-:Y:S04]  /*22200*/  SHFL.IDX PT, R5, R10, RZ, 0x1f ;  /* 0x00001fff0a057589 */ /* 0x000fe800000e0000 */
        /* <DEDUP_REMOVED lines=13> */
.L_x_3171:
[----:B------:R-:W-:Y:S02]  /*222e0*/  ULDC UR4, c[0x0][0xc38] ;  /* 0x00030e0000047ab9 */ /* 0x000fe40000000800 */
[----:B------:R-:W-:-:S04]  /*222f0*/  IMAD.U32 R2, RZ, RZ, UR4 ;  /* 0x00000004ff027e24 */ /* 0x000fc8000f8e00ff */
[----:B-1----:R-:W-:-:S04]  /*22300*/  IMAD R9, R9, R2, RZ ;  /* 0x0000000209097224 */ /* 0x002fc800078e02ff */
[----:B------:R-:W-:-:S05]  /*22310*/  IMAD.IADD R0, R0, 0x1, R9 ;  /* 0x0000000100007824 */ /* 0x000fca00078e0209 */
[----:B------:R-:W-:-:S13]  /*22320*/  ISETP.GT.AND P6, PT, R0, R5, PT ;  /* 0x000000050000720c */ /* 0x000fda0003fc4270 */
[----:B------:R-:W-:Y:S05]  /*22330*/  @P6 BRA `(.L_x_3031) ;  /* 0x0000000000ac6947 */ /* 0x000fea0003800000 */
.L_x_3034:
        /* <DEDUP_REMOVED lines=37> */
.L_x_3179:
[----:B------:R-:W-:Y:S02]  /*22590*/  ULDC UR4, c[0x0][0xc38] ;  /* 0x00030e0000047ab9 */ /* 0x000fe40000000800 */
[----:B------:R-:W-:-:S04]  /*225a0*/  IMAD.U32 R2, RZ, RZ, UR4 ;  /* 0x00000004ff027e24 */ /* 0x000fc8000f8e00ff */
[----:B-1----:R-:W-:-:S04]  /*225b0*/  IMAD R9, R9, R2, RZ ;  /* 0x0000000209097224 */ /* 0x002fc800078e02ff */
[----:B------:R-:W-:-:S05]  /*225c0*/  IMAD.IADD R0, R9, 0x1, R0 ;  /* 0x0000000109007824 */ /* 0x000fca00078e0200 */
[----:B------:R-:W-:-:S13]  /*225d0*/  ISETP.GT.AND P6, PT, R0, R5, PT ;  /* 0x000000050000720c */ /* 0x000fda0003fc4270 */
[----:B------:R-:W-:Y:S05]  /*225e0*/  @!P6 BRA `(.L_x_3034) ;  /* 0xfffffffc0054e947 */ /* 0x000fea000383ffff */
.L_x_3031:
        /* <DEDUP_REMOVED lines=8> */
[----:B-1----:R1:W3:Y:S04]  /*22670*/  SHFL.IDX PT, R4, R4, R3, 0x1f ;  /* 0x00001f0304047589 */ /* 0x0022e800000e0000 */
[----:B------:R1:W4:Y:S01]  /*22680*/  SHFL.IDX PT, R6, R6, R3, 0x1f ;  /* 0x00001f0306067589 */ /* 0x00032200000e0000 */
[----:B--2---:R-:W-:-:S05]  /*22690*/  IMAD.IADD R10, R3, 0x1, R10 ;  /* 0x00000001030a7824 */ /* 0x004fca00078e020a */
[----:B---34-:R1:W-:Y:S02]  /*226a0*/  STL [R1+0xc], R10 ;  /* 0x00000c0a01007387 */ /* 0x0183e40000100800 */
.L_x_3184:
[----:B------:R-:W-:-:S13]  /*226b0*/  ISETP.NE.AND P0, PT, R0, RZ, PT ;  /* 0x000000ff0000720c */ /* 0x000fda0003f05270 */
[----:B------:R-:W-:Y:S05]  /*226c0*/  @!P0 BRA `(.L_x_3036) ;  /* 0x0000000000108947 */ /* 0x000fea0003800000 */
[----:B------:R-:W-:Y:S01]  /*226d0*/  UMOV UR4, 0xffffffff ;  /* 0xffffffff00047882 */ /* 0x000fe20000000000 */
[----:B-1----:R-:W-:Y:S02]  /*226e0*/  VIADD R3, R3, 0xffffffff ;  /* 0xffffffff03037836 */ /* 0x002fe40000000000 */
[----:B------:R-:W-:Y:S05]  /*226f0*/  BRA.DIV UR4, `(.L_x_3037) ;  /* 0x0000004204887947 */ /* 0x000fea000b800000 */
[----:B------:R3:W4:Y:S02]  /*22700*/  SHFL.IDX PT, R8, R7, R3, 0x1f ;  /* 0x00001f0307087589 */ /* 0x00072400000e0000 */
.L_x_3036:
[----:B------:R-:W-:Y:S01]  /*22710*/  ISETP.NE.AND P0, PT, R6, 0x1, PT ;  /* 0x000000010600780c */ /* 0x000fe20003f05270 */
[----:B----4-:R-:W-:-:S05]  /*22720*/  IMAD R0, R8, R2, R9 ;  /* 0x0000000208007224 */ /* 0x010fca00078e0209 */
[----:B------:R4:W-:Y:S02]  /*22730*/  STL [R1], R0 ;  /* 0x0000000001007387 */ /* 0x0009e40000100800 */
[----:B----4-:R-:W-:-:S05]  /*22740*/  IMAD.IADD R0, R5, 0x1, -R0 ;  /* 0x0000000105007824 */ /* 0x010fca00078e0a00 */
[----:B------:R-:W-:Y:S05]  /*22750*/  @!P0 BRA `(.L_x_3038) ;  /* 0x0000000000e48947 */ /* 0x000fea0003800000 */
[----:B------:R-:W-:-:S04]  /*22760*/  IABS R5, R4 ;  /* 0x0000000400057213 */ /* 0x000fc80000000000 */
[----:B0--3--:R-:W0:Y:S08]  /*22770*/  I2F.RP R7, R5 ;  /* 0x0000000500077306 */ /* 0x009e300000209400 */
[----:B0-----:R-:W0:Y:S02]  /*22780*/  MUFU.RCP R7, R7 ;  /* 0x0000000700077308 */ /* 0x001e240000001000 */
[----:B0-----:R-:W-:-:S06]  /*22790*/  VIADD R9, R7, 0xffffffe ;  /* 0x0ffffffe07097836 */ /* 0x001fcc0000000000 */
[----:B-1----:R-:W0:Y:S02]  /*227a0*/  F2I.FTZ.U32.TRUNC.NTZ R3, R9 ;  /* 0x0000000900037305 */ /* 0x002e24000021f000 */
        /* <DEDUP_REMOVED lines=39> */
[----:B------:R-:W-:-:S04]  /*22a20*/  IMAD.MOV R2, RZ, RZ, -R3 ;  /* 0x000000ffff027224 */ /* 0x000fc800078e0a03 */
[----:B------:R-:W-:Y:S01]  /*22a30*/  IMAD R0, R4, R2, R0 ;  /* 0x0000000204007224 */ /* 0x000fe200078e0200 */
[----:B------:R-:W-:-:S04]  /*22a40*/  LOP3.LUT R2, R3, R6, RZ, 0x3c, !PT ;  /* 0x0000000603027212 */ /* 0x000fc800078e3cff */
[----:B------:R-:W-:-:S03]  /*22a50*/  ISETP.GE.AND P2, PT, R2, RZ, PT ;  /* 0x000000ff0200720c */ /* 0x000fc60003f46270 */
[----:B------:R-:W-:-:S10]  /*22a60*/  @P0 VIADD R7, R7, 0x1 ;  /* 0x0000000107070836 */ /* 0x000fd40000000000 */
        /* <DEDUP_REMOVED lines=8> */
.L_x_3038:
[----:B-1-3--:R-:W3:Y:S01]  /*22af0*/  LDL R3, [R1+0xc] ;  /* 0x00000c0001037983 */ /* 0x00aee20000100800 */
[----:B0-----:R-:W3:Y:S02]  /*22b00*/  LDC.64 R6, c[0x0][0xc90] ;  /* 0x00032400ff067b82 */ /* 0x001ee40000000a00 */
[----:B---3--:R-:W-:-:S05]  /*22b10*/  IMAD.WIDE R6, R3, 0x4, R6 ;  /* 0x0000000403067825 */ /* 0x008fca00078e0206 */
[----:B------:R-:W3:Y:S02]  /*22b20*/  LDG.E R3, desc[UR38][R6.64] ;  /* 0x0000002606037981 */ /* 0x000ee4000c1e1900 */
[----:B---3--:R-:W-:-:S05]  /*22b30*/  IMAD R5, R4, R3, RZ ;  /* 0x0000000304057224 */ /* 0x008fca00078e02ff */
        /* <DEDUP_REMOVED lines=28> */
[----:B------:R-:W-:Y:S02]  /*22d00*/  VIADDMNMX R8, R8, R2, R3, PT ;  /* 0x0000000208087246 */ /* 0x000fe40003800103 */
[----:B------:R-:W-:Y:S02]  /*22d10*/  IADD3 R7, R7, 0x1000000, R6 ;  /* 0x0100000007077810 */ /* 0x000fe40007ffe006 */
[----:B------:R-:W-:-:S04]  /*22d20*/  IABS R9, R8 ;  /* 0x0000000800097213 */ /* 0x000fc80000000000 */
[----:B------:R-:W0:Y:S08]  /*22d30*/  I2F.RP R2, R9 ;  /* 0x0000000900027306 */ /* 0x000e300000209400 */
[----:B0-----:R-:W0:Y:S02]  /*22d40*/  MUFU.RCP R2, R2 ;  /* 0x0000000200027308 */ /* 0x001e240000001000 */
[----:B0-----:R-:W-:-:S06]  /*22d50*/  VIADD R2, R2, 0xffffffe ;  /* 0x0ffffffe02027836 */ /* 0x001fcc0000000000 */
[----:B------:R0:W1:Y:S02]  /*22d60*/  F2I.FTZ.U32.TRUNC.NTZ R3, R2 ;  /* 0x0000000200037305 */ /* 0x000064000021f000 */
[----:B0-----:R-:W-:Y:S02]  /*22d70*/  IMAD.MOV.U32 R2, RZ, RZ, RZ ;  /* 0x000000ffff027224 */ /* 0x001fe400078e00ff */
[----:B-1----:R-:W-:-:S04]  /*22d80*/  IMAD.MOV R0, RZ, RZ, -R3 ;  /* 0x000000ffff007224 */ /* 0x002fc800078e0a03 */
[----:B------:R-:W-:-:S04]  /*22d90*/  IMAD R0, R0, R9, RZ ;  /* 0x0000000900007224 */ /* 0x000fc800078e02ff */
        /* <DEDUP_REMOVED lines=13> */
[----:B------:R-:W-:-:S04]  /*22e70*/  @P0 VIADD R2, R2, 0x1 ;  /* 0x0000000102020836 */ /* 0x000fc80000000000 */
[----:B------:R-:W-:-:S04]  /*22e80*/  IMAD.MOV.U32 R0, RZ, RZ, R2 ;  /* 0x000000ffff007224 */ /* 0x000fc800078e0002 */
[----:B------:R-:W-:Y:S01]  /*22e90*/  @!P2 IMAD.MOV R0, RZ, RZ, -R0 ;  /* 0x000000ffff00a224 */ /* 0x000fe200078e0a00 */
[----:B------:R-:W-:Y:S01]  /*22ea0*/  @!P1 LOP3.LUT R0, RZ, R8, RZ, 0x33, !PT ;  /* 0x00000008ff009212 */ /* 0x000fe200078e33ff */
[----:B------:R-:W-:-:S04]  /*22eb0*/  IMAD.MOV R8, RZ, RZ, -R8 ;  /* 0x000000ffff087224 */ /* 0x000fc800078e0a08 */
[----:B------:R-:W-:-:S05]  /*22ec0*/  IMAD R2, R0, R8, R7 ;  /* 0x0000000800027224 */ /* 0x000fca00078e0207 */
[----:B------:R0:W-:Y:S02]  /*22ed0*/  STL [R1+0x8], R2 ;  /* 0x0000080201007387 */ /* 0x0001e40000100800 */
.L_x_3039:
[----:B------:R-:W-:-:S05]  /*22ee0*/  LOP3.LUT R3, RZ, R0, RZ, 0x33, !PT ;  /* 0x00000000ff037212 */ /* 0x000fca00078e33ff */
[----:B------:R-:W-:-:S05]  /*22ef0*/  IMAD.IADD R0, R4, 0x1, R3 ;  /* 0x0000000104007824 */ /* 0x000fca00078e0203 */
[----:B------:R3:W-:Y:S01]  /*22f00*/  STL [R1+0x4], R0 ;  /* 0x0000040001007387 */ /* 0x0007e20000100800 */
[----:B------:R-:W-:Y:S05]  /*22f10*/  BRA `(.L_x_3040) ;  /* 0x0000000000287947 */ /* 0x000fea0003800000 */
.L_x_3032:
        /* <DEDUP_REMOVED lines=10> */
.L_x_3040:
[----:B-1----:R-:W4:Y:S04]  /*22fc0*/  LDL R3, [R1+0x8] ;  /* 0x0000080001037983 */ /* 0x002f280000100800 */
[----:B0-----:R-:W5:Y:S04]  /*22fd0*/  LDL R2, [R1+0xc] ;  /* 0x00000c0001027983 */ /* 0x001f680000100800 */
[----:B------:R-:W2:Y:S04]  /*22fe0*/  LDL R5, [R1+0x4] ;  /* 0x0000040001057983 */ /* 0x000ea80000100800 */
[----:B------:R-:W2:Y:S01]  /*22ff0*/  LDL R4, [R1] ;  /* 0x0000000001047983 */ /* 0x000ea20000100800 */
[----:B---3--:R-:W0:Y:S01]  /*23000*/  S2R R0, SR_TID.X ;  /* 0x0000000000007919 */ /* 0x008e220000002100 */
[----:B------:R-:W-:Y:S05]  /*23010*/  WARPSYNC.ALL ;  /* 0x0000000000007948 */ /* 0x000fea0003800000 */
[----:B0-----:R-:W-:Y:S01]  /*23020*/  LOP3.LUT R0, R0, 0x1f, RZ, 0xc0, !PT ;  /* 0x0000001f00007812 */ /* 0x001fe200078ec0ff */
[----:B------:R-:W-:Y:S03]  /*23030*/  BAR.SYNC.DEFER_BLOCKING 0x4, 0x180 ;  /* 0x0106000000007b1d */ /* 0x000fe60000010000 */
[----:B------:R-:W-:-:S13]  /*23040*/  ISETP.NE.AND P0, PT, R0, RZ, PT ;  /* 0x000000ff0000720c */ /* 0x000fda0003f05270 */
[----:B------:R-:W-:Y:S01]  /*23050*/  @!P0 MOV R0, 0x400 ;  /* 0x0000040000008802 */ /* 0x000fe20000000f00 */
[----:B----4-:R-:W-:Y:S02]  /*23060*/  IMAD.MOV.U32 R6, RZ, RZ, R3 ;  /* 0x000000ffff067224 */ /* 0x010fe400078e0003 */
[----:B------:R-:W0:Y:S01]  /*23070*/  @!P0 S2R R3, SR_CgaCtaId ;  /* 0x0000000000038919 */ /* 0x000e220000008800 */
[----:B-----5:R-:W-:Y:S01]  /*23080*/  IMAD.MOV.U32 R7, RZ, RZ, R2 ;  /* 0x000000ffff077224 */ /* 0x020fe200078e0002 */
[----:B0-----:R-:W-:-:S05]  /*23090*/  @!P0 LEA R19, R3, R0, 0x18 ;  /* 0x0000000003138211 */ /* 0x001fca00078ec0ff */
[----:B--2---:R0:W-:Y:S01]  /*230a0*/  @!P0 STS.128 [R19+0x228d0], R4 ;  /* 0x0228d00413008388 */ /* 0x0041e20000000c00 */
[----:B------:R-:W-:Y:S06]  /*230b0*/  BAR.ARV 0x5, 0x180 ;  /* 0x0146000000007b1d */ /* 0x000fec0000002000 */
.L_x_3029:
[----:B---34-:R-:W3:Y:S01]  /*230c0*/  LDL R0, [R1+0xc] ;  /* 0x00000c0001007983 */ /* 0x018ee20000100800 */
[----:B------:R-:W-:Y:S02]  /*230d0*/  ULDC UR4, c[0x0][0xc3c] ;  /* 0x00030f0000047ab9 */ /* 0x000fe40000000800 */
[----:B---3--:R-:W-:-:S13]  /*230e0*/  ISETP.GE.AND P0, PT, R0, UR4, PT ;  /* 0x0000000400007c0c */ /* 0x008fda000bf06270 */
[----:B------:R-:W-:Y:S05]  /*230f0*/  @!P0 BRA `(.L_x_3041) ;  /* 0xffffff8800148947 */ /* 0x000fea000383ffff */
[----:B------:R-:W-:Y:S05]  /*23100*/  BSYNC B8 ;  /* 0x0000000000087941 */ /* 0x000fea0003800000 */
.L_x_2881:
        /* <DEDUP_REMOVED lines=12> */
.L_x_3187:
[----:B------:R-:W-:Y:S05]  /*231d0*/  BSYNC B0 ;  /* 0x0000000000007941 */ /* 0x000fea0003800000 */
.L_x_3042:
[----:B------:R-:W-:-:S03]  /*231e0*/  UMOV UR4, 0xffffffff ;  /* 0xffffffff00047882 */ /* 0x000fc60000000000 */
[----:B------:R-:W-:Y:S05]  /*231f0*/  BRA.DIV UR4, `(.L_x_3044) ;  /* 0x0000003a04087947 */ /* 0x000fea000b800000 */
[----:B------:R-:W1:Y:S02]  /*23200*/  S2R R2, SR_TID.X ;  /* 0x0000000000027919 */ /* 0x000e640000002100 */
[----:B-1----:R-:W-:-:S04]  /*23210*/  SHF.R.U32.HI R2, RZ, 0x5, R2 ;  /* 0x00000005ff027819 */ /* 0x002fc80000011602 */
[----:B------:R-:W-:-:S05]  /*23220*/  LOP3.LUT R2, R2, 0x3, RZ, 0xc0, !PT ;  /* 0x0000000302027812 */ /* 0x000fca00078ec0ff */
[----:B------:R1:W2:Y:S02]  /*23230*/  SHFL.IDX PT, R14, R2, RZ, 0x1f ;  /* 0x00001fff020e7589 */ /* 0x0002a400000e0000 */
.L_x_3190:
[----:B--2---:R-:W-:-:S13]  /*23240*/  ISETP.NE.AND P0, PT, R14, RZ, PT ;  /* 0x000000ff0e00720c */ /* 0x004fda0003f05270 */
[----:B------:R-:W-:Y:S05]  /*23250*/  @P0 BRA `(.L_x_2652) ;  /* 0x0000000000940947 */ /* 0x000fea0003800000 */
[----:B------:R-:W-:-:S03]  /*23260*/  UMOV UR4, 0xffffffff ;  /* 0xffffffff00047882 */ /* 0x000fc60000000000 */
[----:B------:R-:W-:Y:S05]  /*23270*/  BRA.DIV UR4, `(.L_x_3045) ;  /* 0x0000003a041c7947 */ /* 0x000fea000b800000 */
[----:B------:R-:W-:-:S13]  /*23280*/  ELECT P6, URZ, PT ;  /* 0x00000000003f782f */ /* 0x000fda00038c0000 */
.L_x_3193:
[----:B------:R-:W-:Y:S05]  /*23290*/  @!P6 BRA `(.L_x_2652) ;  /* 0x000000000084e947 */ /* 0x000fea0003800000 */
[----:B------:R-:W-:-:S06]  /*232a0*/  ULOP3.LUT UR4, UR36, 0x2, URZ, 0xfc, !UPT ;  /* 0x0000000224047892 */ /* 0x000fcc000f8efc3f */
[----:B-1----:R-:W-:-:S05]  /*232b0*/  IMAD.U32 R2, RZ, RZ, UR4 ;  /* 0x00000004ff027e24 */ /* 0x002fca000f8e00ff */
[----:B------:R-:W-:-:S13]  /*232c0*/  ISETP.NE.AND P2, PT, R2, 0x3, PT ;  /* 0x000000030200780c */ /* 0x000fda0003f45270 */
[----:B------:R-:W-:Y:S05]  /*232d0*/  @!P2 BRA `(.L_x_3046) ;  /* 0x000000000004a947 */ /* 0x000fea0003800000 */
[----:B------:R-:W-:Y:S01]  /*232e0*/  BPT.TRAP 0x1 ;  /* 0x000000040000795c */ /* 0x000fe20000300000 */
.L_x_3046:
        /* <DEDUP_REMOVED lines=14> */
.L_x_3194:
[----:B------:R-:W1:Y:S02]  /*233d0*/  SYNCS.PHASECHK.TRANS64.TRYWAIT P0, [R7+URZ], R2 ;  /* 0x00000002070075a7 */ /* 0x000e64000800017f */
[----:B-1----:R-:W-:Y:S05]  /*233e0*/  @!P0 BRA `(.L_x_3048) ;  /* 0x0000003400f48947 */ /* 0x002fea0003800000 */
.L_x_3195:
[----:B------:R-:W-:Y:S05]  /*233f0*/  @!P2 BRA `(.L_x_3049) ;  /* 0x000000000004a947 */ /* 0x000fea0003800000 */
[----:B------:R-:W-:Y:S01]  /*23400*/  BPT.TRAP 0x1 ;  /* 0x000000040000795c */ /* 0x000fe20000300000 */
.L_x_3049:
[----:B------:R-:W2:Y:S01]  /*23410*/  LDL.LU R4, [R1+0x10] ;  /* 0x0000100001047983 */ /* 0x000ea20000300800 */
[----:B------:R-:W-:-:S04]  /*23420*/  VIADD R0, R0, 0x22860 ;  /* 0x0002286000007836 */ /* 0x000fc80000000000 */
[----:B--2---:R-:W-:-:S04]  /*23430*/  IMAD R4, R4, 0x8, R0 ;  /* 0x0000000804047824 */ /* 0x004fc800078e0200 */
[----:B------:R-:W2:Y:S02]  /*23440*/  SYNCS.PHASECHK.TRANS64.TRYWAIT P0, [R4+URZ], R5 ;  /* 0x00000005040075a7 */ /* 0x000ea4000800017f */
[----:B--2---:R-:W-:Y:S05]  /*23450*/  @!P0 BRA `(.L_x_3050) ;  /* 0x0000003400ec8947 */ /* 0x004fea0003800000 */
.L_x_3196:
[----:B------:R-:W-:-:S07]  /*23460*/  IMAD R3, R3, 0x8, R0 ;  /* 0x0000000803037824 */ /* 0x000fce00078e0200 */
.L_x_3051:
[----:B----4-:R4:W0:Y:S02]  /*23470*/  SYNCS.PHASECHK.TRANS64.TRYWAIT P0, [R3+URZ], R2 ;  /* 0x00000002030075a7 */ /* 0x010824000800017f */
[----:B0-----:R-:W-:Y:S05]  /*23480*/  @!P0 NANOSLEEP.SYNCS 0x989680 ;  /* 0x009896800000895d */ /* 0x001fea0003900000 */
[----:B------:R-:W0:Y:S02]  /*23490*/  @!P0 SYNCS.PHASECHK.TRANS64 P0, [R3+URZ], R2 ;  /* 0x00000002030085a7 */ /* 0x000e24000800007f */
[----:B0-----:R-:W-:Y:S05]  /*234a0*/  @!P0 BRA `(.L_x_3051) ;  /* 0xfffffffc00f08947 */ /* 0x001fea000383ffff */
.L_x_2652:
[----:B------:R-:W-:Y:S05]  /*234b0*/  BSYNC B9 ;  /* 0x0000000000097941 */ /* 0x000fea0003800000 */
.L_x_2649:
[----:B------:R-:W-:Y:S05]  /*234c0*/  EXIT ;  /* 0x000000000000794d */ /* 0x000fea0003800000 */
.L_x_2680:
[----:B0-----:R0:W1:Y:S02]  /*234d0*/  SYNCS.PHASECHK.TRANS64.TRYWAIT P6, [R95+URZ+0x22890], R106 ;  /* 0x0228906a5f0075a7 */ /* 0x00106400080c017f */
[----:B-1----:R-:W-:Y:S05]  /*234e0*/  @!P6 NANOSLEEP.SYNCS 0x989680 ;  /* 0x009896800000e95d */ /* 0x002fea0003900000 */
[----:B------:R-:W1:Y:S02]  /*234f0*/  @!P6 SYNCS.PHASECHK.TRANS64 P6, [R95+URZ+0x22890], R106 ;  /* 0x0228906a5f00e5a7 */ /* 0x000e6400080c007f */
[----:B-1----:R-:W-:Y:S05]  /*23500*/  @!P6 BRA `(.L_x_2680) ;  /* 0xfffffffc00f0e947 */ /* 0x002fea000383ffff */
[----:B------:R-:W-:Y:S05]  /*23510*/  BRA `(.L_x_3052) ;  /* 0xfffffe0000187947 */ /* 0x000fea000383ffff */
.L_x_2698:
[----:B0-----:R0:W1:Y:S02]  /*23520*/  SYNCS.PHASECHK.TRANS64.TRYWAIT P5, [R95+URZ+0x22890], R106 ;  /* 0x0228906a5f0075a7 */ /* 0x00106400080a017f */
[----:B-1----:R-:W-:Y:S05]  /*23530*/  @!P5 NANOSLEEP.SYNCS 0x989680 ;  /* 0x009896800000d95d */ /* 0x002fea0003900000 */
[----:B------:R-:W1:Y:S02]  /*23540*/  @!P5 SYNCS.PHASECHK.TRANS64 P5, [R95+URZ+0x22890], R106 ;  /* 0x0228906a5f00d5a7 */ /* 0x000e6400080a007f */
[----:B-1----:R-:W-:Y:S05]  /*23550*/  @!P5 BRA `(.L_x_2698) ;  /* 0xfffffffc00f0d947 */ /* 0x002fea000383ffff */
[----:B------:R-:W-:Y:S05]  /*23560*/  BRA `(.L_x_3053) ;  /* 0xfffffe1000647947 */ /* 0x000fea000383ffff */
.L_x_2707:
[----:B0-----:R0:W1:Y:S02]  /*23570*/  SYNCS.PHASECHK.TRANS64.TRYWAIT P4, [R95+URZ+0x22890], R106 ;  /* 0x0228906a5f0075a7 */ /* 0x001064000808017f */
[----:B-1----:R-:W-:Y:S05]  /*23580*/  @!P4 NANOSLEEP.SYNCS 0x989680 ;  /* 0x009896800000c95d */ /* 0x002fea0003900000 */
[----:B------:R-:W1:Y:S02]  /*23590*/  @!P4 SYNCS.PHASECHK.TRANS64 P4, [R95+URZ+0x22890], R106 ;  /* 0x0228906a5f00c5a7 */ /* 0x000e64000808007f */
[----:B-1----:R-:W-:Y:S05]  /*235a0*/  @!P4 BRA `(.L_x_2707) ;  /* 0xfffffffc00f0c947 */ /* 0x002fea000383ffff */
[----:B------:R-:W-:Y:S05]  /*235b0*/  BRA `(.L_x_3054) ;  /* 0xfffffe20005c7947 */ /* 0x000fea000383ffff */
.L_x_2713:
[----:B--2---:R2:W3:Y:S02]  /*235c0*/  SYNCS.PHASECHK.TRANS64.TRYWAIT P3, [R95+URZ+0x228b0], R106 ;  /* 0x0228b06a5f0075a7 */ /* 0x0044e4000806017f */
[----:B---3--:R-:W-:Y:S05]  /*235d0*/  @!P3 NANOSLEEP.SYNCS 0x989680 ;  /* 0x009896800000b95d */ /* 0x008fea0003900000 */
[----:B------:R-:W3:Y:S02]  /*235e0*/  @!P3 SYNCS.PHASECHK.TRANS64 P3, [R95+URZ+0x228b0], R106 ;  /* 0x0228b06a5f00b5a7 */ /* 0x000ee4000806007f */
[----:B---3--:R-:W-:Y:S05]  /*235f0*/  @!P3 BRA `(.L_x_2713) ;  /* 0xfffffffc00f0b947 */ /* 0x008fea000383ffff */
[----:B------:R-:W-:Y:S05]  /*23600*/  BRA `(.L_x_3055) ;  /* 0xfffffe2000ec7947 */ /* 0x000fea000383ffff */
.L_x_2731:
[----:B------:R-:W-:Y:S01]  /*23610*/  BSSY B0, `(.L_x_3056) ;  /* 0x0000007000007945 */ /* 0x000fe20003800000 */
[----:B------:R-:W-:Y:S02]  /*23620*/  IMAD.MOV.U32 R12, RZ, RZ, RZ ;  /* 0x000000ffff0c7224 */ /* 0x000fe400078e00ff */
[----:B------:R-:W-:Y:S02]  /*23630*/  IMAD.MOV.U32 R11, RZ, RZ, 0x1f ;  /* 0x0000001fff0b7424 */ /* 0x000fe400078e00ff */
[----:B------:R-:W-:-:S07]  /*23640*/  IMAD.MOV.U32 R15, RZ, RZ, -0x1 ;  /* 0xffffffffff0f7424 */ /* 0x000fce00078e00ff */
[----:B-----5:R-:W-:Y:S05]  /*23650*/  WARPSYNC.COLLECTIVE R15, `(.L_x_3057) ;  /* 0x000000000f087348 */ /* 0x020fea0003c00000 */
[----:B------:R0:W1:Y:S02]  /*23660*/  SHFL.IDX P6, R14, R13, R12, R11 ;  /* 0x0000000c0d0e7389 */ /* 0x00006400000c000b */
[----:B01---5:R-:W-:Y:S01]  /*23670*/  ENDCOLLECTIVE ;  /* 0x000000000000791b */ /* 0x023fe20003800000 */
.L_x_3057:
[----:B------:R-:W-:Y:S05]  /*23680*/  BSYNC B0 ;  /* 0x0000000000007941 */ /* 0x000fea0003800000 */
.L_x_3056:
[----:B------:R-:W-:Y:S05]  /*23690*/  BRA `(.L_x_3058) ;  /* 0xfffffe3400407947 */ /* 0x000fea000383ffff */
.L_x_2743:
        /* <DEDUP_REMOVED lines=8> */
.L_x_3060:
[----:B------:R-:W-:Y:S05]  /*23720*/  BSYNC B1 ;  /* 0x0000000000017941 */ /* 0x000fea0003800000 */
.L_x_3059:
        /* <DEDUP_REMOVED lines=8> */
.L_x_3061:
[----:B------:R-:W-:Y:S02]  /*237b0*/  IMAD.MOV.U32 R13, RZ, RZ, R10 ;  /* 0x000000ffff0d7224 */ /* 0x000fe400078e000a */
[----:B------:R-:W-:-:S07]  /*237c0*/  IMAD.MOV.U32 R0, RZ, RZ, R14 ;  /* 0x000000ffff007224 */ /* 0x000fce00078e000e */
[----:B------:R-:W-:Y:S05]  /*237d0*/  WARPSYNC.COLLECTIVE R15, `(.L_x_3062) ;  /* 0x000000000f087348 */ /* 0x000fea0003c00000 */
[----:B------:R0:W1:Y:S02]  /*237e0*/  SHFL.IDX P6, R14, R13, R12, R11 ;  /* 0x0000000c0d0e7389 */ /* 0x00006400000c000b */
[----:B01----:R-:W-:Y:S01]  /*237f0*/  ENDCOLLECTIVE ;  /* 0x000000000000791b */ /* 0x003fe20003800000 */
.L_x_3062:
[----:B------:R-:W-:Y:S02]  /*23800*/  IMAD.MOV.U32 R13, RZ, RZ, R4 ;  /* 0x000000ffff0d7224 */ /* 0x000fe400078e0004 */
[----:B------:R-:W-:-:S07]  /*23810*/  IMAD.MOV.U32 R5, RZ, RZ, R14 ;  /* 0x000000ffff057224 */ /* 0x000fce00078e000e */
[----:B------:R-:W-:Y:S05]  /*23820*/  WARPSYNC.COLLECTIVE R15, `(.L_x_3063) ;  /* 0x000000000f087348 */ /* 0x000fea0003c00000 */
[----:B------:R0:W1:Y:S02]  /*23830*/  SHFL.IDX P6, R14, R13, R12, R11 ;  /* 0x0000000c0d0e7389 */ /* 0x00006400000c000b */
[----:B01----:R-:W-:Y:S01]  /*23840*/  ENDCOLLECTIVE ;  /* 0x000000000000791b */ /* 0x003fe20003800000 */
.L_x_3063:
[----:B------:R-:W-:Y:S05]  /*23850*/  BRA `(.L_x_3064) ;  /* 0xfffffe3800bc7947 */ /* 0x000fea000383ffff */
.L_x_2746:
[----:B------:R-:W-:Y:S01]  /*23860*/  BSSY B1, `(.L_x_3065) ;  /* 0x0000008000017945 */ /* 0x000fe20003800000 */
[----:B------:R-:W-:Y:S02]  /*23870*/  IMAD.MOV.U32 R13, RZ, RZ, R7 ;  /* 0x000000ffff0d7224 */ /* 0x000fe400078e0007 */
[----:B------:R-:W-:Y:S02]  /*23880*/  IMAD.MOV.U32 R12, RZ, RZ, 0x1 ;  /* 0x00000001ff0c7424 */ /* 0x000fe400078e00ff */
[----:B------:R-:W-:Y:S02]  /*23890*/  IMAD.MOV.U32 R11, RZ, RZ, 0x1c1f ;  /* 0x00001c1fff0b7424 */ /* 0x000fe400078e00ff */
[----:B------:R-:W-:-:S07]  /*238a0*/  IMAD.MOV.U32 R15, RZ, RZ, -0x1 ;  /* 0xffffffffff0f7424 */ /* 0x000fce00078e00ff */
[----:B-1----:R-:W-:Y:S05]  /*238b0*/  WARPSYNC.COLLECTIVE R15, `(.L_x_3066) ;  /* 0x000000000f087348 */ /* 0x002fea0003c00000 */
[----:B------:R0:W2:Y:S02]  /*238c0*/  SHFL.IDX P6, R14, R13, R12, R11 ;  /* 0x0000000c0d0e7389 */ /* 0x0000a400000c000b */
[----:B012---:R-:W-:Y:S01]  /*238d0*/  ENDCOLLECTIVE ;  /* 0x000000000000791b */ /* 0x007fe20003800000 */
.L_x_3066:
[----:B------:R-:W-:Y:S05]  /*238e0*/  BSYNC B1 ;  /* 0x0000000000017941 */ /* 0x000fea0003800000 */
.L_x_3065:
        /* <DEDUP_REMOVED lines=8> */
.L_x_3067:
[----:B------:R-:W-:Y:S02]  /*23970*/  IMAD.MOV.U32 R13, RZ, RZ, R10 ;  /* 0x000000ffff0d7224 */ /* 0x000fe400078e000a */
[----:B------:R-:W-:-:S07]  /*23980*/  IMAD.MOV.U32 R0, RZ, RZ, R14 ;  /* 0x000000ffff007224 */ /* 0x000fce00078e000e */
[----:B------:R-:W-:Y:S05]  /*23990*/  WARPSYNC.COLLECTIVE R15, `(.L_x_3068) ;  /* 0x000000000f087348 */ /* 0x000fea0003c00000 */
[----:B------:R0:W1:Y:S02]  /*239a0*/  SHFL.IDX P6, R14, R13, R12, R11 ;  /* 0x0000000c0d0e7389 */ /* 0x00006400000c000b */
[----:B01----:R-:W-:Y:S01]  /*239b0*/  ENDCOLLECTIVE ;  /* 0x000000000000791b */ /* 0x003fe20003800000 */
.L_x_3068:
[----:B------:R-:W-:Y:S02]  /*239c0*/  IMAD.MOV.U32 R13, RZ, RZ, R4 ;  /* 0x000000ffff0d7224 */ /* 0x000fe400078e0004 */
[----:B------:R-:W-:-:S07]  /*239d0*/  IMAD.MOV.U32 R5, RZ, RZ, R14 ;  /* 0x000000ffff057224 */ /* 0x000fce00078e000e */
[----:B------:R-:W-:Y:S05]  /*239e0*/  WARPSYNC.COLLECTIVE R15, `(.L_x_3069) ;  /* 0x000000000f087348 */ /* 0x000fea0003c00000 */
[----:B------:R0:W1:Y:S02]  /*239f0*/  SHFL.IDX P6, R14, R13, R12, R11 ;  /* 0x0000000c0d0e7389 */ /* 0x00006400000c000b */
[----:B01----:R-:W-:Y:S01]  /*23a00*/  ENDCOLLECTIVE ;  /* 0x000000000000791b */ /* 0x003fe20003800000 */
.L_x_3069:
[----:B------:R-:W-:Y:S01]  /*23a10*/  IMAD.MOV.U32 R4, RZ, RZ, R14 ;  /* 0x000000ffff047224 */ /* 0x000fe200078e000e */
[----:B------:R-:W-:Y:S06]  /*23a20*/  BRA `(.L_x_3070) ;  /* 0xfffffe3c00187947 */ /* 0x000fec000383ffff */
.L_x_2750:
[----:B0-----:R0:W1:Y:S02]  /*23a30*/  SYNCS.PHASECHK.TRANS64.TRYWAIT P0, [R19+URZ+0x22800], R36 ;  /* 0x02280024130075a7 */ /* 0x001064000800017f */
[----:B-1----:R-:W-:Y:S05]  /*23a40*/  @!P0 NANOSLEEP.SYNCS 0x989680 ;  /* 0x009896800000895d */ /* 0x002fea0003900000 */
[----:B------:R-:W1:Y:S02]  /*23a50*/  @!P0 SYNCS.PHASECHK.TRANS64 P0, [R19+URZ+0x22800], R36 ;  /* 0x02280024130085a7 */ /* 0x000e64000800007f */
[----:B-1----:R-:W-:Y:S05]  /*23a60*/  @!P0 BRA `(.L_x_2750) ;  /* 0xfffffffc00f08947 */ /* 0x002fea000383ffff */
[----:B------:R-:W-:Y:S05]  /*23a70*/  BRA `(.L_x_3071) ;  /* 0xfffffe3c00fc7947 */ /* 0x000fea000383ffff */
.L_x_2758:
[----:B------:R-:W1:Y:S01]  /*23a80*/  LDC R41, c[0x0][0x3f4] ;  /* 0x0000fd00ff297b82 */ /* 0x000e620000000800 */
[----:B------:R-:W-:Y:S01]  /*23a90*/  BSSY B1, `(.L_x_3072) ;  /* 0x0000008000017945 */ /* 0x000fe20003800000 */
[----:B0-----:R-:W-:Y:S02]  /*23aa0*/  IMAD.MOV.U32 R13, RZ, RZ, R26 ;  /* 0x000000ffff0d7224 */ /* 0x001fe400078e001a */
[----:B------:R-:W-:Y:S02]  /*23ab0*/  IMAD.MOV.U32 R12, RZ, RZ, RZ ;  /* 0x000000ffff0c7224 */ /* 0x000fe400078e00ff */
[----:B------:R-:W-:Y:S02]  /*23ac0*/  IMAD.MOV.U32 R11, RZ, RZ, 0x1c1f ;  /* 0x00001c1fff0b7424 */ /* 0x000fe400078e00ff */
[----:B------:R-:W-:-:S07]  /*23ad0*/  IMAD.MOV.U32 R15, RZ, RZ, -0x1 ;  /* 0xffffffffff0f7424 */ /* 0x000fce00078e00ff */
[----:B-1----:R-:W-:Y:S05]  /*23ae0*/  WARPSYNC.COLLECTIVE R15, `(.L_x_3073) ;  /* 0x000000000f087348 */ /* 0x002fea0003c00000 */
[----:B------:R0:W2:Y:S02]  /*23af0*/  SHFL.IDX P6, R14, R13, R12, R11 ;  /* 0x0000000c0d0e7389 */ /* 0x0000a400000c000b */
[----:B012---:R-:W-:Y:S01]  /*23b00*/  ENDCOLLECTIVE ;  /* 0x000000000000791b */ /* 0x007fe20003800000 */
.L_x_3073:
[----:B------:R-:W-:Y:S05]  /*23b10*/  BSYNC B1 ;  /* 0x0000000000017941 */ /* 0x000fea0003800000 */
.L_x_3072:
[----:B------:R-:W-:Y:S01]  /*23b20*/  IMAD.MOV.U32 R13, RZ, RZ, R25 ;  /* 0x000000ffff0d7224 */ /* 0x000fe200078e0019 */
[----:B------:R-:W-:Y:S01]  /*23b30*/  ISETP.GE.AND P0, PT, R16, R41, PT ;  /* 0x000000291000720c */ /* 0x000fe20003f06270 */
[----:B------:R-:W-:Y:S02]  /*23b40*/  IMAD.MOV.U32 R12, RZ, RZ, RZ ;  /* 0x000000ffff0c7224 */ /* 0x000fe400078e00ff */
[----:B------:R-:W-:Y:S02]  /*23b50*/  IMAD.MOV.U32 R11, RZ, RZ, 0x1c1f ;  /* 0x00001c1fff0b7424 */ /* 0x000fe400078e00ff */
[----:B------:R-:W-:Y:S02]  /*23b60*/  IMAD.MOV.U32 R15, RZ, RZ, -0x1 ;  /* 0xffffffffff0f7424 */ /* 0x000fe400078e00ff */
[----:B------:R-:W-:Y:S02]  /*23b70*/  IMAD.MOV.U32 R0, RZ, RZ, R14 ;  /* 0x000000ffff007224 */ /* 0x000fe400078e000e */
[----:B------:R-:W-:-:S07]  /*23b80*/  IMAD R36, R207, R36, RZ ;  /* 0x00000024cf247224 */ /* 0x000fce00078e02ff */
[----:B------:R-:W-:Y:S05]  /*23b90*/  WARPSYNC.COLLECTIVE R15, `(.L_x_3074) ;  /* 0x000000000f087348 */ /* 0x000fea0003c00000 */
[----:B------:R0:W1:Y:S02]  /*23ba0*/  SHFL.IDX P6, R14, R13, R12, R11 ;  /* 0x0000000c0d0e7389 */ /* 0x00006400000c000b */
[----:B01----:R-:W-:Y:S01]  /*23bb0*/  ENDCOLLECTIVE ;  /* 0x000000000000791b */ /* 0x003fe20003800000 */
.L_x_3074:
[----:B------:R-:W-:Y:S01]  /*23bc0*/  ISETP.GE.OR P1, PT, R39, R36, P0 ;  /* 0x000000242700720c */ /* 0x000fe20000726670 */
[----:B------:R-:W-:-:S12]  /*23bd0*/  IMAD.MOV.U32 R13, RZ, RZ, R24 ;  /* 0x000000ffff0d7224 */ /* 0x000fd800078e0018 */
[C---:B------:R-:W-:Y:S01]  /*23be0*/  @!P1 IMAD.SHL.U32 R5, R16.reuse, 0x2, RZ ;  /* 0x0000000210059824 */ /* 0x040fe200078e00ff */
[----:B------:R-:W-:Y:S01]  /*23bf0*/  @!P1 SHF.L.U64.HI R21, R16, 0x1, R43 ;  /* 0x0000000110159819 */ /* 0x000fe2000001022b */
[----:B------:R-:W-:-:S07]  /*23c00*/  IMAD.MOV.U32 R3, RZ, RZ, R14 ;  /* 0x000000ffff037224 */ /* 0x000fce00078e000e */
[----:B------:R-:W-:Y:S05]  /*23c10*/  WARPSYNC.COLLECTIVE R15, `(.L_x_3075) ;  /* 0x000000000f087348 */ /* 0x000fea0003c00000 */
[----:B------:R0:W1:Y:S02]  /*23c20*/  SHFL.IDX P6, R14, R13, R12, R11 ;  /* 0x0000000c0d0e7389 */ /* 0x00006400000c000b */
[----:B01----:R-:W-:Y:S01]  /*23c30*/  ENDCOLLECTIVE ;  /* 0x000000000000791b */ /* 0x003fe20003800000 */
.L_x_3075:
[----:B------:R-:W-:-:S05]  /*23c40*/  @!P1 IADD3 R6, P2, R3, R5, RZ ;  /* 0x0000000503069210 */ /* 0x000fca0007f5e0ff */
[----:B------:R-:W-:Y:S02]  /*23c50*/  @!P1 IMAD.X R7, R0, 0x1, R21, P2 ;  /* 0x0000000100079824 */ /* 0x000fe400010e0615 */
[----:B------:R-:W-:Y:S02]  /*23c60*/  IMAD.MOV.U32 R13, RZ, RZ, R27 ;  /* 0x000000ffff0d7224 */ /* 0x000fe400078e001b */
[----:B------:R-:W-:-:S07]  /*23c70*/  IMAD.MOV.U32 R4, RZ, RZ, R14 ;  /* 0x000000ffff047224 */ /* 0x000fce00078e000e */
[----:B------:R-:W-:Y:S05]  /*23c80*/  WARPSYNC.COLLECTIVE R15, `(.L_x_3076) ;  /* 0x000000000f087348 */ /* 0x000fea0003c00000 */
[----:B------:R0:W1:Y:S02]  /*23c90*/  SHFL.IDX P6, R14, R13, R12, R11 ;  /* 0x0000000c0d0e7389 */ /* 0x00006400000c000b */
[----:B01----:R-:W-:Y:S01]  /*23ca0*/  ENDCOLLECTIVE ;  /* 0x000000000000791b */ /* 0x003fe20003800000 */
.L_x_3076:
[----:B------:R-:W2:Y:S01]  /*23cb0*/  @!P1 LD.E.128 R8, desc[UR38][R6.64] ;  /* 0x0000002606089980 */ /* 0x000ea2000c101d00 */
[----:B------:R-:W-:-:S05]  /*23cc0*/  @!P1 IADD3 R14, P2, R14, R5, RZ ;  /* 0x000000050e0e9210 */ /* 0x000fca0007f5e0ff */
[----:B------:R-:W-:-:S04]  /*23cd0*/  @!P1 IMAD.X R3, R4, 0x1, R21, P2 ;  /* 0x0000000104039824 */ /* 0x000fc800010e0615 */
[----:B------:R-:W-:-:S05]  /*23ce0*/  @!P1 IMAD.MOV.U32 R15, RZ, RZ, R3 ;  /* 0x000000ffff0f9224 */ /* 0x000fca00078e0003 */
[----:B------:R0:W5:Y:S01]  /*23cf0*/  @!P1 LD.E.128 R4, desc[UR38][R14.64] ;  /* 0x000000260e049980 */ /* 0x000162000c101d00 */
[----:B------:R-:W-:Y:S01]  /*23d00*/  CS2R R28, SRZ ;  /* 0x00000000001c7805 */ /* 0x000fe2000001ff00 */
[----:B------:R-:W-:Y:S01]  /*23d10*/  IMAD.MOV.U32 R13, RZ, RZ, R26 ;  /* 0x000000ffff0d7224 */ /* 0x000fe200078e001a */
[----:B------:R-:W-:Y:S01]  /*23d20*/  CS2R R20, SRZ ;  /* 0x0000000000147805 */ /* 0x000fe2000001ff00 */
[----:B------:R-:W-:Y:S01]  /*23d30*/  IMAD.MOV.U32 R12, RZ, RZ, 0x1 ;  /* 0x00000001ff0c7424 */ /* 0x000fe200078e00ff */
[----:B------:R-:W-:Y:S02]  /*23d40*/  CS2R R30, SRZ ;  /* 0x00000000001e7805 */ /* 0x000fe4000001ff00 */
[----:B------:R-:W-:Y:S01]  /*23d50*/  CS2R R32, SRZ ;  /* 0x0000000000207805 */ /* 0x000fe2000001ff00 */
[----:B0-----:R-:W-:Y:S02]  /*23d60*/  IMAD.MOV.U32 R15, RZ, RZ, -0x1 ;  /* 0xffffffffff0f7424 */ /* 0x001fe400078e00ff */
[----:B--2---:R-:W-:-:S02]  /*23d70*/  @!P1 IMAD.MOV.U32 R29, RZ, RZ, R11 ;  /* 0x000000ffff1d9224 */ /* 0x004fc400078e000b */
[----:B------:R-:W-:Y:S02]  /*23d80*/  IMAD.MOV.U32 R11, RZ, RZ, 0x1c1f ;  /* 0x00001c1fff0b7424 */ /* 0x000fe400078e00ff */
[----:B------:R-:W-:Y:S02]  /*23d90*/  @!P1 IMAD.MOV.U32 R20, RZ, RZ, R8 ;  /* 0x000000ffff149224 */ /* 0x000fe400078e0008 */
[----:B------:R-:W-:-:S07]  /*23da0*/  @!P1 IMAD.MOV.U32 R21, RZ, RZ, R9 ;  /* 0x000000ffff159224 */ /* 0x000fce00078e0009 */
[----:B-----5:R-:W-:Y:S05]  /*23db0*/  WARPSYNC.COLLECTIVE R15, `(.L_x_3077) ;  /* 0x000000000f087348 */ /* 0x020fea0003c00000 */
[----:B------:R0:W1:Y:S02]  /*23dc0*/  SHFL.IDX P6, R14, R13, R12, R11 ;  /* 0x0000000c0d0e7389 */ /* 0x00006400000c000b */
[----:B01---5:R-:W-:Y:S01]  /*23dd0*/  ENDCOLLECTIVE ;  /* 0x000000000000791b */ /* 0x023fe20003800000 */
.L_x_3077:
[----:B------:R-:W-:Y:S02]  /*23de0*/  IMAD.MOV.U32 R0, RZ, RZ, R20 ;  /* 0x000000ffff007224 */ /* 0x000fe400078e0014 */
[----:B------:R-:W-:Y:S02]  /*23df0*/  IMAD.MOV.U32 R3, RZ, RZ, R21 ;  /* 0x000000ffff037224 */ /* 0x000fe400078e0015 */
[----:B------:R-:W-:Y:S01]  /*23e00*/  @!P1 IMAD.MOV.U32 R28, RZ, RZ, R10 ;  /* 0x000000ffff1c9224 */ /* 0x000fe200078e000a */
[----:B------:R-:W-:Y:S01]  /*23e10*/  PRMT R53, R53, 0x5410, R0 ;  /* 0x0000541035357816 */ /* 0x000fe20000000000 */
[----:B------:R-:W-:Y:S01]  /*23e20*/  IMAD.MOV.U32 R9, RZ, RZ, R29 ;  /* 0x000000ffff097224 */ /* 0x000fe200078e001d */
[----:B------:R-:W-:Y:S01]  /*23e30*/  PRMT R40, R40, 0x5410, R3 ;  /* 0x0000541028287816 */ /* 0x000fe20000000003 */
[----:B------:R-:W-:Y:S02]  /*23e40*/  IMAD.MOV.U32 R8, RZ, RZ, R28 ;  /* 0x000000ffff087224 */ /* 0x000fe400078e001c */
[----:B------:R-:W-:-:S03]  /*23e50*/  IMAD.MOV.U32 R13, RZ, RZ, R25 ;  /* 0x000000ffff0d7224 */ /* 0x000fc600078e0019 */
[----:B------:R-:W-:Y:S01]  /*23e60*/  PRMT R35, R8, 0x5410, R9 ;  /* 0x0000541008237816 */ /* 0x000fe20000000009 */
[----:B------:R-:W-:Y:S02]  /*23e70*/  @!P1 IMAD.MOV.U32 R30, RZ, RZ, R4 ;  /* 0x000000ffff1e9224 */ /* 0x000fe400078e0004 */
[----:B------:R-:W-:Y:S02]  /*23e80*/  @!P1 IMAD.MOV.U32 R31, RZ, RZ, R5 ;  /* 0x000000ffff1f9224 */ /* 0x000fe400078e0005 */
[----:B------:R-:W-:Y:S02]  /*23e90*/  @!P1 IMAD.MOV.U32 R33, RZ, RZ, R7 ;  /* 0x000000ffff219224 */ /* 0x000fe400078e0007 */
[----:B------:R-:W-:Y:S02]  /*23ea0*/  @!P1 IMAD.MOV.U32 R32, RZ, RZ, R6 ;  /* 0x000000ffff209224 */ /* 0x000fe400078e0006 */
[----:B------:R-:W-:-:S07]  /*23eb0*/  IMAD.MOV.U32 R0, RZ, RZ, R14 ;  /* 0x000000ffff007224 */ /* 0x000fce00078e000e */
[----:B------:R-:W-:Y:S05]  /*23ec0*/  WARPSYNC.COLLECTIVE R15, `(.L_x_3078) ;  /* 0x000000000f087348 */ /* 0x000fea0003c00000 */
[----:B------:R0:W1:Y:S02]  /*23ed0*/  SHFL.IDX P6, R14, R13, R12, R11 ;  /* 0x0000000c0d0e7389 */ /* 0x00006400000c000b */
[----:B01----:R-:W-:Y:S01]  /*23ee0*/  ENDCOLLECTIVE ;  /* 0x000000000000791b */ /* 0x003fe20003800000 */
.L_x_3078:
[----:B------:R-:W-:Y:S02]  /*23ef0*/  IMAD.MOV.U32 R4, RZ, RZ, R30 ;  /* 0x000000ffff047224 */ /* 0x000fe400078e001e */
[----:B------:R-:W-:Y:S02]  /*23f00*/  IMAD.MOV.U32 R5, RZ, RZ, R31 ;  /* 0x000000ffff057224 */ /* 0x000fe400078e001f */
[----:B------:R-:W-:Y:S02]  /*23f10*/  IMAD.MOV.U32 R7, RZ, RZ, R33 ;  /* 0x000000ffff077224 */ /* 0x000fe400078e0021 */
[----:B------:R-:W-:Y:S01]  /*23f20*/  IMAD.MOV.U32 R6, RZ, RZ, R32 ;  /* 0x000000ffff067224 */ /* 0x000fe200078e0020 */
[----:B------:R-:W-:Y:S02]  /*23f30*/  PRMT R40, R5, 0x7610, R40 ;  /* 0x0000761005287816 */ /* 0x000fe40000000028 */
[----:B------:R-:W-:Y:S02]  /*23f40*/  PRMT R46, R4, 0x5410, R7 ;  /* 0x00005410042e7816 */ /* 0x000fe40000000007 */
[----:B------:R-:W-:-:S02]  /*23f50*/  CS2R R4, SRZ ;  /* 0x0000000000047805 */ /* 0x000fc4000001ff00 */
[----:B------:R-:W-:Y:S01]  /*23f60*/  PRMT R53, R6, 0x7610, R53 ;  /* 0x0000761006357816 */ /* 0x000fe20000000035 */
[----:B------:R-:W-:Y:S02]  /*23f70*/  IMAD.MOV.U32 R13, RZ, RZ, R24 ;  /* 0x000000ffff0d7224 */ /* 0x000fe400078e0018 */
[----:B------:R-:W-:-:S07]  /*23f80*/  IMAD.MOV.U32 R3, RZ, RZ, R14 ;  /* 0x000000ffff037224 */ /* 0x000fce00078e000e */
[----:B------:R-:W-:Y:S05]  /*23f90*/  WARPSYNC.COLLECTIVE R15, `(.L_x_3079) ;  /* 0x000000000f087348 */ /* 0x000fea0003c00000 */
[----:B------:R0:W1:Y:S02]  /*23fa0*/  SHFL.IDX P6, R14, R13, R12, R11 ;  /* 0x0000000c0d0e7389 */ /* 0x00006400000c000b */
[----:B01----:R-:W-:Y:S01]  /*23fb0*/  ENDCOLLECTIVE ;  /* 0x000000000000791b */ /* 0x003fe20003800000 */
.L_x_3079:
[----:B------:R-:W-:Y:S02]  /*23fc0*/  IMAD.MOV.U32 R13, RZ, RZ, R27 ;  /* 0x000000ffff0d7224 */ /* 0x000fe400078e001b */
[----:B------:R-:W-:-:S07]  /*23fd0*/  IMAD.MOV.U32 R24, RZ, RZ, R14 ;  /* 0x000000ffff187224 */ /* 0x000fce00078e000e */
[----:B------:R-:W-:Y:S05]  /*23fe0*/  WARPSYNC.COLLECTIVE R15, `(.L_x_3080) ;  /* 0x000000000f087348 */ /* 0x000fea0003c00000 */
[----:B------:R0:W1:Y:S02]  /*23ff0*/  SHFL.IDX P6, R14, R13, R12, R11 ;  /* 0x0000000c0d0e7389 */ /* 0x00006400000c000b */
[----:B01----:R-:W-:Y:S01]  /*24000*/  ENDCOLLECTIVE ;  /* 0x000000000000791b */ /* 0x003fe20003800000 */
.L_x_3080:
[----:B------:R-:W-:Y:S05]  /*24010*/  BRA `(.L_x_3081) ;  /* 0xfffffe4800c87947 */ /* 0x000fea000383ffff */
.L_x_2762:
[----:B0-----:R0:W1:Y:S02]  /*24020*/  SYNCS.PHASECHK.TRANS64.TRYWAIT P1, [R19+URZ+0x22800], R12 ;  /* 0x0228000c130075a7 */ /* 0x001064000802017f */
[----:B-1----:R-:W-:Y:S05]  /*24030*/  @!P1 NANOSLEEP.SYNCS 0x989680 ;  /* 0x009896800000995d */ /* 0x002fea0003900000 */
[----:B------:R-:W1:Y:S02]  /*24040*/  @!P1 SYNCS.PHASECHK.TRANS64 P1, [R19+URZ+0x22800], R12 ;  /* 0x0228000c130095a7 */ /* 0x000e64000802007f */
[----:B-1----:R-:W-:Y:S05]  /*24050*/  @!P1 BRA `(.L_x_2762) ;  /* 0xfffffffc00f09947 */ /* 0x002fea000383ffff */
[----:B------:R-:W-:Y:S05]  /*24060*/  BRA `(.L_x_3082) ;  /* 0xfffffe4c00547947 */ /* 0x000fea000383ffff */
.L_x_2768:
[----:B---3--:R3:W4:Y:S02]  /*24070*/  SYNCS.PHASECHK.TRANS64.TRYWAIT P1, [R4+URZ+0x22830], R73 ;  /* 0x02283049040075a7 */ /* 0x008724000802017f */
[----:B----4-:R-:W-:Y:S05]  /*24080*/  @!P1 NANOSLEEP.SYNCS 0x989680 ;  /* 0x009896800000995d */ /* 0x010fea0003900000 */
[----:B------:R-:W4:Y:S02]  /*24090*/  @!P1 SYNCS.PHASECHK.TRANS64 P1, [R4+URZ+0x22830], R73 ;  /* 0x02283049040095a7 */ /* 0x000f24000802007f */
[----:B----4-:R-:W-:Y:S05]  /*240a0*/  @!P1 BRA `(.L_x_2768) ;  /* 0xfffffffc00f09947 */ /* 0x010fea000383ffff */
[----:B------:R-:W-:Y:S05]  /*240b0*/  BRA `(.L_x_2767) ;  /* 0xfffffe5800c87947 */ /* 0x000fea000383ffff */
.L_x_2781:
[----:B-1----:R1:W2:Y:S02]  /*240c0*/  SYNCS.PHASECHK.TRANS64.TRYWAIT P1, [R4+URZ+0x22850], R73 ;  /* 0x02285049040075a7 */ /* 0x0022a4000802017f */
[----:B--2---:R-:W-:Y:S05]  /*240d0*/  @!P1 NANOSLEEP.SYNCS 0x989680 ;  /* 0x009896800000995d */ /* 0x004fea0003900000 */
[----:B------:R-:W2:Y:S02]  /*240e0*/  @!P1 SYNCS.PHASECHK.TRANS64 P1, [R4+URZ+0x22850], R73 ;  /* 0x02285049040095a7 */ /* 0x000ea4000802007f */
[----:B--2---:R-:W-:Y:S05]  /*240f0*/  @!P1 BRA `(.L_x_2781) ;  /* 0xfffffffc00f09947 */ /* 0x004fea000383ffff */
[----:B------:R-:W-:Y:S05]  /*24100*/  BRA `(.L_x_2780) ;  /* 0xfffffe7c00bc7947 */ /* 0x000fea000383ffff */
.L_x_2790:
[----:B-1----:R1:W2:Y:S02]  /*24110*/  SYNCS.PHASECHK.TRANS64.TRYWAIT P1, [R200+URZ+0x22830], R201 ;  /* 0x022830c9c80075a7 */ /* 0x0022a4000802017f */
[----:B--2---:R-:W-:Y:S05]  /*24120*/  @!P1 NANOSLEEP.SYNCS 0x989680 ;  /* 0x009896800000995d */ /* 0x004fea0003900000 */
[----:B------:R-:W2:Y:S02]  /*24130*/  @!P1 SYNCS.PHASECHK.TRANS64 P1, [R200+URZ+0x22830], R201 ;  /* 0x022830c9c80095a7 */ /* 0x000ea4000802007f */
[----:B--2---:R-:W-:Y:S05]  /*24140*/  @!P1 BRA `(.L_x_2790) ;  /* 0xfffffffc00f09947 */ /* 0x004fea000383ffff */
[----:B------:R-:W-:Y:S05]  /*24150*/  BRA `(.L_x_2789) ;  /* 0xfffffe8400a07947 */ /* 0x000fea000383ffff */
.L_x_2803:
[----:B---3--:R3:W4:Y:S02]  /*24160*/  SYNCS.PHASECHK.TRANS64.TRYWAIT P1, [R200+URZ+0x22850], R201 ;  /* 0x022850c9c80075a7 */ /* 0x008724000802017f */
[----:B----4-:R-:W-:Y:S05]  /*24170*/  @!P1 NANOSLEEP.SYNCS 0x989680 ;  /* 0x009896800000995d */ /* 0x010fea0003900000 */
[----:B------:R-:W4:Y:S02]  /*24180*/  @!P1 SYNCS.PHASECHK.TRANS64 P1, [R200+URZ+0x22850], R201 ;  /* 0x022850c9c80095a7 */ /* 0x000f24000802007f */
[----:B----4-:R-:W-:Y:S05]  /*24190*/  @!P1 BRA `(.L_x_2803) ;  /* 0xfffffffc00f09947 */ /* 0x010fea000383ffff */
[----:B------:R-:W-:Y:S05]  /*241a0*/  BRA `(.L_x_2802) ;  /* 0xfffffeb000b87947 */ /* 0x000fea000383ffff */
.L_x_2813:
[----:B-1----:R1:W2:Y:S02]  /*241b0*/  SYNCS.PHASECHK.TRANS64.TRYWAIT P2, [R4+URZ+0x22830], R216 ;  /* 0x022830d8040075a7 */ /* 0x0022a4000804017f */
[----:B--2---:R-:W-:Y:S05]  /*241c0*/  @!P2 NANOSLEEP.SYNCS 0x989680 ;  /* 0x009896800000a95d */ /* 0x004fea0003900000 */
[----:B------:R-:W2:Y:S02]  /*241d0*/  @!P2 SYNCS.PHASECHK.TRANS64 P2, [R4+URZ+0x22830], R216 ;  /* 0x022830d80400a5a7 */ /* 0x000ea4000804007f */
[----:B--2---:R-:W-:Y:S05]  /*241e0*/  @!P2 BRA `(.L_x_2813) ;  /* 0xfffffffc00f0a947 */ /* 0x004fea000383ffff */
[----:B------:R-:W-:Y:S05]  /*241f0*/  BRA `(.L_x_2812) ;  /* 0xfffffeb800ac7947 */ /* 0x000fea000383ffff */
.L_x_2818:
[----:B--2---:R2:W3:Y:S02]  /*24200*/  SYNCS.PHASECHK.TRANS64.TRYWAIT P2, [R4+URZ+0x22850], R216 ;  /* 0x022850d8040075a7 */ /* 0x0044e4000804017f */
[----:B---3--:R-:W-:Y:S05]  /*24210*/  @!P2 NANOSLEEP.SYNCS 0x989680 ;  /* 0x009896800000a95d */ /* 0x008fea0003900000 */
[----:B------:R-:W3:Y:S02]  /*24220*/  @!P2 SYNCS.PHASECHK.TRANS64 P2, [R4+URZ+0x22850], R216 ;  /* 0x022850d80400a5a7 */ /* 0x000ee4000804007f */
[----:B---3--:R-:W-:Y:S05]  /*24230*/  @!P2 BRA `(.L_x_2818) ;  /* 0xfffffffc00f0a947 */ /* 0x008fea000383ffff */
[----:B------:R-:W-:Y:S05]  /*24240*/  BRA `(.L_x_2817) ;  /* 0xfffffed400107947 */ /* 0x000fea000383ffff */
.L_x_2824:
[----:B-1----:R1:W2:Y:S02]  /*24250*/  SYNCS.PHASECHK.TRANS64.TRYWAIT P1, [R11+URZ+0x22830], R200 ;  /* 0x022830c80b0075a7 */ /* 0x0022a4000802017f */
[----:B--2---:R-:W-:Y:S05]  /*24260*/  @!P1 NANOSLEEP.SYNCS 0x989680 ;  /* 0x009896800000995d */ /* 0x004fea0003900000 */
[----:B------:R-:W2:Y:S02]  /*24270*/  @!P1 SYNCS.PHASECHK.TRANS64 P1, [R11+URZ+0x22830], R200 ;  /* 0x022830c80b0095a7 */ /* 0x000ea4000802007f */
[----:B--2---:R-:W-:Y:S05]  /*24280*/  @!P1 BRA `(.L_x_2824) ;  /* 0xfffffffc00f09947 */ /* 0x004fea000383ffff */
[----:B------:R-:W-:Y:S05]  /*24290*/  BRA `(.L_x_2823) ;  /* 0xfffffed8004c7947 */ /* 0x000fea000383ffff */
.L_x_2837:
[----:B---3--:R3:W4:Y:S02]  /*242a0*/  SYNCS.PHASECHK.TRANS64.TRYWAIT P1, [R11+URZ+0x22850], R200 ;  /* 0x022850c80b0075a7 */ /* 0x008724000802017f */
[----:B----4-:R-:W-:Y:S05]  /*242b0*/  @!P1 NANOSLEEP.SYNCS 0x989680 ;  /* 0x009896800000995d */ /* 0x010fea0003900000 */
[----:B------:R-:W4:Y:S02]  /*242c0*/  @!P1 SYNCS.PHASECHK.TRANS64 P1, [R11+URZ+0x22850], R200 ;  /* 0x022850c80b0095a7 */ /* 0x000f24000802007f */
[----:B----4-:R-:W-:Y:S05]  /*242d0*/  @!P1 BRA `(.L_x_2837) ;  /* 0xfffffffc00f09947 */ /* 0x010fea000383ffff */
[----:B------:R-:W-:Y:S05]  /*242e0*/  BRA `(.L_x_2836) ;  /* 0xffffff0400547947 */ /* 0x000fea000383ffff */
.L_x_2843:
[----:B------:R-:W-:Y:S02]  /*242f0*/  IMAD.MOV.U32 R13, RZ, RZ, R21 ;  /* 0x000000ffff0d7224 */ /* 0x000fe400078e0015 */
[----:B------:R-:W-:Y:S02]  /*24300*/  IMAD.MOV.U32 R12, RZ, RZ, RZ ;  /* 0x000000ffff0c7224 */ /* 0x000fe400078e00ff */
[----:B------:R-:W-:Y:S02]  /*24310*/  IMAD.MOV.U32 R11, RZ, RZ, 0x181f ;  /* 0x0000181fff0b7424 */ /* 0x000fe400078e00ff */
[----:B------:R-:W-:-:S07]  /*24320*/  IMAD.MOV.U32 R15, RZ, RZ, -0x1 ;  /* 0xffffffffff0f7424 */ /* 0x000fce00078e00ff */
[----:B0----5:R-:W-:Y:S05]  /*24330*/  WARPSYNC.COLLECTIVE R15, `(.L_x_3083) ;  /* 0x000000000f087348 */ /* 0x021fea0003c00000 */
[----:B------:R1:W2:Y:S02]  /*24340*/  SHFL.IDX P6, R14, R13, R12, R11 ;  /* 0x0000000c0d0e7389 */ /* 0x0002a400000c000b */
[----:B012--5:R-:W-:Y:S01]  /*24350*/  ENDCOLLECTIVE ;  /* 0x000000000000791b */ /* 0x027fe20003800000 */
.L_x_3083:
[----:B------:R-:W-:Y:S02]  /*24360*/  IMAD.MOV.U32 R13, RZ, RZ, R20 ;  /* 0x000000ffff0d7224 */ /* 0x000fe400078e0014 */
[----:B------:R-:W-:-:S07]  /*24370*/  IMAD.MOV.U32 R3, RZ, RZ, R14 ;  /* 0x000000ffff037224 */ /* 0x000fce00078e000e */
[----:B------:R-:W-:Y:S05]  /*24380*/  WARPSYNC.COLLECTIVE R15, `(.L_x_3084) ;  /* 0x000000000f087348 */ /* 0x000fea0003c00000 */
[----:B------:R0:W1:Y:S02]  /*24390*/  SHFL.IDX P6, R14, R13, R12, R11 ;  /* 0x0000000c0d0e7389 */ /* 0x00006400000c000b */
[----:B01----:R-:W-:Y:S01]  /*243a0*/  ENDCOLLECTIVE ;  /* 0x000000000000791b */ /* 0x003fe20003800000 */
.L_x_3084:
[----:B------:R-:W-:Y:S05]  /*243b0*/  BRA `(.L_x_3085) ;  /* 0xffffff2c00647947 */ /* 0x000fea000383ffff */
.L_x_2846:
        /* <DEDUP_REMOVED lines=8> */
.L_x_3087:
[----:B------:R-:W-:Y:S05]  /*24440*/  BSYNC B1 ;  /* 0x0000000000017941 */ /* 0x000fea0003800000 */
.L_x_3086:
        /* <DEDUP_REMOVED lines=8> */
.L_x_3088:
[----:B------:R-:W-:Y:S05]  /*244d0*/  BRA `(.L_x_3089) ;  /* 0xffffff2c00a07947 */ /* 0x000fea000383ffff */
.L_x_2849:
        /* <DEDUP_REMOVED lines=8> */
.L_x_3091:
[----:B------:R-:W-:Y:S05]  /*24560*/  BSYNC B1 ;  /* 0x0000000000017941 */ /* 0x000fea0003800000 */
.L_x_3090:
        /* <DEDUP_REMOVED lines=8> */
.L_x_3092:
[----:B------:R-:W-:Y:S05]  /*245f0*/  BRA `(.L_x_3093) ;  /* 0xffffff2c00cc7947 */ /* 0x000fea000383ffff */
.L_x_2852:
[----:B------:R-:W-:Y:S01]  /*24600*/  BSSY B1, `(.L_x_3094) ;  /* 0x0000008000017945 */ /* 0x000fe20003800000 */
[----:B------:R-:W-:Y:S02]  /*24610*/  IMAD.MOV.U32 R13, RZ, RZ, R21 ;  /* 0x000000ffff0d7224 */ /* 0x000fe400078e0015 */
[----:B------:R-:W-:Y:S02]  /*24620*/  IMAD.MOV.U32 R12, RZ, RZ, 0x3 ;  /* 0x00000003ff0c7424 */ /* 0x000fe400078e00ff */
[----:B------:R-:W-:Y:S02]  /*24630*/  IMAD.MOV.U32 R11, RZ, RZ, 0x181f ;  /* 0x0000181fff0b7424 */ /* 0x000fe400078e00ff */
[----:B----4-:R-:W-:-:S07]  /*24640*/  IMAD.MOV.U32 R15, RZ, RZ, -0x1 ;  /* 0xffffffffff0f7424 */ /* 0x010fce00078e00ff */
[----:B0123--:R-:W-:Y:S05]  /*24650*/  WARPSYNC.COLLECTIVE R15, `(.L_x_3095) ;  /* 0x000000000f087348 */ /* 0x00ffea0003c00000 */
[----:B--2---:R2:W4:Y:S02]  /*24660*/  SHFL.IDX P6, R14, R13, R12, R11 ;  /* 0x0000000c0d0e7389 */ /* 0x00452400000c000b */
[----:B01234-:R-:W-:Y:S01]  /*24670*/  ENDCOLLECTIVE ;  /* 0x000000000000791b */ /* 0x01ffe20003800000 */
.L_x_3095:
[----:B------:R-:W-:Y:S05]  /*24680*/  BSYNC B1 ;  /* 0x0000000000017941 */ /* 0x000fea0003800000 */
.L_x_3094:
        /* <DEDUP_REMOVED lines=8> */
.L_x_3096:
[----:B------:R-:W-:Y:S05]  /*24710*/  BRA `(.L_x_3097) ;  /* 0xffffff2c00f87947 */ /* 0x000fea000383ffff */
.L_x_2854:
[----:B------:R-:W-:Y:S02]  /*24720*/  IMAD.MOV.U32 R13, RZ, RZ, R6 ;  /* 0x000000ffff0d7224 */ /* 0x000fe400078e0006 */
[----:B------:R-:W-:Y:S02]  /*24730*/  IMAD.MOV.U32 R12, RZ, RZ, RZ ;  /* 0x000000ffff0c7224 */ /* 0x000fe400078e00ff */
[----:B------:R-:W-:Y:S02]  /*24740*/  IMAD.MOV.U32 R11, RZ, RZ, 0x1c1f ;  /* 0x00001c1fff0b7424 */ /* 0x000fe400078e00ff */
[----:B------:R-:W-:-:S07]  /*24750*/  IMAD.MOV.U32 R15, RZ, RZ, -0x1 ;  /* 0xffffffffff0f7424 */ /* 0x000fce00078e00ff */
[----:B------:R-:W-:Y:S05]  /*24760*/  WARPSYNC.COLLECTIVE R15, `(.L_x_3098) ;  /* 0x000000000f087348 */ /* 0x000fea0003c00000 */
[----:B------:R0:W1:Y:S02]  /*24770*/  SHFL.IDX P6, R14, R13, R12, R11 ;  /* 0x0000000c0d0e7389 */ /* 0x00006400000c000b */
[----:B01----:R-:W-:Y:S01]  /*24780*/  ENDCOLLECTIVE ;  /* 0x000000000000791b */ /* 0x003fe20003800000 */
.L_x_3098:
[----:B------:R-:W-:Y:S02]  /*24790*/  IMAD.MOV.U32 R13, RZ, RZ, R3 ;  /* 0x000000ffff0d7224 */ /* 0x000fe400078e0003 */
[----:B------:R-:W-:-:S07]  /*247a0*/  IMAD.MOV.U32 R10, RZ, RZ, R14 ;  /* 0x000000ffff0a7224 */ /* 0x000fce00078e000e */
[----:B------:R-:W-:Y:S05]  /*247b0*/  WARPSYNC.COLLECTIVE R15, `(.L_x_3099) ;  /* 0x000000000f087348 */ /* 0x000fea0003c00000 */
[----:B------:R0:W1:Y:S02]  /*247c0*/  SHFL.IDX P6, R14, R13, R12, R11 ;  /* 0x0000000c0d0e7389 */ /* 0x00006400000c000b */
[----:B01----:R-:W-:Y:S01]  /*247d0*/  ENDCOLLECTIVE ;  /* 0x000000000000791b */ /* 0x003fe20003800000 */
.L_x_3099:
[----:B------:R-:W-:Y:S01]  /*247e0*/  IMAD.MOV.U32 R11, RZ, RZ, R14 ;  /* 0x000000ffff0b7224 */ /* 0x000fe200078e000e */
[----:B------:R-:W-:Y:S06]  /*247f0*/  BRA `(.L_x_3100) ;  /* 0xffffff3000dc7947 */ /* 0x000fec000383ffff */
.L_x_2857:
        /* <DEDUP_REMOVED lines=8> */
.L_x_3102:
[----:B------:R-:W-:Y:S05]  /*24880*/  BSYNC B1 ;  /* 0x0000000000017941 */ /* 0x000fea0003800000 */
.L_x_3101:
        /* <DEDUP_REMOVED lines=8> */
.L_x_3103:
[----:B------:R-:W-:Y:S05]  /*24910*/  BRA `(.L_x_3104) ;  /* 0xffffff4000287947 */ /* 0x000fea000383ffff */
.L_x_2861:
[----:B------:R-:W-:Y:S02]  /*24920*/  IMAD.MOV.U32 R13, RZ, RZ, R4 ;  /* 0x000000ffff0d7224 */ /* 0x000fe400078e0004 */
[----:B------:R-:W-:Y:S02]  /*24930*/  IMAD.MOV.U32 R12, RZ, RZ, RZ ;  /* 0x000000ffff0c7224 */ /* 0x000fe400078e00ff */
[----:B------:R-:W-:Y:S02]  /*24940*/  IMAD.MOV.U32 R11, RZ, RZ, 0x181f ;  /* 0x0000181fff0b7424 */ /* 0x000fe400078e00ff */
[----:B------:R-:W-:-:S07]  /*24950*/  IMAD.MOV.U32 R15, RZ, RZ, -0x1 ;  /* 0xffffffffff0f7424 */ /* 0x000fce00078e00ff */
[----:B-12---:R-:W-:Y:S05]  /*24960*/  WARPSYNC.COLLECTIVE R15, `(.L_x_3105) ;  /* 0x000000000f087348 */ /* 0x006fea0003c00000 */
[----:B------:R0:W3:Y:S02]  /*24970*/  SHFL.IDX P6, R14, R13, R12, R11 ;  /* 0x0000000c0d0e7389 */ /* 0x0000e400000c000b */
[----:B0123--:R-:W-:Y:S01]  /*24980*/  ENDCOLLECTIVE ;  /* 0x000000000000791b */ /* 0x00ffe20003800000 */
.L_x_3105:
[----:B------:R-:W-:Y:S02]  /*24990*/  IMAD.MOV.U32 R13, RZ, RZ, R0 ;  /* 0x000000ffff0d7224 */ /* 0x000fe400078e0000 */
[----:B------:R-:W-:-:S07]  /*249a0*/  IMAD.MOV.U32 R3, RZ, RZ, R14 ;  /* 0x000000ffff037224 */ /* 0x000fce00078e000e */
[----:B------:R-:W-:Y:S05]  /*249b0*/  WARPSYNC.COLLECTIVE R15, `(.L_x_3106) ;  /* 0x000000000f087348 */ /* 0x000fea0003c00000 */
[----:B------:R0:W1:Y:S02]  /*249c0*/  SHFL.IDX P6, R14, R13, R12, R11 ;  /* 0x0000000c0d0e7389 */ /* 0x00006400000c000b */
[----:B01----:R-:W-:Y:S01]  /*249d0*/  ENDCOLLECTIVE ;  /* 0x000000000000791b */ /* 0x003fe20003800000 */
.L_x_3106:
[----:B------:R-:W-:Y:S05]  /*249e0*/  BRA `(.L_x_3107) ;  /* 0xffffff5400907947 */ /* 0x000fea000383ffff */
.L_x_2864:
        /* <DEDUP_REMOVED lines=8> */
.L_x_3109:
[----:B------:R-:W-:Y:S05]  /*24a70*/  BSYNC B1 ;  /* 0x0000000000017941 */ /* 0x000fea0003800000 */
.L_x_3108:
        /* <DEDUP_REMOVED lines=8> */
.L_x_3110:
[----:B------:R-:W-:Y:S05]  /*24b00*/  BRA `(.L_x_3111) ;  /* 0xffffff5400c07947 */ /* 0x000fea000383ffff */
.L_x_2867:
        /* <DEDUP_REMOVED lines=8> */
.L_x_3113:
[----:B------:R-:W-:Y:S05]  /*24b90*/  BSYNC B1 ;  /* 0x0000000000017941 */ /* 0x000fea0003800000 */
.L_x_3112:
        /* <DEDUP_REMOVED lines=8> */
.L_x_3114:
[----:B------:R-:W-:Y:S05]  /*24c20*/  BRA `(.L_x_3115) ;  /* 0xffffff5400ec7947 */ /* 0x000fea000383ffff */
.L_x_2870:
        /* <DEDUP_REMOVED lines=8> */
.L_x_3117:
[----:B------:R-:W-:Y:S05]  /*24cb0*/  BSYNC B1 ;  /* 0x0000000000017941 */ /* 0x000fea0003800000 */
.L_x_3116:
        /* <DEDUP_REMOVED lines=8> */
.L_x_3118:
[----:B------:R-:W-:Y:S05]  /*24d40*/  BRA `(.L_x_3119) ;  /* 0xffffff5800187947 */ /* 0x000fea000383ffff */
.L_x_2897:
[----:B------:R-:W1:Y:S01]  /*24d50*/  S2R R11, SR_TID.X ;  /* 0x00000000000b7919 */ /* 0x000e620000002100 */
[----:B------:R-:W-:Y:S01]  /*24d60*/  BSSY B1, `(.L_x_3120) ;  /* 0x000000a000017945 */ /* 0x000fe20003800000 */
[----:B------:R-:W-:Y:S02]  /*24d70*/  IMAD.MOV.U32 R12, RZ, RZ, RZ ;  /* 0x000000ffff0c7224 */ /* 0x000fe400078e00ff */
[----:B0-----:R-:W-:Y:S01]  /*24d80*/  IMAD.MOV.U32 R15, RZ, RZ, -0x1 ;  /* 0xffffffffff0f7424 */ /* 0x001fe200078e00ff */
[----:B-1----:R-:W-:-:S04]  /*24d90*/  SHF.R.U32.HI R11, RZ, 0x5, R11 ;  /* 0x00000005ff0b7819 */ /* 0x002fc8000001160b */
[----:B------:R-:W-:-:S05]  /*24da0*/  LOP3.LUT R11, R11, 0x3, RZ, 0xc0, !PT ;  /* 0x000000030b0b7812 */ /* 0x000fca00078ec0ff */
[----:B------:R-:W-:Y:S02]  /*24db0*/  IMAD.MOV.U32 R13, RZ, RZ, R11 ;  /* 0x000000ffff0d7224 */ /* 0x000fe400078e000b */
[----:B------:R-:W-:-:S07]  /*24dc0*/  IMAD.MOV.U32 R11, RZ, RZ, 0x1f ;  /* 0x0000001fff0b7424 */ /* 0x000fce00078e00ff */
[----:B------:R-:W-:Y:S05]  /*24dd0*/  WARPSYNC.COLLECTIVE R15, `(.L_x_3121) ;  /* 0x000000000f087348 */ /* 0x000fea0003c00000 */
[----:B------:R0:W1:Y:S02]  /*24de0*/  SHFL.IDX P6, R14, R13, R12, R11 ;  /* 0x0000000c0d0e7389 */ /* 0x00006400000c000b */
[----:B01----:R-:W-:Y:S01]  /*24df0*/  ENDCOLLECTIVE ;  /* 0x000000000000791b */ /* 0x003fe20003800000 */
.L_x_3121:
[----:B------:R-:W-:Y:S05]  /*24e00*/  BSYNC B1 ;  /* 0x0000000000017941 */ /* 0x000fea0003800000 */
.L_x_3120:
[----:B------:R-:W-:Y:S05]  /*24e10*/  BRA `(.L_x_3122) ;  /* 0xffffff7800387947 */ /* 0x000fea000383ffff */
.L_x_2899:
[----:B------:R-:W-:Y:S01]  /*24e20*/  BSSY B1, `(.L_x_3123) ;  /* 0x0000006000017945 */ /* 0x000fe20003800000 */
[----:B0-----:R-:W-:-:S07]  /*24e30*/  IMAD.MOV.U32 R15, RZ, RZ, -0x1 ;  /* 0xffffffffff0f7424 */ /* 0x001fce00078e00ff */
[----:B-1----:R-:W-:Y:S05]  /*24e40*/  WARPSYNC.COLLECTIVE R15, `(.L_x_3124) ;  /* 0x000000000f0c7348 */ /* 0x002fea0003c00000 */
[----:B------:R-:W-:Y:S02]  /*24e50*/  ELECT P6, UR62, PT ;  /* 0x00000000003e782f */ /* 0x000fe400038c0000 */
[----:B------:R-:W-:Y:S01]  /*24e60*/  MOV R14, UR62 ;  /* 0x0000003e000e7c02 */ /* 0x000fe20008000f00 */
[----:B-1----:R-:W-:Y:S10]  /*24e70*/  ENDCOLLECTIVE ;  /* 0x000000000000791b */ /* 0x002ff40003800000 */
.L_x_3124:
[----:B------:R-:W-:Y:S05]  /*24e80*/  BSYNC B1 ;  /* 0x0000000000017941 */ /* 0x000fea0003800000 */
.L_x_3123:
[----:B------:R-:W-:Y:S05]  /*24e90*/  BRA `(.L_x_2898) ;  /* 0xffffff7800307947 */ /* 0x000fea000383ffff */
.L_x_2901:
[----:B-1----:R1:W2:Y:S02]  /*24ea0*/  SYNCS.PHASECHK.TRANS64.TRYWAIT P0, [R19+URZ+0x22820], R6 ;  /* 0x02282006130075a7 */ /* 0x0022a4000800017f */
[----:B--2---:R-:W-:Y:S05]  /*24eb0*/  @!P0 NANOSLEEP.SYNCS 0x989680 ;  /* 0x009896800000895d */ /* 0x004fea0003900000 */
[----:B------:R-:W2:Y:S02]  /*24ec0*/  @!P0 SYNCS.PHASECHK.TRANS64 P0, [R19+URZ+0x22820], R6 ;  /* 0x02282006130085a7 */ /* 0x000ea4000800007f */
[----:B--2---:R-:W-:Y:S05]  /*24ed0*/  @!P0 BRA `(.L_x_2901) ;  /* 0xfffffffc00f08947 */ /* 0x004fea000383ffff */
[----:B------:R-:W-:Y:S05]  /*24ee0*/  BRA `(.L_x_3125) ;  /* 0xffffff7800407947 */ /* 0x000fea000383ffff */
.L_x_2905:
[----:B--2---:R2:W3:Y:S02]  /*24ef0*/  SYNCS.PHASECHK.TRANS64.TRYWAIT P0, [R7+URZ+0x228a0], R10 ;  /* 0x0228a00a070075a7 */ /* 0x0044e4000800017f */
[----:B---3--:R-:W-:Y:S05]  /*24f00*/  @!P0 NANOSLEEP.SYNCS 0x989680 ;  /* 0x009896800000895d */ /* 0x008fea0003900000 */
[----:B------:R-:W3:Y:S02]  /*24f10*/  @!P0 SYNCS.PHASECHK.TRANS64 P0, [R7+URZ+0x228a0], R10 ;  /* 0x0228a00a070085a7 */ /* 0x000ee4000800007f */
[----:B---3--:R-:W-:Y:S05]  /*24f20*/  @!P0 BRA `(.L_x_2905) ;  /* 0xfffffffc00f08947 */ /* 0x008fea000383ffff */
[----:B------:R-:W-:Y:S05]  /*24f30*/  BRA `(.L_x_3126) ;  /* 0xffffff7800607947 */ /* 0x000fea000383ffff */
.L_x_2910:
[----:B-1----:R1:W3:Y:S02]  /*24f40*/  SYNCS.PHASECHK.TRANS64.TRYWAIT P0, [R7+URZ+0x228c0], R10 ;  /* 0x0228c00a070075a7 */ /* 0x0022e4000800017f */
[----:B---3--:R-:W-:Y:S05]  /*24f50*/  @!P0 NANOSLEEP.SYNCS 0x989680 ;  /* 0x009896800000895d */ /* 0x008fea0003900000 */
[----:B------:R-:W3:Y:S02]  /*24f60*/  @!P0 SYNCS.PHASECHK.TRANS64 P0, [R7+URZ+0x228c0], R10 ;  /* 0x0228c00a070085a7 */ /* 0x000ee4000800007f */
[----:B---3--:R-:W-:Y:S05]  /*24f70*/  @!P0 BRA `(.L_x_2910) ;  /* 0xfffffffc00f08947 */ /* 0x008fea000383ffff */
[----:B------:R-:W-:Y:S05]  /*24f80*/  BRA `(.L_x_3127) ;  /* 0xffffff7800e07947 */ /* 0x000fea000383ffff */
.L_x_2920:
[----:B-1----:R1:W2:Y:S02]  /*24f90*/  SYNCS.PHASECHK.TRANS64.TRYWAIT P1, [R6+URZ+0x228a0], R7 ;  /* 0x0228a007060075a7 */ /* 0x0022a4000802017f */
[----:B--2---:R-:W-:Y:S05]  /*24fa0*/  @!P1 NANOSLEEP.SYNCS 0x989680 ;  /* 0x009896800000995d */ /* 0x004fea0003900000 */
[----:B------:R-:W2:Y:S02]  /*24fb0*/  @!P1 SYNCS.PHASECHK.TRANS64 P1, [R6+URZ+0x228a0], R7 ;  /* 0x0228a007060095a7 */ /* 0x000ea4000802007f */
[----:B--2---:R-:W-:Y:S05]  /*24fc0*/  @!P1 BRA `(.L_x_2920) ;  /* 0xfffffffc00f09947 */ /* 0x004fea000383ffff */
[----:B------:R-:W-:Y:S05]  /*24fd0*/  BRA `(.L_x_3128) ;  /* 0xffffff8000707947 */ /* 0x000fea000383ffff */
.L_x_2925:
[----:B--2---:R2:W3:Y:S02]  /*24fe0*/  SYNCS.PHASECHK.TRANS64.TRYWAIT P1, [R6+URZ+0x228c0], R7 ;  /* 0x0228c007060075a7 */ /* 0x0044e4000802017f */
[----:B---3--:R-:W-:Y:S05]  /*24ff0*/  @!P1 NANOSLEEP.SYNCS 0x989680 ;  /* 0x009896800000995d */ /* 0x008fea0003900000 */
[----:B------:R-:W3:Y:S02]  /*25000*/  @!P1 SYNCS.PHASECHK.TRANS64 P1, [R6+URZ+0x228c0], R7 ;  /* 0x0228c007060095a7 */ /* 0x000ee4000802007f */
[----:B---3--:R-:W-:Y:S05]  /*25010*/  @!P1 BRA `(.L_x_2925) ;  /* 0xfffffffc00f09947 */ /* 0x008fea000383ffff */
[----:B------:R-:W-:Y:S05]  /*25020*/  BRA `(.L_x_3129) ;  /* 0xffffff8000ec7947 */ /* 0x000fea000383ffff */
.L_x_2951:
[----:B-1----:R-:W1:Y:S01]  /*25030*/  S2R R4, SR_TID.X ;  /* 0x0000000000047919 */ /* 0x002e620000002100 */
[----:B------:R-:W-:Y:S01]  /*25040*/  BSSY B0, `(.L_x_3130) ;  /* 0x000000a000007945 */ /* 0x000fe20003800000 */
[----:B------:R-:W-:Y:S02]  /*25050*/  IMAD.MOV.U32 R12, RZ, RZ, RZ ;  /* 0x000000ffff0c7224 */ /* 0x000fe400078e00ff */
[----:B------:R-:W-:Y:S02]  /*25060*/  IMAD.MOV.U32 R11, RZ, RZ, 0x1f ;  /* 0x0000001fff0b7424 */ /* 0x000fe400078e00ff */
[----:B0-----:R-:W-:Y:S01]  /*25070*/  IMAD.MOV.U32 R15, RZ, RZ, -0x1 ;  /* 0xffffffffff0f7424 */ /* 0x001fe200078e00ff */
[----:B-1----:R-:W-:-:S04]  /*25080*/  SHF.R.U32.HI R4, RZ, 0x5, R4 ;  /* 0x00000005ff047819 */ /* 0x002fc80000011604 */
[----:B------:R-:W-:-:S05]  /*25090*/  LOP3.LUT R4, R4, 0x3, RZ, 0xc0, !PT ;  /* 0x0000000304047812 */ /* 0x000fca00078ec0ff */
[----:B------:R-:W-:-:S07]  /*250a0*/  IMAD.MOV.U32 R13, RZ, RZ, R4 ;  /* 0x000000ffff0d7224 */ /* 0x000fce00078e0004 */
[----:B--2---:R-:W-:Y:S05]  /*250b0*/  WARPSYNC.COLLECTIVE R15, `(.L_x_3131) ;  /* 0x000000000f087348 */ /* 0x004fea0003c00000 */
[----:B------:R0:W1:Y:S02]  /*250c0*/  SHFL.IDX P6, R14, R13, R12, R11 ;  /* 0x0000000c0d0e7389 */ /* 0x00006400000c000b */
[----:B012---:R-:W-:Y:S01]  /*250d0*/  ENDCOLLECTIVE ;  /* 0x000000000000791b */ /* 0x007fe20003800000 */
.L_x_3131:
[----:B------:R-:W-:Y:S05]  /*250e0*/  BSYNC B0 ;  /* 0x0000000000007941 */ /* 0x000fea0003800000 */
.L_x_3130:
[----:B------:R-:W-:Y:S05]  /*250f0*/  BRA `(.L_x_3132) ;  /* 0xffffff9400807947 */ /* 0x000fea000383ffff */
.L_x_2953:
[----:B------:R-:W-:Y:S01]  /*25100*/  BSSY B0, `(.L_x_3133) ;  /* 0x0000006000007945 */ /* 0x000fe20003800000 */
[----:B0-----:R-:W-:-:S07]  /*25110*/  IMAD.MOV.U32 R15, RZ, RZ, -0x1 ;  /* 0xffffffffff0f7424 */ /* 0x001fce00078e00ff */
[----:B-12---:R-:W-:Y:S05]  /*25120*/  WARPSYNC.COLLECTIVE R15, `(.L_x_3134) ;  /* 0x000000000f0c7348 */ /* 0x006fea0003c00000 */
[----:B------:R-:W-:Y:S02]  /*25130*/  ELECT P6, UR62, PT ;  /* 0x00000000003e782f */ /* 0x000fe400038c0000 */
[----:B------:R-:W-:Y:S01]  /*25140*/  MOV R14, UR62 ;  /* 0x0000003e000e7c02 */ /* 0x000fe20008000f00 */
[----:B-12---:R-:W-:Y:S10]  /*25150*/  ENDCOLLECTIVE ;  /* 0x000000000000791b */ /* 0x006ff40003800000 */
.L_x_3134:
[----:B------:R-:W-:Y:S05]  /*25160*/  BSYNC B0 ;  /* 0x0000000000007941 */ /* 0x000fea0003800000 */
.L_x_3133:
[----:B------:R-:W-:Y:S05]  /*25170*/  BRA `(.L_x_3135) ;  /* 0xffffff9400847947 */ /* 0x000fea000383ffff */
.L_x_2955:
[----:B---3--:R3:W4:Y:S02]  /*25180*/  SYNCS.PHASECHK.TRANS64.TRYWAIT P0, [R0+URZ+0x22840], R2 ;  /* 0x02284002000075a7 */ /* 0x008724000800017f */
[----:B----4-:R-:W-:Y:S05]  /*25190*/  @!P0 NANOSLEEP.SYNCS 0x989680 ;  /* 0x009896800000895d */ /* 0x010fea0003900000 */
[----:B------:R-:W4:Y:S02]  /*251a0*/  @!P0 SYNCS.PHASECHK.TRANS64 P0, [R0+URZ+0x22840], R2 ;  /* 0x02284002000085a7 */ /* 0x000f24000800007f */
[----:B----4-:R-:W-:Y:S05]  /*251b0*/  @!P0 BRA `(.L_x_2955) ;  /* 0xfffffffc00f08947 */ /* 0x010fea000383ffff */
[----:B------:R-:W-:Y:S05]  /*251c0*/  BRA `(.L_x_3136) ;  /* 0xffffff9400e87947 */ /* 0x000fea000383ffff */
.L_x_2959:
        /* <DEDUP_REMOVED lines=13> */
.L_x_3137:
[----:B------:R-:W-:Y:S02]  /*252a0*/  IMAD.MOV.U32 R13, RZ, RZ, R4 ;  /* 0x000000ffff0d7224 */ /* 0x000fe400078e0004 */
[----:B------:R-:W-:-:S07]  /*252b0*/  IMAD.MOV.U32 R6, RZ, RZ, R14 ;  /* 0x000000ffff067224 */ /* 0x000fce00078e000e */
[----:B------:R-:W-:Y:S05]  /*252c0*/  WARPSYNC.COLLECTIVE R15, `(.L_x_3138) ;  /* 0x000000000f087348 */ /* 0x000fea0003c00000 */
[----:B------:R0:W1:Y:S02]  /*252d0*/  SHFL.IDX P6, R14, R13, R12, R11 ;  /* 0x0000000c0d0e7389 */ /* 0x00006400000c000b */
[----:B01----:R-:W-:Y:S01]  /*252e0*/  ENDCOLLECTIVE ;  /* 0x000000000000791b */ /* 0x003fe20003800000 */
.L_x_3138:
[----:B------:R-:W-:Y:S02]  /*252f0*/  IMAD.MOV.U32 R13, RZ, RZ, R3 ;  /* 0x000000ffff0d7224 */ /* 0x000fe400078e0003 */
[----:B------:R-:W-:Y:S02]  /*25300*/  IMAD.MOV.U32 R12, RZ, RZ, 0x1 ;  /* 0x00000001ff0c7424 */ /* 0x000fe400078e00ff */
[----:B------:R-:W-:-:S07]  /*25310*/  IMAD.MOV.U32 R7, RZ, RZ, R14 ;  /* 0x000000ffff077224 */ /* 0x000fce00078e000e */
[----:B------:R-:W-:Y:S05]  /*25320*/  WARPSYNC.COLLECTIVE R15, `(.L_x_3139) ;  /* 0x000000000f087348 */ /* 0x000fea0003c00000 */
[----:B------:R0:W1:Y:S02]  /*25330*/  SHFL.IDX P6, R14, R13, R12, R11 ;  /* 0x0000000c0d0e7389 */ /* 0x00006400000c000b */
[----:B01----:R-:W-:Y:S01]  /*25340*/  ENDCOLLECTIVE ;  /* 0x000000000000791b */ /* 0x003fe20003800000 */
.L_x_3139:
        /* <DEDUP_REMOVED lines=15> */
.L_x_3140:
[----:B------:R-:W-:Y:S02]  /*25440*/  IMAD.MOV.U32 R13, RZ, RZ, R3 ;  /* 0x000000ffff0d7224 */ /* 0x000fe400078e0003 */
[----:B------:R-:W-:Y:S02]  /*25450*/  IMAD.MOV.U32 R12, RZ, RZ, 0x2 ;  /* 0x00000002ff0c7424 */ /* 0x000fe400078e00ff */
[----:B------:R-:W-:-:S07]  /*25460*/  IMAD.MOV.U32 R5, RZ, RZ, R14 ;  /* 0x000000ffff057224 */ /* 0x000fce00078e000e */
[----:B------:R-:W-:Y:S05]  /*25470*/  WARPSYNC.COLLECTIVE R15, `(.L_x_3141) ;  /* 0x000000000f087348 */ /* 0x000fea0003c00000 */
[----:B------:R0:W1:Y:S02]  /*25480*/  SHFL.IDX P6, R14, R13, R12, R11 ;  /* 0x0000000c0d0e7389 */ /* 0x00006400000c000b */
[----:B01----:R-:W-:Y:S01]  /*25490*/  ENDCOLLECTIVE ;  /* 0x000000000000791b */ /* 0x003fe20003800000 */
.L_x_3141:
        /* <DEDUP_REMOVED lines=15> */
.L_x_3142:
[----:B------:R-:W-:Y:S02]  /*25590*/  IMAD.MOV.U32 R13, RZ, RZ, R3 ;  /* 0x000000ffff0d7224 */ /* 0x000fe400078e0003 */
[----:B------:R-:W-:Y:S02]  /*255a0*/  IMAD.MOV.U32 R12, RZ, RZ, 0x3 ;  /* 0x00000003ff0c7424 */ /* 0x000fe400078e00ff */
[----:B------:R-:W-:-:S07]  /*255b0*/  IMAD.MOV.U32 R5, RZ, RZ, R14 ;  /* 0x000000ffff057224 */ /* 0x000fce00078e000e */
[----:B------:R-:W-:Y:S05]  /*255c0*/  WARPSYNC.COLLECTIVE R15, `(.L_x_3143) ;  /* 0x000000000f087348 */ /* 0x000fea0003c00000 */
[----:B------:R0:W1:Y:S02]  /*255d0*/  SHFL.IDX P6, R14, R13, R12, R11 ;  /* 0x0000000c0d0e7389 */ /* 0x00006400000c000b */
[----:B01----:R-:W-:Y:S01]  /*255e0*/  ENDCOLLECTIVE ;  /* 0x000000000000791b */ /* 0x003fe20003800000 */
.L_x_3143:
        /* <DEDUP_REMOVED lines=15> */
.L_x_3144:
[----:B------:R-:W-:Y:S02]  /*256e0*/  IMAD.MOV.U32 R13, RZ, RZ, R3 ;  /* 0x000000ffff0d7224 */ /* 0x000fe400078e0003 */
[----:B------:R-:W-:Y:S02]  /*256f0*/  IMAD.MOV.U32 R12, RZ, RZ, 0x4 ;  /* 0x00000004ff0c7424 */ /* 0x000fe400078e00ff */
[----:B------:R-:W-:-:S07]  /*25700*/  IMAD.MOV.U32 R5, RZ, RZ, R14 ;  /* 0x000000ffff057224 */ /* 0x000fce00078e000e */
[----:B------:R-:W-:Y:S05]  /*25710*/  WARPSYNC.COLLECTIVE R15, `(.L_x_3145) ;  /* 0x000000000f087348 */ /* 0x000fea0003c00000 */
[----:B------:R0:W1:Y:S02]  /*25720*/  SHFL.IDX P6, R14, R13, R12, R11 ;  /* 0x0000000c0d0e7389 */ /* 0x00006400000c000b */
[----:B01----:R-:W-:Y:S01]  /*25730*/  ENDCOLLECTIVE ;  /* 0x000000000000791b */ /* 0x003fe20003800000 */
.L_x_3145:
        /* <DEDUP_REMOVED lines=15> */
.L_x_3146:
[----:B------:R-:W-:Y:S02]  /*25830*/  IMAD.MOV.U32 R13, RZ, RZ, R3 ;  /* 0x000000ffff0d7224 */ /* 0x000fe400078e0003 */
[----:B------:R-:W-:Y:S02]  /*25840*/  IMAD.MOV.U32 R12, RZ, RZ, 0x5 ;  /* 0x00000005ff0c7424 */ /* 0x000fe400078e00ff */
[----:B------:R-:W-:-:S07]  /*25850*/  IMAD.MOV.U32 R5, RZ, RZ, R14 ;  /* 0x000000ffff057224 */ /* 0x000fce00078e000e */
[----:B------:R-:W-:Y:S05]  /*25860*/  WARPSYNC.COLLECTIVE R15, `(.L_x_3147) ;  /* 0x000000000f087348 */ /* 0x000fea0003c00000 */
[----:B------:R0:W1:Y:S02]  /*25870*/  SHFL.IDX P6, R14, R13, R12, R11 ;  /* 0x0000000c0d0e7389 */ /* 0x00006400000c000b */
[----:B01----:R-:W-:Y:S01]  /*25880*/  ENDCOLLECTIVE ;  /* 0x000000000000791b */ /* 0x003fe20003800000 */
.L_x_3147:
        /* <DEDUP_REMOVED lines=15> */
.L_x_3148:
[----:B------:R-:W-:Y:S02]  /*25980*/  IMAD.MOV.U32 R13, RZ, RZ, R3 ;  /* 0x000000ffff0d7224 */ /* 0x000fe400078e0003 */
[----:B------:R-:W-:Y:S02]  /*25990*/  IMAD.MOV.U32 R12, RZ, RZ, 0x6 ;  /* 0x00000006ff0c7424 */ /* 0x000fe400078e00ff */
[----:B------:R-:W-:-:S07]  /*259a0*/  IMAD.MOV.U32 R5, RZ, RZ, R14 ;  /* 0x000000ffff057224 */ /* 0x000fce00078e000e */
[----:B------:R-:W-:Y:S05]  /*259b0*/  WARPSYNC.COLLECTIVE R15, `(.L_x_3149) ;  /* 0x000000000f087348 */ /* 0x000fea0003c00000 */
[----:B------:R0:W1:Y:S02]  /*259c0*/  SHFL.IDX P6, R14, R13, R12, R11 ;  /* 0x0000000c0d0e7389 */ /* 0x00006400000c000b */
[----:B01----:R-:W-:Y:S01]  /*259d0*/  ENDCOLLECTIVE ;  /* 0x000000000000791b */ /* 0x003fe20003800000 */
.L_x_3149:
        /* <DEDUP_REMOVED lines=13> */
.L_x_3150:
        /* <DEDUP_REMOVED lines=8> */
.L_x_3151:
        /* <DEDUP_REMOVED lines=13> */
.L_x_3152:
[----:B------:R-:W-:Y:S01]  /*25c00*/  IMAD.MOV.U32 R3, RZ, RZ, R14 ;  /* 0x000000ffff037224 */ /* 0x000fe200078e000e */
[----:B------:R-:W-:Y:S06]  /*25c10*/  BRA `(.L_x_3153) ;  /* 0xffffff9800687947 */ /* 0x000fec000383ffff */
.L_x_2962:
[----:B0-----:R0:W1:Y:S02]  /*25c20*/  SYNCS.PHASECHK.TRANS64.TRYWAIT P0, [R19+URZ+0x22820], R0 ;  /* 0x02282000130075a7 */ /* 0x001064000800017f */
[----:B-1----:R-:W-:Y:S05]  /*25c30*/  @!P0 NANOSLEEP.SYNCS 0x989680 ;  /* 0x009896800000895d */ /* 0x002fea0003900000 */
[----:B------:R-:W1:Y:S02]  /*25c40*/  @!P0 SYNCS.PHASECHK.TRANS64 P0, [R19+URZ+0x22820], R0 ;  /* 0x02282000130085a7 */ /* 0x000e64000800007f */
[----:B-1----:R-:W-:Y:S05]  /*25c50*/  @!P0 BRA `(.L_x_2962) ;  /* 0xfffffffc00f08947 */ /* 0x002fea000383ffff */
[----:B------:R-:W-:Y:S05]  /*25c60*/  BRA `(.L_x_3154) ;  /* 0xffffff9800c47947 */ /* 0x000fea000383ffff */
.L_x_2966:
[----:B0-----:R0:W1:Y:S02]  /*25c70*/  SYNCS.PHASECHK.TRANS64.TRYWAIT P0, [R2+URZ+0x22860], R0 ;  /* 0x02286000020075a7 */ /* 0x001064000800017f */
[----:B-1----:R-:W-:Y:S05]  /*25c80*/  @!P0 NANOSLEEP.SYNCS 0x989680 ;  /* 0x009896800000895d */ /* 0x002fea0003900000 */
[----:B------:R-:W1:Y:S02]  /*25c90*/  @!P0 SYNCS.PHASECHK.TRANS64 P0, [R2+URZ+0x22860], R0 ;  /* 0x02286000020085a7 */ /* 0x000e64000800007f */
[----:B-1----:R-:W-:Y:S05]  /*25ca0*/  @!P0 BRA `(.L_x_2966) ;  /* 0xfffffffc00f08947 */ /* 0x002fea000383ffff */
[----:B------:R-:W-:Y:S05]  /*25cb0*/  BRA `(.L_x_3155) ;  /* 0xffffff9800e87947 */ /* 0x000fea000383ffff */
.L_x_2981:
[----:B-1----:R1:W2:Y:S02]  /*25cc0*/  SYNCS.PHASECHK.TRANS64.TRYWAIT P0, [R2+URZ+0x22840], R6 ;  /* 0x02284006020075a7 */ /* 0x0022a4000800017f */
[----:B--2---:R-:W-:Y:S05]  /*25cd0*/  @!P0 NANOSLEEP.SYNCS 0x989680 ;  /* 0x009896800000895d */ /* 0x004fea0003900000 */
[----:B------:R-:W2:Y:S02]  /*25ce0*/  @!P0 SYNCS.PHASECHK.TRANS64 P0, [R2+URZ+0x22840], R6 ;  /* 0x02284006020085a7 */ /* 0x000ea4000800007f */
[----:B--2---:R-:W-:Y:S05]  /*25cf0*/  @!P0 BRA `(.L_x_2981) ;  /* 0xfffffffc00f08947 */ /* 0x004fea000383ffff */
[----:B------:R-:W-:Y:S05]  /*25d00*/  BRA `(.L_x_3156) ;  /* 0xffffffa400287947 */ /* 0x000fea000383ffff */
.L_x_2986:
[----:B0-----:R0:W2:Y:S02]  /*25d10*/  SYNCS.PHASECHK.TRANS64.TRYWAIT P0, [R2+URZ+0x22860], R6 ;  /* 0x02286006020075a7 */ /* 0x0010a4000800017f */
[----:B--2---:R-:W-:Y:S05]  /*25d20*/  @!P0 NANOSLEEP.SYNCS 0x989680 ;  /* 0x009896800000895d */ /* 0x004fea0003900000 */
[----:B------:R-:W2:Y:S02]  /*25d30*/  @!P0 SYNCS.PHASECHK.TRANS64 P0, [R2+URZ+0x22860], R6 ;  /* 0x02286006020085a7 */ /* 0x000ea4000800007f */
[----:B--2---:R-:W-:Y:S05]  /*25d40*/  @!P0 BRA `(.L_x_2986) ;  /* 0xfffffffc00f08947 */ /* 0x004fea000383ffff */
[----:B------:R-:W-:Y:S05]  /*25d50*/  BRA `(.L_x_3157) ;  /* 0xffffffa400a87947 */ /* 0x000fea000383ffff */
.L_x_2997:
[----:B-1----:R1:W2:Y:S02]  /*25d60*/  SYNCS.PHASECHK.TRANS64.TRYWAIT P0, [R3+URZ+0x22840], R2 ;  /* 0x02284002030075a7 */ /* 0x0022a4000800017f */
[----:B--2---:R-:W-:Y:S05]  /*25d70*/  @!P0 NANOSLEEP.SYNCS 0x989680 ;  /* 0x009896800000895d */ /* 0x004fea0003900000 */
[----:B------:R-:W2:Y:S02]  /*25d80*/  @!P0 SYNCS.PHASECHK.TRANS64 P0, [R3+URZ+0x22840], R2 ;  /* 0x02284002030085a7 */ /* 0x000ea4000800007f */
[----:B--2---:R-:W-:Y:S05]  /*25d90*/  @!P0 BRA `(.L_x_2997) ;  /* 0xfffffffc00f08947 */ /* 0x004fea000383ffff */
[----:B------:R-:W-:Y:S05]  /*25da0*/  BRA `(.L_x_3158) ;  /* 0xffffffac00947947 */ /* 0x000fea000383ffff */
.L_x_3002:
[----:B0-----:R0:W2:Y:S02]  /*25db0*/  SYNCS.PHASECHK.TRANS64.TRYWAIT P0, [R3+URZ+0x22860], R2 ;  /* 0x02286002030075a7 */ /* 0x0010a4000800017f */
[----:B--2---:R-:W-:Y:S05]  /*25dc0*/  @!P0 NANOSLEEP.SYNCS 0x989680 ;  /* 0x009896800000895d */ /* 0x004fea0003900000 */
[----:B------:R-:W2:Y:S02]  /*25dd0*/  @!P0 SYNCS.PHASECHK.TRANS64 P0, [R3+URZ+0x22860], R2 ;  /* 0x02286002030085a7 */ /* 0x000ea4000800007f */
[----:B--2---:R-:W-:Y:S05]  /*25de0*/  @!P0 BRA `(.L_x_3002) ;  /* 0xfffffffc00f08947 */ /* 0x004fea000383ffff */
[----:B------:R-:W-:Y:S05]  /*25df0*/  BRA `(.L_x_3159) ;  /* 0xffffffb000107947 */ /* 0x000fea000383ffff */
.L_x_3013:
[----:B-1----:R1:W2:Y:S02]  /*25e00*/  SYNCS.PHASECHK.TRANS64.TRYWAIT P0, [R3+URZ+0x22840], R2 ;  /* 0x02284002030075a7 */ /* 0x0022a4000800017f */
[----:B--2---:R-:W-:Y:S05]  /*25e10*/  @!P0 NANOSLEEP.SYNCS 0x989680 ;  /* 0x009896800000895d */ /* 0x004fea0003900000 */
[----:B------:R-:W2:Y:S02]  /*25e20*/  @!P0 SYNCS.PHASECHK.TRANS64 P0, [R3+URZ+0x22840], R2 ;  /* 0x02284002030085a7 */ /* 0x000ea4000800007f */
[----:B--2---:R-:W-:Y:S05]  /*25e30*/  @!P0 BRA `(.L_x_3013) ;  /* 0xfffffffc00f08947 */ /* 0x004fea000383ffff */
[----:B------:R-:W-:Y:S05]  /*25e40*/  BRA `(.L_x_3160) ;  /* 0xffffffb400e07947 */ /* 0x000fea000383ffff */
.L_x_3018:
[----:B--2---:R2:W3:Y:S02]  /*25e50*/  SYNCS.PHASECHK.TRANS64.TRYWAIT P0, [R3+URZ+0x22860], R2 ;  /* 0x02286002030075a7 */ /* 0x0044e4000800017f */
[----:B---3--:R-:W-:Y:S05]  /*25e60*/  @!P0 NANOSLEEP.SYNCS 0x989680 ;  /* 0x009896800000895d */ /* 0x008fea0003900000 */
[----:B------:R-:W3:Y:S02]  /*25e70*/  @!P0 SYNCS.PHASECHK.TRANS64 P0, [R3+URZ+0x22860], R2 ;  /* 0x02286002030085a7 */ /* 0x000ee4000800007f */
[----:B---3--:R-:W-:Y:S05]  /*25e80*/  @!P0 BRA `(.L_x_3018) ;  /* 0xfffffffc00f08947 */ /* 0x008fea000383ffff */
[----:B------:R-:W-:Y:S05]  /*25e90*/  BRA `(.L_x_3161) ;  /* 0xffffffb800607947 */ /* 0x000fea000383ffff */
.L_x_3030:
[----:B---34-:R-:W3:Y:S01]  /*25ea0*/  LDL R0, [R1] ;  /* 0x0000000001007983 */ /* 0x018ee20000100800 */
[----:B------:R-:W-:Y:S01]  /*25eb0*/  BSSY B0, `(.L_x_3162) ;  /* 0x0000008000007945 */ /* 0x000fe20003800000 */
[----:B------:R-:W-:Y:S02]  /*25ec0*/  IMAD.MOV.U32 R12, RZ, RZ, RZ ;  /* 0x000000ffff0c7224 */ /* 0x000fe400078e00ff */
[----:B------:R-:W-:Y:S02]  /*25ed0*/  IMAD.MOV.U32 R11, RZ, RZ, 0x1f ;  /* 0x0000001fff0b7424 */ /* 0x000fe400078e00ff */
[----:B0-----:R-:W-:Y:S02]  /*25ee0*/  IMAD.MOV.U32 R15, RZ, RZ, -0x1 ;  /* 0xffffffffff0f7424 */ /* 0x001fe400078e00ff */
[----:B---3--:R-:W-:-:S07]  /*25ef0*/  IMAD.MOV.U32 R13, RZ, RZ, R0 ;  /* 0x000000ffff0d7224 */ /* 0x008fce00078e0000 */
[----:B-12---:R-:W-:Y:S05]  /*25f00*/  WARPSYNC.COLLECTIVE R15, `(.L_x_3163) ;  /* 0x000000000f087348 */ /* 0x006fea0003c00000 */
[----:B------:R0:W3:Y:S02]  /*25f10*/  SHFL.IDX P6, R14, R13, R12, R11 ;  /* 0x0000000c0d0e7389 */ /* 0x0000e400000c000b */
[----:B0123--:R-:W-:Y:S01]  /*25f20*/  ENDCOLLECTIVE ;  /* 0x000000000000791b */ /* 0x00ffe20003800000 */
.L_x_3163:
[----:B------:R-:W-:Y:S05]  /*25f30*/  BSYNC B0 ;  /* 0x0000000000007941 */ /* 0x000fea0003800000 */
.L_x_3162:
        /* <DEDUP_REMOVED lines=9> */
.L_x_3164:
        /* <DEDUP_REMOVED lines=26> */
.L_x_3165:
        /* <DEDUP_REMOVED lines=8> */
.L_x_3166:
        /* <DEDUP_REMOVED lines=8> */
.L_x_3167:
        /* <DEDUP_REMOVED lines=8> */
.L_x_3168:
        /* <DEDUP_REMOVED lines=8> */
.L_x_3169:
        /* <DEDUP_REMOVED lines=9> */
.L_x_3170:
[----:B------:R-:W-:Y:S01]  /*26400*/  IMAD.MOV.U32 R9, RZ, RZ, R14 ;  /* 0x000000ffff097224 */ /* 0x000fe200078e000e */
[----:B------:R-:W-:Y:S06]  /*26410*/  BRA `(.L_x_3171) ;  /* 0xffffffbc00b07947 */ /* 0x000fec000383ffff */
.L_x_3033:
        /* <DEDUP_REMOVED lines=8> */
.L_x_3173:
[----:B------:R-:W-:Y:S05]  /*264a0*/  BSYNC B0 ;  /* 0x0000000000007941 */ /* 0x000fea0003800000 */
.L_x_3172:
        /* <DEDUP_REMOVED lines=10> */
.L_x_3174:
        /* <DEDUP_REMOVED lines=8> */
.L_x_3175:
        /* <DEDUP_REMOVED lines=8> */
.L_x_3176:
        /* <DEDUP_REMOVED lines=8> */
.L_x_3177:
        /* <DEDUP_REMOVED lines=9> */
.L_x_3178:
[----:B------:R-:W-:Y:S01]  /*26760*/  IMAD.MOV.U32 R9, RZ, RZ, R14 ;  /* 0x000000ffff097224 */ /* 0x000fe200078e000e */
[----:B------:R-:W-:Y:S06]  /*26770*/  BRA `(.L_x_3179) ;  /* 0xffffffbc00847947 */ /* 0x000fec000383ffff */
.L_x_3035:
[----:B------:R-:W-:Y:S01]  /*26780*/  BSSY B0, `(.L_x_3180) ;  /* 0x0000006000007945 */ /* 0x000fe20003800000 */
[----:B------:R-:W-:Y:S01]  /*26790*/  PLOP3.LUT P6, PT, P6, PT, PT, 0x8, 0x0 ;  /* 0x000000000000781c */ /* 0x000fe200037ce170 */
[----:B------:R-:W-:-:S12]  /*267a0*/  IMAD.MOV.U32 R15, RZ, RZ, -0x1 ;  /* 0xffffffffff0f7424 */ /* 0x000fd800078e00ff */
[----:B0-----:R-:W-:Y:S05]  /*267b0*/  WARPSYNC.COLLECTIVE R15, `(.L_x_3181) ;  /* 0x000000000f087348 */ /* 0x001fea0003c00000 */
[----:B------:R-:W-:Y:S01]  /*267c0*/  VOTE.ANY R14, PT, P6 ;  /* 0x00000000000e7806 */ /* 0x000fe200030e0100 */
[----:B0-----:R-:W-:Y:S06]  /*267d0*/  ENDCOLLECTIVE ;  /* 0x000000000000791b */ /* 0x001fec0003800000 */
.L_x_3181:
[----:B------:R-:W-:Y:S05]  /*267e0*/  BSYNC B0 ;  /* 0x0000000000007941 */ /* 0x000fea0003800000 */
.L_x_3180:
        /* <DEDUP_REMOVED lines=10> */
.L_x_3182:
[----:B------:R-:W-:Y:S02]  /*26890*/  IMAD.MOV.U32 R13, RZ, RZ, R6 ;  /* 0x000000ffff0d7224 */ /* 0x000fe400078e0006 */
[----:B------:R-:W-:-:S07]  /*268a0*/  IMAD.MOV.U32 R4, RZ, RZ, R14 ;  /* 0x000000ffff047224 */ /* 0x000fce00078e000e */
[----:B------:R-:W-:Y:S05]  /*268b0*/  WARPSYNC.COLLECTIVE R15, `(.L_x_3183) ;  /* 0x000000000f087348 */ /* 0x000fea0003c00000 */
[----:B------:R0:W1:Y:S02]  /*268c0*/  SHFL.IDX P6, R14, R13, R12, R11 ;  /* 0x0000000c0d0e7389 */ /* 0x00006400000c000b */
[----:B01----:R-:W-:Y:S01]  /*268d0*/  ENDCOLLECTIVE ;  /* 0x000000000000791b */ /* 0x003fe20003800000 */
.L_x_3183:
[----:B------:R-:W-:Y:S02]  /*268e0*/  IMAD.MOV.U32 R6, RZ, RZ, R14 ;  /* 0x000000ffff067224 */ /* 0x000fe400078e000e */
[----:B------:R-:W-:-:S05]  /*268f0*/  IMAD.IADD R10, R3, 0x1, R10 ;  /* 0x00000001030a7824 */ /* 0x000fca00078e020a */
[----:B------:R2:W-:Y:S01]  /*26900*/  STL [R1+0xc], R10 ;  /* 0x00000c0a01007387 */ /* 0x0005e20000100800 */
[----:B------:R-:W-:Y:S05]  /*26910*/  BRA `(.L_x_3184) ;  /* 0xffffffbc00647947 */ /* 0x000fea000383ffff */
.L_x_3037:
[----:B------:R-:W-:Y:S01]  /*26920*/  BSSY B0, `(.L_x_3185) ;  /* 0x0000008000007945 */ /* 0x000fe20003800000 */
[----:B------:R-:W-:Y:S02]  /*26930*/  IMAD.MOV.U32 R13, RZ, RZ, R7 ;  /* 0x000000ffff0d7224 */ /* 0x000fe400078e0007 */
[----:B------:R-:W-:Y:S02]  /*26940*/  IMAD.MOV.U32 R12, RZ, RZ, R3 ;  /* 0x000000ffff0c7224 */ /* 0x000fe400078e0003 */
[----:B------:R-:W-:Y:S02]  /*26950*/  IMAD.MOV.U32 R11, RZ, RZ, 0x1f ;  /* 0x0000001fff0b7424 */ /* 0x000fe400078e00ff */
[----:B------:R-:W-:-:S07]  /*26960*/  IMAD.MOV.U32 R15, RZ, RZ, -0x1 ;  /* 0xffffffffff0f7424 */ /* 0x000fce00078e00ff */
[----:B0-2---:R-:W-:Y:S05]  /*26970*/  WARPSYNC.COLLECTIVE R15, `(.L_x_3186) ;  /* 0x000000000f087348 */ /* 0x005fea0003c00000 */
[----:B------:R1:W3:Y:S02]  /*26980*/  SHFL.IDX P6, R14, R13, R12, R11 ;  /* 0x0000000c0d0e7389 */ /* 0x0002e400000c000b */
[----:B0123--:R-:W-:Y:S01]  /*26990*/  ENDCOLLECTIVE ;  /* 0x000000000000791b */ /* 0x00ffe20003800000 */
.L_x_3186:
[----:B------:R-:W-:Y:S05]  /*269a0*/  BSYNC B0 ;  /* 0x0000000000007941 */ /* 0x000fea0003800000 */
.L_x_3185:
[----:B------:R-:W-:Y:S01]  /*269b0*/  IMAD.MOV.U32 R8, RZ, RZ, R14 ;  /* 0x000000ffff087224 */ /* 0x000fe200078e000e */
[----:B------:R-:W-:Y:S06]  /*269c0*/  BRA `(.L_x_3036) ;  /* 0xffffffbc00507947 */ /* 0x000fec000383ffff */
.L_x_3043:
[----:B0-----:R0:W1:Y:S02]  /*269d0*/  SYNCS.PHASECHK.TRANS64.TRYWAIT P0, [R0+URZ+0x22820], R3 ;  /* 0x02282003000075a7 */ /* 0x001064000800017f */
[----:B-1----:R-:W-:Y:S05]  /*269e0*/  @!P0 NANOSLEEP.SYNCS 0x989680 ;  /* 0x009896800000895d */ /* 0x002fea0003900000 */
[----:B------:R-:W1:Y:S02]  /*269f0*/  @!P0 SYNCS.PHASECHK.TRANS64 P0, [R0+URZ+0x22820], R3 ;  /* 0x02282003000085a7 */ /* 0x000e64000800007f */
[----:B-1----:R-:W-:Y:S05]  /*26a00*/  @!P0 BRA `(.L_x_3043) ;  /* 0xfffffffc00f08947 */ /* 0x002fea000383ffff */
[----:B------:R-:W-:Y:S05]  /*26a10*/  BRA `(.L_x_3187) ;  /* 0xffffffc400ec7947 */ /* 0x000fea000383ffff */
.L_x_3044:
        /* <DEDUP_REMOVED lines=11> */
.L_x_3189:
[----:B------:R-:W-:Y:S05]  /*26ad0*/  BSYNC B0 ;  /* 0x0000000000007941 */ /* 0x000fea0003800000 */
.L_x_3188:
[----:B------:R-:W-:Y:S05]  /*26ae0*/  BRA `(.L_x_3190) ;  /* 0xffffffc400d47947 */ /* 0x000fea000383ffff */
.L_x_3045:
[----:B------:R-:W-:Y:S01]  /*26af0*/  BSSY B0, `(.L_x_3191) ;  /* 0x0000006000007945 */ /* 0x000fe20003800000 */
[----:B------:R-:W-:-:S07]  /*26b00*/  IMAD.MOV.U32 R15, RZ, RZ, -0x1 ;  /* 0xffffffffff0f7424 */ /* 0x000fce00078e00ff */
[----:B01-3--:R-:W-:Y:S05]  /*26b10*/  WARPSYNC.COLLECTIVE R15, `(.L_x_3192) ;  /* 0x000000000f0c7348 */ /* 0x00bfea0003c00000 */
[----:B------:R-:W-:Y:S02]  /*26b20*/  ELECT P6, UR62, PT ;  /* 0x00000000003e782f */ /* 0x000fe400038c0000 */
[----:B------:R-:W-:Y:S01]  /*26b30*/  MOV R14, UR62 ;  /* 0x0000003e000e7c02 */ /* 0x000fe20008000f00 */
[----:B01-3--:R-:W-:Y:S10]  /*26b40*/  ENDCOLLECTIVE ;  /* 0x000000000000791b */ /* 0x00bff40003800000 */
.L_x_3192:
[----:B------:R-:W-:Y:S05]  /*26b50*/  BSYNC B0 ;  /* 0x0000000000007941 */ /* 0x000fea0003800000 */
.L_x_3191:
[----:B------:R-:W-:Y:S05]  /*26b60*/  BRA `(.L_x_3193) ;  /* 0xffffffc400c87947 */ /* 0x000fea000383ffff */
.L_x_3047:
[----:B0-----:R0:W1:Y:S02]  /*26b70*/  SYNCS.PHASECHK.TRANS64.TRYWAIT P0, [R6+URZ], R5 ;  /* 0x00000005060075a7 */ /* 0x001064000800017f */
[----:B-1----:R-:W-:Y:S05]  /*26b80*/  @!P0 NANOSLEEP.SYNCS 0x989680 ;  /* 0x009896800000895d */ /* 0x002fea0003900000 */
[----:B------:R-:W1:Y:S02]  /*26b90*/  @!P0 SYNCS.PHASECHK.TRANS64 P0, [R6+URZ], R5 ;  /* 0x00000005060085a7 */ /* 0x000e64000800007f */
[----:B-1----:R-:W-:Y:S05]  /*26ba0*/  @!P0 BRA `(.L_x_3047) ;  /* 0xfffffffc00f08947 */ /* 0x002fea000383ffff */
[----:B------:R-:W-:Y:S05]  /*26bb0*/  BRA `(.L_x_3194) ;  /* 0xffffffc800047947 */ /* 0x000fea000383ffff */
.L_x_3048:
[----:B-1----:R1:W2:Y:S02]  /*26bc0*/  SYNCS.PHASECHK.TRANS64.TRYWAIT P0, [R7+URZ], R2 ;  /* 0x00000002070075a7 */ /* 0x0022a4000800017f */
[----:B--2---:R-:W-:Y:S05]  /*26bd0*/  @!P0 NANOSLEEP.SYNCS 0x989680 ;  /* 0x009896800000895d */ /* 0x004fea0003900000 */
[----:B------:R-:W2:Y:S02]  /*26be0*/  @!P0 SYNCS.PHASECHK.TRANS64 P0, [R7+URZ], R2 ;  /* 0x00000002070085a7 */ /* 0x000ea4000800007f */
[----:B--2---:R-:W-:Y:S05]  /*26bf0*/  @!P0 BRA `(.L_x_3048) ;  /* 0xfffffffc00f08947 */ /* 0x004fea000383ffff */
[----:B------:R-:W-:Y:S05]  /*26c00*/  BRA `(.L_x_3195) ;  /* 0xffffffc400f87947 */ /* 0x000fea000383ffff */
.L_x_3050:
[----:B--2---:R2:W4:Y:S02]  /*26c10*/  SYNCS.PHASECHK.TRANS64.TRYWAIT P0, [R4+URZ], R5 ;  /* 0x00000005040075a7 */ /* 0x004524000800017f */
[----:B----4-:R-:W-:Y:S05]  /*26c20*/  @!P0 NANOSLEEP.SYNCS 0x989680 ;  /* 0x009896800000895d */ /* 0x010fea0003900000 */
[----:B------:R-:W4:Y:S02]  /*26c30*/  @!P0 SYNCS.PHASECHK.TRANS64 P0, [R4+URZ], R5 ;  /* 0x00000005040085a7 */ /* 0x000f24000800007f */
[----:B----4-:R-:W-:Y:S05]  /*26c40*/  @!P0 BRA `(.L_x_3050) ;  /* 0xfffffffc00f08947 */ /* 0x010fea000383ffff */
[----:B------:R-:W-:Y:S05]  /*26c50*/  BRA `(.L_x_3196) ;  /* 0xffffffc800007947 */ /* 0x000fea000383ffff */
.L_x_3197:
        /* <DEDUP_REMOVED lines=10> */
.L_x_6138:


//--------------------- .text._ZN7cutlass13device_kernelIN5flash11enable_sm90INS1_16FlashAttnFwdSm90INS1_25CollectiveMainloopFwdSm90ILi2EN4cute5tupleIJNS5_1CILi1EEES8_S8_EEENS6_IJNS7_ILi128EEENS7_ILi96EEENS7_ILi64EEEEEELi256ENS_6half_tEfNS_4arch4Sm90ELb0ELb1ELb0ELb1ELb0ELb0ELb1ELb1ELb0ELb1ELb1ELb0EEENS1_21CollectiveEpilogueFwdINS6_IJSA_NS7_ILi256EEESB_EEES9_SE_SG_Li256ELb1ELb1ELb1ELb0EEENS1_36VarlenDynamicPersistentTileSchedulerILi128ELi96ELi256ELi128ELb1ELb1ELb1ELb1ELb0ELb1EEEEEEEEEvNT_6ParamsE --------------------------
	.section	.text._ZN7cutlass13device_kernelIN5flash11enable_sm90INS1_16FlashAttnFwdSm90INS1_25CollectiveMainloopFwdSm90ILi2EN4cute5tupleIJNS5_1CILi1EEES8_S8_EEENS6_IJNS7_ILi128EEENS7_ILi96EEENS7_ILi64EEEEEELi256ENS_6half_tEfNS_4arch4Sm90ELb0ELb1ELb0ELb1ELb0ELb0ELb1ELb1ELb0ELb1ELb1ELb0EEENS1_21CollectiveEpilogueFwdINS6_IJSA_NS7_ILi256EEESB_EEES9_SE_SG_Li256ELb1ELb1ELb1ELb0EEENS1_36VarlenDynamicPersistentTileSchedulerILi128ELi96ELi256ELi128ELb1ELb1ELb1ELb1ELb0ELb1EEEEEEEEEvNT_6ParamsE,"ax",@progbits
	.align	128
.text._ZN7cutlass13device_kernelIN5flash11enable_sm90INS1_16FlashAttnFwdSm90INS1_25CollectiveMainloopFwdSm90ILi2EN4cute5tupleIJNS5_1CILi1EEES8_S8_EEENS6_IJNS7_ILi128EEENS7_ILi96EEENS7_ILi64EEEEEELi256ENS_6half_tEfNS_4arch4Sm90ELb0ELb1ELb0ELb1ELb0ELb0ELb1ELb1ELb0ELb1ELb1ELb0EEENS1_21CollectiveEpilogueFwdINS6_IJSA_NS7_ILi256EEESB_EEES9_SE_SG_Li256ELb1ELb1ELb1ELb0EEENS1_36VarlenDynamicPersistentTileSchedulerILi128ELi96ELi256ELi128ELb1ELb1ELb1ELb1ELb0ELb1EEEEEEEEEvNT_6ParamsE:
        .type           _ZN7cutlass13device_kernelIN5flash11enable_sm90INS1_16FlashAttnFwdSm90INS1_25CollectiveMainloopFwdSm90ILi2EN4cute5tupleIJNS5_1CILi1EEES8_S8_EEENS6_IJNS7_ILi128EEENS7_ILi96EEENS7_ILi64EEEEEELi256ENS_6half_tEfNS_4arch4Sm90ELb0ELb1ELb0ELb1ELb0ELb0ELb1ELb1ELb0ELb1ELb1ELb0EEENS1_21CollectiveEpilogueFwdINS6_IJSA_NS7_ILi256EEESB_EEES9_SE_SG_Li256ELb1ELb1ELb1ELb0EEENS1_36VarlenDynamicPersistentTileSchedulerILi128ELi96ELi256ELi128ELb1ELb1ELb1ELb1ELb0ELb1EEEEEEEEEvNT_6ParamsE,@function
        .size           _ZN7cutlass13device_kernelIN5flash11enable_sm90INS1_16FlashAttnFwdSm90INS1_25CollectiveMainloopFwdSm90ILi2EN4cute5tupleIJNS5_1CILi1EEES8_S8_EEENS6_IJNS7_ILi128EEENS7_ILi96EEENS7_ILi64EEEEEELi256ENS_6half_tEfNS_4arch4Sm90ELb0ELb1ELb0ELb1ELb0ELb0ELb1ELb1ELb0ELb1ELb1ELb0EEENS1_21CollectiveEpilogueFwdINS6_IJSA_NS7_ILi256EEESB_EEES9_SE_SG_Li256ELb1ELb1ELb1ELb0EEENS1_36VarlenDynamicPersistentTileSchedulerILi128ELi96ELi256ELi128ELb1ELb1ELb1ELb1ELb0ELb1EEEEEEEEEvNT_6ParamsE,(.L_x_6139 - _ZN7cutlass13device_kernelIN5flash11enable_sm90INS1_16FlashAttnFwdSm90INS1_25CollectiveMainloopFwdSm90ILi2EN4cute5tupleIJNS5_1CILi1EEES8_S8_EEENS6_IJNS7_ILi128EEENS7_ILi96EEENS7_ILi64EEEEEELi256ENS_6half_tEfNS_4arch4Sm90ELb0ELb1ELb0ELb1ELb0ELb0ELb1ELb1ELb0ELb1ELb1ELb0EEENS1_21CollectiveEpilogueFwdINS6_IJSA_NS7_ILi256EEESB_EEES9_SE_SG_Li256ELb1ELb1ELb1ELb0EEENS1_36VarlenDynamicPersistentTileSchedulerILi128ELi96ELi256ELi128ELb1ELb1ELb1ELb1ELb0ELb1EEEEEEEEEvNT_6ParamsE)
        .other          _ZN7cutlass13device_kernelIN5flash11enable_sm90INS1_16FlashAttnFwdSm90INS1_25CollectiveMainloopFwdSm90ILi2EN4cute5tupleIJNS5_1CILi1EEES8_S8_EEENS6_IJNS7_ILi128EEENS7_ILi96EEENS7_ILi64EEEEEELi256ENS_6half_tEfNS_4arch4Sm90ELb0ELb1ELb0ELb1ELb0ELb0ELb1ELb1ELb0ELb1ELb1ELb0EEENS1_21CollectiveEpilogueFwdINS6_IJSA_NS7_ILi256EEESB_EEES9_SE_SG_Li256ELb1ELb1ELb1ELb0EEENS1_36VarlenDynamicPersistentTileSchedulerILi128ELi96ELi256ELi128ELb1ELb1ELb1ELb1ELb0ELb1EEEEEEEEEvNT_6ParamsE,@"STO_CUDA_ENTRY STV_DEFAULT"
_ZN7cutlass13device_kernelIN5flash11enable_sm90INS1_16FlashAttnFwdSm90INS1_25CollectiveMainloopFwdSm90ILi2EN4cute5tupleIJNS5_1CILi1EEES8_S8_EEENS6_IJNS7_ILi128EEENS7_ILi96EEENS7_ILi64EEEEEELi256ENS_6half_tEfNS_4arch4Sm90ELb0ELb1ELb0ELb1ELb0ELb0ELb1ELb1ELb0ELb1ELb1ELb0EEENS1_21CollectiveEpilogueFwdINS6_IJSA_NS7_ILi256EEESB_EEES9_SE_SG_Li256ELb1ELb1ELb1ELb0EEENS1_36VarlenDynamicPersistentTileSchedulerILi128ELi96ELi256ELi128ELb1ELb1ELb1ELb1ELb0ELb1EEEEEEEEEvNT_6ParamsE:
        /* <DEDUP_REMOVED lines=22> */
.L_x_3199:
[----:B------:R-:W-:Y:S05]  /*0160*/  BSYNC B0 ;  /* 0x0000000000007941 */ /* 0x000fea0003800000 */
.L_x_3198:
        /* <DEDUP_REMOVED lines=43> */
.L_x_3200:
        /* <DEDUP_REMOVED lines=22> */
.L_x_3201:
        /* <DEDUP_REMOVED lines=18> */
.L_x_3202:
        /* <DEDUP_REMOVED lines=22> */
.L_x_3203:
        /* <DEDUP_REMOVED lines=22> */
.L_x_3204:
[----:B------:R-:W-:Y:S01]  /*0960*/  PLOP3.LUT P0, PT, PT, PT, UP0, 0x80, 0x0 ;  /* 0x000000000000781c */ /* 0x000fe20003f0f008 */
[----:B------:R-:W-:Y:S01]  /*0970*/  UMOV UR36, 0x1 ;  /* 0x0000000100247882 */ /* 0x000fe20000000000 */
[----:B------:R-:W-:Y:S01]  /*0980*/  NOP ;  /* 0x0000000000007918 */ /* 0x000fe20000000000 */
[----:B------:R-:W-:Y:S01]  /*0990*/  USEL UR36, UR36, 0x2, !UP0 ;  /* 0x0000000224247887 */ /* 0x000fe2000c000000 */
[----:B------:R-:W-:Y:S01]  /*09a0*/  IMAD.MOV.U32 R22, RZ, RZ, R16 ;  /* 0x000000ffff167224 */ /* 0x000fe200078e0010 */
[----:B------:R-:W-:Y:S01]  /*09b0*/  ULDC.64 UR40, c[0x0][0x208] ;  /* 0x0000820000287ab9 */ /* 0x000fe20000000a00 */
[----:B------:R-:W-:Y:S01]  /*09c0*/  IMAD.MOV.U32 R23, RZ, RZ, R17 ;  /* 0x000000ffff177224 */ /* 0x000fe200078e0011 */
[----:B0123--:R-:W-:Y:S06]  /*09d0*/  BAR.SYNC.DEFER_BLOCKING 0x0 ;  /* 0x0000000000007b1d */ /* 0x00ffec0000010000 */
[----:B------:R-:W-:Y:S05]  /*09e0*/  @!P0 BRA `(.L_x_3205) ;  /* 0x0000023400248947 */ /* 0x000fea0003800000 */
.L_x_3206:
        /* <DEDUP_REMOVED lines=8> */
[----:B------:R-:W-:Y:S01]  /*0a70*/  IADD3 R2, P1, R16, 0x210, RZ ;  /* 0x0000021010027810 */ /* 0x000fe20007f3e0ff */
[----:B------:R-:W-:Y:S04]  /*0a80*/  STL.64 [R1+0x210], RZ ;  /* 0x000210ff01007387 */ /* 0x000fe80000100a00 */
[----:B------:R2:W-:Y:S04]  /*0a90*/  STL [R1+0x4c0], R2 ;  /* 0x0004c00201007387 */ /* 0x0005e80000100800 */
[----:B------:R-:W-:Y:S04]  /*0aa0*/  STL [R1+0x218], RZ ;  /* 0x000218ff01007387 */ /* 0x000fe80000100800 */
[----:B------:R-:W-:Y:S01]  /*0ab0*/  STL [R1+0x21c], RZ ;  /* 0x00021cff01007387 */ /* 0x000fe20000100800 */
[----:B-1----:R-:W-:Y:S01]  /*0ac0*/  ULEA UR4, UR5, UR4, 0x18 ;  /* 0x0000000405047291 */ /* 0x002fe2000f8ec03f */
[----:B--2---:R-:W-:-:S05]  /*0ad0*/  IMAD.X R2, RZ, RZ, R17, P1 ;  /* 0x000000ffff027224 */ /* 0x004fca00008e0611 */
[----:B------:R-:W-:Y:S01]  /*0ae0*/  STL [R1+0x4bc], R2 ;  /* 0x0004bc0201007387 */ /* 0x000fe20000100800 */
[----:B0-----:R-:W-:-:S04]  /*0af0*/  SHF.R.U32.HI R0, RZ, 0x7, R0 ;  /* 0x00000007ff007819 */ /* 0x001fc80000011600 */
[----:B------:R-:W-:-:S13]  /*0b00*/  ISETP.NE.AND P0, PT, R0, 0x1, PT ;  /* 0x000000010000780c */ /* 0x000fda0003f05270 */
[----:B------:R-:W-:Y:S08]  /*0b10*/  @!P0 BAR.ARV 0x9, 0x100 ;  /* 0x0244000000008b1d */ /* 0x000ff00000002000 */
[----:B------:R-:W-:Y:S01]  /*0b20*/  BAR.SYNC.DEFER_BLOCKING 0x5, 0x180 ;  /* 0x0146000000007b1d */ /* 0x000fe20000010000 */
[----:B------:R-:W-:-:S05]  /*0b30*/  IADD3 R0, P2, R16, 0x21c, RZ ;  /* 0x0000021c10007810 */ /* 0x000fca0007f5e0ff */
[----:B------:R0:W-:Y:S02]  /*0b40*/  STL [R1+0x4c8], R0 ;  /* 0x0004c80001007387 */ /* 0x0001e40000100800 */
[----:B0-----:R-:W-:-:S05]  /*0b50*/  IMAD.X R0, RZ, RZ, R17, P2 ;  /* 0x000000ffff007224 */ /* 0x001fca00010e0611 */
[----:B------:R-:W-:Y:S04]  /*0b60*/  STL [R1+0x4c4], R0 ;  /* 0x0004c40001007387 */ /* 0x000fe80000100800 */
[----:B------:R-:W0:Y:S01]  /*0b70*/  LDS.128 R12, [UR4+0x324d0] ;  /* 0x0324d004ff0c7984 */ /* 0x000e220008000c00 */
[----:B------:R-:W-:Y:S01]  /*0b80*/  ULDC UR4, c[0x0][0xd3c] ;  /* 0x00034f0000047ab9 */ /* 0x000fe20000000800 */
[----:B------:R-:W-:Y:S06]  /*0b90*/  BAR.ARV 0x4, 0x180 ;  /* 0x0106000000007b1d */ /* 0x000fec0000002000 */
[----:B0-----:R-:W-:-:S13]  /*0ba0*/  ISETP.GE.AND P0, PT, R15, UR4, PT ;  /* 0x000000040f007c0c */ /* 0x001fda000bf06270 */
[----:B------:R-:W-:Y:S05]  /*0bb0*/  @P0 EXIT ;  /* 0x000000000000094d */ /* 0x000fea0003800000 */
[----:B------:R-:W0:Y:S01]  /*0bc0*/  S2R R0, SR_TID.X ;  /* 0x0000000000007919 */ /* 0x000e220000002100 */
[----:B------:R-:W-:Y:S02]  /*0bd0*/  R2UR UR5, R13 ;  /* 0x000000000d0572ca */ /* 0x000fe400000e0000 */
[----:B------:R-:W-:Y:S02]  /*0be0*/  R2UR UR7, R14 ;  /* 0x000000000e0772ca */ /* 0x000fe400000e0000 */
[----:B------:R-:W-:Y:S01]  /*0bf0*/  R2UR UR6, R15 ;  /* 0x000000000f0672ca */ /* 0x000fe200000e0000 */
[----:B0-----:R-:W-:-:S05]  /*0c00*/  VIADD R223, R0, 0xffffff80 ;  /* 0xffffff8000df7836 */ /* 0x001fca0000000000 */
[----:B------:R-:W-:-:S04]  /*0c10*/  SHF.R.S32.HI R0, RZ, 0x1f, R223 ;  /* 0x0000001fff007819 */ /* 0x000fc800000114df */
[CC--:B------:R-:W-:Y:S02]  /*0c20*/  LEA.HI R2, R0.reuse, R223.reuse, RZ, 0x7 ;  /* 0x000000df00027211 */ /* 0x0c0fe400078f38ff */
[-C--:B------:R-:W-:Y:S02]  /*0c30*/  LEA.HI R5, R0, R223.reuse, RZ, 0x4 ;  /* 0x000000df00057211 */ /* 0x080fe400078f20ff */
[----:B------:R-:W-:Y:S02]  /*0c40*/  LOP3.LUT R4, R2, 0xffffff80, RZ, 0xc0, !PT ;  /* 0xffffff8002047812 */ /* 0x000fe400078ec0ff */
[----:B------:R-:W-:Y:S02]  /*0c50*/  SHF.R.S32.HI R10, RZ, 0x4, R5 ;  /* 0x00000004ff0a7819 */ /* 0x000fe40000011405 */
[----:B------:R-:W-:Y:S01]  /*0c60*/  LOP3.LUT R8, R5, 0x3fffff0, RZ, 0xc0, !PT ;  /* 0x03fffff005087812 */ /* 0x000fe200078ec0ff */
[----:B------:R-:W-:Y:S01]  /*0c70*/  IMAD.IADD R11, R223, 0x1, -R4 ;  /* 0x00000001df0b7824 */ /* 0x000fe200078e0a04 */
[----:B------:R-:W-:-:S02]  /*0c80*/  LEA.HI R4, R0, R223, RZ, 0x5 ;  /* 0x000000df00047211 */ /* 0x000fc400078f28ff */
[----:B------:R-:W-:Y:S01]  /*0c90*/  LEA.HI R7, R5, R10, RZ, 0x1 ;  /* 0x0000000a05077211 */ /* 0x000fe200078f08ff */
[----:B------:R-:W-:Y:S01]  /*0ca0*/  IMAD.IADD R8, R223, 0x1, -R8 ;  /* 0x00000001df087824 */ /* 0x000fe200078e0a08 */
[----:B------:R-:W-:Y:S01]  /*0cb0*/  SHF.R.S32.HI R3, RZ, 0x1f, R11 ;  /* 0x0000001fff037819 */ /* 0x000fe2000001140b */
[----:B------:R-:W-:Y:S01]  /*0cc0*/  IMAD.SHL.U32 R6, R4, 0x20, RZ ;  /* 0x0000002004067824 */ /* 0x000fe200078e00ff */
[----:B------:R-:W-:Y:S01]  /*0cd0*/  LOP3.LUT R7, R7, 0x1ffffffe, RZ, 0xc0, !PT ;  /* 0x1ffffffe07077812 */ /* 0x000fe200078ec0ff */
[----:B------:R-:W-:Y:S01]  /*0ce0*/  STL [R1+0x4b8], R11 ;  /* 0x0004b80b01007387 */ /* 0x000fe20000100800 */
[----:B------:R-:W-:Y:S02]  /*0cf0*/  LEA.HI R4, R3, R11, RZ, 0x2 ;  /* 0x0000000b03047211 */ /* 0x000fe400078f10ff */
[----:B------:R-:W-:Y:S01]  /*0d00*/  LOP3.LUT R9, R6, 0xfffffc00, RZ, 0xc0, !PT ;  /* 0xfffffc0006097812 */ /* 0x000fe200078ec0ff */
[----:B------:R-:W-:Y:S01]  /*0d10*/  IMAD.IADD R7, R10, 0x1, -R7 ;  /* 0x000000010a077824 */ /* 0x000fe200078e0a07 */
[----:B------:R-:W-:-:S02]  /*0d20*/  SHF.R.S32.HI R5, RZ, 0x2, R4 ;  /* 0x00000002ff057819 */ /* 0x000fc40000011404 */
[----:B------:R-:W-:Y:S01]  /*0d30*/  SHF.R.S32.HI R6, RZ, 0x1f, R4 ;  /* 0x0000001fff067819 */ /* 0x000fe20000011404 */
[----:B------:R-:W-:Y:S01]  /*0d40*/  IMAD R8, R8, 0x40, R9 ;  /* 0x0000004008087824 */ /* 0x000fe200078e0209 */
[----:B------:R-:W-:Y:S02]  /*0d50*/  LOP3.LUT R4, R4, 0x7ffffffc, RZ, 0xc0, !PT ;  /* 0x7ffffffc04047812 */ /* 0x000fe400078ec0ff */
[----:B------:R-:W-:Y:S01]  /*0d60*/  LEA.HI R9, R0, R223, RZ, 0x2 ;  /* 0x000000df00097211 */ /* 0x000fe200078f10ff */
[----:B------:R-:W-:Y:S01]  /*0d70*/  IMAD R7, R7, 0x8, R8 ;  /* 0x0000000807077824 */ /* 0x000fe200078e0208 */
[----:B------:R-:W-:Y:S01]  /*0d80*/  LEA.HI R6, R6, R5, RZ, 0x3 ;  /* 0x0000000506067211 */ /* 0x000fe200078f18ff */
[----:B------:R-:W-:Y:S01]  /*0d90*/  IMAD.IADD R4, R11, 0x1, -R4 ;  /* 0x000000010b047824 */ /* 0x000fe200078e0a04 */
[----:B------:R-:W-:Y:S02]  /*0da0*/  LOP3.LUT R10, R9, 0xfffffffc, RZ, 0xc0, !PT ;  /* 0xfffffffc090a7812 */ /* 0x000fe400078ec0ff */
[----:B------:R-:W-:Y:S01]  /*0db0*/  SHF.R.S32.HI R9, RZ, 0x7, R2 ;  /* 0x00000007ff097819 */ /* 0x000fe20000011402 */
[----:B------:R-:W-:Y:S01]  /*0dc0*/  IMAD.SHL.U32 R179, R4, 0x2, RZ ;  /* 0x0000000204b37824 */ /* 0x000fe200078e00ff */
[----:B------:R-:W-:Y:S01]  /*0dd0*/  LOP3.LUT R6, R6, 0xfffffff8, RZ, 0xc0, !PT ;  /* 0xfffffff806067812 */ /* 0x000fe200078ec0ff */
[----:B------:R-:W-:Y:S01]  /*0de0*/  IMAD.IADD R10, R223, 0x1, -R10 ;  /* 0x00000001df0a7824 */ /* 0x000fe200078e0a0a */
[----:B------:R-:W-:Y:S01]  /*0df0*/  LEA.HI R3, R3, R11, RZ, 0x5 ;  /* 0x0000000b03037211 */ /* 0x000fe200078f28ff */
[----:B------:R-:W-:Y:S01]  /*0e00*/  VIADD R211, R179, 0x10 ;  /* 0x00000010b3d37836 */ /* 0x000fe20000000000 */
[----:B------:R-:W-:Y:S01]  /*0e10*/  LEA.HI R2, R2, R9, RZ, 0x1 ;  /* 0x0000000902027211 */ /* 0x000fe200078f08ff */
[----:B------:R-:W-:Y:S01]  /*0e20*/  IMAD.IADD R6, R5, 0x1, -R6 ;  /* 0x0000000105067824 */ /* 0x000fe200078e0a06 */
[----:B------:R-:W-:Y:S01]  /*0e30*/  LEA.HI R0, R0, R223, RZ, 0x3 ;  /* 0x000000df00007211 */ /* 0x000fe200078f18ff */
[C---:B------:R-:W-:Y:S01]  /*0e40*/  VIADD R212, R179.reuse, 0x8 ;  /* 0x00000008b3d47836 */ /* 0x040fe20000000000 */
[----:B------:R-:W-:Y:S01]  /*0e50*/  SHF.R.S32.HI R3, RZ, 0x5, R3 ;  /* 0x00000005ff037819 */ /* 0x000fe20000011403 */
[C---:B------:R-:W-:Y:S01]  /*0e60*/  VIADD R208, R179.reuse, 0x28 ;  /* 0x00000028b3d07836 */ /* 0x040fe20000000000 */
[----:B------:R-:W-:Y:S01]  /*0e70*/  LOP3.LUT R2, R2, 0x3fffffe, RZ, 0xc0, !PT ;  /* 0x03fffffe02027812 */ /* 0x000fe200078ec0ff */
[----:B------:R-:W-:Y:S01]  /*0e80*/  VIADD R210, R179, 0x18 ;  /* 0x00000018b3d27836 */ /* 0x000fe20000000000 */
[----:B------:R-:W-:Y:S01]  /*0e90*/  LOP3.LUT R224, R0, 0xfffffff8, RZ, 0xc0, !PT ;  /* 0xfffffff800e07812 */ /* 0x000fe200078ec0ff */
[----:B------:R-:W-:Y:S01]  /*0ea0*/  IMAD R3, R3, 0x10, R6 ;  /* 0x0000001003037824 */ /* 0x000fe200078e0206 */
[----:B------:R-:W-:Y:S01]  /*0eb0*/  SHF.R.S32.HI R222, RZ, 0x3, R0 ;  /* 0x00000003ffde7819 */ /* 0x000fe20000011400 */
[----:B------:R-:W-:Y:S01]  /*0ec0*/  IMAD.IADD R2, R9, 0x1, -R2 ;  /* 0x0000000109027824 */ /* 0x000fe200078e0a02 */
[----:B------:R-:W-:Y:S01]  /*0ed0*/  SHF.R.S32.HI R0, RZ, 0x1f, R211 ;  /* 0x0000001fff007819 */ /* 0x000fe200000114d3 */
[C---:B------:R-:W-:Y:S01]  /*0ee0*/  VIADD R209, R179.reuse, 0x20 ;  /* 0x00000020b3d17836 */ /* 0x040fe20000000000 */
[----:B------:R-:W-:Y:S01]  /*0ef0*/  LEA.HI R5, R10, R10, RZ, 0x1 ;  /* 0x0000000a0a057211 */ /* 0x000fe200078f08ff */
[----:B------:R-:W-:Y:S01]  /*0f00*/  IMAD R178, R2, 0x40, R3 ;  /* 0x0000004002b27824 */ /* 0x000fe200078e0203 */
[----:B------:R-:W-:Y:S01]  /*0f10*/  SHF.R.S32.HI R2, RZ, 0x1f, R212 ;  /* 0x0000001fff027819 */ /* 0x000fe200000114d4 */
[----:B------:R0:W-:Y:S01]  /*0f20*/  STL [R1+0x4b0], R0 ;  /* 0x0004b00001007387 */ /* 0x0001e20000100800 */
[C---:B------:R-:W-:Y:S01]  /*0f30*/  VIADD R205, R179.reuse, 0x40 ;  /* 0x00000040b3cd7836 */ /* 0x040fe20000000000 */
[----:B------:R-:W-:Y:S01]  /*0f40*/  SHF.R.S32.HI R3, RZ, 0x1f, R210 ;  /* 0x0000001fff037819 */ /* 0x000fe200000114d2 */
[C---:B------:R-:W-:Y:S01]  /*0f50*/  VIADD R207, R179.reuse, 0x30 ;  /* 0x00000030b3cf7836 */ /* 0x040fe20000000000 */
[----:B------:R1:W-:Y:S01]  /*0f60*/  STL [R1+0x4b4], R2 ;  /* 0x0004b40201007387 */ /* 0x0003e20000100800 */
[----:B------:R-:W-:Y:S01]  /*0f70*/  VIADD R206, R179, 0x38 ;  /* 0x00000038b3ce7836 */ /* 0x000fe20000000000 */
[----:B------:R-:W-:Y:S01]  /*0f80*/  LOP3.LUT R5, R5, 0x1ffffffe, RZ, 0xc0, !PT ;  /* 0x1ffffffe05057812 */ /* 0x000fe200078ec0ff */
[C---:B------:R-:W-:Y:S01]  /*0f90*/  VIADD R202, R179.reuse, 0x58 ;  /* 0x00000058b3ca7836 */ /* 0x040fe20000000000 */
[----:B------:R2:W-:Y:S01]  /*0fa0*/  STL [R1+0x4ac], R3 ;  /* 0x0004ac0301007387 */ /* 0x0005e20000100800 */
[C---:B------:R-:W-:Y:S01]  /*0fb0*/  VIADD R204, R179.reuse, 0x48 ;  /* 0x00000048b3cc7836 */ /* 0x040fe20000000000 */
[----:B0-----:R-:W-:Y:S01]  /*0fc0*/  SHF.R.S32.HI R0, RZ, 0x1f, R208 ;  /* 0x0000001fff007819 */ /* 0x001fe200000114d0 */
[C---:B------:R-:W-:Y:S01]  /*0fd0*/  VIADD R203, R179.reuse, 0x50 ;  /* 0x00000050b3cb7836 */ /* 0x040fe20000000000 */
[----:B------:R-:W-:Y:S01]  /*0fe0*/  STL [R1+0x4d4], R7 ;  /* 0x0004d40701007387 */ /* 0x000fe20000100800 */
[C---:B------:R-:W-:Y:S01]  /*0ff0*/  VIADD R199, R179.reuse, 0x70 ;  /* 0x00000070b3c77836 */ /* 0x040fe20000000000 */
[----:B-1----:R-:W-:Y:S01]  /*1000*/  SHF.R.S32.HI R2, RZ, 0x1f, R209 ;  /* 0x0000001fff027819 */ /* 0x002fe200000114d1 */
[C---:B------:R-:W-:Y:S01]  /*1010*/  VIADD R201, R179.reuse, 0x60 ;  /* 0x00000060b3c97836 */ /* 0x040fe20000000000 */
[----:B------:R0:W-:Y:S01]  /*1020*/  STL [R1+0x4a4], R0 ;  /* 0x0004a40001007387 */ /* 0x0001e20000100800 */
[C---:B------:R-:W-:Y:S01]  /*1030*/  VIADD R200, R179.reuse, 0x68 ;  /* 0x00000068b3c87836 */ /* 0x040fe20000000000 */
[----:B--2---:R-:W-:Y:S01]  /*1040*/  SHF.R.S32.HI R3, RZ, 0x1f, R207 ;  /* 0x0000001fff037819 */ /* 0x004fe200000114cf */
[C---:B------:R-:W-:Y:S01]  /*1050*/  VIADD R196, R179.reuse, 0x88 ;  /* 0x00000088b3c47836 */ /* 0x040fe20000000000 */
[----:B------:R1:W-:Y:S01]  /*1060*/  STL [R1+0x4a8], R2 ;  /* 0x0004a80201007387 */ /* 0x0003e20000100800 */
[----:B------:R-:W-:-:S02]  /*1070*/  VIADD R198, R179, 0x78 ;  /* 0x00000078b3c67836 */ /* 0x000fc40000000000 */
[C---:B------:R-:W-:Y:S01]  /*1080*/  VIADD R197, R179.reuse, 0x80 ;  /* 0x00000080b3c57836 */ /* 0x040fe20000000000 */
[----:B------:R2:W-:Y:S01]  /*1090*/  STL [R1+0x4a0], R3 ;  /* 0x0004a00301007387 */ /* 0x0005e20000100800 */
[C---:B------:R-:W-:Y:S01]  /*10a0*/  VIADD R193, R179.reuse, 0xa0 ;  /* 0x000000a0b3c17836 */ /* 0x040fe20000000000 */
[----:B0-----:R-:W-:Y:S01]  /*10b0*/  SHF.R.S32.HI R0, RZ, 0x1f, R205 ;  /* 0x0000001fff007819 */ /* 0x001fe200000114cd */
[C---:B------:R-:W-:Y:S01]  /*10c0*/  VIADD R195, R179.reuse, 0x90 ;  /* 0x00000090b3c37836 */ /* 0x040fe20000000000 */
[----:B------:R-:W-:Y:S01]  /*10d0*/  STL [R1+0x4cc], R9 ;  /* 0x0004cc0901007387 */ /* 0x000fe20000100800 */
[----:B------:R-:W-:Y:S01]  /*10e0*/  VIADD R194, R179, 0x98 ;  /* 0x00000098b3c27836 */ /* 0x000fe20000000000 */
[----:B-1----:R-:W-:Y:S01]  /*10f0*/  SHF.R.S32.HI R2, RZ, 0x1f, R206 ;  /* 0x0000001fff027819 */ /* 0x002fe200000114ce */
[----:B------:R-:W-:Y:S01]  /*1100*/  IMAD.IADD R5, R10, 0x1, -R5 ;  /* 0x000000010a057824 */ /* 0x000fe200078e0a05 */
[----:B------:R0:W-:Y:S01]  /*1110*/  STL [R1+0x498], R0 ;  /* 0x0004980001007387 */ /* 0x0001e20000100800 */
[----:B------:R-:W-:Y:S01]  /*1120*/  IMAD.IADD R224, R223, 0x1, -R224 ;  /* 0x00000001dfe07824 */ /* 0x000fe200078e0ae0 */
[----:B--2---:R-:W-:Y:S01]  /*1130*/  SHF.R.S32.HI R3, RZ, 0x1f, R204 ;  /* 0x0000001fff037819 */ /* 0x004fe200000114cc */
[----:B------:R-:W-:Y:S01]  /*1140*/  VIADD R192, R179, 0xa8 ;  /* 0x000000a8b3c07836 */ /* 0x000fe20000000000 */
[----:B------:R1:W-:Y:S01]  /*1150*/  STL [R1+0x49c], R2 ;  /* 0x00049c0201007387 */ /* 0x0003e20000100800 */
[----:B------:R-:W-:-:S02]  /*1160*/  IMAD.SHL.U32 R18, R224, 0x8, RZ ;  /* 0x00000008e0127824 */ /* 0x000fc400078e00ff */
[C---:B------:R-:W-:Y:S01]  /*1170*/  VIADD R191, R179.reuse, 0xb0 ;  /* 0x000000b0b3bf7836 */ /* 0x040fe20000000000 */
[----:B------:R2:W-:Y:S01]  /*1180*/  STL [R1+0x494], R3 ;  /* 0x0004940301007387 */ /* 0x0005e20000100800 */
[C---:B------:R-:W-:Y:S01]  /*1190*/  VIADD R176, R18.reuse, 0x40 ;  /* 0x0000004012b07836 */ /* 0x040fe20000000000 */
[----:B0-----:R-:W-:Y:S01]  /*11a0*/  SHF.R.S32.HI R0, RZ, 0x1f, R202 ;  /* 0x0000001fff007819 */ /* 0x001fe200000114ca */
[C---:B------:R-:W-:Y:S01]  /*11b0*/  VIADD R19, R18.reuse, 0x80 ;  /* 0x0000008012137836 */ /* 0x040fe20000000000 */
[----:B------:R-:W-:Y:S01]  /*11c0*/  SHF.R.S32.HI R183, RZ, 0x1f, R18 ;  /* 0x0000001fffb77819 */ /* 0x000fe20000011412 */
[----:B------:R-:W-:Y:S01]  /*11d0*/  VIADD R177, R18, 0xc0 ;  /* 0x000000c012b17836 */ /* 0x000fe20000000000 */
[----:B-1----:R-:W-:Y:S01]  /*11e0*/  SHF.R.S32.HI R2, RZ, 0x1f, R203 ;  /* 0x0000001fff027819 */ /* 0x002fe200000114cb */
[----:B------:R0:W-:Y:S01]  /*11f0*/  STL [R1+0x48c], R0 ;  /* 0x00048c0001007387 */ /* 0x0001e20000100800 */
[C---:B------:R-:W-:Y:S01]  /*1200*/  VIADD R190, R179.reuse, 0xb8 ;  /* 0x000000b8b3be7836 */ /* 0x040fe20000000000 */
[----:B------:R-:W-:Y:S01]  /*1210*/  SHF.R.S32.HI R182, RZ, 0x1f, R176 ;  /* 0x0000001fffb67819 */ /* 0x000fe200000114b0 */
[C---:B------:R-:W-:Y:S01]  /*1220*/  VIADD R189, R179.reuse, 0xc0 ;  /* 0x000000c0b3bd7836 */ /* 0x040fe20000000000 */
[----:B------:R1:W-:Y:S01]  /*1230*/  STL [R1+0x490], R2 ;  /* 0x0004900201007387 */ /* 0x0003e20000100800 */
[----:B--2---:R-:W-:Y:S01]  /*1240*/  SHF.R.S32.HI R3, RZ, 0x1f, R201 ;  /* 0x0000001fff037819 */ /* 0x004fe200000114c9 */
[C---:B------:R-:W-:Y:S01]  /*1250*/  VIADD R188, R179.reuse, 0xc8 ;  /* 0x000000c8b3bc7836 */ /* 0x040fe20000000000 */
[----:B------:R-:W-:Y:S01]  /*1260*/  SHF.R.S32.HI R181, RZ, 0x1f, R19 ;  /* 0x0000001fffb57819 */ /* 0x000fe20000011413 */
[C---:B------:R-:W-:Y:S01]  /*1270*/  VIADD R187, R179.reuse, 0xd0 ;  /* 0x000000d0b3bb7836 */ /* 0x040fe20000000000 */
[----:B------:R-:W-:Y:S01]  /*1280*/  SHF.R.S32.HI R180, RZ, 0x1f, R177 ;  /* 0x0000001fffb47819 */ /* 0x000fe200000114b1 */
[----:B------:R2:W-:Y:S01]  /*1290*/  STL [R1+0x488], R3 ;  /* 0x0004880301007387 */ /* 0x0005e20000100800 */
[----:B0-----:R-:W-:Y:S01]  /*12a0*/  SHF.R.S32.HI R0, RZ, 0x1f, R199 ;  /* 0x0000001fff007819 */ /* 0x001fe200000114c7 */
[C---:B------:R-:W-:Y:S01]  /*12b0*/  VIADD R186, R179.reuse, 0xd8 ;  /* 0x000000d8b3ba7836 */ /* 0x040fe20000000000 */
[----:B------:R-:W-:Y:S01]  /*12c0*/  SHF.R.S32.HI R237, RZ, 0x1f, R192 ;  /* 0x0000001fffed7819 */ /* 0x000fe200000114c0 */
[C---:B------:R-:W-:Y:S01]  /*12d0*/  VIADD R185, R179.reuse, 0xe0 ;  /* 0x000000e0b3b97836 */ /* 0x040fe20000000000 */
[----:B-1----:R-:W-:Y:S01]  /*12e0*/  SHF.R.S32.HI R2, RZ, 0x1f, R200 ;  /* 0x0000001fff027819 */ /* 0x002fe200000114c8 */
[----:B------:R0:W-:Y:S01]  /*12f0*/  STL [R1+0x47c], R0 ;  /* 0x00047c0001007387 */ /* 0x0001e20000100800 */
[C---:B------:R-:W-:Y:S01]  /*1300*/  VIADD R184, R179.reuse, 0xe8 ;  /* 0x000000e8b3b87836 */ /* 0x040fe20000000000 */
[----:B------:R-:W-:Y:S01]  /*1310*/  SHF.R.S32.HI R236, RZ, 0x1f, R191 ;  /* 0x0000001fffec7819 */ /* 0x000fe200000114bf */
[C---:B------:R-:W-:Y:S01]  /*1320*/  VIADD R214, R179.reuse, 0xf0 ;  /* 0x000000f0b3d67836 */ /* 0x040fe20000000000 */
[----:B------:R1:W-:Y:S01]  /*1330*/  STL [R1+0x484], R2 ;  /* 0x0004840201007387 */ /* 0x0003e20000100800 */
[----:B--2---:R-:W-:Y:S01]  /*1340*/  SHF.R.S32.HI R3, RZ, 0x1f, R198 ;  /* 0x0000001fff037819 */ /* 0x004fe200000114c6 */
[----:B------:R-:W-:Y:S01]  /*1350*/  VIADD R213, R179, 0xf8 ;  /* 0x000000f8b3d57836 */ /* 0x000fe20000000000 */
[----:B------:R-:W-:-:S02]  /*1360*/  SHF.R.S32.HI R235, RZ, 0x1f, R190 ;  /* 0x0000001fffeb7819 */ /* 0x000fc400000114be */
[----:B------:R-:W-:Y:S01]  /*1370*/  SHF.R.S32.HI R234, RZ, 0x1f, R189 ;  /* 0x0000001fffea7819 */ /* 0x000fe200000114bd */
[----:B------:R2:W-:Y:S01]  /*1380*/  STL [R1+0x478], R3 ;  /* 0x0004780301007387 */ /* 0x0005e20000100800 */
[----:B0-----:R-:W-:Y:S02]  /*1390*/  SHF.R.S32.HI R0, RZ, 0x1f, R196 ;  /* 0x0000001fff007819 */ /* 0x001fe400000114c4 */
[----:B------:R-:W-:Y:S02]  /*13a0*/  SHF.R.S32.HI R231, RZ, 0x1f, R188 ;  /* 0x0000001fffe77819 */ /* 0x000fe400000114bc */
[----:B-1----:R-:W-:Y:S01]  /*13b0*/  SHF.R.S32.HI R2, RZ, 0x1f, R197 ;  /* 0x0000001fff027819 */ /* 0x002fe200000114c5 */
[----:B------:R0:W-:Y:S01]  /*13c0*/  STL [R1+0x470], R0 ;  /* 0x0004700001007387 */ /* 0x0001e20000100800 */
[----:B------:R-:W-:Y:S02]  /*13d0*/  SHF.R.S32.HI R230, RZ, 0x1f, R187 ;  /* 0x0000001fffe67819 */ /* 0x000fe400000114bb */
[----:B------:R-:W-:Y:S01]  /*13e0*/  SHF.R.S32.HI R229, RZ, 0x1f, R186 ;  /* 0x0000001fffe57819 */ /* 0x000fe200000114ba */
[----:B------:R1:W-:Y:S01]  /*13f0*/  STL [R1+0x474], R2 ;  /* 0x0004740201007387 */ /* 0x0003e20000100800 */
[----:B--2---:R-:W-:-:S02]  /*1400*/  SHF.R.S32.HI R3, RZ, 0x1f, R195 ;  /* 0x0000001fff037819 */ /* 0x004fc400000114c3 */
[----:B------:R-:W-:Y:S02]  /*1410*/  SHF.R.S32.HI R228, RZ, 0x1f, R185 ;  /* 0x0000001fffe47819 */ /* 0x000fe400000114b9 */
[----:B------:R-:W-:Y:S01]  /*1420*/  SHF.R.S32.HI R227, RZ, 0x1f, R184 ;  /* 0x0000001fffe37819 */ /* 0x000fe200000114b8 */
[----:B------:R-:W-:Y:S01]  /*1430*/  STL [R1+0x46c], R3 ;  /* 0x00046c0301007387 */ /* 0x000fe20000100800 */
[----:B0-----:R-:W-:Y:S02]  /*1440*/  SHF.R.S32.HI R0, RZ, 0x1f, R193 ;  /* 0x0000001fff007819 */ /* 0x001fe400000114c1 */
[----:B------:R-:W-:Y:S02]  /*1450*/  SHF.R.S32.HI R226, RZ, 0x1f, R214 ;  /* 0x0000001fffe27819 */ /* 0x000fe400000114d6 */
[----:B-1----:R-:W-:Y:S01]  /*1460*/  SHF.R.S32.HI R2, RZ, 0x1f, R194 ;  /* 0x0000001fff027819 */ /* 0x002fe200000114c2 */
[----:B------:R0:W-:Y:S01]  /*1470*/  STL [R1+0x464], R0 ;  /* 0x0004640001007387 */ /* 0x0001e20000100800 */
[----:B------:R-:W-:-:S03]  /*1480*/  SHF.R.S32.HI R225, RZ, 0x1f, R213 ;  /* 0x0000001fffe17819 */ /* 0x000fc600000114d5 */
[----:B------:R1:W-:Y:S01]  /*1490*/  STL [R1+0x468], R2 ;  /* 0x0004680201007387 */ /* 0x0003e20000100800 */
[----:B0-----:R-:W-:-:S05]  /*14a0*/  IMAD R0, R5, 0x8, R178 ;  /* 0x0000000805007824 */ /* 0x001fca00078e02b2 */
[----:B------:R1:W-:Y:S02]  /*14b0*/  STL [R1+0x4d0], R0 ;  /* 0x0004d00001007387 */ /* 0x0003e40000100800 */
.L_x_3330:
[----:B------:R-:W-:Y:S01]  /*14c0*/  ULDC.64 UR8, c[0x0][0xb20] ;  /* 0x0002c80000087ab9 */ /* 0x000fe20000000a00 */
[----:B------:R-:W-:Y:S02]  /*14d0*/  ULOP3.LUT UR44, UR7, 0xff0000, URZ, 0xc0, !UPT ;  /* 0x00ff0000072c7892 */ /* 0x000fe4000f8ec03f */
[----:B------:R-:W-:Y:S01]  /*14e0*/  UISETP.NE.U32.AND UP0, UPT, UR8, URZ, UPT ;  /* 0x0000003f0800728c */ /* 0x000fe2000bf05070 */
[----:B------:R-:W-:-:S03]  /*14f0*/  ULDC UR48, c[0x0][0x2f0] ;  /* 0x0000bc0000307ab9 */ /* 0x000fc60000000800 */
[----:B------:R-:W-:-:S03]  /*1500*/  UISETP.NE.AND.EX UP0, UPT, UR9, URZ, UPT, UP0 ;  /* 0x0000003f0900728c */ /* 0x000fc6000bf05300 */
[----:B------:R-:W-:Y:S02]  /*1510*/  ULDC.64 UR8, c[0x0][0xb10] ;  /* 0x0002c40000087ab9 */ /* 0x000fe40000000a00 */
[----:B------:R-:W-:Y:S01]  /*1520*/  UISETP.NE.U32.AND UP1, UPT, UR8, URZ, UPT ;  /* 0x0000003f0800728c */ /* 0x000fe2000bf25070 */
[----:B------:R-:W-:-:S03]  /*1530*/  PLOP3.LUT P0, PT, PT, PT, UP0, 0x80, 0x0 ;  /* 0x000000000000781c */ /* 0x000fc60003f0f008 */
[----:B------:R-:W-:-:S03]  /*1540*/  UISETP.NE.AND.EX UP1, UPT, UR9, URZ, UPT, UP1 ;  /* 0x0000003f0900728c */ /* 0x000fc6000bf25310 */
[----:B------:R-:W-:Y:S02]  /*1550*/  @UP0 ULDC.64 UR8, c[0x0][0xb20] ;  /* 0x0002c80000080ab9 */ /* 0x000fe40000000a00 */
[----:B------:R-:W-:Y:S01]  /*1560*/  @UP0 UIMAD.WIDE UR8, UR6, 0x4, UR8 ;  /* 0x00000004060808a5 */ /* 0x000fe2000f8e0208 */
[----:B------:R-:W-:-:S05]  /*1570*/  PLOP3.LUT P2, PT, PT, PT, UP1, 0x80, 0x0 ;  /* 0x000000000000781c */ /* 0x000fca0003f4f018 */
[----:B------:R-:W-:Y:S01]  /*1580*/  @UP1 ULDC.64 UR10, c[0x0][0xb10] ;  /* 0x0002c400000a1ab9 */ /* 0x000fe20000000a00 */
[----:B01-34-:R-:W-:Y:S02]  /*1590*/  IMAD.U32 R2, RZ, RZ, UR8 ;  /* 0x00000008ff027e24 */ /* 0x01bfe4000f8e00ff */
[----:B------:R-:W-:Y:S01]  /*15a0*/  IMAD.U32 R3, RZ, RZ, UR9 ;  /* 0x00000009ff037e24 */ /* 0x000fe2000f8e00ff */
[----:B------:R-:W-:-:S03]  /*15b0*/  @UP1 UIMAD.WIDE UR8, UR6, 0x4, UR10 ;  /* 0x00000004060818a5 */ /* 0x000fc6000f8e020a */
[----:B------:R-:W-:Y:S01]  /*15c0*/  ULDC.64 UR10, c[0x0][0xb18] ;  /* 0x0002c600000a7ab9 */ /* 0x000fe20000000a00 */
[----:B--2---:R-:W2:Y:S02]  /*15d0*/  @P0 LDG.E R2, desc[UR40][R2.64] ;  /* 0x0000002802020981 */ /* 0x004ea4000c1e1900 */
[----:B------:R-:W-:Y:S02]  /*15e0*/  IMAD.U32 R4, RZ, RZ, UR8 ;  /* 0x00000008ff047e24 */ /* 0x000fe4000f8e00ff */
[----:B------:R-:W-:Y:S01]  /*15f0*/  IMAD.U32 R5, RZ, RZ, UR9 ;  /* 0x00000009ff057e24 */ /* 0x000fe2000f8e00ff */
[----:B------:R-:W-:-:S04]  /*1600*/  ULDC.64 UR8, c[0x0][0x418] ;  /* 0x0001060000087ab9 */ /* 0x000fc80000000a00 */
[----:B------:R-:W3:Y:S01]  /*1610*/  @P2 LDG.E R4, desc[UR40][R4.64] ;  /* 0x0000002804042981 */ /* 0x000ee2000c1e1900 */
[----:B------:R-:W-:Y:S01]  /*1620*/  UISETP.NE.U32.AND UP0, UPT, UR8, URZ, UPT ;  /* 0x0000003f0800728c */ /* 0x000fe2000bf05070 */
[----:B------:R-:W-:Y:S01]  /*1630*/  ISETP.NE.U32.AND P1, PT, RZ, UR10, PT ;  /* 0x0000000aff007c0c */ /* 0x000fe2000bf25070 */
[----:B------:R-:W-:Y:S02]  /*1640*/  ULOP3.LUT UR8, UR7, 0xff000000, URZ, 0xc0, !UPT ;  /* 0xff00000007087892 */ /* 0x000fe4000f8ec03f */
[----:B------:R-:W-:Y:S01]  /*1650*/  UISETP.NE.AND.EX UP0, UPT, UR9, URZ, UPT, UP0 ;  /* 0x0000003f0900728c */ /* 0x000fe2000bf05300 */
[----:B------:R-:W-:Y:S01]  /*1660*/  ISETP.NE.AND.EX P1, PT, RZ, UR11, PT, P1 ;  /* 0x0000000bff007c0c */ /* 0x000fe2000bf25310 */
[----:B------:R-:W-:Y:S01]  /*1670*/  USHF.R.U32.HI UR8, URZ, 0x8, UR8 ;  /* 0x000000083f087899 */ /* 0x000fe20008011608 */
[----:B------:R-:W-:Y:S01]  /*1680*/  ULDC UR9, c[0x0][0x424] ;  /* 0x0001090000097ab9 */ /* 0x000fe20000000800 */
[----:B------:R-:W-:Y:S01]  /*1690*/  UMOV UR4, URZ ;  /* 0x0000003f00047c82 */ /* 0x000fe20008000000 */
[----:B------:R-:W-:Y:S01]  /*16a0*/  USEL UR9, UR9, 0x1, UP0 ;  /* 0x0000000109097887 */ /* 0x000fe20008000000 */
[----:B------:R-:W-:Y:S01]  /*16b0*/  ULDC UR47, c[0x0][0x288] ;  /* 0x0000a200002f7ab9 */ /* 0x000fe20000000800 */
[----:B------:R-:W-:-:S02]  /*16c0*/  ULEA.HI UR44, UR44, UR8, URZ, 0x10 ;  /* 0x000000082c2c7291 */ /* 0x000fc4000f8f803f */
[----:B------:R-:W-:Y:S02]  /*16d0*/  UIMAD UR48, UR9, UR48, URZ ;  /* 0x00000030093072a4 */ /* 0x000fe4000f8e023f */
[----:B------:R-:W-:Y:S01]  /*16e0*/  ULOP3.LUT UR37, UR7, 0xffff, URZ, 0xc0, !UPT ;  /* 0x0000ffff07257892 */ /* 0x000fe2000f8ec03f */
[----:B--2---:R-:W-:Y:S02]  /*16f0*/  @P0 R2UR UR4, R2 ;  /* 0x00000000020402ca */ /* 0x004fe400000e0000 */
        /* <DEDUP_REMOVED lines=15> */
.L_x_3207:
[----:B------:R-:W-:Y:S01]  /*17f0*/  UMOV UR38, UR6 ;  /* 0x0000000600267c82 */ /* 0x000fe20008000000 */
[----:B------:R-:W-:Y:S05]  /*1800*/  @!P1 BRA `(.L_x_3208) ;  /* 0x00000000001c9947 */ /* 0x000fea0003800000 */
[----:B------:R-:W-:Y:S02]  /*1810*/  ULDC.64 UR8, c[0x0][0xb18] ;  /* 0x0002c60000087ab9 */ /* 0x000fe40000000a00 */
[----:B------:R-:W-:-:S06]  /*1820*/  UIMAD.WIDE UR6, UR6, 0x4, UR8 ;  /* 0x00000004060678a5 */ /* 0x000fcc000f8e0208 */
[----:B------:R-:W-:Y:S02]  /*1830*/  IMAD.U32 R2, RZ, RZ, UR6 ;  /* 0x00000006ff027e24 */ /* 0x000fe4000f8e00ff */
[----:B------:R-:W-:-:S05]  /*1840*/  IMAD.U32 R3, RZ, RZ, UR7 ;  /* 0x00000007ff037e24 */ /* 0x000fca000f8e00ff */
[----:B------:R-:W2:Y:S02]  /*1850*/  LDG.E R2, desc[UR40][R2.64] ;  /* 0x0000002802027981 */ /* 0x000ea4000c1e1900 */
[----:B--2---:R-:W-:Y:S01]  /*1860*/  R2UR UR48, R2 ;  /* 0x00000000023072ca */ /* 0x004fe200000e0000 */
[----:B------:R-:W-:-:S14]  /*1870*/  BRA `(.L_x_3209) ;  /* 0x0000000000347947 */ /* 0x000fdc0003800000 */
.L_x_3208:
        /* <DEDUP_REMOVED lines=13> */
.L_x_3209:
[----:B------:R-:W0:Y:S01]  /*1950*/  S2R R0, SR_TID.X ;  /* 0x0000000000007919 */ /* 0x000e220000002100 */
[----:B------:R-:W1:Y:S01]  /*1960*/  LDC R20, c[0x0][0xa80] ;  /* 0x0002a000ff147b82 */ /* 0x000e620000000800 */
[----:B------:R-:W-:Y:S01]  /*1970*/  MOV R72, 0x400 ;  /* 0x0000040000487802 */ /* 0x000fe20000000f00 */
[----:B------:R-:W-:Y:S01]  /*1980*/  IMAD.MOV.U32 R2, RZ, RZ, 0x3000 ;  /* 0x00003000ff027424 */ /* 0x000fe200078e00ff */
[----:B------:R-:W2:Y:S01]  /*1990*/  S2R R11, SR_CgaCtaId ;  /* 0x00000000000b7919 */ /* 0x000ea20000008800 */
[----:B------:R-:W-:Y:S01]  /*19a0*/  IMAD.U32 R3, RZ, RZ, UR36 ;  /* 0x00000024ff037e24 */ /* 0x000fe2000f8e00ff */
[----:B------:R-:W-:Y:S01]  /*19b0*/  UIADD3 UR48, -UR4, UR48, URZ ;  /* 0x0000003004307290 */ /* 0x000fe2000fffe13f */
[----:B------:R-:W-:Y:S01]  /*19c0*/  IMAD.MOV.U32 R12, RZ, RZ, 0x1 ;  /* 0x00000001ff0c7424 */ /* 0x000fe200078e00ff */
[----:B------:R-:W3:Y:S01]  /*19d0*/  S2R R9, SR_SWINHI ;  /* 0x0000000000097919 */ /* 0x000ee20000002f00 */
[----:B------:R-:W-:Y:S01]  /*19e0*/  IMAD.MOV.U32 R13, RZ, RZ, RZ ;  /* 0x000000ffff0d7224 */ /* 0x000fe200078e00ff */
[----:B------:R-:W-:Y:S01]  /*19f0*/  ULDC UR4, c[0x0][0x448] ;  /* 0x0001120000047ab9 */ /* 0x000fe20000000800 */
[----:B------:R-:W-:Y:S01]  /*1a00*/  IMAD.MOV.U32 R5, RZ, RZ, 0x100 ;  /* 0x00000100ff057424 */ /* 0x000fe200078e00ff */
[----:B------:R-:W-:Y:S01]  /*1a10*/  STL.64 [R1+0x18], R2 ;  /* 0x0000180201007387 */ /* 0x000fe20000100a00 */
[----:B------:R-:W-:Y:S01]  /*1a20*/  IMAD.MOV.U32 R6, RZ, RZ, 0x1 ;  /* 0x00000001ff067424 */ /* 0x000fe200078e00ff */
[----:B------:R-:W-:Y:S01]  /*1a30*/  UISETP.NE.AND UP0, UPT, UR4, 0x1, UPT ;  /* 0x000000010400788c */ /* 0x000fe2000bf05270 */
[----:B------:R-:W-:Y:S01]  /*1a40*/  IMAD.MOV.U32 R7, RZ, RZ, RZ ;  /* 0x000000ffff077224 */ /* 0x000fe200078e00ff */
[----:B------:R4:W-:Y:S01]  /*1a50*/  STL.64 [R1+0x60], R12 ;  /* 0x0000600c01007387 */ /* 0x0009e20000100a00 */
[----:B------:R-:W-:Y:S01]  /*1a60*/  IMAD.U32 R26, RZ, RZ, UR5 ;  /* 0x00000005ff1a7e24 */ /* 0x000fe2000f8e00ff */
[----:B------:R-:W-:Y:S01]  /*1a70*/  USHF.L.U32 UR39, UR5, 0x7, URZ ;  /* 0x0000000705277899 */ /* 0x000fe2000800063f */
[----:B------:R-:W-:Y:S01]  /*1a80*/  IMAD.MOV.U32 R8, RZ, RZ, 0xc000 ;  /* 0x0000c000ff087424 */ /* 0x000fe200078e00ff */
[----:B------:R-:W-:Y:S01]  /*1a90*/  STL.128 [R1+0x230], RZ ;  /* 0x000230ff01007387 */ /* 0x000fe20000100c00 */
[----:B------:R-:W-:Y:S01]  /*1aa0*/  ULDC.64 UR4, c[0x0][0xad8] ;  /* 0x0002b60000047ab9 */ /* 0x000fe20000000a00 */
[----:B------:R-:W-:-:S02]  /*1ab0*/  UIADD3 UR8, UR39, 0x7f, URZ ;  /* 0x0000007f27087890 */ /* 0x000fc4000fffe03f */
[----:B------:R-:W-:Y:S01]  /*1ac0*/  UISETP.GE.AND UP1, UPT, UR5, 0x1, UPT ;  /* 0x000000010500788c */ /* 0x000fe2000bf26270 */
[----:B------:R-:W-:Y:S01]  /*1ad0*/  STL [R1+0x70], R26 ;  /* 0x0000701a01007387 */ /* 0x000fe20000100800 */
[----:B------:R-:W-:Y:S01]  /*1ae0*/  @UP0 ULDC UR6, c[0x0][0x44c] ;  /* 0x0001130000060ab9 */ /* 0x000fe20000000800 */
[----:B------:R-:W-:Y:S01]  /*1af0*/  @UP0 ULDC UR9, c[0x0][0x450] ;  /* 0x0001140000090ab9 */ /* 0x000fe20000000800 */
[----:B------:R-:W-:Y:S01]  /*1b00*/  UIMAD.WIDE.U32 UR6, UR8, UR6, URZ ;  /* 0x00000006080672a5 */ /* 0x000fe2000f8e003f */
[----:B-1----:R-:W-:Y:S01]  /*1b10*/  STL [R1+0x250], R20 ;  /* 0x0002501401007387 */ /* 0x002fe20000100800 */
[----:B------:R-:W-:Y:S01]  /*1b20*/  UIADD3 UR42, UR48, 0x1, -UR47 ;  /* 0x00000001302a7890 */ /* 0x000fe2000fffe82f */
[----:B0-----:R-:W-:Y:S02]  /*1b30*/  LOP3.LUT R0, R0, 0x7f, RZ, 0xc0, !PT ;  /* 0x0000007f00007812 */ /* 0x001fe400078ec0ff */
[----:B------:R-:W-:Y:S01]  /*1b40*/  STL.128 [R1+0x240], RZ ;  /* 0x000240ff01007387 */ /* 0x000fe20000100c00 */
[----:B------:R-:W-:Y:S01]  /*1b50*/  @UP0 USHF.R.U32.HI UR8, URZ, UR9, UR7 ;  /* 0x000000093f080299 */ /* 0x000fe20008011607 */
[----:B--2---:R-:W-:Y:S01]  /*1b60*/  LEA R72, R11, R72, 0x18 ;  /* 0x000000480b487211 */ /* 0x004fe200078ec0ff */
[----:B------:R-:W-:Y:S01]  /*1b70*/  IMAD.MOV.U32 R11, RZ, RZ, 0x100 ;  /* 0x00000100ff0b7424 */ /* 0x000fe200078e00ff */
[----:B------:R-:W-:Y:S01]  /*1b80*/  ISETP.NE.AND P0, PT, R0, RZ, PT ;  /* 0x000000ff0000720c */ /* 0x000fe20003f05270 */
[----:B------:R-:W-:Y:S01]  /*1b90*/  STL.128 [R1+0x260], RZ ;  /* 0x000260ff01007387 */ /* 0x000fe20000100c00 */
[----:B------:R-:W-:-:S02]  /*1ba0*/  MOV R24, R72 ;  /* 0x0000004800187202 */ /* 0x000fc40000000f00 */
[----:B---3--:R-:W-:Y:S01]  /*1bb0*/  MOV R25, R9 ;  /* 0x0000000900197202 */ /* 0x008fe20000000f00 */
[----:B------:R-:W-:Y:S01]  /*1bc0*/  IMAD.U32 R9, RZ, RZ, UR36 ;  /* 0x00000024ff097e24 */ /* 0x000fe2000f8e00ff */
[----:B------:R-:W-:Y:S01]  /*1bd0*/  SEL R4, RZ, 0x1, P0 ;  /* 0x00000001ff047807 */ /* 0x000fe20000000000 */
[----:B------:R-:W-:Y:S01]  /*1be0*/  STL.128 [R1+0x270], RZ ;  /* 0x000270ff01007387 */ /* 0x000fe20000100c00 */
[C---:B------:R-:W-:Y:S01]  /*1bf0*/  IADD3 R0, P2, R24.reuse, 0x32450, RZ ;  /* 0x0003245018007810 */ /* 0x040fe20007f5e0ff */
[----:B------:R-:W-:Y:S01]  /*1c00*/  UIADD3 UR6, UR42, UR8, URZ ;  /* 0x000000082a067290 */ /* 0x000fe2000fffe03f */
[C---:B------:R-:W-:Y:S01]  /*1c10*/  IADD3 R14, P3, R24.reuse, 0x32460, RZ ;  /* 0x00032460180e7810 */ /* 0x040fe20007f7e0ff */
[----:B------:R0:W-:Y:S01]  /*1c20*/  STL.128 [R1+0x20], R4 ;  /* 0x0000200401007387 */ /* 0x0001e20000100c00 */
[C---:B----4-:R-:W-:Y:S01]  /*1c30*/  IADD3 R12, P0, R24.reuse, 0x32430, RZ ;  /* 0x00032430180c7810 */ /* 0x050fe20007f1e0ff */
[----:B------:R-:W-:Y:S01]  /*1c40*/  IMAD.MOV.U32 R10, RZ, RZ, R4 ;  /* 0x000000ffff0a7224 */ /* 0x000fe200078e0004 */
[----:B------:R-:W-:Y:S01]  /*1c50*/  IADD3 R2, P1, R24, 0x32440, RZ ;  /* 0x0003244018027810 */ /* 0x000fe20007f3e0ff */
[----:B------:R1:W-:Y:S01]  /*1c60*/  STL.128 [R1+0x280], RZ ;  /* 0x000280ff01007387 */ /* 0x0003e20000100c00 */
[----:B------:R-:W-:Y:S01]  /*1c70*/  UIADD3 UR4, UR6, UR4, URZ ;  /* 0x0000000406047290 */ /* 0x000fe2000fffe03f */
[--C-:B------:R-:W-:Y:S01]  /*1c80*/  IMAD.X R13, RZ, RZ, R25.reuse, P0 ;  /* 0x000000ffff0d7224 */ /* 0x100fe200000e0619 */
[C---:B------:R-:W-:Y:S01]  /*1c90*/  IADD3 R29, P0, R16.reuse, 0x230, RZ ;  /* 0x00000230101d7810 */ /* 0x040fe20007f1e0ff */
[----:B------:R-:W-:Y:S01]  /*1ca0*/  IMAD.X R3, RZ, RZ, R25, P1 ;  /* 0x000000ffff037224 */ /* 0x000fe200008e0619 */
[----:B------:R1:W-:Y:S01]  /*1cb0*/  STL.128 [R1+0x50], R8 ;  /* 0x0000500801007387 */ /* 0x0003e20000100c00 */
[----:B------:R-:W-:-:S02]  /*1cc0*/  IADD3 R28, P1, R16, 0x260, RZ ;  /* 0x00000260101c7810 */ /* 0x000fc40007f3e0ff */
[--C-:B------:R-:W-:Y:S01]  /*1cd0*/  IMAD.X R40, RZ, RZ, R17.reuse, P0 ;  /* 0x000000ffff287224 */ /* 0x100fe200000e0611 */
[----:B------:R1:W-:Y:S02]  /*1ce0*/  STL.64 [R1+0x8], R12 ;  /* 0x0000080c01007387 */ /* 0x0003e40000100a00 */
[----:B------:R-:W-:Y:S02]  /*1cf0*/  IMAD.X R39, RZ, RZ, R17, P1 ;  /* 0x000000ffff277224 */ /* 0x000fe400008e0611 */
[--C-:B0-----:R-:W-:Y:S01]  /*1d00*/  IMAD.X R5, RZ, RZ, R25.reuse, P2 ;  /* 0x000000ffff057224 */ /* 0x101fe200010e0619 */
[----:B------:R1:W-:Y:S01]  /*1d10*/  STL.64 [R1+0x10], R2 ;  /* 0x0000100201007387 */ /* 0x0003e20000100a00 */
[----:B------:R-:W-:Y:S01]  /*1d20*/  IMAD.X R7, RZ, RZ, R25, P3 ;  /* 0x000000ffff077224 */ /* 0x000fe200018e0619 */
[----:B------:R-:W-:Y:S01]  /*1d30*/  PLOP3.LUT P3, PT, PT, PT, UP1, 0x80, 0x0 ;  /* 0x000000000000781c */ /* 0x000fe20003f6f018 */
[----:B------:R-:W-:Y:S01]  /*1d40*/  IMAD.MOV.U32 R4, RZ, RZ, R0 ;  /* 0x000000ffff047224 */ /* 0x000fe200078e0000 */
[----:B------:R1:W-:Y:S01]  /*1d50*/  STL.64 [R1+0x30], R2 ;  /* 0x0000300201007387 */ /* 0x0003e20000100a00 */
[----:B------:R-:W-:Y:S01]  /*1d60*/  IMAD.MOV.U32 R6, RZ, RZ, R14 ;  /* 0x000000ffff067224 */ /* 0x000fe200078e000e */
[----:B------:R-:W-:-:S02]  /*1d70*/  IADD3 R38, P2, R16, 0x38, RZ ;  /* 0x0000003810267810 */ /* 0x000fc40007f5e0ff */
[----:B------:R1:W-:Y:S03]  /*1d80*/  STL.128 [R1+0x290], RZ ;  /* 0x000290ff01007387 */ /* 0x0003e60000100c00 */
[----:B------:R-:W-:Y:S01]  /*1d90*/  IMAD.X R53, RZ, RZ, R17, P2 ;  /* 0x000000ffff357224 */ /* 0x000fe200010e0611 */
[----:B------:R1:W-:Y:S04]  /*1da0*/  STL.128 [R1+0x40], R4 ;  /* 0x0000400401007387 */ /* 0x0003e80000100c00 */
[----:B------:R1:W-:Y:S04]  /*1db0*/  STL.64 [R1+0x68], R6 ;  /* 0x0000680601007387 */ /* 0x0003e80000100a00 */
[----:B------:R1:W-:Y:S04]  /*1dc0*/  STL.128 [R1+0x2a0], RZ ;  /* 0x0002a0ff01007387 */ /* 0x0003e80000100c00 */
        /* <DEDUP_REMOVED lines=27> */
[----:B------:R1:W-:Y:S04]  /*1f80*/  STL.64 [R1], RZ ;  /* 0x000000ff01007387 */ /* 0x0003e80000100a00 */
[----:B------:R1:W-:Y:S01]  /*1f90*/  STL.64 [R1+0x38], RZ ;  /* 0x000038ff01007387 */ /* 0x0003e20000100a00 */
        /* <DEDUP_REMOVED lines=11> */
.L_x_3211:
[----:B------:R-:W-:-:S11]  /*2050*/  UISETP.NE.AND UP1, UPT, UR5, 0x1, UPT ;  /* 0x000000010500788c */ /* 0x000fd6000bf25270 */
[----:B------:R-:W-:Y:S02]  /*2060*/  @UP1 ULDC.64 UR10, c[0x0][0xae0] ;  /* 0x0002b800000a1ab9 */ /* 0x000fe40000000a00 */
[----:B------:R-:W-:-:S04]  /*2070*/  UIMAD.WIDE.U32 UR6, UR8, UR10, URZ ;  /* 0x0000000a080672a5 */ /* 0x000fc8000f8e003f */
[----:B------:R-:W-:-:S12]  /*2080*/  @UP1 USHF.R.U32.HI UR8, URZ, UR11, UR7 ;  /* 0x0000000b3f081299 */ /* 0x000fd80008011607 */
.L_x_3212:
[----:B------:R-:W-:-:S04]  /*2090*/  UIMAD UR8, UR8, UR5, UR5 ;  /* 0x00000005080872a4 */ /* 0x000fc8000f8e0205 */
[----:B------:R-:W-:-:S04]  /*20a0*/  UISETP.LT.AND UP1, UPT, UR4, UR8, UPT ;  /* 0x000000080400728c */ /* 0x000fc8000bf21270 */
[----:B------:R-:W-:-:S12]  /*20b0*/  USEL UR4, UR4, UR8, UP1 ;  /* 0x0000000804047287 */ /* 0x000fd80008800000 */
.L_x_3210:
[----:B------:R-:W-:Y:S02]  /*20c0*/  UIADD3 UR6, UR48, 0x5f, URZ ;  /* 0x0000005f30067890 */ /* 0x000fe4000fffe03f */
[----:B------:R-:W-:Y:S02]  /*20d0*/  UIADD3 UR8, UR4, 0x5f, URZ ;  /* 0x0000005f04087890 */ /* 0x000fe4000fffe03f */
[----:B------:R-:W-:Y:S02]  /*20e0*/  UIMAD.WIDE UR6, UR6, 0x2aaaaaab, URZ ;  /* 0x2aaaaaab060678a5 */ /* 0x000fe4000f8e023f */
[----:B------:R-:W-:Y:S01]  /*20f0*/  UIMAD.WIDE UR8, UR8, 0x2aaaaaab, URZ ;  /* 0x2aaaaaab080878a5 */ /* 0x000fe2000f8e023f */
[----:B------:R-:W-:Y:S01]  /*2100*/  @UP0 ULDC UR10, c[0x0][0x44c] ;  /* 0x00011300000a0ab9 */ /* 0x000fe20000000800 */
[----:B------:R-:W-:Y:S02]  /*2110*/  USHF.R.U32.HI UR4, URZ, 0x1f, UR7 ;  /* 0x0000001f3f047899 */ /* 0x000fe40008011607 */
[----:B------:R-:W-:-:S02]  /*2120*/  UIMAD.WIDE.U32 UR10, UR39, UR10, URZ ;  /* 0x0000000a270a72a5 */ /* 0x000fc4000f8e003f */
[----:B------:R-:W-:Y:S01]  /*2130*/  USHF.R.U32.HI UR6, URZ, 0x1f, UR9 ;  /* 0x0000001f3f067899 */ /* 0x000fe20008011609 */
[----:B------:R-:W-:Y:S01]  /*2140*/  @UP0 ULDC UR13, c[0x0][0x450] ;  /* 0x00011400000d0ab9 */ /* 0x000fe20000000800 */
[----:B------:R-:W-:Y:S01]  /*2150*/  UMOV UR12, UR39 ;  /* 0x00000027000c7c82 */ /* 0x000fe20008000000 */
[----:B------:R-:W-:Y:S02]  /*2160*/  UIADD3 UR46, UR48, -UR47, URZ ;  /* 0x8000002f302e7290 */ /* 0x000fe4000fffe03f */
[----:B------:R-:W-:Y:S02]  /*2170*/  @UP0 USHF.R.U32.HI UR12, URZ, UR13, UR11 ;  /* 0x0000000d3f0c0299 */ /* 0x000fe4000801160b */
[----:B------:R-:W-:Y:S02]  /*2180*/  ULEA.HI.SX32 UR4, UR7, UR4, 0x1c ;  /* 0x0000000407047291 */ /* 0x000fe4000f8fe23f */
[----:B------:R-:W-:Y:S02]  /*2190*/  ULEA.HI.SX32 UR6, UR9, UR6, 0x1c ;  /* 0x0000000609067291 */ /* 0x000fe4000f8fe23f */
[----:B------:R-:W-:-:S02]  /*21a0*/  UIADD3 UR7, UR46, UR12, URZ ;  /* 0x0000000c2e077290 */ /* 0x000fc4000fffe03f */
        /* <DEDUP_REMOVED lines=15> */
.L_x_3214:
[----:B------:R-:W-:-:S11]  /*22a0*/  UISETP.NE.AND UP0, UPT, UR5, 0x1, UPT ;  /* 0x000000010500788c */ /* 0x000fd6000bf05270 */
[----:B------:R-:W-:Y:S02]  /*22b0*/  @UP0 ULDC.64 UR12, c[0x0][0xae0] ;  /* 0x0002b800000c0ab9 */ /* 0x000fe40000000a00 */
[----:B------:R-:W-:-:S04]  /*22c0*/  UIMAD.WIDE.U32 UR8, UR7, UR12, URZ ;  /* 0x0000000c070872a5 */ /* 0x000fc8000f8e003f */
[----:B------:R-:W-:-:S12]  /*22d0*/  @UP0 USHF.R.U32.HI UR7, URZ, UR13, UR9 ;  /* 0x0000000d3f070299 */ /* 0x000fd80008011609 */
.L_x_3215:
[----:B------:R-:W-:-:S04]  /*22e0*/  UIMAD UR5, UR7, UR5, URZ ;  /* 0x00000005070572a4 */ /* 0x000fc8000f8e023f */
[----:B------:R-:W-:-:S04]  /*22f0*/  UISETP.LT.AND UP0, UPT, UR10, UR5, UPT ;  /* 0x000000050a00728c */ /* 0x000fc8000bf01270 */
[----:B------:R-:W-:-:S12]  /*2300*/  USEL UR10, UR10, UR5, !UP0 ;  /* 0x000000050a0a7287 */ /* 0x000fd8000c000000 */
.L_x_3213:
[----:B------:R-:W-:Y:S02]  /*2310*/  UIMAD.WIDE UR4, UR10, 0x2aaaaaab, URZ ;  /* 0x2aaaaaab0a0478a5 */ /* 0x000fe4000f8e023f */
[----:B------:R-:W-:Y:S02]  /*2320*/  ULOP3.LUT UR43, UR44, 0xff, URZ, 0xc0, !UPT ;  /* 0x000000ff2c2b7892 */ /* 0x000fe4000f8ec03f */
[----:B------:R-:W-:Y:S02]  /*2330*/  USHF.R.U32.HI UR4, URZ, 0x1f, UR5 ;  /* 0x0000001f3f047899 */ /* 0x000fe40008011605 */
[----:B------:R-:W-:Y:S02]  /*2340*/  USHF.R.U32.HI UR44, URZ, 0x10, UR44 ;  /* 0x000000103f2c7899 */ /* 0x000fe4000801162c */
[----:B------:R-:W-:-:S04]  /*2350*/  ULEA.HI.SX32 UR4, UR5, UR4, 0x1c ;  /* 0x0000000405047291 */ /* 0x000fc8000f8fe23f */
[----:B------:R-:W-:-:S04]  /*2360*/  UISETP.LT.AND UP0, UPT, URZ, UR4, UPT ;  /* 0x000000043f00728c */ /* 0x000fc8000bf01270 */
[----:B------:R-:W-:-:S03]  /*2370*/  USEL UR45, URZ, UR4, !UP0 ;  /* 0x000000043f2d7287 */ /* 0x000fc6000c000000 */
[----:B------:R-:W-:Y:S01]  /*2380*/  UMOV UR4, URZ ;  /* 0x0000003f00047c82 */ /* 0x000fe20008000000 */
[----:B------:R-:W-:-:S06]  /*2390*/  UISETP.GT.AND UP0, UPT, UR6, UR45, UPT ;  /* 0x0000002d0600728c */ /* 0x000fcc000bf04270 */
[----:B------:R-:W-:-:S13]  /*23a0*/  PLOP3.LUT P0, PT, PT, PT, UP0, 0x80, 0x0 ;  /* 0x000000000000781c */ /* 0x000fda0003f0f008 */
[----:B------:R-:W-:Y:S05]  /*23b0*/  @!P0 BRA `(.L_x_3216) ;  /* 0x0000000000948947 */ /* 0x000fea0003800000 */
[----:B------:R-:W-:Y:S01]  /*23c0*/  UISETP.NE.AND UP0, UPT, UR44, URZ, UPT ;  /* 0x0000003f2c00728c */ /* 0x000fe2000bf05270 */
[----:B------:R-:W-:-:S03]  /*23d0*/  ULDC UR4, c[0x0][0xae8] ;  /* 0x0002ba0000047ab9 */ /* 0x000fc60000000800 */
[----:B------:R-:W-:-:S04]  /*23e0*/  USEL UR10, UR44, UR4, UP0 ;  /* 0x000000042c0a7287 */ /* 0x000fc80008000000 */
[----:B------:R-:W-:Y:S02]  /*23f0*/  UIADD3 UR4, UR10, -0x1, UR6 ;  /* 0xffffffff0a047890 */ /* 0x000fe4000fffe006 */
[----:B-1----:R-:W-:Y:S02]  /*2400*/  IMAD.U32 R3, RZ, RZ, UR10 ;  /* 0x0000000aff037e24 */ /* 0x002fe4000f8e00ff */
[----:B------:R-:W-:-:S03]  /*2410*/  UIADD3 UR7, -UR45, UR4, URZ ;  /* 0x000000042d077290 */ /* 0x000fc6000fffe13f */
[-C--:B------:R-:W-:Y:S01]  /*2420*/  IABS R0, R3.reuse ;  /* 0x0000000300007213 */ /* 0x080fe20000000000 */
[----:B------:R-:W-:Y:S01]  /*2430*/  UMOV UR4, URZ ;  /* 0x0000003f00047c82 */ /* 0x000fe20008000000 */
[----:B------:R-:W-:Y:S01]  /*2440*/  IABS R5, R3 ;  /* 0x0000000300057213 */ /* 0x000fe20000000000 */
[----:B------:R-:W-:Y:S01]  /*2450*/  IMAD.U32 R4, RZ, RZ, UR7 ;  /* 0x00000007ff047e24 */ /* 0x000fe2000f8e00ff */
[----:B------:R-:W-:Y:S01]  /*2460*/  R2UR UR11, R0 ;  /* 0x00000000000b72ca */ /* 0x000fe200000e0000 */
[----:B------:R-:W-:-:S03]  /*2470*/  ULOP3.LUT UR7, UR7, UR10, URZ, 0x3c, !UPT ;  /* 0x0000000a07077292 */ /* 0x000fc6000f8e3c3f */
[----:B------:R-:W-:-:S05]  /*2480*/  IABS R4, R4 ;  /* 0x0000000400047213 */ /* 0x000fca0000000000 */
[----:B------:R-:W-:-:S04]  /*2490*/  IMAD.MOV.U32 R3, RZ, RZ, R4 ;  /* 0x000000ffff037224 */ /* 0x000fc800078e0004 */
[----:B------:R-:W0:Y:S01]  /*24a0*/  I2F.RP R0, UR11 ;  /* 0x0000000b00007d06 */ /* 0x000e220008209400 */
[----:B------:R-:W-:-:S07]  /*24b0*/  R2UR UR9, R3 ;  /* 0x00000000030972ca */ /* 0x000fce00000e0000 */
        /* <DEDUP_REMOVED lines=21> */
.L_x_3216:
[----:B------:R-:W-:Y:S01]  /*2610*/  UIMAD UR45, UR43, UR4, UR45 ;  /* 0x000000042b2d72a4 */ /* 0x000fe2000f8e022d */
[----:B------:R-:W-:Y:S01]  /*2620*/  IMAD.U32 R0, RZ, RZ, UR6 ;  /* 0x00000006ff007e24 */ /* 0x000fe2000f8e00ff */
[----:B------:R-:W-:Y:S01]  /*2630*/  PLOP3.LUT P0, PT, PT, PT, PT, 0x80, 0x0 ;  /* 0x000000000000781c */ /* 0x000fe20003f0f070 */
[----:B-1----:R-:W-:-:S05]  /*2640*/  IMAD.U32 R3, RZ, RZ, UR4 ;  /* 0x00000004ff037e24 */ /* 0x002fca000f8e00ff */
[----:B------:R-:W-:-:S04]  /*2650*/  VIADDMNMX R0, R3, UR45, R0, PT ;  /* 0x0000002d03007c46 */ /* 0x000fc8000b800100 */
[----:B------:R-:W-:-:S13]  /*2660*/  R2UR UR49, R0 ;  /* 0x00000000003172ca */ /* 0x000fda00000e0000 */
[----:B------:R-:W-:-:S06]  /*2670*/  UISETP.GT.AND UP0, UPT, UR49, UR45, UPT ;  /* 0x0000002d3100728c */ /* 0x000fcc000bf04270 */
[----:B------:R-:W-:-:S13]  /*2680*/  PLOP3.LUT P1, PT, PT, PT, UP0, 0x80, 0x0 ;  /* 0x000000000000781c */ /* 0x000fda0003f2f008 */
[----:B------:R-:W-:Y:S05]  /*2690*/  @!P1 BRA `(.L_x_3217) ;  /* 0x000001cc00309947 */ /* 0x000fea0003800000 */
[----:B------:R-:W2:Y:S01]  /*26a0*/  LDL R2, [R1+0x4cc] ;  /* 0x0004cc0001027983 */ /* 0x000ea20000100800 */
[----:B------:R-:W-:Y:S01]  /*26b0*/  VIADD R8, R72, 0x400 ;  /* 0x0000040048087836 */ /* 0x000fe20000000000 */
[----:B------:R-:W-:Y:S01]  /*26c0*/  IADD3 R36, P5, R16, 0xa8, RZ ;  /* 0x000000a810247810 */ /* 0x000fe20007fbe0ff */
[----:B------:R-:W-:Y:S01]  /*26d0*/  IMAD.MOV.U32 R4, RZ, RZ, 0x1 ;  /* 0x00000001ff047424 */ /* 0x000fe200078e00ff */
[----:B------:R-:W-:Y:S01]  /*26e0*/  STL.64 [R1+0x78], RZ ;  /* 0x000078ff01007387 */ /* 0x000fe20000100a00 */
[----:B------:R-:W-:Y:S01]  /*26f0*/  IMAD.MOV.U32 R5, RZ, RZ, RZ ;  /* 0x000000ffff057224 */ /* 0x000fe200078e00ff */
[----:B------:R-:W-:Y:S01]  /*2700*/  SHF.R.U32.HI R8, RZ, 0x4, R8 ;  /* 0x00000004ff087819 */ /* 0x000fe20000011608 */
[----:B------:R-:W-:Y:S01]  /*2710*/  IMAD.MOV.U32 R6, RZ, RZ, 0x1 ;  /* 0x00000001ff067424 */ /* 0x000fe200078e00ff */
[----:B------:R-:W-:Y:S01]  /*2720*/  STL.128 [R1+0xb0], RZ ;  /* 0x0000b0ff01007387 */ /* 0x000fe20000100c00 */
[----:B------:R-:W-:Y:S01]  /*2730*/  IMAD.MOV.U32 R7, RZ, RZ, RZ ;  /* 0x000000ffff077224 */ /* 0x000fe200078e00ff */
[----:B------:R-:W-:Y:S01]  /*2740*/  LOP3.LUT R8, R8, 0x3fff, RZ, 0xc0, !PT ;  /* 0x00003fff08087812 */ /* 0x000fe200078ec0ff */
[----:B------:R-:W-:Y:S01]  /*2750*/  IMAD.MOV.U32 R10, RZ, RZ, 0x1 ;  /* 0x00000001ff0a7424 */ /* 0x000fe200078e00ff */
[----:B------:R-:W-:Y:S01]  /*2760*/  STL.128 [R1+0xc0], RZ ;  /* 0x0000c0ff01007387 */ /* 0x000fe20000100c00 */
[----:B------:R-:W-:Y:S01]  /*2770*/  IMAD.MOV.U32 R11, RZ, RZ, RZ ;  /* 0x000000ffff0b7224 */ /* 0x000fe200078e00ff */
[C---:B------:R-:W-:Y:S01]  /*2780*/  IADD3 R26, P6, R16.reuse, 0x78, RZ ;  /* 0x00000078101a7810 */ /* 0x040fe20007fde0ff */
[----:B------:R-:W-:Y:S01]  /*2790*/  IMAD.X R37, RZ, RZ, R17, P5 ;  /* 0x000000ffff257224 */ /* 0x000fe200028e0611 */
[----:B------:R0:W-:Y:S01]  /*27a0*/  STL.128 [R1+0x80], R4 ;  /* 0x0000800401007387 */ /* 0x0001e20000100c00 */
[----:B------:R-:W-:-:S02]  /*27b0*/  IADD3 R35, P1, R16, 0x80, RZ ;  /* 0x0000008010237810 */ /* 0x000fc40007f3e0ff */
[C---:B------:R-:W-:Y:S01]  /*27c0*/  IADD3 R34, P2, R16.reuse, 0x88, RZ ;  /* 0x0000008810227810 */ /* 0x040fe20007f5e0ff */
[----:B------:R-:W-:Y:S01]  /*27d0*/  STL.64 [R1+0x90], R10 ;  /* 0x0000900a01007387 */ /* 0x000fe20000100a00 */
[--C-:B------:R-:W-:Y:S01]  /*27e0*/  IMAD.X R27, RZ, RZ, R17.reuse, P6 ;  /* 0x000000ffff1b7224 */ /* 0x100fe200030e0611 */
[C---:B------:R-:W-:Y:S01]  /*27f0*/  IADD3 R33, P3, R16.reuse, 0x90, RZ ;  /* 0x0000009010217810 */ /* 0x040fe20007f7e0ff */
[--C-:B------:R-:W-:Y:S01]  /*2800*/  IMAD.X R50, RZ, RZ, R17.reuse, P1 ;  /* 0x000000ffff327224 */ /* 0x100fe200008e0611 */
[----:B------:R-:W-:Y:S01]  /*2810*/  STL.128 [R1+0xd0], RZ ;  /* 0x0000d0ff01007387 */ /* 0x000fe20000100c00 */
[--C-:B------:R-:W-:Y:S01]  /*2820*/  IMAD.X R51, RZ, RZ, R17.reuse, P2 ;  /* 0x000000ffff337224 */ /* 0x100fe200010e0611 */
[C---:B------:R-:W-:Y:S01]  /*2830*/  IADD3 R32, P4, R16.reuse, 0x98, RZ ;  /* 0x0000009810207810 */ /* 0x040fe20007f9e0ff */
[----:B------:R-:W-:Y:S01]  /*2840*/  IMAD.X R48, RZ, RZ, R17, P3 ;  /* 0x000000ffff307224 */ /* 0x000fe200018e0611 */
[----:B------:R-:W-:Y:S01]  /*2850*/  STL.128 [R1+0xe0], RZ ;  /* 0x0000e0ff01007387 */ /* 0x000fe20000100c00 */
[----:B------:R-:W-:-:S02]  /*2860*/  IADD3 R31, P5, R16, 0xa0, RZ ;  /* 0x000000a0101f7810 */ /* 0x000fc40007fbe0ff */
[----:B------:R-:W-:Y:S01]  /*2870*/  IADD3 R30, P6, R16, 0xb0, RZ ;  /* 0x000000b0101e7810 */ /* 0x000fe20007fde0ff */
[----:B0-----:R-:W-:Y:S01]  /*2880*/  IMAD.MOV.U32 R5, RZ, RZ, 0x40000040 ;  /* 0x40000040ff057424 */ /* 0x001fe200078e00ff */
[C---:B------:R-:W-:Y:S01]  /*2890*/  LOP3.LUT R6, R8.reuse, 0x3000000, RZ, 0xfc, !PT ;  /* 0x0300000008067812 */ /* 0x040fe200078efcff */
[----:B------:R-:W-:Y:S01]  /*28a0*/  IMAD.MOV.U32 R7, RZ, RZ, 0x40000040 ;  /* 0x40000040ff077424 */ /* 0x000fe200078e00ff */
[----:B------:R-:W-:Y:S01]  /*28b0*/  LOP3.LUT R8, R8, 0x10000, RZ, 0xfc, !PT ;  /* 0x0001000008087812 */ /* 0x000fe200078efcff */
[----:B------:R-:W-:Y:S01]  /*28c0*/  STL.128 [R1+0xf0], RZ ;  /* 0x0000f0ff01007387 */ /* 0x000fe20000100c00 */
[C---:B------:R-:W-:Y:S01]  /*28d0*/  IADD3 R44, P1, R16.reuse, 0x110, RZ ;  /* 0x00000110102c7810 */ /* 0x040fe20007f3e0ff */
[--C-:B------:R-:W-:Y:S01]  /*28e0*/  IMAD.X R49, RZ, RZ, R17.reuse, P4 ;  /* 0x000000ffff317224 */ /* 0x100fe200020e0611 */
[----:B------:R-:W-:Y:S01]  /*28f0*/  IADD3 R42, P2, R16, 0x118, RZ ;  /* 0x00000118102a7810 */ /* 0x000fe20007f5e0ff */
[----:B------:R-:W-:Y:S01]  /*2900*/  STL.128 [R1+0x100], RZ ;  /* 0x000100ff01007387 */ /* 0x000fe20000100c00 */
[----:B------:R-:W-:-:S02]  /*2910*/  IMAD.X R46, RZ, RZ, R17, P5 ;  /* 0x000000ffff2e7224 */ /* 0x000fc400028e0611 */
[--C-:B------:R-:W-:Y:S02]  /*2920*/  IMAD.X R47, RZ, RZ, R17.reuse, P6 ;  /* 0x000000ffff2f7224 */ /* 0x100fe400030e0611 */
[--C-:B------:R-:W-:Y:S02]  /*2930*/  IMAD.X R45, RZ, RZ, R17.reuse, P1 ;  /* 0x000000ffff2d7224 */ /* 0x100fe400008e0611 */
[----:B------:R-:W-:Y:S01]  /*2940*/  IMAD.X R43, RZ, RZ, R17, P2 ;  /* 0x000000ffff2b7224 */ /* 0x000fe200010e0611 */
[----:B--2---:R-:W0:Y:S02]  /*2950*/  SHFL.IDX PT, R0, R2, RZ, 0x1f ;  /* 0x00001fff02007589 */ /* 0x004e2400000e0000 */
[----:B0-----:R-:W-:-:S04]  /*2960*/  LEA.HI R2, R0, R0, RZ, 0x1 ;  /* 0x0000000000027211 */ /* 0x001fc800078f08ff */
[----:B------:R-:W-:Y:S01]  /*2970*/  LOP3.LUT R3, R2, 0x7fffe, RZ, 0xc0, !PT ;  /* 0x0007fffe02037812 */ /* 0x000fe200078ec0ff */
[----:B------:R-:W-:-:S04]  /*2980*/  VIADD R2, R72, 0x1c400 ;  /* 0x0001c40048027836 */ /* 0x000fc80000000000 */
[----:B------:R-:W-:Y:S01]  /*2990*/  IMAD.IADD R0, R0, 0x1, -R3 ;  /* 0x0000000100007824 */ /* 0x000fe200078e0a03 */
[----:B------:R-:W-:Y:S01]  /*29a0*/  SHF.R.U32.HI R2, RZ, 0x4, R2 ;  /* 0x00000004ff027819 */ /* 0x000fe20000011602 */
[----:B------:R-:W-:-:S03]  /*29b0*/  VIADD R3, R72, 0x18400 ;  /* 0x0001840048037836 */ /* 0x000fc60000000000 */
[----:B------:R-:W-:Y:S01]  /*29c0*/  LOP3.LUT R2, R2, 0x3fff, RZ, 0xc0, !PT ;  /* 0x00003fff02027812 */ /* 0x000fe200078ec0ff */
[----:B------:R-:W-:Y:S01]  /*29d0*/  IMAD R0, R0, 0x2000, R3 ;  /* 0x0000200000007824 */ /* 0x000fe200078e0203 */
[----:B------:R-:W-:Y:S02]  /*29e0*/  LOP3.LUT P0, RZ, R3, 0x1bf, RZ, 0xc0, !PT ;  /* 0x000001bf03ff7812 */ /* 0x000fe4000780c0ff */
[----:B------:R-:W-:Y:S01]  /*29f0*/  LOP3.LUT R4, R2, 0x10000, RZ, 0xfc, !PT ;  /* 0x0001000002047812 */ /* 0x000fe200078efcff */
[----:B------:R-:W-:Y:S01]  /*2a00*/  VIADD R3, R0, 0xa000 ;  /* 0x0000a00000037836 */ /* 0x000fe20000000000 */
[----:B------:R-:W-:-:S03]  /*2a10*/  SHF.R.U32.HI R0, RZ, 0x4, R0 ;  /* 0x00000004ff007819 */ /* 0x000fc60000011600 */
[----:B------:R0:W-:Y:S01]  /*2a20*/  STL.128 [R1+0xa0], R4 ;  /* 0x0000a00401007387 */ /* 0x0001e20000100c00 */
[----:B------:R-:W-:Y:S02]  /*2a30*/  SHF.R.U32.HI R3, RZ, 0x4, R3 ;  /* 0x00000004ff037819 */ /* 0x000fe40000011603 */
[----:B------:R-:W-:Y:S02]  /*2a40*/  LOP3.LUT R0, R0, 0x3fff, RZ, 0xc0, !PT ;  /* 0x00003fff00007812 */ /* 0x000fe400078ec0ff */
[----:B------:R-:W-:Y:S02]  /*2a50*/  LOP3.LUT R3, R3, 0x3fff, RZ, 0xc0, !PT ;  /* 0x00003fff03037812 */ /* 0x000fe400078ec0ff */
[----:B------:R-:W-:Y:S02]  /*2a60*/  LOP3.LUT R2, R0, 0x10000, RZ, 0xfc, !PT ;  /* 0x0001000000027812 */ /* 0x000fe400078efcff */
[----:B------:R-:W-:Y:S01]  /*2a70*/  LOP3.LUT R0, R3, 0x10000, RZ, 0xfc, !PT ;  /* 0x0001000003007812 */ /* 0x000fe200078efcff */
[----:B------:R-:W-:-:S05]  /*2a80*/  IMAD.MOV.U32 R3, RZ, RZ, 0x40000040 ;  /* 0x40000040ff037424 */ /* 0x000fca00078e00ff */
[----:B------:R1:W-:Y:S01]  /*2a90*/  STL.64 [R1+0x98], R2 ;  /* 0x0000980201007387 */ /* 0x0003e20000100a00 */
[----:B0-----:R-:W-:Y:S02]  /*2aa0*/  IMAD.MOV.U32 R6, RZ, RZ, R8 ;  /* 0x000000ffff067224 */ /* 0x001fe400078e0008 */
[----:B------:R-:W-:-:S05]  /*2ab0*/  IMAD.MOV.U32 R4, RZ, RZ, R0 ;  /* 0x000000ffff047224 */ /* 0x000fca00078e0000 */
[----:B------:R1:W-:Y:S01]  /*2ac0*/  STL.128 [R1+0x110], R4 ;  /* 0x0001100401007387 */ /* 0x0003e20000100c00 */
[----:B------:R-:W-:Y:S05]  /*2ad0*/  @!P0 BRA `(.L_x_3218) ;  /* 0x0000000000408947 */ /* 0x000fea0003800000 */
[----:B-1----:R-:W-:Y:S01]  /*2ae0*/  MOV R2, 0x0 ;  /* 0x0000000000027802 */ /* 0x002fe20000000f00 */
        /* <DEDUP_REMOVED lines=15> */
.L_x_3218:
[----:B------:R-:W2:Y:S01]  /*2be0*/  LDL R41, [R1+0x21c] ;  /* 0x00021c0001297983 */ /* 0x000ea20000100800 */
[----:B-1----:R-:W0:Y:S01]  /*2bf0*/  LDC.64 R4, c[0x0][0xad8] ;  /* 0x0002b600ff047b82 */ /* 0x002e220000000a00 */
[----:B------:R-:W-:Y:S01]  /*2c00*/  IADD3 R20, P0, R16, 0x120, RZ ;  /* 0x0000012010147810 */ /* 0x000fe20007f1e0ff */
[----:B------:R-:W-:Y:S01]  /*2c10*/  IMAD.U32 R9, RZ, RZ, UR48 ;  /* 0x00000030ff097e24 */ /* 0x000fe2000f8e00ff */
[----:B------:R-:W1:Y:S01]  /*2c20*/  S2R R52, SR_TID.X ;  /* 0x0000000000347919 */ /* 0x000e620000002100 */
[----:B------:R-:W-:Y:S01]  /*2c30*/  IMAD.U32 R8, RZ, RZ, UR47 ;  /* 0x0000002fff087e24 */ /* 0x000fe2000f8e00ff */
[----:B------:R-:W-:Y:S01]  /*2c40*/  BSSY B0, `(.L_x_3219) ;  /* 0x000001c000007945 */ /* 0x000fe20003800000 */
[----:B------:R-:W-:Y:S01]  /*2c50*/  IMAD.MOV.U32 R12, RZ, RZ, RZ ;  /* 0x000000ffff0c7224 */ /* 0x000fe200078e00ff */
[----:B------:R3:W-:Y:S01]  /*2c60*/  STL.64 [R1+0x130], R26 ;  /* 0x0001301a01007387 */ /* 0x0007e20000100a00 */
[----:B------:R-:W4:Y:S01]  /*2c70*/  LDC.64 R2, c[0x0][0xae0] ;  /* 0x0002b800ff027b82 */ /* 0x000f220000000a00 */
[----:B------:R-:W-:-:S02]  /*2c80*/  IMAD.X R21, RZ, RZ, R17, P0 ;  /* 0x000000ffff157224 */ /* 0x000fc400000e0611 */
[----:B------:R0:W-:Y:S04]  /*2c90*/  STL.64 [R1+0x120], R178 ;  /* 0x000120b201007387 */ /* 0x0001e80000100a00 */
[----:B------:R0:W-:Y:S01]  /*2ca0*/  STL.64 [R1+0x128], R20 ;  /* 0x0001281401007387 */ /* 0x0001e20000100a00 */
[----:B------:R-:W5:Y:S03]  /*2cb0*/  LDC R10, c[0x0][0xad4] ;  /* 0x0002b500ff0a7b82 */ /* 0x000f660000000800 */
[----:B------:R0:W-:Y:S04]  /*2cc0*/  STL.U8 [R1+0x138], RZ ;  /* 0x000138ff01007387 */ /* 0x0001e80000100000 */
[----:B------:R0:W-:Y:S01]  /*2cd0*/  STL.U8 [R1+0x16c], RZ ;  /* 0x00016cff01007387 */ /* 0x0001e20000100000 */
[----:B------:R-:W3:Y:S01]  /*2ce0*/  LDC.64 R6, c[0x0][0x448] ;  /* 0x00011200ff067b82 */ /* 0x000ee20000000a00 */
[----:B0-----:R-:W-:-:S02]  /*2cf0*/  IMAD.MOV.U32 R11, RZ, RZ, R4 ;  /* 0x000000ffff0b7224 */ /* 0x001fc400078e0004 */
[----:B------:R-:W-:-:S05]  /*2d00*/  IMAD.MOV.U32 R13, RZ, RZ, R5 ;  /* 0x000000ffff0d7224 */ /* 0x000fca00078e0005 */
[----:B------:R-:W0:Y:S01]  /*2d10*/  LDC R220, c[0x0][0x450] ;  /* 0x00011400ffdc7b82 */ /* 0x000e220000000800 */
[----:B----4-:R-:W-:Y:S02]  /*2d20*/  IMAD.MOV.U32 R14, RZ, RZ, R2 ;  /* 0x000000ffff0e7224 */ /* 0x010fe400078e0002 */
[----:B------:R-:W-:Y:S02]  /*2d30*/  IMAD.MOV.U32 R15, RZ, RZ, R3 ;  /* 0x000000ffff0f7224 */ /* 0x000fe400078e0003 */
[----:B-1----:R-:W-:Y:S01]  /*2d40*/  VIADD R223, R52, 0xffffff80 ;  /* 0xffffff8034df7836 */ /* 0x002fe20000000000 */
[----:B-----5:R1:W-:Y:S04]  /*2d50*/  STL.128 [R1+0x140], R8 ;  /* 0x0001400801007387 */ /* 0x0203e80000100c00 */
[----:B------:R1:W-:Y:S04]  /*2d60*/  STL.128 [R1+0x150], R12 ;  /* 0x0001500c01007387 */ /* 0x0003e80000100c00 */
[----:B------:R1:W-:Y:S04]  /*2d70*/  STL [R1+0x13c], R223 ;  /* 0x00013cdf01007387 */ /* 0x0003e80000100800 */
[----:B---3--:R1:W-:Y:S04]  /*2d80*/  STL.64 [R1+0x160], R6 ;  /* 0x0001600601007387 */ /* 0x0083e80000100a00 */
[----:B0-----:R1:W-:Y:S01]  /*2d90*/  STL [R1+0x168], R220 ;  /* 0x000168dc01007387 */ /* 0x0013e20000100800 */
[----:B--2---:R-:W-:-:S04]  /*2da0*/  LEA.HI R0, R41, R41, RZ, 0x1 ;  /* 0x0000002929007211 */ /* 0x004fc800078f08ff */
[----:B------:R-:W-:-:S05]  /*2db0*/  LOP3.LUT R0, R0, 0xfffffffe, RZ, 0xc0, !PT ;  /* 0xfffffffe00007812 */ /* 0x000fca00078ec0ff */
[----:B------:R-:W-:-:S05]  /*2dc0*/  IMAD.IADD R0, R41, 0x1, -R0 ;  /* 0x0000000129007824 */ /* 0x000fca00078e0a00 */
[----:B------:R-:W-:-:S04]  /*2dd0*/  SHF.L.U32 R27, R0, 0x1f, RZ ;  /* 0x0000001f001b7819 */ /* 0x000fc800000006ff */
[----:B------:R-:W0:Y:S02]  /*2de0*/  SYNCS.PHASECHK.TRANS64.TRYWAIT P0, [R72+URZ+0x32400], R27 ;  /* 0x0324001b480075a7 */ /* 0x000e24000800017f */
[----:B01----:R-:W-:Y:S05]  /*2df0*/  @!P0 BRA `(.L_x_3220) ;  /* 0x0000028c00c08947 */ /* 0x003fea0003800000 */
.L_x_3471:
[----:B------:R-:W-:Y:S05]  /*2e00*/  BSYNC B0 ;  /* 0x0000000000007941 */ /* 0x000fea0003800000 */
.L_x_3219:
[----:B------:R-:W2:Y:S04]  /*2e10*/  LDL R9, [R1+0x4bc] ;  /* 0x0004bc0001097983 */ /* 0x000ea80000100800 */
[----:B------:R-:W2:Y:S04]  /*2e20*/  LDL R8, [R1+0x4c0] ;  /* 0x0004c00001087983 */ /* 0x000ea80000100800 */
[----:B------:R-:W3:Y:S04]  /*2e30*/  LDL R0, [R1+0x4c8] ;  /* 0x0004c80001007983 */ /* 0x000ee80000100800 */
[----:B------:R-:W0:Y:S04]  /*2e40*/  LDL R14, [R1+0x4c4] ;  /* 0x0004c400010e7983 */ /* 0x000e280000100800 */
[----:B------:R-:W4:Y:S04]  /*2e50*/  LDL R41, [R1+0x1c] ;  /* 0x00001c0001297983 */ /* 0x000f280000100800 */
[----:B------:R1:W5:Y:S01]  /*2e60*/  LDL.64 R12, [R1+0x210] ;  /* 0x00021000010c7983 */ /* 0x0003620000100a00 */
[----:B------:R-:W-:-:S02]  /*2e70*/  IMAD.MOV.U32 R10, RZ, RZ, R35 ;  /* 0x000000ffff0a7224 */ /* 0x000fc400078e0023 */
[----:B------:R-:W-:Y:S01]  /*2e80*/  IMAD.MOV.U32 R11, RZ, RZ, R50 ;  /* 0x000000ffff0b7224 */ /* 0x000fe200078e0032 */
[----:B------:R-:W-:Y:S01]  /*2e90*/  IADD3 R20, P0, R16, 0x16c, RZ ;  /* 0x0000016c10147810 */ /* 0x000fe20007f1e0ff */
[----:B------:R-:W1:Y:S01]  /*2ea0*/  S2R R52, SR_TID.X ;  /* 0x0000000000347919 */ /* 0x000e620000002100 */
[----:B------:R-:W-:Y:S05]  /*2eb0*/  WARPSYNC.ALL ;  /* 0x0000000000007948 */ /* 0x000fea0003800000 */
[----:B------:R-:W-:Y:S01]  /*2ec0*/  BSSY B0, `(.L_x_3221) ;  /* 0x0000037000007945 */ /* 0x000fe20003800000 */
[----:B-1----:R-:W-:-:S05]  /*2ed0*/  SHF.R.U32.HI R35, RZ, 0x7, R52 ;  /* 0x00000007ff237819 */ /* 0x002fca0000011634 */
[----:B------:R-:W-:-:S05]  /*2ee0*/  VIADD R78, R35, 0x8 ;  /* 0x00000008234e7836 */ /* 0x000fca0000000000 */
[----:B------:R1:W-:Y:S06]  /*2ef0*/  BAR.SYNC.DEFER_BLOCKING R78, 0x100 ;  /* 0x0004004e0000751d */ /* 0x0003ec0000010000 */
[----:B--2---:R2:W-:Y:S01]  /*2f00*/  STL.128 [R1+0x170], R8 ;  /* 0x0001700801007387 */ /* 0x0045e20000100c00 */
[----:B---3--:R-:W-:Y:S01]  /*2f10*/  IMAD.MOV.U32 R26, RZ, RZ, R0 ;  /* 0x000000ffff1a7224 */ /* 0x008fe200078e0000 */
[----:B------:R-:W-:Y:S01]  /*2f20*/  IADD3 R0, P2, R16, 0x220, RZ ;  /* 0x0000022010007810 */ /* 0x000fe20007f5e0ff */
[----:B--2---:R-:W-:Y:S02]  /*2f30*/  IMAD.MOV.U32 R8, RZ, RZ, R32 ;  /* 0x000000ffff087224 */ /* 0x004fe400078e0020 */
[----:B------:R-:W-:-:S02]  /*2f40*/  IMAD.MOV.U32 R9, RZ, RZ, R49 ;  /* 0x000000ffff097224 */ /* 0x000fc400078e0031 */
[----:B------:R-:W-:Y:S02]  /*2f50*/  IMAD.MOV.U32 R10, RZ, RZ, R31 ;  /* 0x000000ffff0a7224 */ /* 0x000fe400078e001f */
[----:B------:R-:W-:-:S05]  /*2f60*/  IMAD.MOV.U32 R11, RZ, RZ, R46 ;  /* 0x000000ffff0b7224 */ /* 0x000fca00078e002e */
[----:B------:R2:W-:Y:S01]  /*2f70*/  STL.128 [R1+0x190], R8 ;  /* 0x0001900801007387 */ /* 0x0005e20000100c00 */
[----:B0-----:R-:W-:Y:S01]  /*2f80*/  IMAD.MOV.U32 R27, RZ, RZ, R14 ;  /* 0x000000ffff1b7224 */ /* 0x001fe200078e000e */
[----:B------:R-:W-:Y:S01]  /*2f90*/  IADD3 R14, P1, R16, 0x128, RZ ;  /* 0x00000128100e7810 */ /* 0x000fe20007f3e0ff */
[--C-:B------:R-:W-:Y:S02]  /*2fa0*/  IMAD.X R31, RZ, RZ, R17.reuse, P0 ;  /* 0x000000ffff1f7224 */ /* 0x100fe400000e0611 */
[----:B------:R-:W-:Y:S02]  /*2fb0*/  IMAD.X R15, RZ, RZ, R17, P2 ;  /* 0x000000ffff0f7224 */ /* 0x000fe400010e0611 */
[----:B--2---:R-:W-:Y:S02]  /*2fc0*/  IMAD.MOV.U32 R8, RZ, RZ, R38 ;  /* 0x000000ffff087224 */ /* 0x004fe400078e0026 */
[----:B------:R-:W-:Y:S02]  /*2fd0*/  IMAD.MOV.U32 R9, RZ, RZ, R53 ;  /* 0x000000ffff097224 */ /* 0x000fe400078e0035 */
[----:B------:R-:W-:-:S02]  /*2fe0*/  IMAD.MOV.U32 R10, RZ, RZ, R33 ;  /* 0x000000ffff0a7224 */ /* 0x000fc400078e0021 */
[----:B------:R-:W-:-:S05]  /*2ff0*/  IMAD.MOV.U32 R11, RZ, RZ, R48 ;  /* 0x000000ffff0b7224 */ /* 0x000fca00078e0030 */
[----:B------:R0:W-:Y:S01]  /*3000*/  STL.128 [R1+0x1b0], R8 ;  /* 0x0001b00801007387 */ /* 0x0001e20000100c00 */
[----:B------:R-:W-:Y:S02]  /*3010*/  IMAD.X R21, RZ, RZ, R17, P1 ;  /* 0x000000ffff157224 */ /* 0x000fe400008e0611 */
        /* <DEDUP_REMOVED lines=9> */
[----:B------:R0:W-:Y:S01]  /*30b0*/  STL.128 [R1+0x1d0], R8 ;  /* 0x0001d00801007387 */ /* 0x0001e20000100c00 */
[----:B------:R-:W-:Y:S01]  /*30c0*/  IADD3 R20, P0, R16, 0x138, RZ ;  /* 0x0000013810147810 */ /* 0x000fe20007f1e0ff */
[----:B0-----:R-:W-:Y:S02]  /*30d0*/  IMAD.MOV.U32 R8, RZ, RZ, R29 ;  /* 0x000000ffff087224 */ /* 0x001fe400078e001d */
[----:B------:R-:W-:Y:S02]  /*30e0*/  IMAD.MOV.U32 R9, RZ, RZ, R40 ;  /* 0x000000ffff097224 */ /* 0x000fe400078e0028 */
[----:B------:R-:W-:Y:S02]  /*30f0*/  IMAD.MOV.U32 R10, RZ, RZ, R14 ;  /* 0x000000ffff0a7224 */ /* 0x000fe400078e000e */
[----:B------:R-:W-:-:S05]  /*3100*/  IMAD.MOV.U32 R11, RZ, RZ, R21 ;  /* 0x000000ffff0b7224 */ /* 0x000fca00078e0015 */
[----:B------:R0:W-:Y:S01]  /*3110*/  STL.128 [R1+0x1e0], R8 ;  /* 0x0001e00801007387 */ /* 0x0001e20000100c00 */
[----:B------:R-:W-:Y:S01]  /*3120*/  IMAD.X R21, RZ, RZ, R17, P0 ;  /* 0x000000ffff157224 */ /* 0x000fe200000e0611 */
[----:B----4-:R-:W-:Y:S02]  /*3130*/  LOP3.LUT R0, R41, 0x1, RZ, 0xfc, !PT ;  /* 0x0000000129007812 */ /* 0x010fe400078efcff */
[----:B------:R-:W-:Y:S01]  /*3140*/  STL.128 [R1+0x1a0], R24 ;  /* 0x0001a01801007387 */ /* 0x000fe20000100c00 */
[----:B0-----:R-:W-:Y:S02]  /*3150*/  IMAD.MOV.U32 R8, RZ, RZ, R28 ;  /* 0x000000ffff087224 */ /* 0x001fe400078e001c */
[----:B------:R-:W-:Y:S02]  /*3160*/  IMAD.MOV.U32 R9, RZ, RZ, R39 ;  /* 0x000000ffff097224 */ /* 0x000fe400078e0027 */
[----:B------:R-:W-:Y:S02]  /*3170*/  IMAD.MOV.U32 R10, RZ, RZ, R34 ;  /* 0x000000ffff0a7224 */ /* 0x000fe400078e0022 */
[----:B------:R-:W-:-:S05]  /*3180*/  IMAD.MOV.U32 R11, RZ, RZ, R51 ;  /* 0x000000ffff0b7224 */ /* 0x000fca00078e0033 */
[----:B------:R0:W-:Y:S04]  /*3190*/  STL.128 [R1+0x1f0], R8 ;  /* 0x0001f00801007387 */ /* 0x0001e80000100c00 */
[----:B------:R1:W-:Y:S01]  /*31a0*/  STL.128 [R1+0x180], R20 ;  /* 0x0001801401007387 */ /* 0x0003e20000100c00 */
[----:B------:R-:W-:Y:S01]  /*31b0*/  ISETP.NE.AND P1, PT, R0, 0x3, PT ;  /* 0x000000030000780c */ /* 0x000fe20003f25270 */
[----:B0-----:R-:W-:Y:S02]  /*31c0*/  IMAD.MOV.U32 R8, RZ, RZ, R30 ;  /* 0x000000ffff087224 */ /* 0x001fe400078e001e */
[----:B------:R-:W-:Y:S02]  /*31d0*/  IMAD.MOV.U32 R9, RZ, RZ, R47 ;  /* 0x000000ffff097224 */ /* 0x000fe400078e002f */
[----:B------:R-:W-:-:S02]  /*31e0*/  IMAD.MOV.U32 R10, RZ, RZ, R36 ;  /* 0x000000ffff0a7224 */ /* 0x000fc400078e0024 */
[----:B------:R-:W-:-:S05]  /*31f0*/  IMAD.MOV.U32 R11, RZ, RZ, R37 ;  /* 0x000000ffff0b7224 */ /* 0x000fca00078e0025 */
[----:B------:R1:W-:Y:S01]  /*3200*/  STL.128 [R1+0x200], R8 ;  /* 0x0002000801007387 */ /* 0x0003e20000100c00 */
[----:B------:R-:W-:Y:S05]  /*3210*/  @!P1 BRA `(.L_x_3222) ;  /* 0x0000000000049947 */ /* 0x000fea0003800000 */
[----:B------:R-:W-:Y:S01]  /*3220*/  BPT.TRAP 0x1 ;  /* 0x000000040000795c */ /* 0x000fe20000300000 */
.L_x_3222:
[----:B------:R-:W-:Y:S05]  /*3230*/  BSYNC B0 ;  /* 0x0000000000007941 */ /* 0x000fea0003800000 */
.L_x_3221:
[----:B-1----:R-:W2:Y:S01]  /*3240*/  LDL.64 R8, [R1+0x8] ;  /* 0x0000080001087983 */ /* 0x002ea20000100a00 */
[----:B-----5:R-:W-:Y:S01]  /*3250*/  SHF.L.U32 R13, R13, 0x1f, RZ ;  /* 0x0000001f0d0d7819 */ /* 0x020fe200000006ff */
[----:B------:R-:W-:Y:S01]  /*3260*/  BSSY B0, `(.L_x_3223) ;  /* 0x0000006000007945 */ /* 0x000fe20003800000 */
[----:B--2---:R-:W-:-:S05]  /*3270*/  MOV R9, R8 ;  /* 0x0000000800097202 */ /* 0x004fca0000000f00 */
[----:B------:R-:W-:-:S04]  /*3280*/  IMAD R12, R12, 0x8, R9 ;  /* 0x000000080c0c7824 */ /* 0x000fc800078e0209 */
[----:B------:R0:W1:Y:S01]  /*3290*/  SYNCS.PHASECHK.TRANS64.TRYWAIT P0, [R12+URZ], R13 ;  /* 0x0000000d0c0075a7 */ /* 0x000062000800017f */
[----:B------:R-:W-:Y:S05]  /*32a0*/  @!P1 BRA `(.L_x_3224) ;  /* 0x0000000000049947 */ /* 0x000fea0003800000 */
[----:B------:R-:W-:Y:S01]  /*32b0*/  BPT.TRAP 0x1 ;  /* 0x000000040000795c */ /* 0x000fe20000300000 */
.L_x_3224:
[----:B------:R-:W-:Y:S05]  /*32c0*/  BSYNC B0 ;  /* 0x0000000000007941 */ /* 0x000fea0003800000 */
.L_x_3223:
[----:B------:R-:W-:Y:S04]  /*32d0*/  BSSY B0, `(.L_x_3225) ;  /* 0x0000004000007945 */ /* 0x000fe80003800000 */
[----:B-1----:R-:W-:Y:S05]  /*32e0*/  @P0 BRA `(.L_x_3226) ;  /* 0x0000000000080947 */ /* 0x002fea0003800000 */
[----:B------:R-:W1:Y:S02]  /*32f0*/  SYNCS.PHASECHK.TRANS64.TRYWAIT P0, [R12+URZ], R13 ;  /* 0x0000000d0c0075a7 */ /* 0x000e64000800017f */
[----:B-1----:R-:W-:Y:S05]  /*3300*/  @!P0 BRA `(.L_x_3227) ;  /* 0x0000028800908947 */ /* 0x002fea0003800000 */
.L_x_3226:
[----:B------:R-:W-:Y:S05]  /*3310*/  BSYNC B0 ;  /* 0x0000000000007941 */ /* 0x000fea0003800000 */
.L_x_3225:
[----:B------:R-:W2:Y:S04]  /*3320*/  LDL R21, [R1+0x210] ;  /* 0x0002100001157983 */ /* 0x000ea80000100800 */
[----:B------:R-:W2:Y:S01]  /*3330*/  LDL.64 R8, [R1+0xa0] ;  /* 0x0000a00001087983 */ /* 0x000ea20000100a00 */
[----:B------:R-:W-:Y:S05]  /*3340*/  WARPSYNC.ALL ;  /* 0x0000000000007948 */ /* 0x000fea0003800000 */
[----:B------:R-:W3:Y:S04]  /*3350*/  LDL.64 R24, [R1+0x98] ;  /* 0x0000980001187983 */ /* 0x000ee80000100a00 */
[----:B------:R-:W4:Y:S04]  /*3360*/  LDL.64 R10, [R1+0x98] ;  /* 0x00009800010a7983 */ /* 0x000f280000100a00 */
[----:B01----:R-:W5:Y:S01]  /*3370*/  LDL.64 R12, [R1+0x98] ;  /* 0x00009800010c7983 */ /* 0x003f620000100a00 */
[----:B--2---:R-:W-:-:S03]  /*3380*/  IMAD R8, R21, 0x300, R8 ;  /* 0x0000030015087824 */ /* 0x004fc600078e0208 */
[----:B------:R-:W2:Y:S01]  /*3390*/  LDL.64 R14, [R1+0x98] ;  /* 0x00009800010e7983 */ /* 0x000ea20000100a00 */
[----:B------:R-:W-:Y:S02]  /*33a0*/  R2UR UR7, R9 ;  /* 0x00000000090772ca */ /* 0x000fe400000e0000 */
[C---:B------:R-:W-:Y:S01]  /*33b0*/  R2UR UR6, R8.reuse ;  /* 0x00000000080672ca */ /* 0x040fe200000e0000 */
[----:B------:R-:W2:Y:S01]  /*33c0*/  LDL R73, [R1+0x21c] ;  /* 0x00021c0001497983 */ /* 0x000ea20000100800 */
[----:B------:R-:W-:Y:S01]  /*33d0*/  VIADD R20, R8, 0x2 ;  /* 0x0000000208147836 */ /* 0x000fe20000000000 */
[----:B------:R-:W-:Y:S01]  /*33e0*/  BSSY B0, `(.L_x_3228) ;  /* 0x000002e000007945 */ /* 0x000fe20003800000 */
[----:B------:R-:W-:Y:S01]  /*33f0*/  IMAD.MOV.U32 R21, RZ, RZ, R9 ;  /* 0x000000ffff157224 */ /* 0x000fe200078e0009 */
[----:B------:R0:W-:Y:S01]  /*3400*/  STL [R1+0x80], RZ ;  /* 0x000080ff01007387 */ /* 0x0001e20000100800 */
[----:B---3--:R-:W-:Y:S02]  /*3410*/  R2UR UR4, R24 ;  /* 0x00000000180472ca */ /* 0x008fe400000e0000 */
[----:B------:R-:W-:-:S02]  /*3420*/  R2UR UR5, R25 ;  /* 0x00000000190572ca */ /* 0x000fc400000e0000 */
[----:B------:R-:W-:Y:S01]  /*3430*/  WARPGROUP.ARRIVE ;  /* 0x00000000000079c5 */ /* 0x000fe20000000000 */
[----:B----4-:R-:W-:Y:S02]  /*3440*/  VIADD R10, R10, 0x2 ;  /* 0x000000020a0a7836 */ /* 0x010fe40000000000 */
[----:B-----5:R-:W-:Y:S02]  /*3450*/  VIADD R12, R12, 0x4 ;  /* 0x000000040c0c7836 */ /* 0x020fe40000000000 */
[----:B--2---:R-:W-:-:S06]  /*3460*/  VIADD R14, R14, 0x6 ;  /* 0x000000060e0e7836 */ /* 0x004fcc0000000000 */
[----:B------:R-:W-:Y:S01]  /*3470*/  HGMMA.64x96x16.F32 R24, gdesc[UR4], RZ, !UPT, gsb0 ;  /* 0x01600000041879f0 */ /* 0x000fe2000c0008ff */
[----:B------:R-:W-:Y:S02]  /*3480*/  R2UR UR6, R20 ;  /* 0x00000000140672ca */ /* 0x000fe400000e0000 */
[----:B------:R-:W-:Y:S02]  /*3490*/  R2UR UR7, R21 ;  /* 0x00000000150772ca */ /* 0x000fe400000e0000 */
[----:B------:R-:W-:Y:S01]  /*34a0*/  R2UR UR4, R10 ;  /* 0x000000000a0472ca */ /* 0x000fe200000e0000 */
[C---:B------:R-:W-:Y:S01]  /*34b0*/  VIADD R10, R8.reuse, 0x4 ;  /* 0x00000004080a7836 */ /* 0x040fe20000000000 */
[----:B------:R-:W-:Y:S01]  /*34c0*/  R2UR UR5, R11 ;  /* 0x000000000b0572ca */ /* 0x000fe200000e0000 */
[----:B------:R-:W-:Y:S01]  /*34d0*/  IMAD.MOV.U32 R11, RZ, RZ, R9 ;  /* 0x000000ffff0b7224 */ /* 0x000fe200078e0009 */
[----:B------:R-:W-:Y:S01]  /*34e0*/  LEA.HI R0, R73, R73, RZ, 0x1 ;  /* 0x0000004949007211 */ /* 0x000fe200078f08ff */
[----:B------:R-:W-:Y:S01]  /*34f0*/  VIADD R8, R8, 0x6 ;  /* 0x0000000608087836 */ /* 0x000fe20000000000 */
[----:B------:R-:W-:-:S02]  /*3500*/  WARPGROUP.DEPBAR.LE gsb0, 0x0 ;  /* 0x00008000000079c5 */ /* 0x000fc40000010000 */
        /* <DEDUP_REMOVED lines=13> */
[----:B------:R-:W-:Y:S01]  /*35e0*/  LOP3.LUT R8, R0, 0xfffffffe, RZ, 0xc0, !PT ;  /* 0xfffffffe00087812 */ /* 0x000fe200078ec0ff */
[----:B------:R-:W-:-:S04]  /*35f0*/  IMAD.MOV.U32 R0, RZ, RZ, 0x1 ;  /* 0x00000001ff007424 */ /* 0x000fc800078e00ff */
[----:B------:R-:W-:Y:S01]  /*3600*/  IMAD.IADD R8, R73, 0x1, -R8 ;  /* 0x0000000149087824 */ /* 0x000fe200078e0a08 */
[----:B------:R0:W-:Y:S04]  /*3610*/  STL [R1+0x80], R0 ;  /* 0x0000800001007387 */ /* 0x0001e80000100800 */
[----:B------:R-:W-:Y:S01]  /*3620*/  SHF.L.U32 R9, R8, 0x1f, RZ ;  /* 0x0000001f08097819 */ /* 0x000fe200000006ff */
[----:B------:R0:W-:Y:S04]  /*3630*/  STL [R1+0x80], R0 ;  /* 0x0000800001007387 */ /* 0x0001e80000100800 */
[----:B------:R0:W-:Y:S04]  /*3640*/  STL [R1+0x80], R0 ;  /* 0x0000800001007387 */ /* 0x0001e80000100800 */
[----:B------:R0:W-:Y:S01]  /*3650*/  STL [R1+0x80], R0 ;  /* 0x0000800001007387 */ /* 0x0001e20000100800 */
[----:B------:R-:W-:-:S02]  /*3660*/  WARPGROUP.DEPBAR.LE gsb0, 0x0 ;  /* 0x00008000000079c5 */ /* 0x000fc40000010000 */
[----:B------:R-:W-:-:S06]  /*3670*/  WARPGROUP.ARRIVE ;  /* 0x00000000000079c5 */ /* 0x000fcc0000000000 */
[----:B------:R-:W-:Y:S03]  /*3680*/  HGMMA.64x96x16.F32 R24, gdesc[UR4], R24, gsb0 ;  /* 0x01600000041879f0 */ /* 0x000fe60008000818 */
[----:B------:R-:W-:Y:S02]  /*3690*/  WARPGROUP.DEPBAR.LE gsb0, 0x0 ;  /* 0x00008000000079c5 */ /* 0x000fe40000010000 */
[----:B------:R-:W1:Y:S02]  /*36a0*/  SYNCS.PHASECHK.TRANS64.TRYWAIT P0, [R72+URZ+0x32410], R9 ;  /* 0x03241009480075a7 */ /* 0x000e64000800017f */
[----:B01----:R-:W-:Y:S05]  /*36b0*/  @!P0 BRA `(.L_x_3229) ;  /* 0x0000028400b88947 */ /* 0x003fea0003800000 */
.L_x_3472:
[----:B------:R-:W-:Y:S05]  /*36c0*/  BSYNC B0 ;  /* 0x0000000000007941 */ /* 0x000fea0003800000 */
.L_x_3228:
[----:B------:R-:W2:Y:S04]  /*36d0*/  LDL R10, [R1+0x54] ;  /* 0x00005400010a7983 */ /* 0x000ea80000100800 */
[----:B0-----:R0:W5:Y:S01]  /*36e0*/  LDL.64 R8, [R1+0x210] ;  /* 0x0002100001087983 */ /* 0x0011620000100a00 */
[----:B------:R-:W-:Y:S01]  /*36f0*/  BSSY B0, `(.L_x_3230) ;  /* 0x0000005000007945 */ /* 0x000fe20003800000 */
[----:B--2---:R-:W-:-:S04]  /*3700*/  LOP3.LUT R10, R10, 0x1, RZ, 0xfc, !PT ;  /* 0x000000010a0a7812 */ /* 0x004fc800078efcff */
[----:B------:R-:W-:-:S13]  /*3710*/  ISETP.NE.AND P1, PT, R10, 0x3, PT ;  /* 0x000000030a00780c */ /* 0x000fda0003f25270 */
[----:B0-----:R-:W-:Y:S05]  /*3720*/  @!P1 BRA `(.L_x_3231) ;  /* 0x0000000000049947 */ /* 0x001fea0003800000 */
[----:B------:R-:W-:Y:S01]  /*3730*/  BPT.TRAP 0x1 ;  /* 0x000000040000795c */ /* 0x000fe20000300000 */
.L_x_3231:
[----:B------:R-:W-:Y:S05]  /*3740*/  BSYNC B0 ;  /* 0x0000000000007941 */ /* 0x000fea0003800000 */
.L_x_3230:
        /* <DEDUP_REMOVED lines=8> */
.L_x_3233:
[----:B------:R-:W-:Y:S05]  /*37d0*/  BSYNC B0 ;  /* 0x0000000000007941 */ /* 0x000fea0003800000 */
.L_x_3232:
[----:B------:R-:W-:Y:S04]  /*37e0*/  BSSY B0, `(.L_x_3234) ;  /* 0x0000004000007945 */ /* 0x000fe80003800000 */
[----:B-1----:R-:W-:Y:S05]  /*37f0*/  @P0 BRA `(.L_x_3235) ;  /* 0x0000000000080947 */ /* 0x002fea0003800000 */
[----:B------:R-:W1:Y:S02]  /*3800*/  SYNCS.PHASECHK.TRANS64.TRYWAIT P0, [R8+URZ], R9 ;  /* 0x00000009080075a7 */ /* 0x000e64000800017f */
[----:B-1----:R-:W-:Y:S05]  /*3810*/  @!P0 BRA `(.L_x_3236) ;  /* 0x0000028400748947 */ /* 0x002fea0003800000 */
.L_x_3235:
[----:B------:R-:W-:Y:S05]  /*3820*/  BSYNC B0 ;  /* 0x0000000000007941 */ /* 0x000fea0003800000 */
.L_x_3234:
        /* <DEDUP_REMOVED lines=9> */
[----:B------:R-:W5:Y:S04]  /*38c0*/  LDL.64 R74, [R1+0x110] ;  /* 0x00011000014a7983 */ /* 0x000f680000100a00 */
[----:B------:R-:W5:Y:S01]  /*38d0*/  LDL.64 R76, [R1+0x110] ;  /* 0x00011000014c7983 */ /* 0x000f620000100a00 */
[----:B--2---:R-:W-:Y:S01]  /*38e0*/  IMAD R8, R73, 0xc00, R8 ;  /* 0x00000c0049087824 */ /* 0x004fe200078e0208 */
[----:B------:R-:W-:-:S02]  /*38f0*/  R2UR UR7, R9 ;  /* 0x00000000090772ca */ /* 0x000fc400000e0000 */
[----:B---3--:R-:W-:Y:S02]  /*3900*/  ISETP.NE.U32.AND P0, PT, R72, RZ, PT ;  /* 0x000000ff4800720c */ /* 0x008fe40003f05070 */
[----:B------:R-:W-:Y:S02]  /*3910*/  R2UR UR6, R8 ;  /* 0x00000000080672ca */ /* 0x000fe400000e0000 */
[----:B----4-:R-:W-:Y:S02]  /*3920*/  R2UR UR4, R20 ;  /* 0x00000000140472ca */ /* 0x010fe400000e0000 */
[----:B------:R-:W-:Y:S02]  /*3930*/  R2UR UR5, R21 ;  /* 0x00000000150572ca */ /* 0x000fe400000e0000 */
[----:B------:R-:W2:Y:S05]  /*3940*/  LDL.64 R20, [R1+0x110] ;  /* 0x0001100001147983 */ /* 0x000eaa0000100a00 */
        /* <DEDUP_REMOVED lines=53> */
[----:B------:R-:W3:Y:S01]  /*3ca0*/  LDL.64 R72, [R1+0x110] ;  /* 0x0001100001487983 */ /* 0x000ee20000100a00 */
[----:B----4-:R-:W-:Y:S01]  /*3cb0*/  VIADD R12, R12, 0x404 ;  /* 0x000004040c0c7836 */ /* 0x010fe20000000000 */
[----:B------:R-:W-:Y:S02]  /*3cc0*/  WARPGROUP.DEPBAR.LE gsb0, 0x0 ;  /* 0x00008000000079c5 */ /* 0x000fe40000010000 */
[----:B------:R-:W-:-:S08]  /*3cd0*/  WARPGROUP.ARRIVE ;  /* 0x00000000000079c5 */ /* 0x000fd00000000000 */
[----:B------:R-:W-:Y:S01]  /*3ce0*/  HGMMA.64x96x16.F32 R24, gdesc[UR4], R24, gsb0 ;  /* 0x01600000041879f0 */ /* 0x000fe20008000818 */
[----:B------:R-:W-:Y:S02]  /*3cf0*/  VIADD R10, R8, 0x304 ;  /* 0x00000304080a7836 */ /* 0x000fe40000000000 */
[----:B------:R-:W-:Y:S01]  /*3d00*/  IMAD.MOV.U32 R11, RZ, RZ, R9 ;  /* 0x000000ffff0b7224 */ /* 0x000fe200078e0009 */
[----:B------:R-:W-:Y:S02]  /*3d10*/  R2UR UR4, R12 ;  /* 0x000000000c0472ca */ /* 0x000fe400000e0000 */
[----:B------:R-:W-:Y:S02]  /*3d20*/  R2UR UR6, R10 ;  /* 0x000000000a0672ca */ /* 0x000fe400000e0000 */
[----:B------:R-:W-:Y:S02]  /*3d30*/  R2UR UR7, R11 ;  /* 0x000000000b0772ca */ /* 0x000fe400000e0000 */
[----:B------:R-:W-:Y:S01]  /*3d40*/  R2UR UR5, R13 ;  /* 0x000000000d0572ca */ /* 0x000fe200000e0000 */
[----:B-----5:R-:W-:-:S02]  /*3d50*/  VIADD R14, R14, 0x406 ;  /* 0x000004060e0e7836 */ /* 0x020fc40000000000 */
        /* <DEDUP_REMOVED lines=9> */
[----:B--2---:R-:W-:Y:S02]  /*3df0*/  VIADD R20, R20, 0x800 ;  /* 0x0000080014147836 */ /* 0x004fe40000000000 */
[----:B------:R-:W-:-:S02]  /*3e00*/  VIADD R10, R8, 0x600 ;  /* 0x00000600080a7836 */ /* 0x000fc40000000000 */
[----:B------:R-:W-:Y:S01]  /*3e10*/  IMAD.MOV.U32 R11, RZ, RZ, R9 ;  /* 0x000000ffff0b7224 */ /* 0x000fe200078e0009 */
[----:B------:R-:W-:Y:S02]  /*3e20*/  WARPGROUP.DEPBAR.LE gsb0, 0x0 ;  /* 0x00008000000079c5 */ /* 0x000fe40000010000 */
[----:B------:R-:W-:-:S06]  /*3e30*/  WARPGROUP.ARRIVE ;  /* 0x00000000000079c5 */ /* 0x000fcc0000000000 */
[----:B------:R-:W-:Y:S01]  /*3e40*/  HGMMA.64x96x16.F32 R24, gdesc[UR4], R24, gsb0 ;  /* 0x01600000041879f0 */ /* 0x000fe20008000818 */
[----:B------:R-:W-:Y:S02]  /*3e50*/  R2UR UR6, R10 ;  /* 0x000000000a0672ca */ /* 0x000fe400000e0000 */
[----:B------:R-:W-:Y:S02]  /*3e60*/  R2UR UR7, R11 ;  /* 0x000000000b0772ca */ /* 0x000fe400000e0000 */
[----:B------:R-:W-:Y:S01]  /*3e70*/  R2UR UR4, R20 ;  /* 0x00000000140472ca */ /* 0x000fe200000e0000 */
[----:B------:R-:W2:Y:S01]  /*3e80*/  LDL.64 R10, [R1+0x110] ;  /* 0x00011000010a7983 */ /* 0x000ea20000100a00 */
[----:B------:R-:W-:Y:S01]  /*3e90*/  R2UR UR5, R21 ;  /* 0x00000000150572ca */ /* 0x000fe200000e0000 */
[----:B---3--:R-:W-:Y:S02]  /*3ea0*/  VIADD R72, R72, 0x802 ;  /* 0x0000080248487836 */ /* 0x008fe40000000000 */
        /* <DEDUP_REMOVED lines=8> */
[----:B------:R-:W3:Y:S01]  /*3f30*/  LDL.64 R12, [R1+0x110] ;  /* 0x00011000010c7983 */ /* 0x000ee20000100a00 */
[----:B------:R-:W-:Y:S01]  /*3f40*/  R2UR UR5, R73 ;  /* 0x00000000490572ca */ /* 0x000fe200000e0000 */
[----:B------:R-:W-:Y:S02]  /*3f50*/  VIADD R74, R74, 0x804 ;  /* 0x000008044a4a7836 */ /* 0x000fe40000000000 */
[----:B------:R-:W-:Y:S01]  /*3f60*/  VIADD R14, R8, 0x604 ;  /* 0x00000604080e7836 */ /* 0x000fe20000000000 */
[----:B------:R-:W4:Y:S01]  /*3f70*/  LDL.64 R72, [R1+0x110] ;  /* 0x0001100001487983 */ /* 0x000f220000100a00 */
[----:B------:R-:W-:Y:S01]  /*3f80*/  IMAD.MOV.U32 R15, RZ, RZ, R9 ;  /* 0x000000ffff0f7224 */ /* 0x000fe200078e0009 */
[----:B------:R-:W-:-:S02]  /*3f90*/  WARPGROUP.DEPBAR.LE gsb0, 0x0 ;  /* 0x00008000000079c5 */ /* 0x000fc40000010000 */
[----:B------:R-:W-:-:S06]  /*3fa0*/  WARPGROUP.ARRIVE ;  /* 0x00000000000079c5 */ /* 0x000fcc0000000000 */
[----:B------:R-:W-:Y:S01]  /*3fb0*/  HGMMA.64x96x16.F32 R24, gdesc[UR4], R24, gsb0 ;  /* 0x01600000041879f0 */ /* 0x000fe20008000818 */
[----:B------:R-:W-:Y:S02]  /*3fc0*/  R2UR UR6, R14 ;  /* 0x000000000e0672ca */ /* 0x000fe400000e0000 */
[----:B------:R-:W-:Y:S02]  /*3fd0*/  R2UR UR7, R15 ;  /* 0x000000000f0772ca */ /* 0x000fe400000e0000 */
[----:B------:R-:W-:Y:S01]  /*3fe0*/  R2UR UR4, R74 ;  /* 0x000000004a0472ca */ /* 0x000fe200000e0000 */
[----:B------:R-:W5:Y:S01]  /*3ff0*/  LDL.64 R14, [R1+0x110] ;  /* 0x00011000010e7983 */ /* 0x000f620000100a00 */
        /* <DEDUP_REMOVED lines=21> */
[----:B------:R-:W0:Y:S01]  /*4150*/  S2R R79, SR_TID.X ;  /* 0x00000000004f7919 */ /* 0x000e220000002100 */
[----:B---3--:R-:W-:Y:S02]  /*4160*/  VIADD R12, R12, 0xc02 ;  /* 0x00000c020c0c7836 */ /* 0x008fe40000000000 */
[----:B------:R-:W-:-:S02]  /*4170*/  VIADD R10, R8, 0x902 ;  /* 0x00000902080a7836 */ /* 0x000fc40000000000 */
[----:B------:R-:W-:Y:S01]  /*4180*/  IMAD.MOV.U32 R11, RZ, RZ, R9 ;  /* 0x000000ffff0b7224 */ /* 0x000fe200078e0009 */
[----:B------:R-:W-:Y:S02]  /*4190*/  WARPGROUP.DEPBAR.LE gsb0, 0x0 ;  /* 0x00008000000079c5 */ /* 0x000fe40000010000 */
[----:B------:R-:W-:-:S06]  /*41a0*/  WARPGROUP.ARRIVE ;  /* 0x00000000000079c5 */ /* 0x000fcc0000000000 */
[----:B------:R-:W-:Y:S01]  /*41b0*/  HGMMA.64x96x16.F32 R24, gdesc[UR4], R24, gsb0 ;  /* 0x01600000041879f0 */ /* 0x000fe20008000818 */
[----:B0-----:R-:W-:-:S04]  /*41c0*/  LOP3.LUT R79, R79, 0x7f, RZ, 0xc0, !PT ;  /* 0x0000007f4f4f7812 */ /* 0x001fc800078ec0ff */
[----:B------:R-:W-:Y:S02]  /*41d0*/  ISETP.NE.AND P0, PT, R79, RZ, PT ;  /* 0x000000ff4f00720c */ /* 0x000fe40003f05270 */
[----:B------:R-:W-:Y:S02]  /*41e0*/  R2UR UR6, R10 ;  /* 0x000000000a0672ca */ /* 0x000fe400000e0000 */
[----:B------:R-:W-:-:S09]  /*41f0*/  R2UR UR7, R11 ;  /* 0x000000000b0772ca */ /* 0x000fd200000e0000 */
[----:B------:R-:W2:Y:S04]  /*4200*/  @!P0 LDL.64 R20, [R1+0x30] ;  /* 0x0000300001148983 */ /* 0x000ea80000100a00 */
[----:B------:R-:W3:Y:S01]  /*4210*/  @!P0 LDL R76, [R1+0x210] ;  /* 0x00021000014c8983 */ /* 0x000ee20000100800 */
[----:B------:R-:W-:Y:S02]  /*4220*/  R2UR UR4, R12 ;  /* 0x000000000c0472ca */ /* 0x000fe400000e0000 */
[----:B------:R-:W-:Y:S01]  /*4230*/  R2UR UR5, R13 ;  /* 0x000000000d0572ca */ /* 0x000fe200000e0000 */
[----:B------:R-:W-:Y:S02]  /*4240*/  WARPGROUP.DEPBAR.LE gsb0, 0x0 ;  /* 0x00008000000079c5 */ /* 0x000fe40000010000 */
[----:B------:R-:W-:-:S10]  /*4250*/  WARPGROUP.ARRIVE ;  /* 0x00000000000079c5 */ /* 0x000fd40000000000 */
[----:B------:R-:W-:Y:S01]  /*4260*/  HGMMA.64x96x16.F32 R24, gdesc[UR4], R24, gsb0 ;  /* 0x01600000041879f0 */ /* 0x000fe20008000818 */
[----:B-----5:R-:W-:Y:S02]  /*4270*/  VIADD R14, R14, 0xc04 ;  /* 0x00000c040e0e7836 */ /* 0x020fe40000000000 */
        /* <DEDUP_REMOVED lines=10> */
[----:B----4-:R-:W-:Y:S01]  /*4320*/  VIADD R72, R72, 0xc06 ;  /* 0x00000c0648487836 */ /* 0x010fe20000000000 */
[----:B------:R-:W-:Y:S02]  /*4330*/  R2UR UR6, R8 ;  /* 0x00000000080672ca */ /* 0x000fe400000e0000 */
[----:B------:R-:W-:Y:S02]  /*4340*/  R2UR UR7, R9 ;  /* 0x00000000090772ca */ /* 0x000fe400000e0000 */
[----:B------:R-:W-:Y:S02]  /*4350*/  R2UR UR4, R72 ;  /* 0x00000000480472ca */ /* 0x000fe400000e0000 */
[----:B------:R-:W-:Y:S01]  /*4360*/  R2UR UR5, R73 ;  /* 0x00000000490572ca */ /* 0x000fe200000e0000 */
[----:B------:R-:W0:Y:S01]  /*4370*/  S2R R79, SR_TID.X ;  /* 0x00000000004f7919 */ /* 0x000e220000002100 */
[----:B------:R-:W-:Y:S01]  /*4380*/  STL [R1+0x90], R0 ;  /* 0x0000900001007387 */ /* 0x000fe20000100800 */
[----:B------:R-:W-:-:S02]  /*4390*/  WARPGROUP.DEPBAR.LE gsb0, 0x0 ;  /* 0x00008000000079c5 */ /* 0x000fc40000010000 */
[----:B------:R-:W-:-:S08]  /*43a0*/  WARPGROUP.ARRIVE ;  /* 0x00000000000079c5 */ /* 0x000fd00000000000 */
[----:B------:R-:W-:Y:S01]  /*43b0*/  HGMMA.64x96x16.F32 R24, gdesc[UR4], R24, gsb0 ;  /* 0x01600000041879f0 */ /* 0x000fe20008000818 */
[----:B------:R-:W-:Y:S01]  /*43c0*/  STL [R1+0x90], R0 ;  /* 0x0000900001007387 */ /* 0x000fe20000100800 */
[----:B--2---:R-:W-:-:S03]  /*43d0*/  @!P0 MOV R21, R20 ;  /* 0x0000001400158202 */ /* 0x004fc60000000f00 */
[----:B------:R-:W-:Y:S01]  /*43e0*/  STL [R1+0x90], R0 ;  /* 0x0000900001007387 */ /* 0x000fe20000100800 */
[----:B0-----:R-:W-:-:S03]  /*43f0*/  SHF.R.U32.HI R77, RZ, 0x7, R79 ;  /* 0x00000007ff4d7819 */ /* 0x001fc6000001164f */
[----:B------:R-:W-:Y:S01]  /*4400*/  STL [R1+0x90], R0 ;  /* 0x0000900001007387 */ /* 0x000fe20000100800 */
[----:B---3--:R-:W-:-:S03]  /*4410*/  @!P0 IMAD R10, R76, 0x8, R21 ;  /* 0x000000084c0a8824 */ /* 0x008fc600078e0215 */
[----:B------:R-:W-:Y:S04]  /*4420*/  STL [R1+0x90], R0 ;  /* 0x0000900001007387 */ /* 0x000fe80000100800 */
[----:B------:R-:W-:Y:S04]  /*4430*/  STL [R1+0x90], R0 ;  /* 0x0000900001007387 */ /* 0x000fe80000100800 */
[----:B------:R-:W-:Y:S01]  /*4440*/  STL [R1+0x90], R0 ;  /* 0x0000900001007387 */ /* 0x000fe20000100800 */
[----:B------:R-:W-:-:S03]  /*4450*/  IADD3 R76, -R77, 0xb, RZ ;  /* 0x0000000b4d4c7810 */ /* 0x000fc60007ffe1ff */
[----:B------:R-:W-:Y:S04]  /*4460*/  STL [R1+0x90], R0 ;  /* 0x0000900001007387 */ /* 0x000fe80000100800 */
        /* <DEDUP_REMOVED lines=13> */
[----:B------:R-:W3:Y:S04]  /*4540*/  LDL R81, [R1+0x70] ;  /* 0x0000700001517983 */ /* 0x000ee80000100800 */
[----:B------:R-:W4:Y:S04]  /*4550*/  LDL.64 R20, [R1+0x160] ;  /* 0x0001600001147983 */ /* 0x000f280000100a00 */
[----:B------:R-:W5:Y:S04]  /*4560*/  LDL R82, [R1+0x168] ;  /* 0x0001680001527983 */ /* 0x000f680000100800 */
[----:B-1----:R-:W5:Y:S04]  /*4570*/  LDL.128 R8, [R1+0x140] ;  /* 0x0001400001087983 */ /* 0x002f680000100c00 */
[----:B------:R-:W5:Y:S01]  /*4580*/  LDL.128 R12, [R1+0x150] ;  /* 0x00015000010c7983 */ /* 0x000f620000100c00 */
[----:B------:R-:W-:-:S02]  /*4590*/  UMOV UR4, 0xffffffa0 ;  /* 0xffffffa000047882 */ /* 0x000fc40000000000 */
[----:B------:R-:W-:Y:S01]  /*45a0*/  UIMAD UR4, UR49, UR4, 0x60 ;  /* 0x00000060310474a4 */ /* 0x000fe2000f8e0204 */
[----:B------:R-:W-:Y:S01]  /*45b0*/  BSSY B0, `(.L_x_3237) ;  /* 0x0000044000007945 */ /* 0x000fe20003800000 */
[----:B--2---:R-:W-:-:S04]  /*45c0*/  SHF.R.S32.HI R73, RZ, 0x1f, R72 ;  /* 0x0000001fff497819 */ /* 0x004fc80000011448 */
[----:B------:R-:W-:-:S04]  /*45d0*/  LEA.HI R74, R73, R72, RZ, 0x7 ;  /* 0x00000048494a7211 */ /* 0x000fc800078f38ff */
[----:B------:R-:W-:-:S05]  /*45e0*/  LOP3.LUT R75, R74, 0xffffff80, RZ, 0xc0, !PT ;  /* 0xffffff804a4b7812 */ /* 0x000fca00078ec0ff */
[----:B------:R-:W-:-:S05]  /*45f0*/  IMAD.IADD R75, R72, 0x1, -R75 ;  /* 0x00000001484b7824 */ /* 0x000fca00078e0a4b */
[----:B0-----:R-:W-:-:S04]  /*4600*/  SHF.R.S32.HI R76, RZ, 0x1f, R75 ;  /* 0x0000001fff4c7819 */ /* 0x001fc8000001144b */
        /* <DEDUP_REMOVED lines=23> */
[----:B------:R-:W-:-:S04]  /*4780*/  @P1 IMAD.HI.U32 R21, R72, R21, RZ ;  /* 0x0000001548151227 */ /* 0x000fc800078e00ff */
[----:B------:R-:W-:Y:S01]  /*4790*/  IMAD.U32 R20, RZ, RZ, UR49 ;  /* 0x00000031ff147e24 */ /* 0x000fe2000f8e00ff */
[----:B-----5:R-:W-:-:S03]  /*47a0*/  @P1 SHF.R.U32.HI R72, RZ, R82, R21 ;  /* 0x00000052ff481219 */ /* 0x020fc60000011615 */
[----:B------:R-:W-:Y:S01]  /*47b0*/  IMAD R21, R20, -0x60, R9 ;  /* 0xffffffa014157824 */ /* 0x000fe200078e0209 */
[----:B------:R-:W-:Y:S01]  /*47c0*/  LOP3.LUT R20, R77, 0x7ffffffc, RZ, 0xc0, !PT ;  /* 0x7ffffffc4d147812 */ /* 0x000fe200078ec0ff */
[----:B------:R-:W0:Y:S02]  /*47d0*/  SHFL.IDX PT, R83, R72, RZ, 0x1c1f ;  /* 0x001c1fff48537589 */ /* 0x000e2400000e0000 */
[----:B------:R-:W-:Y:S02]  /*47e0*/  VIADD R73, R21, 0x61 ;  /* 0x0000006115497836 */ /* 0x000fe40000000000 */
[----:B------:R-:W-:Y:S01]  /*47f0*/  IMAD.IADD R20, R75, 0x1, -R20 ;  /* 0x000000014b147824 */ /* 0x000fe200078e0a14 */
[----:B------:R-:W-:-:S03]  /*4800*/  ISETP.GE.AND P2, PT, R13, 0x1, PT ;  /* 0x000000010d00780c */ /* 0x000fc60003f46270 */
[C---:B------:R-:W-:Y:S02]  /*4810*/  IMAD R73, R20.reuse, -0x2, R73 ;  /* 0xfffffffe14497824 */ /* 0x040fe400078e0249 */
[----:B------:R-:W-:Y:S02]  /*4820*/  VIADD R21, R21, 0x60 ;  /* 0x0000006015157836 */ /* 0x000fe40000000000 */
[----:B------:R-:W-:Y:S01]  /*4830*/  IMAD.IADD R74, R73, 0x1, -R8 ;  /* 0x00000001494a7824 */ /* 0x000fe200078e0a08 */
[----:B------:R-:W-:Y:S01]  /*4840*/  LOP3.LUT R73, RZ, R10, RZ, 0x33, !PT ;  /* 0x0000000aff497212 */ /* 0x000fe200078e33ff */
[----:B------:R-:W-:Y:S02]  /*4850*/  IMAD R76, R20, -0x2, R21 ;  /* 0xfffffffe144c7824 */ /* 0x000fe400078e0215 */
[----:B------:R-:W-:Y:S02]  /*4860*/  IMAD.IADD R79, R74, 0x1, R11 ;  /* 0x000000014a4f7824 */ /* 0x000fe400078e020b */
[----:B------:R-:W-:-:S02]  /*4870*/  IMAD.U32 R81, RZ, RZ, UR4 ;  /* 0x00000004ff517e24 */ /* 0x000fc4000f8e00ff */
[----:B------:R-:W-:Y:S02]  /*4880*/  IMAD.IADD R74, R74, 0x1, R73 ;  /* 0x000000014a4a7824 */ /* 0x000fe400078e0249 */
[----:B------:R-:W-:Y:S02]  /*4890*/  VIADD R80, R12, UR4 ;  /* 0x000000040c507c36 */ /* 0x000fe40008000000 */
[----:B------:R-:W-:Y:S01]  /*48a0*/  IMAD R81, R20, -0x2, R81 ;  /* 0xfffffffe14517824 */ /* 0x000fe200078e0251 */
[----:B0-----:R-:W-:Y:S01]  /*48b0*/  VIADDMNMX R10, R83, R79, R76, PT ;  /* 0x0000004f530a7246 */ /* 0x001fe2000380014c */
[----:B------:R-:W-:Y:S01]  /*48c0*/  IMAD.IADD R11, R74, 0x1, R83 ;  /* 0x000000014a0b7824 */ /* 0x000fe200078e0253 */
[----:B------:R-:W-:Y:S06]  /*48d0*/  @!P2 BRA `(.L_x_3238) ;  /* 0x000000000044a947 */ /* 0x000fec0003800000 */
        /* <DEDUP_REMOVED lines=10> */
.L_x_3240:
[----:B------:R-:W-:-:S13]  /*4980*/  ISETP.NE.AND P1, PT, R13, 0x1, PT ;  /* 0x000000010d00780c */ /* 0x000fda0003f25270 */
[----:B------:R-:W-:-:S05]  /*4990*/  @P1 IMAD.HI.U32 R20, R12, R14, RZ ;  /* 0x0000000e0c141227 */ /* 0x000fca00078e00ff */
[----:B------:R-:W-:-:S07]  /*49a0*/  @P1 SHF.R.U32.HI R12, RZ, R15, R20 ;  /* 0x0000000fff0c1219 */ /* 0x000fce0000011614 */
.L_x_3241:
[----:B------:R-:W-:Y:S05]  /*49b0*/  BSYNC B1 ;  /* 0x0000000000017941 */ /* 0x000fea0003800000 */
.L_x_3239:
[----:B------:R-:W-:-:S05]  /*49c0*/  IMAD R12, R12, R13, R81 ;  /* 0x0000000d0c0c7224 */ /* 0x000fca00078e0251 */
[----:B------:R-:W-:Y:S02]  /*49d0*/  VIMNMX R11, R11, R12, !PT ;  /* 0x0000000c0b0b7248 */ /* 0x000fe40007fe0100 */
[----:B------:R-:W-:-:S07]  /*49e0*/  VIADDMNMX R10, R12, R13, R10, PT ;  /* 0x0000000d0c0a7246 */ /* 0x000fce000380010a */
.L_x_3238:
[----:B------:R-:W-:Y:S05]  /*49f0*/  BSYNC B0 ;  /* 0x0000000000007941 */ /* 0x000fea0003800000 */
.L_x_3237:
[C---:B------:R-:W-:Y:S01]  /*4a00*/  ISETP.GE.AND P1, PT, R80.reuse, 0x2, PT ;  /* 0x000000025000780c */ /* 0x040fe20003f26270 */
[----:B------:R-:W-:Y:S01]  /*4a10*/  BSSY B0, `(.L_x_3242) ;  /* 0x0000089000007945 */ /* 0x000fe20003800000 */
[C---:B------:R-:W-:Y:S02]  /*4a20*/  ISETP.GE.AND P5, PT, R80.reuse, 0xa, PT ;  /* 0x0000000a5000780c */ /* 0x040fe40003fa6270 */
[----:B------:R-:W-:Y:S02]  /*4a30*/  ISETP.GT.AND P3, PT, R11, 0x1, !P1 ;  /* 0x000000010b00780c */ /* 0x000fe40004f64270 */
[----:B------:R-:W-:Y:S02]  /*4a40*/  ISETP.GE.AND P2, PT, R80, 0x9, PT ;  /* 0x000000095000780c */ /* 0x000fe40003f46270 */
[----:B------:R-:W-:Y:S02]  /*4a50*/  ISETP.LT.OR P3, PT, R10, 0x2, P3 ;  /* 0x000000020a00780c */ /* 0x000fe40001f61670 */
[----:B------:R-:W-:-:S02]  /*4a60*/  P2R R20, PR, RZ, 0x20 ;  /* 0x00000020ff147803 */ /* 0x000fc40000000000 */
[----:B------:R-:W-:Y:S02]  /*4a70*/  FSEL R73, R25, -INF , !P3 ;  /* 0xff80000019497808 */ /* 0x000fe40005800000 */
[C---:B------:R-:W-:Y:S01]  /*4a80*/  ISETP.GT.AND P3, PT, R11.reuse, 0x9, !P5 ;  /* 0x000000090b00780c */ /* 0x040fe20006f64270 */
[----:B------:R-:W0:Y:S01]  /*4a90*/  SHFL.IDX PT, R25, R72, 0x1, 0x1c1f ;  /* 0x003c1f0048197f89 */ /* 0x000e2200000e0000 */
        /* <DEDUP_REMOVED lines=121> */
.L_x_3245:
[----:B------:R-:W-:-:S13]  /*5230*/  ISETP.NE.AND P6, PT, R13, 0x1, PT ;  /* 0x000000010d00780c */ /* 0x000fda0003fc5270 */
[----:B------:R-:W-:-:S05]  /*5240*/  @P6 IMAD.HI.U32 R14, R8, R14, RZ ;  /* 0x0000000e080e6227 */ /* 0x000fca00078e00ff */
[----:B------:R-:W-:-:S07]  /*5250*/  @P6 SHF.R.U32.HI R8, RZ, R15, R14 ;  /* 0x0000000fff086219 */ /* 0x000fce000001160e */
.L_x_3246:
[----:B------:R-:W-:Y:S05]  /*5260*/  BSYNC B1 ;  /* 0x0000000000017941 */ /* 0x000fea0003800000 */
.L_x_3244:
[----:B------:R-:W-:-:S05]  /*5270*/  IMAD R8, R8, R13, R81 ;  /* 0x0000000d08087224 */ /* 0x000fca00078e0251 */
[----:B------:R-:W-:Y:S02]  /*5280*/  VIADDMNMX R10, R8, R13, R10, PT ;  /* 0x0000000d080a7246 */ /* 0x000fe4000380010a */
[----:B------:R-:W-:-:S07]  /*5290*/  VIMNMX R11, R11, R8, !PT ;  /* 0x000000080b0b7248 */ /* 0x000fce0007fe0100 */
.L_x_3243:
[----:B------:R-:W-:Y:S05]  /*52a0*/  BSYNC B0 ;  /* 0x0000000000007941 */ /* 0x000fea0003800000 */
.L_x_3242:
        /* <DEDUP_REMOVED lines=13> */
[----:B------:R-:W5:Y:S01]  /*5380*/  LDL R30, [R1+0x298] ;  /* 0x00029800011e7983 */ /* 0x000f620000100800 */
[----:B------:R-:W-:Y:S02]  /*5390*/  ISETP.LT.OR P1, PT, R10, 0xa, P1 ;  /* 0x0000000a0a00780c */ /* 0x000fe40000f21670 */
[----:B------:R-:W-:Y:S01]  /*53a0*/  ISETP.NE.AND P6, PT, R36, RZ, PT ;  /* 0x000000ff2400720c */ /* 0x000fe20003fc5270 */
[----:B------:R-:W5:Y:S01]  /*53b0*/  LDL R32, [R1+0x270] ;  /* 0x0002700001207983 */ /* 0x000f620000100800 */
[----:B------:R-:W-:-:S02]  /*53c0*/  FSEL R140, R31, -INF , !P1 ;  /* 0xff8000001f8c7808 */ /* 0x000fc40004800000 */
[----:B------:R-:W-:Y:S01]  /*53d0*/  ISETP.NE.AND P1, PT, R28, RZ, PT ;  /* 0x000000ff1c00720c */ /* 0x000fe20003f25270 */
[----:B------:R-:W5:Y:S01]  /*53e0*/  LDL R36, [R1+0x2a4] ;  /* 0x0002a40001247983 */ /* 0x000f620000100800 */
[----:B------:R-:W-:Y:S02]  /*53f0*/  FMNMX.FTZ R8, R77, R73, !PT ;  /* 0x000000494d087209 */ /* 0x000fe40007810000 */
[----:B------:R-:W-:Y:S01]  /*5400*/  ISETP.GT.AND P1, PT, R11, 0x10, !P1 ;  /* 0x000000100b00780c */ /* 0x000fe20004f24270 */
[----:B------:R-:W5:Y:S01]  /*5410*/  LDL R28, [R1+0x2a8] ;  /* 0x0002a800011c7983 */ /* 0x000f620000100800 */
[----:B------:R-:W-:Y:S02]  /*5420*/  FMNMX.FTZ R8, R153, R8, !PT ;  /* 0x0000000899087209 */ /* 0x000fe40007810000 */
[----:B------:R-:W-:Y:S01]  /*5430*/  ISETP.LT.OR P1, PT, R10, 0x11, P1 ;  /* 0x000000110a00780c */ /* 0x000fe20000f21670 */
[----:B------:R-:W5:Y:S01]  /*5440*/  LDL R31, [R1+0x400] ;  /* 0x00040000011f7983 */ /* 0x000f620000100800 */
[----:B------:R-:W-:-:S02]  /*5450*/  FMNMX.FTZ R8, R135, R8, !PT ;  /* 0x0000000887087209 */ /* 0x000fc40007810000 */
[----:B------:R-:W-:Y:S01]  /*5460*/  FSEL R74, R34, -INF , !P1 ;  /* 0xff800000224a7808 */ /* 0x000fe20004800000 */
[----:B------:R0:W-:Y:S01]  /*5470*/  BAR.SYNC.DEFER_BLOCKING R78, 0x100 ;  /* 0x0004004e0000751d */ /* 0x0001e20000010000 */
[----:B------:R-:W-:Y:S02]  /*5480*/  ISETP.NE.AND P1, PT, R29, RZ, PT ;  /* 0x000000ff1d00720c */ /* 0x000fe40003f25270 */
[----:B------:R-:W-:Y:S02]  /*5490*/  FMNMX.FTZ R8, R151, R8, !PT ;  /* 0x0000000897087209 */ /* 0x000fe40007810000 */
[----:B------:R-:W-:Y:S02]  /*54a0*/  ISETP.GT.AND P1, PT, R11, 0x11, !P1 ;  /* 0x000000110b00780c */ /* 0x000fe40004f24270 */
[----:B------:R-:W-:Y:S01]  /*54b0*/  FMNMX.FTZ R8, R75, R8, !PT ;  /* 0x000000084b087209 */ /* 0x000fe20007810000 */
[----:B------:R-:W5:Y:S01]  /*54c0*/  LDL R34, [R1+0x2b4] ;  /* 0x0002b40001227983 */ /* 0x000f620000100800 */
[----:B------:R-:W-:-:S02]  /*54d0*/  ISETP.LT.OR P1, PT, R10, 0x12, P1 ;  /* 0x000000120a00780c */ /* 0x000fc40000f21670 */
[----:B------:R-:W-:Y:S01]  /*54e0*/  FMNMX.FTZ R8, R149, R8, !PT ;  /* 0x0000000895087209 */ /* 0x000fe20007810000 */
[----:B------:R-:W5:Y:S01]  /*54f0*/  LDL R29, [R1+0x250] ;  /* 0x00025000011d7983 */ /* 0x000f620000100800 */
[----:B------:R-:W-:Y:S02]  /*5500*/  FSEL R138, R35, -INF , !P1 ;  /* 0xff800000238a7808 */ /* 0x000fe40004800000 */
[----:B------:R-:W-:Y:S01]  /*5510*/  ISETP.GT.AND P1, PT, R11, 0x18, !P2 ;  /* 0x000000180b00780c */ /* 0x000fe20005724270 */
[----:B------:R-:W5:Y:S01]  /*5520*/  LDL R35, [R1+0x3e4] ;  /* 0x0003e40001237983 */ /* 0x000f620000100800 */
[----:B------:R-:W-:Y:S02]  /*5530*/  ISETP.NE.AND P2, PT, R56, RZ, PT ;  /* 0x000000ff3800720c */ /* 0x000fe40003f45270 */
[----:B------:R-:W-:Y:S01]  /*5540*/  ISETP.LT.OR P1, PT, R10, 0x19, P1 ;  /* 0x000000190a00780c */ /* 0x000fe20000f21670 */
[----:B------:R-:W5:Y:S01]  /*5550*/  LDL R56, [R1+0x28c] ;  /* 0x00028c0001387983 */ /* 0x000f620000100800 */
[----:B------:R-:W-:-:S02]  /*5560*/  FMNMX.FTZ R8, R37, R8, !PT ;  /* 0x0000000825087209 */ /* 0x000fc40007810000 */
[----:B------:R-:W-:Y:S01]  /*5570*/  FSEL R76, R38, -INF , !P1 ;  /* 0xff800000264c7808 */ /* 0x000fe20004800000 */
[----:B------:R-:W5:Y:S01]  /*5580*/  LDL R129, [R1+0x2c4] ;  /* 0x0002c40001817983 */ /* 0x000f620000100800 */
[----:B------:R-:W-:Y:S02]  /*5590*/  ISETP.GT.AND P1, PT, R11, 0x19, !P6 ;  /* 0x000000190b00780c */ /* 0x000fe40007724270 */
[----:B------:R-:W-:Y:S01]  /*55a0*/  ISETP.NE.AND P6, PT, R12, RZ, PT ;  /* 0x000000ff0c00720c */ /* 0x000fe20003fc5270 */
[----:B------:R-:W5:Y:S01]  /*55b0*/  LDL R38, [R1+0x294] ;  /* 0x0002940001267983 */ /* 0x000f620000100800 */
[----:B------:R-:W-:Y:S02]  /*55c0*/  ISETP.LT.OR P1, PT, R10, 0x1a, P1 ;  /* 0x0000001a0a00780c */ /* 0x000fe40000f21670 */
[----:B------:R-:W-:Y:S01]  /*55d0*/  FMNMX.FTZ R8, R147, R8, !PT ;  /* 0x0000000893087209 */ /* 0x000fe20007810000 */
        /* <DEDUP_REMOVED lines=12> */
[----:B------:R-:W5:Y:S01]  /*56a0*/  LDL R124, [R1+0x2dc] ;  /* 0x0002dc00017c7983 */ /* 0x000f620000100800 */
[----:B------:R-:W-:Y:S02]  /*56b0*/  ISETP.NE.AND P1, PT, R40, RZ, PT ;  /* 0x000000ff2800720c */ /* 0x000fe40003f25270 */
[----:B------:R-:W-:Y:S01]  /*56c0*/  FMNMX.FTZ R8, R173, R8, !PT ;  /* 0x00000008ad087209 */ /* 0x000fe20007810000 */
[----:B------:R-:W5:Y:S01]  /*56d0*/  LDL R40, [R1+0x264] ;  /* 0x0002640001287983 */ /* 0x000f620000100800 */
[----:B------:R-:W-:Y:S02]  /*56e0*/  ISETP.GT.AND P1, PT, R11, 0x21, !P1 ;  /* 0x000000210b00780c */ /* 0x000fe40004f24270 */
[----:B------:R-:W-:Y:S01]  /*56f0*/  FMNMX.FTZ R8, R49, R8, !PT ;  /* 0x0000000831087209 */ /* 0x000fe20007810000 */
[----:B------:R-:W5:Y:S01]  /*5700*/  LDL R123, [R1+0x2e0] ;  /* 0x0002e000017b7983 */ /* 0x000f620000100800 */
[----:B------:R-:W-:-:S02]  /*5710*/  ISETP.LT.OR P1, PT, R10, 0x22, P1 ;  /* 0x000000220a00780c */ /* 0x000fc40000f21670 */
[----:B------:R-:W-:Y:S01]  /*5720*/  FMNMX.FTZ R8, R175, R8, !PT ;  /* 0x00000008af087209 */ /* 0x000fe20007810000 */
[----:B------:R-:W5:Y:S01]  /*5730*/  LDL R122, [R1+0x2e4] ;  /* 0x0002e400017a7983 */ /* 0x000f620000100800 */
[----:B------:R-:W-:Y:S02]  /*5740*/  FSEL R80, R43, -INF , !P1 ;  /* 0xff8000002b507808 */ /* 0x000fe40004800000 */
[----:B------:R-:W-:Y:S01]  /*5750*/  ISETP.NE.AND P1, PT, R83, RZ, PT ;  /* 0x000000ff5300720c */ /* 0x000fe20003f25270 */
[----:B------:R-:W5:Y:S01]  /*5760*/  LDL R43, [R1+0x210] ;  /* 0x00021000012b7983 */ /* 0x000f620000100800 */
[----:B------:R-:W-:Y:S02]  /*5770*/  FMNMX.FTZ R8, R53, R8, !PT ;  /* 0x0000000835087209 */ /* 0x000fe40007810000 */
[----:B------:R-:W-:Y:S01]  /*5780*/  ISETP.GT.AND P1, PT, R11, 0x28, !P1 ;  /* 0x000000280b00780c */ /* 0x000fe20004f24270 */
[----:B------:R-:W5:Y:S01]  /*5790*/  LDL R121, [R1+0x2e8] ;  /* 0x0002e80001797983 */ /* 0x000f620000100800 */
[----:B------:R-:W-:-:S02]  /*57a0*/  FMNMX.FTZ R8, R167, R8, !PT ;  /* 0x00000008a7087209 */ /* 0x000fc40007810000 */
[----:B------:R-:W-:Y:S01]  /*57b0*/  ISETP.LT.OR P1, PT, R10, 0x29, P1 ;  /* 0x000000290a00780c */ /* 0x000fe20000f21670 */
[----:B------:R-:W5:Y:S01]  /*57c0*/  LDL R120, [R1+0x2f0] ;  /* 0x0002f00001787983 */ /* 0x000f620000100800 */
[----:B------:R-:W-:Y:S02]  /*57d0*/  FMNMX.FTZ R8, R57, R8, !PT ;  /* 0x0000000839087209 */ /* 0x000fe40007810000 */
[----:B------:R-:W-:Y:S01]  /*57e0*/  FSEL R134, R46, -INF , !P1 ;  /* 0xff8000002e867808 */ /* 0x000fe20004800000 */
[----:B------:R-:W5:Y:S01]  /*57f0*/  LDL R119, [R1+0x2f4] ;  /* 0x0002f40001777983 */ /* 0x000f620000100800 */
[----:B------:R-:W-:Y:S02]  /*5800*/  ISETP.NE.AND P1, PT, R44, RZ, PT ;  /* 0x000000ff2c00720c */ /* 0x000fe40003f25270 */
[----:B------:R-:W-:Y:S01]  /*5810*/  FMNMX.FTZ R8, R165, R8, !PT ;  /* 0x00000008a5087209 */ /* 0x000fe20007810000 */
[----:B------:R-:W5:Y:S01]  /*5820*/  LDL R46, [R1+0x2b0] ;  /* 0x0002b000012e7983 */ /* 0x000f620000100800 */
[----:B------:R-:W-:-:S02]  /*5830*/  ISETP.GT.AND P1, PT, R11, 0x29, !P1 ;  /* 0x000000290b00780c */ /* 0x000fc40004f24270 */
[----:B------:R-:W-:Y:S01]  /*5840*/  FMNMX.FTZ R8, R61, R8, !PT ;  /* 0x000000083d087209 */ /* 0x000fe20007810000 */
[----:B------:R-:W5:Y:S01]  /*5850*/  LDL R44, [R1+0x2b8] ;  /* 0x0002b800012c7983 */ /* 0x000f620000100800 */
[----:B------:R-:W-:Y:S02]  /*5860*/  ISETP.LT.OR P1, PT, R10, 0x2a, P1 ;  /* 0x0000002a0a00780c */ /* 0x000fe40000f21670 */
[----:B------:R-:W-:Y:S01]  /*5870*/  FMNMX.FTZ R8, R33, R8, !PT ;  /* 0x0000000821087209 */ /* 0x000fe20007810000 */
[----:B------:R-:W5:Y:S01]  /*5880*/  LDL R118, [R1+0x2f8] ;  /* 0x0002f80001767983 */ /* 0x000f620000100800 */
[----:B------:R-:W-:Y:S02]  /*5890*/  FSEL R82, R47, -INF , !P1 ;  /* 0xff8000002f527808 */ /* 0x000fe40004800000 */
[----:B------:R-:W-:Y:S01]  /*58a0*/  ISETP.NE.AND P1, PT, R84, RZ, PT ;  /* 0x000000ff5400720c */ /* 0x000fe20003f25270 */
[----:B------:R-:W5:Y:S01]  /*58b0*/  LDL R117, [R1+0x2fc] ;  /* 0x0002fc0001757983 */ /* 0x000f620000100800 */
[----:B------:R-:W-:-:S02]  /*58c0*/  ISETP.GT.AND P3, PT, R11, 0x50, !P3 ;  /* 0x000000500b00780c */ /* 0x000fc40005f64270 */
[----:B------:R-:W-:Y:S01]  /*58d0*/  ISETP.GT.AND P1, PT, R11, 0x30, !P1 ;  /* 0x000000300b00780c */ /* 0x000fe20004f24270 */
[----:B------:R-:W5:Y:S01]  /*58e0*/  LDL R116, [R1+0x300] ;  /* 0x0003000001747983 */ /* 0x000f620000100800 */
[----:B------:R-:W-:Y:S02]  /*58f0*/  FMNMX.FTZ R8, R65, R8, !PT ;  /* 0x0000000841087209 */ /* 0x000fe40007810000 */
[----:B------:R-:W-:Y:S01]  /*5900*/  ISETP.LT.OR P1, PT, R10, 0x31, P1 ;  /* 0x000000310a00780c */ /* 0x000fe20000f21670 */
[----:B------:R-:W5:Y:S01]  /*5910*/  LDL R39, [R1+0x304] ;  /* 0x0003040001277983 */ /* 0x000f620000100800 */
[----:B------:R-:W-:Y:S02]  /*5920*/  ISETP.GT.AND P4, PT, R11, 0x51, !P4 ;  /* 0x000000510b00780c */ /* 0x000fe40006784270 */
[----:B------:R-:W-:Y:S01]  /*5930*/  FSEL R216, R50, -INF , !P1 ;  /* 0xff80000032d87808 */ /* 0x000fe20004800000 */
[----:B------:R-:W5:Y:S01]  /*5940*/  LDL R115, [R1+0x308] ;  /* 0x0003080001737983 */ /* 0x000f620000100800 */
[----:B------:R-:W-:-:S02]  /*5950*/  ISETP.NE.AND P1, PT, R48, RZ, PT ;  /* 0x000000ff3000720c */ /* 0x000fc40003f25270 */
[C---:B------:R-:W-:Y:S01]  /*5960*/  ISETP.LT.OR P3, PT, R10.reuse, 0x51, P3 ;  /* 0x000000510a00780c */ /* 0x040fe20001f61670 */
[----:B------:R-:W5:Y:S01]  /*5970*/  LDL R50, [R1+0x2a0] ;  /* 0x0002a00001327983 */ /* 0x000f620000100800 */
[----:B------:R-:W-:Y:S02]  /*5980*/  ISETP.GT.AND P1, PT, R11, 0x31, !P1 ;  /* 0x000000310b00780c */ /* 0x000fe40004f24270 */
[----:B------:R-:W-:Y:S01]  /*5990*/  FMNMX.FTZ R8, R21, R8, !PT ;  /* 0x0000000815087209 */ /* 0x000fe20007810000 */
[----:B------:R-:W5:Y:S01]  /*59a0*/  LDL R48, [R1+0x2ac] ;  /* 0x0002ac0001307983 */ /* 0x000f620000100800 */
[----:B------:R-:W-:Y:S02]  /*59b0*/  ISETP.LT.OR P1, PT, R10, 0x32, P1 ;  /* 0x000000320a00780c */ /* 0x000fe40000f21670 */
[----:B------:R-:W-:Y:S01]  /*59c0*/  ISETP.GT.AND P5, PT, R11, 0x58, !P5 ;  /* 0x000000580b00780c */ /* 0x000fe20006fa4270 */
[----:B------:R-:W5:Y:S01]  /*59d0*/  LDL R114, [R1+0x30c] ;  /* 0x00030c0001727983 */ /* 0x000f620000100800 */
[----:B------:R-:W-:-:S02]  /*59e0*/  FSEL R84, R51, -INF , !P1 ;  /* 0xff80000033547808 */ /* 0x000fc40004800000 */
[----:B------:R-:W-:Y:S01]  /*59f0*/  ISETP.NE.AND P1, PT, R85, RZ, PT ;  /* 0x000000ff5500720c */ /* 0x000fe20003f25270 */
[----:B------:R-:W5:Y:S01]  /*5a00*/  LDL R113, [R1+0x310] ;  /* 0x0003100001717983 */ /* 0x000f620000100800 */
[----:B------:R-:W-:Y:S02]  /*5a10*/  ISETP.LT.OR P4, PT, R10, 0x52, P4 ;  /* 0x000000520a00780c */ /* 0x000fe40002781670 */
[----:B------:R-:W-:Y:S01]  /*5a20*/  ISETP.GT.AND P1, PT, R11, 0x38, !P1 ;  /* 0x000000380b00780c */ /* 0x000fe20004f24270 */
[----:B------:R-:W5:Y:S01]  /*5a30*/  LDL R112, [R1+0x314] ;  /* 0x0003140001707983 */ /* 0x000f620000100800 */
[----:B------:R-:W-:Y:S02]  /*5a40*/  FSEL R92, R66, -INF , !P3 ;  /* 0xff800000425c7808 */ /* 0x000fe40005800000 */
[----:B------:R-:W-:Y:S01]  /*5a50*/  ISETP.LT.OR P1, PT, R10, 0x39, P1 ;  /* 0x000000390a00780c */ /* 0x000fe20000f21670 */
[----:B------:R-:W5:Y:S01]  /*5a60*/  LDL R66, [R1+0x278] ;  /* 0x0002780001427983 */ /* 0x000f620000100800 */
[----:B------:R-:W-:-:S02]  /*5a70*/  FMNMX.FTZ R8, R69, R8, !PT ;  /* 0x0000000845087209 */ /* 0x000fc40007810000 */
[----:B------:R-:W-:Y:S01]  /*5a80*/  FSEL R218, R54, -INF , !P1 ;  /* 0xff80000036da7808 */ /* 0x000fe20004800000 */
[----:B------:R-:W5:Y:S01]  /*5a90*/  LDL R111, [R1+0x318] ;  /* 0x00031800016f7983 */ /* 0x000f620000100800 */
[----:B------:R-:W-:Y:S02]  /*5aa0*/  ISETP.NE.AND P1, PT, R52, RZ, PT ;  /* 0x000000ff3400720c */ /* 0x000fe40003f25270 */
[C---:B------:R-:W-:Y:S01]  /*5ab0*/  ISETP.LT.OR P5, PT, R10.reuse, 0x59, P5 ;  /* 0x000000590a00780c */ /* 0x040fe20002fa1670 */
[----:B------:R-:W5:Y:S01]  /*5ac0*/  LDL R54, [R1+0x290] ;  /* 0x0002900001367983 */ /* 0x000f620000100800 */
[----:B------:R-:W-:Y:S02]  /*5ad0*/  ISETP.GT.AND P1, PT, R11, 0x39, !P1 ;  /* 0x000000390b00780c */ /* 0x000fe40004f24270 */
[----:B------:R-:W-:Y:S01]  /*5ae0*/  FSEL R94, R67, -INF , !P4 ;  /* 0xff800000435e7808 */ /* 0x000fe20006000000 */
[----:B------:R-:W5:Y:S01]  /*5af0*/  LDL R52, [R1+0x29c] ;  /* 0x00029c0001347983 */ /* 0x000f620000100800 */
[----:B------:R-:W-:-:S02]  /*5b00*/  ISETP.LT.OR P1, PT, R10, 0x3a, P1 ;  /* 0x0000003a0a00780c */ /* 0x000fc40000f21670 */
[----:B------:R-:W-:Y:S01]  /*5b10*/  FSEL R96, R70, -INF , !P5 ;  /* 0xff80000046607808 */ /* 0x000fe20006800000 */
[----:B------:R-:W5:Y:S01]  /*5b20*/  LDL R110, [R1+0x31c] ;  /* 0x00031c00016e7983 */ /* 0x000f620000100800 */
[----:B------:R-:W-:Y:S02]  /*5b30*/  FSEL R86, R55, -INF , !P1 ;  /* 0xff80000037567808 */ /* 0x000fe40004800000 */
[----:B------:R-:W-:Y:S01]  /*5b40*/  ISETP.NE.AND P1, PT, R87, RZ, PT ;  /* 0x000000ff5700720c */ /* 0x000fe20003f25270 */
[----:B------:R-:W5:Y:S03]  /*5b50*/  LDL R70, [R1+0x284] ;  /* 0x0002840001467983 */ /* 0x000f660000100800 */
[C---:B------:R-:W-:Y:S01]  /*5b60*/  ISETP.GT.AND P1, PT, R11.reuse, 0x40, !P1 ;  /* 0x000000400b00780c */ /* 0x040fe20004f24270 */
[----:B------:R-:W5:Y:S03]  /*5b70*/  LDL R109, [R1+0x324] ;  /* 0x00032400016d7983 */ /* 0x000f660000100800 */
[----:B------:R-:W-:Y:S01]  /*5b80*/  ISETP.LT.OR P1, PT, R10, 0x41, P1 ;  /* 0x000000410a00780c */ /* 0x000fe20000f21670 */
[----:B------:R-:W5:Y:S03]  /*5b90*/  LDL R108, [R1+0x328] ;  /* 0x00032800016c7983 */ /* 0x000f660000100800 */
[----:B------:R-:W-:Y:S01]  /*5ba0*/  FSEL R168, R58, -INF , !P1 ;  /* 0xff8000003aa87808 */ /* 0x000fe20004800000 */
[----:B------:R-:W5:Y:S01]  /*5bb0*/  LDL R107, [R1+0x32c] ;  /* 0x00032c00016b7983 */ /* 0x000f620000100800 */
[----:B------:R-:W-:-:S02]  /*5bc0*/  ISETP.GT.AND P1, PT, R11, 0x41, !P2 ;  /* 0x000000410b00780c */ /* 0x000fc40005724270 */
[----:B------:R-:W-:Y:S01]  /*5bd0*/  ISETP.NE.AND P2, PT, R60, RZ, PT ;  /* 0x000000ff3c00720c */ /* 0x000fe20003f45270 */
[----:B------:R-:W5:Y:S01]  /*5be0*/  LDL R58, [R1+0x280] ;  /* 0x00028000013a7983 */ /* 0x000f620000100800 */
[C---:B------:R-:W-:Y:S02]  /*5bf0*/  ISETP.LT.OR P1, PT, R10.reuse, 0x42, P1 ;  /* 0x000000420a00780c */ /* 0x040fe40000f21670 */
[----:B------:R-:W-:Y:S01]  /*5c00*/  ISETP.GT.AND P2, PT, R11, 0x49, !P2 ;  /* 0x000000490b00780c */ /* 0x000fe20005744270 */
[----:B------:R-:W5:Y:S01]  /*5c10*/  LDL R60, [R1+0x268] ;  /* 0x00026800013c7983 */ /* 0x000f620000100800 */
[----:B------:R-:W-:Y:S02]  /*5c20*/  FSEL R88, R59, -INF , !P1 ;  /* 0xff8000003b587808 */ /* 0x000fe40004800000 */
[----:B------:R-:W-:Y:S01]  /*5c30*/  ISETP.GT.AND P1, PT, R11, RZ, !P6 ;  /* 0x000000ff0b00720c */ /* 0x000fe20007724270 */
[----:B------:R-:W5:Y:S01]  /*5c40*/  LDL R106, [R1+0x330] ;  /* 0x00033000016a7983 */ /* 0x000f620000100800 */
[----:B------:R-:W-:-:S02]  /*5c50*/  ISETP.LT.OR P2, PT, R10, 0x4a, P2 ;  /* 0x0000004a0a00780c */ /* 0x000fc40001741670 */
[----:B------:R-:W-:Y:S01]  /*5c60*/  ISETP.LT.OR P1, PT, R10, 0x1, P1 ;  /* 0x000000010a00780c */ /* 0x000fe20000f21670 */
[----:B------:R-:W5:Y:S01]  /*5c70*/  LDL R105, [R1+0x334] ;  /* 0x0003340001697983 */ /* 0x000f620000100800 */
[----:B------:R-:W-:Y:S02]  /*5c80*/  FSEL R90, R63, -INF , !P2 ;  /* 0xff8000003f5a7808 */ /* 0x000fe40005000000 */
        /* <DEDUP_REMOVED lines=12> */
[----:B------:R-:W-:Y:S01]  /*5d50*/  FMNMX.FTZ R9, R74, R9, !PT ;  /* 0x000000094a097209 */ /* 0x000fe20007810000 */
[----:B------:R-:W5:Y:S01]  /*5d60*/  LDL R62, [R1+0x26c] ;  /* 0x00026c00013e7983 */ /* 0x000f620000100800 */
[----:B------:R-:W-:-:S02]  /*5d70*/  ISETP.NE.AND P6, PT, R24, RZ, PT ;  /* 0x000000ff1800720c */ /* 0x000fc40003fc5270 */
[----:B------:R-:W-:Y:S01]  /*5d80*/  FMNMX.FTZ R9, R138, R9, !PT ;  /* 0x000000098a097209 */ /* 0x000fe20007810000 */
[----:B------:R-:W5:Y:S01]  /*5d90*/  LDL.64 R24, [R1+0xa8] ;  /* 0x0000a80001187983 */ /* 0x000f620000100a00 */
[----:B------:R-:W-:Y:S02]  /*5da0*/  ISETP.GT.AND P6, PT, R11, 0x59, !P6 ;  /* 0x000000590b00780c */ /* 0x000fe400077c4270 */
[----:B------:R-:W-:Y:S01]  /*5db0*/  FMNMX.FTZ R9, R76, R9, !PT ;  /* 0x000000094c097209 */ /* 0x000fe20007810000 */
[----:B------:R-:W1:Y:S01]  /*5dc0*/  SHFL.BFLY PT, R11, R8, 0x2, 0x1f ;  /* 0x0c401f00080b7f89 */ /* 0x000e6200000e0000 */
[----:B------:R-:W-:Y:S02]  /*5dd0*/  ISETP.LT.OR P6, PT, R10, 0x5a, P6 ;  /* 0x0000005a0a00780c */ /* 0x000fe400037c1670 */
[----:B------:R-:W-:Y:S01]  /*5de0*/  FMNMX.FTZ R9, R132, R9, !PT ;  /* 0x0000000984097209 */ /* 0x000fe20007810000 */
[----:B------:R-:W5:Y:S01]  /*5df0*/  LDL R101, [R1+0x348] ;  /* 0x0003480001657983 */ /* 0x000f620000100800 */
[----:B------:R-:W-:-:S02]  /*5e00*/  FSEL R98, R71, -INF , !P6 ;  /* 0xff80000047627808 */ /* 0x000fc40007000000 */
[----:B------:R-:W-:Y:S01]  /*5e10*/  FMNMX.FTZ R9, R42, R9, !PT ;  /* 0x000000092a097209 */ /* 0x000fe20007810000 */
[----:B------:R-:W5:Y:S03]  /*5e20*/  LDL R100, [R1+0x34c] ;  /* 0x00034c0001647983 */ /* 0x000f660000100800 */
        /* <DEDUP_REMOVED lines=23> */
[----:B0-----:R-:W5:Y:S03]  /*5fa0*/  LDL R78, [R1+0x3b4] ;  /* 0x0003b400014e7983 */ /* 0x001f660000100800 */
[----:B------:R-:W-:Y:S01]  /*5fb0*/  FMNMX.FTZ R9, R94, R9, !PT ;  /* 0x000000095e097209 */ /* 0x000fe20007810000 */
[----:B--2---:R-:W-:Y:S03]  /*5fc0*/  STL [R1+0x274], R64 ;  /* 0x0002744001007387 */ /* 0x004fe60000100800 */
[----:B------:R-:W-:Y:S01]  /*5fd0*/  FMNMX.FTZ R9, R96, R9, !PT ;  /* 0x0000000960097209 */ /* 0x000fe20007810000 */
[----:B---3--:R-:W-:Y:S03]  /*5fe0*/  STL [R1+0x27c], R68 ;  /* 0x00027c4401007387 */ /* 0x008fe60000100800 */
[----:B------:R-:W-:Y:S01]  /*5ff0*/  FMNMX.FTZ R9, R98, R9, !PT ;  /* 0x0000000962097209 */ /* 0x000fe20007810000 */
[----:B----4-:R-:W-:Y:S04]  /*6000*/  STL [R1+0x288], R72 ;  /* 0x0002884801007387 */ /* 0x010fe80000100800 */
[----:B------:R-:W-:Y:S04]  /*6010*/  STL.64 [R1+0x230], R8 ;  /* 0x0002300801007387 */ /* 0x000fe80000100a00 */
[----:B------:R-:W2:Y:S01]  /*6020*/  LDL R13, [R1+0x234] ;  /* 0x00023400010d7983 */ /* 0x000ea20000100800 */
[----:B-1----:R-:W-:-:S03]  /*6030*/  FMNMX.FTZ R10, R8, R11, !PT ;  /* 0x0000000b080a7209 */ /* 0x002fc60007810000 */
[----:B-----5:R0:W-:Y:S04]  /*6040*/  STL [R1+0x2bc], R27 ;  /* 0x0002bc1b01007387 */ /* 0x0201e80000100800 */
[----:B------:R-:W1:Y:S04]  /*6050*/  SHFL.BFLY PT, R11, R10, 0x1, 0x1f ;  /* 0x0c201f000a0b7f89 */ /* 0x000e6800000e0000 */
[----:B------:R3:W-:Y:S04]  /*6060*/  STL [R1+0x2a4], R36 ;  /* 0x0002a42401007387 */ /* 0x0007e80000100800 */
[----:B0-----:R-:W4:Y:S04]  /*6070*/  LDL R27, [R1+0x438] ;  /* 0x00043800011b7983 */ /* 0x001f280000100800 */
[----:B------:R0:W-:Y:S04]  /*6080*/  STL [R1+0x2a8], R28 ;  /* 0x0002a81c01007387 */ /* 0x0001e80000100800 */
[----:B---3--:R-:W3:Y:S04]  /*6090*/  LDL R36, [R1+0x3ac] ;  /* 0x0003ac0001247983 */ /* 0x008ee80000100800 */
[----:B------:R5:W-:Y:S01]  /*60a0*/  STL [R1+0x2b4], R34 ;  /* 0x0002b42201007387 */ /* 0x000be20000100800 */
[----:B-1----:R-:W-:-:S03]  /*60b0*/  FMNMX.FTZ R12, R10, R11, !PT ;  /* 0x0000000b0a0c7209 */ /* 0x002fc60007810000 */
[----:B0-----:R-:W4:Y:S04]  /*60c0*/  LDL R28, [R1+0x3c8] ;  /* 0x0003c800011c7983 */ /* 0x001f280000100800 */
[----:B------:R-:W-:Y:S04]  /*60d0*/  STL [R1+0x230], R12 ;  /* 0x0002300c01007387 */ /* 0x000fe80000100800 */
[----:B------:R-:W3:Y:S04]  /*60e0*/  LDL R14, [R1+0x230] ;  /* 0x00023000010e7983 */ /* 0x000ee80000100800 */
[----:B-----5:R-:W5:Y:S04]  /*60f0*/  LDL R34, [R1+0x41c] ;  /* 0x00041c0001227983 */ /* 0x020f680000100800 */
[----:B------:R0:W-:Y:S04]  /*6100*/  STL [R1+0x270], R32 ;  /* 0x0002702001007387 */ /* 0x0001e80000100800 */
[----:B------:R1:W-:Y:S04]  /*6110*/  STL [R1+0x298], R30 ;  /* 0x0002981e01007387 */ /* 0x0003e80000100800 */
[----:B------:R-:W-:Y:S04]  /*6120*/  STL [R1+0x28c], R56 ;  /* 0x00028c3801007387 */ /* 0x000fe80000100800 */
[----:B0-----:R-:W4:Y:S04]  /*6130*/  LDL R32, [R1+0x2ec] ;  /* 0x0002ec0001207983 */ /* 0x001f280000100800 */
[----:B-1----:R-:W4:Y:S04]  /*6140*/  LDL R30, [R1+0x358] ;  /* 0x00035800011e7983 */ /* 0x002f280000100800 */
[----:B------:R0:W-:Y:S04]  /*6150*/  STL [R1+0x294], R38 ;  /* 0x0002942601007387 */ /* 0x0001e80000100800 */
[----:B------:R1:W-:Y:S04]  /*6160*/  STL [R1+0x264], R40 ;  /* 0x0002642801007387 */ /* 0x0003e80000100800 */
[----:B------:R-:W4:Y:S04]  /*6170*/  LDL R72, [R1+0x3d0] ;  /* 0x0003d00001487983 */ /* 0x000f280000100800 */
[----:B0-----:R-:W4:Y:S04]  /*6180*/  LDL R38, [R1+0x33c] ;  /* 0x00033c0001267983 */ /* 0x001f280000100800 */
[----:B-1----:R-:W4:Y:S04]  /*6190*/  LDL R40, [R1+0x2d4] ;  /* 0x0002d40001287983 */ /* 0x002f280000100800 */
[----:B------:R-:W4:Y:S04]  /*61a0*/  LDL R71, [R1+0x3d4] ;  /* 0x0003d40001477983 */ /* 0x000f280000100800 */
[----:B------:R-:W4:Y:S04]  /*61b0*/  LDL R68, [R1+0x3e0] ;  /* 0x0003e00001447983 */ /* 0x000f280000100800 */
[----:B------:R-:W4:Y:S04]  /*61c0*/  LDL R67, [R1+0x3e8] ;  /* 0x0003e80001437983 */ /* 0x000f280000100800 */
[----:B------:R-:W-:Y:S04]  /*61d0*/  STL [R1+0x2b0], R46 ;  /* 0x0002b02e01007387 */ /* 0x000fe80000100800 */
[----:B------:R-:W-:Y:S04]  /*61e0*/  STL [R1+0x2b8], R44 ;  /* 0x0002b82c01007387 */ /* 0x000fe80000100800 */
[----:B------:R-:W4:Y:S04]  /*61f0*/  LDL R64, [R1+0x3f4] ;  /* 0x0003f40001407983 */ /* 0x000f280000100800 */
[----:B------:R-:W4:Y:S04]  /*6200*/  LDL R63, [R1+0x3f8] ;  /* 0x0003f800013f7983 */ /* 0x000f280000100800 */
[----:B------:R-:W4:Y:S04]  /*6210*/  LDL R59, [R1+0x40c] ;  /* 0x00040c00013b7983 */ /* 0x000f280000100800 */
[----:B------:R-:W4:Y:S04]  /*6220*/  LDL R56, [R1+0x418] ;  /* 0x0004180001387983 */ /* 0x000f280000100800 */
[----:B------:R-:W4:Y:S04]  /*6230*/  LDL R55, [R1+0x420] ;  /* 0x0004200001377983 */ /* 0x000f280000100800 */
[----:B------:R0:W-:Y:S04]  /*6240*/  STL [R1+0x2a0], R50 ;  /* 0x0002a03201007387 */ /* 0x0001e80000100800 */
[----:B------:R1:W-:Y:S04]  /*6250*/  STL [R1+0x2ac], R48 ;  /* 0x0002ac3001007387 */ /* 0x0003e80000100800 */
[----:B------:R-:W4:Y:S04]  /*6260*/  LDL R51, [R1+0x430] ;  /* 0x0004300001337983 */ /* 0x000f280000100800 */
[----:B0-----:R-:W4:Y:S04]  /*6270*/  LDL R50, [R1+0x434] ;  /* 0x0004340001327983 */ /* 0x001f280000100800 */
[----:B-1----:R-:W4:Y:S04]  /*6280*/  LDL R48, [R1+0x440] ;  /* 0x0004400001307983 */ /* 0x002f280000100800 */
[----:B------:R0:W-:Y:S04]  /*6290*/  STL [R1+0x278], R66 ;  /* 0x0002784201007387 */ /* 0x0001e80000100800 */
[----:B------:R-:W4:Y:S04]  /*62a0*/  LDL R47, [R1+0x444] ;  /* 0x00044400012f7983 */ /* 0x000f280000100800 */
[----:B------:R1:W-:Y:S04]  /*62b0*/  STL [R1+0x290], R54 ;  /* 0x0002903601007387 */ /* 0x0003e80000100800 */
[----:B------:R1:W-:Y:S04]  /*62c0*/  STL [R1+0x29c], R52 ;  /* 0x00029c3401007387 */ /* 0x0003e80000100800 */
[----:B0-----:R-:W4:Y:S04]  /*62d0*/  LDL R66, [R1+0x3ec] ;  /* 0x0003ec0001427983 */ /* 0x001f280000100800 */
[----:B------:R0:W-:Y:S04]  /*62e0*/  STL [R1+0x284], R70 ;  /* 0x0002844601007387 */ /* 0x0001e80000100800 */
[----:B-1----:R-:W4:Y:S04]  /*62f0*/  LDL R54, [R1+0x424] ;  /* 0x0004240001367983 */ /* 0x002f280000100800 */
[----:B------:R-:W4:Y:S04]  /*6300*/  LDL R52, [R1+0x42c] ;  /* 0x00042c0001347983 */ /* 0x000f280000100800 */
[----:B0-----:R-:W4:Y:S04]  /*6310*/  LDL R70, [R1+0x3d8] ;  /* 0x0003d80001467983 */ /* 0x001f280000100800 */
[----:B------:R0:W-:Y:S04]  /*6320*/  STL [R1+0x280], R58 ;  /* 0x0002803a01007387 */ /* 0x0001e80000100800 */
[----:B------:R1:W-:Y:S04]  /*6330*/  STL [R1+0x268], R60 ;  /* 0x0002683c01007387 */ /* 0x0003e80000100800 */
[----:B------:R-:W4:Y:S04]  /*6340*/  LDL R46, [R1+0x448] ;  /* 0x00044800012e7983 */ /* 0x000f280000100800 */
[----:B0-----:R-:W4:Y:S04]  /*6350*/  LDL R58, [R1+0x410] ;  /* 0x00041000013a7983 */ /* 0x001f280000100800 */
[----:B-1----:R-:W4:Y:S04]  /*6360*/  LDL R60, [R1+0x408] ;  /* 0x00040800013c7983 */ /* 0x002f280000100800 */
[----:B------:R0:W-:Y:S04]  /*6370*/  STL [R1+0x260], R26 ;  /* 0x0002601a01007387 */ /* 0x0001e80000100800 */
[----:B------:R-:W4:Y:S04]  /*6380*/  LDL R44, [R1+0x450] ;  /* 0x00045000012c7983 */ /* 0x000f280000100800 */
[----:B0-----:R-:W4:Y:S04]  /*6390*/  LDL R26, [R1+0x2c0] ;  /* 0x0002c000011a7983 */ /* 0x001f280000100800 */
[----:B--2---:R-:W0:Y:S02]  /*63a0*/  SHFL.BFLY PT, R8, R13, 0x2, 0x1f ;  /* 0x0c401f000d087f89 */ /* 0x004e2400000e0000 */
[----:B0-----:R-:W-:-:S05]  /*63b0*/  FMNMX.FTZ R9, R8, R13, !PT ;  /* 0x0000000d08097209 */ /* 0x001fca0007810000 */
[----:B------:R-:W0:Y:S01]  /*63c0*/  SHFL.BFLY PT, R8, R9, 0x1, 0x1f ;  /* 0x0c201f0009087f89 */ /* 0x000e2200000e0000 */
[----:B---3--:R-:W-:Y:S01]  /*63d0*/  FMUL.FTZ R10, R29, R14 ;  /* 0x0000000e1d0a7220 */ /* 0x008fe20000410000 */
[----:B------:R-:W-:-:S04]  /*63e0*/  FSETP.NEU.FTZ.AND P1, PT, R14, -INF , PT ;  /* 0xff8000000e00780b */ /* 0x000fc80003f3d000 */
[----:B------:R-:W-:-:S05]  /*63f0*/  FSEL R14, R10, RZ, P1 ;  /* 0x000000ff0a0e7208 */ /* 0x000fca0000800000 */
[-C--:B------:R-:W-:Y:S01]  /*6400*/  FFMA.FTZ R148, R37, R29.reuse, -R14 ;  /* 0x0000001d25947223 */ /* 0x080fe2000001080e */
[----:B0-----:R-:W-:Y:S01]  /*6410*/  FMNMX.FTZ R8, R9, R8, !PT ;  /* 0x0000000809087209 */ /* 0x001fe20007810000 */
[----:B------:R-:W2:Y:S03]  /*6420*/  LDL R37, [R1+0x374] ;  /* 0x0003740001257983 */ /* 0x000ea60000100800 */
[C---:B------:R-:W-:Y:S01]  /*6430*/  FSETP.NEU.FTZ.AND P1, PT, R8.reuse, -INF , PT ;  /* 0xff8000000800780b */ /* 0x040fe20003f3d000 */
[----:B------:R-:W-:-:S05]  /*6440*/  FMUL.FTZ R9, R8, R29 ;  /* 0x0000001d08097220 */ /* 0x000fca0000410000 */
        /* <DEDUP_REMOVED lines=26> */
[----:B------:R-:W-:-:S02]  /*65f0*/  IMAD R42, R43, 0xc00, R24 ;  /* 0x00000c002b2a7824 */ /* 0x000fc400078e0218 */
        /* <DEDUP_REMOVED lines=21> */
[----:B------:R-:W3:Y:S01]  /*6750*/  LDL R24, [R1+0x320] ;  /* 0x0003200001187983 */ /* 0x000ee20000100800 */
[----:B------:R-:W-:-:S03]  /*6760*/  FFMA.FTZ R9, R98, R29, -R9 ;  /* 0x0000001d62097223 */ /* 0x000fc60000010809 */
[----:B------:R-:W3:Y:S04]  /*6770*/  LDL R29, [R1+0x390] ;  /* 0x00039000011d7983 */ /* 0x000ee80000100800 */
[----:B------:R-:W3:Y:S04]  /*6780*/  LDL R33, [R1+0x454] ;  /* 0x0004540001217983 */ /* 0x000ee80000100800 */
[----:B------:R-:W3:Y:S04]  /*6790*/  LDL R43, [R1+0x458] ;  /* 0x00045800012b7983 */ /* 0x000ee80000100800 */
[----:B------:R0:W-:Y:S04]  /*67a0*/  STL [R1+0x26c], R62 ;  /* 0x00026c3e01007387 */ /* 0x0001e80000100800 */
        /* <DEDUP_REMOVED lines=17> */
[----:B0-----:R-:W3:Y:S04]  /*68c0*/  LDL R62, [R1+0x3fc] ;  /* 0x0003fc00013e7983 */ /* 0x001ee80000100800 */
[----:B------:R-:W3:Y:S04]  /*68d0*/  LDL R61, [R1+0x404] ;  /* 0x00040400013d7983 */ /* 0x000ee80000100800 */
[----:B------:R-:W3:Y:S04]  /*68e0*/  LDL R57, [R1+0x414] ;  /* 0x0004140001397983 */ /* 0x000ee80000100800 */
[----:B------:R-:W3:Y:S04]  /*68f0*/  LDL R53, [R1+0x428] ;  /* 0x0004280001357983 */ /* 0x000ee80000100800 */
[----:B------:R-:W3:Y:S04]  /*6900*/  LDL R49, [R1+0x43c] ;  /* 0x00043c0001317983 */ /* 0x000ee80000100800 */
[----:B------:R-:W3:Y:S04]  /*6910*/  LDL R45, [R1+0x44c] ;  /* 0x00044c00012d7983 */ /* 0x000ee80000100800 */
[----:B------:R-:W3:Y:S01]  /*6920*/  LDL R41, [R1+0x45c] ;  /* 0x00045c0001297983 */ /* 0x000ee20000100800 */
[----:B------:R-:W-:Y:S08]  /*6930*/  MUFU.EX2 R152, R152 ;  /* 0x0000009800987308 */ /* 0x000ff00000000800 */
[----:B------:R-:W0:Y:S08]  /*6940*/  MUFU.EX2 R130, R130 ;  /* 0x0000008200827308 */ /* 0x000e300000000800 */
[----:B------:R-:W1:Y:S08]  /*6950*/  MUFU.EX2 R153, R153 ;  /* 0x0000009900997308 */ /* 0x000e700000000800 */
[----:B------:R-:W4:Y:S01]  /*6960*/  MUFU.EX2 R135, R135 ;  /* 0x0000008700877308 */ /* 0x000f220000000800 */
[----:B-----5:R0:W-:Y:S07]  /*6970*/  STL [R1+0x41c], R34 ;  /* 0x00041c2201007387 */ /* 0x0201ee0000100800 */
[----:B------:R-:W-:Y:S08]  /*6980*/  MUFU.EX2 R143, R143 ;  /* 0x0000008f008f7308 */ /* 0x000ff00000000800 */
[----:B------:R-:W5:Y:S01]  /*6990*/  MUFU.EX2 R142, R142 ;  /* 0x0000008e008e7308 */ /* 0x000f620000000800 */
[----:B0-----:R-:W-:-:S07]  /*69a0*/  FADD.FTZ R34, R152, R130 ;  /* 0x0000008298227221 */ /* 0x001fce0000010000 */
[----:B------:R-:W-:Y:S08]  /*69b0*/  MUFU.EX2 R151, R151 ;  /* 0x0000009700977308 */ /* 0x000ff00000000800 */
[----:B------:R-:W0:Y:S01]  /*69c0*/  MUFU.EX2 R141, R141 ;  /* 0x0000008d008d7308 */ /* 0x000e220000000800 */
[----:B-1----:R-:W-:-:S07]  /*69d0*/  FADD.FTZ R34, R153, R34 ;  /* 0x0000002299227221 */ /* 0x002fce0000010000 */
[----:B------:R-:W-:Y:S01]  /*69e0*/  MUFU.EX2 R150, R150 ;  /* 0x0000009600967308 */ /* 0x000fe20000000800 */
[----:B------:R4:W-:Y:S07]  /*69f0*/  STL [R1+0x3ac], R36 ;  /* 0x0003ac2401007387 */ /* 0x0009ee0000100800 */
[----:B------:R-:W1:Y:S01]  /*6a00*/  MUFU.EX2 R140, R140 ;  /* 0x0000008c008c7308 */ /* 0x000e620000000800 */
[----:B----4-:R-:W-:-:S07]  /*6a10*/  FADD.FTZ R36, R135, R34 ;  /* 0x0000002287247221 */ /* 0x010fce0000010000 */
[----:B------:R-:W-:Y:S01]  /*6a20*/  MUFU.EX2 R149, R149 ;  /* 0x0000009500957308 */ /* 0x000fe20000000800 */
[----:B-----5:R-:W-:-:S07]  /*6a30*/  FADD.FTZ R34, R143, R142 ;  /* 0x0000008e8f227221 */ /* 0x020fce0000010000 */
[----:B------:R-:W4:Y:S01]  /*6a40*/  MUFU.EX2 R139, R139 ;  /* 0x0000008b008b7308 */ /* 0x000f220000000800 */
[----:B------:R0:W-:Y:S07]  /*6a50*/  STL [R1+0x3e4], R35 ;  /* 0x0003e42301007387 */ /* 0x0001ee0000100800 */
[----:B------:R-:W5:Y:S01]  /*6a60*/  MUFU.EX2 R148, R148 ;  /* 0x0000009400947308 */ /* 0x000f620000000800 */
[----:B------:R1:W-:Y:S01]  /*6a70*/  STL [R1+0x400], R31 ;  /* 0x0004001f01007387 */ /* 0x0003e20000100800 */
[----:B0-----:R-:W-:-:S06]  /*6a80*/  FADD.FTZ R35, R141, R34 ;  /* 0x000000228d237221 */ /* 0x001fcc0000010000 */
[----:B------:R-:W0:Y:S01]  /*6a90*/  MUFU.EX2 R138, R138 ;  /* 0x0000008a008a7308 */ /* 0x000e220000000800 */
[----:B------:R4:W-:Y:S01]  /*6aa0*/  STL [R1+0x438], R27 ;  /* 0x0004381b01007387 */ /* 0x0009e20000100800 */
[----:B-1----:R-:W-:-:S06]  /*6ab0*/  IMAD.MOV.U32 R31, RZ, RZ, R25 ;  /* 0x000000ffff1f7224 */ /* 0x002fcc00078e0019 */
[----:B------:R-:W1:Y:S01]  /*6ac0*/  MUFU.EX2 R147, R147 ;  /* 0x0000009300937308 */ /* 0x000e620000000800 */
[----:B------:R5:W-:Y:S01]  /*6ad0*/  STL [R1+0x3c8], R28 ;  /* 0x0003c81c01007387 */ /* 0x000be20000100800 */
[----:B----4-:R-:W-:-:S06]  /*6ae0*/  IMAD.MOV.U32 R27, RZ, RZ, R25 ;  /* 0x000000ffff1b7224 */ /* 0x010fcc00078e0019 */
[----:B------:R-:W4:Y:S01]  /*6af0*/  MUFU.EX2 R137, R137 ;  /* 0x0000008900897308 */ /* 0x000f220000000800 */
[----:B------:R-:W-:Y:S01]  /*6b00*/  FADD.FTZ R34, R140, R35 ;  /* 0x000000238c227221 */ /* 0x000fe20000010000 */
[----:B------:R0:W-:Y:S01]  /*6b10*/  STL [R1+0x2c0], R26 ;  /* 0x0002c01a01007387 */ /* 0x0001e20000100800 */
[----:B-----5:R-:W-:-:S03]  /*6b20*/  VIADD R28, R42, 0x180 ;  /* 0x000001802a1c7836 */ /* 0x020fc60000000000 */
[----:B--2---:R2:W-:Y:S02]  /*6b30*/  STL [R1+0x374], R37 ;  /* 0x0003742501007387 */ /* 0x0045e40000100800 */
[----:B------:R-:W5:Y:S01]  /*6b40*/  MUFU.EX2 R146, R146 ;  /* 0x0000009200927308 */ /* 0x000f620000000800 */
[----:B0-----:R-:W-:Y:S01]  /*6b50*/  VIADD R26, R42, 0x80 ;  /* 0x000000802a1a7836 */ /* 0x001fe20000000000 */
[----:B------:R-:W-:Y:S01]  /*6b60*/  R2UR UR15, R31 ;  /* 0x000000001f0f72ca */ /* 0x000fe200000e0000 */
[----:B--2---:R-:W-:-:S05]  /*6b70*/  FADD.FTZ R37, R151, R36 ;  /* 0x0000002497257221 */ /* 0x004fca0000010000 */
[----:B------:R-:W0:Y:S01]  /*6b80*/  MUFU.EX2 R132, R132 ;  /* 0x0000008400847308 */ /* 0x000e220000000800 */
[----:B------:R-:W-:Y:S01]  /*6b90*/  FADD.FTZ R36, R150, R37 ;  /* 0x0000002596247221 */ /* 0x000fe20000010000 */
[----:B------:R-:W-:Y:S01]  /*6ba0*/  R2UR UR11, R27 ;  /* 0x000000001b0b72ca */ /* 0x000fe200000e0000 */
[----:B------:R-:W-:Y:S02]  /*6bb0*/  FADD.FTZ R27, R139, R34 ;  /* 0x000000228b1b7221 */ /* 0x000fe40000010000 */
[----:B------:R-:W-:-:S03]  /*6bc0*/  FADD.FTZ R31, R149, R36 ;  /* 0x00000024951f7221 */ /* 0x000fc60000010000 */
[----:B------:R-:W2:Y:S01]  /*6bd0*/  MUFU.EX2 R145, R145 ;  /* 0x0000009100917308 */ /* 0x000ea20000000800 */
[----:B------:R-:W-:Y:S02]  /*6be0*/  R2UR UR18, R28 ;  /* 0x000000001c1272ca */ /* 0x000fe400000e0000 */
[----:B------:R-:W-:Y:S01]  /*6bf0*/  R2UR UR10, R26 ;  /* 0x000000001a0a72ca */ /* 0x000fe200000e0000 */
[----:B------:R-:W-:-:S04]  /*6c00*/  FADD.FTZ R28, R148, R31 ;  /* 0x0000001f941c7221 */ /* 0x000fc80000010000 */
[----:B------:R-:W2:Y:S01]  /*6c10*/  MUFU.EX2 R136, R136 ;  /* 0x0000008800887308 */ /* 0x000ea20000000800 */
[----:B------:R-:W-:Y:S01]  /*6c20*/  FADD.FTZ R26, R138, R27 ;  /* 0x0000001b8a1a7221 */ /* 0x000fe20000010000 */
[----:B------:R-:W-:Y:S01]  /*6c30*/  R2UR UR23, R25 ;  /* 0x00000000191772ca */ /* 0x000fe200000e0000 */
[----:B-1----:R-:W-:-:S05]  /*6c40*/  FADD.FTZ R27, R147, R28 ;  /* 0x0000001c931b7221 */ /* 0x002fca0000010000 */
[----:B------:R-:W1:Y:S08]  /*6c50*/  MUFU.EX2 R133, R133 ;  /* 0x0000008500857308 */ /* 0x000e700000000800 */
[----:B------:R-:W1:Y:S01]  /*6c60*/  MUFU.EX2 R134, R134 ;  /* 0x0000008600867308 */ /* 0x000e620000000800 */
[----:B---3--:R3:W-:Y:S04]  /*6c70*/  STL [R1+0x320], R24 ;  /* 0x0003201801007387 */ /* 0x0087e80000100800 */
[----:B------:R4:W-:Y:S04]  /*6c80*/  STL [R1+0x390], R29 ;  /* 0x0003901d01007387 */ /* 0x0009e80000100800 */
[----:B------:R5:W-:Y:S01]  /*6c90*/  STL [R1+0x454], R33 ;  /* 0x0004542101007387 */ /* 0x000be20000100800 */
[----:B---3--:R-:W-:-:S03]  /*6ca0*/  VIADD R24, R42, 0x200 ;  /* 0x000002002a187836 */ /* 0x008fc60000000000 */
[----:B------:R3:W-:Y:S01]  /*6cb0*/  STL [R1+0x458], R43 ;  /* 0x0004582b01007387 */ /* 0x0007e20000100800 */
[--C-:B----4-:R-:W-:Y:S01]  /*6cc0*/  IMAD.MOV.U32 R29, RZ, RZ, R25.reuse ;  /* 0x000000ffff1d7224 */ /* 0x110fe200078e0019 */
[----:B------:R-:W-:Y:S01]  /*6cd0*/  R2UR UR22, R24 ;  /* 0x00000000181672ca */ /* 0x000fe200000e0000 */
[--C-:B-----5:R-:W-:Y:S02]  /*6ce0*/  IMAD.MOV.U32 R33, RZ, RZ, R25.reuse ;  /* 0x000000ffff217224 */ /* 0x120fe400078e0019 */
[----:B---3--:R-:W-:Y:S02]  /*6cf0*/  IMAD.MOV.U32 R43, RZ, RZ, R25 ;  /* 0x000000ffff2b7224 */ /* 0x008fe400078e0019 */
[----:B------:R-:W-:Y:S01]  /*6d00*/  FADD.FTZ R25, R137, R26 ;  /* 0x0000001a89197221 */ /* 0x000fe20000010000 */
[----:B------:R-:W3:Y:S01]  /*6d10*/  MUFU.EX2 R144, R144 ;  /* 0x0000009000907308 */ /* 0x000ee20000000800 */
[----:B------:R-:W-:Y:S02]  /*6d20*/  FADD.FTZ R24, R146, R27 ;  /* 0x0000001b92187221 */ /* 0x000fe40000010000 */
[----:B0-----:R-:W-:-:S05]  /*6d30*/  FADD.FTZ R25, R132, R25 ;  /* 0x0000001984197221 */ /* 0x001fca0000010000 */
[----:B------:R-:W0:Y:S01]  /*6d40*/  MUFU.EX2 R131, R131 ;  /* 0x0000008300837308 */ /* 0x000e220000000800 */
[----:B--2---:R-:W-:Y:S01]  /*6d50*/  FADD.FTZ R219, R145, R24 ;  /* 0x0000001891db7221 */ /* 0x004fe20000010000 */
[----:B------:R-:W-:Y:S01]  /*6d60*/  FADD.FTZ R24, R136, R25 ;  /* 0x0000001988187221 */ /* 0x000fe20000010000 */
[----:B------:R2:W-:Y:S01]  /*6d70*/  STL [R1+0x2ec], R32 ;  /* 0x0002ec2001007387 */ /* 0x0005e20000100800 */
[----:B------:R-:W-:Y:S02]  /*6d80*/  R2UR UR6, R42 ;  /* 0x000000002a0672ca */ /* 0x000fe400000e0000 */
[----:B-1----:R-:W-:Y:S01]  /*6d90*/  FADD.FTZ R25, R133, R24 ;  /* 0x0000001885197221 */ /* 0x002fe20000010000 */
[----:B------:R1:W-:Y:S01]  /*6da0*/  STL [R1+0x358], R30 ;  /* 0x0003581e01007387 */ /* 0x0003e20000100800 */
[----:B------:R-:W-:Y:S02]  /*6db0*/  R2UR UR7, R43 ;  /* 0x000000002b0772ca */ /* 0x000fe400000e0000 */
[----:B------:R-:W-:Y:S01]  /*6dc0*/  F2FP.F16.F32.PACK_AB R154, R135, R153 ;  /* 0x00000099879a723e */ /* 0x000fe200000000ff */
[----:B------:R-:W-:Y:S01]  /*6dd0*/  FADD.FTZ R172, R134, R25 ;  /* 0x0000001986ac7221 */ /* 0x000fe20000010000 */
[----:B--2---:R-:W-:Y:S01]  /*6de0*/  VIADD R32, R42, 0x280 ;  /* 0x000002802a207836 */ /* 0x004fe20000000000 */
[----:B------:R-:W-:Y:S01]  /*6df0*/  F2FP.F16.F32.PACK_AB R152, R130, R152 ;  /* 0x000000988298723e */ /* 0x000fe200000000ff */
[----:B-1----:R-:W-:Y:S01]  /*6e00*/  VIADD R30, R42, 0x100 ;  /* 0x000001002a1e7836 */ /* 0x002fe20000000000 */
[----:B------:R-:W-:-:S02]  /*6e10*/  F2FP.F16.F32.PACK_AB R153, R142, R143 ;  /* 0x0000008f8e99723e */ /* 0x000fc400000000ff */
[----:B------:R-:W-:Y:S01]  /*6e20*/  F2FP.F16.F32.PACK_AB R155, R140, R141 ;  /* 0x0000008d8c9b723e */ /* 0x000fe200000000ff */
[----:B------:R-:W-:Y:S01]  /*6e30*/  STL [R1+0x2c4], R129 ;  /* 0x0002c48101007387 */ /* 0x000fe20000100800 */
[----:B------:R-:W-:Y:S01]  /*6e40*/  R2UR UR14, R30 ;  /* 0x000000001e0e72ca */ /* 0x000fe200000e0000 */
[----:B---3--:R-:W-:Y:S01]  /*6e50*/  FADD.FTZ R219, R144, R219 ;  /* 0x000000db90db7221 */ /* 0x008fe20000010000 */
[----:B------:R-:W-:Y:S01]  /*6e60*/  R2UR UR19, R29 ;  /* 0x000000001d1372ca */ /* 0x000fe200000e0000 */
[----:B------:R-:W-:Y:S01]  /*6e70*/  STL [R1+0x2c8], R128 ;  /* 0x0002c88001007387 */ /* 0x000fe20000100800 */
[----:B------:R-:W-:Y:S01]  /*6e80*/  R2UR UR26, R32 ;  /* 0x00000000201a72ca */ /* 0x000fe200000e0000 */
[----:B0-----:R-:W-:Y:S01]  /*6e90*/  FADD.FTZ R172, R131, R172 ;  /* 0x000000ac83ac7221 */ /* 0x001fe20000010000 */
[----:B------:R-:W-:Y:S01]  /*6ea0*/  R2UR UR27, R33 ;  /* 0x00000000211b72ca */ /* 0x000fe200000e0000 */
[----:B------:R-:W-:Y:S01]  /*6eb0*/  STL [R1+0x2cc], R127 ;  /* 0x0002cc7f01007387 */ /* 0x000fe20000100800 */
[----:B------:R-:W-:-:S02]  /*6ec0*/  F2FP.F16.F32.PACK_AB R156, R150, R151 ;  /* 0x00000097969c723e */ /* 0x000fc400000000ff */
[----:B------:R-:W-:Y:S01]  /*6ed0*/  F2FP.F16.F32.PACK_AB R158, R148, R149 ;  /* 0x00000095949e723e */ /* 0x000fe200000000ff */
[----:B------:R-:W-:Y:S01]  /*6ee0*/  STL [R1+0x2d0], R126 ;  /* 0x0002d07e01007387 */ /* 0x000fe20000100800 */
[----:B------:R-:W-:Y:S02]  /*6ef0*/  F2FP.F16.F32.PACK_AB R160, R146, R147 ;  /* 0x0000009392a0723e */ /* 0x000fe400000000ff */
[----:B------:R-:W-:Y:S01]  /*6f00*/  F2FP.F16.F32.PACK_AB R162, R144, R145 ;  /* 0x0000009190a2723e */ /* 0x000fe200000000ff */
[----:B------:R-:W-:Y:S01]  /*6f10*/  STL [R1+0x2d4], R40 ;  /* 0x0002d42801007387 */ /* 0x000fe20000100800 */
[----:B------:R-:W-:Y:S02]  /*6f20*/  F2FP.F16.F32.PACK_AB R157, R138, R139 ;  /* 0x0000008b8a9d723e */ /* 0x000fe400000000ff */
[----:B------:R-:W-:Y:S01]  /*6f30*/  F2FP.F16.F32.PACK_AB R159, R132, R137 ;  /* 0x00000089849f723e */ /* 0x000fe200000000ff */
[----:B------:R-:W-:Y:S01]  /*6f40*/  STL [R1+0x2d8], R125 ;  /* 0x0002d87d01007387 */ /* 0x000fe20000100800 */
[----:B------:R-:W-:-:S02]  /*6f50*/  F2FP.F16.F32.PACK_AB R161, R133, R136 ;  /* 0x0000008885a1723e */ /* 0x000fc400000000ff */
[----:B------:R-:W-:Y:S01]  /*6f60*/  F2FP.F16.F32.PACK_AB R163, R131, R134 ;  /* 0x0000008683a3723e */ /* 0x000fe200000000ff */
        /* <DEDUP_REMOVED lines=83> */
[----:B------:R0:W-:Y:S02]  /*74a0*/  STL [R1+0x45c], R41 ;  /* 0x00045c2901007387 */ /* 0x0001e40000100800 */
[----:B0-----:R-:W-:-:S06]  /*74b0*/  WARPGROUP.ARRIVE ;  /* 0x00000000000079c5 */ /* 0x001fcc0000000000 */
[----:B------:R-:W-:Y:S03]  /*74c0*/  HGMMA.64x256x16.F32 R24, R152, gdesc[UR4].tnspB, RZ, !UPT, gsb0 ;  /* 0x43e0000498187df0 */ /* 0x000fe6000c0008ff */
        /* <DEDUP_REMOVED lines=35> */
[----:B------:R-:W0:Y:S08]  /*7700*/  MUFU.EX2 R152, R173 ;  /* 0x000000ad00987308 */ /* 0x000e300000000800 */
[----:B------:R-:W-:Y:S08]  /*7710*/  MUFU.EX2 R174, R174 ;  /* 0x000000ae00ae7308 */ /* 0x000ff00000000800 */
[----:B------:R-:W-:Y:S08]  /*7720*/  MUFU.EX2 R154, R175 ;  /* 0x000000af009a7308 */ /* 0x000ff00000000800 */
[----:B------:R-:W1:Y:S08]  /*7730*/  MUFU.EX2 R153, R216 ;  /* 0x000000d800997308 */ /* 0x000e700000000800 */
[----:B------:R-:W-:Y:S08]  /*7740*/  MUFU.EX2 R215, R215 ;  /* 0x000000d700d77308 */ /* 0x000ff00000000800 */
[----:B------:R-:W2:Y:S08]  /*7750*/  MUFU.EX2 R217, R217 ;  /* 0x000000d900d97308 */ /* 0x000eb00000000800 */
[----:B------:R-:W-:Y:S08]  /*7760*/  MUFU.EX2 R218, R218 ;  /* 0x000000da00da7308 */ /* 0x000ff00000000800 */
[----:B------:R-:W3:Y:S01]  /*7770*/  MUFU.EX2 R171, R171 ;  /* 0x000000ab00ab7308 */ /* 0x000ee20000000800 */
[----:B0-----:R-:W-:Y:S01]  /*7780*/  FADD.FTZ R219, R152, R219 ;  /* 0x000000db98db7221 */ /* 0x001fe20000010000 */
[----:B-1----:R-:W-:Y:S01]  /*7790*/  FADD.FTZ R172, R153, R172 ;  /* 0x000000ac99ac7221 */ /* 0x002fe20000010000 */
[----:B------:R-:W-:-:S02]  /*77a0*/  F2FP.F16.F32.PACK_AB R152, R174, R152 ;  /* 0x00000098ae98723e */ /* 0x000fc400000000ff */
[----:B--2---:R-:W-:Y:S02]  /*77b0*/  F2FP.F16.F32.PACK_AB R153, R217, R153 ;  /* 0x00000099d999723e */ /* 0x004fe400000000ff */
[----:B---3--:R-:W-:Y:S01]  /*77c0*/  F2FP.F16.F32.PACK_AB R155, R171, R218 ;  /* 0x000000daab9b723e */ /* 0x008fe200000000ff */
        /* <DEDUP_REMOVED lines=35> */
[----:B------:R-:W-:-:S04]  /*7a00*/  FADD.FTZ R156, R174, R219 ;  /* 0x000000dbae9c7221 */ /* 0x000fc80000010000 */
[----:B------:R-:W-:Y:S01]  /*7a10*/  FADD.FTZ R156, R154, R156 ;  /* 0x0000009c9a9c7221 */ /* 0x000fe20000010000 */
[----:B------:R-:W-:Y:S01]  /*7a20*/  F2FP.F16.F32.PACK_AB R154, R215, R154 ;  /* 0x0000009ad79a723e */ /* 0x000fe200000000ff */
[----:B------:R-:W-:Y:S01]  /*7a30*/  MUFU.EX2 R166, R166 ;  /* 0x000000a600a67308 */ /* 0x000fe20000000800 */
[----:B------:R-:W-:Y:S01]  /*7a40*/  FADD.FTZ R172, R217, R172 ;  /* 0x000000acd9ac7221 */ /* 0x000fe20000010000 */
[----:B------:R-:W-:-:S06]  /*7a50*/  FADD.FTZ R156, R215, R156 ;  /* 0x0000009cd79c7221 */ /* 0x000fcc0000010000 */
[----:B------:R-:W-:Y:S08]  /*7a60*/  MUFU.EX2 R164, R164 ;  /* 0x000000a400a47308 */ /* 0x000ff00000000800 */
[----:B------:R-:W-:Y:S08]  /*7a70*/  MUFU.EX2 R169, R169 ;  /* 0x000000a900a97308 */ /* 0x000ff00000000800 */
[----:B------:R-:W-:Y:S08]  /*7a80*/  MUFU.EX2 R170, R170 ;  /* 0x000000aa00aa7308 */ /* 0x000ff00000000800 */
[----:B------:R-:W-:Y:S01]  /*7a90*/  MUFU.EX2 R21, R21 ;  /* 0x0000001500157308 */ /* 0x000fe20000000800 */
[----:B------:R-:W-:-:S04]  /*7aa0*/  FADD.FTZ R172, R218, R172 ;  /* 0x000000acdaac7221 */ /* 0x000fc80000010000 */
        /* <DEDUP_REMOVED lines=45> */
[----:B------:R-:W0:Y:S08]  /*7d80*/  MUFU.EX2 R152, R167 ;  /* 0x000000a700987308 */ /* 0x000e300000000800 */
[----:B------:R-:W1:Y:S08]  /*7d90*/  MUFU.EX2 R154, R165 ;  /* 0x000000a5009a7308 */ /* 0x000e700000000800 */
[----:B------:R-:W2:Y:S01]  /*7da0*/  MUFU.EX2 R153, R168 ;  /* 0x000000a800997308 */ /* 0x000ea20000000800 */
[----:B0-----:R-:W-:-:S04]  /*7db0*/  FADD.FTZ R156, R152, R156 ;  /* 0x0000009c989c7221 */ /* 0x001fc80000010000 */
[C---:B------:R-:W-:Y:S01]  /*7dc0*/  FADD.FTZ R156, R166.reuse, R156 ;  /* 0x0000009ca69c7221 */ /* 0x040fe20000010000 */
[----:B------:R-:W-:Y:S02]  /*7dd0*/  F2FP.F16.F32.PACK_AB R152, R166, R152 ;  /* 0x00000098a698723e */ /* 0x000fe400000000ff */
[----:B------:R-:W-:Y:S01]  /*7de0*/  F2FP.F16.F32.PACK_AB R155, R21, R170 ;  /* 0x000000aa159b723e */ /* 0x000fe200000000ff */
[----:B-1----:R-:W-:Y:S01]  /*7df0*/  FADD.FTZ R156, R154, R156 ;  /* 0x0000009c9a9c7221 */ /* 0x002fe20000010000 */
[----:B------:R-:W-:Y:S01]  /*7e00*/  F2FP.F16.F32.PACK_AB R154, R164, R154 ;  /* 0x0000009aa49a723e */ /* 0x000fe200000000ff */
[----:B------:R-:W-:Y:S01]  /*7e10*/  STL.128 [R1+0x260], R24 ;  /* 0x0002601801007387 */ /* 0x000fe20000100c00 */
[----:B--2---:R-:W-:Y:S01]  /*7e20*/  FADD.FTZ R171, R153, R171 ;  /* 0x000000ab99ab7221 */ /* 0x004fe20000010000 */
[----:B------:R-:W-:Y:S02]  /*7e30*/  F2FP.F16.F32.PACK_AB R153, R169, R153 ;  /* 0x00000099a999723e */ /* 0x000fe400000000ff */
        /* <DEDUP_REMOVED lines=35> */
[----:B------:R-:W-:-:S04]  /*8070*/  FADD.FTZ R171, R170, R171 ;  /* 0x000000abaaab7221 */ /* 0x000fc80000010000 */
[----:B------:R-:W-:Y:S01]  /*8080*/  FADD.FTZ R171, R21, R171 ;  /* 0x000000ab15ab7221 */ /* 0x000fe20000010000 */
[----:B------:R-:W-:-:S04]  /*8090*/  FADD.FTZ R21, R10, R156 ;  /* 0x0000009c0a157221 */ /* 0x000fc80000010000 */
[----:B------:R-:W-:Y:S01]  /*80a0*/  FADD.FTZ R21, R11, R21 ;  /* 0x000000150b157221 */ /* 0x000fe20000010000 */
[----:B------:R-:W-:-:S04]  /*80b0*/  FADD.FTZ R171, R14, R171 ;  /* 0x000000ab0eab7221 */ /* 0x000fc80000010000 */
[----:B------:R-:W-:Y:S01]  /*80c0*/  FADD.FTZ R171, R15, R171 ;  /* 0x000000ab0fab7221 */ /* 0x000fe20000010000 */
[----:B------:R-:W-:Y:S02]  /*80d0*/  WARPGROUP.DEPBAR.LE gsb0, 0x0 ;  /* 0x00008000000079c5 */ /* 0x000fe40000010000 */
[----:B------:R-:W-:Y:S02]  /*80e0*/  F2FP.F16.F32.PACK_AB R152, R11, R10 ;  /* 0x0000000a0b98723e */ /* 0x000fe400000000ff */
[----:B------:R-:W-:Y:S02]  /*80f0*/  F2FP.F16.F32.PACK_AB R153, R15, R14 ;  /* 0x0000000e0f99723e */ /* 0x000fe400000000ff */
        /* <DEDUP_REMOVED lines=34> */
[----:B------:R-:W2:Y:S01]  /*8320*/  @!P0 LDL.64 R10, [R1+0x68] ;  /* 0x00006800010a8983 */ /* 0x000ea20000100a00 */
[----:B0-----:R-:W-:-:S06]  /*8330*/  WARPGROUP.ARRIVE ;  /* 0x00000000000079c5 */ /* 0x001fcc0000000000 */
[----:B------:R-:W-:Y:S03]  /*8340*/  HGMMA.64x256x16.F32 R24, R152, gdesc[UR24].tnspB, R24, gsb0 ;  /* 0x43e0001898187df0 */ /* 0x000fe60008000818 */
[----:B------:R-:W-:Y:S02]  /*8350*/  WARPGROUP.DEPBAR.LE gsb0, 0x0 ;  /* 0x00008000000079c5 */ /* 0x000fe40000010000 */
[----:B------:R0:W-:Y:S04]  /*8360*/  STL.128 [R1+0x440], R144 ;  /* 0x0004409001007387 */ /* 0x0001e80000100c00 */
[----:B------:R1:W-:Y:S04]  /*8370*/  STL.128 [R1+0x260], R24 ;  /* 0x0002601801007387 */ /* 0x0003e80000100c00 */
[----:B------:R3:W-:Y:S04]  /*8380*/  STL.128 [R1+0x270], R28 ;  /* 0x0002701c01007387 */ /* 0x0007e80000100c00 */
[----:B------:R4:W-:Y:S04]  /*8390*/  STL.128 [R1+0x280], R32 ;  /* 0x0002802001007387 */ /* 0x0009e80000100c00 */
[----:B0-----:R-:W5:Y:S04]  /*83a0*/  @!P0 LDL R144, [R1+0x210] ;  /* 0x0002100001908983 */ /* 0x001f680000100800 */
        /* <DEDUP_REMOVED lines=28> */
[----:B------:R-:W5:Y:S04]  /*8570*/  LDL R14, [R1+0x260] ;  /* 0x00026000010e7983 */ /* 0x000f680000100800 */
[----:B------:R-:W5:Y:S04]  /*8580*/  LDL R15, [R1+0x264] ;  /* 0x00026400010f7983 */ /* 0x000f680000100800 */
[----:B-1----:R-:W5:Y:S04]  /*8590*/  LDL R24, [R1+0x268] ;  /* 0x0002680001187983 */ /* 0x002f680000100800 */
[----:B------:R-:W5:Y:S04]  /*85a0*/  LDL R25, [R1+0x26c] ;  /* 0x00026c0001197983 */ /* 0x000f680000100800 */
[----:B------:R-:W5:Y:S04]  /*85b0*/  LDL R26, [R1+0x270] ;  /* 0x00027000011a7983 */ /* 0x000f680000100800 */
[----:B------:R-:W5:Y:S04]  /*85c0*/  LDL R27, [R1+0x274] ;  /* 0x00027400011b7983 */ /* 0x000f680000100800 */
[----:B---3--:R-:W3:Y:S04]  /*85d0*/  LDL R28, [R1+0x278] ;  /* 0x00027800011c7983 */ /* 0x008ee80000100800 */
[----:B------:R-:W3:Y:S04]  /*85e0*/  LDL R29, [R1+0x27c] ;  /* 0x00027c00011d7983 */ /* 0x000ee80000100800 */
[----:B------:R-:W3:Y:S04]  /*85f0*/  LDL R30, [R1+0x280] ;  /* 0x00028000011e7983 */ /* 0x000ee80000100800 */
[----:B------:R-:W3:Y:S04]  /*8600*/  LDL R31, [R1+0x284] ;  /* 0x00028400011f7983 */ /* 0x000ee80000100800 */
[----:B----4-:R-:W4:Y:S04]  /*8610*/  LDL R32, [R1+0x288] ;  /* 0x0002880001207983 */ /* 0x010f280000100800 */
[----:B------:R-:W4:Y:S04]  /*8620*/  LDL R33, [R1+0x28c] ;  /* 0x00028c0001217983 */ /* 0x000f280000100800 */
[----:B------:R-:W4:Y:S04]  /*8630*/  LDL R34, [R1+0x290] ;  /* 0x0002900001227983 */ /* 0x000f280000100800 */
[----:B------:R-:W4:Y:S04]  /*8640*/  LDL R35, [R1+0x294] ;  /* 0x0002940001237983 */ /* 0x000f280000100800 */
        /* <DEDUP_REMOVED lines=52> */
[----:B--2---:R-:W2:Y:S04]  /*8990*/  LDL R88, [R1+0x368] ;  /* 0x0003680001587983 */ /* 0x004ea80000100800 */
        /* <DEDUP_REMOVED lines=47> */
[----:B-----5:R-:W5:Y:S04]  /*8c90*/  LDL R136, [R1+0x428] ;  /* 0x0004280001887983 */ /* 0x020f680000100800 */
        /* <DEDUP_REMOVED lines=13> */
[----:B------:R-:W-:Y:S01]  /*8d70*/  @!P0 MOV R11, R10 ;  /* 0x0000000a000b8202 */ /* 0x000fe20000000f00 */
[----:B------:R-:W-:Y:S01]  /*8d80*/  FADD.FTZ R12, R12, R21 ;  /* 0x000000150c0c7221 */ /* 0x000fe20000010000 */
[----:B------:R-:W-:Y:S01]  /*8d90*/  FADD.FTZ R20, R20, R171 ;  /* 0x000000ab14147221 */ /* 0x000fe20000010000 */
[----:B------:R-:W-:Y:S02]  /*8da0*/  STL [R1+0x88], RZ ;  /* 0x000088ff01007387 */ /* 0x000fe40000100800 */
[----:B------:R-:W-:-:S02]  /*8db0*/  @!P0 IMAD R144, R144, 0x8, R11 ;  /* 0x0000000890908824 */ /* 0x000fc400078e020b */
        /* <DEDUP_REMOVED lines=8> */
[----:B------:R0:W-:Y:S04]  /*8e40*/  STL [R1+0x88], R0 ;  /* 0x0000880001007387 */ /* 0x0001e80000100800 */
[----:B------:R1:W-:Y:S04]  /*8e50*/  STL [R1+0x234], R8 ;  /* 0x0002340801007387 */ /* 0x0003e80000100800 */
[----:B------:R1:W-:Y:S04]  /*8e60*/  STL.64 [R1+0x240], R12 ;  /* 0x0002400c01007387 */ /* 0x0003e80000100a00 */
[----:B------:R1:W-:Y:S04]  /*8e70*/  STL [R1+0x260], R14 ;  /* 0x0002600e01007387 */ /* 0x0003e80000100800 */
[----:B------:R1:W-:Y:S04]  /*8e80*/  STL [R1+0x264], R15 ;  /* 0x0002640f01007387 */ /* 0x0003e80000100800 */
[----:B------:R1:W-:Y:S04]  /*8e90*/  STL [R1+0x268], R24 ;  /* 0x0002681801007387 */ /* 0x0003e80000100800 */
[----:B------:R1:W-:Y:S04]  /*8ea0*/  STL [R1+0x26c], R25 ;  /* 0x00026c1901007387 */ /* 0x0003e80000100800 */
[----:B------:R1:W-:Y:S04]  /*8eb0*/  STL [R1+0x270], R26 ;  /* 0x0002701a01007387 */ /* 0x0003e80000100800 */
[----:B------:R1:W-:Y:S04]  /*8ec0*/  STL [R1+0x274], R27 ;  /* 0x0002741b01007387 */ /* 0x0003e80000100800 */
[----:B---3--:R1:W-:Y:S04]  /*8ed0*/  STL [R1+0x278], R28 ;  /* 0x0002781c01007387 */ /* 0x0083e80000100800 */
[----:B------:R1:W-:Y:S04]  /*8ee0*/  STL [R1+0x27c], R29 ;  /* 0x00027c1d01007387 */ /* 0x0003e80000100800 */
[----:B------:R1:W-:Y:S04]  /*8ef0*/  STL [R1+0x280], R30 ;  /* 0x0002801e01007387 */ /* 0x0003e80000100800 */
[----:B------:R1:W-:Y:S04]  /*8f00*/  STL [R1+0x284], R31 ;  /* 0x0002841f01007387 */ /* 0x0003e80000100800 */
[----:B----4-:R1:W-:Y:S04]  /*8f10*/  STL [R1+0x288], R32 ;  /* 0x0002882001007387 */ /* 0x0103e80000100800 */
        /* <DEDUP_REMOVED lines=55> */
[----:B--2---:R1:W-:Y:S04]  /*9290*/  STL [R1+0x368], R88 ;  /* 0x0003685801007387 */ /* 0x0043e80000100800 */
        /* <DEDUP_REMOVED lines=64> */
[----:B------:R-:W-:-:S06]  /*96a0*/  UIADD3 UR49, UR49, -0x2, URZ ;  /* 0xfffffffe31317890 */ /* 0x000fcc000fffe03f */
[----:B------:R-:W-:Y:S02]  /*96b0*/  IMAD.U32 R10, RZ, RZ, UR49 ;  /* 0x00000031ff0a7e24 */ /* 0x000fe4000f8e00ff */
[----:B--2---:R-:W-:-:S04]  /*96c0*/  IMAD.SHL.U32 R0, R0, 0x80, RZ ;  /* 0x0000008000007824 */ /* 0x004fc800078e00ff */
[----:B------:R-:W-:-:S04]  /*96d0*/  @P1 IMAD.HI.U32 R7, R0, R7, RZ ;  /* 0x0000000700071227 */ /* 0x000fc800078e00ff */
[----:B------:R-:W-:Y:S01]  /*96e0*/  IMAD.MOV.U32 R6, RZ, RZ, R0 ;  /* 0x000000ffff067224 */ /* 0x000fe200078e0000 */
[----:B------:R-:W-:Y:S02]  /*96f0*/  @P1 SHF.R.U32.HI R6, RZ, R220, R7 ;  /* 0x000000dcff061219 */ /* 0x000fe40000011607 */
[----:B------:R-:W-:-:S03]  /*9700*/  ISETP.GE.AND P1, PT, R5, 0x1, PT ;  /* 0x000000010500780c */ /* 0x000fc60003f26270 */
[----:B------:R-:W-:-:S04]  /*9710*/  VIADD R7, R6, UR46 ;  /* 0x0000002e06077c36 */ /* 0x000fc80008000000 */
        /* <DEDUP_REMOVED lines=12> */
.L_x_3249:
[----:B------:R-:W-:-:S13]  /*97e0*/  ISETP.NE.AND P1, PT, R5, 0x1, PT ;  /* 0x000000010500780c */ /* 0x000fda0003f25270 */
[----:B------:R-:W-:-:S05]  /*97f0*/  @P1 IMAD.HI.U32 R2, R6, R2, RZ ;  /* 0x0000000206021227 */ /* 0x000fca00078e00ff */
[----:B------:R-:W-:-:S07]  /*9800*/  @P1 SHF.R.U32.HI R6, RZ, R3, R2 ;  /* 0x00000003ff061219 */ /* 0x000fce0000011602 */
.L_x_3250:
[----:B------:R-:W-:Y:S05]  /*9810*/  BSYNC B0 ;  /* 0x0000000000007941 */ /* 0x000fea0003800000 */
.L_x_3248:
[----:B------:R-:W-:-:S05]  /*9820*/  IMAD R5, R6, R5, R5 ;  /* 0x0000000506057224 */ /* 0x000fca00078e0205 */
[----:B------:R-:W-:-:S07]  /*9830*/  VIMNMX R4, R4, R5, PT ;  /* 0x0000000504047248 */ /* 0x000fce0003fe0100 */
.L_x_3247:
[----:B------:R-:W-:Y:S01]  /*9840*/  IMAD.HI R4, R4, 0x2aaaaaab, RZ ;  /* 0x2aaaaaab04047827 */ /* 0x000fe200078e02ff */
[----:B------:R-:W-:Y:S04]  /*9850*/  BSSY B2, `(.L_x_3251) ;  /* 0x0000016000027945 */ /* 0x000fe80003800000 */
[----:B------:R-:W-:-:S04]  /*9860*/  SHF.R.U32.HI R3, RZ, 0x1f, R4 ;  /* 0x0000001fff037819 */ /* 0x000fc80000011604 */
[----:B------:R-:W-:-:S04]  /*9870*/  LEA.HI.SX32 R3, R4, R3, 0x1c ;  /* 0x0000000304037211 */ /* 0x000fc800078fe2ff */
[----:B------:R-:W-:-:S04]  /*9880*/  VIMNMX R11, R3, UR45, !PT ;  /* 0x0000002d030b7c48 */ /* 0x000fc8000ffe0100 */
[----:B------:R-:W-:-:S13]  /*9890*/  ISETP.GE.AND P1, PT, R10, R11, PT ;  /* 0x0000000b0a00720c */ /* 0x000fda0003f26270 */
[----:B------:R-:W-:Y:S05]  /*98a0*/  @!P1 BRA `(.L_x_3252) ;  /* 0x0000000000409947 */ /* 0x000fea0003800000 */
[----:B------:R-:W-:Y:S01]  /*98b0*/  BSSY B1, `(.L_x_3253) ;  /* 0x000000d000017945 */ /* 0x000fe20003800000 */
.L_x_3255:
[C---:B------:R-:W-:Y:S01]  /*98c0*/  IADD3 R2, P1, R16.reuse, 0x70, RZ ;  /* 0x0000007010027810 */ /* 0x040fe20007f3e0ff */
[----:B------:R-:W-:Y:S01]  /*98d0*/  BSSY B0, `(.L_x_3254) ;  /* 0x0000007000007945 */ /* 0x000fe20003800000 */
[C---:B------:R-:W-:Y:S01]  /*98e0*/  IADD3 R26, P2, R16.reuse, 0x13c, RZ ;  /* 0x0000013c101a7810 */ /* 0x040fe20007f5e0ff */
[----:B------:R-:W-:Y:S01]  /*98f0*/  VIADD R0, R16, 0x170 ;  /* 0x0000017010007836 */ /* 0x000fe20000000000 */
[----:B------:R-:W-:Y:S01]  /*9900*/  MOV R215, 0x9940 ;  /* 0x0000994000d77802 */ /* 0x000fe20000000f00 */
[--C-:B------:R-:W-:Y:S02]  /*9910*/  IMAD.X R3, RZ, RZ, R17.reuse, P1 ;  /* 0x000000ffff037224 */ /* 0x100fe400008e0611 */
[----:B------:R-:W-:-:S08]  /*9920*/  IMAD.X R27, RZ, RZ, R17, P2 ;  /* 0x000000ffff1b7224 */ /* 0x000fd000010e0611 */
[----:B------:R-:W-:Y:S05]  /*9930*/  CALL.REL.NOINC `($_ZN7cutlass13device_kernelIN5flash11enable_sm90INS1_16FlashAttnFwdSm90INS1_25CollectiveMainloopFwdSm90ILi2EN4cute5tupleIJNS5_1CILi1EEES8_S8_EEENS6_IJNS7_ILi128EEENS7_ILi96EEENS7_ILi64EEEEEELi256ENS_6half_tEfNS_4arch4Sm90ELb0ELb1ELb0ELb1ELb0ELb0ELb1ELb1ELb0ELb1ELb1ELb0EEENS1_21CollectiveEpilogueFwdINS6_IJSA_NS7_ILi256EEESB_EEES9_SE_SG_Li256ELb1ELb1ELb1ELb0EEENS1_36VarlenDynamicPersistentTileSchedulerILi128ELi96ELi256ELi128ELb1ELb1ELb1ELb1ELb0ELb1EEEEEEEEEvNT_6ParamsE$_ZZN5flash25CollectiveMainloopFwdSm90ILi2EN4cute5tupleIJNS1_1CILi1EEES4_S4_EEENS2_IJNS3_ILi128EEENS3_ILi96EEENS3_ILi64EEEEEELi256EN7cutlass6half_tEfNSA_4arch4Sm90ELb0ELb1ELb0ELb1ELb0ELb0ELb1ELb1ELb0ELb1ELb1ELb0EE3mmaINS_16FlashAttnFwdSm90ISE_NS_21CollectiveEpilogueFwdINS2_IJS6_NS3_ILi256EEES7_EEES5_SB_SD_Li256ELb1ELb1ELb1ELb0EEENS_36VarlenDynamicPersistentTileSchedulerILi128ELi96ELi256ELi128ELb1ELb1ELb1ELb1ELb0ELb1EEEE13SharedStorageENS1_6TensorINS1_11ArrayEngineIfLm128EEENS1_6LayoutINS2_IJNS2_IJNS3_ILi2EEEST_NS3_ILi32EEEEEES4_S4_EEENS2_IJNS2_IJS4_ST_NS3_ILi4EEEEEENS3_ILi0EEESZ_EEEEEEENS_7SoftmaxILi2ELi0EEEEEbRKNSE_6ParamsENSA_25PipelineTmaAsyncNoClusterILi2ENSA_16PipelineTmaAsyncILi2EEEEES1B_RNSA_13PipelineStateILj2EEERT0_RT1_iRiRKNS_16SeqlenInfoQKNewKILb1ELb0EEENS2_IJiiiiEEERT_ENKUliT_T0_T1_E_clIZSF_ISO_S12_S14_EbS17_S1B_S1B_S1E_S1G_S1I_iS1J_S1N_S1O_S1Q_EUlRS1R_iE1_NS3_ILb0EEENS3_ILb1EEEEEDaiS1R_S1S_S1T_) ;  /* 0x0000025000307944 */ /* 0x000fea0003c00000 */
[----:B------:R-:W-:Y:S05]  /*9940*/  BSYNC B0 ;  /* 0x0000000000007941 */ /* 0x000fea0003800000 */
.L_x_3254:
[C---:B------:R-:W-:Y:S01]  /*9950*/  ISETP.GT.AND P1, PT, R10.reuse, R11, PT ;  /* 0x0000000b0a00720c */ /* 0x040fe20003f24270 */
[----:B------:R-:W-:-:S12]  /*9960*/  VIADD R10, R10, 0xffffffff ;  /* 0xffffffff0a0a7836 */ /* 0x000fd80000000000 */
[----:B------:R-:W-:Y:S05]  /*9970*/  @P1 BRA `(.L_x_3255) ;  /* 0xfffffffc00d01947 */ /* 0x000fea000383ffff */
[----:B------:R-:W-:Y:S05]  /*9980*/  BSYNC B1 ;  /* 0x0000000000017941 */ /* 0x000fea0003800000 */
.L_x_3253:
[----:B------:R-:W2:Y:S02]  /*9990*/  LDL R0, [R1+0x70] ;  /* 0x0000700001007983 */ /* 0x000ea40000100800 */
[----:B--2---:R-:W-:-:S07]  /*99a0*/  IMAD.SHL.U32 R0, R0, 0x80, RZ ;  /* 0x0000008000007824 */ /* 0x004fce00078e00ff */
.L_x_3252:
[----:B------:R-:W-:Y:S05]  /*99b0*/  BSYNC B2 ;  /* 0x0000000000027941 */ /* 0x000fea0003800000 */
.L_x_3251:
        /* <DEDUP_REMOVED lines=10> */
[----:B------:R-:W-:-:S04]  /*9a60*/  VIADD R0, R0, UR42 ;  /* 0x0000002a00007c36 */ /* 0x000fc80008000000 */
        /* <DEDUP_REMOVED lines=12> */
.L_x_3258:
[----:B------:R-:W-:-:S13]  /*9b30*/  ISETP.NE.AND P1, PT, R7, 0x1, PT ;  /* 0x000000010700780c */ /* 0x000fda0003f25270 */
[----:B------:R-:W0:Y:S02]  /*9b40*/  @P1 LDC.64 R4, c[0x0][0xae0] ;  /* 0x0002b800ff041b82 */ /* 0x000e240000000a00 */
[----:B0-----:R-:W-:-:S05]  /*9b50*/  @P1 IMAD.HI.U32 R4, R0, R4, RZ ;  /* 0x0000000400041227 */ /* 0x001fca00078e00ff */
[----:B------:R-:W-:-:S07]  /*9b60*/  @P1 SHF.R.U32.HI R0, RZ, R5, R4 ;  /* 0x00000005ff001219 */ /* 0x000fce0000011604 */
.L_x_3259:
[----:B------:R-:W-:Y:S05]  /*9b70*/  BSYNC B0 ;  /* 0x0000000000007941 */ /* 0x000fea0003800000 */
.L_x_3257:
[----:B------:R-:W-:-:S05]  /*9b80*/  IMAD R3, R0, R7, RZ ;  /* 0x0000000700037224 */ /* 0x000fca00078e02ff */
[----:B------:R-:W-:-:S07]  /*9b90*/  VIMNMX R2, R2, R3, !PT ;  /* 0x0000000302027248 */ /* 0x000fce0007fe0100 */
.L_x_3256:
[----:B------:R-:W-:-:S04]  /*9ba0*/  VIADD R2, R2, 0x5f ;  /* 0x0000005f02027836 */ /* 0x000fc80000000000 */
[----:B------:R-:W-:-:S05]  /*9bb0*/  IMAD.HI R2, R2, 0x2aaaaaab, RZ ;  /* 0x2aaaaaab02027827 */ /* 0x000fca00078e02ff */
[----:B------:R-:W-:-:S04]  /*9bc0*/  SHF.R.U32.HI R3, RZ, 0x1f, R2 ;  /* 0x0000001fff037819 */ /* 0x000fc80000011602 */
[----:B------:R-:W-:-:S04]  /*9bd0*/  LEA.HI.SX32 R2, R2, R3, 0x1c ;  /* 0x0000000302027211 */ /* 0x000fc800078fe2ff */
[----:B------:R-:W-:-:S04]  /*9be0*/  VIMNMX R2, R2, UR45, !PT ;  /* 0x0000002d02027c48 */ /* 0x000fc8000ffe0100 */
[----:B------:R-:W-:-:S13]  /*9bf0*/  ISETP.GE.AND P1, PT, R10, R2, PT ;  /* 0x000000020a00720c */ /* 0x000fda0003f26270 */
[----:B------:R-:W-:Y:S05]  /*9c00*/  @!P1 BRA `(.L_x_3260) ;  /* 0x0000009800109947 */ /* 0x000fea0003800000 */
.L_x_3277:
[----:B0-----:R-:W2:Y:S04]  /*9c10*/  LD.E R3, desc[UR40][R22.64+0x210] ;  /* 0x0002102816037980 */ /* 0x001ea8000c101900 */
        /* <DEDUP_REMOVED lines=13> */
[----:B------:R-:W-:Y:S01]  /*9cf0*/  IMAD.MOV.U32 R5, RZ, RZ, R10 ;  /* 0x000000ffff057224 */ /* 0x000fe200078e000a */
[----:B------:R-:W-:Y:S05]  /*9d00*/  YIELD ;  /* 0x0000000000007946 */ /* 0x000fea0003800000 */
[----:B------:R-:W-:Y:S01]  /*9d10*/  BSSY B0, `(.L_x_3261) ;  /* 0x0000008000007945 */ /* 0x000fe20003800000 */
[----:B------:R-:W-:Y:S01]  /*9d20*/  VIADD R10, R10, 0xffffffff ;  /* 0xffffffff0a0a7836 */ /* 0x000fe20000000000 */
[----:B------:R-:W-:Y:S01]  /*9d30*/  ISETP.GT.AND P1, PT, R5, R2, PT ;  /* 0x000000020500720c */ /* 0x000fe20003f24270 */
[----:B-1----:R-:W-:Y:S01]  /*9d40*/  @!P2 IMAD.MOV.U32 R3, RZ, RZ, RZ ;  /* 0x000000ffff03a224 */ /* 0x002fe200078e00ff */
[----:B--2---:R-:W-:-:S04]  /*9d50*/  LOP3.LUT R0, R0, 0x1, RZ, 0xfc, !PT ;  /* 0x0000000100007812 */ /* 0x004fc800078efcff */
[----:B------:R-:W-:-:S13]  /*9d60*/  ISETP.NE.AND P3, PT, R0, 0x3, PT ;  /* 0x000000030000780c */ /* 0x000fda0003f65270 */
[----:B0-----:R-:W-:Y:S05]  /*9d70*/  @!P3 BRA `(.L_x_3262) ;  /* 0x000000000004b947 */ /* 0x001fea0003800000 */
[----:B------:R-:W-:Y:S01]  /*9d80*/  BPT.TRAP 0x1 ;  /* 0x000000040000795c */ /* 0x000fe20000300000 */
.L_x_3262:
[----:B------:R-:W-:Y:S05]  /*9d90*/  BSYNC B0 ;  /* 0x0000000000007941 */ /* 0x000fea0003800000 */
.L_x_3261:
[----:B------:R-:W2:Y:S01]  /*9da0*/  LD.E.64 R4, desc[UR40][R20.64+0x8] ;  /* 0x0000082814047980 */ /* 0x000ea2000c101b00 */
[----:B-----5:R-:W-:Y:S02]  /*9db0*/  SHF.L.U32 R8, R9, 0x1f, RZ ;  /* 0x0000001f09087819 */ /* 0x020fe400000006ff */
[----:B--2---:R-:W-:-:S05]  /*9dc0*/  MOV R4, R4 ;  /* 0x0000000400047202 */ /* 0x004fca0000000f00 */
[----:B------:R-:W-:-:S04]  /*9dd0*/  IMAD R3, R3, 0x8, R4 ;  /* 0x0000000803037824 */ /* 0x000fc800078e0204 */
[----:B------:R0:W1:Y:S01]  /*9de0*/  SYNCS.PHASECHK.TRANS64.TRYWAIT P2, [R3+URZ], R8 ;  /* 0x00000008030075a7 */ /* 0x000062000804017f */
[----:B------:R-:W2:Y:S04]  /*9df0*/  LD.E R4, desc[UR40][R20.64+0x1c] ;  /* 0x00001c2814047980 */ /* 0x000ea8000c101900 */
[----:B------:R0:W5:Y:S04]  /*9e00*/  LD.E R0, desc[UR40][R22.64+0x210] ;  /* 0x0002102816007980 */ /* 0x000168000c101900 */
[----:B------:R0:W5:Y:S01]  /*9e10*/  LD.E R6, desc[UR40][R22.64+0x214] ;  /* 0x0002142816067980 */ /* 0x000162000c101900 */
[----:B------:R-:W-:Y:S01]  /*9e20*/  BSSY B0, `(.L_x_3263) ;  /* 0x0000005000007945 */ /* 0x000fe20003800000 */
[----:B--2---:R-:W-:-:S04]  /*9e30*/  LOP3.LUT R4, R4, 0x1, RZ, 0xfc, !PT ;  /* 0x0000000104047812 */ /* 0x004fc800078efcff */
[----:B------:R-:W-:-:S13]  /*9e40*/  ISETP.NE.AND P3, PT, R4, 0x3, PT ;  /* 0x000000030400780c */ /* 0x000fda0003f65270 */
[----:B01----:R-:W-:Y:S05]  /*9e50*/  @!P3 BRA `(.L_x_3264) ;  /* 0x000000000004b947 */ /* 0x003fea0003800000 */
[----:B------:R-:W-:Y:S01]  /*9e60*/  BPT.TRAP 0x1 ;  /* 0x000000040000795c */ /* 0x000fe20000300000 */
.L_x_3264:
[----:B------:R-:W-:Y:S05]  /*9e70*/  BSYNC B0 ;  /* 0x0000000000007941 */ /* 0x000fea0003800000 */
.L_x_3263:
[----:B------:R-:W-:Y:S04]  /*9e80*/  BSSY B0, `(.L_x_3265) ;  /* 0x0000008000007945 */ /* 0x000fe80003800000 */
[----:B------:R-:W-:Y:S05]  /*9e90*/  @P2 BRA `(.L_x_3266) ;  /* 0x0000000000182947 */ /* 0x000fea0003800000 */
[----:B------:R-:W2:Y:S01]  /*9ea0*/  LD.E.64 R4, desc[UR40][R20.64+0x8] ;  /* 0x0000082814047980 */ /* 0x000ea2000c101b00 */
[----:B-----5:R-:W-:Y:S02]  /*9eb0*/  SHF.L.U32 R3, R6, 0x1f, RZ ;  /* 0x0000001f06037819 */ /* 0x020fe400000006ff */
[----:B--2---:R-:W-:-:S05]  /*9ec0*/  MOV R5, R4 ;  /* 0x0000000400057202 */ /* 0x004fca0000000f00 */
[----:B------:R-:W-:-:S04]  /*9ed0*/  IMAD R0, R0, 0x8, R5 ;  /* 0x0000000800007824 */ /* 0x000fc800078e0205 */
[----:B------:R-:W0:Y:S02]  /*9ee0*/  SYNCS.PHASECHK.TRANS64.TRYWAIT P2, [R0+URZ], R3 ;  /* 0x00000003000075a7 */ /* 0x000e24000804017f */
[----:B0-----:R-:W-:Y:S05]  /*9ef0*/  @!P2 BRA `(.L_x_3267) ;  /* 0x0000021c00d0a947 */ /* 0x001fea0003800000 */
.L_x_3266:
[----:B------:R-:W-:Y:S05]  /*9f00*/  BSYNC B0 ;  /* 0x0000000000007941 */ /* 0x000fea0003800000 */
.L_x_3265:
[----:B0-----:R-:W2:Y:S04]  /*9f10*/  LD.E R3, desc[UR40][R22.64+0x210] ;  /* 0x0002102816037980 */ /* 0x001ea8000c101900 */
[----:B------:R-:W2:Y:S01]  /*9f20*/  LDL.64 R12, [R1+0xa0] ;  /* 0x0000a000010c7983 */ /* 0x000ea20000100a00 */
[----:B------:R-:W-:Y:S05]  /*9f30*/  WARPSYNC.ALL ;  /* 0x0000000000007948 */ /* 0x000fea0003800000 */
[----:B------:R-:W3:Y:S04]  /*9f40*/  LDL.64 R14, [R1+0x98] ;  /* 0x00009800010e7983 */ /* 0x000ee80000100a00 */
[----:B------:R-:W4:Y:S04]  /*9f50*/  LDL.64 R4, [R1+0x98] ;  /* 0x0000980001047983 */ /* 0x000f280000100a00 */
[----:B-----5:R-:W4:Y:S01]  /*9f60*/  LDL.64 R6, [R1+0x98] ;  /* 0x0000980001067983 */ /* 0x020f220000100a00 */
[----:B--2---:R-:W-:-:S03]  /*9f70*/  IMAD R12, R3, 0x300, R12 ;  /* 0x00000300030c7824 */ /* 0x004fc600078e020c */
[----:B------:R-:W2:Y:S01]  /*9f80*/  LDL.64 R8, [R1+0x98] ;  /* 0x0000980001087983 */ /* 0x000ea20000100a00 */
[----:B------:R-:W-:Y:S01]  /*9f90*/  R2UR UR7, R13 ;  /* 0x000000000d0772ca */ /* 0x000fe200000e0000 */
[----:B------:R-:W-:Y:S01]  /*9fa0*/  WARPGROUP.ARRIVE ;  /* 0x00000000000079c5 */ /* 0x000fe20000000000 */
[----:B------:R-:W-:Y:S01]  /*9fb0*/  R2UR UR6, R12 ;  /* 0x000000000c0672ca */ /* 0x000fe200000e0000 */
[----:B------:R-:W2:Y:S01]  /*9fc0*/  LDL R72, [R1+0x54] ;  /* 0x0000540001487983 */ /* 0x000ea20000100800 */
[----:B------:R-:W-:-:S03]  /*9fd0*/  IMAD.MOV.U32 R0, RZ, RZ, 0x1 ;  /* 0x00000001ff007424 */ /* 0x000fc600078e00ff */
        /* <DEDUP_REMOVED lines=17> */
[----:B------:R0:W5:Y:S04]  /*a0f0*/  LD.E R3, desc[UR40][R22.64+0x210] ;  /* 0x0002102816037980 */ /* 0x000168000c101900 */
[----:B------:R0:W5:Y:S01]  /*a100*/  LD.E R11, desc[UR40][R22.64+0x214] ;  /* 0x00021428160b7980 */ /* 0x000162000c101900 */
[----:B------:R-:W-:-:S06]  /*a110*/  WARPGROUP.ARRIVE ;  /* 0x00000000000079c5 */ /* 0x000fcc0000000000 */
[----:B------:R-:W-:Y:S01]  /*a120*/  HGMMA.64x96x16.F32 R24, gdesc[UR4], R24, gsb0 ;  /* 0x01600000041879f0 */ /* 0x000fe20008000818 */
[----:B------:R-:W-:Y:S02]  /*a130*/  VIADD R4, R12, 0x4 ;  /* 0x000000040c047836 */ /* 0x000fe40000000000 */
[----:B------:R-:W-:Y:S01]  /*a140*/  IMAD.MOV.U32 R5, RZ, RZ, R13 ;  /* 0x000000ffff057224 */ /* 0x000fe200078e000d */
[----:B------:R-:W-:Y:S02]  /*a150*/  R2UR UR4, R6 ;  /* 0x00000000060472ca */ /* 0x000fe400000e0000 */
[----:B------:R-:W-:Y:S02]  /*a160*/  R2UR UR6, R4 ;  /* 0x00000000040672ca */ /* 0x000fe400000e0000 */
[----:B------:R-:W-:Y:S02]  /*a170*/  R2UR UR7, R5 ;  /* 0x00000000050772ca */ /* 0x000fe400000e0000 */
[----:B------:R-:W-:Y:S01]  /*a180*/  R2UR UR5, R7 ;  /* 0x00000000070572ca */ /* 0x000fe200000e0000 */
[----:B------:R-:W-:-:S02]  /*a190*/  VIADD R4, R12, 0x6 ;  /* 0x000000060c047836 */ /* 0x000fc40000000000 */
[----:B--2---:R-:W-:Y:S01]  /*a1a0*/  VIADD R8, R8, 0x6 ;  /* 0x0000000608087836 */ /* 0x004fe20000000000 */
[----:B------:R-:W-:Y:S02]  /*a1b0*/  WARPGROUP.DEPBAR.LE gsb0, 0x0 ;  /* 0x00008000000079c5 */ /* 0x000fe40000010000 */
[----:B------:R-:W-:-:S07]  /*a1c0*/  WARPGROUP.ARRIVE ;  /* 0x00000000000079c5 */ /* 0x000fce0000000000 */
[----:B------:R-:W-:Y:S01]  /*a1d0*/  HGMMA.64x96x16.F32 R24, gdesc[UR4], R24, gsb0 ;  /* 0x01600000041879f0 */ /* 0x000fe20008000818 */
[----:B------:R-:W-:Y:S01]  /*a1e0*/  IMAD.MOV.U32 R5, RZ, RZ, R13 ;  /* 0x000000ffff057224 */ /* 0x000fe200078e000d */
        /* <DEDUP_REMOVED lines=11> */
[----:B0-----:R-:W-:Y:S05]  /*a2a0*/  @!P3 BRA `(.L_x_3269) ;  /* 0x000000000004b947 */ /* 0x001fea0003800000 */
[----:B------:R-:W-:Y:S01]  /*a2b0*/  BPT.TRAP 0x1 ;  /* 0x000000040000795c */ /* 0x000fe20000300000 */
.L_x_3269:
[----:B------:R-:W-:Y:S05]  /*a2c0*/  BSYNC B0 ;  /* 0x0000000000007941 */ /* 0x000fea0003800000 */
.L_x_3268:
[----:B------:R-:W2:Y:S01]  /*a2d0*/  LDL.64 R4, [R1+0x40] ;  /* 0x0000400001047983 */ /* 0x000ea20000100a00 */
[----:B-----5:R-:W-:Y:S02]  /*a2e0*/  SHF.L.U32 R8, R11, 0x1f, RZ ;  /* 0x0000001f0b087819 */ /* 0x020fe400000006ff */
[----:B--2---:R-:W-:-:S05]  /*a2f0*/  MOV R6, R4 ;  /* 0x0000000400067202 */ /* 0x004fca0000000f00 */
[----:B------:R-:W-:-:S04]  /*a300*/  IMAD R3, R3, 0x8, R6 ;  /* 0x0000000803037824 */ /* 0x000fc800078e0206 */
[----:B------:R0:W1:Y:S01]  /*a310*/  SYNCS.PHASECHK.TRANS64.TRYWAIT P2, [R3+URZ], R8 ;  /* 0x00000008030075a7 */ /* 0x000062000804017f */
[----:B------:R0:W5:Y:S04]  /*a320*/  LD.E R4, desc[UR40][R22.64+0x210] ;  /* 0x0002102816047980 */ /* 0x000168000c101900 */
[----:B------:R0:W5:Y:S01]  /*a330*/  LD.E R5, desc[UR40][R22.64+0x214] ;  /* 0x0002142816057980 */ /* 0x000162000c101900 */
[----:B------:R-:W-:Y:S04]  /*a340*/  BSSY B0, `(.L_x_3270) ;  /* 0x0000003000007945 */ /* 0x000fe80003800000 */
[----:B------:R-:W-:Y:S05]  /*a350*/  @!P3 BRA `(.L_x_3271) ;  /* 0x000000000004b947 */ /* 0x000fea0003800000 */
[----:B------:R-:W-:Y:S01]  /*a360*/  BPT.TRAP 0x1 ;  /* 0x000000040000795c */ /* 0x000fe20000300000 */
.L_x_3271:
[----:B------:R-:W-:Y:S05]  /*a370*/  BSYNC B0 ;  /* 0x0000000000007941 */ /* 0x000fea0003800000 */
.L_x_3270:
[----:B------:R-:W-:Y:S04]  /*a380*/  BSSY B0, `(.L_x_3272) ;  /* 0x0000006000007945 */ /* 0x000fe80003800000 */
[----:B-1----:R-:W-:Y:S05]  /*a390*/  @P2 BRA `(.L_x_3273) ;  /* 0x0000000000102947 */ /* 0x002fea0003800000 */
[----:B-----5:R-:W-:Y:S01]  /*a3a0*/  IMAD R4, R4, 0x8, R6 ;  /* 0x0000000804047824 */ /* 0x020fe200078e0206 */
[----:B------:R-:W-:-:S04]  /*a3b0*/  SHF.L.U32 R5, R5, 0x1f, RZ ;  /* 0x0000001f05057819 */ /* 0x000fc800000006ff */
[----:B------:R-:W1:Y:S02]  /*a3c0*/  SYNCS.PHASECHK.TRANS64.TRYWAIT P2, [R4+URZ], R5 ;  /* 0x00000005040075a7 */ /* 0x000e64000804017f */
[----:B-1----:R-:W-:Y:S05]  /*a3d0*/  @!P2 BRA `(.L_x_3274) ;  /* 0x0000021800aca947 */ /* 0x002fea0003800000 */
.L_x_3273:
[----:B------:R-:W-:Y:S05]  /*a3e0*/  BSYNC B0 ;  /* 0x0000000000007941 */ /* 0x000fea0003800000 */
.L_x_3272:
[----:B------:R-:W2:Y:S04]  /*a3f0*/  LD.E R11, desc[UR40][R22.64+0x210] ;  /* 0x00021028160b7980 */ /* 0x000ea8000c101900 */
[----:B-1---5:R-:W2:Y:S04]  /*a400*/  LDL.64 R4, [R1+0x118] ;  /* 0x0001180001047983 */ /* 0x022ea80000100a00 */
[----:B0-----:R-:W3:Y:S04]  /*a410*/  LDL R3, [R1+0x90] ;  /* 0x0000900001037983 */ /* 0x001ee80000100800 */
[----:B------:R-:W4:Y:S04]  /*a420*/  LDL.64 R6, [R1+0x110] ;  /* 0x0001100001067983 */ /* 0x000f280000100a00 */
[----:B------:R-:W4:Y:S04]  /*a430*/  LDL.64 R14, [R1+0x110] ;  /* 0x00011000010e7983 */ /* 0x000f280000100a00 */
[----:B------:R-:W4:Y:S04]  /*a440*/  LDL.64 R12, [R1+0x110] ;  /* 0x00011000010c7983 */ /* 0x000f280000100a00 */
[----:B------:R-:W4:Y:S01]  /*a450*/  LDL.64 R8, [R1+0x110] ;  /* 0x0001100001087983 */ /* 0x000f220000100a00 */
[----:B------:R-:W-:Y:S05]  /*a460*/  WARPSYNC.ALL ;  /* 0x0000000000007948 */ /* 0x000fea0003800000 */
[----:B------:R-:W-:Y:S01]  /*a470*/  WARPGROUP.ARRIVE ;  /* 0x00000000000079c5 */ /* 0x000fe20000000000 */
        /* <DEDUP_REMOVED lines=137> */
[----:B---3--:R-:W-:Y:S01]  /*ad10*/  VIADD R14, R14, 0xc02 ;  /* 0x00000c020e0e7836 */ /* 0x008fe20000000000 */
        /* <DEDUP_REMOVED lines=28> */
[----:B------:R-:W0:Y:S01]  /*aee0*/  S2R R74, SR_TID.X ;  /* 0x00000000004a7919 */ /* 0x000e220000002100 */
[----:B------:R-:W-:Y:S04]  /*aef0*/  STL [R1+0x90], R0 ;  /* 0x0000900001007387 */ /* 0x000fe80000100800 */
[----:B------:R-:W-:Y:S01]  /*af00*/  STL [R1+0x90], R0 ;  /* 0x0000900001007387 */ /* 0x000fe20000100800 */
[----:B------:R-:W-:-:S02]  /*af10*/  WARPGROUP.DEPBAR.LE gsb0, 0x0 ;  /* 0x00008000000079c5 */ /* 0x000fc40000010000 */
[----:B------:R-:W-:-:S06]  /*af20*/  WARPGROUP.ARRIVE ;  /* 0x00000000000079c5 */ /* 0x000fcc0000000000 */
[----:B------:R-:W-:Y:S01]  /*af30*/  HGMMA.64x96x16.F32 R24, gdesc[UR4], R24, gsb0 ;  /* 0x01600000041879f0 */ /* 0x000fe20008000818 */
[----:B------:R-:W-:Y:S01]  /*af40*/  STL [R1+0x90], R0 ;  /* 0x0000900001007387 */ /* 0x000fe20000100800 */
[----:B0-----:R-:W-:-:S03]  /*af50*/  SHF.R.U32.HI R74, RZ, 0x7, R74 ;  /* 0x00000007ff4a7819 */ /* 0x001fc6000001164a */
[----:B------:R-:W-:Y:S04]  /*af60*/  STL [R1+0x90], R0 ;  /* 0x0000900001007387 */ /* 0x000fe80000100800 */
[----:B------:R-:W-:Y:S04]  /*af70*/  STL [R1+0x90], R0 ;  /* 0x0000900001007387 */ /* 0x000fe80000100800 */
[----:B------:R-:W-:Y:S04]  /*af80*/  STL [R1+0x90], R0 ;  /* 0x0000900001007387 */ /* 0x000fe80000100800 */
[----:B------:R-:W-:Y:S01]  /*af90*/  STL [R1+0x90], R0 ;  /* 0x0000900001007387 */ /* 0x000fe20000100800 */
[----:B------:R-:W-:-:S03]  /*afa0*/  IADD3 R5, -R74, 0xb, RZ ;  /* 0x0000000b4a057810 */ /* 0x000fc60007ffe1ff */
        /* <DEDUP_REMOVED lines=17> */
[----:B------:R-:W2:Y:S02]  /*b0c0*/  LDL.64 R6, [R1+0x230] ;  /* 0x0002300001067983 */ /* 0x000ea40000100a00 */
[----:B--2---:R-:W-:-:S04]  /*b0d0*/  FMNMX.FTZ R4, R24, R6, !PT ;  /* 0x0000000618047209 */ /* 0x004fc80007810000 */
        /* <DEDUP_REMOVED lines=16> */
[----:B0-----:R-:W-:Y:S02]  /*b1e0*/  FMNMX.FTZ R5, R53, R8, !PT ;  /* 0x0000000835057209 */ /* 0x001fe40007810000 */
        /* <DEDUP_REMOVED lines=17> */
[----:B------:R-:W0:Y:S01]  /*b300*/  SHFL.BFLY PT, R5, R4, 0x2, 0x1f ;  /* 0x0c401f0004057f89 */ /* 0x000e2200000e0000 */
[----:B------:R-:W-:-:S04]  /*b310*/  FMNMX.FTZ R3, R47, R8, !PT ;  /* 0x000000082f037209 */ /* 0x000fc80007810000 */
[----:B------:R-:W-:-:S04]  /*b320*/  FMNMX.FTZ R8, R50, R3, !PT ;  /* 0x0000000332087209 */ /* 0x000fc80007810000 */
        /* <DEDUP_REMOVED lines=13> */
[----:B------:R-:W2:Y:S01]  /*b400*/  LDL R8, [R1+0x250] ;  /* 0x0002500001087983 */ /* 0x000ea20000100800 */
[----:B0-----:R-:W-:-:S03]  /*b410*/  FMNMX.FTZ R12, R9, R12, !PT ;  /* 0x0000000c090c7209 */ /* 0x001fc60007810000 */
[----:B------:R0:W-:Y:S04]  /*b420*/  STL.64 [R1+0x230], R4 ;  /* 0x0002300401007387 */ /* 0x0001e80000100a00 */
[----:B------:R-:W-:Y:S04]  /*b430*/  STL [R1+0x230], R12 ;  /* 0x0002300c01007387 */ /* 0x000fe80000100800 */
[----:B------:R-:W3:Y:S04]  /*b440*/  LDL R13, [R1+0x230] ;  /* 0x00023000010d7983 */ /* 0x000ee80000100800 */
[----:B------:R-:W4:Y:S04]  /*b450*/  LDL R11, [R1+0x234] ;  /* 0x00023400010b7983 */ /* 0x000f280000100800 */
[----:B0-----:R-:W2:Y:S01]  /*b460*/  LDL.64 R4, [R1+0x240] ;  /* 0x0002400001047983 */ /* 0x001ea20000100a00 */
[----:B---3--:R-:W-:-:S03]  /*b470*/  FADD.FTZ R3, R6, -R13 ;  /* 0x8000000d06037221 */ /* 0x008fc60000010000 */
[----:B----4-:R-:W0:Y:S02]  /*b480*/  SHFL.BFLY PT, R6, R11, 0x2, 0x1f ;  /* 0x0c401f000b067f89 */ /* 0x010e2400000e0000 */
[----:B0-----:R-:W-:-:S05]  /*b490*/  FMNMX.FTZ R12, R6, R11, !PT ;  /* 0x0000000b060c7209 */ /* 0x001fca0007810000 */
[----:B------:R-:W0:Y:S01]  /*b4a0*/  SHFL.BFLY PT, R11, R12, 0x1, 0x1f ;  /* 0x0c201f000c0b7f89 */ /* 0x000e2200000e0000 */
[----:B--2---:R-:W-:Y:S01]  /*b4b0*/  FMUL.FTZ R13, R8, R13 ;  /* 0x0000000d080d7220 */ /* 0x004fe20000410000 */
[----:B------:R-:W-:-:S03]  /*b4c0*/  FMUL.FTZ R3, R3, R8 ;  /* 0x0000000803037220 */ /* 0x000fc60000410000 */
        /* <DEDUP_REMOVED lines=16> */
[----:B0-----:R-:W-:Y:S01]  /*b5d0*/  FMNMX.FTZ R6, R12, R11, !PT ;  /* 0x0000000b0c067209 */ /* 0x001fe20007810000 */
[-CC-:B------:R-:W-:Y:S01]  /*b5e0*/  FFMA.FTZ R165, R53, R8.reuse, -R13.reuse ;  /* 0x0000000835a57223 */ /* 0x180fe2000001080d */
[-CC-:B------:R-:W-:Y:S01]  /*b5f0*/  FFMA.FTZ R14, R56, R8.reuse, -R13.reuse ;  /* 0x00000008380e7223 */ /* 0x180fe2000001080d */
[-CC-:B------:R-:W-:Y:S01]  /*b600*/  FFMA.FTZ R166, R57, R8.reuse, -R13.reuse ;  /* 0x0000000839a67223 */ /* 0x180fe2000001080d */
[-CC-:B------:R-:W-:Y:S01]  /*b610*/  FFMA.FTZ R15, R60, R8.reuse, -R13.reuse ;  /* 0x000000083c0f7223 */ /* 0x180fe2000001080d */
[-CC-:B------:R-:W-:Y:S01]  /*b620*/  FFMA.FTZ R167, R61, R8.reuse, -R13.reuse ;  /* 0x000000083da77223 */ /* 0x180fe2000001080d */
[-CC-:B-1----:R-:W-:Y:S01]  /*b630*/  FFMA.FTZ R3, R64, R8.reuse, -R13.reuse ;  /* 0x0000000840037223 */ /* 0x182fe2000001080d */
[-CC-:B------:R-:W-:Y:S01]  /*b640*/  FFMA.FTZ R168, R65, R8.reuse, -R13.reuse ;  /* 0x0000000841a87223 */ /* 0x180fe2000001080d */
[-CC-:B------:R-:W-:Y:S01]  /*b650*/  FFMA.FTZ R68, R68, R8.reuse, -R13.reuse ;  /* 0x0000000844447223 */ /* 0x180fe2000001080d */
[-C--:B------:R-:W-:Y:S01]  /*b660*/  FFMA.FTZ R169, R69, R8.reuse, -R13 ;  /* 0x0000000845a97223 */ /* 0x080fe2000001080d */
[----:B------:R-:W-:Y:S01]  /*b670*/  FMUL.FTZ R13, R6, R8 ;  /* 0x00000008060d7220 */ /* 0x000fe20000410000 */
[----:B------:R-:W-:-:S03]  /*b680*/  FADD.FTZ R7, R7, -R6 ;  /* 0x8000000607077221 */ /* 0x000fc60000010000 */
[-CC-:B------:R-:W-:Y:S01]  /*b690*/  FFMA.FTZ R153, R26, R8.reuse, -R13.reuse ;  /* 0x000000081a997223 */ /* 0x180fe2000001080d */
[----:B------:R-:W-:Y:S01]  /*b6a0*/  FMUL.FTZ R7, R8, R7 ;  /* 0x0000000708077220 */ /* 0x000fe20000410000 */
[-CC-:B------:R-:W-:Y:S01]  /*b6b0*/  FFMA.FTZ R36, R27, R8.reuse, -R13.reuse ;  /* 0x000000081b247223 */ /* 0x180fe2000001080d */
[----:B------:R-:W-:Y:S01]  /*b6c0*/  MUFU.EX2 R152, R152 ;  /* 0x0000009800987308 */ /* 0x000fe20000000800 */
[-CC-:B------:R-:W-:Y:S01]  /*b6d0*/  FFMA.FTZ R155, R30, R8.reuse, -R13.reuse ;  /* 0x000000081e9b7223 */ /* 0x180fe2000001080d */
[----:B------:R-:W-:-:S06]  /*b6e0*/  FFMA.FTZ R37, R31, R8, -R13 ;  /* 0x000000081f257223 */ /* 0x000fcc000001080d */
[----:B------:R-:W-:Y:S08]  /*b6f0*/  MUFU.EX2 R24, R7 ;  /* 0x0000000700187308 */ /* 0x000ff00000000800 */
[----:B------:R-:W0:Y:S01]  /*b700*/  MUFU.EX2 R153, R153 ;  /* 0x0000009900997308 */ /* 0x000e220000000800 */
[----:B------:R-:W-:-:S07]  /*b710*/  FFMA.FTZ R157, R34, R8, -R13 ;  /* 0x00000008229d7223 */ /* 0x000fce000001080d */
[----:B------:R-:W1:Y:S08]  /*b720*/  MUFU.EX2 R36, R36 ;  /* 0x0000002400247308 */ /* 0x000e700000000800 */
[----:B------:R-:W2:Y:S01]  /*b730*/  MUFU.EX2 R72, R72 ;  /* 0x0000004800487308 */ /* 0x000ea20000000800 */
[----:B------:R-:W-:-:S07]  /*b740*/  FFMA.FTZ R31, R35, R8, -R13 ;  /* 0x00000008231f7223 */ /* 0x000fce000001080d */
[----:B------:R-:W3:Y:S08]  /*b750*/  MUFU.EX2 R155, R155 ;  /* 0x0000009b009b7308 */ /* 0x000ef00000000800 */
[----:B------:R-:W4:Y:S01]  /*b760*/  MUFU.EX2 R154, R154 ;  /* 0x0000009a009a7308 */ /* 0x000f220000000800 */
[----:B0-----:R-:W-:Y:S01]  /*b770*/  FFMA.FTZ R7, R5, R24, R153 ;  /* 0x0000001805077223 */ /* 0x001fe20000010099 */
[----:B------:R-:W-:-:S06]  /*b780*/  FFMA.FTZ R159, R38, R8, -R13 ;  /* 0x00000008269f7223 */ /* 0x000fcc000001080d */
[----:B------:R-:W0:Y:S01]  /*b790*/  MUFU.EX2 R37, R37 ;  /* 0x0000002500257308 */ /* 0x000e220000000800 */
[----:B------:R-:W-:-:S07]  /*b7a0*/  FFMA.FTZ R5, R9, R4, R152 ;  /* 0x0000000409057223 */ /* 0x000fce0000010098 */
[----:B------:R-:W0:Y:S01]  /*b7b0*/  MUFU.EX2 R73, R73 ;  /* 0x0000004900497308 */ /* 0x000e220000000800 */
[----:B-1----:R-:W-:Y:S01]  /*b7c0*/  FADD.FTZ R4, R36, R7 ;  /* 0x0000000724047221 */ /* 0x002fe20000010000 */
[----:B------:R-:W-:-:S06]  /*b7d0*/  FFMA.FTZ R34, R39, R8, -R13 ;  /* 0x0000000827227223 */ /* 0x000fcc000001080d */
[----:B------:R-:W1:Y:S01]  /*b7e0*/  MUFU.EX2 R157, R157 ;  /* 0x0000009d009d7308 */ /* 0x000e620000000800 */
[----:B--2---:R-:W-:-:S07]  /*b7f0*/  FADD.FTZ R5, R72, R5 ;  /* 0x0000000548057221 */ /* 0x004fce0000010000 */
[----:B------:R-:W2:Y:S01]  /*b800*/  MUFU.EX2 R156, R156 ;  /* 0x0000009c009c7308 */ /* 0x000ea20000000800 */
[----:B---3--:R-:W-:Y:S01]  /*b810*/  FADD.FTZ R12, R155, R4 ;  /* 0x000000049b0c7221 */ /* 0x008fe20000010000 */
[----:B------:R-:W-:-:S06]  /*b820*/  FFMA.FTZ R161, R42, R8, -R13 ;  /* 0x000000082aa17223 */ /* 0x000fcc000001080d */
[----:B------:R-:W3:Y:S01]  /*b830*/  MUFU.EX2 R31, R31 ;  /* 0x0000001f001f7308 */ /* 0x000ee20000000800 */
[----:B----4-:R-:W-:-:S07]  /*b840*/  FADD.FTZ R4, R154, R5 ;  /* 0x000000059a047221 */ /* 0x010fce0000010000 */
[----:B------:R-:W4:Y:S01]  /*b850*/  MUFU.EX2 R29, R29 ;  /* 0x0000001d001d7308 */ /* 0x000f220000000800 */
[----:B0-----:R-:W-:Y:S01]  /*b860*/  FADD.FTZ R12, R37, R12 ;  /* 0x0000000c250c7221 */ /* 0x001fe20000010000 */
[----:B------:R-:W-:-:S06]  /*b870*/  FFMA.FTZ R30, R43, R8, -R13 ;  /* 0x000000082b1e7223 */ /* 0x000fcc000001080d */
[----:B------:R-:W0:Y:S01]  /*b880*/  MUFU.EX2 R159, R159 ;  /* 0x0000009f009f7308 */ /* 0x000e220000000800 */
[----:B------:R-:W-:-:S07]  /*b890*/  FADD.FTZ R5, R73, R4 ;  /* 0x0000000449057221 */ /* 0x000fce0000010000 */
        /* <DEDUP_REMOVED lines=57> */
[----:B------:R-:W-:-:S06]  /*bc30*/  FADD.FTZ R5, R165, R4 ;  /* 0x00000004a5057221 */ /* 0x000fcc0000010000 */
[----:B------:R-:W0:Y:S01]  /*bc40*/  MUFU.EX2 R175, R175 ;  /* 0x000000af00af7308 */ /* 0x000e220000000800 */
[----:B------:R-:W-:-:S07]  /*bc50*/  FFMA.FTZ R172, R67, R8, -R13 ;  /* 0x0000000843ac7223 */ /* 0x000fce000001080d */
[----:B------:R-:W0:Y:S01]  /*bc60*/  MUFU.EX2 R15, R15 ;  /* 0x0000000f000f7308 */ /* 0x000e220000000800 */
[----:B-1----:R-:W-:Y:S01]  /*bc70*/  FADD.FTZ R4, R174, R7 ;  /* 0x00000007ae047221 */ /* 0x002fe20000010000 */
[----:B--2---:R-:W-:-:S06]  /*bc80*/  FADD.FTZ R5, R14, R5 ;  /* 0x000000050e057221 */ /* 0x004fcc0000010000 */
[----:B------:R-:W1:Y:S01]  /*bc90*/  MUFU.EX2 R216, R216 ;  /* 0x000000d800d87308 */ /* 0x000e620000000800 */
[----:B------:R-:W-:-:S07]  /*bca0*/  FFMA.FTZ R171, R70, R8, -R13 ;  /* 0x0000000846ab7223 */ /* 0x000fce000001080d */
[----:B------:R-:W2:Y:S01]  /*bcb0*/  MUFU.EX2 R167, R167 ;  /* 0x000000a700a77308 */ /* 0x000ea20000000800 */
[----:B---3--:R-:W-:Y:S01]  /*bcc0*/  FADD.FTZ R12, R215, R4 ;  /* 0x00000004d70c7221 */ /* 0x008fe20000010000 */
[----:B----4-:R-:W-:-:S06]  /*bcd0*/  FADD.FTZ R4, R166, R5 ;  /* 0x00000005a6047221 */ /* 0x010fcc0000010000 */
[----:B------:R-:W3:Y:S01]  /*bce0*/  MUFU.EX2 R170, R170 ;  /* 0x000000aa00aa7308 */ /* 0x000ee20000000800 */
[----:B------:R-:W-:-:S07]  /*bcf0*/  FFMA.FTZ R173, R71, R8, -R13 ;  /* 0x0000000847ad7223 */ /* 0x000fce000001080d */
[----:B------:R-:W4:Y:S01]  /*bd00*/  MUFU.EX2 R3, R3 ;  /* 0x0000000300037308 */ /* 0x000f220000000800 */
[----:B0-----:R-:W-:Y:S01]  /*bd10*/  FADD.FTZ R5, R175, R12 ;  /* 0x0000000caf057221 */ /* 0x001fe20000010000 */
[----:B------:R-:W-:-:S06]  /*bd20*/  FADD.FTZ R4, R15, R4 ;  /* 0x000000040f047221 */ /* 0x000fcc0000010000 */
[----:B------:R-:W-:Y:S08]  /*bd30*/  MUFU.EX2 R168, R168 ;  /* 0x000000a800a87308 */ /* 0x000ff00000000800 */
[----:B------:R-:W0:Y:S01]  /*bd40*/  MUFU.EX2 R172, R172 ;  /* 0x000000ac00ac7308 */ /* 0x000e220000000800 */
[----:B-1----:R-:W-:Y:S01]  /*bd50*/  FADD.FTZ R5, R216, R5 ;  /* 0x00000005d8057221 */ /* 0x002fe20000010000 */
[----:B--2---:R-:W-:-:S06]  /*bd60*/  FADD.FTZ R4, R167, R4 ;  /* 0x00000004a7047221 */ /* 0x004fcc0000010000 */
[----:B------:R-:W-:Y:S08]  /*bd70*/  MUFU.EX2 R11, R68 ;  /* 0x00000044000b7308 */ /* 0x000ff00000000800 */
[----:B------:R-:W1:Y:S01]  /*bd80*/  MUFU.EX2 R171, R171 ;  /* 0x000000ab00ab7308 */ /* 0x000e620000000800 */
[----:B---3--:R-:W-:Y:S01]  /*bd90*/  FADD.FTZ R7, R170, R5 ;  /* 0x00000005aa077221 */ /* 0x008fe20000010000 */
[----:B----4-:R-:W-:-:S06]  /*bda0*/  FADD.FTZ R5, R3, R4 ;  /* 0x0000000403057221 */ /* 0x010fcc0000010000 */
[----:B------:R-:W2:Y:S08]  /*bdb0*/  MUFU.EX2 R169, R169 ;  /* 0x000000a900a97308 */ /* 0x000eb00000000800 */
[----:B------:R-:W3:Y:S01]  /*bdc0*/  MUFU.EX2 R173, R173 ;  /* 0x000000ad00ad7308 */ /* 0x000ee20000000800 */
[----:B0-----:R-:W-:Y:S01]  /*bdd0*/  FADD.FTZ R8, R172, R7 ;  /* 0x00000007ac087221 */ /* 0x001fe20000010000 */
[----:B------:R-:W-:-:S03]  /*bde0*/  FADD.FTZ R4, R168, R5 ;  /* 0x00000005a8047221 */ /* 0x000fc60000010000 */
[----:B-1----:R-:W-:Y:S01]  /*bdf0*/  FADD.FTZ R8, R171, R8 ;  /* 0x00000008ab087221 */ /* 0x002fe20000010000 */
[----:B------:R-:W-:-:S04]  /*be00*/  FADD.FTZ R4, R11, R4 ;  /* 0x000000040b047221 */ /* 0x000fc80000010000 */
[----:B--2---:R-:W-:Y:S01]  /*be10*/  FADD.FTZ R4, R169, R4 ;  /* 0x00000004a9047221 */ /* 0x004fe20000010000 */
[----:B------:R-:W-:Y:S01]  /*be20*/  STL [R1+0x234], R6 ;  /* 0x0002340601007387 */ /* 0x000fe20000100800 */
[----:B---3--:R-:W-:-:S05]  /*be30*/  FADD.FTZ R5, R173, R8 ;  /* 0x00000008ad057221 */ /* 0x008fca0000010000 */
[----:B------:R0:W-:Y:S04]  /*be40*/  STL.64 [R1+0x240], R4 ;  /* 0x0002400401007387 */ /* 0x0001e80000100a00 */
[----:B------:R-:W2:Y:S01]  /*be50*/  LD.E R8, desc[UR40][R22.64+0x260] ;  /* 0x0002602816087980 */ /* 0x000ea2000c101900 */
[----:B------:R-:W-:-:S05]  /*be60*/  IADD3 R12, P2, R16, 0x260, RZ ;  /* 0x00000260100c7810 */ /* 0x000fca0007f5e0ff */
[----:B0-----:R-:W-:Y:S01]  /*be70*/  IMAD.X R5, RZ, RZ, R17, P2 ;  /* 0x000000ffff057224 */ /* 0x001fe200010e0611 */
[----:B------:R-:W-:Y:S01]  /*be80*/  LOP3.LUT R4, R12, 0x4, RZ, 0xfc, !PT ;  /* 0x000000040c047812 */ /* 0x000fe200078efcff */
[----:B--2---:R-:W-:-:S05]  /*be90*/  FMUL.FTZ R7, R9, R8 ;  /* 0x0000000809077220 */ /* 0x004fca0000410000 */
[----:B------:R0:W-:Y:S04]  /*bea0*/  ST.E desc[UR40][R22.64+0x260], R7 ;  /* 0x0002600716007985 */ /* 0x0001e8000c101928 */
[----:B------:R-:W2:Y:S02]  /*beb0*/  LD.E R8, desc[UR40][R4.64] ;  /* 0x0000002804087980 */ /* 0x000ea4000c101900 */
[----:B--2---:R-:W-:-:S05]  /*bec0*/  FMUL.FTZ R13, R9, R8 ;  /* 0x00000008090d7220 */ /* 0x004fca0000410000 */
[----:B------:R1:W-:Y:S04]  /*bed0*/  ST.E desc[UR40][R4.64], R13 ;  /* 0x0000000d04007985 */ /* 0x0003e8000c101928 */
[----:B------:R-:W0:Y:S04]  /*bee0*/  LD.E R104, desc[UR40][R22.64+0x270] ;  /* 0x0002702816687980 */ /* 0x000e28000c101900 */
[----:B------:R-:W2:Y:S04]  /*bef0*/  LD.E R6, desc[UR40][R22.64+0x454] ;  /* 0x0004542816067980 */ /* 0x000ea8000c101900 */
[----:B------:R-:W1:Y:S04]  /*bf00*/  LD.E R106, desc[UR40][R22.64+0x274] ;  /* 0x00027428166a7980 */ /* 0x000e68000c101900 */
[----:B------:R-:W3:Y:S04]  /*bf10*/  LD.E R108, desc[UR40][R22.64+0x280] ;  /* 0x00028028166c7980 */ /* 0x000ee8000c101900 */
        /* <DEDUP_REMOVED lines=58> */
[C---:B0-----:R-:W-:Y:S01]  /*c2c0*/  FMUL.FTZ R7, R9.reuse, R104 ;  /* 0x0000006809077220 */ /* 0x041fe20000410000 */
[----:B--2---:R-:W-:-:S04]  /*c2d0*/  FMUL.FTZ R43, R9, R6 ;  /* 0x00000006092b7220 */ /* 0x004fc80000410000 */
[----:B------:R0:W-:Y:S01]  /*c2e0*/  ST.E desc[UR40][R22.64+0x270], R7 ;  /* 0x0002700716007985 */ /* 0x0001e2000c101928 */
[C---:B-1----:R-:W-:Y:S01]  /*c2f0*/  FMUL.FTZ R13, R9.reuse, R106 ;  /* 0x0000006a090d7220 */ /* 0x042fe20000410000 */
[C---:B---3--:R-:W-:Y:S01]  /*c300*/  FMUL.FTZ R25, R9.reuse, R108 ;  /* 0x0000006c09197220 */ /* 0x048fe20000410000 */
[C---:B----4-:R-:W-:Y:S01]  /*c310*/  FMUL.FTZ R27, R9.reuse, R110 ;  /* 0x0000006e091b7220 */ /* 0x050fe20000410000 */
[C---:B------:R-:W-:Y:S01]  /*c320*/  FMUL.FTZ R35, R9.reuse, R112 ;  /* 0x0000007009237220 */ /* 0x040fe20000410000 */
[C---:B------:R-:W-:Y:S01]  /*c330*/  FMUL.FTZ R39, R9.reuse, R114 ;  /* 0x0000007209277220 */ /* 0x040fe20000410000 */
[C---:B------:R-:W-:Y:S01]  /*c340*/  FMUL.FTZ R41, R9.reuse, R116 ;  /* 0x0000007409297220 */ /* 0x040fe20000410000 */
[C---:B0-----:R-:W-:Y:S01]  /*c350*/  FMUL.FTZ R7, R9.reuse, R118 ;  /* 0x0000007609077220 */ /* 0x041fe20000410000 */
[----:B------:R0:W-:Y:S04]  /*c360*/  ST.E desc[UR40][R22.64+0x454], R43 ;  /* 0x0004542b16007985 */ /* 0x0001e8000c101928 */
[----:B------:R1:W-:Y:S04]  /*c370*/  ST.E desc[UR40][R22.64+0x274], R13 ;  /* 0x0002740d16007985 */ /* 0x0003e8000c101928 */
[----:B------:R2:W-:Y:S01]  /*c380*/  ST.E desc[UR40][R22.64+0x280], R25 ;  /* 0x0002801916007985 */ /* 0x0005e2000c101928 */
[----:B------:R-:W-:-:S03]  /*c390*/  FMUL.FTZ R45, R9, R124 ;  /* 0x0000007c092d7220 */ /* 0x000fc60000410000 */
[----:B------:R3:W-:Y:S01]  /*c3a0*/  ST.E desc[UR40][R22.64+0x284], R27 ;  /* 0x0002841b16007985 */ /* 0x0007e2000c101928 */
[C---:B0-----:R-:W-:Y:S01]  /*c3b0*/  FMUL.FTZ R43, R9.reuse, R122 ;  /* 0x0000007a092b7220 */ /* 0x041fe20000410000 */
[C---:B------:R-:W-:Y:S02]  /*c3c0*/  FMUL.FTZ R47, R9.reuse, R126 ;  /* 0x0000007e092f7220 */ /* 0x040fe40000410000 */
        /* <DEDUP_REMOVED lines=71> */
[----:B------:R0:W-:Y:S01]  /*c840*/  ST.E desc[UR40][R22.64+0x3a0], R13 ;  /* 0x0003a00d16007985 */ /* 0x0001e2000c101928 */
[C---:B------:R-:W-:Y:S01]  /*c850*/  FMUL.FTZ R49, R9.reuse, R49 ;  /* 0x0000003109317220 */ /* 0x040fe20000410000 */
[C---:B------:R-:W-:Y:S02]  /*c860*/  FMUL.FTZ R51, R9.reuse, R51 ;  /* 0x0000003309337220 */ /* 0x040fe40000410000 */
        /* <DEDUP_REMOVED lines=26> */
[----:B------:R-:W-:Y:S04]  /*ca10*/  ST.E desc[UR40][R22.64+0x404], R43 ;  /* 0x0004042b16007985 */ /* 0x000fe8000c101928 */
[----:B------:R1:W-:Y:S04]  /*ca20*/  ST.E desc[UR40][R22.64+0x410], R25 ;  /* 0x0004101916007985 */ /* 0x0003e8000c101928 */
[----:B------:R2:W-:Y:S04]  /*ca30*/  ST.E desc[UR40][R22.64+0x414], R27 ;  /* 0x0004141b16007985 */ /* 0x0005e8000c101928 */
[----:B------:R-:W-:Y:S04]  /*ca40*/  ST.E desc[UR40][R22.64+0x420], R35 ;  /* 0x0004202316007985 */ /* 0x000fe8000c101928 */
[----:B------:R-:W-:Y:S04]  /*ca50*/  ST.E desc[UR40][R22.64+0x424], R45 ;  /* 0x0004242d16007985 */ /* 0x000fe8000c101928 */
[----:B------:R3:W-:Y:S04]  /*ca60*/  ST.E desc[UR40][R22.64+0x430], R47 ;  /* 0x0004302f16007985 */ /* 0x0007e8000c101928 */
[----:B------:R-:W-:Y:S04]  /*ca70*/  ST.E desc[UR40][R22.64+0x434], R7 ;  /* 0x0004340716007985 */ /* 0x000fe8000c101928 */
[----:B------:R4:W-:Y:S04]  /*ca80*/  ST.E desc[UR40][R22.64+0x440], R39 ;  /* 0x0004402716007985 */ /* 0x0009e8000c101928 */
[----:B------:R4:W-:Y:S04]  /*ca90*/  ST.E desc[UR40][R22.64+0x444], R41 ;  /* 0x0004442916007985 */ /* 0x0009e8000c101928 */
[----:B0-----:R-:W1:Y:S01]  /*caa0*/  LD.E R13, desc[UR40][R8.64] ;  /* 0x00000028080d7980 */ /* 0x001e62000c101900 */
[----:B------:R-:W-:Y:S01]  /*cab0*/  LOP3.LUT R12, R12, 0xc, RZ, 0xfc, !PT ;  /* 0x0000000c0c0c7812 */ /* 0x000fe200078efcff */
[----:B-1----:R-:W-:Y:S01]  /*cac0*/  FMUL.FTZ R25, R24, R13 ;  /* 0x0000000d18197220 */ /* 0x002fe20000410000 */
[----:B------:R-:W-:-:S04]  /*cad0*/  IMAD.MOV.U32 R13, RZ, RZ, R5 ;  /* 0x000000ffff0d7224 */ /* 0x000fc800078e0005 */
[----:B------:R0:W-:Y:S04]  /*cae0*/  ST.E desc[UR40][R8.64], R25 ;  /* 0x0000001908007985 */ /* 0x0001e8000c101928 */
[----:B--2---:R-:W2:Y:S01]  /*caf0*/  LD.E R27, desc[UR40][R12.64] ;  /* 0x000000280c1b7980 */ /* 0x004ea2000c101900 */
[----:B------:R-:W1:Y:S01]  /*cb00*/  S2R R104, SR_TID.X ;  /* 0x0000000000687919 */ /* 0x000e620000002100 */
[----:B--2---:R-:W-:-:S05]  /*cb10*/  FMUL.FTZ R27, R24, R27 ;  /* 0x0000001b181b7220 */ /* 0x004fca0000410000 */
[----:B------:R2:W-:Y:S04]  /*cb20*/  ST.E desc[UR40][R12.64], R27 ;  /* 0x0000001b0c007985 */ /* 0x0005e8000c101928 */
        /* <DEDUP_REMOVED lines=53> */
[----:B---3--:R-:W3:Y:S04]  /*ce80*/  LD.E R47, desc[UR40][R22.64+0x418] ;  /* 0x00041828162f7980 */ /* 0x008ee8000c101900 */
[----:B----4-:R-:W4:Y:S04]  /*ce90*/  LD.E R39, desc[UR40][R22.64+0x41c] ;  /* 0x00041c2816277980 */ /* 0x010f28000c101900 */
[----:B------:R-:W4:Y:S04]  /*cea0*/  LD.E R45, desc[UR40][R22.64+0x428] ;  /* 0x00042828162d7980 */ /* 0x000f28000c101900 */
[----:B------:R-:W4:Y:S04]  /*ceb0*/  LD.E R43, desc[UR40][R22.64+0x42c] ;  /* 0x00042c28162b7980 */ /* 0x000f28000c101900 */
[----:B------:R-:W4:Y:S04]  /*cec0*/  LD.E R41, desc[UR40][R22.64+0x438] ;  /* 0x0004382816297980 */ /* 0x000f28000c101900 */
[----:B------:R-:W4:Y:S04]  /*ced0*/  LD.E R35, desc[UR40][R22.64+0x43c] ;  /* 0x00043c2816237980 */ /* 0x000f28000c101900 */
[----:B------:R-:W4:Y:S04]  /*cee0*/  LD.E R7, desc[UR40][R22.64+0x448] ;  /* 0x0004482816077980 */ /* 0x000f28000c101900 */
[----:B0-----:R-:W4:Y:S04]  /*cef0*/  LD.E R25, desc[UR40][R22.64+0x44c] ;  /* 0x00044c2816197980 */ /* 0x001f28000c101900 */
[----:B--2---:R-:W2:Y:S01]  /*cf00*/  LD.E R27, desc[UR40][R22.64+0x458] ;  /* 0x00045828161b7980 */ /* 0x004ea2000c101900 */
[----:B-1----:R-:W-:-:S05]  /*cf10*/  SHF.R.U32.HI R104, RZ, 0x7, R104 ;  /* 0x00000007ff687819 */ /* 0x002fca0000011668 */
[----:B------:R-:W-:Y:S02]  /*cf20*/  VIADD R26, R104, 0x8 ;  /* 0x00000008681a7836 */ /* 0x000fe40000000000 */
[C---:B------:R-:W-:Y:S01]  /*cf30*/  FMUL.FTZ R49, R24.reuse, R49 ;  /* 0x0000003118317220 */ /* 0x040fe20000410000 */
[----:B------:R-:W-:-:S04]  /*cf40*/  FMUL.FTZ R6, R24, R6 ;  /* 0x0000000618067220 */ /* 0x000fc80000410000 */
[----:B------:R0:W-:Y:S01]  /*cf50*/  ST.E desc[UR40][R22.64+0x3f8], R49 ;  /* 0x0003f83116007985 */ /* 0x0001e2000c101928 */
        /* <DEDUP_REMOVED lines=51> */
[C---:B---3--:R-:W-:Y:S01]  /*d290*/  FMUL.FTZ R47, R24.reuse, R47 ;  /* 0x0000002f182f7220 */ /* 0x048fe20000410000 */
[C---:B----4-:R-:W-:Y:S01]  /*d2a0*/  FMUL.FTZ R39, R24.reuse, R39 ;  /* 0x0000002718277220 */ /* 0x050fe20000410000 */
[C---:B------:R-:W-:Y:S01]  /*d2b0*/  FMUL.FTZ R45, R24.reuse, R45 ;  /* 0x0000002d182d7220 */ /* 0x040fe20000410000 */
[C---:B------:R-:W-:Y:S01]  /*d2c0*/  FMUL.FTZ R43, R24.reuse, R43 ;  /* 0x0000002b182b7220 */ /* 0x040fe20000410000 */
[C---:B------:R-:W-:Y:S01]  /*d2d0*/  FMUL.FTZ R41, R24.reuse, R41 ;  /* 0x0000002918297220 */ /* 0x040fe20000410000 */
[C---:B------:R-:W-:Y:S01]  /*d2e0*/  FMUL.FTZ R35, R24.reuse, R35 ;  /* 0x0000002318237220 */ /* 0x040fe20000410000 */
[C---:B0-----:R-:W-:Y:S01]  /*d2f0*/  FMUL.FTZ R49, R24.reuse, R7 ;  /* 0x0000000718317220 */ /* 0x041fe20000410000 */
[C---:B------:R-:W-:Y:S01]  /*d300*/  FMUL.FTZ R25, R24.reuse, R25 ;  /* 0x0000001918197220 */ /* 0x040fe20000410000 */
[----:B--2---:R-:W-:Y:S01]  /*d310*/  FMUL.FTZ R27, R24, R27 ;  /* 0x0000001b181b7220 */ /* 0x004fe20000410000 */
        /* <DEDUP_REMOVED lines=57> */
[----:B------:R2:W-:Y:S04]  /*d6b0*/  ST.E desc[UR40][R22.64+0x43c], R35 ;  /* 0x00043c2316007985 */ /* 0x0005e8000c101928 */
[----:B------:R-:W-:Y:S04]  /*d6c0*/  ST.E desc[UR40][R22.64+0x448], R49 ;  /* 0x0004483116007985 */ /* 0x000fe8000c101928 */
[----:B------:R3:W-:Y:S04]  /*d6d0*/  ST.E desc[UR40][R22.64+0x44c], R25 ;  /* 0x00044c1916007985 */ /* 0x0007e8000c101928 */
[----:B------:R4:W-:Y:S01]  /*d6e0*/  ST.E desc[UR40][R22.64+0x458], R27 ;  /* 0x0004581b16007985 */ /* 0x0009e2000c101928 */
[----:B------:R4:W-:Y:S06]  /*d6f0*/  BAR.SYNC.DEFER_BLOCKING R26, 0x100 ;  /* 0x0004001a0000751d */ /* 0x0009ec0000010000 */
[----:B0-----:R-:W2:Y:S04]  /*d700*/  LD.E R39, desc[UR40][R22.64+0x260] ;  /* 0x0002602816277980 */ /* 0x001ea8000c101900 */
[----:B------:R-:W4:Y:S04]  /*d710*/  LD.E R24, desc[UR40][R22.64+0x210] ;  /* 0x0002102816187980 */ /* 0x000f28000c101900 */
[----:B------:R-:W4:Y:S04]  /*d720*/  LD.E.64 R6, desc[UR40][R22.64+0xa8] ;  /* 0x0000a82816067980 */ /* 0x000f28000c101b00 */
[----:B--2---:R0:W-:Y:S04]  /*d730*/  ST.E desc[UR40][R22.64+0x260], R39 ;  /* 0x0002602716007985 */ /* 0x0041e8000c101928 */
[----:B-1----:R-:W2:Y:S04]  /*d740*/  LD.E R41, desc[UR40][R4.64] ;  /* 0x0000002804297980 */ /* 0x002ea8000c101900 */
[----:B--2---:R1:W-:Y:S04]  /*d750*/  ST.E desc[UR40][R4.64], R41 ;  /* 0x0000002904007985 */ /* 0x0043e8000c101928 */
[----:B------:R-:W2:Y:S04]  /*d760*/  LD.E R35, desc[UR40][R8.64] ;  /* 0x0000002808237980 */ /* 0x000ea8000c101900 */
[----:B--2---:R2:W-:Y:S04]  /*d770*/  ST.E desc[UR40][R8.64], R35 ;  /* 0x0000002308007985 */ /* 0x0045e8000c101928 */
[----:B---3--:R-:W3:Y:S04]  /*d780*/  LD.E R25, desc[UR40][R12.64] ;  /* 0x000000280c197980 */ /* 0x008ee8000c101900 */
[----:B---3--:R3:W-:Y:S04]  /*d790*/  ST.E desc[UR40][R12.64], R25 ;  /* 0x000000190c007985 */ /* 0x0087e8000c101928 */
[----:B----4-:R-:W4:Y:S04]  /*d7a0*/  LD.E R27, desc[UR40][R22.64+0x270] ;  /* 0x00027028161b7980 */ /* 0x010f28000c101900 */
[----:B------:R-:W4:Y:S04]  /*d7b0*/  LD.E R43, desc[UR40][R22.64+0x274] ;  /* 0x00027428162b7980 */ /* 0x000f28000c101900 */
[----:B0-----:R-:W4:Y:S04]  /*d7c0*/  LD.E R39, desc[UR40][R22.64+0x278] ;  /* 0x0002782816277980 */ /* 0x001f28000c101900 */
[----:B------:R-:W4:Y:S04]  /*d7d0*/  LD.E R45, desc[UR40][R22.64+0x27c] ;  /* 0x00027c28162d7980 */ /* 0x000f28000c101900 */
[----:B------:R-:W4:Y:S04]  /*d7e0*/  LD.E R47, desc[UR40][R22.64+0x280] ;  /* 0x00028028162f7980 */ /* 0x000f28000c101900 */
[----:B------:R-:W4:Y:S04]  /*d7f0*/  LD.E R49, desc[UR40][R22.64+0x284] ;  /* 0x0002842816317980 */ /* 0x000f28000c101900 */
[----:B-1----:R-:W4:Y:S04]  /*d800*/  LD.E R41, desc[UR40][R22.64+0x288] ;  /* 0x0002882816297980 */ /* 0x002f28000c101900 */
[----:B------:R-:W4:Y:S04]  /*d810*/  LD.E R51, desc[UR40][R22.64+0x28c] ;  /* 0x00028c2816337980 */ /* 0x000f28000c101900 */
[----:B--2---:R-:W2:Y:S04]  /*d820*/  LD.E R35, desc[UR40][R22.64+0x290] ;  /* 0x0002902816237980 */ /* 0x004ea8000c101900 */
        /* <DEDUP_REMOVED lines=67> */
[----:B------:R-:W-:Y:S04]  /*dc60*/  ST.E desc[UR40][R22.64+0x274], R43 ;  /* 0x0002742b16007985 */ /* 0x000fe8000c101928 */
[----:B------:R-:W-:Y:S04]  /*dc70*/  ST.E desc[UR40][R22.64+0x278], R39 ;  /* 0x0002782716007985 */ /* 0x000fe8000c101928 */
[----:B------:R-:W-:Y:S04]  /*dc80*/  ST.E desc[UR40][R22.64+0x27c], R45 ;  /* 0x00027c2d16007985 */ /* 0x000fe8000c101928 */
[----:B------:R-:W-:Y:S04]  /*dc90*/  ST.E desc[UR40][R22.64+0x280], R47 ;  /* 0x0002802f16007985 */ /* 0x000fe8000c101928 */
[----:B------:R-:W-:Y:S04]  /*dca0*/  ST.E desc[UR40][R22.64+0x284], R49 ;  /* 0x0002843116007985 */ /* 0x000fe8000c101928 */
[----:B------:R-:W-:Y:S04]  /*dcb0*/  ST.E desc[UR40][R22.64+0x288], R41 ;  /* 0x0002882916007985 */ /* 0x000fe8000c101928 */
[----:B------:R-:W-:Y:S04]  /*dcc0*/  ST.E desc[UR40][R22.64+0x28c], R51 ;  /* 0x00028c3316007985 */ /* 0x000fe8000c101928 */
[----:B--2---:R1:W-:Y:S04]  /*dcd0*/  ST.E desc[UR40][R22.64+0x290], R35 ;  /* 0x0002902316007985 */ /* 0x0043e8000c101928 */
[----:B------:R2:W-:Y:S04]  /*dce0*/  ST.E desc[UR40][R22.64+0x294], R53 ;  /* 0x0002943516007985 */ /* 0x0005e8000c101928 */
[----:B------:R4:W-:Y:S04]  /*dcf0*/  ST.E desc[UR40][R22.64+0x298], R55 ;  /* 0x0002983716007985 */ /* 0x0009e8000c101928 */
[----:B------:R4:W-:Y:S04]  /*dd00*/  ST.E desc[UR40][R22.64+0x29c], R57 ;  /* 0x00029c3916007985 */ /* 0x0009e8000c101928 */
[----:B------:R4:W-:Y:S04]  /*dd10*/  ST.E desc[UR40][R22.64+0x2a0], R59 ;  /* 0x0002a03b16007985 */ /* 0x0009e8000c101928 */
[----:B------:R4:W-:Y:S04]  /*dd20*/  ST.E desc[UR40][R22.64+0x2a4], R61 ;  /* 0x0002a43d16007985 */ /* 0x0009e8000c101928 */
[----:B------:R4:W-:Y:S04]  /*dd30*/  ST.E desc[UR40][R22.64+0x2a8], R63 ;  /* 0x0002a83f16007985 */ /* 0x0009e8000c101928 */
[----:B------:R4:W-:Y:S04]  /*dd40*/  ST.E desc[UR40][R22.64+0x2ac], R65 ;  /* 0x0002ac4116007985 */ /* 0x0009e8000c101928 */
[----:B0-----:R-:W3:Y:S04]  /*dd50*/  LD.E R27, desc[UR40][R22.64+0x2b8] ;  /* 0x0002b828161b7980 */ /* 0x001ee8000c101900 */
        /* <DEDUP_REMOVED lines=8> */
[----:B--2---:R-:W2:Y:S04]  /*dde0*/  LD.E R53, desc[UR40][R22.64+0x2fc] ;  /* 0x0002fc2816357980 */ /* 0x004ea8000c101900 */
[----:B----4-:R-:W4:Y:S04]  /*ddf0*/  LD.E R55, desc[UR40][R22.64+0x304] ;  /* 0x0003042816377980 */ /* 0x010f28000c101900 */
        /* <DEDUP_REMOVED lines=38> */
[----:B---3--:R0:W-:Y:S04]  /*e060*/  ST.E desc[UR40][R22.64+0x2b0], R25 ;  /* 0x0002b01916007985 */ /* 0x0081e8000c101928 */
        /* <DEDUP_REMOVED lines=34> */
[----:B--2---:R2:W-:Y:S04]  /*e290*/  ST.E desc[UR40][R22.64+0x2fc], R53 ;  /* 0x0002fc3516007985 */ /* 0x0045e8000c101928 */
[----:B----4-:R4:W-:Y:S04]  /*e2a0*/  ST.E desc[UR40][R22.64+0x304], R55 ;  /* 0x0003043716007985 */ /* 0x0109e8000c101928 */
        /* <DEDUP_REMOVED lines=71> */
[----:B0-----:R-:W4:Y:S01]  /*e720*/  LDL R25, [R1+0x88] ;  /* 0x0000880001197983 */ /* 0x001f220000100800 */
[----:B------:R-:W-:-:S02]  /*e730*/  IMAD R6, R24, 0xc00, R6 ;  /* 0x00000c0018067824 */ /* 0x000fc400078e0206 */
[----:B-1----:R-:W-:Y:S01]  /*e740*/  IMAD.MOV.U32 R27, RZ, RZ, R7 ;  /* 0x000000ffff1b7224 */ /* 0x002fe200078e0007 */
[----:B------:R-:W-:Y:S01]  /*e750*/  F2FP.F16.F32.PACK_AB R152, R72, R152 ;  /* 0x000000984898723e */ /* 0x000fe200000000ff */
[----:B------:R-:W-:Y:S01]  /*e760*/  VIADD R24, R6, 0x80 ;  /* 0x0000008006187836 */ /* 0x000fe20000000000 */
[----:B------:R-:W-:Y:S01]  /*e770*/  F2FP.F16.F32.PACK_AB R153, R36, R153 ;  /* 0x000000992499723e */ /* 0x000fe200000000ff */
[----:B------:R-:W-:Y:S01]  /*e780*/  VIADD R26, R6, 0x100 ;  /* 0x00000100061a7836 */ /* 0x000fe20000000000 */
[----:B------:R-:W-:Y:S01]  /*e790*/  R2UR UR15, R27 ;  /* 0x000000001b0f72ca */ /* 0x000fe200000e0000 */
[----:B---3--:R-:W3:Y:S01]  /*e7a0*/  LD.E R35, desc[UR40][R22.64+0x28c] ;  /* 0x00028c2816237980 */ /* 0x008ee2000c101900 */
[----:B------:R-:W-:Y:S02]  /*e7b0*/  R2UR UR10, R24 ;  /* 0x00000000180a72ca */ /* 0x000fe400000e0000 */
[----:B------:R-:W-:Y:S01]  /*e7c0*/  R2UR UR14, R26 ;  /* 0x000000001a0e72ca */ /* 0x000fe200000e0000 */
[----:B------:R-:W3:Y:S01]  /*e7d0*/  LD.E R24, desc[UR40][R22.64+0x260] ;  /* 0x0002602816187980 */ /* 0x000ee2000c101900 */
[----:B------:R-:W-:-:S02]  /*e7e0*/  F2FP.F16.F32.PACK_AB R154, R73, R154 ;  /* 0x0000009a499a723e */ /* 0x000fc400000000ff */
[----:B------:R-:W-:Y:S01]  /*e7f0*/  F2FP.F16.F32.PACK_AB R155, R37, R155 ;  /* 0x0000009b259b723e */ /* 0x000fe200000000ff */
[----:B------:R-:W3:Y:S01]  /*e800*/  LD.E R36, desc[UR40][R22.64+0x290] ;  /* 0x0002902816247980 */ /* 0x000ee2000c101900 */
[----:B------:R-:W-:Y:S02]  /*e810*/  F2FP.F16.F32.PACK_AB R156, R29, R156 ;  /* 0x0000009c1d9c723e */ /* 0x000fe400000000ff */
[----:B------:R-:W-:Y:S01]  /*e820*/  F2FP.F16.F32.PACK_AB R157, R31, R157 ;  /* 0x0000009d1f9d723e */ /* 0x000fe200000000ff */
[----:B------:R-:W3:Y:S01]  /*e830*/  LD.E R29, desc[UR40][R22.64+0x274] ;  /* 0x00027428161d7980 */ /* 0x000ee2000c101900 */
[----:B------:R-:W-:Y:S02]  /*e840*/  F2FP.F16.F32.PACK_AB R158, R32, R158 ;  /* 0x0000009e209e723e */ /* 0x000fe400000000ff */
[----:B------:R-:W-:Y:S01]  /*e850*/  F2FP.F16.F32.PACK_AB R159, R34, R159 ;  /* 0x0000009f229f723e */ /* 0x000fe200000000ff */
[----:B------:R-:W3:Y:S01]  /*e860*/  LD.E R31, desc[UR40][R22.64+0x27c] ;  /* 0x00027c28161f7980 */ /* 0x000ee2000c101900 */
[----:B------:R-:W-:-:S02]  /*e870*/  F2FP.F16.F32.PACK_AB R160, R33, R160 ;  /* 0x000000a021a0723e */ /* 0x000fc400000000ff */
[----:B------:R-:W-:Y:S01]  /*e880*/  F2FP.F16.F32.PACK_AB R161, R30, R161 ;  /* 0x000000a11ea1723e */ /* 0x000fe200000000ff */
[----:B------:R-:W3:Y:S01]  /*e890*/  LD.E R32, desc[UR40][R22.64+0x280] ;  /* 0x0002802816207980 */ /* 0x000ee2000c101900 */
[----:B------:R-:W-:-:S03]  /*e8a0*/  F2FP.F16.F32.PACK_AB R162, R28, R162 ;  /* 0x000000a21ca2723e */ /* 0x000fc600000000ff */
        /* <DEDUP_REMOVED lines=20> */
[----:B--2---:R-:W3:Y:S04]  /*e9f0*/  LD.E R53, desc[UR40][R22.64+0x2d4] ;  /* 0x0002d42816357980 */ /* 0x004ee8000c101900 */
[----:B------:R-:W3:Y:S04]  /*ea00*/  LD.E R54, desc[UR40][R22.64+0x2d8] ;  /* 0x0002d82816367980 */ /* 0x000ee8000c101900 */
[----:B----4-:R-:W3:Y:S04]  /*ea10*/  LD.E R55, desc[UR40][R22.64+0x2dc] ;  /* 0x0002dc2816377980 */ /* 0x010ee8000c101900 */
        /* <DEDUP_REMOVED lines=44> */
[----:B------:R-:W-:Y:S01]  /*ece0*/  ISETP.NE.U32.AND P2, PT, R25, RZ, PT ;  /* 0x000000ff1900720c */ /* 0x000fe20003f45070 */
[----:B------:R-:W-:-:S02]  /*ecf0*/  IMAD.MOV.U32 R25, RZ, RZ, R7 ;  /* 0x000000ffff197224 */ /* 0x000fc400078e0007 */
[----:B------:R-:W3:Y:S03]  /*ed00*/  LD.E R100, desc[UR40][R22.64+0x390] ;  /* 0x0003902816647980 */ /* 0x000ee6000c101900 */
[----:B------:R-:W-:Y:S01]  /*ed10*/  R2UR UR11, R25 ;  /* 0x00000000190b72ca */ /* 0x000fe200000e0000 */
        /* <DEDUP_REMOVED lines=54> */
[----:B------:R-:W-:-:S02]  /*f080*/  R2UR UR6, R6 ;  /* 0x00000000060672ca */ /* 0x000fc400000e0000 */
[----:B------:R-:W-:Y:S01]  /*f090*/  R2UR UR7, R7 ;  /* 0x00000000070772ca */ /* 0x000fe200000e0000 */
[----:B------:R-:W-:Y:S01]  /*f0a0*/  VOTEU.ANY UP0, P2 ;  /* 0x00000000003f7886 */ /* 0x000fe20001000100 */
[----:B---3--:R-:W-:-:S11]  /*f0b0*/  WARPGROUP.ARRIVE ;  /* 0x00000000000079c5 */ /* 0x008fd60000000000 */
[----:B------:R-:W-:Y:S01]  /*f0c0*/  HGMMA.64x256x16.F32 R24, R152, gdesc[UR4].tnspB, R24, UP0, gsb0 ;  /* 0x43e0000498187df0 */ /* 0x000fe2000b800818 */
[----:B------:R-:W-:Y:S02]  /*f0d0*/  F2FP.F16.F32.PACK_AB R163, R221, R163 ;  /* 0x000000a3dda3723e */ /* 0x000fe400000000ff */
        /* <DEDUP_REMOVED lines=131> */
[----:B------:R-:W-:Y:S01]  /*f910*/  STL [R1+0x88], R0 ;  /* 0x0000880001007387 */ /* 0x000fe20000100800 */
[----:B------:R-:W-:Y:S02]  /*f920*/  VIADD R152, R6, 0x180 ;  /* 0x0000018006987836 */ /* 0x000fe40000000000 */
[----:B------:R-:W-:-:S03]  /*f930*/  IMAD.MOV.U32 R153, RZ, RZ, R7 ;  /* 0x000000ffff997224 */ /* 0x000fc600078e0007 */
[----:B------:R-:W-:Y:S02]  /*f940*/  R2UR UR6, R152 ;  /* 0x00000000980672ca */ /* 0x000fe400000e0000 */
[----:B------:R-:W-:Y:S02]  /*f950*/  R2UR UR7, R153 ;  /* 0x00000000990772ca */ /* 0x000fe400000e0000 */
[----:B------:R-:W-:Y:S02]  /*f960*/  F2FP.F16.F32.PACK_AB R152, R164, R20 ;  /* 0x00000014a498723e */ /* 0x000fe400000000ff */
        /* <DEDUP_REMOVED lines=136> */
[----:B------:R-:W-:Y:S01]  /*101f0*/  IMAD.MOV.U32 R21, RZ, RZ, R7 ;  /* 0x000000ffff157224 */ /* 0x000fe200078e0007 */
        /* <DEDUP_REMOVED lines=411> */
[----:B------:R0:W-:Y:S04]  /*11bb0*/  ST.E desc[UR40][R4.64], R25 ;  /* 0x0000001904007985 */ /* 0x0001e8000c101928 */
[----:B------:R-:W-:Y:S04]  /*11bc0*/  ST.E desc[UR40][R8.64], R26 ;  /* 0x0000001a08007985 */ /* 0x000fe8000c101928 */
[----:B------:R1:W-:Y:S04]  /*11bd0*/  ST.E desc[UR40][R12.64], R27 ;  /* 0x0000001b0c007985 */ /* 0x0003e8000c101928 */
        /* <DEDUP_REMOVED lines=125> */
[----:B------:R-:W3:Y:S04]  /*123b0*/  LD.E R3, desc[UR40][R22.64+0x260] ;  /* 0x0002602816037980 */ /* 0x000ee8000c101900 */
[----:B---3--:R3:W-:Y:S04]  /*123c0*/  ST.E desc[UR40][R22.64+0x260], R3 ;  /* 0x0002600316007985 */ /* 0x0087e8000c101928 */
[----:B------:R-:W4:Y:S04]  /*123d0*/  LD.E R7, desc[UR40][R4.64] ;  /* 0x0000002804077980 */ /* 0x000f28000c101900 */
[----:B----4-:R4:W-:Y:S04]  /*123e0*/  ST.E desc[UR40][R4.64], R7 ;  /* 0x0000000704007985 */ /* 0x0109e8000c101928 */
[----:B------:R-:W2:Y:S04]  /*123f0*/  LD.E R11, desc[UR40][R8.64] ;  /* 0x00000028080b7980 */ /* 0x000ea8000c101900 */
[----:B--2---:R2:W-:Y:S04]  /*12400*/  ST.E desc[UR40][R8.64], R11 ;  /* 0x0000000b08007985 */ /* 0x0045e8000c101928 */
[----:B------:R-:W3:Y:S04]  /*12410*/  LD.E R15, desc[UR40][R12.64] ;  /* 0x000000280c0f7980 */ /* 0x000ee8000c101900 */
[----:B---3--:R3:W-:Y:S04]  /*12420*/  ST.E desc[UR40][R12.64], R15 ;  /* 0x0000000f0c007985 */ /* 0x0087e8000c101928 */
[----:B------:R-:W3:Y:S04]  /*12430*/  LD.E R21, desc[UR40][R22.64+0x270] ;  /* 0x0002702816157980 */ /* 0x000ee8000c101900 */
[----:B0-----:R-:W3:Y:S04]  /*12440*/  LD.E R25, desc[UR40][R22.64+0x274] ;  /* 0x0002742816197980 */ /* 0x001ee8000c101900 */
[----:B-1----:R-:W3:Y:S04]  /*12450*/  LD.E R27, desc[UR40][R22.64+0x278] ;  /* 0x00027828161b7980 */ /* 0x002ee8000c101900 */
[----:B------:R-:W3:Y:S04]  /*12460*/  LD.E R29, desc[UR40][R22.64+0x27c] ;  /* 0x00027c28161d7980 */ /* 0x000ee8000c101900 */
[----:B------:R-:W3:Y:S04]  /*12470*/  LD.E R3, desc[UR40][R22.64+0x280] ;  /* 0x0002802816037980 */ /* 0x000ee8000c101900 */
[----:B------:R-:W3:Y:S04]  /*12480*/  LD.E R31, desc[UR40][R22.64+0x284] ;  /* 0x00028428161f7980 */ /* 0x000ee8000c101900 */
[----:B----4-:R-:W4:Y:S04]  /*12490*/  LD.E R5, desc[UR40][R22.64+0x288] ;  /* 0x0002882816057980 */ /* 0x010f28000c101900 */
[----:B------:R-:W4:Y:S04]  /*124a0*/  LD.E R7, desc[UR40][R22.64+0x28c] ;  /* 0x00028c2816077980 */ /* 0x000f28000c101900 */
        /* <DEDUP_REMOVED lines=116> */
[----:B------:R0:W-:Y:S04]  /*12bf0*/  ST.E desc[UR40][R22.64+0x270], R21 ;  /* 0x0002701516007985 */ /* 0x0001e8000c101928 */
[----:B------:R0:W-:Y:S04]  /*12c00*/  ST.E desc[UR40][R22.64+0x274], R25 ;  /* 0x0002741916007985 */ /* 0x0001e8000c101928 */
[----:B------:R0:W-:Y:S04]  /*12c10*/  ST.E desc[UR40][R22.64+0x278], R27 ;  /* 0x0002781b16007985 */ /* 0x0001e8000c101928 */
[----:B------:R0:W-:Y:S04]  /*12c20*/  ST.E desc[UR40][R22.64+0x27c], R29 ;  /* 0x00027c1d16007985 */ /* 0x0001e8000c101928 */
[----:B------:R0:W-:Y:S04]  /*12c30*/  ST.E desc[UR40][R22.64+0x280], R3 ;  /* 0x0002800316007985 */ /* 0x0001e8000c101928 */
[----:B------:R0:W-:Y:S04]  /*12c40*/  ST.E desc[UR40][R22.64+0x284], R31 ;  /* 0x0002841f16007985 */ /* 0x0001e8000c101928 */
[----:B----4-:R0:W-:Y:S04]  /*12c50*/  ST.E desc[UR40][R22.64+0x288], R5 ;  /* 0x0002880516007985 */ /* 0x0101e8000c101928 */
        /* <DEDUP_REMOVED lines=125> */
.L_x_3276:
[----:B------:R-:W-:Y:S05]  /*13430*/  BSYNC B0 ;  /* 0x0000000000007941 */ /* 0x000fea0003800000 */
.L_x_3275:
[----:B------:R-:W-:Y:S05]  /*13440*/  @P1 BRA `(.L_x_3277) ;  /* 0xffffff6400f01947 */ /* 0x000fea000383ffff */
.L_x_3260:
[----:B------:R-:W-:-:S13]  /*13450*/  ISETP.GE.AND P1, PT, R10, UR45, PT ;  /* 0x0000002d0a007c0c */ /* 0x000fda000bf26270 */
[----:B------:R-:W-:Y:S05]  /*13460*/  @!P1 BRA `(.L_x_3278) ;  /* 0x000000a800dc9947 */ /* 0x000fea0003800000 */
[----:B0-----:R0:W5:Y:S02]  /*13470*/  LDL.64 R2, [R1+0x170] ;  /* 0x0001700001027983 */ /* 0x0011640000100a00 */
.L_x_3305:
        /* <DEDUP_REMOVED lines=21> */
.L_x_3280:
[----:B------:R-:W-:Y:S05]  /*135d0*/  BSYNC B0 ;  /* 0x0000000000007941 */ /* 0x000fea0003800000 */
.L_x_3279:
        /* <DEDUP_REMOVED lines=13> */
.L_x_3282:
[----:B------:R-:W-:Y:S05]  /*136b0*/  BSYNC B0 ;  /* 0x0000000000007941 */ /* 0x000fea0003800000 */
.L_x_3281:
        /* <DEDUP_REMOVED lines=8> */
.L_x_3284:
[----:B------:R-:W-:Y:S05]  /*13740*/  BSYNC B0 ;  /* 0x0000000000007941 */ /* 0x000fea0003800000 */
.L_x_3283:
[----:B------:R-:W2:Y:S04]  /*13750*/  LD.E R11, desc[UR40][R2.64] ;  /* 0x00000028020b7980 */ /* 0x000ea8000c101900 */
[----:B------:R-:W2:Y:S01]  /*13760*/  LDL.64 R12, [R1+0xa0] ;  /* 0x0000a000010c7983 */ /* 0x000ea20000100a00 */
[----:B------:R-:W-:Y:S05]  /*13770*/  WARPSYNC.ALL ;  /* 0x0000000000007948 */ /* 0x000fea0003800000 */
[----:B------:R-:W3:Y:S04]  /*13780*/  LDL.64 R14, [R1+0x98] ;  /* 0x00009800010e7983 */ /* 0x000ee80000100a00 */
[----:B------:R-:W4:Y:S04]  /*13790*/  LDL.64 R4, [R1+0x98] ;  /* 0x0000980001047983 */ /* 0x000f280000100a00 */
[----:B-1---5:R-:W4:Y:S01]  /*137a0*/  LDL.64 R6, [R1+0x98] ;  /* 0x0000980001067983 */ /* 0x022f220000100a00 */
        /* <DEDUP_REMOVED lines=53> */
.L_x_3287:
[----:B------:R-:W-:Y:S05]  /*13b00*/  BSYNC B0 ;  /* 0x0000000000007941 */ /* 0x000fea0003800000 */
.L_x_3286:
        /* <DEDUP_REMOVED lines=10> */
.L_x_3289:
[----:B------:R-:W-:Y:S05]  /*13bb0*/  BSYNC B0 ;  /* 0x0000000000007941 */ /* 0x000fea0003800000 */
.L_x_3288:
[----:B------:R-:W-:Y:S04]  /*13bc0*/  BSSY B0, `(.L_x_3290) ;  /* 0x0000006000007945 */ /* 0x000fe80003800000 */
[----:B--2---:R-:W-:Y:S05]  /*13bd0*/  @P1 BRA `(.L_x_3291) ;  /* 0x0000000000101947 */ /* 0x004fea0003800000 */
[----:B-----5:R-:W-:Y:S01]  /*13be0*/  IMAD R4, R4, 0x8, R6 ;  /* 0x0000000804047824 */ /* 0x020fe200078e0206 */
[----:B------:R-:W-:-:S04]  /*13bf0*/  SHF.L.U32 R5, R5, 0x1f, RZ ;  /* 0x0000001f05057819 */ /* 0x000fc800000006ff */
[----:B------:R-:W2:Y:S02]  /*13c00*/  SYNCS.PHASECHK.TRANS64.TRYWAIT P1, [R4+URZ], R5 ;  /* 0x00000005040075a7 */ /* 0x000ea4000802017f */
[----:B--2---:R-:W-:Y:S05]  /*13c10*/  @!P1 BRA `(.L_x_3292) ;  /* 0x0000018000c49947 */ /* 0x004fea0003800000 */
.L_x_3291:
[----:B------:R-:W-:Y:S05]  /*13c20*/  BSYNC B0 ;  /* 0x0000000000007941 */ /* 0x000fea0003800000 */
.L_x_3290:
[----:B------:R-:W3:Y:S04]  /*13c30*/  LD.E R73, desc[UR40][R2.64] ;  /* 0x0000002802497980 */ /* 0x000ee8000c101900 */
[----:B--2--5:R-:W3:Y:S04]  /*13c40*/  LDL.64 R4, [R1+0x118] ;  /* 0x0001180001047983 */ /* 0x024ee80000100a00 */
[----:B-1----:R-:W2:Y:S04]  /*13c50*/  LDL R11, [R1+0x90] ;  /* 0x00009000010b7983 */ /* 0x002ea80000100800 */
[----:B------:R-:W4:Y:S04]  /*13c60*/  LDL.64 R6, [R1+0x110] ;  /* 0x0001100001067983 */ /* 0x000f280000100a00 */
[----:B------:R-:W4:Y:S04]  /*13c70*/  LDL.64 R14, [R1+0x110] ;  /* 0x00011000010e7983 */ /* 0x000f280000100a00 */
[----:B------:R-:W4:Y:S04]  /*13c80*/  LDL.64 R12, [R1+0x110] ;  /* 0x00011000010c7983 */ /* 0x000f280000100a00 */
[----:B------:R-:W4:Y:S01]  /*13c90*/  LDL.64 R8, [R1+0x110] ;  /* 0x0001100001087983 */ /* 0x000f220000100a00 */
[----:B------:R-:W-:Y:S05]  /*13ca0*/  WARPSYNC.ALL ;  /* 0x0000000000007948 */ /* 0x000fea0003800000 */
[----:B------:R-:W-:Y:S01]  /*13cb0*/  WARPGROUP.ARRIVE ;  /* 0x00000000000079c5 */ /* 0x000fe20000000000 */
[----:B---3--:R-:W-:Y:S01]  /*13cc0*/  IMAD R4, R73, 0xc00, R4 ;  /* 0x00000c0049047824 */ /* 0x008fe200078e0204 */
[----:B------:R-:W-:-:S02]  /*13cd0*/  R2UR UR7, R5 ;  /* 0x00000000050772ca */ /* 0x000fc400000e0000 */
[----:B--2---:R-:W-:Y:S02]  /*13ce0*/  ISETP.NE.U32.AND P1, PT, R11, RZ, PT ;  /* 0x000000ff0b00720c */ /* 0x004fe40003f25070 */
        /* <DEDUP_REMOVED lines=163> */
[----:B------:R-:W1:Y:S01]  /*14720*/  S2R R74, SR_TID.X ;  /* 0x00000000004a7919 */ /* 0x000e620000002100 */
[----:B------:R-:W-:Y:S04]  /*14730*/  STL [R1+0x90], R0 ;  /* 0x0000900001007387 */ /* 0x000fe80000100800 */
[----:B------:R-:W-:Y:S01]  /*14740*/  STL [R1+0x90], R0 ;  /* 0x0000900001007387 */ /* 0x000fe20000100800 */
[----:B------:R-:W-:-:S02]  /*14750*/  WARPGROUP.DEPBAR.LE gsb0, 0x0 ;  /* 0x00008000000079c5 */ /* 0x000fc40000010000 */
[----:B------:R-:W-:-:S06]  /*14760*/  WARPGROUP.ARRIVE ;  /* 0x00000000000079c5 */ /* 0x000fcc0000000000 */
[----:B------:R-:W-:Y:S01]  /*14770*/  HGMMA.64x96x16.F32 R24, gdesc[UR4], R24, gsb0 ;  /* 0x01600000041879f0 */ /* 0x000fe20008000818 */
[----:B------:R-:W-:Y:S01]  /*14780*/  STL [R1+0x90], R0 ;  /* 0x0000900001007387 */ /* 0x000fe20000100800 */
[----:B-1----:R-:W-:-:S03]  /*14790*/  SHF.R.U32.HI R74, RZ, 0x7, R74 ;  /* 0x00000007ff4a7819 */ /* 0x002fc6000001164a */
        /* <DEDUP_REMOVED lines=22> */
[----:B------:R-:W2:Y:S04]  /*14900*/  LDL R11, [R1+0x13c] ;  /* 0x00013c00010b7983 */ /* 0x000ea80000100800 */
[----:B------:R-:W3:Y:S04]  /*14910*/  LDL R77, [R1+0x70] ;  /* 0x00007000014d7983 */ /* 0x000ee80000100800 */
[----:B------:R-:W4:Y:S04]  /*14920*/  LDL.64 R8, [R1+0x160] ;  /* 0x0001600001087983 */ /* 0x000f280000100a00 */
[----:B------:R-:W4:Y:S04]  /*14930*/  LDL R78, [R1+0x168] ;  /* 0x00016800014e7983 */ /* 0x000f280000100800 */
[----:B------:R-:W4:Y:S04]  /*14940*/  LDL.128 R12, [R1+0x150] ;  /* 0x00015000010c7983 */ /* 0x000f280000100c00 */
[----:B-1----:R-:W4:Y:S01]  /*14950*/  LDL.128 R4, [R1+0x140] ;  /* 0x0001400001047983 */ /* 0x002f220000100c00 */
        /* <DEDUP_REMOVED lines=33> */
[----:B------:R-:W1:Y:S01]  /*14b70*/  SHFL.IDX PT, R76, R8, RZ, 0x1c1f ;  /* 0x001c1fff084c7589 */ /* 0x000e6200000e0000 */
        /* <DEDUP_REMOVED lines=10> */
[--C-:B-1----:R-:W-:Y:S02]  /*14c20*/  IMAD.IADD R6, R21, 0x1, R76.reuse ;  /* 0x0000000115067824 */ /* 0x102fe400078e024c */
        /* <DEDUP_REMOVED lines=12> */
.L_x_3296:
[----:B------:R-:W-:-:S13]  /*14cf0*/  ISETP.NE.AND P1, PT, R13, 0x1, PT ;  /* 0x000000010d00780c */ /* 0x000fda0003f25270 */
[----:B------:R-:W-:-:S05]  /*14d00*/  @P1 IMAD.HI.U32 R12, R9, R14, RZ ;  /* 0x0000000e090c1227 */ /* 0x000fca00078e00ff */
[----:B------:R-:W-:-:S07]  /*14d10*/  @P1 SHF.R.U32.HI R9, RZ, R15, R12 ;  /* 0x0000000fff091219 */ /* 0x000fce000001160c */
.L_x_3297:
[----:B------:R-:W-:Y:S05]  /*14d20*/  BSYNC B1 ;  /* 0x0000000000017941 */ /* 0x000fea0003800000 */
.L_x_3295:
[----:B------:R-:W-:-:S05]  /*14d30*/  IMAD R12, R9, R13, R92 ;  /* 0x0000000d090c7224 */ /* 0x000fca00078e025c */
[----:B------:R-:W-:Y:S02]  /*14d40*/  VIMNMX R7, R7, R12, !PT ;  /* 0x0000000c07077248 */ /* 0x000fe40007fe0100 */
[----:B------:R-:W-:-:S07]  /*14d50*/  VIADDMNMX R6, R12, R13, R6, PT ;  /* 0x0000000d0c067246 */ /* 0x000fce0003800106 */
.L_x_3294:
[----:B------:R-:W-:Y:S05]  /*14d60*/  BSYNC B0 ;  /* 0x0000000000007941 */ /* 0x000fea0003800000 */
.L_x_3293:
[C---:B------:R-:W-:Y:S01]  /*14d70*/  ISETP.GE.AND P1, PT, R73.reuse, 0x2, PT ;  /* 0x000000024900780c */ /* 0x040fe20003f26270 */
[----:B------:R-:W1:Y:S01]  /*14d80*/  SHFL.IDX PT, R8, R8, 0x1, 0x1c1f ;  /* 0x003c1f0008087f89 */ /* 0x000e6200000e0000 */
[----:B------:R-:W-:Y:S01]  /*14d90*/  ISETP.GE.AND P3, PT, R73, 0xa, PT ;  /* 0x0000000a4900780c */ /* 0x000fe20003f66270 */
[----:B------:R-:W-:Y:S01]  /*14da0*/  BSSY B0, `(.L_x_3298) ;  /* 0x0000087000007945 */ /* 0x000fe20003800000 */
[----:B------:R-:W-:Y:S02]  /*14db0*/  P2R R75, PR, RZ, 0x2 ;  /* 0x00000002ff4b7803 */ /* 0x000fe40000000000 */
[----:B------:R-:W-:Y:S02]  /*14dc0*/  ISETP.GT.AND P1, PT, R7, 0x1, !P1 ;  /* 0x000000010700780c */ /* 0x000fe40004f24270 */
[----:B------:R-:W-:Y:S02]  /*14dd0*/  ISETP.GE.AND P2, PT, R73, 0x9, PT ;  /* 0x000000094900780c */ /* 0x000fe40003f46270 */
[----:B------:R-:W-:-:S02]  /*14de0*/  ISETP.LT.OR P1, PT, R6, 0x2, P1 ;  /* 0x000000020600780c */ /* 0x000fc40000f21670 */
[----:B------:R-:W-:Y:S02]  /*14df0*/  P2R R77, PR, RZ, 0x4 ;  /* 0x00000004ff4d7803 */ /* 0x000fe40000000000 */
[----:B------:R-:W-:Y:S02]  /*14e00*/  FSEL R90, R25, -INF , !P1 ;  /* 0xff800000195a7808 */ /* 0x000fe40004800000 */
[C---:B------:R-:W-:Y:S02]  /*14e10*/  ISETP.GT.AND P1, PT, R7.reuse, 0x9, !P3 ;  /* 0x000000090700780c */ /* 0x040fe40005f24270 */
[----:B------:R-:W-:Y:S02]  /*14e20*/  P2R R25, PR, RZ, 0x8 ;  /* 0x00000008ff197803 */ /* 0x000fe40000000000 */
[----:B------:R-:W-:Y:S02]  /*14e30*/  ISETP.LT.OR P1, PT, R6, 0xa, P1 ;  /* 0x0000000a0600780c */ /* 0x000fe40000f21670 */
[----:B------:R-:W-:-:S02]  /*14e40*/  ISETP.GT.AND P2, PT, R7, 0x8, !P2 ;  /* 0x000000080700780c */ /* 0x000fc40005744270 */
[----:B------:R-:W-:Y:S01]  /*14e50*/  ISETP.GE.AND P3, PT, R73, 0x11, PT ;  /* 0x000000114900780c */ /* 0x000fe20003f66270 */
[--C-:B-1----:R-:W-:Y:S01]  /*14e60*/  IMAD.IADD R12, R21, 0x1, R8.reuse ;  /* 0x00000001150c7824 */ /* 0x102fe200078e0208 */
[----:B------:R-:W-:Y:S01]  /*14e70*/  FSEL R88, R29, -INF , !P1 ;  /* 0xff8000001d587808 */ /* 0x000fe20004800000 */
[----:B------:R-:W-:Y:S01]  /*14e80*/  IMAD.IADD R9, R11, 0x1, R8 ;  /* 0x000000010b097824 */ /* 0x000fe200078e0208 */
[----:B------:R-:W-:Y:S02]  /*14e90*/  ISETP.LT.OR P2, PT, R6, 0x9, P2 ;  /* 0x000000090600780c */ /* 0x000fe40001741670 */
[----:B------:R-:W-:Y:S02]  /*14ea0*/  ISETP.GT.AND P1, PT, R7, 0x10, !P3 ;  /* 0x000000100700780c */ /* 0x000fe40005f24270 */
[----:B------:R-:W-:Y:S02]  /*14eb0*/  FSEL R154, R28, -INF , !P2 ;  /* 0xff8000001c9a7808 */ /* 0x000fe40005000000 */
        /* <DEDUP_REMOVED lines=71> */
[----:B------:R-:W-:Y:S02]  /*15330*/  P2R R79, PR, RZ, 0x8 ;  /* 0x00000008ff4f7803 */ /* 0x000fe40000000000 */
[----:B------:R-:W-:-:S02]  /*15340*/  FSEL R60, R60, -INF , !P1 ;  /* 0xff8000003c3c7808 */ /* 0x000fc40004800000 */
        /* <DEDUP_REMOVED lines=37> */
.L_x_3301:
[----:B------:R-:W-:-:S13]  /*155a0*/  ISETP.NE.AND P6, PT, R13, 0x1, PT ;  /* 0x000000010d00780c */ /* 0x000fda0003fc5270 */
[----:B------:R-:W-:-:S05]  /*155b0*/  @P6 IMAD.HI.U32 R14, R4, R14, RZ ;  /* 0x0000000e040e6227 */ /* 0x000fca00078e00ff */
[----:B------:R-:W-:-:S07]  /*155c0*/  @P6 SHF.R.U32.HI R4, RZ, R15, R14 ;  /* 0x0000000fff046219 */ /* 0x000fce000001160e */
.L_x_3302:
[----:B------:R-:W-:Y:S05]  /*155d0*/  BSYNC B1 ;  /* 0x0000000000017941 */ /* 0x000fea0003800000 */
.L_x_3300:
[----:B------:R-:W-:-:S05]  /*155e0*/  IMAD R4, R4, R13, R92 ;  /* 0x0000000d04047224 */ /* 0x000fca00078e025c */
[----:B------:R-:W-:Y:S02]  /*155f0*/  VIADDMNMX R12, R4, R13, R12, PT ;  /* 0x0000000d040c7246 */ /* 0x000fe4000380010c */
[----:B------:R-:W-:-:S07]  /*15600*/  VIMNMX R9, R9, R4, !PT ;  /* 0x0000000409097248 */ /* 0x000fce0007fe0100 */
.L_x_3299:
[----:B------:R-:W-:Y:S05]  /*15610*/  BSYNC B0 ;  /* 0x0000000000007941 */ /* 0x000fea0003800000 */
.L_x_3298:
[----:B------:R-:W2:Y:S01]  /*15620*/  LDL.64 R6, [R1+0x230] ;  /* 0x0002300001067983 */ /* 0x000ea20000100a00 */
[----:B------:R-:W-:Y:S02]  /*15630*/  ISETP.GT.AND P5, PT, R9, RZ, !P5 ;  /* 0x000000ff0900720c */ /* 0x000fe40006fa4270 */
        /* <DEDUP_REMOVED lines=39> */
[----:B------:R-:W-:Y:S02]  /*158b0*/  ISETP.NE.AND P5, PT, R41, RZ, PT ;  /* 0x000000ff2900720c */ /* 0x000fe40003fa5270 */
[C---:B------:R-:W-:Y:S01]  /*158c0*/  ISETP.GT.AND P1, PT, R9.reuse, 0x49, !P1 ;  /* 0x000000490900780c */ /* 0x040fe20004f24270 */
[----:B------:R-:W3:Y:S01]  /*158d0*/  LDL R41, [R1+0x250] ;  /* 0x0002500001297983 */ /* 0x000ee20000100800 */
        /* <DEDUP_REMOVED lines=28> */
[----:B--2---:R-:W-:Y:S02]  /*15aa0*/  FMNMX.FTZ R4, R152, R6, !PT ;  /* 0x0000000698047209 */ /* 0x004fe40007810000 */
[----:B------:R-:W-:Y:S02]  /*15ab0*/  ISETP.LT.OR P5, PT, R12, 0x42, P5 ;  /* 0x000000420c00780c */ /* 0x000fe40002fa1670 */
[----:B------:R-:W-:Y:S02]  /*15ac0*/  FMNMX.FTZ R4, R90, R4, !PT ;  /* 0x000000045a047209 */ /* 0x000fe40007810000 */
[----:B------:R-:W-:-:S02]  /*15ad0*/  FSEL R59, R59, -INF , !P5 ;  /* 0xff8000003b3b7808 */ /* 0x000fc40006800000 */
[----:B------:R-:W-:Y:S02]  /*15ae0*/  FMNMX.FTZ R4, R154, R4, !PT ;  /* 0x000000049a047209 */ /* 0x000fe40007810000 */
[----:B------:R-:W-:Y:S02]  /*15af0*/  ISETP.NE.AND P5, PT, R57, RZ, PT ;  /* 0x000000ff3900720c */ /* 0x000fe40003fa5270 */
[----:B------:R-:W-:Y:S02]  /*15b00*/  FMNMX.FTZ R4, R88, R4, !PT ;  /* 0x0000000458047209 */ /* 0x000fe40007810000 */
[----:B------:R-:W-:Y:S02]  /*15b10*/  ISETP.GT.AND P2, PT, R9, 0x50, !P2 ;  /* 0x000000500900780c */ /* 0x000fe40005744270 */
[----:B------:R-:W-:Y:S02]  /*15b20*/  FMNMX.FTZ R4, R76, R4, !PT ;  /* 0x000000044c047209 */ /* 0x000fe40007810000 */
[----:B------:R-:W-:-:S02]  /*15b30*/  ISETP.LT.OR P1, PT, R12, 0x4a, P1 ;  /* 0x0000004a0c00780c */ /* 0x000fc40000f21670 */
        /* <DEDUP_REMOVED lines=9> */
[----:B------:R-:W-:Y:S02]  /*15bd0*/  FMNMX.FTZ R5, R48, R5, !PT ;  /* 0x0000000530057209 */ /* 0x000fe40007810000 */
[----:B------:R-:W-:Y:S02]  /*15be0*/  FMNMX.FTZ R4, R26, R7, !PT ;  /* 0x000000071a047209 */ /* 0x000fe40007810000 */
[----:B------:R-:W-:-:S04]  /*15bf0*/  FMNMX.FTZ R5, R40, R5, !PT ;  /* 0x0000000528057209 */ /* 0x000fc80007810000 */
[----:B------:R-:W-:Y:S02]  /*15c00*/  FMNMX.FTZ R11, R52, R5, !PT ;  /* 0x00000005340b7209 */ /* 0x000fe40007810000 */
        /* <DEDUP_REMOVED lines=18> */
[----:B------:R-:W-:Y:S02]  /*15d30*/  ISETP.GT.AND P5, PT, R9, 0x48, !P5 ;  /* 0x000000480900780c */ /* 0x000fe40006fa4270 */
[----:B------:R-:W-:Y:S02]  /*15d40*/  FMNMX.FTZ R5, R55, R4, !PT ;  /* 0x0000000437057209 */ /* 0x000fe40007810000 */
[----:B------:R-:W-:-:S02]  /*15d50*/  FMNMX.FTZ R11, R32, R11, !PT ;  /* 0x0000000b200b7209 */ /* 0x000fc40007810000 */
[----:B------:R-:W-:Y:S02]  /*15d60*/  ISETP.LT.OR P5, PT, R12, 0x49, P5 ;  /* 0x000000490c00780c */ /* 0x000fe40002fa1670 */
[----:B------:R-:W-:Y:S02]  /*15d70*/  FMNMX.FTZ R4, R58, R5, !PT ;  /* 0x000000053a047209 */ /* 0x000fe40007810000 */
[----:B------:R-:W-:Y:S02]  /*15d80*/  FMNMX.FTZ R11, R64, R11, !PT ;  /* 0x0000000b400b7209 */ /* 0x000fe40007810000 */
[----:B------:R-:W-:Y:S02]  /*15d90*/  FSEL R62, R62, -INF , !P5 ;  /* 0xff8000003e3e7808 */ /* 0x000fe40006800000 */
[----:B------:R-:W-:Y:S02]  /*15da0*/  FMNMX.FTZ R5, R59, R4, !PT ;  /* 0x000000043b057209 */ /* 0x000fe40007810000 */
[----:B------:R-:W-:-:S02]  /*15db0*/  FMNMX.FTZ R11, R20, R11, !PT ;  /* 0x0000000b140b7209 */ /* 0x000fc40007810000 */
[----:B------:R-:W-:Y:S02]  /*15dc0*/  ISETP.LT.OR P2, PT, R12, 0x51, P2 ;  /* 0x000000510c00780c */ /* 0x000fe40001741670 */
[----:B------:R-:W-:Y:S02]  /*15dd0*/  FSEL R63, R63, -INF , !P1 ;  /* 0xff8000003f3f7808 */ /* 0x000fe40004800000 */
[----:B------:R-:W-:Y:S02]  /*15de0*/  FMNMX.FTZ R4, R62, R5, !PT ;  /* 0x000000053e047209 */ /* 0x000fe40007810000 */
[----:B------:R-:W-:Y:S02]  /*15df0*/  FMNMX.FTZ R11, R68, R11, !PT ;  /* 0x0000000b440b7209 */ /* 0x000fe40007810000 */
[----:B------:R-:W-:Y:S02]  /*15e00*/  ISETP.GT.AND P4, PT, R9, 0x58, !P4 ;  /* 0x000000580900780c */ /* 0x000fe40006784270 */
[----:B------:R-:W-:-:S02]  /*15e10*/  ISETP.LT.OR P3, PT, R12, 0x52, P3 ;  /* 0x000000520c00780c */ /* 0x000fc40001f61670 */
[----:B------:R-:W-:Y:S02]  /*15e20*/  FSEL R66, R66, -INF , !P2 ;  /* 0xff80000042427808 */ /* 0x000fe40005000000 */
[----:B------:R-:W-:Y:S02]  /*15e30*/  FMNMX.FTZ R5, R63, R4, !PT ;  /* 0x000000043f057209 */ /* 0x000fe40007810000 */
[----:B------:R-:W-:Y:S02]  /*15e40*/  FMNMX.FTZ R8, R24, R11, !PT ;  /* 0x0000000b18087209 */ /* 0x000fe40007810000 */
[----:B------:R-:W-:Y:S02]  /*15e50*/  ISETP.GT.AND P1, PT, R9, 0x59, !P6 ;  /* 0x000000590900780c */ /* 0x000fe40007724270 */
[----:B------:R-:W-:Y:S02]  /*15e60*/  ISETP.LT.OR P4, PT, R12, 0x59, P4 ;  /* 0x000000590c00780c */ /* 0x000fe40002781670 */
[----:B------:R-:W-:-:S02]  /*15e70*/  FSEL R67, R67, -INF , !P3 ;  /* 0xff80000043437808 */ /* 0x000fc40005800000 */
[----:B------:R-:W-:Y:S01]  /*15e80*/  FMNMX.FTZ R4, R66, R5, !PT ;  /* 0x0000000542047209 */ /* 0x000fe20007810000 */
[----:B------:R-:W1:Y:S01]  /*15e90*/  SHFL.BFLY PT, R11, R8, 0x2, 0x1f ;  /* 0x0c401f00080b7f89 */ /* 0x000e6200000e0000 */
[----:B------:R-:W-:Y:S02]  /*15ea0*/  ISETP.LT.OR P1, PT, R12, 0x5a, P1 ;  /* 0x0000005a0c00780c */ /* 0x000fe40000f21670 */
[----:B------:R-:W-:Y:S02]  /*15eb0*/  FSEL R70, R70, -INF , !P4 ;  /* 0xff80000046467808 */ /* 0x000fe40006000000 */
[----:B------:R-:W-:Y:S02]  /*15ec0*/  FMNMX.FTZ R5, R67, R4, !PT ;  /* 0x0000000443057209 */ /* 0x000fe40007810000 */
[----:B------:R-:W-:Y:S02]  /*15ed0*/  FSEL R71, R71, -INF , !P1 ;  /* 0xff80000047477808 */ /* 0x000fe40004800000 */
[----:B------:R-:W-:-:S04]  /*15ee0*/  FMNMX.FTZ R4, R70, R5, !PT ;  /* 0x0000000546047209 */ /* 0x000fc80007810000 */
[----:B------:R-:W-:Y:S02]  /*15ef0*/  FMNMX.FTZ R9, R71, R4, !PT ;  /* 0x0000000447097209 */ /* 0x000fe40007810000 */
[----:B------:R-:W2:Y:S04]  /*15f00*/  LDL.64 R4, [R1+0x240] ;  /* 0x0002400001047983 */ /* 0x000ea80000100a00 */
[----:B------:R-:W-:Y:S04]  /*15f10*/  STL.64 [R1+0x230], R8 ;  /* 0x0002300801007387 */ /* 0x000fe80000100a00 */
[----:B------:R-:W4:Y:S01]  /*15f20*/  LDL R13, [R1+0x234] ;  /* 0x00023400010d7983 */ /* 0x000f220000100800 */
[----:B-1----:R-:W-:-:S05]  /*15f30*/  FMNMX.FTZ R11, R8, R11, !PT ;  /* 0x0000000b080b7209 */ /* 0x002fca0007810000 */
[----:B------:R-:W1:Y:S02]  /*15f40*/  SHFL.BFLY PT, R14, R11, 0x1, 0x1f ;  /* 0x0c201f000b0e7f89 */ /* 0x000e6400000e0000 */
[----:B-1----:R-:W-:-:S05]  /*15f50*/  FMNMX.FTZ R12, R11, R14, !PT ;  /* 0x0000000e0b0c7209 */ /* 0x002fca0007810000 */
[----:B------:R-:W-:Y:S04]  /*15f60*/  STL [R1+0x230], R12 ;  /* 0x0002300c01007387 */ /* 0x000fe80000100800 */
[----:B------:R-:W5:Y:S04]  /*15f70*/  LDL R14, [R1+0x230] ;  /* 0x00023000010e7983 */ /* 0x000f680000100800 */
[----:B----4-:R-:W1:Y:S02]  /*15f80*/  SHFL.BFLY PT, R8, R13, 0x2, 0x1f ;  /* 0x0c401f000d087f89 */ /* 0x010e6400000e0000 */
[----:B-1----:R-:W-:-:S05]  /*15f90*/  FMNMX.FTZ R8, R8, R13, !PT ;  /* 0x0000000d08087209 */ /* 0x002fca0007810000 */
[----:B------:R-:W1:Y:S01]  /*15fa0*/  SHFL.BFLY PT, R9, R8, 0x1, 0x1f ;  /* 0x0c201f0008097f89 */ /* 0x000e6200000e0000 */
[----:B-----5:R-:W-:-:S04]  /*15fb0*/  FSETP.NEU.FTZ.AND P1, PT, R14, -INF , PT ;  /* 0xff8000000e00780b */ /* 0x020fc80003f3d000 */
[----:B------:R-:W-:Y:S01]  /*15fc0*/  FSEL R13, R14, RZ, P1 ;  /* 0x000000ff0e0d7208 */ /* 0x000fe20000800000 */
[----:B---3--:R-:W-:-:S04]  /*15fd0*/  FMUL.FTZ R11, R41, R14 ;  /* 0x0000000e290b7220 */ /* 0x008fc80000410000 */
[----:B------:R-:W-:Y:S01]  /*15fe0*/  FADD.FTZ R6, R6, -R13 ;  /* 0x8000000d06067221 */ /* 0x000fe20000010000 */
[----:B------:R-:W-:Y:S02]  /*15ff0*/  FSEL R11, R11, RZ, P1 ;  /* 0x000000ff0b0b7208 */ /* 0x000fe40000800000 */
[----:B-1----:R-:W-:Y:S01]  /*16000*/  FMNMX.FTZ R8, R8, R9, !PT ;  /* 0x0000000908087209 */ /* 0x002fe20007810000 */
[----:B------:R-:W-:-:S03]  /*16010*/  FMUL.FTZ R6, R6, R41 ;  /* 0x0000002906067220 */ /* 0x000fc60000410000 */
[C---:B------:R-:W-:Y:S01]  /*16020*/  FSETP.NEU.FTZ.AND P1, PT, R8.reuse, -INF , PT ;  /* 0xff8000000800780b */ /* 0x040fe20003f3d000 */
[-C--:B------:R-:W-:Y:S01]  /*16030*/  FMUL.FTZ R9, R8, R41.reuse ;  /* 0x0000002908097220 */ /* 0x080fe20000410000 */
[----:B------:R1:W-:Y:S01]  /*16040*/  MUFU.EX2 R13, R6 ;  /* 0x00000006000d7308 */ /* 0x0003e20000000800 */
[----:B------:R-:W-:-:S03]  /*16050*/  FFMA.FTZ R168, R20, R41, -R11 ;  /* 0x0000002914a87223 */ /* 0x000fc6000001080b */
[----:B------:R-:W-:Y:S02]  /*16060*/  FSEL R20, R9, RZ, P1 ;  /* 0x000000ff09147208 */ /* 0x000fe40000800000 */
[----:B-1----:R-:W-:Y:S01]  /*16070*/  FSEL R6, R8, RZ, P1 ;  /* 0x000000ff08067208 */ /* 0x002fe20000800000 */
[-CC-:B------:R-:W-:Y:S01]  /*16080*/  FFMA.FTZ R152, R152, R41.reuse, -R11.reuse ;  /* 0x0000002998987223 */ /* 0x180fe2000001080b */
[-CC-:B------:R-:W-:Y:S01]  /*16090*/  FFMA.FTZ R173, R32, R41.reuse, -R11.reuse ;  /* 0x0000002920ad7223 */ /* 0x180fe2000001080b */
[-C--:B------:R-:W-:Y:S02]  /*160a0*/  FFMA.FTZ R32, R26, R41.reuse, -R20 ;  /* 0x000000291a207223 */ /* 0x080fe40000010814 */
[----:B------:R-:W-:Y:S01]  /*160b0*/  FADD.FTZ R6, R7, -R6 ;  /* 0x8000000607067221 */ /* 0x000fe20000010000 */
[-CC-:B------:R-:W-:Y:S01]  /*160c0*/  FFMA.FTZ R15, R90, R41.reuse, -R11.reuse ;  /* 0x000000295a0f7223 */ /* 0x180fe2000001080b */
[-CC-:B------:R-:W-:Y:S02]  /*160d0*/  FFMA.FTZ R153, R29, R41.reuse, -R20.reuse ;  /* 0x000000291d997223 */ /* 0x180fe40000010814 */
[----:B------:R-:W-:Y:S01]  /*160e0*/  FMUL.FTZ R6, R41, R6 ;  /* 0x0000000629067220 */ /* 0x000fe20000410000 */
[----:B------:R-:W2:Y:S01]  /*160f0*/  MUFU.EX2 R152, R152 ;  /* 0x0000009800987308 */ /* 0x000ea20000000800 */
[-CC-:B------:R-:W-:Y:S01]  /*16100*/  FFMA.FTZ R154, R154, R41.reuse, -R11.reuse ;  /* 0x000000299a9a7223 */ /* 0x180fe2000001080b */
[-C--:B------:R-:W-:Y:S01]  /*16110*/  FFMA.FTZ R31, R30, R41.reuse, -R20 ;  /* 0x000000291e1f7223 */ /* 0x080fe20000010814 */
[----:B------:R-:W-:-:S05]  /*16120*/  FFMA.FTZ R37, R88, R41, -R11 ;  /* 0x0000002958257223 */ /* 0x000fca000001080b */
[----:B------:R-:W-:Y:S01]  /*16130*/  MUFU.EX2 R32, R32 ;  /* 0x0000002000207308 */ /* 0x000fe20000000800 */
[----:B------:R-:W-:-:S07]  /*16140*/  FFMA.FTZ R155, R27, R41, -R20 ;  /* 0x000000291b9b7223 */ /* 0x000fce0000010814 */
[----:B------:R-:W1:Y:S01]  /*16150*/  MUFU.EX2 R12, R6 ;  /* 0x00000006000c7308 */ /* 0x000e620000000800 */
[----:B------:R-:W-:-:S07]  /*16160*/  FFMA.FTZ R36, R76, R41, -R11 ;  /* 0x000000294c247223 */ /* 0x000fce000001080b */
[----:B------:R-:W3:Y:S01]  /*16170*/  MUFU.EX2 R15, R15 ;  /* 0x0000000f000f7308 */ /* 0x000ee20000000800 */
[----:B------:R-:W-:-:S07]  /*16180*/  FFMA.FTZ R30, R21, R41, -R20 ;  /* 0x00000029151e7223 */ /* 0x000fce0000010814 */
[----:B------:R-:W4:Y:S01]  /*16190*/  MUFU.EX2 R153, R153 ;  /* 0x0000009900997308 */ /* 0x000f220000000800 */
[----:B------:R-:W-:-:S07]  /*161a0*/  FFMA.FTZ R156, R86, R41, -R11 ;  /* 0x00000029569c7223 */ /* 0x000fce000001080b */
[----:B------:R-:W5:Y:S01]  /*161b0*/  MUFU.EX2 R154, R154 ;  /* 0x0000009a009a7308 */ /* 0x000f620000000800 */
[----:B------:R-:W-:-:S07]  /*161c0*/  FFMA.FTZ R157, R25, R41, -R20 ;  /* 0x00000029199d7223 */ /* 0x000fce0000010814 */
[----:B------:R-:W0:Y:S01]  /*161d0*/  MUFU.EX2 R31, R31 ;  /* 0x0000001f001f7308 */ /* 0x000e220000000800 */
[----:B------:R-:W-:Y:S01]  /*161e0*/  FFMA.FTZ R165, R24, R41, -R11 ;  /* 0x0000002918a57223 */ /* 0x000fe2000001080b */
[----:B--2---:R-:W-:-:S06]  /*161f0*/  FFMA.FTZ R4, R13, R4, R152 ;  /* 0x000000040d047223 */ /* 0x004fcc0000010098 */
[----:B------:R-:W2:Y:S01]  /*16200*/  MUFU.EX2 R37, R37 ;  /* 0x0000002500257308 */ /* 0x000ea20000000800 */
[----:B------:R-:W-:Y:S01]  /*16210*/  FFMA.FTZ R35, R78, R41, -R11 ;  /* 0x000000294e237223 */ /* 0x000fe2000001080b */
[----:B-1----:R-:W-:-:S06]  /*16220*/  FFMA.FTZ R24, R5, R12, R32 ;  /* 0x0000000c05187223 */ /* 0x002fcc0000010020 */
[----:B------:R-:W1:Y:S01]  /*16230*/  MUFU.EX2 R155, R155 ;  /* 0x0000009b009b7308 */ /* 0x000e620000000800 */
[----:B------:R-:W-:Y:S01]  /*16240*/  FFMA.FTZ R29, R38, R41, -R20 ;  /* 0x00000029261d7223 */ /* 0x000fe20000010814 */
[----:B---3--:R-:W-:-:S06]  /*16250*/  FADD.FTZ R5, R15, R4 ;  /* 0x000000040f057221 */ /* 0x008fcc0000010000 */
[----:B------:R-:W3:Y:S01]  /*16260*/  MUFU.EX2 R36, R36 ;  /* 0x0000002400247308 */ /* 0x000ee20000000800 */
[----:B------:R-:W-:Y:S01]  /*16270*/  FFMA.FTZ R158, R84, R41, -R11 ;  /* 0x00000029549e7223 */ /* 0x000fe2000001080b */
[----:B----4-:R-:W-:-:S06]  /*16280*/  FADD.FTZ R24, R153, R24 ;  /* 0x0000001899187221 */ /* 0x010fcc0000010000 */
[----:B------:R-:W4:Y:S01]  /*16290*/  MUFU.EX2 R30, R30 ;  /* 0x0000001e001e7308 */ /* 0x000f220000000800 */
[----:B------:R-:W-:Y:S01]  /*162a0*/  FFMA.FTZ R159, R39, R41, -R20 ;  /* 0x00000029279f7223 */ /* 0x000fe20000010814 */
[----:B-----5:R-:W-:-:S06]  /*162b0*/  FADD.FTZ R4, R154, R5 ;  /* 0x000000059a047221 */ /* 0x020fcc0000010000 */
[----:B------:R-:W5:Y:S01]  /*162c0*/  MUFU.EX2 R156, R156 ;  /* 0x0000009c009c7308 */ /* 0x000f620000000800 */
[-CC-:B------:R-:W-:Y:S01]  /*162d0*/  FFMA.FTZ R34, R72, R41.reuse, -R11.reuse ;  /* 0x0000002948227223 */ /* 0x180fe2000001080b */
[----:B------:R-:W-:Y:S01]  /*162e0*/  FFMA.FTZ R175, R28, R41, -R11 ;  /* 0x000000291caf7223 */ /* 0x000fe2000001080b */
[----:B0-----:R-:W-:-:S05]  /*162f0*/  FADD.FTZ R24, R31, R24 ;  /* 0x000000181f187221 */ /* 0x001fca0000010000 */
[----:B------:R-:W0:Y:S01]  /*16300*/  MUFU.EX2 R157, R157 ;  /* 0x0000009d009d7308 */ /* 0x000e220000000800 */
[----:B------:R-:W-:Y:S01]  /*16310*/  FFMA.FTZ R28, R42, R41, -R20 ;  /* 0x000000292a1c7223 */ /* 0x000fe20000010814 */
[----:B--2---:R-:W-:-:S06]  /*16320*/  FADD.FTZ R5, R37, R4 ;  /* 0x0000000425057221 */ /* 0x004fcc0000010000 */
[----:B------:R-:W2:Y:S01]  /*16330*/  MUFU.EX2 R35, R35 ;  /* 0x0000002300237308 */ /* 0x000ea20000000800 */
[----:B------:R-:W-:Y:S01]  /*16340*/  FFMA.FTZ R160, R82, R41, -R11 ;  /* 0x0000002952a07223 */ /* 0x000fe2000001080b */
[----:B-1----:R-:W-:-:S06]  /*16350*/  FADD.FTZ R7, R155, R24 ;  /* 0x000000189b077221 */ /* 0x002fcc0000010000 */
        /* <DEDUP_REMOVED lines=10> */
[----:B------:R-:W-:Y:S01]  /*16400*/  FFMA.FTZ R162, R80, R41, -R11 ;  /* 0x0000002950a27223 */ /* 0x000fe2000001080b */
[----:B0-----:R-:W-:-:S06]  /*16410*/  FADD.FTZ R4, R157, R4 ;  /* 0x000000049d047221 */ /* 0x001fcc0000010000 */
        /* <DEDUP_REMOVED lines=34> */
[----:B0-----:R-:W-:Y:S01]  /*16640*/  FADD.FTZ R7, R14, R7 ;  /* 0x000000070e077221 */ /* 0x001fe20000010000 */
[----:B------:R-:W-:-:S06]  /*16650*/  FFMA.FTZ R172, R59, R41, -R20 ;  /* 0x000000293bac7223 */ /* 0x000fcc0000010814 */
[----:B------:R-:W0:Y:S01]  /*16660*/  MUFU.EX2 R216, R216 ;  /* 0x000000d800d87308 */ /* 0x000e220000000800 */
[----:B--2---:R-:W-:Y:S01]  /*16670*/  FADD.FTZ R4, R232, R5 ;  /* 0x00000005e8047221 */ /* 0x004fe20000010000 */
[----:B------:R-:W-:-:S06]  /*16680*/  FFMA.FTZ R174, R60, R41, -R11 ;  /* 0x000000293cae7223 */ /* 0x000fcc000001080b */
[----:B------:R-:W2:Y:S01]  /*16690*/  MUFU.EX2 R221, R221 ;  /* 0x000000dd00dd7308 */ /* 0x000ea20000000800 */
[----:B-1----:R-:W-:Y:S01]  /*166a0*/  FADD.FTZ R6, R218, R7 ;  /* 0x00000007da067221 */ /* 0x002fe20000010000 */
[----:B------:R-:W-:-:S06]  /*166b0*/  FFMA.FTZ R169, R62, R41, -R20 ;  /* 0x000000293ea97223 */ /* 0x000fcc0000010814 */
[----:B------:R-:W1:Y:S01]  /*166c0*/  MUFU.EX2 R217, R217 ;  /* 0x000000d900d97308 */ /* 0x000e620000000800 */
[----:B---3--:R-:W-:Y:S01]  /*166d0*/  FADD.FTZ R5, R233, R4 ;  /* 0x00000004e9057221 */ /* 0x008fe20000010000 */
[----:B----4-:R-:W-:-:S06]  /*166e0*/  FADD.FTZ R7, R219, R6 ;  /* 0x00000006db077221 */ /* 0x010fcc0000010000 */
[----:B------:R-:W3:Y:S01]  /*166f0*/  MUFU.EX2 R215, R215 ;  /* 0x000000d700d77308 */ /* 0x000ee20000000800 */
[----:B------:R-:W-:-:S07]  /*16700*/  FFMA.FTZ R170, R63, R41, -R20 ;  /* 0x000000293faa7223 */ /* 0x000fce0000010814 */
[----:B------:R-:W4:Y:S01]  /*16710*/  MUFU.EX2 R171, R171 ;  /* 0x000000ab00ab7308 */ /* 0x000f220000000800 */
[----:B-----5:R-:W-:Y:S01]  /*16720*/  FADD.FTZ R4, R220, R5 ;  /* 0x00000005dc047221 */ /* 0x020fe20000010000 */
[----:B------:R-:W-:-:S06]  /*16730*/  FFMA.FTZ R167, R64, R41, -R11 ;  /* 0x0000002940a77223 */ /* 0x000fcc000001080b */
[----:B------:R-:W5:Y:S01]  /*16740*/  MUFU.EX2 R175, R175 ;  /* 0x000000af00af7308 */ /* 0x000f620000000800 */
[----:B0-----:R-:W-:Y:S01]  /*16750*/  FADD.FTZ R6, R216, R7 ;  /* 0x00000007d8067221 */ /* 0x001fe20000010000 */
[----:B------:R-:W-:-:S06]  /*16760*/  FFMA.FTZ R21, R66, R41, -R20 ;  /* 0x0000002942157223 */ /* 0x000fcc0000010814 */
[----:B------:R-:W0:Y:S01]  /*16770*/  MUFU.EX2 R172, R172 ;  /* 0x000000ac00ac7308 */ /* 0x000e220000000800 */
[----:B--2---:R-:W-:Y:S01]  /*16780*/  FADD.FTZ R4, R221, R4 ;  /* 0x00000004dd047221 */ /* 0x004fe20000010000 */
[----:B-1----:R-:W-:-:S06]  /*16790*/  FADD.FTZ R6, R217, R6 ;  /* 0x00000006d9067221 */ /* 0x002fcc0000010000 */
[----:B------:R-:W1:Y:S01]  /*167a0*/  MUFU.EX2 R174, R174 ;  /* 0x000000ae00ae7308 */ /* 0x000e620000000800 */
[----:B------:R-:W-:-:S07]  /*167b0*/  FFMA.FTZ R164, R67, R41, -R20 ;  /* 0x0000002943a47223 */ /* 0x000fce0000010814 */
[----:B------:R-:W2:Y:S01]  /*167c0*/  MUFU.EX2 R169, R169 ;  /* 0x000000a900a97308 */ /* 0x000ea20000000800 */
[----:B---3--:R-:W-:Y:S01]  /*167d0*/  FADD.FTZ R4, R215, R4 ;  /* 0x00000004d7047221 */ /* 0x008fe20000010000 */
[----:B------:R-:W-:-:S06]  /*167e0*/  FFMA.FTZ R166, R68, R41, -R11 ;  /* 0x0000002944a67223 */ /* 0x000fcc000001080b */
[----:B------:R-:W3:Y:S01]  /*167f0*/  MUFU.EX2 R173, R173 ;  /* 0x000000ad00ad7308 */ /* 0x000ee20000000800 */
[----:B----4-:R-:W-:Y:S01]  /*16800*/  FADD.FTZ R5, R171, R6 ;  /* 0x00000006ab057221 */ /* 0x010fe20000010000 */
[----:B------:R-:W-:-:S06]  /*16810*/  FFMA.FTZ R11, R70, R41, -R20 ;  /* 0x00000029460b7223 */ /* 0x000fcc0000010814 */
[----:B------:R-:W4:Y:S01]  /*16820*/  MUFU.EX2 R170, R170 ;  /* 0x000000aa00aa7308 */ /* 0x000f220000000800 */
[----:B-----5:R-:W-:Y:S01]  /*16830*/  FADD.FTZ R7, R175, R4 ;  /* 0x00000004af077221 */ /* 0x020fe20000010000 */
[----:B0-----:R-:W-:-:S06]  /*16840*/  FADD.FTZ R4, R172, R5 ;  /* 0x00000005ac047221 */ /* 0x001fcc0000010000 */
[----:B------:R-:W0:Y:S01]  /*16850*/  MUFU.EX2 R167, R167 ;  /* 0x000000a700a77308 */ /* 0x000e220000000800 */
[----:B------:R-:W-:-:S07]  /*16860*/  FFMA.FTZ R20, R71, R41, -R20 ;  /* 0x0000002947147223 */ /* 0x000fce0000010814 */
[----:B------:R-:W5:Y:S01]  /*16870*/  MUFU.EX2 R21, R21 ;  /* 0x0000001500157308 */ /* 0x000f620000000800 */
[----:B-1----:R-:W-:Y:S01]  /*16880*/  FADD.FTZ R6, R174, R7 ;  /* 0x00000007ae067221 */ /* 0x002fe20000010000 */
[----:B--2---:R-:W-:-:S06]  /*16890*/  FADD.FTZ R5, R169, R4 ;  /* 0x00000004a9057221 */ /* 0x004fcc0000010000 */
[----:B------:R-:W1:Y:S08]  /*168a0*/  MUFU.EX2 R168, R168 ;  /* 0x000000a800a87308 */ /* 0x000e700000000800 */
[----:B------:R-:W2:Y:S01]  /*168b0*/  MUFU.EX2 R164, R164 ;  /* 0x000000a400a47308 */ /* 0x000ea20000000800 */
[----:B---3--:R-:W-:Y:S01]  /*168c0*/  FADD.FTZ R6, R173, R6 ;  /* 0x00000006ad067221 */ /* 0x008fe20000010000 */
[----:B----4-:R-:W-:-:S06]  /*168d0*/  FADD.FTZ R4, R170, R5 ;  /* 0x00000005aa047221 */ /* 0x010fcc0000010000 */
[----:B------:R-:W3:Y:S08]  /*168e0*/  MUFU.EX2 R166, R166 ;  /* 0x000000a600a67308 */ /* 0x000ef00000000800 */
[----:B------:R-:W4:Y:S01]  /*168f0*/  MUFU.EX2 R11, R11 ;  /* 0x0000000b000b7308 */ /* 0x000f220000000800 */
[----:B0-----:R-:W-:Y:S01]  /*16900*/  FADD.FTZ R5, R167, R6 ;  /* 0x00000006a7057221 */ /* 0x001fe20000010000 */
[----:B-----5:R-:W-:-:S06]  /*16910*/  FADD.FTZ R7, R21, R4 ;  /* 0x0000000415077221 */ /* 0x020fcc0000010000 */
[----:B------:R-:W0:Y:S08]  /*16920*/  MUFU.EX2 R165, R165 ;  /* 0x000000a500a57308 */ /* 0x000e300000000800 */
[----:B------:R-:W5:Y:S01]  /*16930*/  MUFU.EX2 R20, R20 ;  /* 0x0000001400147308 */ /* 0x000f620000000800 */
[----:B-1----:R-:W-:Y:S01]  /*16940*/  FADD.FTZ R5, R168, R5 ;  /* 0x00000005a8057221 */ /* 0x002fe20000010000 */
[----:B--2---:R-:W-:-:S03]  /*16950*/  FADD.FTZ R4, R164, R7 ;  /* 0x00000007a4047221 */ /* 0x004fc60000010000 */
[----:B---3--:R-:W-:Y:S01]  /*16960*/  FADD.FTZ R6, R166, R5 ;  /* 0x00000005a6067221 */ /* 0x008fe20000010000 */
[----:B----4-:R-:W-:-:S03]  /*16970*/  FADD.FTZ R5, R11, R4 ;  /* 0x000000040b057221 */ /* 0x010fc60000010000 */
[----:B0-----:R-:W-:Y:S01]  /*16980*/  FADD.FTZ R4, R165, R6 ;  /* 0x00000006a5047221 */ /* 0x001fe20000010000 */
[----:B------:R-:W-:Y:S01]  /*16990*/  STL [R1+0x234], R8 ;  /* 0x0002340801007387 */ /* 0x000fe20000100800 */
[----:B-----5:R-:W-:-:S05]  /*169a0*/  FADD.FTZ R5, R20, R5 ;  /* 0x0000000514057221 */ /* 0x020fca0000010000 */
[----:B------:R0:W-:Y:S04]  /*169b0*/  STL.64 [R1+0x240], R4 ;  /* 0x0002400401007387 */ /* 0x0001e80000100a00 */
[----:B------:R-:W2:Y:S01]  /*169c0*/  LD.E R7, desc[UR40][R22.64+0x260] ;  /* 0x0002602816077980 */ /* 0x000ea2000c101900 */
[----:B------:R-:W-:-:S05]  /*169d0*/  IADD3 R6, P1, R16, 0x260, RZ ;  /* 0x0000026010067810 */ /* 0x000fca0007f3e0ff */
[----:B0-----:R-:W-:Y:S01]  /*169e0*/  IMAD.X R5, RZ, RZ, R17, P1 ;  /* 0x000000ffff057224 */ /* 0x001fe200008e0611 */
[----:B------:R-:W-:Y:S01]  /*169f0*/  LOP3.LUT R4, R6, 0x4, RZ, 0xfc, !PT ;  /* 0x0000000406047812 */ /* 0x000fe200078efcff */
[----:B--2---:R-:W-:-:S05]  /*16a00*/  FMUL.FTZ R7, R13, R7 ;  /* 0x000000070d077220 */ /* 0x004fca0000410000 */
[----:B------:R-:W-:Y:S04]  /*16a10*/  ST.E desc[UR40][R22.64+0x260], R7 ;  /* 0x0002600716007985 */ /* 0x000fe8000c101928 */
[----:B------:R-:W2:Y:S02]  /*16a20*/  LD.E R9, desc[UR40][R4.64] ;  /* 0x0000002804097980 */ /* 0x000ea4000c101900 */
[----:B--2---:R-:W-:-:S05]  /*16a30*/  FMUL.FTZ R9, R13, R9 ;  /* 0x000000090d097220 */ /* 0x004fca0000410000 */
[----:B------:R0:W-:Y:S04]  /*16a40*/  ST.E desc[UR40][R4.64], R9 ;  /* 0x0000000904007985 */ /* 0x0001e8000c101928 */
[----:B------:R-:W0:Y:S04]  /*16a50*/  LD.E R104, desc[UR40][R22.64+0x274] ;  /* 0x0002742816687980 */ /* 0x000e28000c101900 */
[----:B------:R-:W2:Y:S04]  /*16a60*/  LD.E R118, desc[UR40][R22.64+0x2b0] ;  /* 0x0002b02816767980 */ /* 0x000ea8000c101900 */
[----:B------:R-:W3:Y:S04]  /*16a70*/  LD.E R8, desc[UR40][R22.64+0x454] ;  /* 0x0004542816087980 */ /* 0x000ee8000c101900 */
[----:B------:R-:W4:Y:S04]  /*16a80*/  LD.E R102, desc[UR40][R22.64+0x270] ;  /* 0x0002702816667980 */ /* 0x000f28000c101900 */
        /* <DEDUP_REMOVED lines=58> */
[----:B0-----:R-:W-:-:S05]  /*16e30*/  FMUL.FTZ R9, R13, R104 ;  /* 0x000000680d097220 */ /* 0x001fca0000410000 */
[----:B------:R2:W-:Y:S01]  /*16e40*/  ST.E desc[UR40][R22.64+0x274], R9 ;  /* 0x0002740916007985 */ /* 0x0005e2000c101928 */
[C---:B---3--:R-:W-:Y:S01]  /*16e50*/  FMUL.FTZ R45, R13.reuse, R8 ;  /* 0x000000080d2d7220 */ /* 0x048fe20000410000 */
[C---:B----4-:R-:W-:Y:S01]  /*16e60*/  FMUL.FTZ R7, R13.reuse, R102 ;  /* 0x000000660d077220 */ /* 0x050fe20000410000 */
[C---:B--2---:R-:W-:Y:S01]  /*16e70*/  FMUL.FTZ R9, R13.reuse, R118 ;  /* 0x000000760d097220 */ /* 0x044fe20000410000 */
[C---:B-----5:R-:W-:Y:S01]  /*16e80*/  FMUL.FTZ R25, R13.reuse, R106 ;  /* 0x0000006a0d197220 */ /* 0x060fe20000410000 */
[----:B------:R-:W-:-:S03]  /*16e90*/  FMUL.FTZ R27, R13, R108 ;  /* 0x0000006c0d1b7220 */ /* 0x000fc60000410000 */
[----:B------:R0:W-:Y:S01]  /*16ea0*/  ST.E desc[UR40][R22.64+0x2b0], R9 ;  /* 0x0002b00916007985 */ /* 0x0001e2000c101928 */
[C---:B------:R-:W-:Y:S01]  /*16eb0*/  FMUL.FTZ R39, R13.reuse, R110 ;  /* 0x0000006e0d277220 */ /* 0x040fe20000410000 */
[C---:B------:R-:W-:Y:S01]  /*16ec0*/  FMUL.FTZ R41, R13.reuse, R112 ;  /* 0x000000700d297220 */ /* 0x040fe20000410000 */
[C---:B------:R-:W-:Y:S01]  /*16ed0*/  FMUL.FTZ R43, R13.reuse, R114 ;  /* 0x000000720d2b7220 */ /* 0x040fe20000410000 */
[----:B------:R1:W-:Y:S01]  /*16ee0*/  ST.E desc[UR40][R22.64+0x454], R45 ;  /* 0x0004542d16007985 */ /* 0x0003e2000c101928 */
[----:B0-----:R-:W-:-:S03]  /*16ef0*/  FMUL.FTZ R9, R13, R138 ;  /* 0x0000008a0d097220 */ /* 0x001fc60000410000 */
[----:B------:R0:W-:Y:S04]  /*16f00*/  ST.E desc[UR40][R22.64+0x270], R7 ;  /* 0x0002700716007985 */ /* 0x0001e8000c101928 */
[----:B------:R2:W-:Y:S04]  /*16f10*/  ST.E desc[UR40][R22.64+0x280], R25 ;  /* 0x0002801916007985 */ /* 0x0005e8000c101928 */
[----:B------:R3:W-:Y:S01]  /*16f20*/  ST.E desc[UR40][R22.64+0x284], R27 ;  /* 0x0002841b16007985 */ /* 0x0007e2000c101928 */
[C---:B-1----:R-:W-:Y:S01]  /*16f30*/  FMUL.FTZ R45, R13.reuse, R120 ;  /* 0x000000780d2d7220 */ /* 0x042fe20000410000 */
[----:B------:R-:W-:-:S02]  /*16f40*/  FMUL.FTZ R47, R13, R122 ;  /* 0x0000007a0d2f7220 */ /* 0x000fc40000410000 */
[----:B------:R1:W-:Y:S01]  /*16f50*/  ST.E desc[UR40][R22.64+0x290], R39 ;  /* 0x0002902716007985 */ /* 0x0003e2000c101928 */
[C---:B0-----:R-:W-:Y:S01]  /*16f60*/  FMUL.FTZ R7, R13.reuse, R116 ;  /* 0x000000740d077220 */ /* 0x041fe20000410000 */
[C---:B------:R-:W-:Y:S02]  /*16f70*/  FMUL.FTZ R49, R13.reuse, R124 ;  /* 0x0000007c0d317220 */ /* 0x040fe40000410000 */
[----:B------:R0:W-:Y:S01]  /*16f80*/  ST.E desc[UR40][R22.64+0x294], R41 ;  /* 0x0002942916007985 */ /* 0x0001e2000c101928 */
[----:B--2---:R-:W-:-:S03]  /*16f90*/  FMUL.FTZ R25, R13, R126 ;  /* 0x0000007e0d197220 */ /* 0x004fc60000410000 */
[----:B------:R2:W-:Y:S01]  /*16fa0*/  ST.E desc[UR40][R22.64+0x2a0], R43 ;  /* 0x0002a02b16007985 */ /* 0x0005e2000c101928 */
[----:B---3--:R-:W-:-:S03]  /*16fb0*/  FMUL.FTZ R27, R13, R128 ;  /* 0x000000800d1b7220 */ /* 0x008fc60000410000 */
[----:B------:R3:W-:Y:S01]  /*16fc0*/  ST.E desc[UR40][R22.64+0x300], R9 ;  /* 0x0003000916007985 */ /* 0x0007e2000c101928 */
[C---:B-1----:R-:W-:Y:S01]  /*16fd0*/  FMUL.FTZ R39, R13.reuse, R130 ;  /* 0x000000820d277220 */ /* 0x042fe20000410000 */
[C---:B0-----:R-:W-:Y:S01]  /*16fe0*/  FMUL.FTZ R41, R13.reuse, R132 ;  /* 0x000000840d297220 */ /* 0x041fe20000410000 */
[C---:B--2---:R-:W-:Y:S01]  /*16ff0*/  FMUL.FTZ R43, R13.reuse, R134 ;  /* 0x000000860d2b7220 */ /* 0x044fe20000410000 */
[----:B------:R0:W-:Y:S01]  /*17000*/  ST.E desc[UR40][R22.64+0x2a4], R7 ;  /* 0x0002a40716007985 */ /* 0x0001e2000c101928 */
[----:B---3--:R-:W-:-:S03]  /*17010*/  FMUL.FTZ R9, R13, R98 ;  /* 0x000000620d097220 */ /* 0x008fc60000410000 */
        /* <DEDUP_REMOVED lines=13> */
[C---:B-1----:R-:W-:Y:S01]  /*170f0*/  FMUL.FTZ R27, R13.reuse, R148 ;  /* 0x000000940d1b7220 */ /* 0x042fe20000410000 */
[C---:B--2---:R-:W-:Y:S02]  /*17100*/  FMUL.FTZ R39, R13.reuse, R150 ;  /* 0x000000960d277220 */ /* 0x044fe40000410000 */
[----:B------:R1:W-:Y:S01]  /*17110*/  ST.E desc[UR40][R22.64+0x350], R9 ;  /* 0x0003500916007985 */ /* 0x0003e2000c101928 */
[C---:B---3--:R-:W-:Y:S01]  /*17120*/  FMUL.FTZ R41, R13.reuse, R96 ;  /* 0x000000600d297220 */ /* 0x048fe20000410000 */
[C---:B0-----:R-:W-:Y:S02]  /*17130*/  FMUL.FTZ R43, R13.reuse, R94 ;  /* 0x0000005e0d2b7220 */ /* 0x041fe40000410000 */
[----:B------:R0:W-:Y:S01]  /*17140*/  ST.E desc[UR40][R22.64+0x2f4], R7 ;  /* 0x0002f40716007985 */ /* 0x0001e2000c101928 */
[----:B-1----:R-:W-:-:S03]  /*17150*/  FMUL.FTZ R9, R13, R72 ;  /* 0x000000480d097220 */ /* 0x002fc60000410000 */
[----:B------:R1:W-:Y:S04]  /*17160*/  ST.E desc[UR40][R22.64+0x304], R45 ;  /* 0x0003042d16007985 */ /* 0x0003e8000c101928 */
[----:B------:R2:W-:Y:S01]  /*17170*/  ST.E desc[UR40][R22.64+0x310], R47 ;  /* 0x0003102f16007985 */ /* 0x0005e2000c101928 */
[----:B0-----:R-:W-:-:S03]  /*17180*/  FMUL.FTZ R7, R13, R100 ;  /* 0x000000640d077220 */ /* 0x001fc60000410000 */
[----:B------:R0:W-:Y:S04]  /*17190*/  ST.E desc[UR40][R22.64+0x314], R49 ;  /* 0x0003143116007985 */ /* 0x0001e8000c101928 */
[----:B------:R3:W-:Y:S01]  /*171a0*/  ST.E desc[UR40][R22.64+0x320], R25 ;  /* 0x0003201916007985 */ /* 0x0007e2000c101928 */
[----:B-1----:R-:W-:-:S03]  /*171b0*/  FMUL.FTZ R45, R13, R92 ;  /* 0x0000005c0d2d7220 */ /* 0x002fc60000410000 */
[----:B------:R1:W-:Y:S01]  /*171c0*/  ST.E desc[UR40][R22.64+0x324], R27 ;  /* 0x0003241b16007985 */ /* 0x0003e2000c101928 */
[----:B--2---:R-:W-:-:S03]  /*171d0*/  FMUL.FTZ R47, R13, R86 ;  /* 0x000000560d2f7220 */ /* 0x004fc60000410000 */
[----:B------:R2:W-:Y:S01]  /*171e0*/  ST.E desc[UR40][R22.64+0x330], R39 ;  /* 0x0003302716007985 */ /* 0x0005e2000c101928 */
[----:B0-----:R-:W-:-:S03]  /*171f0*/  FMUL.FTZ R49, R13, R84 ;  /* 0x000000540d317220 */ /* 0x001fc60000410000 */
[----:B------:R0:W-:Y:S01]  /*17200*/  ST.E desc[UR40][R22.64+0x354], R41 ;  /* 0x0003542916007985 */ /* 0x0001e2000c101928 */
[----:B---3--:R-:W-:-:S03]  /*17210*/  FMUL.FTZ R25, R13, R90 ;  /* 0x0000005a0d197220 */ /* 0x008fc60000410000 */
[----:B------:R3:W-:Y:S01]  /*17220*/  ST.E desc[UR40][R22.64+0x360], R43 ;  /* 0x0003602b16007985 */ /* 0x0007e2000c101928 */
[C---:B-1----:R-:W-:Y:S01]  /*17230*/  FMUL.FTZ R27, R13.reuse, R82 ;  /* 0x000000520d1b7220 */ /* 0x042fe20000410000 */
[C---:B--2---:R-:W-:Y:S02]  /*17240*/  FMUL.FTZ R39, R13.reuse, R88 ;  /* 0x000000580d277220 */ /* 0x044fe40000410000 */
[----:B------:R1:W-:Y:S01]  /*17250*/  ST.E desc[UR40][R22.64+0x3a0], R9 ;  /* 0x0003a00916007985 */ /* 0x0003e2000c101928 */
[C---:B0-----:R-:W-:Y:S01]  /*17260*/  FMUL.FTZ R41, R13.reuse, R78 ;  /* 0x0000004e0d297220 */ /* 0x041fe20000410000 */
[C---:B---3--:R-:W-:Y:S02]  /*17270*/  FMUL.FTZ R43, R13.reuse, R76 ;  /* 0x0000004c0d2b7220 */ /* 0x048fe40000410000 */
        /* <DEDUP_REMOVED lines=22> */
[----:B------:R1:W-:Y:S01]  /*173e0*/  ST.E desc[UR40][R22.64+0x3b4], R45 ;  /* 0x0003b42d16007985 */ /* 0x0003e2000c101928 */
[C---:B------:R-:W-:Y:S01]  /*173f0*/  FMUL.FTZ R51, R13.reuse, R51 ;  /* 0x000000330d337220 */ /* 0x040fe20000410000 */
[C---:B------:R-:W-:Y:S02]  /*17400*/  FMUL.FTZ R53, R13.reuse, R53 ;  /* 0x000000350d357220 */ /* 0x040fe40000410000 */
[----:B------:R2:W-:Y:S01]  /*17410*/  ST.E desc[UR40][R22.64+0x3c0], R25 ;  /* 0x0003c01916007985 */ /* 0x0005e2000c101928 */
[----:B------:R-:W-:Y:S01]  /*17420*/  LOP3.LUT R8, R6, 0x8, RZ, 0xfc, !PT ;  /* 0x0000000806087812 */ /* 0x000fe200078efcff */
[C---:B0-----:R-:W-:Y:S02]  /*17430*/  FMUL.FTZ R7, R13.reuse, R60 ;  /* 0x0000003c0d077220 */ /* 0x041fe40000410000 */
        /* <DEDUP_REMOVED lines=14> */
[C---:B---3--:R-:W-:Y:S01]  /*17520*/  FMUL.FTZ R43, R13.reuse, R26 ;  /* 0x0000001a0d2b7220 */ /* 0x048fe20000410000 */
[----:B------:R-:W-:Y:S01]  /*17530*/  FMUL.FTZ R13, R13, R38 ;  /* 0x000000260d0d7220 */ /* 0x000fe20000410000 */
[--C-:B-1----:R-:W-:Y:S01]  /*17540*/  IMAD.MOV.U32 R9, RZ, RZ, R5.reuse ;  /* 0x000000ffff097224 */ /* 0x102fe200078e0005 */
[----:B------:R-:W-:Y:S04]  /*17550*/  ST.E desc[UR40][R22.64+0x334], R51 ;  /* 0x0003343316007985 */ /* 0x000fe8000c101928 */
[----:B------:R-:W-:Y:S04]  /*17560*/  ST.E desc[UR40][R22.64+0x340], R53 ;  /* 0x0003403516007985 */ /* 0x000fe8000c101928 */
[----:B------:R0:W-:Y:S04]  /*17570*/  ST.E desc[UR40][R22.64+0x3e4], R7 ;  /* 0x0003e40716007985 */ /* 0x0001e8000c101928 */
[----:B------:R-:W-:Y:S04]  /*17580*/  ST.E desc[UR40][R22.64+0x404], R45 ;  /* 0x0004042d16007985 */ /* 0x000fe8000c101928 */
[----:B------:R1:W-:Y:S04]  /*17590*/  ST.E desc[UR40][R22.64+0x410], R25 ;  /* 0x0004101916007985 */ /* 0x0003e8000c101928 */
[----:B------:R2:W-:Y:S04]  /*175a0*/  ST.E desc[UR40][R22.64+0x414], R27 ;  /* 0x0004141b16007985 */ /* 0x0005e8000c101928 */
[----:B------:R-:W-:Y:S04]  /*175b0*/  ST.E desc[UR40][R22.64+0x420], R39 ;  /* 0x0004202716007985 */ /* 0x000fe8000c101928 */
[----:B------:R-:W-:Y:S04]  /*175c0*/  ST.E desc[UR40][R22.64+0x424], R47 ;  /* 0x0004242f16007985 */ /* 0x000fe8000c101928 */
[----:B------:R3:W-:Y:S04]  /*175d0*/  ST.E desc[UR40][R22.64+0x430], R49 ;  /* 0x0004303116007985 */ /* 0x0007e8000c101928 */
        /* <DEDUP_REMOVED lines=69> */
[----:B-----5:R-:W5:Y:S04]  /*17a30*/  LD.E R43, desc[UR40][R22.64+0x438] ;  /* 0x00043828162b7980 */ /* 0x020f68000c101900 */
[----:B------:R-:W5:Y:S04]  /*17a40*/  LD.E R39, desc[UR40][R22.64+0x43c] ;  /* 0x00043c2816277980 */ /* 0x000f68000c101900 */
[----:B------:R-:W5:Y:S04]  /*17a50*/  LD.E R13, desc[UR40][R22.64+0x448] ;  /* 0x00044828160d7980 */ /* 0x000f68000c101900 */
[----:B0-----:R-:W5:Y:S04]  /*17a60*/  LD.E R25, desc[UR40][R22.64+0x44c] ;  /* 0x00044c2816197980 */ /* 0x001f68000c101900 */
[----:B--2---:R-:W2:Y:S01]  /*17a70*/  LD.E R27, desc[UR40][R22.64+0x458] ;  /* 0x00045828161b7980 */ /* 0x004ea2000c101900 */
[----:B-1----:R-:W-:Y:S01]  /*17a80*/  SHF.R.U32.HI R102, RZ, 0x7, R102 ;  /* 0x00000007ff667819 */ /* 0x002fe20000011666 */
[C---:B------:R-:W-:Y:S01]  /*17a90*/  FMUL.FTZ R105, R12.reuse, R105 ;  /* 0x000000690c697220 */ /* 0x040fe20000410000 */
[C---:B------:R-:W-:Y:S01]  /*17aa0*/  FMUL.FTZ R51, R12.reuse, R51 ;  /* 0x000000330c337220 */ /* 0x040fe20000410000 */
[----:B------:R-:W-:-:S03]  /*17ab0*/  FMUL.FTZ R26, R12, R26 ;  /* 0x0000001a0c1a7220 */ /* 0x000fc60000410000 */
[----:B------:R-:W-:Y:S01]  /*17ac0*/  ST.E desc[UR40][R22.64+0x278], R105 ;  /* 0x0002786916007985 */ /* 0x000fe2000c101928 */
[----:B------:R-:W-:-:S03]  /*17ad0*/  FMUL.FTZ R107, R12, R107 ;  /* 0x0000006b0c6b7220 */ /* 0x000fc60000410000 */
[----:B------:R-:W-:Y:S01]  /*17ae0*/  ST.E desc[UR40][R22.64+0x3f8], R51 ;  /* 0x0003f83316007985 */ /* 0x000fe2000c101928 */
[----:B------:R-:W-:-:S03]  /*17af0*/  FMUL.FTZ R109, R12, R109 ;  /* 0x0000006d0c6d7220 */ /* 0x000fc60000410000 */
[----:B------:R0:W-:Y:S01]  /*17b00*/  ST.E desc[UR40][R22.64+0x45c], R26 ;  /* 0x00045c1a16007985 */ /* 0x0001e2000c101928 */
[C---:B------:R-:W-:Y:S01]  /*17b10*/  FMUL.FTZ R111, R12.reuse, R111 ;  /* 0x0000006f0c6f7220 */ /* 0x040fe20000410000 */
[C---:B------:R-:W-:Y:S01]  /*17b20*/  FMUL.FTZ R113, R12.reuse, R113 ;  /* 0x000000710c717220 */ /* 0x040fe20000410000 */
[----:B------:R-:W-:Y:S01]  /*17b30*/  FMUL.FTZ R115, R12, R115 ;  /* 0x000000730c737220 */ /* 0x000fe20000410000 */
[----:B0-----:R-:W-:Y:S02]  /*17b40*/  VIADD R26, R102, 0x8 ;  /* 0x00000008661a7836 */ /* 0x001fe40000000000 */
        /* <DEDUP_REMOVED lines=115> */
[----:B------:R-:W5:Y:S04]  /*18280*/  LD.E R24, desc[UR40][R2.64] ;  /* 0x0000002802187980 */ /* 0x000f68000c101900 */
[----:B------:R-:W5:Y:S04]  /*18290*/  LD.E.64 R12, desc[UR40][R22.64+0xa8] ;  /* 0x0000a828160c7980 */ /* 0x000f68000c101b00 */
        /* <DEDUP_REMOVED lines=9> */
[----:B------:R-:W4:Y:S04]  /*18330*/  LD.E R47, desc[UR40][R22.64+0x278] ;  /* 0x00027828162f7980 */ /* 0x000f28000c101900 */
[----:B0-----:R-:W4:Y:S04]  /*18340*/  LD.E R41, desc[UR40][R22.64+0x27c] ;  /* 0x00027c2816297980 */ /* 0x001f28000c101900 */
        /* <DEDUP_REMOVED lines=87> */
[----:B0-----:R-:W5:Y:S04]  /*188c0*/  LD.E R27, desc[UR40][R22.64+0x2b8] ;  /* 0x0002b828161b7980 */ /* 0x001f68000c101900 */
        /* <DEDUP_REMOVED lines=8> */
[----:B--2---:R-:W2:Y:S04]  /*18950*/  LD.E R55, desc[UR40][R22.64+0x300] ;  /* 0x0003002816377980 */ /* 0x004ea8000c101900 */
[----:B----4-:R-:W4:Y:S04]  /*18960*/  LD.E R57, desc[UR40][R22.64+0x308] ;  /* 0x0003082816397980 */ /* 0x010f28000c101900 */
[----:B------:R-:W4:Y:S04]  /*18970*/  LD.E R59, desc[UR40][R22.64+0x310] ;  /* 0x00031028163b7980 */ /* 0x000f28000c101900 */
        /* <DEDUP_REMOVED lines=145> */
[----:B0-----:R-:W3:Y:S01]  /*19290*/  LDL R25, [R1+0x88] ;  /* 0x0000880001197983 */ /* 0x001ee20000100800 */
[----:B------:R-:W-:-:S02]  /*192a0*/  IMAD R12, R24, 0xc00, R12 ;  /* 0x00000c00180c7824 */ /* 0x000fc400078e020c */
[----:B-1----:R-:W-:Y:S01]  /*192b0*/  IMAD.MOV.U32 R27, RZ, RZ, R13 ;  /* 0x000000ffff1b7224 */ /* 0x002fe200078e000d */
[----:B------:R-:W-:Y:S01]  /*192c0*/  F2FP.F16.F32.PACK_AB R154, R37, R154 ;  /* 0x0000009a259a723e */ /* 0x000fe200000000ff */
[----:B------:R-:W-:Y:S01]  /*192d0*/  VIADD R24, R12, 0x80 ;  /* 0x000000800c187836 */ /* 0x000fe20000000000 */
[----:B------:R-:W-:Y:S01]  /*192e0*/  F2FP.F16.F32.PACK_AB R156, R156, R36 ;  /* 0x000000249c9c723e */ /* 0x000fe200000000ff */
[----:B------:R-:W-:Y:S01]  /*192f0*/  VIADD R26, R12, 0x100 ;  /* 0x000001000c1a7836 */ /* 0x000fe20000000000 */
[----:B------:R-:W-:Y:S01]  /*19300*/  R2UR UR15, R27 ;  /* 0x000000001b0f72ca */ /* 0x000fe200000e0000 */
[----:B------:R-:W3:Y:S01]  /*19310*/  LD.E R36, desc[UR40][R22.64+0x290] ;  /* 0x0002902816247980 */ /* 0x000ee2000c101900 */
        /* <DEDUP_REMOVED lines=14> */
[----:B------:R-:W3:Y:S04]  /*19400*/  LD.E R29, desc[UR40][R22.64+0x274] ;  /* 0x00027428161d7980 */ /* 0x000ee8000c101900 */
[----:B------:R-:W3:Y:S04]  /*19410*/  LD.E R28, desc[UR40][R22.64+0x270] ;  /* 0x00027028161c7980 */ /* 0x000ee8000c101900 */
[----:B------:R-:W3:Y:S04]  /*19420*/  LD.E R30, desc[UR40][R22.64+0x278] ;  /* 0x00027828161e7980 */ /* 0x000ee8000c101900 */
[----:B------:R-:W3:Y:S04]  /*19430*/  LD.E R32, desc[UR40][R22.64+0x280] ;  /* 0x0002802816207980 */ /* 0x000ee8000c101900 */
[----:B------:R-:W3:Y:S04]  /*19440*/  LD.E R34, desc[UR40][R22.64+0x288] ;  /* 0x0002882816227980 */ /* 0x000ee8000c101900 */
[----:B------:R-:W3:Y:S04]  /*19450*/  LD.E R37, desc[UR40][R22.64+0x294] ;  /* 0x0002942816257980 */ /* 0x000ee8000c101900 */
        /* <DEDUP_REMOVED lines=17> */
[----:B--2---:R-:W5:Y:S04]  /*19570*/  LD.E R55, desc[UR40][R22.64+0x2dc] ;  /* 0x0002dc2816377980 */ /* 0x004f68000c101900 */
[----:B------:R-:W5:Y:S04]  /*19580*/  LD.E R56, desc[UR40][R22.64+0x2e0] ;  /* 0x0002e02816387980 */ /* 0x000f68000c101900 */
[----:B----4-:R-:W5:Y:S04]  /*19590*/  LD.E R57, desc[UR40][R22.64+0x2e4] ;  /* 0x0002e42816397980 */ /* 0x010f68000c101900 */
[----:B------:R-:W5:Y:S04]  /*195a0*/  LD.E R58, desc[UR40][R22.64+0x2e8] ;  /* 0x0002e828163a7980 */ /* 0x000f68000c101900 */
[----:B------:R-:W5:Y:S04]  /*195b0*/  LD.E R59, desc[UR40][R22.64+0x2ec] ;  /* 0x0002ec28163b7980 */ /* 0x000f68000c101900 */
[----:B------:R-:W5:Y:S04]  /*195c0*/  LD.E R60, desc[UR40][R22.64+0x2f0] ;  /* 0x0002f028163c7980 */ /* 0x000f68000c101900 */
[----:B---3--:R-:W5:Y:S04]  /*195d0*/  LD.E R61, desc[UR40][R22.64+0x2f4] ;  /* 0x0002f428163d7980 */ /* 0x008f68000c101900 */
        /* <DEDUP_REMOVED lines=38> */
[----:B------:R-:W-:Y:S01]  /*19840*/  ISETP.NE.U32.AND P1, PT, R25, RZ, PT ;  /* 0x000000ff1900720c */ /* 0x000fe20003f25070 */
[----:B------:R-:W-:-:S02]  /*19850*/  IMAD.MOV.U32 R25, RZ, RZ, R13 ;  /* 0x000000ffff197224 */ /* 0x000fc400078e000d */
[----:B------:R-:W5:Y:S03]  /*19860*/  LD.E R100, desc[UR40][R22.64+0x390] ;  /* 0x0003902816647980 */ /* 0x000f66000c101900 */
        /* <DEDUP_REMOVED lines=55> */
[----:B------:R-:W-:-:S02]  /*19be0*/  R2UR UR6, R12 ;  /* 0x000000000c0672ca */ /* 0x000fc400000e0000 */
[----:B------:R-:W-:Y:S02]  /*19bf0*/  R2UR UR7, R13 ;  /* 0x000000000d0772ca */ /* 0x000fe400000e0000 */
[----:B------:R-:W-:Y:S01]  /*19c00*/  F2FP.F16.F32.PACK_AB R152, R15, R152 ;  /* 0x000000980f98723e */ /* 0x000fe200000000ff */
[----:B------:R-:W-:-:S03]  /*19c10*/  VOTEU.ANY UP0, P1 ;  /* 0x00000000003f7886 */ /* 0x000fc60000800100 */
[----:B-----5:R-:W-:-:S07]  /*19c20*/  WARPGROUP.ARRIVE ;  /* 0x00000000000079c5 */ /* 0x020fce0000000000 */
        /* <DEDUP_REMOVED lines=815> */
[----:B------:R-:W4:Y:S04]  /*1cf20*/  LD.E R11, desc[UR40][R22.64+0x260] ;  /* 0x00026028160b7980 */ /* 0x000f28000c101900 */
[----:B----4-:R4:W-:Y:S04]  /*1cf30*/  ST.E desc[UR40][R22.64+0x260], R11 ;  /* 0x0002600b16007985 */ /* 0x0109e8000c101928 */
[----:B------:R-:W5:Y:S04]  /*1cf40*/  LD.E R13, desc[UR40][R4.64] ;  /* 0x00000028040d7980 */ /* 0x000f68000c101900 */
[----:B-----5:R5:W-:Y:S04]  /*1cf50*/  ST.E desc[UR40][R4.64], R13 ;  /* 0x0000000d04007985 */ /* 0x020be8000c101928 */
[----:B------:R-:W2:Y:S04]  /*1cf60*/  LD.E R15, desc[UR40][R8.64] ;  /* 0x00000028080f7980 */ /* 0x000ea8000c101900 */
[----:B--2---:R2:W-:Y:S04]  /*1cf70*/  ST.E desc[UR40][R8.64], R15 ;  /* 0x0000000f08007985 */ /* 0x0045e8000c101928 */
[----:B------:R-:W3:Y:S04]  /*1cf80*/  LD.E R21, desc[UR40][R6.64] ;  /* 0x0000002806157980 */ /* 0x000ee8000c101900 */
[----:B---3--:R3:W-:Y:S04]  /*1cf90*/  ST.E desc[UR40][R6.64], R21 ;  /* 0x0000001506007985 */ /* 0x0087e8000c101928 */
[----:B0-----:R-:W3:Y:S04]  /*1cfa0*/  LD.E R25, desc[UR40][R22.64+0x270] ;  /* 0x0002702816197980 */ /* 0x001ee8000c101900 */
[----:B-1----:R-:W3:Y:S04]  /*1cfb0*/  LD.E R27, desc[UR40][R22.64+0x274] ;  /* 0x00027428161b7980 */ /* 0x002ee8000c101900 */
[----:B------:R-:W3:Y:S04]  /*1cfc0*/  LD.E R29, desc[UR40][R22.64+0x278] ;  /* 0x00027828161d7980 */ /* 0x000ee8000c101900 */
[----:B------:R-:W3:Y:S04]  /*1cfd0*/  LD.E R31, desc[UR40][R22.64+0x27c] ;  /* 0x00027c28161f7980 */ /* 0x000ee8000c101900 */
[----:B----4-:R-:W4:Y:S04]  /*1cfe0*/  LD.E R11, desc[UR40][R22.64+0x280] ;  /* 0x00028028160b7980 */ /* 0x010f28000c101900 */
[----:B------:R-:W4:Y:S04]  /*1cff0*/  LD.E R33, desc[UR40][R22.64+0x284] ;  /* 0x0002842816217980 */ /* 0x000f28000c101900 */
[----:B-----5:R-:W5:Y:S04]  /*1d000*/  LD.E R5, desc[UR40][R22.64+0x288] ;  /* 0x0002882816057980 */ /* 0x020f68000c101900 */
        /* <DEDUP_REMOVED lines=121> */
[----:B----4-:R0:W-:Y:S04]  /*1d7a0*/  ST.E desc[UR40][R22.64+0x280], R11 ;  /* 0x0002800b16007985 */ /* 0x0101e8000c101928 */
[----:B------:R0:W-:Y:S04]  /*1d7b0*/  ST.E desc[UR40][R22.64+0x284], R33 ;  /* 0x0002842116007985 */ /* 0x0001e8000c101928 */
[----:B-----5:R0:W-:Y:S04]  /*1d7c0*/  ST.E desc[UR40][R22.64+0x288], R5 ;  /* 0x0002880516007985 */ /* 0x0201e8000c101928 */
        /* <DEDUP_REMOVED lines=125> */
.L_x_3304:
[----:B------:R-:W-:Y:S05]  /*1dfa0*/  BSYNC B0 ;  /* 0x0000000000007941 */ /* 0x000fea0003800000 */
.L_x_3303:
[C---:B------:R-:W-:Y:S01]  /*1dfb0*/  ISETP.GT.AND P1, PT, R10.reuse, UR45, PT ;  /* 0x0000002d0a007c0c */ /* 0x040fe2000bf24270 */
[----:B------:R-:W-:-:S12]  /*1dfc0*/  VIADD R10, R10, 0xffffffff ;  /* 0xffffffff0a0a7836 */ /* 0x000fd80000000000 */
[----:B------:R-:W-:Y:S05]  /*1dfd0*/  @P1 BRA `(.L_x_3305) ;  /* 0xffffff5400281947 */ /* 0x000fea000383ffff */
.L_x_3278:
[----:B01----:R-:W0:Y:S01]  /*1dfe0*/  S2R R0, SR_TID.X ;  /* 0x0000000000007919 */ /* 0x003e220000002100 */
[----:B------:R-:W-:Y:S05]  /*1dff0*/  WARPSYNC.ALL ;  /* 0x0000000000007948 */ /* 0x000fea0003800000 */
[----:B0-----:R-:W-:-:S04]  /*1e000*/  SHF.R.U32.HI R0, RZ, 0x7, R0 ;  /* 0x00000007ff007819 */ /* 0x001fc80000011600 */
[----:B------:R-:W-:Y:S01]  /*1e010*/  IADD3 R145, -R0, 0xb, RZ ;  /* 0x0000000b00917810 */ /* 0x000fe20007ffe1ff */
[----:B------:R-:W2:Y:S04]  /*1e020*/  LDL R5, [R1+0x240] ;  /* 0x0002400001057983 */ /* 0x000ea80000100800 */
        /* <DEDUP_REMOVED lines=64> */
[----:B------:R-:W5:Y:S04]  /*1e430*/  LDL R138, [R1+0x21c] ;  /* 0x00021c00018a7983 */ /* 0x000f680000100800 */
[----:B--2---:R-:W0:Y:S02]  /*1e440*/  SHFL.BFLY PT, R0, R5, 0x2, 0x1f ;  /* 0x0c401f0005007f89 */ /* 0x004e2400000e0000 */
[----:B0-----:R-:W-:-:S05]  /*1e450*/  FADD.FTZ R0, R5, R0 ;  /* 0x0000000005007221 */ /* 0x001fca0000010000 */
[----:B------:R-:W0:Y:S02]  /*1e460*/  SHFL.BFLY PT, R3, R0, 0x1, 0x1f ;  /* 0x0c201f0000037f89 */ /* 0x000e2400000e0000 */
[----:B0-----:R-:W-:-:S05]  /*1e470*/  FADD.FTZ R2, R0, R3 ;  /* 0x0000000300027221 */ /* 0x001fca0000010000 */
[----:B------:R-:W-:Y:S04]  /*1e480*/  STL [R1+0x240], R2 ;  /* 0x0002400201007387 */ /* 0x000fe80000100800 */
[----:B------:R-:W2:Y:S04]  /*1e490*/  LDL R143, [R1+0x240] ;  /* 0x00024000018f7983 */ /* 0x000ea80000100800 */
[----:B---3--:R-:W0:Y:S02]  /*1e4a0*/  SHFL.BFLY PT, R3, R6, 0x2, 0x1f ;  /* 0x0c401f0006037f89 */ /* 0x008e2400000e0000 */
[----:B0-----:R-:W-:Y:S01]  /*1e4b0*/  FADD.FTZ R3, R3, R6 ;  /* 0x0000000603037221 */ /* 0x001fe20000010000 */
[----:B----4-:R-:W-:Y:S01]  /*1e4c0*/  VIADD R0, R4, 0x1 ;  /* 0x0000000104007836 */ /* 0x010fe20000000000 */
[----:B------:R-:W3:Y:S04]  /*1e4d0*/  LDL.64 R6, [R1+0x428] ;  /* 0x0004280001067983 */ /* 0x000ee80000100a00 */
[----:B------:R-:W0:Y:S01]  /*1e4e0*/  SHFL.BFLY PT, R140, R3, 0x1, 0x1f ;  /* 0x0c201f00038c7f89 */ /* 0x000e2200000e0000 */
[----:B------:R-:W-:-:S03]  /*1e4f0*/  ISETP.NE.AND P2, PT, R0, 0x2, PT ;  /* 0x000000020000780c */ /* 0x000fc60003f45270 */
[----:B------:R-:W4:Y:S10]  /*1e500*/  LDL.64 R4, [R1+0x448] ;  /* 0x0004480001047983 */ /* 0x000f340000100a00 */
[----:B------:R-:W4:Y:S01]  /*1e510*/  @!P2 LDL R137, [R1+0x214] ;  /* 0x000214000189a983 */ /* 0x000f220000100800 */
[----:B0-----:R-:W-:-:S03]  /*1e520*/  FADD.FTZ R140, R3, R140 ;  /* 0x0000008c038c7221 */ /* 0x001fc60000010000 */
[----:B------:R-:W3:Y:S01]  /*1e530*/  LDL.64 R2, [R1+0x290] ;  /* 0x0002900001027983 */ /* 0x000ee20000100a00 */
[----:B------:R0:W-:Y:S08]  /*1e540*/  BAR.ARV R145, 0x100 ;  /* 0x000400910000751d */ /* 0x0001f00000002000 */
[----:B------:R-:W-:Y:S06]  /*1e550*/  BAR.ARV 0x8, 0x180 ;  /* 0x0206000000007b1d */ /* 0x000fec0000002000 */
[----:B------:R-:W-:-:S13]  /*1e560*/  FSETP.NE.FTZ.AND P1, PT, R140, RZ, PT ;  /* 0x000000ff8c00720b */ /* 0x000fda0003f35000 */
[----:B------:R-:W4:Y:S04]  /*1e570*/  @P1 LDL R142, [R1+0x250] ;  /* 0x00025000018e1983 */ /* 0x000f280000100800 */
[----:B------:R-:W4:Y:S01]  /*1e580*/  @P1 LDL R141, [R1+0x234] ;  /* 0x00023400018d1983 */ /* 0x000f220000100800 */
[----:B--2---:R-:W-:-:S13]  /*1e590*/  FSETP.NE.FTZ.AND P0, PT, R143, RZ, PT ;  /* 0x000000ff8f00720b */ /* 0x004fda0003f15000 */
[----:B------:R-:W2:Y:S04]  /*1e5a0*/  @P0 LDL R144, [R1+0x250] ;  /* 0x0002500001900983 */ /* 0x000ea80000100800 */
[----:B------:R-:W2:Y:S01]  /*1e5b0*/  @P0 LDL R147, [R1+0x230] ;  /* 0x0002300001930983 */ /* 0x000ea20000100800 */
[----:B------:R-:W-:-:S06]  /*1e5c0*/  IMAD.MOV.U32 R139, RZ, RZ, RZ ;  /* 0x000000ffff8b7224 */ /* 0x000fcc00078e00ff */
[----:B------:R-:W5:Y:S08]  /*1e5d0*/  @P0 MUFU.RCP R139, R143 ;  /* 0x0000008f008b0308 */ /* 0x000f700000001000 */
[----:B------:R-:W1:Y:S01]  /*1e5e0*/  @P0 MUFU.LG2 R146, R143 ;  /* 0x0000008f00920308 */ /* 0x000e620000000c00 */
[-C--:B-----5:R-:W-:Y:S01]  /*1e5f0*/  FMUL.FTZ R131, R131, R139.reuse ;  /* 0x0000008b83837220 */ /* 0x0a0fe20000410000 */
[----:B------:R-:W-:-:S06]  /*1e600*/  FMUL.FTZ R130, R130, R139 ;  /* 0x0000008b82827220 */ /* 0x000fcc0000410000 */
[----:B------:R-:W-:Y:S01]  /*1e610*/  @P1 MUFU.LG2 R148, R140 ;  /* 0x0000008c00941308 */ /* 0x000fe20000000c00 */
[----:B------:R5:W-:Y:S02]  /*1e620*/  STL.64 [R1+0x280], R130 ;  /* 0x0002808201007387 */ /* 0x000be40000100a00 */
[----:B-----5:R-:W-:-:S06]  /*1e630*/  IMAD.MOV.U32 R130, RZ, RZ, RZ ;  /* 0x000000ffff827224 */ /* 0x020fcc00078e00ff */
[----:B------:R-:W5:Y:S01]  /*1e640*/  @P1 MUFU.RCP R130, R140 ;  /* 0x0000008c00821308 */ /* 0x000f620000001000 */
[----:B-1----:R-:W-:Y:S01]  /*1e650*/  @P0 FMUL.FTZ R149, R146, 0.69314718246459960938 ;  /* 0x3f31721892950820 */ /* 0x002fe20000410000 */
[-C--:B---3--:R-:W-:Y:S01]  /*1e660*/  FMUL.FTZ R3, R3, R139.reuse ;  /* 0x0000008b03037220 */ /* 0x088fe20000410000 */
        /* <DEDUP_REMOVED lines=122> */
[-C--:B----4-:R-:W-:Y:S01]  /*1ee10*/  FMUL.FTZ R5, R5, R130.reuse ;  /* 0x0000008205057220 */ /* 0x090fe20000410000 */
[-C--:B------:R-:W-:Y:S01]  /*1ee20*/  FMUL.FTZ R4, R4, R130.reuse ;  /* 0x0000008204047220 */ /* 0x080fe20000410000 */
[-C--:B------:R-:W-:Y:S01]  /*1ee30*/  FMUL.FTZ R9, R9, R130.reuse ;  /* 0x0000008209097220 */ /* 0x080fe20000410000 */
[----:B------:R-:W-:Y:S01]  /*1ee40*/  FMUL.FTZ R8, R8, R130 ;  /* 0x0000008208087220 */ /* 0x000fe20000410000 */
[----:B------:R-:W-:Y:S01]  /*1ee50*/  VIADD R136, R136, 0x1 ;  /* 0x0000000188887836 */ /* 0x000fe20000000000 */
[----:B-1----:R-:W-:Y:S01]  /*1ee60*/  @!P2 LOP3.LUT R2, R137, 0x1, RZ, 0x3c, !PT ;  /* 0x000000018902a812 */ /* 0x002fe200078e3cff */
[----:B------:R-:W-:Y:S01]  /*1ee70*/  VIADD R138, R138, 0x1 ;  /* 0x000000018a8a7836 */ /* 0x000fe20000000000 */
[----:B------:R0:W-:Y:S04]  /*1ee80*/  STL [R1+0x244], R140 ;  /* 0x0002448c01007387 */ /* 0x0001e80000100800 */
        /* <DEDUP_REMOVED lines=24> */
[----:B------:R0:W-:Y:S01]  /*1f010*/  STL.64 [R1+0x3f0], R88 ;  /* 0x0003f05801007387 */ /* 0x0001e20000100a00 */
[----:B--2---:R-:W-:Y:S01]  /*1f020*/  @P0 FMUL.FTZ R146, R144, 0.69314718246459960938 ;  /* 0x3f31721890920820 */ /* 0x004fe20000410000 */
[----:B------:R-:W-:-:S03]  /*1f030*/  IMAD.MOV.U32 R144, RZ, RZ, -0x800000 ;  /* 0xff800000ff907424 */ /* 0x000fc600078e00ff */
[----:B------:R-:W-:Y:S01]  /*1f040*/  @P0 FFMA.FTZ R144, R146, R147, R149 ;  /* 0x0000009392900223 */ /* 0x000fe20000010095 */
[----:B------:R-:W-:Y:S01]  /*1f050*/  @P1 FMUL.FTZ R147, R148, 0.69314718246459960938 ;  /* 0x3f31721894931820 */ /* 0x000fe20000410000 */
[----:B------:R-:W-:Y:S01]  /*1f060*/  @P1 FMUL.FTZ R146, R142, 0.69314718246459960938 ;  /* 0x3f3172188e921820 */ /* 0x000fe20000410000 */
[----:B------:R-:W-:-:S03]  /*1f070*/  IMAD.MOV.U32 R142, RZ, RZ, -0x800000 ;  /* 0xff800000ff8e7424 */ /* 0x000fc600078e00ff */
[----:B------:R-:W-:Y:S01]  /*1f080*/  @P1 FFMA.FTZ R142, R146, R141, R147 ;  /* 0x0000008d928e1223 */ /* 0x000fe20000010093 */
        /* <DEDUP_REMOVED lines=40> */
[----:B------:R0:W-:Y:S04]  /*1f310*/  STL [R1+0x218], R136 ;  /* 0x0002188801007387 */ /* 0x0001e80000100800 */
[----:B------:R0:W-:Y:S04]  /*1f320*/  @!P2 STL [R1+0x214], R2 ;  /* 0x000214020100a387 */ /* 0x0001e80000100800 */
[----:B------:R0:W-:Y:S04]  /*1f330*/  STL [R1+0x21c], R138 ;  /* 0x00021c8a01007387 */ /* 0x0001e80000100800 */
[----:B------:R0:W-:Y:S01]  /*1f340*/  @!P2 STL [R1+0x210], RZ ;  /* 0x000210ff0100a387 */ /* 0x0001e20000100800 */
[----:B------:R-:W-:-:S13]  /*1f350*/  PLOP3.LUT P0, PT, PT, PT, PT, 0x8, 0x0 ;  /* 0x000000000000781c */ /* 0x000fda0003f0e170 */
.L_x_3217:
[----:B------:R-:W1:Y:S01]  /*1f360*/  S2R R3, SR_CgaCtaId ;  /* 0x0000000000037919 */ /* 0x000e620000008800 */
[----:B0-----:R-:W-:Y:S01]  /*1f370*/  MOV R0, 0x400 ;  /* 0x0000040000007802 */ /* 0x001fe20000000f00 */
[----:B------:R-:W-:Y:S01]  /*1f380*/  BSSY B0, `(.L_x_3306) ;  /* 0x00004aa000007945 */ /* 0x000fe20003800000 */
[----:B------:R-:W-:Y:S02]  /*1f390*/  BAR.SYNC.DEFER_BLOCKING 0x5, 0x180 ;  /* 0x0146000000007b1d */ /* 0x000fe40000010000 */
[----:B-1----:R-:W-:-:S05]  /*1f3a0*/  LEA R0, R3, R0, 0x18 ;  /* 0x0000000003007211 */ /* 0x002fca00078ec0ff */
[----:B------:R-:W0:Y:S02]  /*1f3b0*/  LDS.128 R4, [R0+0x324d0] ;  /* 0x0324d00000047984 */ /* 0x000e240000000c00 */
[----:B0-----:R-:W-:Y:S02]  /*1f3c0*/  R2UR UR5, R5 ;  /* 0x00000000050572ca */ /* 0x001fe400000e0000 */
[----:B------:R-:W-:Y:S02]  /*1f3d0*/  R2UR UR7, R6 ;  /* 0x00000000060772ca */ /* 0x000fe400000e0000 */
[----:B------:R-:W-:Y:S01]  /*1f3e0*/  R2UR UR6, R7 ;  /* 0x00000000070672ca */ /* 0x000fe200000e0000 */
[----:B------:R-:W-:Y:S06]  /*1f3f0*/  BAR.ARV 0x4, 0x180 ;  /* 0x0106000000007b1d */ /* 0x000fec0000002000 */
[----:B------:R-:W-:Y:S08]  /*1f400*/  @P0 BRA `(.L_x_3307) ;  /* 0x0000003800ec0947 */ /* 0x000ff00003800000 */
[----:B------:R-:W2:Y:S01]  /*1f410*/  LDL R20, [R1+0x4d4] ;  /* 0x0004d40001147983 */ /* 0x000ea20000100800 */
[----:B------:R-:W-:Y:S01]  /*1f420*/  ULDC.64 UR8, c[0x0][0xd00] ;  /* 0x0003400000087ab9 */ /* 0x000fe20000000a00 */
[----:B------:R-:W-:Y:S02]  /*1f430*/  ULDC.64 UR10, c[0x0][0xd00] ;  /* 0x00034000000a7ab9 */ /* 0x000fe40000000a00 */
[----:B------:R-:W3:Y:S04]  /*1f440*/  LDL.128 R136, [R1+0x260] ;  /* 0x0002600001887983 */ /* 0x000ee80000100c00 */
[----:B------:R-:W4:Y:S04]  /*1f450*/  LDL.128 R4, [R1+0x270] ;  /* 0x0002700001047983 */ /* 0x000f280000100c00 */
        /* <DEDUP_REMOVED lines=29> */
[----:B------:R-:W4:Y:S01]  /*1f630*/  LDL.128 R132, [R1+0x450] ;  /* 0x0004500001847983 */ /* 0x000f220000100c00 */
[----:B------:R-:W0:Y:S01]  /*1f640*/  S2R R21, SR_SWINHI ;  /* 0x0000000000157919 */ /* 0x000e220000002f00 */
[----:B------:R-:W-:-:S02]  /*1f650*/  MOV R2, R0 ;  /* 0x0000000000027202 */ /* 0x000fc40000000f00 */
[----:B0-----:R-:W-:Y:S01]  /*1f660*/  MOV R3, R21 ;  /* 0x0000001500037202 */ /* 0x001fe20000000f00 */
[----:B------:R-:W-:Y:S01]  /*1f670*/  UIMAD.WIDE UR8, UR38, 0x4, UR8 ;  /* 0x00000004260878a5 */ /* 0x000fe2000f8e0208 */
[----:B------:R-:W-:Y:S01]  /*1f680*/  ULDC UR4, c[0x0][0xb88] ;  /* 0x0002e20000047ab9 */ /* 0x000fe20000000800 */
[----:B--2---:R-:W-:-:S03]  /*1f690*/  IMAD.WIDE R20, R20, 0x2, R2 ;  /* 0x0000000214147825 */ /* 0x004fc600078e0202 */
[----:B------:R-:W-:Y:S02]  /*1f6a0*/  LOP3.LUT R141, R20, 0x380, RZ, 0xc0, !PT ;  /* 0x00000380148d7812 */ /* 0x000fe400078ec0ff */
[----:B---3--:R-:W-:Y:S02]  /*1f6b0*/  F2FP.F16.F32.PACK_AB R136, R137, R136 ;  /* 0x000000888988723e */ /* 0x008fe400000000ff */
[----:B------:R-:W-:Y:S02]  /*1f6c0*/  SHF.R.U64 R141, R141, 0x3, RZ ;  /* 0x000000038d8d7819 */ /* 0x000fe400000012ff */
[----:B------:R-:W-:Y:S02]  /*1f6d0*/  F2FP.F16.F32.PACK_AB R137, R139, R138 ;  /* 0x0000008a8b89723e */ /* 0x000fe400000000ff */
[----:B------:R-:W-:Y:S01]  /*1f6e0*/  LOP3.LUT R140, R141, R20, RZ, 0x3c, !PT ;  /* 0x000000148d8c7212 */ /* 0x000fe200078e3cff */
[----:B------:R-:W-:Y:S01]  /*1f6f0*/  IMAD.MOV.U32 R141, RZ, RZ, R21 ;  /* 0x000000ffff8d7224 */ /* 0x000fe200078e0015 */
[----:B----4-:R-:W-:-:S02]  /*1f700*/  F2FP.F16.F32.PACK_AB R138, R5, R4 ;  /* 0x00000004058a723e */ /* 0x010fc400000000ff */
[C---:B------:R-:W-:Y:S02]  /*1f710*/  IADD3 R5, P1, R20.reuse, 0x20, RZ ;  /* 0x0000002014057810 */ /* 0x040fe40007f3e0ff */
[----:B------:R-:W-:Y:S02]  /*1f720*/  F2FP.F16.F32.PACK_AB R139, R7, R6 ;  /* 0x00000006078b723e */ /* 0x000fe400000000ff */
[----:B------:R-:W-:Y:S02]  /*1f730*/  LOP3.LUT R4, R5, 0x380, RZ, 0xc0, !PT ;  /* 0x0000038005047812 */ /* 0x000fe400078ec0ff */
[----:B------:R-:W-:Y:S01]  /*1f740*/  MOV R140, R140 ;  /* 0x0000008c008c7202 */ /* 0x000fe20000000f00 */
[----:B------:R-:W-:Y:S01]  /*1f750*/  BAR.SYNC.DEFER_BLOCKING 0x1, 0x100 ;  /* 0x0044000000007b1d */ /* 0x000fe20000010000 */
[----:B------:R-:W-:Y:S02]  /*1f760*/  IADD3 R7, P0, R20, 0x40, RZ ;  /* 0x0000004014077810 */ /* 0x000fe40007f1e0ff */
[----:B------:R-:W-:-:S02]  /*1f770*/  SHF.R.U64 R4, R4, 0x3, RZ ;  /* 0x0000000304047819 */ /* 0x000fc400000012ff */
[----:B------:R-:W-:Y:S02]  /*1f780*/  LOP3.LUT R6, R7, 0x380, RZ, 0xc0, !PT ;  /* 0x0000038007067812 */ /* 0x000fe400078ec0ff */
[----:B------:R-:W-:Y:S02]  /*1f790*/  F2FP.F16.F32.PACK_AB R8, R9, R8 ;  /* 0x000000080908723e */ /* 0x000fe400000000ff */
[----:B------:R-:W-:Y:S02]  /*1f7a0*/  F2FP.F16.F32.PACK_AB R9, R11, R10 ;  /* 0x0000000a0b09723e */ /* 0x000fe400000000ff */
[----:B------:R-:W-:Y:S02]  /*1f7b0*/  F2FP.F16.F32.PACK_AB R10, R13, R12 ;  /* 0x0000000c0d0a723e */ /* 0x000fe400000000ff */
[----:B------:R-:W-:Y:S01]  /*1f7c0*/  IADD3 R149, P5, R20, 0x4040, RZ ;  /* 0x0000404014957810 */ /* 0x000fe20007fbe0ff */
[----:B------:R0:W-:Y:S03]  /*1f7d0*/  STSM.16.M88.4 [R140], R136 ;  /* 0x000000888c007844 */ /* 0x0001e60000000200 */
[----:B------:R-:W-:Y:S01]  /*1f7e0*/  LOP3.LUT R148, R149, 0x380, RZ, 0xc0, !PT ;  /* 0x0000038095947812 */ /* 0x000fe200078ec0ff */
[----:B0-----:R-:W-:Y:S01]  /*1f7f0*/  IMAD.X R137, RZ, RZ, R21, P1 ;  /* 0x000000ffff897224 */ /* 0x001fe200008e0615 */
[----:B------:R-:W-:-:S02]  /*1f800*/  LOP3.LUT R136, R4, R5, RZ, 0x3c, !PT ;  /* 0x0000000504887212 */ /* 0x000fc400078e3cff */
[----:B------:R-:W-:Y:S02]  /*1f810*/  SHF.R.U64 R4, R6, 0x3, RZ ;  /* 0x0000000306047819 */ /* 0x000fe400000012ff */
[----:B------:R-:W-:Y:S02]  /*1f820*/  MOV R136, R136 ;  /* 0x0000008800887202 */ /* 0x000fe40000000f00 */
[----:B------:R-:W-:Y:S02]  /*1f830*/  IADD3 R137, P6, R20, 0x4020, RZ ;  /* 0x0000402014897810 */ /* 0x000fe40007fde0ff */
[----:B------:R-:W-:Y:S02]  /*1f840*/  LOP3.LUT R4, R4, R7, RZ, 0x3c, !PT ;  /* 0x0000000704047212 */ /* 0x000fe400078e3cff */
[----:B------:R-:W-:Y:S02]  /*1f850*/  IADD3 R7, P3, R20, 0x4000, RZ ;  /* 0x0000400014077810 */ /* 0x000fe40007f7e0ff */
[----:B------:R-:W-:-:S02]  /*1f860*/  LOP3.LUT R12, R137, 0x380, RZ, 0xc0, !PT ;  /* 0x00000380890c7812 */ /* 0x000fc400078ec0ff */
[----:B------:R-:W-:Y:S02]  /*1f870*/  LOP3.LUT R5, R7, 0x380, RZ, 0xc0, !PT ;  /* 0x0000038007057812 */ /* 0x000fe400078ec0ff */
[----:B------:R-:W-:Y:S02]  /*1f880*/  SHF.R.U64 R12, R12, 0x3, RZ ;  /* 0x000000030c0c7819 */ /* 0x000fe400000012ff */
[----:B------:R-:W-:Y:S02]  /*1f890*/  IADD3 R141, P4, R20, 0x60, RZ ;  /* 0x00000060148d7810 */ /* 0x000fe40007f9e0ff */
[----:B------:R-:W-:Y:S02]  /*1f8a0*/  F2FP.F16.F32.PACK_AB R11, R15, R14 ;  /* 0x0000000e0f0b723e */ /* 0x000fe400000000ff */
[----:B------:R-:W-:Y:S02]  /*1f8b0*/  SHF.R.U64 R148, R148, 0x3, RZ ;  /* 0x0000000394947819 */ /* 0x000fe400000012ff */
[----:B------:R-:W-:-:S02]  /*1f8c0*/  SHF.R.U64 R14, R5, 0x3, RZ ;  /* 0x00000003050e7819 */ /* 0x000fc400000012ff */
[----:B------:R-:W-:Y:S02]  /*1f8d0*/  LOP3.LUT R12, R12, R137, RZ, 0x3c, !PT ;  /* 0x000000890c0c7212 */ /* 0x000fe400078e3cff */
[C---:B------:R-:W-:Y:S02]  /*1f8e0*/  IADD3 R147, P2, R20.reuse, 0x4060, RZ ;  /* 0x0000406014937810 */ /* 0x040fe40007f5e0ff */
[----:B------:R-:W-:Y:S01]  /*1f8f0*/  IADD3 R137, P1, R20, 0x8000, RZ ;  /* 0x0000800014897810 */ /* 0x000fe20007f3e0ff */
[----:B------:R0:W-:Y:S01]  /*1f900*/  STSM.16.M88.4 [R136], R8 ;  /* 0x0000000888007844 */ /* 0x0001e20000000200 */
[----:B------:R-:W-:Y:S02]  /*1f910*/  LOP3.LUT R6, R141, 0x380, RZ, 0xc0, !PT ;  /* 0x000003808d067812 */ /* 0x000fe400078ec0ff */
[----:B------:R-:W-:Y:S01]  /*1f920*/  LOP3.LUT R148, R148, R149, RZ, 0x3c, !PT ;  /* 0x0000009594947212 */ /* 0x000fe200078e3cff */
[----:B------:R-:W-:Y:S01]  /*1f930*/  IMAD.X R149, RZ, RZ, R21, P5 ;  /* 0x000000ffff957224 */ /* 0x000fe200028e0615 */
[----:B------:R-:W-:-:S02]  /*1f940*/  LOP3.LUT R14, R14, R7, RZ, 0x3c, !PT ;  /* 0x000000070e0e7212 */ /* 0x000fc400078e3cff */
[----:B------:R-:W-:Y:S02]  /*1f950*/  LOP3.LUT R146, R147, 0x380, RZ, 0xc0, !PT ;  /* 0x0000038093927812 */ /* 0x000fe400078ec0ff */
[----:B------:R-:W-:Y:S02]  /*1f960*/  LOP3.LUT R7, R137, 0x380, RZ, 0xc0, !PT ;  /* 0x0000038089077812 */ /* 0x000fe400078ec0ff */
[----:B------:R-:W-:Y:S01]  /*1f970*/  SHF.R.U64 R6, R6, 0x3, RZ ;  /* 0x0000000306067819 */ /* 0x000fe200000012ff */
[--C-:B------:R-:W-:Y:S01]  /*1f980*/  IMAD.X R5, RZ, RZ, R21.reuse, P0 ;  /* 0x000000ffff057224 */ /* 0x100fe200000e0615 */
[----:B------:R-:W-:Y:S02]  /*1f990*/  SHF.R.U64 R146, R146, 0x3, RZ ;  /* 0x0000000392927819 */ /* 0x000fe400000012ff */
[C---:B0-----:R-:W-:Y:S02]  /*1f9a0*/  IADD3 R11, P5, R20.reuse, 0xc020, RZ ;  /* 0x0000c020140b7810 */ /* 0x041fe40007fbe0ff */
[----:B------:R-:W-:Y:S01]  /*1f9b0*/  SHF.R.U64 R136, R7, 0x3, RZ ;  /* 0x0000000307887819 */ /* 0x000fe200000012ff */
[--C-:B------:R-:W-:Y:S01]  /*1f9c0*/  IMAD.X R7, RZ, RZ, R21.reuse, P4 ;  /* 0x000000ffff077224 */ /* 0x100fe200020e0615 */
[----:B------:R-:W-:Y:S01]  /*1f9d0*/  LOP3.LUT R10, R11, 0x380, RZ, 0xc0, !PT ;  /* 0x000003800b0a7812 */ /* 0x000fe200078ec0ff */
[--C-:B------:R-:W-:Y:S01]  /*1f9e0*/  IMAD.X R15, RZ, RZ, R21.reuse, P3 ;  /* 0x000000ffff0f7224 */ /* 0x100fe200018e0615 */
[----:B------:R-:W-:Y:S01]  /*1f9f0*/  IADD3 R145, P0, R20, 0x8020, RZ ;  /* 0x0000802014917810 */ /* 0x000fe20007f1e0ff */
[----:B------:R-:W-:Y:S01]  /*1fa00*/  IMAD.X R13, RZ, RZ, R21, P6 ;  /* 0x000000ffff0d7224 */ /* 0x000fe200030e0615 */
[----:B------:R-:W-:-:S02]  /*1fa10*/  LOP3.LUT R6, R6, R141, RZ, 0x3c, !PT ;  /* 0x0000008d06067212 */ /* 0x000fc400078e3cff */
[----:B------:R-:W-:Y:S02]  /*1fa20*/  IADD3 R143, P4, R20, 0x8040, RZ ;  /* 0x00008040148f7810 */ /* 0x000fe40007f9e0ff */
[----:B------:R-:W-:Y:S01]  /*1fa30*/  LOP3.LUT R146, R146, R147, RZ, 0x3c, !PT ;  /* 0x0000009392927212 */ /* 0x000fe200078e3cff */
[--C-:B------:R-:W-:Y:S01]  /*1fa40*/  IMAD.X R147, RZ, RZ, R21.reuse, P2 ;  /* 0x000000ffff937224 */ /* 0x100fe200010e0615 */
[----:B------:R-:W-:Y:S02]  /*1fa50*/  IADD3 R141, P3, R20, 0x8060, RZ ;  /* 0x00008060148d7810 */ /* 0x000fe40007f7e0ff */
[----:B------:R-:W-:Y:S01]  /*1fa60*/  LOP3.LUT R136, R136, R137, RZ, 0x3c, !PT ;  /* 0x0000008988887212 */ /* 0x000fe200078e3cff */
[----:B------:R-:W-:Y:S01]  /*1fa70*/  IMAD.X R137, RZ, RZ, R21, P1 ;  /* 0x000000ffff897224 */ /* 0x000fe200008e0615 */
[----:B------:R-:W-:Y:S02]  /*1fa80*/  IADD3 R139, P6, R20, 0xc000, RZ ;  /* 0x0000c000148b7810 */ /* 0x000fe40007fde0ff */
[----:B------:R-:W-:-:S02]  /*1fa90*/  SHF.R.U64 R10, R10, 0x3, RZ ;  /* 0x000000030a0a7819 */ /* 0x000fc400000012ff */
[----:B------:R-:W-:Y:S02]  /*1faa0*/  LOP3.LUT R144, R145, 0x380, RZ, 0xc0, !PT ;  /* 0x0000038091907812 */ /* 0x000fe400078ec0ff */
[C---:B------:R-:W-:Y:S02]  /*1fab0*/  IADD3 R8, P2, R20.reuse, 0xc040, RZ ;  /* 0x0000c04014087810 */ /* 0x040fe40007f5e0ff */
[----:B------:R-:W-:Y:S02]  /*1fac0*/  LOP3.LUT R142, R143, 0x380, RZ, 0xc0, !PT ;  /* 0x000003808f8e7812 */ /* 0x000fe400078ec0ff */
[----:B------:R-:W-:Y:S02]  /*1fad0*/  IADD3 R20, P1, R20, 0xc060, RZ ;  /* 0x0000c06014147810 */ /* 0x000fe40007f3e0ff */
[----:B------:R-:W-:Y:S02]  /*1fae0*/  LOP3.LUT R140, R141, 0x380, RZ, 0xc0, !PT ;  /* 0x000003808d8c7812 */ /* 0x000fe400078ec0ff */
[----:B------:R-:W-:-:S02]  /*1faf0*/  LOP3.LUT R138, R139, 0x380, RZ, 0xc0, !PT ;  /* 0x000003808b8a7812 */ /* 0x000fc400078ec0ff */
[----:B------:R-:W-:Y:S02]  /*1fb00*/  LOP3.LUT R10, R10, R11, RZ, 0x3c, !PT ;  /* 0x0000000b0a0a7212 */ /* 0x000fe400078e3cff */
[----:B------:R-:W-:Y:S02]  /*1fb10*/  SHF.R.U64 R144, R144, 0x3, RZ ;  /* 0x0000000390907819 */ /* 0x000fe400000012ff */
[----:B------:R-:W-:Y:S02]  /*1fb20*/  LOP3.LUT R11, R8, 0x380, RZ, 0xc0, !PT ;  /* 0x00000380080b7812 */ /* 0x000fe400078ec0ff */
[----:B------:R-:W-:Y:S02]  /*1fb30*/  SHF.R.U64 R142, R142, 0x3, RZ ;  /* 0x000000038e8e7819 */ /* 0x000fe400000012ff */
[----:B------:R-:W-:Y:S02]  /*1fb40*/  LOP3.LUT R9, R20, 0x380, RZ, 0xc0, !PT ;  /* 0x0000038014097812 */ /* 0x000fe400078ec0ff */
[----:B------:R-:W-:-:S02]  /*1fb50*/  F2FP.F16.F32.PACK_AB R24, R25, R24 ;  /* 0x000000181918723e */ /* 0x000fc400000000ff */
[----:B------:R-:W-:Y:S02]  /*1fb60*/  SHF.R.U64 R140, R140, 0x3, RZ ;  /* 0x000000038c8c7819 */ /* 0x000fe400000012ff */
[----:B------:R-:W-:Y:S02]  /*1fb70*/  F2FP.F16.F32.PACK_AB R25, R27, R26 ;  /* 0x0000001a1b19723e */ /* 0x000fe400000000ff */
[----:B------:R-:W-:Y:S02]  /*1fb80*/  F2FP.F16.F32.PACK_AB R32, R33, R32 ;  /* 0x000000202120723e */ /* 0x000fe400000000ff */
[----:B------:R-:W-:Y:S02]  /*1fb90*/  SHF.R.U64 R138, R138, 0x3, RZ ;  /* 0x000000038a8a7819 */ /* 0x000fe400000012ff */
[----:B------:R-:W-:Y:S02]  /*1fba0*/  MOV R4, R4 ;  /* 0x0000000400047202 */ /* 0x000fe40000000f00 */
[----:B------:R-:W-:-:S02]  /*1fbb0*/  F2FP.F16.F32.PACK_AB R26, R29, R28 ;  /* 0x0000001c1d1a723e */ /* 0x000fc400000000ff */
[----:B------:R-:W-:Y:S02]  /*1fbc0*/  F2FP.F16.F32.PACK_AB R27, R31, R30 ;  /* 0x0000001e1f1b723e */ /* 0x000fe400000000ff */
[----:B------:R-:W-:Y:S02]  /*1fbd0*/  F2FP.F16.F32.PACK_AB R33, R35, R34 ;  /* 0x000000222321723e */ /* 0x000fe400000000ff */
[----:B------:R-:W-:Y:S02]  /*1fbe0*/  F2FP.F16.F32.PACK_AB R40, R41, R40 ;  /* 0x000000282928723e */ /* 0x000fe400000000ff */
[----:B------:R-:W-:Y:S01]  /*1fbf0*/  LOP3.LUT R144, R144, R145, RZ, 0x3c, !PT ;  /* 0x0000009190907212 */ /* 0x000fe200078e3cff */
[----:B------:R-:W-:Y:S01]  /*1fc00*/  IMAD.X R145, RZ, RZ, R21, P0 ;  /* 0x000000ffff917224 */ /* 0x000fe200000e0615 */
[----:B------:R-:W-:Y:S02]  /*1fc10*/  SHF.R.U64 R11, R11, 0x3, RZ ;  /* 0x000000030b0b7819 */ /* 0x000fe400000012ff */
[----:B------:R-:W-:-:S02]  /*1fc20*/  MOV R6, R6 ;  /* 0x0000000600067202 */ /* 0x000fc40000000f00 */
[----:B------:R-:W-:Y:S02]  /*1fc30*/  F2FP.F16.F32.PACK_AB R34, R37, R36 ;  /* 0x000000242522723e */ /* 0x000fe400000000ff */
[----:B------:R-:W-:Y:S02]  /*1fc40*/  F2FP.F16.F32.PACK_AB R35, R39, R38 ;  /* 0x000000262723723e */ /* 0x000fe400000000ff */
[----:B------:R-:W-:Y:S02]  /*1fc50*/  F2FP.F16.F32.PACK_AB R41, R43, R42 ;  /* 0x0000002a2b29723e */ /* 0x000fe400000000ff */
[----:B------:R-:W-:Y:S02]  /*1fc60*/  F2FP.F16.F32.PACK_AB R48, R49, R48 ;  /* 0x000000303130723e */ /* 0x000fe400000000ff */
[----:B------:R-:W-:Y:S01]  /*1fc70*/  LOP3.LUT R142, R142, R143, RZ, 0x3c, !PT ;  /* 0x0000008f8e8e7212 */ /* 0x000fe200078e3cff */
[----:B------:R-:W-:Y:S01]  /*1fc80*/  IMAD.X R143, RZ, RZ, R21, P4 ;  /* 0x000000ffff8f7224 */ /* 0x000fe200020e0615 */
[----:B------:R-:W-:-:S02]  /*1fc90*/  SHF.R.U64 R9, R9, 0x3, RZ ;  /* 0x0000000309097819 */ /* 0x000fc400000012ff */
[----:B------:R-:W-:Y:S02]  /*1fca0*/  MOV R14, R14 ;  /* 0x0000000e000e7202 */ /* 0x000fe40000000f00 */
[----:B------:R-:W-:Y:S02]  /*1fcb0*/  F2FP.F16.F32.PACK_AB R42, R45, R44 ;  /* 0x0000002c2d2a723e */ /* 0x000fe400000000ff */
[----:B------:R-:W-:Y:S02]  /*1fcc0*/  F2FP.F16.F32.PACK_AB R43, R47, R46 ;  /* 0x0000002e2f2b723e */ /* 0x000fe400000000ff */
[----:B------:R-:W-:Y:S02]  /*1fcd0*/  F2FP.F16.F32.PACK_AB R49, R51, R50 ;  /* 0x000000323331723e */ /* 0x000fe400000000ff */
[----:B------:R-:W-:Y:S02]  /*1fce0*/  F2FP.F16.F32.PACK_AB R56, R57, R56 ;  /* 0x000000383938723e */ /* 0x000fe400000000ff */
[----:B------:R-:W-:Y:S01]  /*1fcf0*/  LOP3.LUT R140, R140, R141, RZ, 0x3c, !PT ;  /* 0x0000008d8c8c7212 */ /* 0x000fe200078e3cff */
[----:B------:R-:W-:Y:S01]  /*1fd00*/  IMAD.X R141, RZ, RZ, R21, P3 ;  /* 0x000000ffff8d7224 */ /* 0x000fe200018e0615 */
[----:B------:R-:W-:-:S02]  /*1fd10*/  MOV R12, R12 ;  /* 0x0000000c000c7202 */ /* 0x000fc40000000f00 */
[----:B------:R-:W-:Y:S02]  /*1fd20*/  F2FP.F16.F32.PACK_AB R50, R53, R52 ;  /* 0x000000343532723e */ /* 0x000fe400000000ff */
[----:B------:R-:W-:Y:S02]  /*1fd30*/  F2FP.F16.F32.PACK_AB R51, R55, R54 ;  /* 0x000000363733723e */ /* 0x000fe400000000ff */
[----:B------:R-:W-:Y:S02]  /*1fd40*/  F2FP.F16.F32.PACK_AB R57, R59, R58 ;  /* 0x0000003a3b39723e */ /* 0x000fe400000000ff */
[----:B------:R-:W-:Y:S01]  /*1fd50*/  F2FP.F16.F32.PACK_AB R64, R65, R64 ;  /* 0x000000404140723e */ /* 0x000fe200000000ff */
[----:B------:R0:W-:Y:S01]  /*1fd60*/  STSM.16.M88.4 [R4], R24 ;  /* 0x0000001804007844 */ /* 0x0001e20000000200 */
        /* <DEDUP_REMOVED lines=23> */
[----:B------:R-:W-:Y:S01]  /*1fee0*/  IMAD.X R21, RZ, RZ, R21, P1 ;  /* 0x000000ffff157224 */ /* 0x000fe200008e0615 */
[----:B------:R-:W-:Y:S01]  /*1fef0*/  MOV R144, R144 ;  /* 0x0000009000907202 */ /* 0x000fe20000000f00 */
[----:B------:R2:W-:Y:S01]  /*1ff00*/  STSM.16.M88.4 [R12], R48 ;  /* 0x000000300c007844 */ /* 0x0005e20000000200 */
[----:B------:R-:W-:-:S02]  /*1ff10*/  F2FP.F16.F32.PACK_AB R82, R85, R84 ;  /* 0x000000545552723e */ /* 0x000fc400000000ff */
[----:B------:R-:W-:Y:S02]  /*1ff20*/  F2FP.F16.F32.PACK_AB R96, R97, R96 ;  /* 0x000000606160723e */ /* 0x000fe400000000ff */
[----:B------:R-:W-:Y:S02]  /*1ff30*/  MOV R142, R142 ;  /* 0x0000008e008e7202 */ /* 0x000fe40000000f00 */
[----:B------:R-:W-:Y:S02]  /*1ff40*/  F2FP.F16.F32.PACK_AB R104, R105, R104 ;  /* 0x000000686968723e */ /* 0x000fe400000000ff */
[----:B------:R-:W-:Y:S02]  /*1ff50*/  MOV R140, R140 ;  /* 0x0000008c008c7202 */ /* 0x000fe40000000f00 */
[----:B------:R-:W-:Y:S02]  /*1ff60*/  F2FP.F16.F32.PACK_AB R112, R113, R112 ;  /* 0x000000707170723e */ /* 0x000fe400000000ff */
[----:B------:R-:W-:Y:S01]  /*1ff70*/  F2FP.F16.F32.PACK_AB R120, R121, R120 ;  /* 0x000000787978723e */ /* 0x000fe200000000ff */
[----:B0-----:R-:W-:Y:S01]  /*1ff80*/  IMAD.U32 R4, RZ, RZ, UR8 ;  /* 0x00000008ff047e24 */ /* 0x001fe2000f8e00ff */
[----:B------:R-:W-:Y:S01]  /*1ff90*/  F2FP.F16.F32.PACK_AB R83, R87, R86 ;  /* 0x000000565753723e */ /* 0x000fe200000000ff */
[----:B------:R-:W-:Y:S01]  /*1ffa0*/  IMAD.U32 R5, RZ, RZ, UR9 ;  /* 0x00000009ff057e24 */ /* 0x000fe2000f8e00ff */
[----:B------:R-:W-:Y:S01]  /*1ffb0*/  F2FP.F16.F32.PACK_AB R89, R91, R90 ;  /* 0x0000005a5b59723e */ /* 0x000fe200000000ff */
[----:B------:R2:W-:Y:S01]  /*1ffc0*/  STSM.16.M88.4 [R148], R56 ;  /* 0x0000003894007844 */ /* 0x0005e20000000200 */
[----:B------:R-:W-:Y:S01]  /*1ffd0*/  F2FP.F16.F32.PACK_AB R90, R93, R92 ;  /* 0x0000005c5d5a723e */ /* 0x000fe200000000ff */
[----:B------:R-:W-:Y:S01]  /*1ffe0*/  ULDC.64 UR8, c[0x0][0xd08] ;  /* 0x0003420000087ab9 */ /* 0x000fe20000000a00 */
[----:B------:R-:W-:Y:S01]  /*1fff0*/  F2FP.F16.F32.PACK_AB R91, R95, R94 ;  /* 0x0000005e5f5b723e */ /* 0x000fe200000000ff */
[----:B------:R-:W0:Y:S01]  /*20000*/  LDC R76, c[0x0][0xce8] ;  /* 0x00033a00ff4c7b82 */ /* 0x000e220000000800 */
[----:B------:R-:W-:Y:S01]  /*20010*/  F2FP.F16.F32.PACK_AB R97, R99, R98 ;  /* 0x000000626361723e */ /* 0x000fe200000000ff */
[----:B------:R2:W-:Y:S01]  /*20020*/  STSM.16.M88.4 [R146], R64 ;  /* 0x0000004092007844 */ /* 0x0005e20000000200 */
[----:B------:R-:W-:-:S02]  /*20030*/  F2FP.F16.F32.PACK_AB R98, R101, R100 ;  /* 0x000000646562723e */ /* 0x000fc400000000ff */
[----:B------:R-:W-:Y:S02]  /*20040*/  F2FP.F16.F32.PACK_AB R99, R103, R102 ;  /* 0x000000666763723e */ /* 0x000fe400000000ff */
[----:B------:R-:W-:Y:S01]  /*20050*/  F2FP.F16.F32.PACK_AB R105, R107, R106 ;  /* 0x0000006a6b69723e */ /* 0x000fe200000000ff */
[----:B------:R2:W-:Y:S01]  /*20060*/  STSM.16.M88.4 [R136], R72 ;  /* 0x0000004888007844 */ /* 0x0005e20000000200 */
[----:B------:R-:W-:Y:S02]  /*20070*/  MOV R138, R138 ;  /* 0x0000008a008a7202 */ /* 0x000fe40000000f00 */
[----:B------:R-:W-:Y:S02]  /*20080*/  F2FP.F16.F32.PACK_AB R106, R109, R108 ;  /* 0x0000006c6d6a723e */ /* 0x000fe400000000ff */
[----:B------:R-:W-:Y:S02]  /*20090*/  F2FP.F16.F32.PACK_AB R107, R111, R110 ;  /* 0x0000006e6f6b723e */ /* 0x000fe400000000ff */
[----:B------:R-:W-:Y:S01]  /*200a0*/  F2FP.F16.F32.PACK_AB R113, R115, R114 ;  /* 0x000000727371723e */ /* 0x000fe200000000ff */
[----:B------:R2:W-:Y:S01]  /*200b0*/  STSM.16.M88.4 [R144], R80 ;  /* 0x0000005090007844 */ /* 0x0005e20000000200 */
[----:B------:R-:W-:-:S02]  /*200c0*/  MOV R10, R10 ;  /* 0x0000000a000a7202 */ /* 0x000fc40000000f00 */
[----:B------:R-:W-:Y:S02]  /*200d0*/  F2FP.F16.F32.PACK_AB R114, R117, R116 ;  /* 0x000000747572723e */ /* 0x000fe400000000ff */
[----:B------:R-:W-:Y:S02]  /*200e0*/  F2FP.F16.F32.PACK_AB R115, R119, R118 ;  /* 0x000000767773723e */ /* 0x000fe400000000ff */
[----:B------:R-:W-:Y:S02]  /*200f0*/  F2FP.F16.F32.PACK_AB R121, R123, R122 ;  /* 0x0000007a7b79723e */ /* 0x000fe400000000ff */
[----:B------:R-:W-:Y:S01]  /*20100*/  F2FP.F16.F32.PACK_AB R128, R129, R128 ;  /* 0x000000808180723e */ /* 0x000fe200000000ff */
[----:B------:R2:W-:Y:S01]  /*20110*/  STSM.16.M88.4 [R142], R88 ;  /* 0x000000588e007844 */ /* 0x0005e20000000200 */
[----:B------:R-:W-:Y:S02]  /*20120*/  MOV R8, R8 ;  /* 0x0000000800087202 */ /* 0x000fe40000000f00 */
[----:B------:R-:W-:-:S02]  /*20130*/  F2FP.F16.F32.PACK_AB R122, R125, R124 ;  /* 0x0000007c7d7a723e */ /* 0x000fc400000000ff */
[----:B------:R-:W-:Y:S02]  /*20140*/  F2FP.F16.F32.PACK_AB R123, R127, R126 ;  /* 0x0000007e7f7b723e */ /* 0x000fe400000000ff */
[----:B------:R-:W-:Y:S01]  /*20150*/  F2FP.F16.F32.PACK_AB R129, R131, R130 ;  /* 0x000000828381723e */ /* 0x000fe200000000ff */
[----:B------:R2:W-:Y:S01]  /*20160*/  STSM.16.M88.4 [R140], R96 ;  /* 0x000000608c007844 */ /* 0x0005e20000000200 */
[----:B------:R-:W-:Y:S02]  /*20170*/  MOV R20, R20 ;  /* 0x0000001400147202 */ /* 0x000fe40000000f00 */
[----:B------:R-:W-:Y:S02]  /*20180*/  F2FP.F16.F32.PACK_AB R130, R133, R132 ;  /* 0x000000848582723e */ /* 0x000fe400000000ff */
[----:B------:R-:W-:Y:S01]  /*20190*/  F2FP.F16.F32.PACK_AB R131, R135, R134 ;  /* 0x000000868783723e */ /* 0x000fe200000000ff */
[----:B------:R2:W-:Y:S01]  /*201a0*/  STSM.16.M88.4 [R138], R104 ;  /* 0x000000688a007844 */ /* 0x0005e20000000200 */
[----:B------:R-:W-:-:S03]  /*201b0*/  UISETP.NE.U32.AND UP0, UPT, UR8, URZ, UPT ;  /* 0x0000003f0800728c */ /* 0x000fc6000bf05070 */
[----:B------:R2:W-:Y:S01]  /*201c0*/  STSM.16.M88.4 [R10], R112 ;  /* 0x000000700a007844 */ /* 0x0005e20000000200 */
[----:B------:R-:W-:-:S03]  /*201d0*/  UISETP.NE.AND.EX UP0, UPT, UR9, URZ, UPT, UP0 ;  /* 0x0000003f0900728c */ /* 0x000fc6000bf05300 */
[----:B------:R2:W-:Y:S04]  /*201e0*/  STSM.16.M88.4 [R8], R120 ;  /* 0x0000007808007844 */ /* 0x0005e80000000200 */
[----:B------:R2:W-:Y:S01]  /*201f0*/  STSM.16.M88.4 [R20], R128 ;  /* 0x0000008014007844 */ /* 0x0005e20000000200 */
[----:B------:R-:W-:Y:S01]  /*20200*/  BAR.SYNC.DEFER_BLOCKING 0x1, 0x100 ;  /* 0x0044000000007b1d */ /* 0x000fe20000010000 */
[----:B------:R-:W-:Y:S02]  /*20210*/  ISETP.NE.U32.AND P1, PT, RZ, UR10, PT ;  /* 0x0000000aff007c0c */ /* 0x000fe4000bf25070 */
[----:B------:R-:W-:Y:S02]  /*20220*/  PLOP3.LUT P0, PT, PT, PT, UP0, 0x80, 0x0 ;  /* 0x000000000000781c */ /* 0x000fe40003f0f008 */
[----:B------:R-:W-:Y:S01]  /*20230*/  ISETP.NE.AND.EX P1, PT, RZ, UR11, PT, P1 ;  /* 0x0000000bff007c0c */ /* 0x000fe2000bf25310 */
[----:B------:R-:W-:-:S02]  /*20240*/  @UP0 ULDC.64 UR8, c[0x0][0xd08] ;  /* 0x0003420000080ab9 */ /* 0x000fc40000000a00 */
[----:B------:R-:W-:Y:S01]  /*20250*/  @UP0 UIMAD.WIDE UR8, UR38, 0x4, UR8 ;  /* 0x00000004260808a5 */ /* 0x000fe2000f8e0208 */
[----:B------:R-:W-:-:S09]  /*20260*/  IMAD.U32 R9, RZ, RZ, UR4 ;  /* 0x00000004ff097e24 */ /* 0x000fd2000f8e00ff */
[----:B------:R2:W5:Y:S01]  /*20270*/  @P1 LDG.E R11, desc[UR40][R4.64] ;  /* 0x00000028040b1981 */ /* 0x000562000c1e1900 */
[----:B-1----:R-:W-:Y:S01]  /*20280*/  IMAD.U32 R6, RZ, RZ, UR8 ;  /* 0x00000008ff067e24 */ /* 0x002fe2000f8e00ff */
[----:B------:R-:W-:Y:S01]  /*20290*/  UISETP.NE.AND UP0, UPT, UR44, URZ, UPT ;  /* 0x0000003f2c00728c */ /* 0x000fe2000bf05270 */
[----:B------:R-:W-:Y:S01]  /*202a0*/  IMAD.U32 R7, RZ, RZ, UR9 ;  /* 0x00000009ff077e24 */ /* 0x000fe2000f8e00ff */
[----:B------:R-:W-:-:S04]  /*202b0*/  ULDC UR4, c[0x0][0xbd4] ;  /* 0x0002f50000047ab9 */ /* 0x000fc80000000800 */
[----:B------:R2:W5:Y:S01]  /*202c0*/  @P0 LDG.E R9, desc[UR40][R6.64] ;  /* 0x0000002806090981 */ /* 0x000562000c1e1900 */
[----:B------:R-:W-:Y:S01]  /*202d0*/  USEL UR4, UR44, UR4, UP0 ;  /* 0x000000042c047287 */ /* 0x000fe20008000000 */
[----:B0-----:R-:W-:Y:S11]  /*202e0*/  @P0 BRA `(.L_x_3308) ;  /* 0x0000000000100947 */ /* 0x001ff60003800000 */
[----:B------:R-:W-:Y:S05]  /*202f0*/  @!P1 BRA `(.L_x_3308) ;  /* 0x00000000000c9947 */ /* 0x000fea0003800000 */
[----:B--2---:R-:W2:Y:S04]  /*20300*/  LDG.E R6, desc[UR40][R4.64] ;  /* 0x0000002804067981 */ /* 0x004ea8000c1e1900 */
[----:B-----5:R-:W2:Y:S02]  /*20310*/  LDG.E R9, desc[UR40][R4.64+0x4] ;  /* 0x0000042804097981 */ /* 0x020ea4000c1e1900 */
[----:B--2---:R-:W-:-:S07]  /*20320*/  IMAD.IADD R9, R9, 0x1, -R6 ;  /* 0x0000000109097824 */ /* 0x004fce00078e0a06 */
.L_x_3308:
[----:B--2---:R-:W2:Y:S04]  /*20330*/  LDL R4, [R1+0x4b8] ;  /* 0x0004b80001047983 */ /* 0x004ea80000100800 */
[----:B------:R-:W3:Y:S01]  /*20340*/  LDL R6, [R1+0x4d0] ;  /* 0x0004d00001067983 */ /* 0x000ee20000100800 */
[----:B-----5:R-:W-:Y:S02]  /*20350*/  IMAD R80, R9, R76, RZ ;  /* 0x0000004c09507224 */ /* 0x020fe400078e02ff */
[----:B------:R-:W-:Y:S01]  /*20360*/  VIADD R15, R178, UR39 ;  /* 0x00000027b20f7c36 */ /* 0x000fe20008000000 */
[----:B------:R-:W-:Y:S01]  /*20370*/  ISETP.NE.AND P2, PT, R76, 0x1, PT ;  /* 0x000000014c00780c */ /* 0x000fe20003f45270 */
[----:B------:R-:W-:Y:S01]  /*20380*/  UISETP.GT.AND UP1, UPT, UR4, 0x1, UPT ;  /* 0x000000010400788c */ /* 0x000fe2000bf24270 */
[----:B------:R-:W-:-:S03]  /*20390*/  UMOV UR19, 0xab8 ;  /* 0x00000ab800137882 */ /* 0x000fc60000000000 */
[----:B------:R-:W-:-:S08]  /*203a0*/  USEL UR19, UR19, 0xa78, UP1 ;  /* 0x00000a7813137887 */ /* 0x000fd00008800000 */
[----:B------:R-:W0:Y:S01]  /*203b0*/  @P2 LDC R5, c[0x0][0xcf0] ;  /* 0x00033c00ff052b82 */ /* 0x000e220000000800 */
[----:B------:R-:W-:Y:S01]  /*203c0*/  UISETP.NE.U32.AND UP0, UPT, UR10, URZ, UPT ;  /* 0x0000003f0a00728c */ /* 0x000fe2000bf05070 */
[----:B------:R-:W-:Y:S01]  /*203d0*/  UMOV UR4, URZ ;  /* 0x0000003f00047c82 */ /* 0x000fe20008000000 */
[----:B------:R-:W-:Y:S01]  /*203e0*/  USHF.R.S32.HI UR10, URZ, 0x1f, UR38 ;  /* 0x0000001f3f0a7899 */ /* 0x000fe20008011426 */
[----:B------:R-:W-:Y:S01]  /*203f0*/  @P1 R2UR UR4, R11 ;  /* 0x000000000b0412ca */ /* 0x000fe200000e0000 */
[----:B------:R-:W-:Y:S02]  /*20400*/  UISETP.NE.AND.EX UP0, UPT, UR11, URZ, UPT, UP0 ;  /* 0x0000003f0b00728c */ /* 0x000fe4000bf05300 */
[----:B------:R-:W-:Y:S02]  /*20410*/  USEL UR9, UR43, URZ, UP1 ;  /* 0x0000003f2b097287 */ /* 0x000fe40008800000 */
[----:B------:R-:W-:Y:S02]  /*20420*/  USEL UR8, UR38, URZ, !UP0 ;  /* 0x0000003f26087287 */ /* 0x000fe4000c000000 */
[----:B------:R-:W-:Y:S01]  /*20430*/  USEL UR18, UR10, URZ, !UP0 ;  /* 0x0000003f0a127287 */ /* 0x000fe2000c000000 */
[----:B------:R-:W-:-:S02]  /*20440*/  ULDC.64 UR12, c[0x0][UR19+0x220] ;  /* 0x00008800130c7abb */ /* 0x000fc40008000a00 */
[----:B------:R-:W-:Y:S01]  /*20450*/  ULDC.64 UR10, c[0x0][UR19+0x218] ;  /* 0x00008600130a7abb */ /* 0x000fe20008000a00 */
[----:B------:R-:W-:Y:S01]  /*20460*/  ULDC.64 UR14, c[0x0][UR19+0x228] ;  /* 0x00008a00130e7abb */ /* 0x000fe20008000a00 */
[----:B------:R-:W-:Y:S02]  /*20470*/  UIMAD UR13, UR13, UR8, URZ ;  /* 0x000000080d0d72a4 */ /* 0x000fe4000f8e023f */
[----:B------:R-:W-:Y:S02]  /*20480*/  UIMAD.WIDE.U32 UR16, UR10, UR37, URZ ;  /* 0x000000250a1072a5 */ /* 0x000fe4000f8e003f */
[----:B------:R-:W-:Y:S01]  /*20490*/  UIMAD UR20, UR11, UR37, URZ ;  /* 0x000000250b1472a4 */ /* 0x000fe2000f8e023f */
[----:B--2---:R-:W-:Y:S02]  /*204a0*/  LOP3.LUT P0, RZ, R4, 0x3, RZ, 0xc0, !PT ;  /* 0x0000000304ff7812 */ /* 0x004fe4000780c0ff */
[----:B------:R-:W1:Y:S02]  /*204b0*/  @P2 LDC R4, c[0x0][0xcec] ;  /* 0x00033b00ff042b82 */ /* 0x000e640000000800 */
[----:B------:R-:W-:-:S13]  /*204c0*/  ISETP.GE.OR P3, PT, R15, R80, P0 ;  /* 0x000000500f00720c */ /* 0x000fda0000766670 */
[----:B------:R-:W2:Y:S01]  /*204d0*/  @!P3 LDL R13, [R1+0x240] ;  /* 0x00024000010db983 */ /* 0x000ea20000100800 */
[----:B---3--:R-:W-:Y:S01]  /*204e0*/  VIADD R11, R6, UR39 ;  /* 0x00000027060b7c36 */ /* 0x008fe20008000000 */
[----:B------:R-:W-:Y:S01]  /*204f0*/  UIMAD.WIDE.U32 UR10, UR12, UR8, URZ ;  /* 0x000000080c0a72a5 */ /* 0x000fe2000f8e003f */
[----:B------:R-:W-:Y:S01]  /*20500*/  VIADD R21, R15, 0x8 ;  /* 0x000000080f157836 */ /* 0x000fe20000000000 */
[----:B------:R-:W-:Y:S01]  /*20510*/  UIMAD.WIDE.U32 UR22, UR14, UR9, URZ ;  /* 0x000000090e1672a5 */ /* 0x000fe2000f8e003f */
[----:B------:R-:W-:Y:S01]  /*20520*/  IMAD.MOV.U32 R7, RZ, RZ, R11 ;  /* 0x000000ffff077224 */ /* 0x000fe200078e000b */
[----:B------:R-:W-:Y:S02]  /*20530*/  UIMAD UR9, UR15, UR9, URZ ;  /* 0x000000090f0972a4 */ /* 0x000fe4000f8e023f */
[----:B------:R-:W-:Y:S01]  /*20540*/  UIMAD UR13, UR12, UR18, UR13 ;  /* 0x000000120c0d72a4 */ /* 0x000fe2000f8e020d */
[----:B-1----:R-:W-:Y:S01]  /*20550*/  @P2 IMAD.HI.U32 R4, R11, R4, RZ ;  /* 0x000000040b042227 */ /* 0x002fe200078e00ff */
[----:B------:R-:W-:Y:S01]  /*20560*/  UIADD3 UR16, UP0, UP2, UR10, UR16, UR4 ;  /* 0x000000100a107290 */ /* 0x000fe2000fa1e004 */
[----:B------:R-:W-:Y:S01]  /*20570*/  ISETP.GE.OR P0, PT, R21, R80, P0 ;  /* 0x000000501500720c */ /* 0x000fe20000706670 */
[----:B------:R-:W-:-:S02]  /*20580*/  UIADD3 UR10, UR23, UR9, URZ ;  /* 0x00000009170a7290 */ /* 0x000fc4000fffe03f */
[----:B0-----:R-:W-:Y:S01]  /*20590*/  @P2 SHF.R.U32.HI R7, RZ, R5, R4 ;  /* 0x00000005ff072219 */ /* 0x001fe20000011604 */
[----:B------:R-:W-:Y:S01]  /*205a0*/  UIADD3 UR20, UR17, UR20, URZ ;  /* 0x0000001411147290 */ /* 0x000fe2000fffe03f */
[----:B------:R-:W-:Y:S01]  /*205b0*/  IMAD.U32 R4, RZ, RZ, UR22 ;  /* 0x00000016ff047e24 */ /* 0x000fe2000f8e00ff */
[----:B------:R-:W-:Y:S01]  /*205c0*/  UIADD3 UR9, UR11, UR13, URZ ;  /* 0x0000000d0b097290 */ /* 0x000fe2000fffe03f */
[----:B------:R-:W-:Y:S01]  /*205d0*/  IMAD.U32 R5, RZ, RZ, UR23 ;  /* 0x00000017ff057e24 */ /* 0x000fe2000f8e00ff */
[----:B------:R-:W-:Y:S01]  /*205e0*/  USHF.R.S32.HI UR14, URZ, 0x1f, UR4 ;  /* 0x0000001f3f0e7899 */ /* 0x000fe20008011404 */
[----:B------:R-:W-:Y:S01]  /*205f0*/  IMAD.MOV R9, RZ, RZ, -R7 ;  /* 0x000000ffff097224 */ /* 0x000fe200078e0a07 */
[----:B------:R-:W-:Y:S01]  /*20600*/  IADD3 R4, P1, P4, R7, UR16, R4 ;  /* 0x0000001007047c10 */ /* 0x000fe2000fc3e004 */
[----:B------:R-:W-:Y:S01]  /*20610*/  IMAD.U32 R8, RZ, RZ, UR10 ;  /* 0x0000000aff087e24 */ /* 0x000fe2000f8e00ff */
[----:B------:R-:W-:Y:S01]  /*20620*/  UIADD3.X UR9, UR9, UR20, UR14, UP0, UP2 ;  /* 0x0000001409097290 */ /* 0x000fe200087e440e */
[----:B------:R-:W-:Y:S01]  /*20630*/  IMAD R9, R76, R9, R11 ;  /* 0x000000094c097224 */ /* 0x000fe200078e020b */
[----:B------:R-:W-:Y:S01]  /*20640*/  SHF.R.S32.HI R5, RZ, 0x1f, R7 ;  /* 0x0000001fff057819 */ /* 0x000fe20000011407 */
[----:B------:R-:W-:Y:S01]  /*20650*/  ULDC.64 UR10, c[0x0][UR19+0x210] ;  /* 0x00008400130a7abb */ /* 0x000fe20008000a00 */
[----:B------:R-:W-:Y:S01]  /*20660*/  ULDC.64 UR12, c[0x0][0xca8] ;  /* 0x00032a00000c7ab9 */ /* 0x000fe20000000a00 */
[----:B------:R-:W-:Y:S01]  /*20670*/  IMAD R7, R9, UR11, RZ ;  /* 0x0000000b09077c24 */ /* 0x000fe2000f8e02ff */
[----:B------:R-:W-:Y:S01]  /*20680*/  SHF.R.S32.HI R6, RZ, 0x1f, R9 ;  /* 0x0000001fff067819 */ /* 0x000fe20000011409 */
[----:B------:R-:W-:Y:S01]  /*20690*/  @!UP1 ULDC UR12, c[0x0][0xc50] ;  /* 0x00031400000c9ab9 */ /* 0x000fe20000000800 */
[----:B------:R-:W-:Y:S01]  /*206a0*/  IADD3.X R5, R5, UR9, R8, P1, P4 ;  /* 0x0000000905057c10 */ /* 0x000fe20008fe8408 */
[----:B------:R-:W-:-:S02]  /*206b0*/  @!UP1 ULDC UR13, c[0x0][0xc54] ;  /* 0x00031500000d9ab9 */ /* 0x000fc40000000800 */
[----:B------:R-:W-:Y:S02]  /*206c0*/  IMAD R7, R6, UR10, R7 ;  /* 0x0000000a06077c24 */ /* 0x000fe4000f8e0207 */
[----:B------:R-:W-:-:S04]  /*206d0*/  IMAD.WIDE.U32 R4, R9, UR10, R4 ;  /* 0x0000000a09047c25 */ /* 0x000fc8000f8e0004 */
[----:B------:R-:W-:Y:S01]  /*206e0*/  IMAD.IADD R5, R5, 0x1, R7 ;  /* 0x0000000105057824 */ /* 0x000fe200078e0207 */
[----:B------:R-:W-:-:S04]  /*206f0*/  LEA R8, P1, R4, UR12, 0x2 ;  /* 0x0000000c04087c11 */ /* 0x000fc8000f8210ff */
[----:B------:R-:W-:Y:S01]  /*20700*/  LEA.HI.X R10, R4, UR13, R5, 0x2, P1 ;  /* 0x0000000d040a7c11 */ /* 0x000fe200088f1405 */
[----:B------:R-:W-:Y:S04]  /*20710*/  SHFL.IDX PT, R6, R8, RZ, 0x1c1f ;  /* 0x001c1fff08067589 */ /* 0x000fe800000e0000 */
[----:B------:R-:W2:Y:S04]  /*20720*/  SHFL.IDX PT, R7, R10, RZ, 0x1c1f ;  /* 0x001c1fff0a077589 */ /* 0x000ea800000e0000 */
[----:B--2---:R-:W-:Y:S04]  /*20730*/  @!P3 ST.E desc[UR40][R6.64], R13 ;  /* 0x0000000d0600b985 */ /* 0x004fe8000c101928 */
[----:B------:R-:W2:Y:S04]  /*20740*/  @!P0 LDL R9, [R1+0x244] ;  /* 0x0002440001098983 */ /* 0x000ea80000100800 */
[----:B------:R-:W-:Y:S04]  /*20750*/  SHFL.IDX PT, R4, R8, 0x1, 0x1c1f ;  /* 0x003c1f0008047f89 */ /* 0x000fe800000e0000 */
[----:B------:R-:W2:Y:S04]  /*20760*/  SHFL.IDX PT, R5, R10, 0x1, 0x1c1f ;  /* 0x003c1f000a057f89 */ /* 0x000ea800000e0000 */
[----:B--2---:R0:W-:Y:S01]  /*20770*/  @!P0 ST.E desc[UR40][R4.64], R9 ;  /* 0x0000000904008985 */ /* 0x0041e2000c101928 */
[----:B------:R-:W-:-:S13]  /*20780*/  PLOP3.LUT P0, PT, PT, PT, UP1, 0x80, 0x0 ;  /* 0x000000000000781c */ /* 0x000fda0003f0f018 */
[----:B0-----:R-:W-:Y:S05]  /*20790*/  @P0 BRA `(.L_x_3309) ;  /* 0x0000000c00c80947 */ /* 0x001fea0003800000 */
[----:B------:R-:W-:Y:S01]  /*207a0*/  IMAD R5, R222, 0x40, R18 ;  /* 0x00000040de057824 */ /* 0x000fe200078e0212 */
[----:B------:R-:W-:Y:S01]  /*207b0*/  ULDC.64 UR12, c[0x0][0xba0] ;  /* 0x0002e800000c7ab9 */ /* 0x000fe20000000a00 */
[----:B------:R-:W0:Y:S02]  /*207c0*/  @P2 LDC R77, c[0x0][0xcf0] ;  /* 0x00033c00ff4d2b82 */ /* 0x000e240000000800 */
[----:B------:R-:W-:-:S03]  /*207d0*/  IMAD.WIDE R2, R5, 0x2, R2 ;  /* 0x0000000205027825 */ /* 0x000fc600078e0202 */
[C---:B------:R-:W-:Y:S02]  /*207e0*/  IADD3 R25, P1, R2.reuse, 0x3000, RZ ;  /* 0x0000300002197810 */ /* 0x040fe40007f3e0ff */
[C---:B------:R-:W-:Y:S02]  /*207f0*/  IADD3 R9, P4, R2.reuse, 0x1000, RZ ;  /* 0x0000100002097810 */ /* 0x040fe40007f9e0ff */
[----:B------:R-:W-:Y:S02]  /*20800*/  IADD3 R13, P3, R2, 0x2000, RZ ;  /* 0x00002000020d7810 */ /* 0x000fe40007f7e0ff */
[----:B------:R-:W-:Y:S02]  /*20810*/  LOP3.LUT R24, R25, 0x380, RZ, 0xc0, !PT ;  /* 0x0000038019187812 */ /* 0x000fe400078ec0ff */
[----:B------:R-:W-:Y:S02]  /*20820*/  LOP3.LUT R8, R9, 0x380, RZ, 0xc0, !PT ;  /* 0x0000038009087812 */ /* 0x000fe400078ec0ff */
[----:B------:R-:W-:-:S02]  /*20830*/  LOP3.LUT R12, R13, 0x380, RZ, 0xc0, !PT ;  /* 0x000003800d0c7812 */ /* 0x000fc400078ec0ff */
[----:B------:R-:W-:Y:S02]  /*20840*/  SHF.R.U64 R24, R24, 0x3, RZ ;  /* 0x0000000318187819 */ /* 0x000fe400000012ff */
[----:B------:R-:W-:Y:S02]  /*20850*/  SHF.R.U64 R8, R8, 0x3, RZ ;  /* 0x0000000308087819 */ /* 0x000fe400000012ff */
[----:B------:R-:W-:Y:S02]  /*20860*/  SHF.R.U64 R12, R12, 0x3, RZ ;  /* 0x000000030c0c7819 */ /* 0x000fe400000012ff */
[----:B------:R-:W-:Y:S01]  /*20870*/  LOP3.LUT R24, R24, R25, RZ, 0x3c, !PT ;  /* 0x0000001918187212 */ /* 0x000fe200078e3cff */
[--C-:B------:R-:W-:Y:S01]  /*20880*/  IMAD.X R25, RZ, RZ, R3.reuse, P1 ;  /* 0x000000ffff197224 */ /* 0x100fe200008e0603 */
[----:B------:R-:W-:Y:S01]  /*20890*/  LOP3.LUT R8, R8, R9, RZ, 0x3c, !PT ;  /* 0x0000000908087212 */ /* 0x000fe200078e3cff */
[--C-:B------:R-:W-:Y:S01]  /*208a0*/  IMAD.X R9, RZ, RZ, R3.reuse, P4 ;  /* 0x000000ffff097224 */ /* 0x100fe200020e0603 */
[----:B------:R-:W-:Y:S01]  /*208b0*/  LOP3.LUT R12, R12, R13, RZ, 0x3c, !PT ;  /* 0x0000000d0c0c7212 */ /* 0x000fe200078e3cff */
[----:B------:R-:W-:Y:S01]  /*208c0*/  IMAD.X R13, RZ, RZ, R3, P3 ;  /* 0x000000ffff0d7224 */ /* 0x000fe200018e0603 */
[C---:B------:R-:W-:Y:S01]  /*208d0*/  IADD3 R49, P1, R2.reuse, 0x9000, RZ ;  /* 0x0000900002317810 */ /* 0x040fe20007f3e0ff */
[----:B------:R-:W-:Y:S01]  /*208e0*/  UIMAD UR9, UR14, UR12, URZ ;  /* 0x0000000c0e0972a4 */ /* 0x000fe2000f8e023f */
[C---:B------:R-:W-:Y:S01]  /*208f0*/  IADD3 R29, P0, R2.reuse, 0x4000, RZ ;  /* 0x00004000021d7810 */ /* 0x040fe20007f1e0ff */
[----:B------:R-:W-:Y:S01]  /*20900*/  UIMAD.WIDE.U32 UR10, UR4, UR12, URZ ;  /* 0x0000000c040a72a5 */ /* 0x000fe2000f8e003f */
[C---:B------:R-:W-:Y:S01]  /*20910*/  IADD3 R33, P6, R2.reuse, 0x5000, RZ ;  /* 0x0000500002217810 */ /* 0x040fe20007fde0ff */
[----:B------:R-:W5:Y:S01]  /*20920*/  LD.E.128 R8, desc[UR40][R8.64] ;  /* 0x0000002808087980 */ /* 0x000f62000c101d00 */
[----:B------:R-:W-:-:S02]  /*20930*/  IADD3 R37, P5, R2, 0x6000, RZ ;  /* 0x0000600002257810 */ /* 0x000fc40007fbe0ff */
[C---:B------:R-:W-:Y:S01]  /*20940*/  IADD3 R41, P4, R2.reuse, 0x7000, RZ ;  /* 0x0000700002297810 */ /* 0x040fe20007f9e0ff */
[----:B------:R-:W5:Y:S01]  /*20950*/  LD.E.128 R12, desc[UR40][R12.64] ;  /* 0x000000280c0c7980 */ /* 0x000f62000c101d00 */
[----:B------:R-:W-:Y:S02]  /*20960*/  IADD3 R45, P3, R2, 0x8000, RZ ;  /* 0x00008000022d7810 */ /* 0x000fe40007f7e0ff */
[----:B------:R-:W-:Y:S01]  /*20970*/  LOP3.LUT R48, R49, 0x380, RZ, 0xc0, !PT ;  /* 0x0000038031307812 */ /* 0x000fe200078ec0ff */
[----:B------:R-:W5:Y:S01]  /*20980*/  LD.E.128 R24, desc[UR40][R24.64] ;  /* 0x0000002818187980 */ /* 0x000f62000c101d00 */
[----:B------:R-:W-:Y:S02]  /*20990*/  LOP3.LUT R28, R29, 0x380, RZ, 0xc0, !PT ;  /* 0x000003801d1c7812 */ /* 0x000fe400078ec0ff */
[----:B------:R-:W-:Y:S02]  /*209a0*/  LOP3.LUT R32, R33, 0x380, RZ, 0xc0, !PT ;  /* 0x0000038021207812 */ /* 0x000fe400078ec0ff */
[----:B------:R-:W-:-:S02]  /*209b0*/  LOP3.LUT R36, R37, 0x380, RZ, 0xc0, !PT ;  /* 0x0000038025247812 */ /* 0x000fc400078ec0ff */
[----:B------:R-:W-:Y:S02]  /*209c0*/  LOP3.LUT R40, R41, 0x380, RZ, 0xc0, !PT ;  /* 0x0000038029287812 */ /* 0x000fe400078ec0ff */
[----:B------:R-:W-:Y:S02]  /*209d0*/  LOP3.LUT R44, R45, 0x380, RZ, 0xc0, !PT ;  /* 0x000003802d2c7812 */ /* 0x000fe400078ec0ff */
[----:B------:R-:W-:Y:S02]  /*209e0*/  SHF.R.U64 R48, R48, 0x3, RZ ;  /* 0x0000000330307819 */ /* 0x000fe400000012ff */
[----:B------:R-:W-:Y:S02]  /*209f0*/  SHF.R.U64 R28, R28, 0x3, RZ ;  /* 0x000000031c1c7819 */ /* 0x000fe400000012ff */
[----:B------:R-:W-:Y:S02]  /*20a00*/  SHF.R.U64 R32, R32, 0x3, RZ ;  /* 0x0000000320207819 */ /* 0x000fe400000012ff */
[----:B------:R-:W-:-:S02]  /*20a10*/  SHF.R.U64 R36, R36, 0x3, RZ ;  /* 0x0000000324247819 */ /* 0x000fc400000012ff */
[----:B------:R-:W-:Y:S02]  /*20a20*/  SHF.R.U64 R40, R40, 0x3, RZ ;  /* 0x0000000328287819 */ /* 0x000fe400000012ff */
        /* <DEDUP_REMOVED lines=13> */
[----:B------:R-:W-:-:S02]  /*20b00*/  IADD3 R5, P1, R2, 0xf000, RZ ;  /* 0x0000f00002057810 */ /* 0x000fc40007f3e0ff */
[C---:B------:R-:W-:Y:S01]  /*20b10*/  LOP3.LUT R7, R2.reuse, 0x380, RZ, 0xc0, !PT ;  /* 0x0000038002077812 */ /* 0x040fe200078ec0ff */
[----:B------:R-:W-:Y:S01]  /*20b20*/  UIMAD UR9, UR4, UR13, UR9 ;  /* 0x0000000d040972a4 */ /* 0x000fe2000f8e0209 */
[C---:B------:R-:W-:Y:S01]  /*20b30*/  IADD3 R53, P0, R2.reuse, 0xa000, RZ ;  /* 0x0000a00002357810 */ /* 0x040fe20007f1e0ff */
[----:B------:R-:W-:Y:S01]  /*20b40*/  IMAD.X R73, RZ, RZ, R3, P1 ;  /* 0x000000ffff497224 */ /* 0x000fe200008e0603 */
[C---:B------:R-:W-:Y:S01]  /*20b50*/  IADD3 R57, P6, R2.reuse, 0xb000, RZ ;  /* 0x0000b00002397810 */ /* 0x040fe20007fde0ff */
[----:B------:R-:W-:Y:S01]  /*20b60*/  ULDC.64 UR12, c[0x0][0xbe8] ;  /* 0x0002fa00000c7ab9 */ /* 0x000fe20000000a00 */
[C---:B------:R-:W-:Y:S01]  /*20b70*/  IADD3 R61, P5, R2.reuse, 0xc000, RZ ;  /* 0x0000c000023d7810 */ /* 0x040fe20007fbe0ff */
[----:B------:R-:W5:Y:S01]  /*20b80*/  LD.E.128 R28, desc[UR40][R28.64] ;  /* 0x000000281c1c7980 */ /* 0x000f62000c101d00 */
[C---:B------:R-:W-:Y:S02]  /*20b90*/  IADD3 R65, P4, R2.reuse, 0xd000, RZ ;  /* 0x0000d00002417810 */ /* 0x040fe40007f9e0ff */
[----:B------:R-:W-:Y:S01]  /*20ba0*/  IADD3 R69, P3, R2, 0xe000, RZ ;  /* 0x0000e00002457810 */ /* 0x000fe20007f7e0ff */
[----:B------:R-:W5:Y:S01]  /*20bb0*/  LD.E.128 R32, desc[UR40][R32.64] ;  /* 0x0000002820207980 */ /* 0x000f62000c101d00 */
[----:B------:R-:W-:-:S02]  /*20bc0*/  LOP3.LUT R4, R5, 0x380, RZ, 0xc0, !PT ;  /* 0x0000038005047812 */ /* 0x000fc400078ec0ff */
[----:B------:R-:W-:Y:S01]  /*20bd0*/  LOP3.LUT R52, R53, 0x380, RZ, 0xc0, !PT ;  /* 0x0000038035347812 */ /* 0x000fe200078ec0ff */
[----:B------:R-:W5:Y:S01]  /*20be0*/  LD.E.128 R36, desc[UR40][R36.64] ;  /* 0x0000002824247980 */ /* 0x000f62000c101d00 */
[----:B------:R-:W-:Y:S02]  /*20bf0*/  LOP3.LUT R56, R57, 0x380, RZ, 0xc0, !PT ;  /* 0x0000038039387812 */ /* 0x000fe400078ec0ff */
[----:B------:R-:W-:Y:S01]  /*20c00*/  LOP3.LUT R60, R61, 0x380, RZ, 0xc0, !PT ;  /* 0x000003803d3c7812 */ /* 0x000fe200078ec0ff */
[----:B------:R-:W5:Y:S01]  /*20c10*/  LD.E.128 R40, desc[UR40][R40.64] ;  /* 0x0000002828287980 */ /* 0x000f62000c101d00 */
[----:B------:R-:W-:Y:S02]  /*20c20*/  LOP3.LUT R64, R65, 0x380, RZ, 0xc0, !PT ;  /* 0x0000038041407812 */ /* 0x000fe400078ec0ff */
[----:B------:R-:W-:Y:S01]  /*20c30*/  LOP3.LUT R68, R69, 0x380, RZ, 0xc0, !PT ;  /* 0x0000038045447812 */ /* 0x000fe200078ec0ff */
[----:B------:R-:W5:Y:S01]  /*20c40*/  LD.E.128 R44, desc[UR40][R44.64] ;  /* 0x000000282c2c7980 */ /* 0x000f62000c101d00 */
[----:B------:R-:W-:-:S02]  /*20c50*/  SHF.R.U64 R7, R7, 0x3, RZ ;  /* 0x0000000307077819 */ /* 0x000fc400000012ff */
[----:B------:R-:W-:Y:S01]  /*20c60*/  SHF.R.U64 R4, R4, 0x3, RZ ;  /* 0x0000000304047819 */ /* 0x000fe200000012ff */
[----:B------:R-:W5:Y:S01]  /*20c70*/  LD.E.128 R48, desc[UR40][R48.64] ;  /* 0x0000002830307980 */ /* 0x000f62000c101d00 */
[----:B------:R-:W-:Y:S02]  /*20c80*/  SHF.R.U64 R52, R52, 0x3, RZ ;  /* 0x0000000334347819 */ /* 0x000fe400000012ff */
[----:B------:R-:W-:Y:S02]  /*20c90*/  SHF.R.U64 R56, R56, 0x3, RZ ;  /* 0x0000000338387819 */ /* 0x000fe400000012ff */
[----:B------:R-:W-:Y:S02]  /*20ca0*/  SHF.R.U64 R60, R60, 0x3, RZ ;  /* 0x000000033c3c7819 */ /* 0x000fe400000012ff */
[----:B------:R-:W-:Y:S02]  /*20cb0*/  SHF.R.U64 R64, R64, 0x3, RZ ;  /* 0x0000000340407819 */ /* 0x000fe400000012ff */
[----:B------:R-:W-:-:S02]  /*20cc0*/  SHF.R.U64 R68, R68, 0x3, RZ ;  /* 0x0000000344447819 */ /* 0x000fc400000012ff */
        /* <DEDUP_REMOVED lines=12> */
[----:B------:R-:W-:Y:S01]  /*20d90*/  UIADD3 UR11, UR11, UR9, URZ ;  /* 0x000000090b0b7290 */ /* 0x000fe2000fffe03f */
[----:B------:R1:W5:Y:S01]  /*20da0*/  LD.E.128 R4, desc[UR40][R2.64] ;  /* 0x0000002802047980 */ /* 0x000362000c101d00 */
[----:B------:R-:W-:-:S03]  /*20db0*/  USHF.R.S32.HI UR4, URZ, 0x1f, UR8 ;  /* 0x0000001f3f047899 */ /* 0x000fc60008011408 */
[----:B------:R-:W5:Y:S04]  /*20dc0*/  LD.E.128 R52, desc[UR40][R52.64] ;  /* 0x0000002834347980 */ /* 0x000f68000c101d00 */
[----:B------:R-:W5:Y:S01]  /*20dd0*/  LD.E.128 R56, desc[UR40][R56.64] ;  /* 0x0000002838387980 */ /* 0x000f62000c101d00 */
[----:B-1----:R-:W1:Y:S01]  /*20de0*/  @P2 LDC R3, c[0x0][0xcec] ;  /* 0x00033b00ff032b82 */ /* 0x002e620000000800 */
[----:B------:R-:W-:Y:S01]  /*20df0*/  IMAD R2, R224, 0x20, R222 ;  /* 0x00000020e0027824 */ /* 0x000fe200078e02de */
[----:B------:R-:W-:Y:S01]  /*20e00*/  UIMAD.WIDE.U32 UR10, UR37, UR12, UR10 ;  /* 0x0000000c250a72a5 */ /* 0x000fe2000f8e000a */
[----:B------:R-:W5:Y:S02]  /*20e10*/  LD.E.128 R60, desc[UR40][R60.64] ;  /* 0x000000283c3c7980 */ /* 0x000f64000c101d00 */
[----:B------:R-:W-:Y:S01]  /*20e20*/  VIADD R78, R2, UR39 ;  /* 0x00000027024e7c36 */ /* 0x000fe20008000000 */
[----:B------:R-:W-:Y:S01]  /*20e30*/  UIMAD UR11, UR37, UR13, UR11 ;  /* 0x0000000d250b72a4 */ /* 0x000fe2000f8e020b */
[----:B------:R-:W5:Y:S02]  /*20e40*/  LD.E.128 R64, desc[UR40][R64.64] ;  /* 0x0000002840407980 */ /* 0x000f64000c101d00 */
[----:B------:R-:W-:-:S02]  /*20e50*/  ULDC.64 UR12, c[0x0][0xbf0] ;  /* 0x0002fc00000c7ab9 */ /* 0x000fc40000000a00 */
[----:B------:R-:W-:Y:S01]  /*20e60*/  UIMAD UR4, UR4, UR12, URZ ;  /* 0x0000000c040472a4 */ /* 0x000fe2000f8e023f */
[----:B------:R-:W-:Y:S01]  /*20e70*/  IMAD.MOV.U32 R21, RZ, RZ, R78 ;  /* 0x000000ffff157224 */ /* 0x000fe200078e004e */
[----:B------:R-:W5:Y:S02]  /*20e80*/  LD.E.128 R68, desc[UR40][R68.64] ;  /* 0x0000002844447980 */ /* 0x000f64000c101d00 */
[----:B------:R-:W-:Y:S02]  /*20e90*/  UIMAD UR4, UR8, UR13, UR4 ;  /* 0x0000000d080472a4 */ /* 0x000fe4000f8e0204 */
[----:B------:R-:W-:Y:S01]  /*20ea0*/  UIMAD.WIDE.U32 UR8, UR8, UR12, UR10 ;  /* 0x0000000c080872a5 */ /* 0x000fe2000f8e000a */
[----:B------:R-:W5:Y:S02]  /*20eb0*/  LD.E.128 R72, desc[UR40][R72.64] ;  /* 0x0000002848487980 */ /* 0x000f64000c101d00 */
[----:B------:R-:W-:Y:S01]  /*20ec0*/  ULDC.64 UR10, c[0x0][0xbe0] ;  /* 0x0002f800000a7ab9 */ /* 0x000fe20000000a00 */
[----:B-1----:R-:W-:Y:S01]  /*20ed0*/  @P2 IMAD.HI.U32 R2, R78, R3, RZ ;  /* 0x000000034e022227 */ /* 0x002fe200078e00ff */
[----:B------:R-:W-:Y:S01]  /*20ee0*/  UIADD3 UR4, UR9, UR4, URZ ;  /* 0x0000000409047290 */ /* 0x000fe2000fffe03f */
[----:B------:R-:W-:Y:S01]  /*20ef0*/  @!PT LDS RZ, [RZ] ;  /* 0x00000000fffff984 */ /* 0x000fe20000000800 */
[----:B------:R-:W-:Y:S01]  /*20f00*/  @!PT LDS RZ, [RZ] ;  /* 0x00000000fffff984 */ /* 0x000fe20000000800 */
[----:B------:R-:W-:Y:S01]  /*20f10*/  @!PT LDS RZ, [RZ] ;  /* 0x00000000fffff984 */ /* 0x000fe20000000800 */
[----:B------:R-:W-:Y:S01]  /*20f20*/  @!PT LDS RZ, [RZ] ;  /* 0x00000000fffff984 */ /* 0x000fe20000000800 */
[----:B------:R1:W-:Y:S06]  /*20f30*/  MEMBAR.ALL.CTA ;  /* 0x0000000000007992 */ /* 0x0003ec0000008000 */
[----:B-1----:R-:W1:Y:S01]  /*20f40*/  FENCE.VIEW.ASYNC.S ;  /* 0x00000000000073c6 */ /* 0x002e620000000000 */
[----:B0-----:R-:W-:-:S04]  /*20f50*/  @P2 SHF.R.U32.HI R21, RZ, R77, R2 ;  /* 0x0000004dff152219 */ /* 0x001fc80000011602 */
[--C-:B------:R-:W-:Y:S01]  /*20f60*/  SHF.R.S32.HI R20, RZ, 0x1f, R21.reuse ;  /* 0x0000001fff147819 */ /* 0x100fe20000011415 */
[----:B------:R-:W-:Y:S02]  /*20f70*/  IMAD.MOV R77, RZ, RZ, -R21 ;  /* 0x000000ffff4d7224 */ /* 0x000fe400078e0a15 */
[----:B------:R-:W-:Y:S02]  /*20f80*/  IMAD.U32 R3, RZ, RZ, UR9 ;  /* 0x00000009ff037e24 */ /* 0x000fe4000f8e00ff */
[----:B------:R-:W-:Y:S02]  /*20f90*/  IMAD R20, R20, UR10, RZ ;  /* 0x0000000a14147c24 */ /* 0x000fe4000f8e02ff */
[----:B------:R-:W-:Y:S02]  /*20fa0*/  IMAD R77, R76, R77, R78 ;  /* 0x0000004d4c4d7224 */ /* 0x000fe400078e024e */
[----:B------:R-:W-:Y:S01]  /*20fb0*/  IMAD.U32 R2, RZ, RZ, UR8 ;  /* 0x00000008ff027e24 */ /* 0x000fe2000f8e00ff */
[----:B------:R-:W-:Y:S01]  /*20fc0*/  ULDC.64 UR8, c[0x0][0xbd8] ;  /* 0x0002f60000087ab9 */ /* 0x000fe20000000a00 */
[----:B------:R-:W-:-:S02]  /*20fd0*/  IMAD.U32 R3, RZ, RZ, UR4 ;  /* 0x00000004ff037e24 */ /* 0x000fc4000f8e00ff */
[C---:B------:R-:W-:Y:S01]  /*20fe0*/  IMAD R79, R21.reuse, UR11, R20 ;  /* 0x0000000b154f7c24 */ /* 0x040fe2000f8e0214 */
[----:B------:R-:W-:Y:S01]  /*20ff0*/  SHF.R.S32.HI R20, RZ, 0x1f, R77 ;  /* 0x0000001fff147819 */ /* 0x000fe2000001144d */
[----:B------:R-:W-:-:S04]  /*21000*/  IMAD.WIDE.U32 R2, R21, UR10, R2 ;  /* 0x0000000a15027c25 */ /* 0x000fc8000f8e0002 */
[----:B------:R-:W-:Y:S02]  /*21010*/  IMAD.IADD R3, R3, 0x1, R79 ;  /* 0x0000000103037824 */ /* 0x000fe400078e024f */
[----:B------:R-:W-:Y:S02]  /*21020*/  IMAD R20, R20, UR8, RZ ;  /* 0x0000000814147c24 */ /* 0x000fe4000f8e02ff */
[----:B------:R-:W-:Y:S02]  /*21030*/  VIADD R83, R222, UR39 ;  /* 0x00000027de537c36 */ /* 0x000fe40008000000 */
[C---:B------:R-:W-:Y:S02]  /*21040*/  IMAD R79, R77.reuse, UR9, R20 ;  /* 0x000000094d4f7c24 */ /* 0x040fe4000f8e0214 */
[----:B------:R-:W-:Y:S01]  /*21050*/  IMAD.WIDE.U32 R2, R77, UR8, R2 ;  /* 0x000000084d027c25 */ /* 0x000fe2000f8e0002 */
[----:B------:R-:W-:Y:S01]  /*21060*/  ISETP.GE.AND P2, PT, R83, R80, PT ;  /* 0x000000505300720c */ /* 0x000fe20003f46270 */
[----:B------:R-:W-:-:S02]  /*21070*/  ULDC.64 UR8, c[0x0][0xb80] ;  /* 0x0002e00000087ab9 */ /* 0x000fc40000000a00 */
[----:B------:R-:W-:Y:S01]  /*21080*/  VIADD R0, R0, 0x32420 ;  /* 0x0003242000007836 */ /* 0x000fe20000000000 */
[C---:B------:R-:W-:Y:S01]  /*21090*/  LEA R81, P3, R2.reuse, UR8, 0x1 ;  /* 0x0000000802517c11 */ /* 0x040fe2000f8608ff */
[----:B------:R-:W-:Y:S02]  /*210a0*/  IMAD.IADD R3, R3, 0x1, R79 ;  /* 0x0000000103037824 */ /* 0x000fe400078e024f */
[----:B------:R-:W-:Y:S01]  /*210b0*/  VIADD R21, R83, 0x20 ;  /* 0x0000002053157836 */ /* 0x000fe20000000000 */
[----:B------:R-:W-:Y:S02]  /*210c0*/  PRMT R0, RZ, 0x654, R0 ;  /* 0x00000654ff007816 */ /* 0x000fe40000000000 */
[----:B------:R-:W-:Y:S02]  /*210d0*/  LEA.HI.X R82, R2, UR9, R3, 0x1, P3 ;  /* 0x0000000902527c11 */ /* 0x000fe400098f0c03 */
[-C--:B------:R-:W-:Y:S01]  /*210e0*/  ISETP.GE.AND P1, PT, R21, R80.reuse, PT ;  /* 0x000000501500720c */ /* 0x080fe20003f26270 */
[----:B------:R-:W-:Y:S01]  /*210f0*/  VIADD R21, R83, 0x40 ;  /* 0x0000004053157836 */ /* 0x000fe20000000000 */
[----:B-1----:R0:W-:Y:S01]  /*21100*/  SYNCS.ARRIVE.TRANS64.RED.A1T0 RZ, [R0+URZ], RZ ;  /* 0x000000ff00ff79a7 */ /* 0x0021e2000810043f */
[----:B------:R1:W2:Y:S01]  /*21110*/  SHFL.IDX PT, R78, R81, RZ, 0x181f ;  /* 0x00181fff514e7589 */ /* 0x0002a200000e0000 */
[----:B------:R-:W-:Y:S02]  /*21120*/  BSSY B1, `(.L_x_3310) ;  /* 0x0000015000017945 */ /* 0x000fe40003800000 */
[----:B------:R-:W-:Y:S01]  /*21130*/  ISETP.GE.AND P0, PT, R21, R80, PT ;  /* 0x000000501500720c */ /* 0x000fe20003f06270 */
[----:B0-----:R1:W0:Y:S01]  /*21140*/  SHFL.IDX PT, R0, R82, RZ, 0x181f ;  /* 0x00181fff52007589 */ /* 0x00122200000e0000 */
[----:B------:R-:W-:Y:S11]  /*21150*/  @P2 BRA `(.L_x_3311) ;  /* 0x0000000000442947 */ /* 0x000ff60003800000 */
[----:B------:R-:W-:Y:S02]  /*21160*/  ULDC UR4, c[0x0][0xbc8] ;  /* 0x0002f20000047ab9 */ /* 0x000fe40000000800 */
[----:B------:R-:W-:Y:S02]  /*21170*/  ISETP.GE.AND P5, PT, R18, UR4, PT ;  /* 0x0000000412007c0c */ /* 0x000fe4000bfa6270 */
[----:B------:R-:W-:Y:S02]  /*21180*/  ISETP.GE.AND P4, PT, R176, UR4, PT ;  /* 0x00000004b0007c0c */ /* 0x000fe4000bf86270 */
[----:B------:R-:W-:Y:S02]  /*21190*/  ISETP.GE.AND P3, PT, R19, UR4, PT ;  /* 0x0000000413007c0c */ /* 0x000fe4000bf66270 */
[----:B------:R-:W-:-:S07]  /*211a0*/  ISETP.GE.AND P2, PT, R177, UR4, PT ;  /* 0x00000004b1007c0c */ /* 0x000fce000bf46270 */
[----:B--2---:R-:W-:-:S04]  /*211b0*/  @!P5 LEA R2, P6, R18, R78, 0x1 ;  /* 0x0000004e1202d211 */ /* 0x004fc800078c08ff */
[----:B0-----:R-:W-:Y:S02]  /*211c0*/  @!P5 LEA.HI.X R3, R18, R0, R183, 0x1, P6 ;  /* 0x000000001203d211 */ /* 0x001fe400030f0cb7 */
        /* <DEDUP_REMOVED lines=10> */
.L_x_3311:
[----:B------:R-:W-:Y:S05]  /*21270*/  BSYNC B1 ;  /* 0x0000000000017941 */ /* 0x000fea0003800000 */
.L_x_3310:
[----:B0-----:R0:W4:Y:S01]  /*21280*/  SHFL.IDX PT, R0, R82, 0x1, 0x181f ;  /* 0x00381f0052007f89 */ /* 0x00112200000e0000 */
[----:B------:R-:W-:Y:S03]  /*21290*/  BSSY B1, `(.L_x_3312) ;  /* 0x0000014000017945 */ /* 0x000fe60003800000 */
[----:B---3--:R0:W3:Y:S01]  /*212a0*/  SHFL.IDX PT, R20, R81, 0x1, 0x181f ;  /* 0x00381f0051147f89 */ /* 0x0080e200000e0000 */
[----:B------:R-:W-:Y:S05]  /*212b0*/  @P1 BRA `(.L_x_3313) ;  /* 0x0000000000441947 */ /* 0x000fea0003800000 */
[----:B------:R-:W-:Y:S02]  /*212c0*/  ULDC UR4, c[0x0][0xbc8] ;  /* 0x0002f20000047ab9 */ /* 0x000fe40000000800 */
[----:B------:R-:W-:Y:S02]  /*212d0*/  ISETP.GE.AND P4, PT, R18, UR4, PT ;  /* 0x0000000412007c0c */ /* 0x000fe4000bf86270 */
[----:B------:R-:W-:Y:S02]  /*212e0*/  ISETP.GE.AND P3, PT, R176, UR4, PT ;  /* 0x00000004b0007c0c */ /* 0x000fe4000bf66270 */
[----:B------:R-:W-:Y:S02]  /*212f0*/  ISETP.GE.AND P2, PT, R19, UR4, PT ;  /* 0x0000000413007c0c */ /* 0x000fe4000bf46270 */
[----:B------:R-:W-:-:S07]  /*21300*/  ISETP.GE.AND P1, PT, R177, UR4, PT ;  /* 0x00000004b1007c0c */ /* 0x000fce000bf26270 */
[-C--:B---3--:R-:W-:Y:S02]  /*21310*/  @!P4 LEA R2, P6, R18, R20.reuse, 0x1 ;  /* 0x000000141202c211 */ /* 0x088fe400078c08ff */
[----:B-----5:R-:W-:Y:S02]  /*21320*/  @!P3 LEA R4, P5, R176, R20, 0x1 ;  /* 0x00000014b004b211 */ /* 0x020fe400078a08ff */
[----:B----4-:R-:W-:Y:S02]  /*21330*/  @!P4 LEA.HI.X R3, R18, R0, R183, 0x1, P6 ;  /* 0x000000001203c211 */ /* 0x010fe400030f0cb7 */
        /* <DEDUP_REMOVED lines=9> */
.L_x_3313:
[----:B------:R-:W-:Y:S05]  /*213d0*/  BSYNC B1 ;  /* 0x0000000000017941 */ /* 0x000fea0003800000 */
.L_x_3312:
[----:B----4-:R4:W0:Y:S01]  /*213e0*/  SHFL.IDX PT, R0, R82, 0x2, 0x181f ;  /* 0x00581f0052007f89 */ /* 0x01082200000e0000 */
[----:B------:R-:W-:Y:S03]  /*213f0*/  BSSY B1, `(.L_x_3314) ;  /* 0x0000014000017945 */ /* 0x000fe60003800000 */
[----:B---3-5:R4:W3:Y:S01]  /*21400*/  SHFL.IDX PT, R8, R81, 0x2, 0x181f ;  /* 0x00581f0051087f89 */ /* 0x0288e200000e0000 */
[----:B------:R-:W-:Y:S05]  /*21410*/  @P0 BRA `(.L_x_3315) ;  /* 0x0000000000440947 */ /* 0x000fea0003800000 */
[----:B------:R-:W-:Y:S02]  /*21420*/  ULDC UR4, c[0x0][0xbc8] ;  /* 0x0002f20000047ab9 */ /* 0x000fe40000000800 */
[----:B------:R-:W-:Y:S02]  /*21430*/  ISETP.GE.AND P3, PT, R18, UR4, PT ;  /* 0x0000000412007c0c */ /* 0x000fe4000bf66270 */
[----:B------:R-:W-:Y:S02]  /*21440*/  ISETP.GE.AND P2, PT, R176, UR4, PT ;  /* 0x00000004b0007c0c */ /* 0x000fe4000bf46270 */
[----:B------:R-:W-:Y:S02]  /*21450*/  ISETP.GE.AND P1, PT, R19, UR4, PT ;  /* 0x0000000413007c0c */ /* 0x000fe4000bf26270 */
[----:B------:R-:W-:-:S07]  /*21460*/  ISETP.GE.AND P0, PT, R177, UR4, PT ;  /* 0x00000004b1007c0c */ /* 0x000fce000bf06270 */
[-C--:B---3--:R-:W-:Y:S02]  /*21470*/  @!P3 LEA R2, P6, R18, R8.reuse, 0x1 ;  /* 0x000000081202b211 */ /* 0x088fe400078c08ff */
        /* <DEDUP_REMOVED lines=11> */
.L_x_3315:
[----:B------:R-:W-:Y:S05]  /*21530*/  BSYNC B1 ;  /* 0x0000000000017941 */ /* 0x000fea0003800000 */
.L_x_3314:
[----:B0-----:R-:W-:Y:S01]  /*21540*/  VIADD R3, R83, 0x60 ;  /* 0x0000006053037836 */ /* 0x001fe20000000000 */
[----:B-1--4-:R-:W0:Y:S04]  /*21550*/  SHFL.IDX PT, R82, R82, 0x3, 0x181f ;  /* 0x00781f0052527f89 */ /* 0x012e2800000e0000 */
[----:B------:R-:W-:Y:S01]  /*21560*/  ISETP.GE.AND P0, PT, R3, R80, PT ;  /* 0x000000500300720c */ /* 0x000fe20003f06270 */
[----:B------:R-:W1:-:S12]  /*21570*/  SHFL.IDX PT, R81, R81, 0x3, 0x181f ;  /* 0x00781f0051517f89 */ /* 0x000e5800000e0000 */
[----:B------:R-:W-:Y:S05]  /*21580*/  @P0 BRA `(.L_x_3316) ;  /* 0x0000002800240947 */ /* 0x000fea0003800000 */
[----:B------:R-:W-:Y:S02]  /*21590*/  ULDC UR4, c[0x0][0xbc8] ;  /* 0x0002f20000047ab9 */ /* 0x000fe40000000800 */
[----:B------:R-:W-:Y:S02]  /*215a0*/  ISETP.GE.AND P3, PT, R18, UR4, PT ;  /* 0x0000000412007c0c */ /* 0x000fe4000bf66270 */
[----:B------:R-:W-:Y:S02]  /*215b0*/  ISETP.GE.AND P4, PT, R176, UR4, PT ;  /* 0x00000004b0007c0c */ /* 0x000fe4000bf86270 */
[----:B------:R-:W-:-:S09]  /*215c0*/  ISETP.GE.AND P5, PT, R19, UR4, PT ;  /* 0x0000000413007c0c */ /* 0x000fd2000bfa6270 */
[-C--:B-1----:R-:W-:Y:S02]  /*215d0*/  @!P3 LEA R2, P0, R18, R81.reuse, 0x1 ;  /* 0x000000511202b211 */ /* 0x082fe400078008ff */
[-C--:B------:R-:W-:Y:S02]  /*215e0*/  @!P4 LEA R4, P1, R176, R81.reuse, 0x1 ;  /* 0x00000051b004c211 */ /* 0x080fe400078208ff */
[C---:B------:R-:W-:Y:S02]  /*215f0*/  @!P5 LEA R6, P2, R19.reuse, R81, 0x1 ;  /* 0x000000511306d211 */ /* 0x040fe400078408ff */
        /* <DEDUP_REMOVED lines=12> */
.L_x_3309:
[----:B------:R0:W5:Y:S01]  /*216c0*/  LDL R43, [R1+0x4b4] ;  /* 0x0004b400012b7983 */ /* 0x0001620000100800 */
[----:B------:R-:W-:Y:S01]  /*216d0*/  ULDC.64 UR12, c[0x0][0xc08] ;  /* 0x00030200000c7ab9 */ /* 0x000fe20000000a00 */
[----:B------:R-:W1:Y:S02]  /*216e0*/  @P2 LDC R2, c[0x0][0xcec] ;  /* 0x00033b00ff022b82 */ /* 0x000e640000000800 */
[----:B------:R0:W5:Y:S04]  /*216f0*/  LDL R42, [R1+0x4b0] ;  /* 0x0004b000012a7983 */ /* 0x0001680000100800 */
        /* <DEDUP_REMOVED lines=17> */
[----:B------:R0:W5:Y:S01]  /*21810*/  LDL R24, [R1+0x464] ;  /* 0x0004640001187983 */ /* 0x0001620000100800 */
[----:B------:R-:W-:Y:S01]  /*21820*/  UIMAD UR9, UR14, UR12, URZ ;  /* 0x0000000c0e0972a4 */ /* 0x000fe2000f8e023f */
[----:B------:R-:W2:Y:S01]  /*21830*/  @P2 LDC R3, c[0x0][0xcf0] ;  /* 0x00033c00ff032b82 */ /* 0x000ea20000000800 */
[----:B------:R-:W-:Y:S01]  /*21840*/  UIMAD.WIDE.U32 UR10, UR4, UR12, URZ ;  /* 0x0000000c040a72a5 */ /* 0x000fe2000f8e003f */
[----:B-1----:R-:W-:Y:S01]  /*21850*/  @P2 IMAD.HI.U32 R2, R11, R2, RZ ;  /* 0x000000020b022227 */ /* 0x002fe200078e00ff */
[----:B------:R-:W-:Y:S01]  /*21860*/  UIMAD UR9, UR4, UR13, UR9 ;  /* 0x0000000d040972a4 */ /* 0x000fe2000f8e0209 */
[----:B------:R-:W-:Y:S01]  /*21870*/  ISETP.GE.AND P0, PT, R15, R80, PT ;  /* 0x000000500f00720c */ /* 0x000fe20003f06270 */
[----:B------:R-:W-:Y:S01]  /*21880*/  USHF.R.S32.HI UR4, URZ, 0x1f, UR8 ;  /* 0x0000001f3f047899 */ /* 0x000fe20008011408 */
[----:B------:R-:W-:Y:S01]  /*21890*/  IMAD.MOV.U32 R5, RZ, RZ, R11 ;  /* 0x000000ffff057224 */ /* 0x000fe200078e000b */
[----:B------:R-:W-:Y:S01]  /*218a0*/  UIADD3 UR11, UR11, UR9, URZ ;  /* 0x000000090b0b7290 */ /* 0x000fe2000fffe03f */
[----:B------:R-:W-:Y:S01]  /*218b0*/  BSSY B1, `(.L_x_3317) ;  /* 0x00000c7000017945 */ /* 0x000fe20003800000 */
[----:B------:R-:W-:-:S02]  /*218c0*/  ULDC.64 UR12, c[0x0][0xc38] ;  /* 0x00030e00000c7ab9 */ /* 0x000fc40000000a00 */
[----:B------:R-:W-:-:S04]  /*218d0*/  UIMAD.WIDE.U32 UR10, UR37, UR12, UR10 ;  /* 0x0000000c250a72a5 */ /* 0x000fc8000f8e000a */
[----:B------:R-:W-:-:S03]  /*218e0*/  UIMAD UR11, UR37, UR13, UR11 ;  /* 0x0000000d250b72a4 */ /* 0x000fc6000f8e020b */
[----:B------:R-:W-:Y:S02]  /*218f0*/  ULDC.64 UR12, c[0x0][0xc40] ;  /* 0x00031000000c7ab9 */ /* 0x000fe40000000a00 */
[----:B------:R-:W-:-:S04]  /*21900*/  UIMAD UR4, UR4, UR12, URZ ;  /* 0x0000000c040472a4 */ /* 0x000fc8000f8e023f */
[----:B------:R-:W-:Y:S01]  /*21910*/  UIMAD UR4, UR8, UR13, UR4 ;  /* 0x0000000d080472a4 */ /* 0x000fe2000f8e0204 */
[----:B--2---:R-:W-:Y:S01]  /*21920*/  @P2 SHF.R.U32.HI R5, RZ, R3, R2 ;  /* 0x00000003ff052219 */ /* 0x004fe20000011602 */
[----:B------:R-:W-:-:S03]  /*21930*/  UIMAD.WIDE.U32 UR8, UR8, UR12, UR10 ;  /* 0x0000000c080872a5 */ /* 0x000fc6000f8e000a */
[----:B------:R-:W-:Y:S01]  /*21940*/  ULDC.64 UR10, c[0x0][0xc48] ;  /* 0x00031200000a7ab9 */ /* 0x000fe20000000a00 */
[----:B------:R-:W-:Y:S01]  /*21950*/  UIADD3 UR9, UR9, UR4, URZ ;  /* 0x0000000409097290 */ /* 0x000fe2000fffe03f */
[--C-:B------:R-:W-:Y:S01]  /*21960*/  SHF.R.S32.HI R2, RZ, 0x1f, R5.reuse ;  /* 0x0000001fff027819 */ /* 0x100fe20000011405 */
[----:B------:R-:W-:Y:S02]  /*21970*/  IMAD.MOV R7, RZ, RZ, -R5 ;  /* 0x000000ffff077224 */ /* 0x000fe400078e0a05 */
[----:B------:R-:W-:Y:S02]  /*21980*/  UIMAD.WIDE.U32 UR8, UR43, UR10, UR8 ;  /* 0x0000000a2b0872a5 */ /* 0x000fe4000f8e0008 */
[----:B------:R-:W-:Y:S02]  /*21990*/  IMAD R7, R76, R7, R11 ;  /* 0x000000074c077224 */ /* 0x000fe400078e020b */
[----:B------:R-:W-:Y:S02]  /*219a0*/  UIMAD UR43, UR43, UR11, UR9 ;  /* 0x0000000b2b2b72a4 */ /* 0x000fe4000f8e0209 */
[----:B------:R-:W-:Y:S01]  /*219b0*/  IMAD.U32 R3, RZ, RZ, UR9 ;  /* 0x00000009ff037e24 */ /* 0x000fe2000f8e00ff */
[----:B------:R-:W-:-:S02]  /*219c0*/  ULDC.64 UR10, c[0x0][0xc30] ;  /* 0x00030c00000a7ab9 */ /* 0x000fc40000000a00 */
[----:B------:R-:W-:Y:S02]  /*219d0*/  IMAD R4, R2, UR10, RZ ;  /* 0x0000000a02047c24 */ /* 0x000fe4000f8e02ff */
[----:B------:R-:W-:Y:S01]  /*219e0*/  IMAD.U32 R2, RZ, RZ, UR8 ;  /* 0x00000008ff027e24 */ /* 0x000fe2000f8e00ff */
[----:B------:R-:W-:Y:S01]  /*219f0*/  ULDC.64 UR8, c[0x0][0xc28] ;  /* 0x00030a0000087ab9 */ /* 0x000fe20000000a00 */
[----:B------:R-:W-:Y:S02]  /*21a00*/  IMAD.U32 R3, RZ, RZ, UR43 ;  /* 0x0000002bff037e24 */ /* 0x000fe4000f8e00ff */
[C---:B------:R-:W-:Y:S01]  /*21a10*/  IMAD R9, R5.reuse, UR11, R4 ;  /* 0x0000000b05097c24 */ /* 0x040fe2000f8e0204 */
[----:B------:R-:W-:Y:S01]  /*21a20*/  SHF.R.S32.HI R4, RZ, 0x1f, R7 ;  /* 0x0000001fff047819 */ /* 0x000fe20000011407 */
[----:B------:R-:W-:-:S04]  /*21a30*/  IMAD.WIDE.U32 R2, R5, UR10, R2 ;  /* 0x0000000a05027c25 */ /* 0x000fc8000f8e0002 */
[----:B------:R-:W-:Y:S02]  /*21a40*/  IMAD R4, R4, UR8, RZ ;  /* 0x0000000804047c24 */ /* 0x000fe4000f8e02ff */
[----:B------:R-:W-:Y:S02]  /*21a50*/  IMAD.IADD R3, R3, 0x1, R9 ;  /* 0x0000000103037824 */ /* 0x000fe400078e0209 */
[C---:B------:R-:W-:Y:S02]  /*21a60*/  IMAD R5, R7.reuse, UR9, R4 ;  /* 0x0000000907057c24 */ /* 0x040fe4000f8e0204 */
[----:B------:R-:W-:Y:S01]  /*21a70*/  IMAD.WIDE.U32 R2, R7, UR8, R2 ;  /* 0x0000000807027c25 */ /* 0x000fe2000f8e0002 */
[----:B------:R-:W-:-:S03]  /*21a80*/  ULDC.64 UR8, c[0x0][0xc00] ;  /* 0x0003000000087ab9 */ /* 0x000fc60000000a00 */
[----:B------:R-:W-:Y:S01]  /*21a90*/  VIADD R4, R0, 0x32420 ;  /* 0x0003242000047836 */ /* 0x000fe20000000000 */
[----:B------:R-:W-:Y:S01]  /*21aa0*/  LEA R0, P1, R2, UR8, 0x2 ;  /* 0x0000000802007c11 */ /* 0x000fe2000f8210ff */
[----:B------:R-:W-:-:S03]  /*21ab0*/  IMAD.IADD R3, R3, 0x1, R5 ;  /* 0x0000000103037824 */ /* 0x000fc600078e0205 */
[----:B------:R-:W-:Y:S01]  /*21ac0*/  PRMT R4, RZ, 0x654, R4 ;  /* 0x00000654ff047816 */ /* 0x000fe20000000004 */
[----:B------:R0:W1:Y:S01]  /*21ad0*/  SHFL.IDX PT, R8, R0, RZ, 0x1c1f ;  /* 0x001c1fff00087589 */ /* 0x00006200000e0000 */
[----:B------:R-:W-:Y:S02]  /*21ae0*/  LEA.HI.X R20, R2, UR9, R3, 0x2, P1 ;  /* 0x0000000902147c11 */ /* 0x000fe400088f1403 */
[----:B------:R0:W-:Y:S03]  /*21af0*/  SYNCS.ARRIVE.TRANS64.RED.A1T0 RZ, [R4+URZ], RZ ;  /* 0x000000ff04ff79a7 */ /* 0x0001e6000810043f */
[----:B------:R0:W2:Y:S01]  /*21b00*/  SHFL.IDX PT, R9, R20, RZ, 0x1c1f ;  /* 0x001c1fff14097589 */ /* 0x0000a200000e0000 */
[----:B------:R-:W-:Y:S05]  /*21b10*/  @P0 BRA `(.L_x_3318) ;  /* 0x0000000800800947 */ /* 0x000fea0003800000 */
[----:B------:R-:W-:Y:S02]  /*21b20*/  ULDC UR4, c[0x0][0xbc8] ;  /* 0x0002f20000047ab9 */ /* 0x000fe40000000800 */
[----:B------:R-:W-:-:S13]  /*21b30*/  ISETP.GE.AND P0, PT, R179, UR4, PT ;  /* 0x00000004b3007c0c */ /* 0x000fda000bf06270 */
[----:B------:R-:W3:Y:S01]  /*21b40*/  @!P0 LDL.64 R14, [R1+0x260] ;  /* 0x00026000010e8983 */ /* 0x000ee20000100a00 */
[----:B------:R-:W-:Y:S01]  /*21b50*/  ISETP.GE.AND P1, PT, R212, UR4, PT ;  /* 0x00000004d4007c0c */ /* 0x000fe2000bf26270 */
[----:B-12---:R-:W-:-:S05]  /*21b60*/  @!P0 IMAD.WIDE R2, R179, 0x4, R8 ;  /* 0x00000004b3028825 */ /* 0x006fca00078e0208 */
[----:B---3--:R1:W-:Y:S07]  /*21b70*/  @!P0 ST.E.64 desc[UR40][R2.64], R14 ;  /* 0x0000000e02008985 */ /* 0x0083ee000c101b28 */
[----:B0-----:R-:W2:Y:S01]  /*21b80*/  @!P1 LDL.64 R4, [R1+0x270] ;  /* 0x0002700001049983 */ /* 0x001ea20000100a00 */
[----:B------:R-:W-:Y:S02]  /*21b90*/  ISETP.GE.AND P0, PT, R211, UR4, PT ;  /* 0x00000004d3007c0c */ /* 0x000fe4000bf06270 */
[----:B------:R-:W-:-:S04]  /*21ba0*/  @!P1 LEA R10, P2, R212, R8, 0x2 ;  /* 0x00000008d40a9211 */ /* 0x000fc800078410ff */
[----:B-----5:R-:W-:-:S05]  /*21bb0*/  @!P1 LEA.HI.X R11, R212, R9, R43, 0x2, P2 ;  /* 0x00000009d40b9211 */ /* 0x020fca00010f142b */
[----:B--2---:R0:W-:Y:S04]  /*21bc0*/  @!P1 ST.E.64 desc[UR40][R10.64], R4 ;  /* 0x000000040a009985 */ /* 0x0041e8000c101b28 */
[----:B------:R-:W2:Y:S01]  /*21bd0*/  @!P0 LDL.64 R6, [R1+0x280] ;  /* 0x0002800001068983 */ /* 0x000ea20000100a00 */
[----:B------:R-:W-:Y:S02]  /*21be0*/  ISETP.GE.AND P1, PT, R210, UR4, PT ;  /* 0x00000004d2007c0c */ /* 0x000fe4000bf26270 */
[----:B------:R-:W-:-:S04]  /*21bf0*/  @!P0 LEA R12, P2, R211, R8, 0x2 ;  /* 0x00000008d30c8211 */ /* 0x000fc800078410ff */
[----:B------:R-:W-:-:S05]  /*21c00*/  @!P0 LEA.HI.X R13, R211, R9, R42, 0x2, P2 ;  /* 0x00000009d30d8211 */ /* 0x000fca00010f142a */
[----:B--2---:R2:W-:Y:S04]  /*21c10*/  @!P0 ST.E.64 desc[UR40][R12.64], R6 ;  /* 0x000000060c008985 */ /* 0x0045e8000c101b28 */
[----:B-1----:R-:W3:Y:S01]  /*21c20*/  @!P1 LDL.64 R2, [R1+0x290] ;  /* 0x0002900001029983 */ /* 0x002ee20000100a00 */
[----:B------:R-:W-:Y:S02]  /*21c30*/  ISETP.GE.AND P0, PT, R209, UR4, PT ;  /* 0x00000004d1007c0c */ /* 0x000fe4000bf06270 */
[----:B------:R-:W-:-:S04]  /*21c40*/  @!P1 LEA R14, P2, R210, R8, 0x2 ;  /* 0x00000008d20e9211 */ /* 0x000fc800078410ff */
[----:B------:R-:W-:-:S05]  /*21c50*/  @!P1 LEA.HI.X R15, R210, R9, R41, 0x2, P2 ;  /* 0x00000009d20f9211 */ /* 0x000fca00010f1429 */
[----:B---3--:R1:W-:Y:S04]  /*21c60*/  @!P1 ST.E.64 desc[UR40][R14.64], R2 ;  /* 0x000000020e009985 */ /* 0x0083e8000c101b28 */
[----:B0-----:R-:W3:Y:S01]  /*21c70*/  @!P0 LDL.64 R4, [R1+0x2a0] ;  /* 0x0002a00001048983 */ /* 0x001ee20000100a00 */
[----:B------:R-:W-:Y:S02]  /*21c80*/  ISETP.GE.AND P1, PT, R208, UR4, PT ;  /* 0x00000004d0007c0c */ /* 0x000fe4000bf26270 */
[----:B------:R-:W-:-:S04]  /*21c90*/  @!P0 LEA R10, P2, R209, R8, 0x2 ;  /* 0x00000008d10a8211 */ /* 0x000fc800078410ff */
[----:B------:R-:W-:-:S05]  /*21ca0*/  @!P0 LEA.HI.X R11, R209, R9, R40, 0x2, P2 ;  /* 0x00000009d10b8211 */ /* 0x000fca00010f1428 */
[----:B---3--:R0:W-:Y:S04]  /*21cb0*/  @!P0 ST.E.64 desc[UR40][R10.64], R4 ;  /* 0x000000040a008985 */ /* 0x0081e8000c101b28 */
[----:B--2---:R-:W2:Y:S01]  /*21cc0*/  @!P1 LDL.64 R6, [R1+0x2b0] ;  /* 0x0002b00001069983 */ /* 0x004ea20000100a00 */
        /* <DEDUP_REMOVED lines=124> */
[----:B-1----:R-:W2:Y:S01]  /*22490*/  @!P0 LDL.64 R2, [R1+0x440] ;  /* 0x0004400001028983 */ /* 0x002ea20000100a00 */
[----:B------:R-:W-:Y:S02]  /*224a0*/  ISETP.GE.AND P1, PT, R213, UR4, PT ;  /* 0x00000004d5007c0c */ /* 0x000fe4000bf26270 */
[----:B------:R-:W-:-:S04]  /*224b0*/  @!P0 LEA R14, P2, R214, R8, 0x2 ;  /* 0x00000008d60e8211 */ /* 0x000fc800078410ff */
[----:B------:R-:W-:-:S05]  /*224c0*/  @!P0 LEA.HI.X R15, R214, R9, R226, 0x2, P2 ;  /* 0x00000009d60f8211 */ /* 0x000fca00010f14e2 */
[----:B--2---:R3:W-:Y:S04]  /*224d0*/  @!P0 ST.E.64 desc[UR40][R14.64], R2 ;  /* 0x000000020e008985 */ /* 0x0047e8000c101b28 */
[----:B0-----:R-:W2:Y:S01]  /*224e0*/  @!P1 LDL.64 R4, [R1+0x450] ;  /* 0x0004500001049983 */ /* 0x001ea20000100a00 */
[----:B------:R-:W-:-:S04]  /*224f0*/  @!P1 LEA R8, P0, R213, R8, 0x2 ;  /* 0x00000008d5089211 */ /* 0x000fc800078010ff */
[----:B------:R-:W-:-:S05]  /*22500*/  @!P1 LEA.HI.X R9, R213, R9, R225, 0x2, P0 ;  /* 0x00000009d5099211 */ /* 0x000fca00000f14e1 */
[----:B--2---:R3:W-:Y:S04]  /*22510*/  @!P1 ST.E.64 desc[UR40][R8.64], R4 ;  /* 0x0000000408009985 */ /* 0x0047e8000c101b28 */
.L_x_3318:
[----:B------:R-:W-:Y:S05]  /*22520*/  BSYNC B1 ;  /* 0x0000000000017941 */ /* 0x000fea0003800000 */
.L_x_3317:
[----:B------:R-:W-:Y:S01]  /*22530*/  ISETP.GE.AND P0, PT, R21, R80, PT ;  /* 0x000000501500720c */ /* 0x000fe20003f06270 */
[----:B--23--:R4:W2:Y:S04]  /*22540*/  SHFL.IDX PT, R9, R20, 0x1, 0x1c1f ;  /* 0x003c1f0014097f89 */ /* 0x00c8a800000e0000 */
[----:B-1----:R4:W1:Y:S08]  /*22550*/  SHFL.IDX PT, R8, R0, 0x1, 0x1c1f ;  /* 0x003c1f0000087f89 */ /* 0x00287000000e0000 */
[----:B----4-:R-:W-:Y:S05]  /*22560*/  @P0 BRA `(.L_x_3316) ;  /* 0x00000018002c0947 */ /* 0x010fea0003800000 */
[----:B0-----:R-:W0:Y:S02]  /*22570*/  LDC R0, c[0x0][0xbc8] ;  /* 0x0002f200ff007b82 */ /* 0x001e240000000800 */
[----:B0-----:R-:W-:-:S13]  /*22580*/  ISETP.GE.AND P0, PT, R179, R0, PT ;  /* 0x00000000b300720c */ /* 0x001fda0003f06270 */
[----:B------:R-:W3:Y:S01]  /*22590*/  @!P0 LDL.64 R14, [R1+0x268] ;  /* 0x00026800010e8983 */ /* 0x000ee20000100a00 */
[-C--:B------:R-:W-:Y:S01]  /*225a0*/  ISETP.GE.AND P1, PT, R212, R0.reuse, PT ;  /* 0x00000000d400720c */ /* 0x080fe20003f26270 */
[----:B-12---:R-:W-:Y:S01]  /*225b0*/  @!P0 IMAD.WIDE R2, R179, 0x4, R8 ;  /* 0x00000004b3028825 */ /* 0x006fe200078e0208 */
[----:B------:R-:W-:-:S04]  /*225c0*/  ISETP.GE.AND P2, PT, R211, R0, PT ;  /* 0x00000000d300720c */ /* 0x000fc80003f46270 */
[----:B---3--:R0:W-:Y:S07]  /*225d0*/  @!P0 ST.E.64 desc[UR40][R2.64], R14 ;  /* 0x0000000e02008985 */ /* 0x0081ee000c101b28 */
[----:B------:R-:W2:Y:S01]  /*225e0*/  @!P1 LDL.64 R4, [R1+0x278] ;  /* 0x0002780001049983 */ /* 0x000ea20000100a00 */
[----:B------:R-:W-:-:S04]  /*225f0*/  @!P1 LEA R10, P0, R212, R8, 0x2 ;  /* 0x00000008d40a9211 */ /* 0x000fc800078010ff */
[----:B-----5:R-:W-:Y:S02]  /*22600*/  @!P1 LEA.HI.X R11, R212, R9, R43, 0x2, P0 ;  /* 0x00000009d40b9211 */ /* 0x020fe400000f142b */
[----:B------:R-:W-:-:S03]  /*22610*/  @!P2 LEA R12, P0, R211, R8, 0x2 ;  /* 0x00000008d30ca211 */ /* 0x000fc600078010ff */
[----:B--2---:R1:W-:Y:S04]  /*22620*/  @!P1 ST.E.64 desc[UR40][R10.64], R4 ;  /* 0x000000040a009985 */ /* 0x0043e8000c101b28 */
[----:B------:R-:W2:Y:S01]  /*22630*/  @!P2 LDL.64 R6, [R1+0x288] ;  /* 0x000288000106a983 */ /* 0x000ea20000100a00 */
[----:B------:R-:W-:Y:S02]  /*22640*/  ISETP.GE.AND P1, PT, R210, R0, PT ;  /* 0x00000000d200720c */ /* 0x000fe40003f26270 */
[----:B------:R-:W-:-:S05]  /*22650*/  @!P2 LEA.HI.X R13, R211, R9, R42, 0x2, P0 ;  /* 0x00000009d30da211 */ /* 0x000fca00000f142a */
[----:B--2---:R2:W-:Y:S06]  /*22660*/  @!P2 ST.E.64 desc[UR40][R12.64], R6 ;  /* 0x000000060c00a985 */ /* 0x0045ec000c101b28 */
[----:B0-----:R-:W3:Y:S01]  /*22670*/  @!P1 LDL.64 R2, [R1+0x298] ;  /* 0x0002980001029983 */ /* 0x001ee20000100a00 */
[----:B------:R-:W-:Y:S02]  /*22680*/  ISETP.GE.AND P2, PT, R209, R0, PT ;  /* 0x00000000d100720c */ /* 0x000fe40003f46270 */
[----:B------:R-:W-:-:S04]  /*22690*/  @!P1 LEA R14, P0, R210, R8, 0x2 ;  /* 0x00000008d20e9211 */ /* 0x000fc800078010ff */
[----:B------:R-:W-:-:S05]  /*226a0*/  @!P1 LEA.HI.X R15, R210, R9, R41, 0x2, P0 ;  /* 0x00000009d20f9211 */ /* 0x000fca00000f1429 */
[----:B---3--:R0:W-:Y:S04]  /*226b0*/  @!P1 ST.E.64 desc[UR40][R14.64], R2 ;  /* 0x000000020e009985 */ /* 0x0081e8000c101b28 */
[----:B-1----:R-:W3:Y:S01]  /*226c0*/  @!P2 LDL.64 R4, [R1+0x2a8] ;  /* 0x0002a8000104a983 */ /* 0x002ee20000100a00 */
[----:B------:R-:W-:Y:S02]  /*226d0*/  ISETP.GE.AND P1, PT, R208, R0, PT ;  /* 0x00000000d000720c */ /* 0x000fe40003f26270 */
[----:B------:R-:W-:-:S04]  /*226e0*/  @!P2 LEA R10, P0, R209, R8, 0x2 ;  /* 0x00000008d10aa211 */ /* 0x000fc800078010ff */
[----:B------:R-:W-:-:S05]  /*226f0*/  @!P2 LEA.HI.X R11, R209, R9, R40, 0x2, P0 ;  /* 0x00000009d10ba211 */ /* 0x000fca00000f1428 */
[----:B---3--:R1:W-:Y:S04]  /*22700*/  @!P2 ST.E.64 desc[UR40][R10.64], R4 ;  /* 0x000000040a00a985 */ /* 0x0083e8000c101b28 */
[----:B--2---:R-:W2:Y:S01]  /*22710*/  @!P1 LDL.64 R6, [R1+0x2b8] ;  /* 0x0002b80001069983 */ /* 0x004ea20000100a00 */
[----:B------:R-:W-:Y:S02]  /*22720*/  ISETP.GE.AND P2, PT, R207, R0, PT ;  /* 0x00000000cf00720c */ /* 0x000fe40003f46270 */
[----:B------:R-:W-:-:S04]  /*22730*/  @!P1 LEA R12, P0, R208, R8, 0x2 ;  /* 0x00000008d00c9211 */ /* 0x000fc800078010ff */
[----:B------:R-:W-:-:S05]  /*22740*/  @!P1 LEA.HI.X R13, R208, R9, R39, 0x2, P0 ;  /* 0x00000009d00d9211 */ /* 0x000fca00000f1427 */
[----:B--2---:R2:W-:Y:S04]  /*22750*/  @!P1 ST.E.64 desc[UR40][R12.64], R6 ;  /* 0x000000060c009985 */ /* 0x0045e8000c101b28 */
        /* <DEDUP_REMOVED lines=113> */
[----:B------:R-:W-:-:S07]  /*22e70*/  @!P2 LEA.HI.X R11, R185, R9, R228, 0x2, P0 ;  /* 0x00000009b90ba211 */ /* 0x000fce00000f14e4 */
[C---:B--2---:R-:W-:Y:S01]  /*22e80*/  @!P1 LEA R12, P0, R184.reuse, R8, 0x2 ;  /* 0x00000008b80c9211 */ /* 0x044fe200078010ff */
[----:B---3--:R0:W-:Y:S04]  /*22e90*/  @!P2 ST.E.64 desc[UR40][R10.64], R4 ;  /* 0x000000040a00a985 */ /* 0x0081e8000c101b28 */
[----:B------:R-:W2:Y:S01]  /*22ea0*/  @!P1 LDL.64 R6, [R1+0x438] ;  /* 0x0004380001069983 */ /* 0x000ea20000100a00 */
[----:B------:R-:W-:Y:S01]  /*22eb0*/  @!P1 LEA.HI.X R13, R184, R9, R227, 0x2, P0 ;  /* 0x00000009b80d9211 */ /* 0x000fe200000f14e3 */
[----:B------:R-:W-:Y:S01]  /*22ec0*/  BSSY B1, `(.L_x_3319) ;  /* 0x0000009000017945 */ /* 0x000fe20003800000 */
[----:B------:R-:W-:-:S03]  /*22ed0*/  ISETP.GE.AND P0, PT, R214, R0, PT ;  /* 0x00000000d600720c */ /* 0x000fc60003f06270 */
[----:B--2---:R0:W-:Y:S01]  /*22ee0*/  @!P1 ST.E.64 desc[UR40][R12.64], R6 ;  /* 0x000000060c009985 */ /* 0x0041e2000c101b28 */
[----:B------:R-:W-:-:S09]  /*22ef0*/  ISETP.GE.AND P1, PT, R213, R0, PT ;  /* 0x00000000d500720c */ /* 0x000fd20003f26270 */
[----:B------:R-:W-:Y:S05]  /*22f00*/  @P0 BRA `(.L_x_3320) ;  /* 0x0000000000100947 */ /* 0x000fea0003800000 */
[----:B0-----:R-:W2:Y:S01]  /*22f10*/  LDL.64 R4, [R1+0x448] ;  /* 0x0004480001047983 */ /* 0x001ea20000100a00 */
[----:B------:R-:W-:-:S04]  /*22f20*/  LEA R2, P0, R214, R8, 0x2 ;  /* 0x00000008d6027211 */ /* 0x000fc800078010ff */
[----:B------:R-:W-:-:S05]  /*22f30*/  LEA.HI.X R3, R214, R9, R226, 0x2, P0 ;  /* 0x00000009d6037211 */ /* 0x000fca00000f14e2 */
[----:B--2---:R1:W-:Y:S04]  /*22f40*/  ST.E.64 desc[UR40][R2.64], R4 ;  /* 0x0000000402007985 */ /* 0x0043e8000c101b28 */
.L_x_3320:
[----:B------:R-:W-:Y:S05]  /*22f50*/  BSYNC B1 ;  /* 0x0000000000017941 */ /* 0x000fea0003800000 */
.L_x_3319:
[----:B------:R-:W-:Y:S05]  /*22f60*/  @P1 BRA `(.L_x_3316) ;  /* 0x0000000c00ac1947 */ /* 0x000fea0003800000 */
[----:B01----:R-:W2:Y:S01]  /*22f70*/  LDL.64 R4, [R1+0x458] ;  /* 0x0004580001047983 */ /* 0x003ea20000100a00 */
[----:B------:R-:W-:-:S04]  /*22f80*/  LEA R2, P0, R213, R8, 0x2 ;  /* 0x00000008d5027211 */ /* 0x000fc800078010ff */
[----:B------:R-:W-:-:S05]  /*22f90*/  LEA.HI.X R3, R213, R9, R225, 0x2, P0 ;  /* 0x00000009d5037211 */ /* 0x000fca00000f14e1 */
[----:B--2---:R4:W-:Y:S01]  /*22fa0*/  ST.E.64 desc[UR40][R2.64], R4 ;  /* 0x0000000402007985 */ /* 0x0049e2000c101b28 */
[----:B------:R-:W-:Y:S05]  /*22fb0*/  BRA `(.L_x_3316) ;  /* 0x0000000c00987947 */ /* 0x000fea0003800000 */
.L_x_3307:
        /* <DEDUP_REMOVED lines=9> */
[----:B------:R-:W-:Y:S01]  /*23050*/  UISETP.NE.U32.AND UP1, UPT, UR8, URZ, UPT ;  /* 0x0000003f0800728c */ /* 0x000fe2000bf25070 */
[----:B------:R-:W-:Y:S02]  /*23060*/  ULDC UR4, c[0x0][0xb88] ;  /* 0x0002e20000047ab9 */ /* 0x000fe40000000800 */
[----:B------:R-:W2:Y:S01]  /*23070*/  @P1 LDG.E R6, desc[UR40][R2.64] ;  /* 0x0000002802061981 */ /* 0x000ea2000c1e1900 */
[----:B------:R-:W-:Y:S01]  /*23080*/  UISETP.NE.AND.EX UP1, UPT, UR9, URZ, UPT, UP1 ;  /* 0x0000003f0900728c */ /* 0x000fe2000bf25310 */
[----:B------:R-:W-:-:S05]  /*23090*/  IMAD.U32 R0, RZ, RZ, UR4 ;  /* 0x00000004ff007e24 */ /* 0x000fca000f8e00ff */
[----:B------:R-:W-:-:S05]  /*230a0*/  PLOP3.LUT P2, PT, PT, PT, UP1, 0x80, 0x0 ;  /* 0x000000000000781c */ /* 0x000fca0003f4f018 */
[----:B------:R-:W-:Y:S02]  /*230b0*/  @UP1 ULDC.64 UR8, c[0x0][0xd08] ;  /* 0x0003420000081ab9 */ /* 0x000fe40000000a00 */
[----:B------:R-:W-:-:S06]  /*230c0*/  @UP1 UIMAD.WIDE UR8, UR38, 0x4, UR8 ;  /* 0x00000004260818a5 */ /* 0x000fcc000f8e0208 */
[----:B------:R-:W-:Y:S02]  /*230d0*/  IMAD.U32 R4, RZ, RZ, UR8 ;  /* 0x00000008ff047e24 */ /* 0x000fe4000f8e00ff */
[----:B------:R-:W-:-:S05]  /*230e0*/  IMAD.U32 R5, RZ, RZ, UR9 ;  /* 0x00000009ff057e24 */ /* 0x000fca000f8e00ff */
[----:B------:R0:W5:Y:S01]  /*230f0*/  @P2 LDG.E R0, desc[UR40][R4.64] ;  /* 0x0000002804002981 */ /* 0x000162000c1e1900 */
[----:B------:R-:W-:Y:S01]  /*23100*/  UISETP.NE.AND UP1, UPT, UR44, URZ, UPT ;  /* 0x0000003f2c00728c */ /* 0x000fe2000bf25270 */
[----:B------:R-:W-:Y:S01]  /*23110*/  ISETP.GT.AND P0, PT, R223, 0x7f, PT ;  /* 0x0000007fdf00780c */ /* 0x000fe20003f04270 */
[----:B------:R-:W-:-:S09]  /*23120*/  UMOV UR4, URZ ;  /* 0x0000003f00047c82 */ /* 0x000fd20008000000 */
[----:B------:R-:W-:Y:S01]  /*23130*/  @!UP1 ULDC UR44, c[0x0][0xbd4] ;  /* 0x0002f500002c9ab9 */ /* 0x000fe20000000800 */
[----:B--2---:R-:W-:Y:S01]  /*23140*/  @P1 R2UR UR4, R6 ;  /* 0x00000000060412ca */ /* 0x004fe200000e0000 */
[----:B0-----:R-:W-:-:S14]  /*23150*/  @P2 BRA `(.L_x_3321) ;  /* 0x0000000000102947 */ /* 0x001fdc0003800000 */
[----:B------:R-:W-:Y:S05]  /*23160*/  @!P1 BRA `(.L_x_3321) ;  /* 0x00000000000c9947 */ /* 0x000fea0003800000 */
[----:B------:R-:W2:Y:S04]  /*23170*/  LDG.E R5, desc[UR40][R2.64] ;  /* 0x0000002802057981 */ /* 0x000ea8000c1e1900 */
[----:B-----5:R-:W2:Y:S02]  /*23180*/  LDG.E R0, desc[UR40][R2.64+0x4] ;  /* 0x0000042802007981 */ /* 0x020ea4000c1e1900 */
[----:B--2---:R-:W-:-:S07]  /*23190*/  IMAD.IADD R0, R0, 0x1, -R5 ;  /* 0x0000000100007824 */ /* 0x004fce00078e0a05 */
.L_x_3321:
[----:B------:R-:W-:Y:S01]  /*231a0*/  USHF.R.S32.HI UR21, URZ, 0x1f, UR38 ;  /* 0x0000001f3f157899 */ /* 0x000fe20008011426 */
[----:B------:R-:W-:Y:S01]  /*231b0*/  BSSY B1, `(.L_x_3322) ;  /* 0x000003a000017945 */ /* 0x000fe20003800000 */
[----:B------:R-:W-:Y:S02]  /*231c0*/  USHF.R.S32.HI UR20, URZ, 0x1f, UR4 ;  /* 0x0000001f3f147899 */ /* 0x000fe40008011404 */
[----:B------:R-:W-:Y:S02]  /*231d0*/  USEL UR8, UR38, URZ, !UP0 ;  /* 0x0000003f26087287 */ /* 0x000fe4000c000000 */
[----:B------:R-:W-:Y:S01]  /*231e0*/  USEL UR21, UR21, URZ, !UP0 ;  /* 0x0000003f15157287 */ /* 0x000fe2000c000000 */
[----:B------:R-:W-:Y:S11]  /*231f0*/  @P0 BRA `(.L_x_3323) ;  /* 0x0000000000d40947 */ /* 0x000ff60003800000 */
[----:B------:R-:W0:Y:S01]  /*23200*/  S2R R3, SR_TID.X ;  /* 0x0000000000037919 */ /* 0x000e220000002100 */
[----:B------:R-:W1:Y:S01]  /*23210*/  LDC R9, c[0x0][0xce8] ;  /* 0x00033a00ff097b82 */ /* 0x000e620000000800 */
[----:B------:R-:W-:Y:S02]  /*23220*/  IMAD.U32 R4, RZ, RZ, UR39 ;  /* 0x00000027ff047e24 */ /* 0x000fe4000f8e00ff */
[----:B-1---5:R-:W-:-:S03]  /*23230*/  IMAD R2, R0, R9, RZ ;  /* 0x0000000900027224 */ /* 0x022fc600078e02ff */
[----:B0-----:R-:W-:-:S04]  /*23240*/  IADD3 R4, R4, -0x80, R3 ;  /* 0xffffff8004047810 */ /* 0x001fc80007ffe003 */
[----:B------:R-:W-:-:S13]  /*23250*/  ISETP.GE.AND P0, PT, R4, R2, PT ;  /* 0x000000020400720c */ /* 0x000fda0003f06270 */
[----:B------:R-:W-:Y:S05]  /*23260*/  @P0 BRA `(.L_x_3323) ;  /* 0x0000000000b80947 */ /* 0x000fea0003800000 */
[----:B------:R-:W-:Y:S01]  /*23270*/  ISETP.NE.AND P0, PT, R9, 0x1, PT ;  /* 0x000000010900780c */ /* 0x000fe20003f05270 */
[----:B------:R-:W-:Y:S01]  /*23280*/  UISETP.GT.AND UP0, UPT, UR44, 0x1, UPT ;  /* 0x000000012c00788c */ /* 0x000fe2000bf04270 */
[----:B------:R-:W-:Y:S01]  /*23290*/  IMAD.MOV.U32 R5, RZ, RZ, R4 ;  /* 0x000000ffff057224 */ /* 0x000fe200078e0004 */
[----:B------:R-:W-:Y:S02]  /*232a0*/  UMOV UR18, 0xab8 ;  /* 0x00000ab800127882 */ /* 0x000fe40000000000 */
[----:B------:R-:W-:Y:S02]  /*232b0*/  USEL UR18, UR18, 0xa78, UP0 ;  /* 0x00000a7812127887 */ /* 0x000fe40008000000 */
[----:B------:R-:W-:-:S06]  /*232c0*/  USEL UR9, UR43, URZ, UP0 ;  /* 0x0000003f2b097287 */ /* 0x000fcc0008000000 */
[----:B------:R-:W0:Y:S04]  /*232d0*/  @P0 LDC R3, c[0x0][0xcec] ;  /* 0x00033b00ff030b82 */ /* 0x000e280000000800 */
[----:B------:R-:W-:Y:S01]  /*232e0*/  ULDC.64 UR12, c[0x0][UR18+0x220] ;  /* 0x00008800120c7abb */ /* 0x000fe20008000a00 */
[----:B------:R-:W-:Y:S01]  /*232f0*/  ULDC.64 UR10, c[0x0][UR18+0x218] ;  /* 0x00008600120a7abb */ /* 0x000fe20008000a00 */
[----:B------:R-:W-:Y:S01]  /*23300*/  ULDC.64 UR14, c[0x0][UR18+0x228] ;  /* 0x00008a00120e7abb */ /* 0x000fe20008000a00 */
[----:B------:R-:W-:Y:S01]  /*23310*/  UIMAD UR13, UR13, UR8, URZ ;  /* 0x000000080d0d72a4 */ /* 0x000fe2000f8e023f */
[----:B------:R-:W1:Y:S01]  /*23320*/  @P0 LDC R7, c[0x0][0xcf0] ;  /* 0x00033c00ff070b82 */ /* 0x000e620000000800 */
[----:B------:R-:W-:Y:S02]  /*23330*/  UIMAD.WIDE.U32 UR16, UR10, UR37, URZ ;  /* 0x000000250a1072a5 */ /* 0x000fe4000f8e003f */
        /* <DEDUP_REMOVED lines=10> */
[----:B------:R-:W-:Y:S02]  /*233e0*/  IMAD.U32 R3, RZ, RZ, UR23 ;  /* 0x00000017ff037e24 */ /* 0x000fe4000f8e00ff */
[----:B------:R-:W-:Y:S01]  /*233f0*/  IMAD.U32 R6, RZ, RZ, UR10 ;  /* 0x0000000aff067e24 */ /* 0x000fe2000f8e00ff */
[----:B------:R-:W-:Y:S01]  /*23400*/  UIADD3.X UR9, UR9, UR19, UR20, UP1, UP2 ;  /* 0x0000001309097290 */ /* 0x000fe20008fe4414 */
[----:B-1----:R-:W-:Y:S01]  /*23410*/  @P0 SHF.R.U32.HI R5, RZ, R7, R2 ;  /* 0x00000007ff050219 */ /* 0x002fe20000011602 */
[----:B------:R-:W-:Y:S01]  /*23420*/  IMAD.U32 R2, RZ, RZ, UR22 ;  /* 0x00000016ff027e24 */ /* 0x000fe2000f8e00ff */
[----:B------:R-:W-:Y:S01]  /*23430*/  ULDC.64 UR10, c[0x0][UR18+0x210] ;  /* 0x00008400120a7abb */ /* 0x000fe20008000a00 */
[----:B------:R-:W-:Y:S01]  /*23440*/  ULDC.64 UR12, c[0x0][0xca8] ;  /* 0x00032a00000c7ab9 */ /* 0x000fe20000000a00 */
[----:B------:R-:W-:Y:S01]  /*23450*/  @!UP0 ULDC UR12, c[0x0][0xc50] ;  /* 0x00031400000c8ab9 */ /* 0x000fe20000000800 */
[--C-:B------:R-:W-:Y:S01]  /*23460*/  IMAD.MOV R7, RZ, RZ, -R5.reuse ;  /* 0x000000ffff077224 */ /* 0x100fe200078e0a05 */
[----:B------:R-:W-:Y:S01]  /*23470*/  IADD3 R2, P0, P1, R5, UR16, R2 ;  /* 0x0000001005027c10 */ /* 0x000fe2000f91e002 */
[----:B------:R-:W-:Y:S01]  /*23480*/  @!UP0 ULDC UR13, c[0x0][0xc54] ;  /* 0x00031500000d8ab9 */ /* 0x000fe20000000800 */
[----:B------:R-:W-:Y:S01]  /*23490*/  SHF.R.S32.HI R5, RZ, 0x1f, R5 ;  /* 0x0000001fff057819 */ /* 0x000fe20000011405 */
[----:B------:R-:W-:-:S03]  /*234a0*/  IMAD R7, R9, R7, R4 ;  /* 0x0000000709077224 */ /* 0x000fc600078e0204 */
[----:B------:R-:W-:Y:S01]  /*234b0*/  IADD3.X R3, R5, UR9, R6, P0, P1 ;  /* 0x0000000905037c10 */ /* 0x000fe200087e2406 */
[C---:B------:R-:W-:Y:S01]  /*234c0*/  IMAD R9, R7.reuse, UR11, RZ ;  /* 0x0000000b07097c24 */ /* 0x040fe2000f8e02ff */
[----:B------:R-:W-:Y:S01]  /*234d0*/  SHF.R.S32.HI R4, RZ, 0x1f, R7 ;  /* 0x0000001fff047819 */ /* 0x000fe20000011407 */
[----:B------:R-:W-:-:S04]  /*234e0*/  IMAD.WIDE.U32 R2, R7, UR10, R2 ;  /* 0x0000000a07027c25 */ /* 0x000fc8000f8e0002 */
[----:B------:R-:W-:Y:S01]  /*234f0*/  IMAD R9, R4, UR10, R9 ;  /* 0x0000000a04097c24 */ /* 0x000fe2000f8e0209 */
[----:B------:R-:W-:-:S03]  /*23500*/  LEA R4, P0, R2, UR12, 0x2 ;  /* 0x0000000c02047c11 */ /* 0x000fc6000f8010ff */
[----:B------:R-:W-:-:S05]  /*23510*/  IMAD.IADD R3, R3, 0x1, R9 ;  /* 0x0000000103037824 */ /* 0x000fca00078e0209 */
[----:B------:R-:W-:Y:S01]  /*23520*/  LEA.HI.X R5, R2, UR13, R3, 0x2, P0 ;  /* 0x0000000d02057c11 */ /* 0x000fe200080f1403 */
[----:B------:R-:W-:-:S05]  /*23530*/  IMAD.MOV.U32 R3, RZ, RZ, -0x800000 ;  /* 0xff800000ff037424 */ /* 0x000fca00078e00ff */
[----:B------:R0:W-:Y:S02]  /*23540*/  STG.E desc[UR40][R4.64], R3 ;  /* 0x0000000304007986 */ /* 0x0001e4000c101928 */
.L_x_3323:
[----:B------:R-:W-:Y:S05]  /*23550*/  BSYNC B1 ;  /* 0x0000000000017941 */ /* 0x000fea0003800000 */
.L_x_3322:
[----:B------:R-:W-:-:S06]  /*23560*/  UISETP.GT.AND UP0, UPT, UR44, 0x1, UPT ;  /* 0x000000012c00788c */ /* 0x000fcc000bf04270 */
[----:B------:R-:W-:-:S13]  /*23570*/  PLOP3.LUT P0, PT, PT, PT, UP0, 0x80, 0x0 ;  /* 0x000000000000781c */ /* 0x000fda0003f0f008 */
[----:B------:R-:W-:Y:S05]  /*23580*/  @P0 BRA `(.L_x_3316) ;  /* 0x0000000800240947 */ /* 0x000fea0003800000 */
[----:B------:R-:W1:Y:S01]  /*23590*/  LDC R11, c[0x0][0xce8] ;  /* 0x00033a00ff0b7b82 */ /* 0x000e620000000800 */
[----:B------:R-:W-:Y:S01]  /*235a0*/  ULDC.64 UR12, c[0x0][0xba0] ;  /* 0x0002e800000c7ab9 */ /* 0x000fe20000000a00 */
[----:B------:R-:W-:Y:S01]  /*235b0*/  IMAD R2, R224, 0x20, R222 ;  /* 0x00000020e0027824 */ /* 0x000fe200078e02de */
[----:B------:R-:W-:Y:S01]  /*235c0*/  UIMAD UR9, UR20, UR12, URZ ;  /* 0x0000000c140972a4 */ /* 0x000fe2000f8e023f */
[----:B------:R-:W-:Y:S01]  /*235d0*/  BSSY B1, `(.L_x_3324) ;  /* 0x0000042000017945 */ /* 0x000fe20003800000 */
[----:B------:R-:W-:Y:S01]  /*235e0*/  UIMAD.WIDE.U32 UR10, UR4, UR12, URZ ;  /* 0x0000000c040a72a5 */ /* 0x000fe2000f8e003f */
[----:B------:R-:W-:Y:S01]  /*235f0*/  VIADD R6, R2, UR39 ;  /* 0x0000002702067c36 */ /* 0x000fe20008000000 */
[----:B------:R-:W-:-:S03]  /*23600*/  UIMAD UR9, UR4, UR13, UR9 ;  /* 0x0000000d040972a4 */ /* 0x000fc6000f8e0209 */
[----:B------:R-:W-:Y:S01]  /*23610*/  ULDC.64 UR12, c[0x0][0xbe8] ;  /* 0x0002fa00000c7ab9 */ /* 0x000fe20000000a00 */
[----:B------:R-:W-:Y:S01]  /*23620*/  UIADD3 UR11, UR11, UR9, URZ ;  /* 0x000000090b0b7290 */ /* 0x000fe2000fffe03f */
[----:B0-----:R-:W-:-:S03]  /*23630*/  IMAD.MOV.U32 R5, RZ, RZ, R6 ;  /* 0x000000ffff057224 */ /* 0x001fc600078e0006 */
[----:B------:R-:W-:-:S04]  /*23640*/  UIMAD.WIDE.U32 UR10, UR37, UR12, UR10 ;  /* 0x0000000c250a72a5 */ /* 0x000fc8000f8e000a */
[----:B------:R-:W-:-:S03]  /*23650*/  UIMAD UR11, UR37, UR13, UR11 ;  /* 0x0000000d250b72a4 */ /* 0x000fc6000f8e020b */
[----:B------:R-:W-:Y:S01]  /*23660*/  ULDC.64 UR12, c[0x0][0xbf0] ;  /* 0x0002fc00000c7ab9 */ /* 0x000fe20000000a00 */
[----:B-1----:R-:W-:Y:S01]  /*23670*/  ISETP.NE.AND P0, PT, R11, 0x1, PT ;  /* 0x000000010b00780c */ /* 0x002fe20003f05270 */
[----:B------:R-:W-:-:S04]  /*23680*/  UIMAD UR4, UR21, UR12, URZ ;  /* 0x0000000c150472a4 */ /* 0x000fc8000f8e023f */
[----:B------:R-:W-:Y:S02]  /*23690*/  UIMAD UR4, UR8, UR13, UR4 ;  /* 0x0000000d080472a4 */ /* 0x000fe4000f8e0204 */
[----:B------:R-:W-:-:S03]  /*236a0*/  UIMAD.WIDE.U32 UR8, UR8, UR12, UR10 ;  /* 0x0000000c080872a5 */ /* 0x000fc6000f8e000a */
[----:B------:R-:W-:Y:S01]  /*236b0*/  ULDC.64 UR10, c[0x0][0xbe0] ;  /* 0x0002f800000a7ab9 */ /* 0x000fe20000000a00 */
[----:B------:R-:W-:Y:S02]  /*236c0*/  UIADD3 UR4, UR9, UR4, URZ ;  /* 0x0000000409047290 */ /* 0x000fe4000fffe03f */
[----:B------:R-:W0:Y:S08]  /*236d0*/  @P0 LDC R3, c[0x0][0xcec] ;  /* 0x00033b00ff030b82 */ /* 0x000e300000000800 */
[----:B------:R-:W1:Y:S01]  /*236e0*/  @P0 LDC R7, c[0x0][0xcf0] ;  /* 0x00033c00ff070b82 */ /* 0x000e620000000800 */
[----:B0-----:R-:W-:-:S04]  /*236f0*/  @P0 IMAD.HI.U32 R2, R6, R3, RZ ;  /* 0x0000000306020227 */ /* 0x001fc800078e00ff */
[----:B------:R-:W-:Y:S02]  /*23700*/  IMAD.U32 R3, RZ, RZ, UR9 ;  /* 0x00000009ff037e24 */ /* 0x000fe4000f8e00ff */
[----:B------:R-:W-:Y:S01]  /*23710*/  IMAD.U32 R3, RZ, RZ, UR4 ;  /* 0x00000004ff037e24 */ /* 0x000fe2000f8e00ff */
[----:B-1----:R-:W-:-:S04]  /*23720*/  @P0 SHF.R.U32.HI R5, RZ, R7, R2 ;  /* 0x00000007ff050219 */ /* 0x002fc80000011602 */
[--C-:B------:R-:W-:Y:S01]  /*23730*/  SHF.R.S32.HI R2, RZ, 0x1f, R5.reuse ;  /* 0x0000001fff027819 */ /* 0x100fe20000011405 */
[----:B------:R-:W-:-:S04]  /*23740*/  IMAD.MOV R7, RZ, RZ, -R5 ;  /* 0x000000ffff077224 */ /* 0x000fc800078e0a05 */
[----:B------:R-:W-:Y:S02]  /*23750*/  IMAD R4, R2, UR10, RZ ;  /* 0x0000000a02047c24 */ /* 0x000fe4000f8e02ff */
[----:B------:R-:W-:Y:S02]  /*23760*/  IMAD R7, R11, R7, R6 ;  /* 0x000000070b077224 */ /* 0x000fe400078e0206 */
[----:B------:R-:W-:Y:S01]  /*23770*/  IMAD.U32 R2, RZ, RZ, UR8 ;  /* 0x00000008ff027e24 */ /* 0x000fe2000f8e00ff */
[----:B------:R-:W-:Y:S01]  /*23780*/  ULDC.64 UR8, c[0x0][0xbd8] ;  /* 0x0002f60000087ab9 */ /* 0x000fe20000000a00 */
[C---:B------:R-:W-:Y:S01]  /*23790*/  IMAD R9, R5.reuse, UR11, R4 ;  /* 0x0000000b05097c24 */ /* 0x040fe2000f8e0204 */
[----:B------:R-:W-:Y:S01]  /*237a0*/  SHF.R.S32.HI R4, RZ, 0x1f, R7 ;  /* 0x0000001fff047819 */ /* 0x000fe20000011407 */
[----:B------:R-:W-:-:S04]  /*237b0*/  IMAD.WIDE.U32 R2, R5, UR10, R2 ;  /* 0x0000000a05027c25 */ /* 0x000fc8000f8e0002 */
[----:B------:R-:W-:Y:S02]  /*237c0*/  IMAD.IADD R3, R3, 0x1, R9 ;  /* 0x0000000103037824 */ /* 0x000fe400078e0209 */
[----:B------:R-:W-:Y:S02]  /*237d0*/  IMAD R4, R4, UR8, RZ ;  /* 0x0000000804047c24 */ /* 0x000fe4000f8e02ff */
[----:B------:R-:W-:Y:S02]  /*237e0*/  VIADD R6, R222, UR39 ;  /* 0x00000027de067c36 */ /* 0x000fe40008000000 */
[----:B-----5:R-:W-:Y:S02]  /*237f0*/  IMAD R11, R0, R11, RZ ;  /* 0x0000000b000b7224 */ /* 0x020fe400078e02ff */
[C---:B------:R-:W-:Y:S02]  /*23800*/  IMAD R5, R7.reuse, UR9, R4 ;  /* 0x0000000907057c24 */ /* 0x040fe4000f8e0204 */
[----:B------:R-:W-:Y:S01]  /*23810*/  IMAD.WIDE.U32 R2, R7, UR8, R2 ;  /* 0x0000000807027c25 */ /* 0x000fe2000f8e0002 */
[----:B------:R-:W-:Y:S01]  /*23820*/  ISETP.GE.AND P2, PT, R6, R11, PT ;  /* 0x0000000b0600720c */ /* 0x000fe20003f46270 */
[----:B------:R-:W-:-:S02]  /*23830*/  ULDC.64 UR8, c[0x0][0xb80] ;  /* 0x0002e00000087ab9 */ /* 0x000fc40000000a00 */
[----:B------:R-:W-:Y:S01]  /*23840*/  VIADD R0, R6, 0x20 ;  /* 0x0000002006007836 */ /* 0x000fe20000000000 */
[----:B------:R-:W-:Y:S01]  /*23850*/  LEA R4, P3, R2, UR8, 0x1 ;  /* 0x0000000802047c11 */ /* 0x000fe2000f8608ff */
[----:B------:R-:W-:-:S03]  /*23860*/  IMAD.IADD R3, R3, 0x1, R5 ;  /* 0x0000000103037824 */ /* 0x000fc600078e0205 */
[-C--:B------:R-:W-:Y:S01]  /*23870*/  ISETP.GE.AND P1, PT, R0, R11.reuse, PT ;  /* 0x0000000b0000720c */ /* 0x080fe20003f26270 */
[----:B------:R-:W-:Y:S01]  /*23880*/  VIADD R0, R6, 0x40 ;  /* 0x0000004006007836 */ /* 0x000fe20000000000 */
[----:B------:R-:W-:Y:S02]  /*23890*/  LEA.HI.X R5, R2, UR9, R3, 0x1, P3 ;  /* 0x0000000902057c11 */ /* 0x000fe400098f0c03 */
[----:B------:R0:W1:Y:S02]  /*238a0*/  SHFL.IDX PT, R2, R4, RZ, 0x181f ;  /* 0x00181fff04027589 */ /* 0x00006400000e0000 */
[----:B------:R-:W-:Y:S02]  /*238b0*/  ISETP.GE.AND P0, PT, R0, R11, PT ;  /* 0x0000000b0000720c */ /* 0x000fe40003f06270 */
[----:B------:R0:W2:Y:S01]  /*238c0*/  SHFL.IDX PT, R0, R5, RZ, 0x181f ;  /* 0x00181fff05007589 */ /* 0x0000a200000e0000 */
[----:B------:R-:W-:Y:S10]  /*238d0*/  @P2 BRA `(.L_x_3325) ;  /* 0x0000000000442947 */ /* 0x000ff40003800000 */
        /* <DEDUP_REMOVED lines=17> */
.L_x_3325:
[----:B------:R-:W-:Y:S05]  /*239f0*/  BSYNC B1 ;  /* 0x0000000000017941 */ /* 0x000fea0003800000 */
.L_x_3324:
        /* <DEDUP_REMOVED lines=21> */
.L_x_3327:
[----:B------:R-:W-:Y:S05]  /*23b50*/  BSYNC B1 ;  /* 0x0000000000017941 */ /* 0x000fea0003800000 */
.L_x_3326:
        /* <DEDUP_REMOVED lines=21> */
.L_x_3329:
[----:B------:R-:W-:Y:S05]  /*23cb0*/  BSYNC B1 ;  /* 0x0000000000017941 */ /* 0x000fea0003800000 */
.L_x_3328:
        /* <DEDUP_REMOVED lines=10> */
[-C--:B---3--:R-:W-:Y:S02]  /*23d60*/  @!P3 LEA R6, P6, R18, R2.reuse, 0x1 ;  /* 0x000000021206b211 */ /* 0x088fe400078c08ff */
[-C--:B------:R-:W-:Y:S02]  /*23d70*/  @!P2 LEA R8, P5, R176, R2.reuse, 0x1 ;  /* 0x00000002b008a211 */ /* 0x080fe400078a08ff */
[-C--:B------:R-:W-:Y:S02]  /*23d80*/  @!P1 LEA R10, P4, R19, R2.reuse, 0x1 ;  /* 0x00000002130a9211 */ /* 0x080fe400078808ff */
[-C--:B--2---:R-:W-:Y:S02]  /*23d90*/  @!P3 LEA.HI.X R7, R18, R5.reuse, R183, 0x1, P6 ;  /* 0x000000051207b211 */ /* 0x084fe400030f0cb7 */
        /* <DEDUP_REMOVED lines=8> */
.L_x_3316:
[----:B------:R-:W-:Y:S05]  /*23e20*/  BSYNC B0 ;  /* 0x0000000000007941 */ /* 0x000fea0003800000 */
.L_x_3306:
[----:B------:R-:W-:Y:S02]  /*23e30*/  ULDC UR4, c[0x0][0xd3c] ;  /* 0x00034f0000047ab9 */ /* 0x000fe40000000800 */
[----:B------:R-:W-:-:S06]  /*23e40*/  UISETP.GE.AND UP0, UPT, UR6, UR4, UPT ;  /* 0x000000040600728c */ /* 0x000fcc000bf06270 */
[----:B------:R-:W-:-:S13]  /*23e50*/  PLOP3.LUT P0, PT, PT, PT, UP0, 0x80, 0x0 ;  /* 0x000000000000781c */ /* 0x000fda0003f0f008 */
[----:B------:R-:W-:Y:S05]  /*23e60*/  @!P0 BRA `(.L_x_3330) ;  /* 0xfffffdd400948947 */ /* 0x000fea000383ffff */
[----:B------:R-:W-:Y:S05]  /*23e70*/  EXIT ;  /* 0x000000000000794d */ /* 0x000fea0003800000 */
.L_x_3205:
        /* <DEDUP_REMOVED lines=16> */
[----:B-1----:R3:W-:Y:S01]  /*23f80*/  STL.128 [R1+0x460], R4 ;  /* 0x0004600401007387 */ /* 0x0027e20000100c00 */
[----:B------:R-:W-:Y:S06]  /*23f90*/  BAR.ARV 0x4, 0x180 ;  /* 0x0106000000007b1d */ /* 0x000fec0000002000 */
[----:B------:R-:W-:Y:S05]  /*23fa0*/  BRA `(.L_x_3332) ;  /* 0x0000000c00b47947 */ /* 0x000fea0003800000 */
.L_x_3331:
[----:B------:R-:W1:Y:S01]  /*23fb0*/  S2R R0, SR_TID.X ;  /* 0x0000000000007919 */ /* 0x000e620000002100 */
[----:B------:R-:W-:Y:S01]  /*23fc0*/  ULDC UR4, c[0x0][0xd3c] ;  /* 0x00034f0000047ab9 */ /* 0x000fe20000000800 */
        /* <DEDUP_REMOVED lines=9> */
[----:B-1----:R-:W-:-:S04]  /*24060*/  @!P1 IMAD.WIDE.U32 R2, R0, 0x4, R4 ;  /* 0x0000000400029825 */ /* 0x002fc800078e0004 */
[----:B------:R-:W-:-:S06]  /*24070*/  IMAD.MOV.U32 R5, RZ, RZ, RZ ;  /* 0x000000ffff057224 */ /* 0x000fcc00078e00ff */
        /* <DEDUP_REMOVED lines=31> */
.L_x_3335:
        /* <DEDUP_REMOVED lines=39> */
.L_x_3333:
        /* <DEDUP_REMOVED lines=10> */
[----:B------:R-:W-:-:S06]  /*24580*/  VIADD R8, R10, 0xffffffff ;  /* 0xffffffff0a087836 */ /* 0x000fcc0000000000 */
[----:B------:R3:W4:Y:S02]  /*24590*/  SHFL.IDX PT, R8, R3, R8, 0x1f ;  /* 0x00001f0803087589 */ /* 0x00072400000e0000 */
.L_x_3336:
[----:B----4-:R-:W-:Y:S01]  /*245a0*/  IMAD R2, R8, UR5, R9 ;  /* 0x0000000508027c24 */ /* 0x010fe2000f8e0209 */
[----:B-1----:R-:W-:Y:S01]  /*245b0*/  ISETP.NE.AND P0, PT, R7, 0x1, PT ;  /* 0x000000010700780c */ /* 0x002fe20003f05270 */
[----:B------:R-:W-:-:S03]  /*245c0*/  VIADD R12, R10, UR4 ;  /* 0x000000040a0c7c36 */ /* 0x000fc60008000000 */
[----:B------:R1:W-:Y:S01]  /*245d0*/  STL [R1+0x460], R2 ;  /* 0x0004600201007387 */ /* 0x0003e20000100800 */
[----:B0-----:R-:W-:-:S03]  /*245e0*/  IADD3 R5, -R2, UR6, RZ ;  /* 0x0000000602057c10 */ /* 0x001fc6000fffe1ff */
[----:B------:R1:W-:Y:S05]  /*245f0*/  STL [R1+0x46c], R12 ;  /* 0x00046c0c01007387 */ /* 0x0003ea0000100800 */
[----:B------:R-:W-:Y:S05]  /*24600*/  @!P0 BRA `(.L_x_3337) ;  /* 0x0000000000e08947 */ /* 0x000fea0003800000 */
[-C--:B--2---:R-:W-:Y:S02]  /*24610*/  IABS R6, R4.reuse ;  /* 0x0000000400067213 */ /* 0x084fe40000000000 */
[----:B------:R-:W-:Y:S02]  /*24620*/  IABS R8, R7 ;  /* 0x0000000700087213 */ /* 0x000fe40000000000 */
[----:B------:R-:W0:Y:S08]  /*24630*/  I2F.RP R9, R6 ;  /* 0x0000000600097306 */ /* 0x000e300000209400 */
[----:B------:R-:W2:Y:S08]  /*24640*/  I2F.RP R10, R8 ;  /* 0x00000008000a7306 */ /* 0x000eb00000209400 */
[----:B0-----:R-:W1:Y:S08]  /*24650*/  MUFU.RCP R9, R9 ;  /* 0x0000000900097308 */ /* 0x001e700000001000 */
[----:B--2---:R-:W-:Y:S01]  /*24660*/  MUFU.RCP R10, R10 ;  /* 0x0000000a000a7308 */ /* 0x004fe20000001000 */
[----:B-1----:R-:W-:Y:S01]  /*24670*/  VIADD R2, R9, 0xffffffe ;  /* 0x0ffffffe09027836 */ /* 0x002fe20000000000 */
[----:B------:R-:W-:-:S06]  /*24680*/  IABS R9, R4 ;  /* 0x0000000400097213 */ /* 0x000fcc0000000000 */
[----:B---3--:R0:W1:Y:S02]  /*24690*/  F2I.FTZ.U32.TRUNC.NTZ R3, R2 ;  /* 0x0000000200037305 */ /* 0x008064000021f000 */
        /* <DEDUP_REMOVED lines=8> */
[----:B------:R-:W-:Y:S02]  /*24720*/  VIADD R3, R10, 0xffffffe ;  /* 0x0ffffffe0a037836 */ /* 0x000fe40000000000 */
[----:B------:R-:W-:Y:S01]  /*24730*/  IMAD.MOV.U32 R2, RZ, RZ, RZ ;  /* 0x000000ffff027224 */ /* 0x000fe200078e00ff */
[----:B------:R-:W-:-:S03]  /*24740*/  ISETP.GT.U32.AND P1, PT, R6, R11, PT ;  /* 0x0000000b0600720c */ /* 0x000fc60003f24070 */
[----:B------:R-:W0:Y:S10]  /*24750*/  F2I.FTZ.U32.TRUNC.NTZ R3, R3 ;  /* 0x0000000300037305 */ /* 0x000e34000021f000 */
[----:B------:R-:W-:-:S02]  /*24760*/  @!P1 IMAD.IADD R11, R11, 0x1, -R6 ;  /* 0x000000010b0b9824 */ /* 0x000fc400078e0a06 */
[----:B------:R-:W-:Y:S01]  /*24770*/  @!P1 VIADD R9, R9, 0x1 ;  /* 0x0000000109099836 */ /* 0x000fe20000000000 */
[----:B------:R-:W-:Y:S02]  /*24780*/  ISETP.NE.AND P1, PT, R4, RZ, PT ;  /* 0x000000ff0400720c */ /* 0x000fe40003f25270 */
[----:B------:R-:W-:Y:S01]  /*24790*/  ISETP.GE.U32.AND P0, PT, R11, R6, PT ;  /* 0x000000060b00720c */ /* 0x000fe20003f06070 */
[----:B0-----:R-:W-:-:S04]  /*247a0*/  IMAD.MOV R11, RZ, RZ, -R3 ;  /* 0x000000ffff0b7224 */ /* 0x001fc800078e0a03 */
[----:B------:R-:W-:-:S04]  /*247b0*/  IMAD R11, R11, R8, RZ ;  /* 0x000000080b0b7224 */ /* 0x000fc800078e02ff */
[----:B------:R-:W-:Y:S01]  /*247c0*/  IMAD.HI.U32 R6, R3, R11, R2 ;  /* 0x0000000b03067227 */ /* 0x000fe200078e0002 */
[----:B------:R-:W-:-:S03]  /*247d0*/  LOP3.LUT R2, R5, R4, RZ, 0x3c, !PT ;  /* 0x0000000405027212 */ /* 0x000fc600078e3cff */
[----:B------:R-:W-:Y:S01]  /*247e0*/  @P0 VIADD R9, R9, 0x1 ;  /* 0x0000000109090836 */ /* 0x000fe20000000000 */
[----:B------:R-:W-:Y:S02]  /*247f0*/  ISETP.GE.AND P2, PT, R2, RZ, PT ;  /* 0x000000ff0200720c */ /* 0x000fe40003f46270 */
[----:B------:R-:W-:-:S05]  /*24800*/  IABS R2, R7 ;  /* 0x0000000700027213 */ /* 0x000fca0000000000 */
[----:B------:R-:W-:-:S06]  /*24810*/  IMAD.MOV R2, RZ, RZ, -R2 ;  /* 0x000000ffff027224 */ /* 0x000fcc00078e0a02 */
[----:B------:R-:W-:Y:S01]  /*24820*/  @!P2 IMAD.MOV R9, RZ, RZ, -R9 ;  /* 0x000000ffff09a224 */ /* 0x000fe200078e0a09 */
[----:B------:R-:W-:-:S04]  /*24830*/  @!P1 LOP3.LUT R9, RZ, R4, RZ, 0x33, !PT ;  /* 0x00000004ff099212 */ /* 0x000fc800078e33ff */
[----:B------:R-:W-:-:S05]  /*24840*/  IABS R3, R9 ;  /* 0x0000000900037213 */ /* 0x000fca0000000000 */
        /* <DEDUP_REMOVED lines=12> */
[--C-:B------:R-:W-:Y:S02]  /*24910*/  IMAD.MOV R2, RZ, RZ, -R6.reuse ;  /* 0x000000ffff027224 */ /* 0x100fe400078e0a06 */
[C---:B------:R-:W-:Y:S02]  /*24920*/  IMAD R6, R7.reuse, 0x1000000, R6 ;  /* 0x0100000007067824 */ /* 0x040fe400078e0206 */
[--C-:B------:R-:W-:Y:S02]  /*24930*/  IMAD R7, R7, R2, R9.reuse ;  /* 0x0000000207077224 */ /* 0x100fe400078e0209 */
[----:B------:R-:W-:Y:S02]  /*24940*/  IMAD.MOV R2, RZ, RZ, -R9 ;  /* 0x000000ffff027224 */ /* 0x000fe400078e0a09 */
[----:B------:R-:W-:Y:S02]  /*24950*/  IMAD R3, R7, 0x10000, R6 ;  /* 0x0001000007037824 */ /* 0x000fe400078e0206 */
[----:B------:R-:W-:-:S03]  /*24960*/  IMAD R2, R4, R2, R5 ;  /* 0x0000000204027224 */ /* 0x000fc600078e0205 */
[----:B------:R0:W-:Y:S01]  /*24970*/  STL [R1+0x468], R3 ;  /* 0x0004680301007387 */ /* 0x0001e20000100800 */
[----:B------:R-:W-:Y:S05]  /*24980*/  BRA `(.L_x_3338) ;  /* 0x0000000000f47947 */ /* 0x000fea0003800000 */
.L_x_3337:
[----:B-1-3--:R-:W0:Y:S02]  /*24990*/  LDC.64 R2, c[0x0][0xd90] ;  /* 0x00036400ff027b82 */ /* 0x00ae240000000a00 */
[----:B0-----:R-:W-:-:S05]  /*249a0*/  IMAD.WIDE R2, R12, 0x4, R2 ;  /* 0x000000040c027825 */ /* 0x001fca00078e0202 */
[----:B------:R0:W2:Y:S02]  /*249b0*/  LDG.E R7, desc[UR40][R2.64] ;  /* 0x0000002802077981 */ /* 0x0000a4000c1e1900 */
        /* <DEDUP_REMOVED lines=29> */
[----:B------:R-:W-:-:S04]  /*24b90*/  VIADDMNMX R7, R10, UR5, R7, PT ;  /* 0x000000050a077c46 */ /* 0x000fc8000b800107 */
[-C--:B------:R-:W-:Y:S02]  /*24ba0*/  IABS R9, R7.reuse ;  /* 0x0000000700097213 */ /* 0x080fe40000000000 */
        /* <DEDUP_REMOVED lines=11> */
[----:B------:R-:W-:Y:S02]  /*24c60*/  LOP3.LUT R3, R5, R7, RZ, 0x3c, !PT ;  /* 0x0000000705037212 */ /* 0x000fe400078e3cff */
[----:B------:R-:W-:Y:S01]  /*24c70*/  IADD3 R5, R8, 0x1000000, R5 ;  /* 0x0100000008057810 */ /* 0x000fe20007ffe005 */
        /* <DEDUP_REMOVED lines=12> */
[----:B------:R-:W-:-:S05]  /*24d40*/  IMAD R3, R2, R7, R5 ;  /* 0x0000000702037224 */ /* 0x000fca00078e0205 */
[----:B------:R1:W-:Y:S02]  /*24d50*/  STL [R1+0x468], R3 ;  /* 0x0004680301007387 */ /* 0x0003e40000100800 */
.L_x_3338:
[----:B01----:R-:W-:-:S05]  /*24d60*/  LOP3.LUT R3, RZ, R2, RZ, 0x33, !PT ;  /* 0x00000002ff037212 */ /* 0x003fca00078e33ff */
[----:B------:R-:W-:-:S05]  /*24d70*/  IMAD.IADD R2, R4, 0x1, R3 ;  /* 0x0000000104027824 */ /* 0x000fca00078e0203 */
[----:B------:R1:W-:Y:S01]  /*24d80*/  STL [R1+0x464], R2 ;  /* 0x0004640201007387 */ /* 0x0003e20000100800 */
[----:B------:R-:W-:Y:S05]  /*24d90*/  BRA `(.L_x_3339) ;  /* 0x0000000000107947 */ /* 0x000fea0003800000 */
.L_x_3334:
[----:B------:R-:W-:Y:S01]  /*24da0*/  IMAD.U32 R2, RZ, RZ, UR6 ;  /* 0x00000006ff027e24 */ /* 0x000fe2000f8e00ff */
[----:B------:R0:W-:Y:S04]  /*24db0*/  STL [R1+0x464], RZ ;  /* 0x000464ff01007387 */ /* 0x0001e80000100800 */
[----:B------:R0:W-:Y:S04]  /*24dc0*/  STL [R1+0x468], RZ ;  /* 0x000468ff01007387 */ /* 0x0001e80000100800 */
[----:B------:R0:W-:Y:S02]  /*24dd0*/  STL [R1+0x460], R2 ;  /* 0x0004600201007387 */ /* 0x0001e40000100800 */
.L_x_3339:
[----:B------:R-:W2:Y:S04]  /*24de0*/  LDL R4, [R1+0x460] ;  /* 0x0004600001047983 */ /* 0x000ea80000100800 */
        /* <DEDUP_REMOVED lines=9> */
.L_x_3332:
[----:B--2---:R-:W2:Y:S01]  /*24e80*/  LDL R0, [R1+0x46c] ;  /* 0x00046c0001007983 */ /* 0x004ea20000100800 */
[----:B------:R-:W-:Y:S01]  /*24e90*/  ULDC UR4, c[0x0][0xd3c] ;  /* 0x00034f0000047ab9 */ /* 0x000fe20000000800 */
[----:B------:R-:W-:Y:S02]  /*24ea0*/  IMAD.MOV.U32 R19, RZ, RZ, RZ ;  /* 0x000000ffff137224 */ /* 0x000fe400078e00ff */
[----:B------:R4:W-:Y:S01]  /*24eb0*/  STL [R1+0x4d8], RZ ;  /* 0x0004d8ff01007387 */ /* 0x0009e20000100800 */
[----:B--2---:R-:W-:Y:S01]  /*24ec0*/  ISETP.GE.AND P0, PT, R0, UR4, PT ;  /* 0x0000000400007c0c */ /* 0x004fe2000bf06270 */
[----:B------:R-:W-:-:S05]  /*24ed0*/  IMAD.MOV.U32 R0, RZ, RZ, 0x1 ;  /* 0x00000001ff007424 */ /* 0x000fca00078e00ff */
[----:B------:R4:W-:Y:S07]  /*24ee0*/  STL [R1+0x474], R0 ;  /* 0x0004740001007387 */ /* 0x0009ee0000100800 */
[----:B------:R-:W-:Y:S05]  /*24ef0*/  @P0 BRA `(.L_x_3340) ;  /* 0x0000006800940947 */ /* 0x000fea0003800000 */
[----:B---3--:R-:W2:Y:S01]  /*24f00*/  S2R R5, SR_TID.X ;  /* 0x0000000000057919 */ /* 0x008ea20000002100 */
[----:B------:R-:W3:Y:S01]  /*24f10*/  S2UR UR5, SR_CgaCtaId ;  /* 0x00000000000579c3 */ /* 0x000ee20000008800 */
[----:B------:R-:W-:Y:S01]  /*24f20*/  UMOV UR4, 0x400 ;  /* 0x0000040000047882 */ /* 0x000fe20000000000 */
[----:B------:R-:W-:Y:S01]  /*24f30*/  BSSY B8, `(.L_x_3340) ;  /* 0x00006a1000087945 */ /* 0x000fe20003800000 */
[----:B------:R-:W-:Y:S01]  /*24f40*/  STL [R1+0x4d8], RZ ;  /* 0x0004d8ff01007387 */ /* 0x000fe20000100800 */
[----:B------:R-:W-:Y:S01]  /*24f50*/  IMAD.MOV.U32 R19, RZ, RZ, RZ ;  /* 0x000000ffff137224 */ /* 0x000fe200078e00ff */
[----:B------:R-:W-:Y:S01]  /*24f60*/  ULDC UR37, c[0x0][0xc] ;  /* 0x0000030000257ab9 */ /* 0x000fe20000000800 */
[----:B------:R-:W-:Y:S01]  /*24f70*/  ULDC.64 UR38, c[0x0][0x198] ;  /* 0x0000660000267ab9 */ /* 0x000fe20000000a00 */
[----:B---3--:R-:W-:-:S06]  /*24f80*/  ULEA UR4, UR5, UR4, 0x18 ;  /* 0x0000000405047291 */ /* 0x008fcc000f8ec03f */
[----:B------:R-:W-:Y:S01]  /*24f90*/  IMAD.U32 R18, RZ, RZ, UR4 ;  /* 0x00000004ff127e24 */ /* 0x000fe2000f8e00ff */
[C---:B--2---:R-:W-:Y:S01]  /*24fa0*/  LOP3.LUT R4, R5.reuse, 0x7f, RZ, 0xc0, !PT ;  /* 0x0000007f05047812 */ /* 0x044fe200078ec0ff */
[----:B----4-:R-:W-:-:S05]  /*24fb0*/  IMAD.SHL.U32 R0, R5, 0x8, RZ ;  /* 0x0000000805007824 */ /* 0x010fca00078e00ff */
[C---:B01----:R-:W-:Y:S02]  /*24fc0*/  LOP3.LUT R2, R0.reuse, 0x1f8, RZ, 0xc0, !PT ;  /* 0x000001f800027812 */ /* 0x043fe400078ec0ff */
        /* <DEDUP_REMOVED lines=10> */
[----:B------:R1:W-:Y:S01]  /*25070*/  STL [R1+0x474], R2 ;  /* 0x0004740201007387 */ /* 0x0003e20000100800 */
[C---:B0-----:R-:W-:Y:S02]  /*25080*/  LOP3.LUT R3, R0.reuse, 0x40, RZ, 0xfc, !PT ;  /* 0x0000004000037812 */ /* 0x041fe400078efcff */
[C---:B-1----:R-:W-:Y:S02]  /*25090*/  LOP3.LUT R2, R0.reuse, 0x80, RZ, 0xfc, !PT ;  /* 0x0000008000027812 */ /* 0x042fe400078efcff */
[----:B------:R-:W-:-:S07]  /*250a0*/  LOP3.LUT R0, R0, 0xc0, RZ, 0xfc, !PT ;  /* 0x000000c000007812 */ /* 0x000fce00078efcff */
.L_x_3458:
[----:B------:R-:W2:Y:S01]  /*250b0*/  LDL R11, [R1+0x46c] ;  /* 0x00046c00010b7983 */ /* 0x000ea20000100800 */
[----:B------:R-:W-:Y:S05]  /*250c0*/  YIELD ;  /* 0x0000000000007946 */ /* 0x000fea0003800000 */
[----:B------:R-:W-:Y:S01]  /*250d0*/  ULDC.64 UR4, c[0x0][0xb20] ;  /* 0x0002c80000047ab9 */ /* 0x000fe20000000a00 */
[----:B------:R-:W-:Y:S01]  /*250e0*/  IMAD.MOV.U32 R0, RZ, RZ, RZ ;  /* 0x000000ffff007224 */ /* 0x000fe200078e00ff */
[----:B------:R-:W-:Y:S01]  /*250f0*/  ISETP.NE.U32.AND P0, PT, RZ, UR4, PT ;  /* 0x00000004ff007c0c */ /* 0x000fe2000bf05070 */
[----:B01----:R-:W0:Y:S01]  /*25100*/  LDC.64 R4, c[0x0][0xaf8] ;  /* 0x0002be00ff047b82 */ /* 0x003e220000000a00 */
[----:B------:R-:W-:Y:S01]  /*25110*/  CS2R R6, SRZ ;  /* 0x0000000000067805 */ /* 0x000fe2000001ff00 */
        /* <DEDUP_REMOVED lines=11> */
[----:B------:R-:W-:Y:S02]  /*251d0*/  ISETP.NE.AND.EX P1, PT, RZ, UR7, PT, P1 ;  /* 0x00000007ff007c0c */ /* 0x000fe4000bf25310 */
[----:B------:R-:W-:Y:S01]  /*251e0*/  ISETP.NE.U32.AND P0, PT, RZ, UR4, PT ;  /* 0x00000004ff007c0c */ /* 0x000fe2000bf05070 */
[----:B-1----:R-:W0:Y:S03]  /*251f0*/  LDC.64 R2, c[0x0][0xb00] ;  /* 0x0002c000ff027b82 */ /* 0x002e260000000a00 */
[----:B------:R-:W-:-:S05]  /*25200*/  ISETP.NE.AND.EX P0, PT, RZ, UR5, PT, P0 ;  /* 0x00000005ff007c0c */ /* 0x000fca000bf05300 */
[----:B------:R-:W1:Y:S08]  /*25210*/  @P2 LDC.64 R8, c[0x0][0xb10] ;  /* 0x0002c400ff082b82 */ /* 0x000e700000000a00 */
[----:B------:R-:W2:Y:S01]  /*25220*/  @P0 LDG.E R6, desc[UR40][R4.64] ;  /* 0x0000002804060981 */ /* 0x000ea2000c1e1900 */
[----:B------:R-:W-:Y:S01]  /*25230*/  ULDC UR4, c[0x0][0x288] ;  /* 0x0000a20000047ab9 */ /* 0x000fe20000000800 */
[----:B0-----:R-:W-:-:S05]  /*25240*/  IMAD.WIDE R2, R11, 0x4, R2 ;  /* 0x000000040b027825 */ /* 0x001fca00078e0202 */
[----:B------:R0:W5:Y:S01]  /*25250*/  @P1 LDG.E R7, desc[UR40][R2.64] ;  /* 0x0000002802071981 */ /* 0x000162000c1e1900 */
[----:B-1----:R-:W-:-:S03]  /*25260*/  @P2 IMAD.WIDE R8, R11, 0x4, R8 ;  /* 0x000000040b082825 */ /* 0x002fc600078e0208 */
[----:B--2---:R1:W-:Y:S02]  /*25270*/  STL [R1+0x48c], R6 ;  /* 0x00048c0601007387 */ /* 0x0043e40000100800 */
[----:B-1----:R-:W-:Y:S01]  /*25280*/  IMAD.U32 R6, RZ, RZ, UR4 ;  /* 0x00000004ff067e24 */ /* 0x002fe2000f8e00ff */
[----:B------:R-:W-:-:S05]  /*25290*/  ULDC.64 UR4, c[0x0][0x418] ;  /* 0x0001060000047ab9 */ /* 0x000fca0000000a00 */
[----:B------:R-:W2:Y:S01]  /*252a0*/  @P2 LDG.E R6, desc[UR40][R8.64] ;  /* 0x0000002808062981 */ /* 0x000ea2000c1e1900 */
[----:B------:R-:W-:-:S03]  /*252b0*/  UISETP.NE.U32.AND UP0, UPT, UR4, URZ, UPT ;  /* 0x0000003f0400728c */ /* 0x000fc6000bf05070 */
[----:B------:R-:W-:Y:S01]  /*252c0*/  ULDC UR4, c[0x0][0x424] ;  /* 0x0001090000047ab9 */ /* 0x000fe20000000800 */
[----:B------:R-:W-:-:S03]  /*252d0*/  UISETP.NE.AND.EX UP0, UPT, UR5, URZ, UPT, UP0 ;  /* 0x0000003f0500728c */ /* 0x000fc6000bf05300 */
[----:B------:R-:W-:Y:S01]  /*252e0*/  ULDC UR5, c[0x0][0x2f0] ;  /* 0x0000bc0000057ab9 */ /* 0x000fe20000000800 */
[----:B------:R-:W-:-:S04]  /*252f0*/  USEL UR4, UR4, 0x1, UP0 ;  /* 0x0000000104047887 */ /* 0x000fc80008000000 */
[----:B------:R-:W-:Y:S01]  /*25300*/  UIMAD UR4, UR4, UR5, URZ ;  /* 0x00000005040472a4 */ /* 0x000fe2000f8e023f */
[----:B--2---:R1:W-:Y:S01]  /*25310*/  STL [R1+0x490], R6 ;  /* 0x0004900601007387 */ /* 0x0043e20000100800 */
[----:B------:R-:W-:-:S04]  /*25320*/  IMAD.MOV.U32 R10, RZ, RZ, R6 ;  /* 0x000000ffff0a7224 */ /* 0x000fc800078e0006 */
[----:B-1----:R-:W-:Y:S01]  /*25330*/  IMAD.U32 R6, RZ, RZ, UR4 ;  /* 0x00000004ff067e24 */ /* 0x002fe2000f8e00ff */
[----:B0-----:R-:W-:Y:S06]  /*25340*/  @P2 BRA `(.L_x_3341) ;  /* 0x0000000000142947 */ /* 0x001fec0003800000 */
[----:B------:R-:W-:Y:S05]  /*25350*/  @!P0 BRA `(.L_x_3341) ;  /* 0x0000000000108947 */ /* 0x000fea0003800000 */
[----:B------:R-:W2:Y:S04]  /*25360*/  LDG.E R8, desc[UR40][R4.64] ;  /* 0x0000002804087981 */ /* 0x000ea8000c1e1900 */
[----:B------:R-:W2:Y:S02]  /*25370*/  LDG.E R4, desc[UR40][R4.64+0x4] ;  /* 0x0000042804047981 */ /* 0x000ea4000c1e1900 */
[----:B--2---:R-:W-:-:S05]  /*25380*/  IMAD.IADD R10, R4, 0x1, -R8 ;  /* 0x00000001040a7824 */ /* 0x004fca00078e0a08 */
[----:B------:R0:W-:Y:S02]  /*25390*/  STL [R1+0x490], R10 ;  /* 0x0004900a01007387 */ /* 0x0001e40000100800 */
.L_x_3341:
        /* <DEDUP_REMOVED lines=12> */
[----:B------:R-:W2:Y:S02]  /*25460*/  LDC.64 R6, c[0x0][0xb18] ;  /* 0x0002c600ff067b82 */ /* 0x000ea40000000a00 */
[----:B--2---:R-:W-:-:S06]  /*25470*/  IMAD.WIDE R6, R11, 0x4, R6 ;  /* 0x000000040b067825 */ /* 0x004fcc00078e0206 */
[----:B------:R2:W5:Y:S01]  /*25480*/  LDG.E R6, desc[UR40][R6.64] ;  /* 0x0000002806067981 */ /* 0x000562000c1e1900 */
[----:B------:R-:W-:Y:S05]  /*25490*/  BRA `(.L_x_3343) ;  /* 0x0000000000107947 */ /* 0x000fea0003800000 */
.L_x_3342:
[----:B------:R-:W-:Y:S05]  /*254a0*/  @!P1 BRA `(.L_x_3343) ;  /* 0x00000000000c9947 */ /* 0x000fea0003800000 */
[----:B------:R-:W2:Y:S04]  /*254b0*/  LDG.E R6, desc[UR40][R2.64] ;  /* 0x0000002802067981 */ /* 0x000ea8000c1e1900 */
[----:B------:R-:W2:Y:S02]  /*254c0*/  LDG.E R2, desc[UR40][R2.64+0x4] ;  /* 0x0000042802027981 */ /* 0x000ea4000c1e1900 */
[----:B--2---:R-:W-:-:S07]  /*254d0*/  IMAD.IADD R6, R2, 0x1, -R6 ;  /* 0x0000000102067824 */ /* 0x004fce00078e0a06 */
.L_x_3343:
[----:B------:R-:W3:Y:S01]  /*254e0*/  LDL.LU R3, [R1+0x464] ;  /* 0x0004640001037983 */ /* 0x000ee20000300800 */
[----:B------:R-:W4:Y:S01]  /*254f0*/  LDC R2, c[0x0][0x448] ;  /* 0x00011200ff027b82 */ /* 0x000f220000000800 */
[----:B-----5:R-:W-:Y:S01]  /*25500*/  IMAD.IADD R0, R6, 0x1, -R0 ;  /* 0x0000000106007824 */ /* 0x020fe200078e0a00 */
[----:B----4-:R-:W-:-:S13]  /*25510*/  ISETP.NE.AND P1, PT, R2, 0x1, PT ;  /* 0x000000010200780c */ /* 0x010fda0003f25270 */
[----:B------:R-:W4:Y:S08]  /*25520*/  @P1 LDC R2, c[0x0][0x44c] ;  /* 0x00011300ff021b82 */ /* 0x000f300000000800 */
[----:B-1----:R-:W1:Y:S01]  /*25530*/  @P1 LDC R4, c[0x0][0x450] ;  /* 0x00011400ff041b82 */ /* 0x002e620000000800 */
[----:B---3--:R-:W-:-:S04]  /*25540*/  IMAD.SHL.U32 R11, R3, 0x80, RZ ;  /* 0x00000080030b7824 */ /* 0x008fc800078e00ff */
[----:B------:R-:W-:Y:S01]  /*25550*/  VIADD R3, R11, 0x7f ;  /* 0x0000007f0b037836 */ /* 0x000fe20000000000 */
[----:B------:R3:W-:Y:S03]  /*25560*/  STL [R1+0x484], R11 ;  /* 0x0004840b01007387 */ /* 0x0007e60000100800 */
[----:B----4-:R-:W-:-:S04]  /*25570*/  @P1 IMAD.HI.U32 R2, R3, R2, RZ ;  /* 0x0000000203021227 */ /* 0x010fc800078e00ff */
[----:B------:R-:W-:Y:S01]  /*25580*/  IMAD.MOV.U32 R6, RZ, RZ, R3 ;  /* 0x000000ffff067224 */ /* 0x000fe200078e0003 */
[----:B-1----:R-:W-:Y:S01]  /*25590*/  @P1 SHF.R.U32.HI R6, RZ, R4, R2 ;  /* 0x00000004ff061219 */ /* 0x002fe20000011602 */
[----:B------:R-:W-:-:S04]  /*255a0*/  VIADD R2, R0, 0x5f ;  /* 0x0000005f00027836 */ /* 0x000fc80000000000 */
[----:B------:R-:W-:-:S05]  /*255b0*/  IMAD.HI R2, R2, 0x2aaaaaab, RZ ;  /* 0x2aaaaaab02027827 */ /* 0x000fca00078e02ff */
[----:B------:R-:W-:-:S04]  /*255c0*/  SHF.R.U32.HI R3, RZ, 0x1f, R2 ;  /* 0x0000001fff037819 */ /* 0x000fc80000011602 */
[----:B------:R-:W-:Y:S02]  /*255d0*/  LEA.HI.SX32 R9, R2, R3, 0x1c ;  /* 0x0000000302097211 */ /* 0x000fe400078fe2ff */
[----:B------:R-:W-:-:S03]  /*255e0*/  IADD3 R2, R0, 0x1, -R10 ;  /* 0x0000000100027810 */ /* 0x000fc60007ffe80a */
[----:B------:R3:W-:Y:S02]  /*255f0*/  STL [R1+0x4e4], R9 ;  /* 0x0004e40901007387 */ /* 0x0007e40000100800 */
[----:B------:R-:W-:Y:S02]  /*25600*/  IMAD.IADD R6, R2, 0x1, R6 ;  /* 0x0000000102067824 */ /* 0x000fe400078e0206 */
[----:B------:R-:W1:Y:S02]  /*25610*/  LDC.64 R2, c[0x0][0xad8] ;  /* 0x0002b600ff027b82 */ /* 0x000e640000000a00 */
[----:B-1----:R-:W-:Y:S01]  /*25620*/  ISETP.GE.AND P2, PT, R3, 0x1, PT ;  /* 0x000000010300780c */ /* 0x002fe20003f46270 */
[----:B------:R-:W-:-:S12]  /*25630*/  IMAD.IADD R2, R6, 0x1, R2 ;  /* 0x0000000106027824 */ /* 0x000fd800078e0202 */
[----:B---3--:R-:W-:Y:S05]  /*25640*/  @!P2 BRA `(.L_x_3344) ;  /* 0x000000000048a947 */ /* 0x008fea0003800000 */
[C---:B------:R-:W-:Y:S01]  /*25650*/  ISETP.GT.AND P0, PT, R6.reuse, RZ, PT ;  /* 0x000000ff0600720c */ /* 0x040fe20003f04270 */
[----:B------:R-:W-:Y:S01]  /*25660*/  BSSY B0, `(.L_x_3345) ;  /* 0x000000e000007945 */ /* 0x000fe20003800000 */
[----:B--2---:R-:W-:-:S11]  /*25670*/  VIADD R7, R6, 0xffffffff ;  /* 0xffffffff06077836 */ /* 0x004fd60000000000 */
        /* <DEDUP_REMOVED lines=8> */
.L_x_3346:
[----:B------:R-:W-:-:S13]  /*25700*/  ISETP.NE.AND P0, PT, R3, 0x1, PT ;  /* 0x000000010300780c */ /* 0x000fda0003f05270 */
[----:B------:R-:W1:Y:S02]  /*25710*/  @P0 LDC.64 R4, c[0x0][0xae0] ;  /* 0x0002b800ff040b82 */ /* 0x000e640000000a00 */
[----:B-1----:R-:W-:-:S05]  /*25720*/  @P0 IMAD.HI.U32 R4, R7, R4, RZ ;  /* 0x0000000407040227 */ /* 0x002fca00078e00ff */
[----:B------:R-:W-:-:S07]  /*25730*/  @P0 SHF.R.U32.HI R7, RZ, R5, R4 ;  /* 0x00000005ff070219 */ /* 0x000fce0000011604 */
.L_x_3347:
[----:B------:R-:W-:Y:S05]  /*25740*/  BSYNC B0 ;  /* 0x0000000000007941 */ /* 0x000fea0003800000 */
.L_x_3345:
[----:B------:R-:W-:-:S05]  /*25750*/  IMAD R7, R7, R3, R3 ;  /* 0x0000000307077224 */ /* 0x000fca00078e0203 */
[----:B------:R-:W-:-:S07]  /*25760*/  VIMNMX R2, R2, R7, PT ;  /* 0x0000000702027248 */ /* 0x000fce0003fe0100 */
.L_x_3344:
[----:B------:R-:W1:Y:S01]  /*25770*/  @P1 LDC R4, c[0x0][0x44c] ;  /* 0x00011300ff041b82 */ /* 0x000e620000000800 */
[----:B------:R-:W-:Y:S01]  /*25780*/  VIADD R2, R2, 0x5f ;  /* 0x0000005f02027836 */ /* 0x000fe20000000000 */
[----:B------:R-:W-:Y:S01]  /*25790*/  ULDC UR4, c[0x0][0xad4] ;  /* 0x0002b50000047ab9 */ /* 0x000fe20000000800 */
[----:B------:R-:W-:Y:S02]  /*257a0*/  IMAD.MOV.U32 R5, RZ, RZ, R11 ;  /* 0x000000ffff057224 */ /* 0x000fe400078e000b */
[----:B------:R-:W-:-:S03]  /*257b0*/  IMAD.HI R2, R2, 0x2aaaaaab, RZ ;  /* 0x2aaaaaab02027827 */ /* 0x000fc600078e02ff */
[----:B------:R-:W3:Y:S01]  /*257c0*/  @P1 LDC R6, c[0x0][0x450] ;  /* 0x00011400ff061b82 */ /* 0x000ee20000000800 */
[----:B-1----:R-:W-:-:S05]  /*257d0*/  @P1 IMAD.HI.U32 R4, R11, R4, RZ ;  /* 0x000000040b041227 */ /* 0x002fca00078e00ff */
        /* <DEDUP_REMOVED lines=13> */
[----:B-1----:R-:W1:Y:S02]  /*258b0*/  @P0 LDC.64 R4, c[0x0][0xae0] ;  /* 0x0002b800ff040b82 */ /* 0x002e640000000a00 */
[----:B-1----:R-:W-:-:S05]  /*258c0*/  @P0 IMAD.HI.U32 R4, R6, R4, RZ ;  /* 0x0000000406040227 */ /* 0x002fca00078e00ff */
[----:B------:R-:W-:-:S04]  /*258d0*/  @P0 SHF.R.U32.HI R6, RZ, R5, R4 ;  /* 0x00000005ff060219 */ /* 0x000fc80000011604 */
[----:B------:R-:W-:Y:S01]  /*258e0*/  LOP3.LUT R6, RZ, R6, RZ, 0x33, !PT ;  /* 0x00000006ff067212 */ /* 0x000fe200078e33ff */
[----:B------:R-:W-:Y:S06]  /*258f0*/  BRA `(.L_x_3351) ;  /* 0x0000000000107947 */ /* 0x000fec0003800000 */
.L_x_3350:
[----:B------:R-:W-:-:S13]  /*25900*/  ISETP.NE.AND P0, PT, R3, 0x1, PT ;  /* 0x000000010300780c */ /* 0x000fda0003f05270 */
[----:B-1----:R-:W1:Y:S02]  /*25910*/  @P0 LDC.64 R4, c[0x0][0xae0] ;  /* 0x0002b800ff040b82 */ /* 0x002e640000000a00 */
[----:B-1----:R-:W-:-:S05]  /*25920*/  @P0 IMAD.HI.U32 R4, R6, R4, RZ ;  /* 0x0000000406040227 */ /* 0x002fca00078e00ff */
[----:B------:R-:W-:-:S07]  /*25930*/  @P0 SHF.R.U32.HI R6, RZ, R5, R4 ;  /* 0x00000005ff060219 */ /* 0x000fce0000011604 */
.L_x_3351:
[----:B------:R-:W-:Y:S05]  /*25940*/  BSYNC B0 ;  /* 0x0000000000007941 */ /* 0x000fea0003800000 */
.L_x_3349:
[----:B------:R-:W-:-:S05]  /*25950*/  IMAD R3, R6, R3, RZ ;  /* 0x0000000306037224 */ /* 0x000fca00078e02ff */
[----:B------:R-:W-:-:S07]  /*25960*/  VIMNMX R2, R2, R3, !PT ;  /* 0x0000000302027248 */ /* 0x000fce0007fe0100 */
.L_x_3348:
[----:B------:R-:W-:Y:S01]  /*25970*/  IMAD.HI R2, R2, 0x2aaaaaab, RZ ;  /* 0x2aaaaaab02027827 */ /* 0x000fe200078e02ff */
[----:B-1----:R-:W-:Y:S01]  /*25980*/  SHF.R.U32.HI R4, RZ, 0x10, R8 ;  /* 0x00000010ff047819 */ /* 0x002fe20000011608 */
[----:B------:R-:W-:Y:S01]  /*25990*/  BSSY B0, `(.L_x_3352) ;  /* 0x000002a000007945 */ /* 0x000fe20003800000 */
[----:B------:R-:W-:Y:S01]  /*259a0*/  LOP3.LUT R9, R8, 0xff, RZ, 0xc0, !PT ;  /* 0x000000ff08097812 */ /* 0x000fe200078ec0ff */
[----:B------:R-:W-:Y:S01]  /*259b0*/  IMAD.MOV.U32 R5, RZ, RZ, RZ ;  /* 0x000000ffff057224 */ /* 0x000fe200078e00ff */
[----:B------:R-:W-:Y:S02]  /*259c0*/  SHF.R.U32.HI R3, RZ, 0x1f, R2 ;  /* 0x0000001fff037819 */ /* 0x000fe40000011602 */
[----:B------:R-:W-:Y:S01]  /*259d0*/  ISETP.NE.AND P0, PT, R4, RZ, PT ;  /* 0x000000ff0400720c */ /* 0x000fe20003f05270 */
[----:B------:R1:W-:Y:S01]  /*259e0*/  STL [R1+0x4dc], R9 ;  /* 0x0004dc0901007387 */ /* 0x0003e20000100800 */
[----:B------:R-:W-:Y:S01]  /*259f0*/  LEA.HI.SX32 R3, R2, R3, 0x1c ;  /* 0x0000000302037211 */ /* 0x000fe200078fe2ff */
[----:B------:R-:W-:-:S02]  /*25a00*/  IMAD.MOV.U32 R8, RZ, RZ, R5 ;  /* 0x000000ffff087224 */ /* 0x000fc400078e0005 */
[----:B------:R1:W-:Y:S01]  /*25a10*/  STL [R1+0x4ac], R5 ;  /* 0x0004ac0501007387 */ /* 0x0003e20000100800 */
[----:B0-----:R-:W-:-:S04]  /*25a20*/  VIMNMX R10, RZ, R3, !PT ;  /* 0x00000003ff0a7248 */ /* 0x001fc80007fe0100 */
[----:B------:R-:W-:Y:S01]  /*25a30*/  ISETP.GT.AND P1, PT, R0, R10, PT ;  /* 0x0000000a0000720c */ /* 0x000fe20003f24270 */
[----:B------:R1:W-:Y:S02]  /*25a40*/  STL [R1+0x4a8], R10 ;  /* 0x0004a80a01007387 */ /* 0x0003e40000100800 */
[----:B------:R-:W0:Y:S10]  /*25a50*/  @!P0 LDC R4, c[0x0][0xae8] ;  /* 0x0002ba00ff048b82 */ /* 0x000e340000000800 */
[----:B-1----:R-:W-:Y:S05]  /*25a60*/  @!P1 BRA `(.L_x_3353) ;  /* 0x0000000000709947 */ /* 0x002fea0003800000 */
[-C--:B0-----:R-:W-:Y:S02]  /*25a70*/  IABS R5, R4.reuse ;  /* 0x0000000400057213 */ /* 0x081fe40000000000 */
[----:B--2---:R-:W-:Y:S02]  /*25a80*/  IABS R7, R4 ;  /* 0x0000000400077213 */ /* 0x004fe40000000000 */
        /* <DEDUP_REMOVED lines=26> */
.L_x_3353:
[----:B------:R-:W-:Y:S05]  /*25c30*/  BSYNC B0 ;  /* 0x0000000000007941 */ /* 0x000fea0003800000 */
.L_x_3352:
        /* <DEDUP_REMOVED lines=13> */
[----:B------:R-:W-:Y:S02]  /*25d10*/  VOTEU.ANY UR4, UPT, PT ;  /* 0x0000000000047886 */ /* 0x000fe400038e0100 */
[----:B------:R-:W3:Y:S08]  /*25d20*/  FLO.U32 R0, UR4 ;  /* 0x0000000400007d00 */ /* 0x000ef000080e0000 */
[----:B------:R-:W4:Y:S01]  /*25d30*/  POPC R5, UR4 ;  /* 0x0000000400057d09 */ /* 0x000f220008000000 */
[----:B---3--:R-:W-:-:S02]  /*25d40*/  ISETP.EQ.U32.AND P0, PT, R0, R3, PT ;  /* 0x000000030000720c */ /* 0x008fc40003f02070 */
[----:B------:R-:W4:Y:S11]  /*25d50*/  LDC.64 R2, c[0x0][0xd60] ;  /* 0x00035800ff027b82 */ /* 0x000f360000000a00 */
[----:B----4-:R-:W3:Y:S01]  /*25d60*/  @P0 ATOMG.E.ADD.STRONG.GPU PT, R3, desc[UR40][R2.64], R5 ;  /* 0x00000005020309a8 */ /* 0x010ee200081ee1e8 */
[----:B0-----:R-:W0:Y:S02]  /*25d70*/  S2R R4, SR_LTMASK ;  /* 0x0000000000047919 */ /* 0x001e240000003900 */
[----:B0-----:R-:W-:-:S04]  /*25d80*/  LOP3.LUT R4, R4, UR4, RZ, 0xc0, !PT ;  /* 0x0000000404047c12 */ /* 0x001fc8000f8ec0ff */
[----:B--2---:R-:W0:Y:S01]  /*25d90*/  POPC R7, R4 ;  /* 0x0000000400077309 */ /* 0x004e220000000000 */
[----:B---3--:R-:W0:Y:S02]  /*25da0*/  SHFL.IDX PT, R0, R3, R0, 0x1f ;  /* 0x00001f0003007589 */ /* 0x008e2400000e0000 */
[----:B0-----:R-:W-:-:S05]  /*25db0*/  IADD3 R0, R0, UR37, R7 ;  /* 0x0000002500007c10 */ /* 0x001fca000fffe007 */
[----:B------:R3:W-:Y:S01]  /*25dc0*/  STL [R1+0x460], R0 ;  /* 0x0004600001007387 */ /* 0x0007e20000100800 */
[----:B------:R-:W-:Y:S05]  /*25dd0*/  BRA `(.L_x_3356) ;  /* 0x00000048005c7947 */ /* 0x000fea0003800000 */
.L_x_3355:
        /* <DEDUP_REMOVED lines=12> */
[----:B--2---:R-:W-:-:S02]  /*25ea0*/  IMAD.U32 R7, RZ, RZ, UR9 ;  /* 0x00000009ff077e24 */ /* 0x004fc4000f8e00ff */
[----:B------:R-:W-:Y:S02]  /*25eb0*/  IMAD.U32 R10, RZ, RZ, UR4 ;  /* 0x00000004ff0a7e24 */ /* 0x000fe4000f8e00ff */
[----:B------:R-:W-:Y:S02]  /*25ec0*/  IMAD.U32 R11, RZ, RZ, UR5 ;  /* 0x00000005ff0b7e24 */ /* 0x000fe4000f8e00ff */
[----:B-1----:R-:W-:Y:S02]  /*25ed0*/  IMAD.MOV.U32 R8, RZ, RZ, 0x70 ;  /* 0x00000070ff087424 */ /* 0x002fe400078e00ff */
[----:B------:R-:W-:Y:S02]  /*25ee0*/  IMAD.MOV.U32 R12, RZ, RZ, 0x1 ;  /* 0x00000001ff0c7424 */ /* 0x000fe400078e00ff */
[----:B------:R-:W-:-:S07]  /*25ef0*/  IMAD.MOV.U32 R13, RZ, RZ, RZ ;  /* 0x000000ffff0d7224 */ /* 0x000fce00078e00ff */
[----:B------:R-:W-:-:S07]  /*25f00*/  LEPC R20, `(.L_x_3358) ;  /* 0x000000001014794e */ /* 0x000fce0000000000 */
[----:B0-----:R-:W-:Y:S05]  /*25f10*/  CALL.ABS.NOINC R2 ;  /* 0x0000000002007343 */ /* 0x001fea0003c00000 */
.L_x_3358:
[----:B------:R-:W-:Y:S05]  /*25f20*/  BSYNC B6 ;  /* 0x0000000000067941 */ /* 0x000fea0003800000 */
.L_x_3357:
        /* <DEDUP_REMOVED lines=9> */
[----:B0-----:R-:W-:Y:S02]  /*25fc0*/  IMAD.U32 R4, RZ, RZ, UR6 ;  /* 0x00000006ff047e24 */ /* 0x001fe4000f8e00ff */
[----:B------:R-:W-:Y:S02]  /*25fd0*/  IMAD.U32 R5, RZ, RZ, UR7 ;  /* 0x00000007ff057e24 */ /* 0x000fe4000f8e00ff */
[----:B------:R-:W-:Y:S02]  /*25fe0*/  IMAD.U32 R6, RZ, RZ, UR8 ;  /* 0x00000008ff067e24 */ /* 0x000fe4000f8e00ff */
[----:B--2---:R-:W-:-:S02]  /*25ff0*/  IMAD.U32 R7, RZ, RZ, UR9 ;  /* 0x00000009ff077e24 */ /* 0x004fc4000f8e00ff */
[----:B------:R-:W-:Y:S02]  /*26000*/  IMAD.U32 R10, RZ, RZ, UR4 ;  /* 0x00000004ff0a7e24 */ /* 0x000fe4000f8e00ff */
[----:B------:R-:W-:Y:S02]  /*26010*/  IMAD.U32 R11, RZ, RZ, UR5 ;  /* 0x00000005ff0b7e24 */ /* 0x000fe4000f8e00ff */
[----:B-1----:R-:W-:Y:S02]  /*26020*/  IMAD.MOV.U32 R8, RZ, RZ, 0x70 ;  /* 0x00000070ff087424 */ /* 0x002fe400078e00ff */
[----:B------:R-:W-:Y:S02]  /*26030*/  IMAD.MOV.U32 R12, RZ, RZ, 0x1 ;  /* 0x00000001ff0c7424 */ /* 0x000fe400078e00ff */
[----:B---3--:R-:W-:-:S07]  /*26040*/  IMAD.MOV.U32 R13, RZ, RZ, RZ ;  /* 0x000000ffff0d7224 */ /* 0x008fce00078e00ff */
[----:B------:R-:W-:-:S07]  /*26050*/  LEPC R20, `(.L_x_3361) ;  /* 0x000000001014794e */ /* 0x000fce0000000000 */
[----:B----4-:R-:W-:Y:S05]  /*26060*/  CALL.ABS.NOINC R2 ;  /* 0x0000000002007343 */ /* 0x010fea0003c00000 */
.L_x_3361:
        /* <DEDUP_REMOVED lines=15> */
.L_x_3360:
[----:B------:R-:W-:Y:S05]  /*26160*/  BSYNC B6 ;  /* 0x0000000000067941 */ /* 0x000fea0003800000 */
.L_x_3359:
        /* <DEDUP_REMOVED lines=9> */
[----:B------:R2:W1:Y:S01]  /*26200*/  @P0 LDG.E R7, desc[UR40][R2.64] ;  /* 0x0000002802070981 */ /* 0x000462000c1e1900 */
[----:B---3--:R-:W-:Y:S01]  /*26210*/  VIADD R0, R16, 0xffffffff ;  /* 0xffffffff10007836 */ /* 0x008fe20000000000 */
[----:B--2---:R-:W2:Y:S02]  /*26220*/  LDC.64 R2, c[0x0][0x418] ;  /* 0x00010600ff027b82 */ /* 0x004ea40000000a00 */
[----:B--2---:R-:W-:Y:S01]  /*26230*/  LOP3.LUT P0, RZ, R2, UR4, RZ, 0xfc, !PT ;  /* 0x0000000402ff7c12 */ /* 0x004fe2000f80fcff */
[----:B------:R-:W-:-:S03]  /*26240*/  UMOV UR4, 0xffffffff ;  /* 0xffffffff00047882 */ /* 0x000fc60000000000 */
[----:B------:R-:W-:Y:S02]  /*26250*/  LOP3.LUT P0, RZ, R3, UR5, RZ, 0xfc, P0 ;  /* 0x0000000503ff7c12 */ /* 0x000fe4000800fcff */
[----:B-1----:R-:W-:Y:S01]  /*26260*/  SHF.R.S32.HI R8, RZ, 0x1f, R7 ;  /* 0x0000001fff087819 */ /* 0x002fe20000011407 */
[----:B------:R1:W-:Y:S01]  /*26270*/  STL [R1+0x464], R7 ;  /* 0x0004640701007387 */ /* 0x0003e20000100800 */
[----:B------:R-:W-:-:S03]  /*26280*/  SEL R16, R7, RZ, !P0 ;  /* 0x000000ff07107207 */ /* 0x000fc60004000000 */
[----:B------:R1:W-:Y:S01]  /*26290*/  STL [R1+0x468], R8 ;  /* 0x0004680801007387 */ /* 0x0003e20000100800 */
[----:B------:R-:W-:Y:S05]  /*262a0*/  BRA.DIV UR4, `(.L_x_3362) ;  /* 0x0000005e04347947 */ /* 0x000fea000b800000 */
[----:B0-----:R-:W0:Y:S02]  /*262b0*/  S2R R4, SR_TID.X ;  /* 0x0000000000047919 */ /* 0x001e240000002100 */
[----:B0-----:R-:W-:-:S04]  /*262c0*/  SHF.R.U32.HI R4, RZ, 0x5, R4 ;  /* 0x00000005ff047819 */ /* 0x001fc80000011604 */
[----:B------:R-:W-:-:S05]  /*262d0*/  LOP3.LUT R4, R4, 0x3, RZ, 0xc0, !PT ;  /* 0x0000000304047812 */ /* 0x000fca00078ec0ff */
[----:B------:R0:W2:Y:S02]  /*262e0*/  SHFL.IDX PT, R14, R4, RZ, 0x1f ;  /* 0x00001fff040e7589 */ /* 0x0000a400000e0000 */
.L_x_3475:
[----:B0-----:R-:W3:Y:S01]  /*262f0*/  LDL.LU R4, [R1+0x480] ;  /* 0x0004800001047983 */ /* 0x001ee20000300800 */
[----:B------:R-:W-:Y:S02]  /*26300*/  PLOP3.LUT P1, PT, PT, PT, PT, 0x8, 0x0 ;  /* 0x000000000000781c */ /* 0x000fe40003f2e170 */
[----:B--2---:R-:W-:Y:S01]  /*26310*/  ISETP.NE.AND P0, PT, R14, RZ, PT ;  /* 0x000000ff0e00720c */ /* 0x004fe20003f05270 */
[----:B------:R0:W-:Y:S01]  /*26320*/  STL [R1+0x494], R0 ;  /* 0x0004940001007387 */ /* 0x0001e20000100800 */
[----:B---3--:R-:W-:-:S09]  /*26330*/  LOP3.LUT R4, R4, 0xfffffffe, RZ, 0xc0, !PT ;  /* 0xfffffffe04047812 */ /* 0x008fd200078ec0ff */
[----:B------:R-:W-:-:S05]  /*26340*/  @P1 LOP3.LUT R4, R4, 0x1, RZ, 0xfc, !PT ;  /* 0x0000000104041812 */ /* 0x000fca00078efcff */
[----:B------:R0:W-:Y:S01]  /*26350*/  STL [R1+0x480], R4 ;  /* 0x0004800401007387 */ /* 0x0001e20000100800 */
[----:B------:R-:W-:Y:S05]  /*26360*/  @P0 BRA `(.L_x_3363) ;  /* 0x00000004000c0947 */ /* 0x000fea0003800000 */
[----:B------:R-:W-:-:S03]  /*26370*/  UMOV UR4, 0xffffffff ;  /* 0xffffffff00047882 */ /* 0x000fc60000000000 */
[----:B------:R-:W-:Y:S05]  /*26380*/  BRA.DIV UR4, `(.L_x_3364) ;  /* 0x0000005e04307947 */ /* 0x000fea000b800000 */
[----:B------:R-:W-:-:S13]  /*26390*/  ELECT P6, URZ, PT ;  /* 0x00000000003f782f */ /* 0x000fda00038c0000 */
.L_x_3478:
[----:B------:R-:W-:Y:S05]  /*263a0*/  @!P6 BRA `(.L_x_3363) ;  /* 0x0000000000fce947 */ /* 0x000fea0003800000 */
[----:B------:R-:W-:-:S04]  /*263b0*/  ISETP.NE.U32.AND P0, PT, R2, RZ, PT ;  /* 0x000000ff0200720c */ /* 0x000fc80003f05070 */
[----:B------:R-:W-:-:S13]  /*263c0*/  ISETP.NE.AND.EX P0, PT, R3, RZ, PT, P0 ;  /* 0x000000ff0300720c */ /* 0x000fda0003f05300 */
[----:B------:R-:W-:Y:S05]  /*263d0*/  @!P0 BRA `(.L_x_3365) ;  /* 0x0000000000508947 */ /* 0x000fea0003800000 */
[----:B------:R-:W2:Y:S01]  /*263e0*/  LDC R6, c[0x0][0x43c] ;  /* 0x00010f00ff067b82 */ /* 0x000ea20000000800 */
[----:B------:R-:W-:Y:S01]  /*263f0*/  IMAD.MOV.U32 R9, RZ, RZ, R0 ;  /* 0x000000ffff097224 */ /* 0x000fe200078e0000 */
[----:B------:R-:W-:-:S03]  /*26400*/  ULDC.64 UR4, c[0x0][0x428] ;  /* 0x00010a0000047ab9 */ /* 0x000fc60000000a00 */
[----:B0-----:R-:W-:Y:S01]  /*26410*/  IMAD.MOV.U32 R0, RZ, RZ, R9 ;  /* 0x000000ffff007224 */ /* 0x001fe200078e0009 */
[----:B--2---:R-:W-:-:S13]  /*26420*/  ISETP.NE.AND P0, PT, R6, 0x1, PT ;  /* 0x000000010600780c */ /* 0x004fda0003f05270 */
        /* <DEDUP_REMOVED lines=15> */
.L_x_3365:
[----:B--2---:R-:W2:Y:S01]  /*26520*/  LDL R2, [R1+0x474] ;  /* 0x0004740001027983 */ /* 0x004ea20000100800 */
[----:B0-----:R-:W-:Y:S01]  /*26530*/  IMAD R0, R19, 0x8, R18 ;  /* 0x0000000813007824 */ /* 0x001fe200078e0212 */
[----:B--2---:R-:W-:-:S04]  /*26540*/  SHF.L.U32 R2, R2, 0x1f, RZ ;  /* 0x0000001f02027819 */ /* 0x004fc800000006ff */
[----:B------:R-:W0:Y:S02]  /*26550*/  SYNCS.PHASECHK.TRANS64.TRYWAIT P0, [R0+URZ+0x32440], R2 ;  /* 0x03244002000075a7 */ /* 0x000e24000800017f */
[----:B0-----:R-:W-:Y:S05]  /*26560*/  @!P0 BRA `(.L_x_3366) ;  /* 0x0000005800d88947 */ /* 0x001fea0003800000 */
.L_x_3479:
[----:B------:R-:W2:Y:S02]  /*26570*/  S2R R3, SR_TID.X ;  /* 0x0000000000037919 */ /* 0x000ea40000002100 */
[----:B--2---:R-:W-:-:S04]  /*26580*/  LOP3.LUT R3, R3, 0x7f, RZ, 0xc0, !PT ;  /* 0x0000007f03037812 */ /* 0x004fc800078ec0ff */
[----:B------:R-:W-:-:S13]  /*26590*/  ISETP.NE.AND P0, PT, R3, RZ, PT ;  /* 0x000000ff0300720c */ /* 0x000fda0003f05270 */
[----:B------:R-:W-:Y:S05]  /*265a0*/  @P0 BRA `(.L_x_3367) ;  /* 0x00000000001c0947 */ /* 0x000fea0003800000 */
[----:B------:R-:W2:Y:S01]  /*265b0*/  S2R R3, SR_TID.X ;  /* 0x0000000000037919 */ /* 0x000ea20000002100 */
[----:B0-----:R-:W-:-:S04]  /*265c0*/  IMAD.MOV.U32 R2, RZ, RZ, 0x3000 ;  /* 0x00003000ff027424 */ /* 0x001fc800078e00ff */
[----:B------:R3:W-:Y:S01]  /*265d0*/  SYNCS.ARRIVE.TRANS64 RZ, [R0+URZ+0x32430], R2 ;  /* 0x0324300200ff79a7 */ /* 0x0007e2000800003f */
[----:B--2---:R-:W-:-:S04]  /*265e0*/  LOP3.LUT R3, R3, 0x1f, RZ, 0xc0, !PT ;  /* 0x0000001f03037812 */ /* 0x004fc800078ec0ff */
[----:B------:R-:W-:-:S13]  /*265f0*/  ISETP.NE.AND P0, PT, R3, RZ, PT ;  /* 0x000000ff0300720c */ /* 0x000fda0003f05270 */
[----:B---3--:R-:W-:Y:S05]  /*26600*/  @!P0 BRA `(.L_x_3367) ;  /* 0x0000000000048947 */ /* 0x008fea0003800000 */
[----:B------:R-:W-:Y:S01]  /*26610*/  BPT.TRAP 0x1 ;  /* 0x000000040000795c */ /* 0x000fe20000300000 */
.L_x_3367:
        /* <DEDUP_REMOVED lines=24> */
.L_x_3363:
[----:B--2---:R-:W2:Y:S04]  /*267a0*/  LDL R2, [R1+0x46c] ;  /* 0x00046c0001027983 */ /* 0x004ea80000100800 */
[----:B------:R-:W3:Y:S01]  /*267b0*/  LDL R3, [R1+0x48c] ;  /* 0x00048c0001037983 */ /* 0x000ee20000100800 */
[----:B------:R-:W-:Y:S05]  /*267c0*/  WARPSYNC.ALL ;  /* 0x0000000000007948 */ /* 0x000fea0003800000 */
[----:B------:R-:W-:Y:S01]  /*267d0*/  ULDC.64 UR4, c[0x0][0xaf8] ;  /* 0x0002be0000047ab9 */ /* 0x000fe20000000a00 */
[----:B0-----:R-:W-:Y:S01]  /*267e0*/  VIADD R0, R18, 0x18400 ;  /* 0x0001840012007836 */ /* 0x001fe20000000000 */
[----:B------:R-:W-:Y:S01]  /*267f0*/  BAR.SYNC.DEFER_BLOCKING 0x8, 0x180 ;  /* 0x0206000000007b1d */ /* 0x000fe20000010000 */
[----:B------:R-:W-:-:S03]  /*26800*/  ISETP.NE.U32.AND P0, PT, RZ, UR4, PT ;  /* 0x00000004ff007c0c */ /* 0x000fc6000bf05070 */
[----:B------:R-:W-:Y:S02]  /*26810*/  LOP3.LUT P1, RZ, R0, 0x3ff, RZ, 0xc0, !PT ;  /* 0x000003ff00ff7812 */ /* 0x000fe4000782c0ff */
[----:B------:R-:W-:Y:S01]  /*26820*/  ISETP.NE.AND.EX P0, PT, RZ, UR5, PT, P0 ;  /* 0x00000005ff007c0c */ /* 0x000fe2000bf05300 */
[----:B------:R-:W-:Y:S01]  /*26830*/  BSSY B6, `(.L_x_3368) ;  /* 0x0000019000067945 */ /* 0x000fe20003800000 */
[----:B--2---:R-:W-:-:S04]  /*26840*/  SHF.R.S32.HI R0, RZ, 0x1f, R2 ;  /* 0x0000001fff007819 */ /* 0x004fc80000011402 */
[----:B------:R-:W-:Y:S02]  /*26850*/  SEL R4, R0, RZ, !P0 ;  /* 0x000000ff00047207 */ /* 0x000fe40004000000 */
[----:B---3--:R-:W-:Y:S02]  /*26860*/  SHF.R.S32.HI R3, RZ, 0x1f, R3 ;  /* 0x0000001fff037819 */ /* 0x008fe40000011403 */
[----:B------:R-:W-:Y:S01]  /*26870*/  SEL R0, R2, RZ, !P0 ;  /* 0x000000ff02007207 */ /* 0x000fe20004000000 */
[----:B------:R0:W-:Y:S04]  /*26880*/  STL [R1+0x4c0], R4 ;  /* 0x0004c00401007387 */ /* 0x0001e80000100800 */
[----:B------:R0:W-:Y:S04]  /*26890*/  STL [R1+0x49c], R0 ;  /* 0x00049c0001007387 */ /* 0x0001e80000100800 */
[----:B------:R0:W-:Y:S01]  /*268a0*/  STL [R1+0x4b0], R3 ;  /* 0x0004b00301007387 */ /* 0x0001e20000100800 */
        /* <DEDUP_REMOVED lines=9> */
[----:B-1----:R-:W-:-:S02]  /*26940*/  IMAD.U32 R7, RZ, RZ, UR9 ;  /* 0x00000009ff077e24 */ /* 0x002fc4000f8e00ff */
[----:B------:R-:W-:Y:S02]  /*26950*/  IMAD.U32 R10, RZ, RZ, UR4 ;  /* 0x00000004ff0a7e24 */ /* 0x000fe4000f8e00ff */
[----:B------:R-:W-:Y:S02]  /*26960*/  IMAD.U32 R11, RZ, RZ, UR5 ;  /* 0x00000005ff0b7e24 */ /* 0x000fe4000f8e00ff */
[----:B------:R-:W-:Y:S02]  /*26970*/  IMAD.MOV.U32 R8, RZ, RZ, 0x70 ;  /* 0x00000070ff087424 */ /* 0x000fe400078e00ff */
[----:B------:R-:W-:Y:S02]  /*26980*/  IMAD.MOV.U32 R12, RZ, RZ, 0x1 ;  /* 0x00000001ff0c7424 */ /* 0x000fe400078e00ff */
[----:B------:R-:W-:-:S07]  /*26990*/  IMAD.MOV.U32 R13, RZ, RZ, RZ ;  /* 0x000000ffff0d7224 */ /* 0x000fce00078e00ff */
[----:B------:R-:W-:-:S07]  /*269a0*/  LEPC R20, `(.L_x_3369) ;  /* 0x000000001014794e */ /* 0x000fce0000000000 */
[----:B0-----:R-:W-:Y:S05]  /*269b0*/  CALL.ABS.NOINC R2 ;  /* 0x0000000002007343 */ /* 0x001fea0003c00000 */
.L_x_3369:
[----:B------:R-:W-:Y:S05]  /*269c0*/  BSYNC B6 ;  /* 0x0000000000067941 */ /* 0x000fea0003800000 */
.L_x_3368:
[----:B------:R-:W2:Y:S01]  /*269d0*/  LDL R11, [R1+0x484] ;  /* 0x00048400010b7983 */ /* 0x000ea20000100800 */
[----:B-1----:R-:W1:Y:S01]  /*269e0*/  LDC R7, c[0x0][0x448] ;  /* 0x00011200ff077b82 */ /* 0x002e620000000800 */
[----:B------:R-:W-:Y:S01]  /*269f0*/  ULDC.64 UR4, c[0x0][0x298] ;  /* 0x0000a60000047ab9 */ /* 0x000fe20000000a00 */
[----:B------:R-:W-:Y:S01]  /*26a00*/  ULDC.64 UR6, c[0x0][0x280] ;  /* 0x0000a00000067ab9 */ /* 0x000fe20000000a00 */
[----:B0-----:R-:W3:Y:S04]  /*26a10*/  LDL R4, [R1+0x4b0] ;  /* 0x0004b00001047983 */ /* 0x001ee80000100800 */
[----:B------:R-:W4:Y:S04]  /*26a20*/  LDL R9, [R1+0x48c] ;  /* 0x00048c0001097983 */ /* 0x000f280000100800 */
[----:B------:R-:W4:Y:S01]  /*26a30*/  LDL R8, [R1+0x4c0] ;  /* 0x0004c00001087983 */ /* 0x000f220000100800 */
[----:B------:R-:W0:Y:S01]  /*26a40*/  S2R R2, SR_TID.X ;  /* 0x0000000000027919 */ /* 0x000e220000002100 */
[----:B------:R-:W0:Y:S02]  /*26a50*/  S2R R0, SR_TID.X ;  /* 0x0000000000007919 */ /* 0x000e240000002100 */
[----:B------:R-:W4:Y:S01]  /*26a60*/  LDL R6, [R1+0x49c] ;  /* 0x00049c0001067983 */ /* 0x000f220000100800 */
[----:B-1----:R-:W-:-:S13]  /*26a70*/  ISETP.NE.AND P0, PT, R7, 0x1, PT ;  /* 0x000000010700780c */ /* 0x002fda0003f05270 */
[----:B------:R-:W1:Y:S01]  /*26a80*/  @P0 LDC R3, c[0x0][0x450] ;  /* 0x00011400ff030b82 */ /* 0x000e620000000800 */
[----:B0-----:R-:W-:-:S04]  /*26a90*/  LOP3.LUT R2, R2, 0x7f, RZ, 0xc0, !PT ;  /* 0x0000007f02027812 */ /* 0x001fc800078ec0ff */
[----:B------:R-:W-:Y:S01]  /*26aa0*/  SHF.R.U32.HI R2, RZ, 0x3, R2 ;  /* 0x00000003ff027819 */ /* 0x000fe20000011602 */
[----:B------:R-:W-:-:S05]  /*26ab0*/  IMAD.SHL.U32 R0, R0, 0x10, RZ ;  /* 0x0000001000007824 */ /* 0x000fca00078e00ff */
[----:B------:R-:W-:Y:S02]  /*26ac0*/  LOP3.LUT R0, R2, 0x70, R0, 0xf8, !PT ;  /* 0x0000007002007812 */ /* 0x000fe400078ef800 */
[----:B------:R-:W0:Y:S03]  /*26ad0*/  @P0 LDC R2, c[0x0][0x44c] ;  /* 0x00011300ff020b82 */ /* 0x000e260000000800 */
[----:B--2---:R-:W-:-:S04]  /*26ae0*/  IMAD.IADD R5, R0, 0x1, R11 ;  /* 0x0000000100057824 */ /* 0x004fc800078e020b */
        /* <DEDUP_REMOVED lines=8> */
[----:B------:R-:W-:-:S04]  /*26b70*/  IMAD.WIDE.U32 R2, R17, UR4, R2 ;  /* 0x0000000411027c25 */ /* 0x000fc8000f8e0002 */
[----:B------:R-:W-:Y:S01]  /*26b80*/  IMAD R3, R17, UR5, R3 ;  /* 0x0000000511037c24 */ /* 0x000fe2000f8e0203 */
[----:B------:R-:W-:Y:S02]  /*26b90*/  ULDC.64 UR4, c[0x0][0x2e0] ;  /* 0x0000b80000047ab9 */ /* 0x000fe40000000a00 */
[----:B------:R-:W-:Y:S02]  /*26ba0*/  IMAD R4, R8, UR4, RZ ;  /* 0x0000000408047c24 */ /* 0x000fe4000f8e02ff */
[----:B------:R0:W5:Y:S01]  /*26bb0*/  LDL R8, [R1+0x470] ;  /* 0x0004700001087983 */ /* 0x0001620000100800 */
[C---:B------:R-:W-:Y:S01]  /*26bc0*/  IMAD.WIDE.U32 R2, R6.reuse, UR4, R2 ;  /* 0x0000000406027c25 */ /* 0x040fe2000f8e0002 */
[----:B------:R-:W1:Y:S03]  /*26bd0*/  S2R R10, SR_TID.X ;  /* 0x00000000000a7919 */ /* 0x000e660000002100 */
        /* <DEDUP_REMOVED lines=11> */
[----:B------:R-:W-:Y:S01]  /*26c90*/  IMAD.IADD R3, R3, 0x1, R4 ;  /* 0x0000000103037824 */ /* 0x000fe200078e0204 */
[----:B------:R2:W-:Y:S01]  /*26ca0*/  STL [R1+0x488], R5 ;  /* 0x0004880501007387 */ /* 0x0005e20000100800 */
[----:B-1----:R-:W-:Y:S02]  /*26cb0*/  IMAD.SHL.U32 R9, R10, 0x8, RZ ;  /* 0x000000080a097824 */ /* 0x002fe400078e00ff */
[----:B------:R-:W-:-:S03]  /*26cc0*/  IMAD R6, R6, UR4, RZ ;  /* 0x0000000406067c24 */ /* 0x000fc6000f8e02ff */
[----:B------:R-:W-:Y:S01]  /*26cd0*/  LOP3.LUT R9, R9, 0x38, RZ, 0xc0, !PT ;  /* 0x0000003809097812 */ /* 0x000fe200078ec0ff */
[----:B--2---:R-:W-:Y:S01]  /*26ce0*/  IMAD.WIDE.U32 R4, R0, UR4, R2 ;  /* 0x0000000400047c25 */ /* 0x004fe2000f8e0002 */
[----:B------:R-:W-:-:S03]  /*26cf0*/  ULDC UR4, c[0x0][0x2b8] ;  /* 0x0000ae0000047ab9 */ /* 0x000fc60000000800 */
[----:B------:R-:W-:Y:S01]  /*26d00*/  IMAD R0, R0, UR5, R6 ;  /* 0x0000000500007c24 */ /* 0x000fe2000f8e0206 */
[----:B------:R-:W-:-:S03]  /*26d10*/  LEA R3, P1, R4, UR6, 0x1 ;  /* 0x0000000604037c11 */ /* 0x000fc6000f8208ff */
[----:B------:R-:W-:Y:S01]  /*26d20*/  IMAD.IADD R0, R5, 0x1, R0 ;  /* 0x0000000105007824 */ /* 0x000fe200078e0200 */
[----:B------:R-:W-:Y:S01]  /*26d30*/  ISETP.GE.AND P0, PT, R9, UR4, PT ;  /* 0x0000000409007c0c */ /* 0x000fe2000bf06270 */
[----:B------:R-:W-:Y:S01]  /*26d40*/  UMOV UR4, 0xffffffff ;  /* 0xffffffff00047882 */ /* 0x000fe20000000000 */
[----:B------:R-:W-:Y:S02]  /*26d50*/  LOP3.LUT R10, R10, 0x7f, RZ, 0xc0, !PT ;  /* 0x0000007f0a0a7812 */ /* 0x000fe400078ec0ff */
[----:B------:R-:W-:Y:S02]  /*26d60*/  LEA.HI.X R0, R4, UR7, R0, 0x1, P1 ;  /* 0x0000000704007c11 */ /* 0x000fe400088f0c00 */
[----:B------:R-:W-:Y:S01]  /*26d70*/  SHF.R.U32.HI R10, RZ, 0x3, R10 ;  /* 0x00000003ff0a7819 */ /* 0x000fe2000001160a */
[----:B0-----:R-:W-:Y:S06]  /*26d80*/  BRA.DIV UR4, `(.L_x_3370) ;  /* 0x0000005204e47947 */ /* 0x001fec000b800000 */
[----:B------:R-:W2:Y:S04]  /*26d90*/  LDL R4, [R1+0x490] ;  /* 0x0004900001047983 */ /* 0x000ea80000100800 */
[----:B------:R-:W3:Y:S04]  /*26da0*/  LDL.LU R6, [R1+0x484] ;  /* 0x0004840001067983 */ /* 0x000ee80000300800 */
[----:B------:R-:W0:Y:S01]  /*26db0*/  SHFL.IDX PT, R5, R3, RZ, 0x181f ;  /* 0x00181fff03057589 */ /* 0x000e2200000e0000 */
[----:B--2---:R-:W-:-:S03]  /*26dc0*/  IMAD R2, R4, R7, RZ ;  /* 0x0000000704027224 */ /* 0x004fc600078e02ff */
[----:B------:R-:W1:Y:S01]  /*26dd0*/  SHFL.IDX PT, R4, R0, RZ, 0x181f ;  /* 0x00181fff00047589 */ /* 0x000e6200000e0000 */
[----:B---3--:R-:W-:-:S03]  /*26de0*/  IMAD.IADD R10, R10, 0x1, R6 ;  /* 0x000000010a0a7824 */ /* 0x008fc600078e0206 */
[----:B------:R-:W2:Y:S01]  /*26df0*/  SHFL.IDX PT, R6, R3, 0x1, 0x181f ;  /* 0x00381f0003067f89 */ /* 0x000ea200000e0000 */
[C---:B------:R-:W-:Y:S01]  /*26e00*/  VIADD R11, R10.reuse, 0x10 ;  /* 0x000000100a0b7836 */ /* 0x040fe20000000000 */
[CC--:B------:R-:W-:Y:S02]  /*26e10*/  ISETP.GE.AND P1, PT, R10.reuse, R2.reuse, PT ;  /* 0x000000020a00720c */ /* 0x0c0fe40003f26270 */
[----:B------:R-:W3:Y:S02]  /*26e20*/  SHFL.IDX PT, R7, R0, 0x1, 0x181f ;  /* 0x00381f0000077f89 */ /* 0x000ee400000e0000 */
[----:B------:R-:W-:Y:S02]  /*26e30*/  ISETP.GE.AND P2, PT, R11, R2, PT ;  /* 0x000000020b00720c */ /* 0x000fe40003f46270 */
[----:B------:R4:W-:Y:S04]  /*26e40*/  STL [R1+0x4b8], R11 ;  /* 0x0004b80b01007387 */ /* 0x0009e80000100800 */
[----:B------:R-:W-:Y:S03]  /*26e50*/  STL [R1+0x484], R10 ;  /* 0x0004840a01007387 */ /* 0x000fe60000100800 */
[----:B0-----:R-:W-:Y:S01]  /*26e60*/  @!P1 LEA R5, P3, R9, R5, 0x1 ;  /* 0x0000000509059211 */ /* 0x001fe200078608ff */
[----:B----4-:R-:W-:-:S04]  /*26e70*/  VIADD R11, R10, 0x20 ;  /* 0x000000200a0b7836 */ /* 0x010fc80000000000 */
[----:B-1----:R-:W-:Y:S01]  /*26e80*/  @!P1 IMAD.X R4, RZ, RZ, R4, P3 ;  /* 0x000000ffff049224 */ /* 0x002fe200018e0604 */
[----:B------:R-:W-:Y:S04]  /*26e90*/  STL [R1+0x4bc], R11 ;  /* 0x0004bc0b01007387 */ /* 0x000fe80000100800 */
[----:B------:R-:W-:-:S04]  /*26ea0*/  @!P1 LOP3.LUT R5, R5, R4, RZ, 0x3c, !PT ;  /* 0x0000000405059212 */ /* 0x000fc800078e3cff */
[----:B------:R-:W-:-:S04]  /*26eb0*/  @!P1 LOP3.LUT R4, R5, R4, RZ, 0x3c, !PT ;  /* 0x0000000405049212 */ /* 0x000fc800078e3cff */
[----:B------:R-:W-:-:S05]  /*26ec0*/  @!P1 LOP3.LUT R5, R5, R4, RZ, 0x3c, !PT ;  /* 0x0000000405059212 */ /* 0x000fca00078e3cff */
[----:B-----5:R2:W-:Y:S02]  /*26ed0*/  @!P1 LDGSTS.E.BYPASS.LTC128B.128 [R8+0x18400], desc[UR40][R4.64], !P0 ;  /* 0x1840000004089fae */ /* 0x0205e4000c101d68 */
[----:B--2---:R-:W-:Y:S02]  /*26ee0*/  @!P2 LEA R5, P1, R9, R6, 0x1 ;  /* 0x000000060905a211 */ /* 0x004fe400078208ff */
[----:B------:R-:W-:Y:S03]  /*26ef0*/  SHFL.IDX PT, R6, R0, 0x2, 0x181f ;  /* 0x00581f0000067f89 */ /* 0x000fe600000e0000 */
[----:B---3--:R-:W-:Y:S01]  /*26f00*/  @!P2 IMAD.X R4, RZ, RZ, R7, P1 ;  /* 0x000000ffff04a224 */ /* 0x008fe200008e0607 */
        /* <DEDUP_REMOVED lines=58> */
.L_x_3496:
        /* <DEDUP_REMOVED lines=12> */
.L_x_3371:
        /* <DEDUP_REMOVED lines=8> */
[----:B------:R-:W-:-:S03]  /*273f0*/  ULDC.64 UR4, c[0x0][0x398] ;  /* 0x0000e60000047ab9 */ /* 0x000fc60000000a00 */
[----:B0-----:R-:W3:Y:S01]  /*27400*/  LDL.LU R3, [R1+0x48c] ;  /* 0x00048c0001037983 */ /* 0x001ee20000300800 */
[----:B------:R-:W-:Y:S01]  /*27410*/  VIADD R2, R18, 0x22400 ;  /* 0x0002240012027836 */ /* 0x000fe20000000000 */
[----:B------:R0:W-:Y:S01]  /*27420*/  SYNCS.ARRIVE.TRANS64.A1T0 RZ, [R18+URZ+0x32400], RZ ;  /* 0x032400ff12ff79a7 */ /* 0x0001e2000810003f */
[----:B------:R-:W-:Y:S03]  /*27430*/  BSSY B6, `(.L_x_3372) ;  /* 0x0000019000067945 */ /* 0x000fe60003800000 */
        /* <DEDUP_REMOVED lines=24> */
.L_x_3373:
[----:B------:R-:W-:Y:S05]  /*275c0*/  BSYNC B6 ;  /* 0x0000000000067941 */ /* 0x000fea0003800000 */
.L_x_3372:
[----:B------:R-:W2:Y:S01]  /*275d0*/  LDL.LU R5, [R1+0x48c] ;  /* 0x00048c0001057983 */ /* 0x000ea20000300800 */
[----:B------:R-:W1:Y:S01]  /*275e0*/  LDC R7, c[0x0][0x448] ;  /* 0x00011200ff077b82 */ /* 0x000e620000000800 */
[----:B------:R-:W-:Y:S01]  /*275f0*/  ULDC.64 UR4, c[0x0][0x3d8] ;  /* 0x0000f60000047ab9 */ /* 0x000fe20000000a00 */
[----:B------:R-:W-:Y:S01]  /*27600*/  ULDC.64 UR6, c[0x0][0x390] ;  /* 0x0000e40000067ab9 */ /* 0x000fe20000000a00 */
[----:B0-----:R-:W2:Y:S04]  /*27610*/  LDL.LU.64 R2, [R1+0x4b0] ;  /* 0x0004b00001027983 */ /* 0x001ea80000300a00 */
[----:B------:R-:W3:Y:S04]  /*27620*/  LDL.LU R0, [R1+0x4c0] ;  /* 0x0004c00001007983 */ /* 0x000ee80000300800 */
[----:B------:R-:W4:Y:S04]  /*27630*/  LDL.LU R4, [R1+0x49c] ;  /* 0x00049c0001047983 */ /* 0x000f280000300800 */
[----:B------:R-:W5:Y:S01]  /*27640*/  LDL.LU R8, [R1+0x488] ;  /* 0x0004880001087983 */ /* 0x000f620000300800 */
[----:B------:R-:W0:Y:S01]  /*27650*/  S2R R9, SR_TID.X ;  /* 0x0000000000097919 */ /* 0x000e220000002100 */
[----:B-1----:R-:W-:Y:S01]  /*27660*/  ISETP.NE.AND P0, PT, R7, 0x1, PT ;  /* 0x000000010700780c */ /* 0x002fe20003f05270 */
[----:B--2---:R-:W-:-:S12]  /*27670*/  IMAD.MOV.U32 R3, RZ, RZ, R5 ;  /* 0x000000ffff037224 */ /* 0x004fd800078e0005 */
[----:B------:R-:W1:Y:S01]  /*27680*/  @P0 LDC R5, c[0x0][0x450] ;  /* 0x00011400ff050b82 */ /* 0x000e620000000800 */
[----:B------:R-:W-:-:S04]  /*27690*/  IMAD.WIDE.U32 R2, R17, UR4, R2 ;  /* 0x0000000411027c25 */ /* 0x000fc8000f8e0002 */
[----:B------:R-:W-:Y:S01]  /*276a0*/  IMAD R3, R17, UR5, R3 ;  /* 0x0000000511037c24 */ /* 0x000fe2000f8e0203 */
[----:B------:R-:W-:Y:S02]  /*276b0*/  ULDC.64 UR4, c[0x0][0x3e0] ;  /* 0x0000f80000047ab9 */ /* 0x000fe40000000a00 */
[----:B---3--:R-:W-:Y:S02]  /*276c0*/  IMAD R0, R0, UR4, RZ ;  /* 0x0000000400007c24 */ /* 0x008fe4000f8e02ff */
[----:B----4-:R-:W-:-:S04]  /*276d0*/  IMAD.WIDE.U32 R2, R4, UR4, R2 ;  /* 0x0000000404027c25 */ /* 0x010fc8000f8e0002 */
[----:B------:R-:W-:Y:S01]  /*276e0*/  IMAD R0, R4, UR5, R0 ;  /* 0x0000000504007c24 */ /* 0x000fe2000f8e0200 */
[----:B------:R-:W-:Y:S01]  /*276f0*/  ULDC.64 UR4, c[0x0][0x3d0] ;  /* 0x0000f40000047ab9 */ /* 0x000fe20000000a00 */
[----:B------:R-:W2:Y:S02]  /*27700*/  @P0 LDC R4, c[0x0][0x44c] ;  /* 0x00011300ff040b82 */ /* 0x000ea40000000800 */
[----:B------:R-:W-:Y:S02]  /*27710*/  IMAD.IADD R3, R3, 0x1, R0 ;  /* 0x0000000103037824 */ /* 0x000fe400078e0200 */
[----:B-----5:R-:W-:Y:S02]  /*27720*/  IMAD.MOV.U32 R0, RZ, RZ, R8 ;  /* 0x000000ffff007224 */ /* 0x020fe400078e0008 */
[----:B--2---:R-:W-:-:S05]  /*27730*/  @P0 IMAD.HI.U32 R4, R8, R4, RZ ;  /* 0x0000000408040227 */ /* 0x004fca00078e00ff */
[----:B-1----:R-:W-:-:S04]  /*27740*/  @P0 SHF.R.U32.HI R0, RZ, R5, R4 ;  /* 0x00000005ff000219 */ /* 0x002fc80000011604 */
[--C-:B------:R-:W-:Y:S01]  /*27750*/  SHF.R.S32.HI R4, RZ, 0x1f, R0.reuse ;  /* 0x0000001fff047819 */ /* 0x100fe20000011400 */
[----:B------:R-:W-:Y:S02]  /*27760*/  IMAD.MOV R6, RZ, RZ, -R0 ;  /* 0x000000ffff067224 */ /* 0x000fe400078e0a00 */
[----:B------:R-:W-:-:S04]  /*27770*/  IMAD.WIDE.U32 R2, R0, UR4, R2 ;  /* 0x0000000400027c25 */ /* 0x000fc8000f8e0002 */
[----:B------:R-:W-:Y:S02]  /*27780*/  IMAD R4, R4, UR4, RZ ;  /* 0x0000000404047c24 */ /* 0x000fe4000f8e02ff */
[----:B------:R-:W-:Y:S02]  /*27790*/  IMAD R6, R7, R6, R8 ;  /* 0x0000000607067224 */ /* 0x000fe400078e0208 */
[----:B------:R-:W-:Y:S01]  /*277a0*/  IMAD R0, R0, UR5, R4 ;  /* 0x0000000500007c24 */ /* 0x000fe2000f8e0204 */
[----:B------:R-:W-:Y:S01]  /*277b0*/  ULDC.64 UR4, c[0x0][0x3c8] ;  /* 0x0000f20000047ab9 */ /* 0x000fe20000000a00 */
[----:B0-----:R-:W-:Y:S02]  /*277c0*/  IMAD.SHL.U32 R8, R9, 0x8, RZ ;  /* 0x0000000809087824 */ /* 0x001fe400078e00ff */
[----:B------:R-:W-:Y:S01]  /*277d0*/  IMAD.IADD R3, R3, 0x1, R0 ;  /* 0x0000000103037824 */ /* 0x000fe200078e0200 */
[----:B------:R-:W-:Y:S01]  /*277e0*/  SHF.R.S32.HI R0, RZ, 0x1f, R6 ;  /* 0x0000001fff007819 */ /* 0x000fe20000011406 */
[----:B------:R-:W-:Y:S01]  /*277f0*/  IMAD.SHL.U32 R9, R9, 0x8, RZ ;  /* 0x0000000809097824 */ /* 0x000fe200078e00ff */
[----:B------:R-:W-:Y:S01]  /*27800*/  LOP3.LUT R8, R8, 0x38, RZ, 0xc0, !PT ;  /* 0x0000003808087812 */ /* 0x000fe200078ec0ff */
[----:B------:R-:W-:-:S03]  /*27810*/  IMAD.WIDE.U32 R4, R6, UR4, R2 ;  /* 0x0000000406047c25 */ /* 0x000fc6000f8e0002 */
[----:B------:R-:W-:Y:S01]  /*27820*/  LOP3.LUT R9, R9, 0x38, RZ, 0xc0, !PT ;  /* 0x0000003809097812 */ /* 0x000fe200078ec0ff */
[----:B------:R-:W-:Y:S01]  /*27830*/  IMAD R0, R0, UR4, RZ ;  /* 0x0000000400007c24 */ /* 0x000fe2000f8e02ff */
[----:B------:R-:W-:Y:S01]  /*27840*/  ULDC UR4, c[0x0][0x3b8] ;  /* 0x0000ee0000047ab9 */ /* 0x000fe20000000800 */
[----:B------:R-:W-:Y:S02]  /*27850*/  LEA R2, P4, R4, UR6, 0x1 ;  /* 0x0000000604027c11 */ /* 0x000fe4000f8808ff */
[----:B------:R-:W-:Y:S01]  /*27860*/  IMAD R6, R6, UR5, R0 ;  /* 0x0000000506067c24 */ /* 0x000fe2000f8e0200 */
[C---:B------:R-:W-:Y:S02]  /*27870*/  LOP3.LUT R11, R9.reuse, 0x40, RZ, 0xfc, !PT ;  /* 0x00000040090b7812 */ /* 0x040fe400078efcff */
[----:B------:R-:W-:Y:S01]  /*27880*/  LOP3.LUT R10, R9, 0x80, RZ, 0xfc, !PT ;  /* 0x00000080090a7812 */ /* 0x000fe200078efcff */
[----:B------:R-:W-:Y:S01]  /*27890*/  IMAD.IADD R0, R5, 0x1, R6 ;  /* 0x0000000105007824 */ /* 0x000fe200078e0206 */
[----:B------:R-:W-:-:S02]  /*278a0*/  LOP3.LUT R9, R9, 0xc0, RZ, 0xfc, !PT ;  /* 0x000000c009097812 */ /* 0x000fc400078efcff */
[----:B------:R-:W-:Y:S02]  /*278b0*/  ISETP.GE.AND P3, PT, R8, UR4, PT ;  /* 0x0000000408007c0c */ /* 0x000fe4000bf66270 */
[----:B------:R-:W-:Y:S02]  /*278c0*/  ISETP.GE.AND P2, PT, R11, UR4, PT ;  /* 0x000000040b007c0c */ /* 0x000fe4000bf46270 */
[----:B------:R-:W-:Y:S02]  /*278d0*/  ISETP.GE.AND P1, PT, R10, UR4, PT ;  /* 0x000000040a007c0c */ /* 0x000fe4000bf26270 */
[----:B------:R-:W-:Y:S01]  /*278e0*/  ISETP.GE.AND P0, PT, R9, UR4, PT ;  /* 0x0000000409007c0c */ /* 0x000fe2000bf06270 */
[----:B------:R-:W-:Y:S01]  /*278f0*/  UMOV UR4, 0xffffffff ;  /* 0xffffffff00047882 */ /* 0x000fe20000000000 */
[----:B------:R-:W-:Y:S02]  /*27900*/  LEA.HI.X R0, R4, UR7, R0, 0x1, P4 ;  /* 0x0000000704007c11 */ /* 0x000fe4000a0f0c00 */
[----:B------:R-:W-:Y:S09]  /*27910*/  BRA.DIV UR4, `(.L_x_3374) ;  /* 0x0000005204c87947 */ /* 0x000ff2000b800000 */
[----:B------:R-:W2:Y:S04]  /*27920*/  LDL.LU R10, [R1+0x490] ;  /* 0x00049000010a7983 */ /* 0x000ea80000300800 */
[----:B------:R-:W3:Y:S04]  /*27930*/  LDL.LU R5, [R1+0x484] ;  /* 0x0004840001057983 */ /* 0x000ee80000300800 */
[----:B------:R-:W4:Y:S04]  /*27940*/  LDL.LU R4, [R1+0x4b8] ;  /* 0x0004b80001047983 */ /* 0x000f280000300800 */
[----:B------:R-:W5:Y:S04]  /*27950*/  LDL R9, [R1+0x470] ;  /* 0x0004700001097983 */ /* 0x000f680000100800 */
[----:B------:R-:W5:Y:S04]  /*27960*/  LDL.LU R11, [R1+0x4bc] ;  /* 0x0004bc00010b7983 */ /* 0x000f680000300800 */
[----:B------:R-:W5:Y:S04]  /*27970*/  LDL.LU R12, [R1+0x4c8] ;  /* 0x0004c800010c7983 */ /* 0x000f680000300800 */
[----:B------:R-:W-:Y:S01]  /*27980*/  SHFL.IDX PT, R6, R0, 0x1, 0x181f ;  /* 0x00381f0000067f89 */ /* 0x000fe200000e0000 */
[----:B--2---:R-:W-:-:S03]  /*27990*/  IMAD R3, R10, R7, RZ ;  /* 0x000000070a037224 */ /* 0x004fc600078e02ff */
[----:B------:R-:W2:Y:S02]  /*279a0*/  LDL.LU R10, [R1+0x4c4] ;  /* 0x0004c400010a7983 */ /* 0x000ea40000300800 */
[-C--:B---3--:R-:W-:Y:S02]  /*279b0*/  ISETP.GE.AND P5, PT, R5, R3.reuse, PT ;  /* 0x000000030500720c */ /* 0x088fe40003fa6270 */
[----:B------:R-:W0:Y:S01]  /*279c0*/  SHFL.IDX PT, R5, R2, RZ, 0x181f ;  /* 0x00181fff02057589 */ /* 0x000e2200000e0000 */
[----:B----4-:R-:W-:-:S03]  /*279d0*/  ISETP.GE.AND P4, PT, R4, R3, PT ;  /* 0x000000030400720c */ /* 0x010fc60003f86270 */
[----:B------:R-:W1:Y:S07]  /*279e0*/  SHFL.IDX PT, R4, R0, RZ, 0x181f ;  /* 0x00181fff00047589 */ /* 0x000e6e00000e0000 */
        /* <DEDUP_REMOVED lines=17> */
[----:B------:R-:W3:Y:S04]  /*27b00*/  LDL.LU R11, [R1+0x4cc] ;  /* 0x0004cc00010b7983 */ /* 0x000ee80000300800 */
        /* <DEDUP_REMOVED lines=47> */
.L_x_3514:
        /* <DEDUP_REMOVED lines=14> */
.L_x_3376:
[----:B------:R-:W-:Y:S05]  /*27ee0*/  BSYNC B0 ;  /* 0x0000000000007941 */ /* 0x000fea0003800000 */
.L_x_3375:
[----:B------:R-:W-:Y:S01]  /*27ef0*/  NOP ;  /* 0x0000000000007918 */ /* 0x000fe20000000000 */
[----:B------:R-:W-:-:S13]  /*27f00*/  PLOP3.LUT P0, PT, PT, PT, PT, 0x80, 0x0 ;  /* 0x000000000000781c */ /* 0x000fda0003f0f070 */
.L_x_3377:
        /* <DEDUP_REMOVED lines=18> */
.L_x_3515:
[----:B------:R-:W-:Y:S05]  /*28030*/  BSYNC B0 ;  /* 0x0000000000007941 */ /* 0x000fea0003800000 */
.L_x_3378:
        /* <DEDUP_REMOVED lines=13> */
.L_x_3516:
[----:B------:R-:W-:Y:S05]  /*28110*/  BSYNC B1 ;  /* 0x0000000000017941 */ /* 0x000fea0003800000 */
.L_x_3382:
        /* <DEDUP_REMOVED lines=9> */
.L_x_3385:
[----:B------:R-:W-:Y:S05]  /*281b0*/  BSYNC B1 ;  /* 0x0000000000017941 */ /* 0x000fea0003800000 */
.L_x_3384:
        /* <DEDUP_REMOVED lines=12> */
.L_x_3386:
        /* <DEDUP_REMOVED lines=15> */
.L_x_3387:
        /* <DEDUP_REMOVED lines=15> */
.L_x_3388:
        /* <DEDUP_REMOVED lines=15> */
.L_x_3389:
        /* <DEDUP_REMOVED lines=10> */
.L_x_3381:
[----:B------:R-:W-:Y:S05]  /*285f0*/  BSYNC B0 ;  /* 0x0000000000007941 */ /* 0x000fea0003800000 */
.L_x_3380:
[----:B------:R-:W0:Y:S04]  /*28600*/  LDL R4, [R1+0x4a4] ;  /* 0x0004a40001047983 */ /* 0x000e280000100800 */
[----:B------:R-:W3:Y:S01]  /*28610*/  LDL R5, [R1+0x47c] ;  /* 0x00047c0001057983 */ /* 0x000ee20000100800 */
[----:B------:R-:W-:Y:S01]  /*28620*/  BSSY B0, `(.L_x_3390) ;  /* 0x00001f8000007945 */ /* 0x000fe20003800000 */
[----:B0-----:R-:W-:-:S05]  /*28630*/  VIADD R0, R4, 0xfffffffe ;  /* 0xfffffffe04007836 */ /* 0x001fca0000000000 */
[----:B---3--:R-:W-:-:S13]  /*28640*/  ISETP.GE.AND P0, PT, R0, R5, PT ;  /* 0x000000050000720c */ /* 0x008fda0003f06270 */
[----:B------:R-:W-:Y:S05]  /*28650*/  @!P0 BRA `(.L_x_3391) ;  /* 0x0000001c00d08947 */ /* 0x000fea0003800000 */
[----:B------:R-:W3:Y:S04]  /*28660*/  LDL.LU R9, [R1+0x4dc] ;  /* 0x0004dc0001097983 */ /* 0x000ee80000300800 */
[----:B------:R-:W4:Y:S04]  /*28670*/  LDL.LU R8, [R1+0x4ac] ;  /* 0x0004ac0001087983 */ /* 0x000f280000300800 */
[----:B------:R-:W5:Y:S04]  /*28680*/  LDL.LU R7, [R1+0x4e0] ;  /* 0x0004e00001077983 */ /* 0x000f680000300800 */
[----:B--2---:R-:W2:Y:S04]  /*28690*/  LDL.LU R6, [R1+0x4a8] ;  /* 0x0004a80001067983 */ /* 0x004ea80000300800 */
[----:B------:R-:W2:Y:S01]  /*286a0*/  LDL.LU R4, [R1+0x4e4] ;  /* 0x0004e40001047983 */ /* 0x000ea20000300800 */
[----:B------:R-:W-:Y:S01]  /*286b0*/  BSSY B2, `(.L_x_3392) ;  /* 0x00000ad000027945 */ /* 0x000fe20003800000 */
[----:B---3--:R-:W-:-:S04]  /*286c0*/  VIADD R2, R9, 0x1 ;  /* 0x0000000109027836 */ /* 0x008fc80000000000 */
[----:B----4-:R-:W-:Y:S01]  /*286d0*/  IMAD R2, R2, R8, RZ ;  /* 0x0000000802027224 */ /* 0x010fe200078e02ff */
[----:B------:R-:W-:Y:S02]  /*286e0*/  LOP3.LUT R8, RZ, R5, RZ, 0x33, !PT ;  /* 0x00000005ff087212 */ /* 0x000fe400078e33ff */
[----:B-----5:R-:W-:Y:S02]  /*286f0*/  LOP3.LUT R3, RZ, R7, RZ, 0x33, !PT ;  /* 0x00000007ff037212 */ /* 0x020fe400078e33ff */
[----:B------:R-:W-:-:S04]  /*28700*/  LOP3.LUT R2, RZ, R2, RZ, 0x33, !PT ;  /* 0x00000002ff027212 */ /* 0x000fc800078e33ff */
[----:B--2---:R-:W-:Y:S02]  /*28710*/  VIADDMNMX R2, R2, -R6, R3, !PT ;  /* 0x8000000602027246 */ /* 0x004fe40007800103 */
        /* <DEDUP_REMOVED lines=9> */
[----:B------:R-:W3:Y:S01]  /*287b0*/  LDL R5, [R1+0x480] ;  /* 0x0004800001057983 */ /* 0x000ee20000100800 */
[----:B------:R-:W-:-:S05]  /*287c0*/  VIADD R19, R19, 0x1 ;  /* 0x0000000113137836 */ /* 0x000fca0000000000 */
[----:B------:R-:W-:-:S04]  /*287d0*/  ISETP.NE.AND P0, PT, R19, 0x2, PT ;  /* 0x000000021300780c */ /* 0x000fc80003f05270 */
[----:B------:R-:W-:Y:S01]  /*287e0*/  SEL R2, RZ, 0x1, P0 ;  /* 0x00000001ff027807 */ /* 0x000fe20000000000 */
[----:B------:R-:W-:Y:S01]  /*287f0*/  BSSY B1, `(.L_x_3394) ;  /* 0x0000096000017945 */ /* 0x000fe20003800000 */
[----:B------:R-:W-:Y:S02]  /*28800*/  SEL R19, R19, RZ, P0 ;  /* 0x000000ff13137207 */ /* 0x000fe40000000000 */
[----:B--2---:R-:W-:-:S05]  /*28810*/  LOP3.LUT R9, R9, R2, RZ, 0x3c, !PT ;  /* 0x0000000209097212 */ /* 0x004fca00078e3cff */
[----:B------:R0:W-:Y:S01]  /*28820*/  STL [R1+0x474], R9 ;  /* 0x0004740901007387 */ /* 0x0001e20000100800 */
[----:B---3--:R-:W-:-:S13]  /*28830*/  LOP3.LUT P2, RZ, R5, 0x1, RZ, 0xc0, !PT ;  /* 0x0000000105ff7812 */ /* 0x008fda000784c0ff */
[----:B0-----:R-:W-:Y:S05]  /*28840*/  @!P2 BRA `(.L_x_3395) ;  /* 0x000000080040a947 */ /* 0x001fea0003800000 */
[----:B------:R-:W-:Y:S02]  /*28850*/  ULDC.64 UR4, c[0x0][0x418] ;  /* 0x0001060000047ab9 */ /* 0x000fe40000000a00 */
[----:B------:R-:W-:-:S04]  /*28860*/  ISETP.NE.U32.AND P0, PT, RZ, UR4, PT ;  /* 0x00000004ff007c0c */ /* 0x000fc8000bf05070 */
[----:B------:R-:W-:-:S13]  /*28870*/  ISETP.NE.AND.EX P0, PT, RZ, UR5, PT, P0 ;  /* 0x00000005ff007c0c */ /* 0x000fda000bf05300 */
[----:B------:R-:W-:Y:S05]  /*28880*/  @!P0 BRA `(.L_x_3396) ;  /* 0x00000000004c8947 */ /* 0x000fea0003800000 */
[----:B------:R-:W2:Y:S01]  /*28890*/  LDL R10, [R1+0x468] ;  /* 0x00046800010a7983 */ /* 0x000ea20000100800 */
        /* <DEDUP_REMOVED lines=18> */
.L_x_3396:
[----:B------:R-:W1:Y:S01]  /*289c0*/  S2R R2, SR_TID.X ;  /* 0x0000000000027919 */ /* 0x000e620000002100 */
[----:B0-----:R-:W-:Y:S01]  /*289d0*/  SHF.L.U32 R6, R9, 0x1f, RZ ;  /* 0x0000001f09067819 */ /* 0x001fe200000006ff */
[----:B------:R-:W-:Y:S01]  /*289e0*/  BSSY B3, `(.L_x_3397) ;  /* 0x0000006000037945 */ /* 0x000fe20003800000 */
[----:B-1----:R-:W-:Y:S01]  /*289f0*/  LOP3.LUT R3, R2, 0x7f, RZ, 0xc0, !PT ;  /* 0x0000007f02037812 */ /* 0x002fe200078ec0ff */
[----:B------:R-:W-:-:S03]  /*28a00*/  IMAD R2, R19, 0x8, R18 ;  /* 0x0000000813027824 */ /* 0x000fc600078e0212 */
[----:B------:R-:W-:Y:S01]  /*28a10*/  ISETP.NE.AND P1, PT, R3, RZ, PT ;  /* 0x000000ff0300720c */ /* 0x000fe20003f25270 */
[----:B------:R-:W0:Y:S02]  /*28a20*/  SYNCS.PHASECHK.TRANS64.TRYWAIT P0, [R2+URZ+0x32440], R6 ;  /* 0x03244006020075a7 */ /* 0x000e24000800017f */
[----:B0-----:R-:W-:Y:S10]  /*28a30*/  @!P0 BRA `(.L_x_3398) ;  /* 0x0000005000088947 */ /* 0x001ff40003800000 */
.L_x_3517:
[----:B------:R-:W-:Y:S05]  /*28a40*/  BSYNC B3 ;  /* 0x0000000000037941 */ /* 0x000fea0003800000 */
.L_x_3397:
[----:B------:R-:W-:Y:S04]  /*28a50*/  BSSY B3, `(.L_x_3399) ;  /* 0x0000009000037945 */ /* 0x000fe80003800000 */
[----:B------:R-:W-:Y:S05]  /*28a60*/  @P1 BRA `(.L_x_3400) ;  /* 0x00000000001c1947 */ /* 0x000fea0003800000 */
[----:B------:R-:W1:Y:S02]  /*28a70*/  S2R R3, SR_TID.X ;  /* 0x0000000000037919 */ /* 0x000e640000002100 */
[----:B-1----:R-:W-:Y:S01]  /*28a80*/  LOP3.LUT R5, R3, 0x1f, RZ, 0xc0, !PT ;  /* 0x0000001f03057812 */ /* 0x002fe200078ec0ff */
[----:B------:R-:W-:-:S03]  /*28a90*/  IMAD.MOV.U32 R3, RZ, RZ, 0x3000 ;  /* 0x00003000ff037424 */ /* 0x000fc600078e00ff */
[----:B------:R-:W-:Y:S01]  /*28aa0*/  ISETP.NE.AND P0, PT, R5, RZ, PT ;  /* 0x000000ff0500720c */ /* 0x000fe20003f05270 */
[----:B------:R1:W-:-:S12]  /*28ab0*/  SYNCS.ARRIVE.TRANS64 RZ, [R2+URZ+0x32430], R3 ;  /* 0x0324300302ff79a7 */ /* 0x0003d8000800003f */
[----:B-1----:R-:W-:Y:S05]  /*28ac0*/  @!P0 BRA `(.L_x_3400) ;  /* 0x0000000000048947 */ /* 0x002fea0003800000 */
[----:B------:R-:W-:Y:S01]  /*28ad0*/  BPT.TRAP 0x1 ;  /* 0x000000040000795c */ /* 0x000fe20000300000 */
.L_x_3400:
[----:B------:R-:W-:Y:S05]  /*28ae0*/  BSYNC B3 ;  /* 0x0000000000037941 */ /* 0x000fea0003800000 */
.L_x_3399:
        /* <DEDUP_REMOVED lines=12> */
.L_x_3401:
        /* <DEDUP_REMOVED lines=13> */
.L_x_3518:
[----:B------:R-:W-:Y:S05]  /*28c80*/  BSYNC B3 ;  /* 0x0000000000037941 */ /* 0x000fea0003800000 */
.L_x_3402:
        /* <DEDUP_REMOVED lines=11> */
.L_x_3405:
[----:B------:R-:W-:Y:S05]  /*28d40*/  BSYNC B3 ;  /* 0x0000000000037941 */ /* 0x000fea0003800000 */
.L_x_3404:
        /* <DEDUP_REMOVED lines=9> */
.L_x_3406:
        /* <DEDUP_REMOVED lines=15> */
.L_x_3407:
        /* <DEDUP_REMOVED lines=15> */
.L_x_3408:
        /* <DEDUP_REMOVED lines=15> */
.L_x_3409:
        /* <DEDUP_REMOVED lines=10> */
.L_x_3395:
[----:B------:R-:W-:Y:S05]  /*29150*/  BSYNC B1 ;  /* 0x0000000000017941 */ /* 0x000fea0003800000 */
.L_x_3394:
[----:B------:R-:W2:Y:S02]  /*29160*/  LDL.LU R5, [R1+0x4a4] ;  /* 0x0004a40001057983 */ /* 0x000ea40000300800 */
[----:B--2---:R-:W-:-:S07]  /*29170*/  VIADD R0, R5, 0xfffffffd ;  /* 0xfffffffd05007836 */ /* 0x004fce0000000000 */
.L_x_3393:
[----:B------:R-:W-:Y:S05]  /*29180*/  BSYNC B2 ;  /* 0x0000000000027941 */ /* 0x000fea0003800000 */
.L_x_3392:
[----:B------:R-:W-:-:S05]  /*29190*/  VIADD R8, R8, 0xfffffffe ;  /* 0xfffffffe08087836 */ /* 0x000fca0000000000 */
[----:B------:R-:W-:-:S13]  /*291a0*/  ISETP.NE.AND P0, PT, R8, R4, PT ;  /* 0x000000040800720c */ /* 0x000fda0003f05270 */
[----:B------:R-:W-:Y:S05]  /*291b0*/  @!P0 BRA `(.L_x_3391) ;  /* 0x0000001000f88947 */ /* 0x000fea0003800000 */
.L_x_3442:
        /* <DEDUP_REMOVED lines=35> */
.L_x_3412:
[----:B------:R-:W0:Y:S01]  /*293f0*/  S2R R2, SR_TID.X ;  /* 0x0000000000027919 */ /* 0x000e220000002100 */
[----:B------:R-:W-:Y:S01]  /*29400*/  SHF.L.U32 R3, R6, 0x1f, RZ ;  /* 0x0000001f06037819 */ /* 0x000fe200000006ff */
[----:B------:R-:W-:Y:S01]  /*29410*/  BSSY B2, `(.L_x_3413) ;  /* 0x0000006000027945 */ /* 0x000fe20003800000 */
[----:B0-----:R-:W-:Y:S01]  /*29420*/  LOP3.LUT R4, R2, 0x7f, RZ, 0xc0, !PT ;  /* 0x0000007f02047812 */ /* 0x001fe200078ec0ff */
[----:B------:R-:W-:-:S03]  /*29430*/  IMAD R2, R7, 0x8, R18 ;  /* 0x0000000807027824 */ /* 0x000fc600078e0212 */
[----:B------:R-:W-:Y:S01]  /*29440*/  ISETP.NE.AND P1, PT, R4, RZ, PT ;  /* 0x000000ff0400720c */ /* 0x000fe20003f25270 */
[----:B------:R-:W0:Y:S02]  /*29450*/  SYNCS.PHASECHK.TRANS64.TRYWAIT P0, [R2+URZ+0x32440], R3 ;  /* 0x03244003020075a7 */ /* 0x000e24000800017f */
[----:B0-----:R-:W-:Y:S10]  /*29460*/  @!P0 BRA `(.L_x_3414) ;  /* 0x0000004400a48947 */ /* 0x001ff40003800000 */
.L_x_3519:
[----:B------:R-:W-:Y:S05]  /*29470*/  BSYNC B2 ;  /* 0x0000000000027941 */ /* 0x000fea0003800000 */
.L_x_3413:
        /* <DEDUP_REMOVED lines=9> */
.L_x_3416:
[----:B------:R-:W-:Y:S05]  /*29510*/  BSYNC B2 ;  /* 0x0000000000027941 */ /* 0x000fea0003800000 */
.L_x_3415:
        /* <DEDUP_REMOVED lines=12> */
.L_x_3417:
        /* <DEDUP_REMOVED lines=13> */
.L_x_3520:
[----:B------:R-:W-:Y:S05]  /*296b0*/  BSYNC B2 ;  /* 0x0000000000027941 */ /* 0x000fea0003800000 */
.L_x_3418:
        /* <DEDUP_REMOVED lines=11> */
.L_x_3421:
[----:B------:R-:W-:Y:S05]  /*29770*/  BSYNC B2 ;  /* 0x0000000000027941 */ /* 0x000fea0003800000 */
.L_x_3420:
        /* <DEDUP_REMOVED lines=9> */
.L_x_3422:
        /* <DEDUP_REMOVED lines=15> */
.L_x_3423:
        /* <DEDUP_REMOVED lines=15> */
.L_x_3424:
        /* <DEDUP_REMOVED lines=15> */
.L_x_3425:
        /* <DEDUP_REMOVED lines=10> */
.L_x_3411:
[----:B------:R-:W-:Y:S05]  /*29b80*/  BSYNC B1 ;  /* 0x0000000000017941 */ /* 0x000fea0003800000 */
.L_x_3410:
        /* <DEDUP_REMOVED lines=10> */
[----:B0-----:R-:W-:Y:S05]  /*29c30*/  @!P2 BRA `(.L_x_3427) ;  /* 0x000000080044a947 */ /* 0x001fea0003800000 */
        /* <DEDUP_REMOVED lines=24> */
.L_x_3428:
[----:B------:R-:W0:Y:S01]  /*29dc0*/  S2R R2, SR_TID.X ;  /* 0x0000000000027919 */ /* 0x000e220000002100 */
[----:B------:R-:W-:Y:S01]  /*29dd0*/  IMAD R3, R19, 0x8, R18 ;  /* 0x0000000813037824 */ /* 0x000fe200078e0212 */
[----:B------:R-:W-:Y:S01]  /*29de0*/  BSSY B2, `(.L_x_3429) ;  /* 0x0000006000027945 */ /* 0x000fe20003800000 */
[----:B0-----:R-:W-:Y:S02]  /*29df0*/  LOP3.LUT R4, R2, 0x7f, RZ, 0xc0, !PT ;  /* 0x0000007f02047812 */ /* 0x001fe400078ec0ff */
[----:B------:R-:W-:Y:S02]  /*29e00*/  SHF.L.U32 R2, R8, 0x1f, RZ ;  /* 0x0000001f08027819 */ /* 0x000fe400000006ff */
[----:B------:R-:W-:Y:S02]  /*29e10*/  ISETP.NE.AND P1, PT, R4, RZ, PT ;  /* 0x000000ff0400720c */ /* 0x000fe40003f25270 */
[----:B------:R-:W0:Y:S02]  /*29e20*/  SYNCS.PHASECHK.TRANS64.TRYWAIT P0, [R3+URZ+0x32440], R2 ;  /* 0x03244002030075a7 */ /* 0x000e24000800017f */
[----:B0-----:R-:W-:Y:S09]  /*29e30*/  @!P0 BRA `(.L_x_3430) ;  /* 0x0000003c00588947 */ /* 0x001ff20003800000 */
.L_x_3521:
[----:B------:R-:W-:Y:S05]  /*29e40*/  BSYNC B2 ;  /* 0x0000000000027941 */ /* 0x000fea0003800000 */
.L_x_3429:
        /* <DEDUP_REMOVED lines=9> */
.L_x_3432:
[----:B------:R-:W-:Y:S05]  /*29ee0*/  BSYNC B2 ;  /* 0x0000000000027941 */ /* 0x000fea0003800000 */
.L_x_3431:
        /* <DEDUP_REMOVED lines=12> */
.L_x_3433:
        /* <DEDUP_REMOVED lines=13> */
.L_x_3522:
[----:B------:R-:W-:Y:S05]  /*2a080*/  BSYNC B2 ;  /* 0x0000000000027941 */ /* 0x000fea0003800000 */
.L_x_3434:
        /* <DEDUP_REMOVED lines=11> */
.L_x_3437:
[----:B------:R-:W-:Y:S05]  /*2a140*/  BSYNC B2 ;  /* 0x0000000000027941 */ /* 0x000fea0003800000 */
.L_x_3436:
        /* <DEDUP_REMOVED lines=9> */
.L_x_3438:
        /* <DEDUP_REMOVED lines=15> */
.L_x_3439:
        /* <DEDUP_REMOVED lines=15> */
.L_x_3440:
        /* <DEDUP_REMOVED lines=15> */
.L_x_3441:
        /* <DEDUP_REMOVED lines=10> */
.L_x_3427:
[----:B------:R-:W-:Y:S05]  /*2a550*/  BSYNC B1 ;  /* 0x0000000000017941 */ /* 0x000fea0003800000 */
.L_x_3426:
[----:B------:R-:W2:Y:S01]  /*2a560*/  LDL R5, [R1+0x47c] ;  /* 0x00047c0001057983 */ /* 0x000ea20000100800 */
[----:B------:R-:W-:Y:S01]  /*2a570*/  VIADD R0, R0, 0xfffffffe ;  /* 0xfffffffe00007836 */ /* 0x000fe20000000000 */
[----:B--2---:R-:W-:-:S13]  /*2a580*/  ISETP.GT.AND P0, PT, R6, R5, PT ;  /* 0x000000050600720c */ /* 0x004fda0003f04270 */
[----:B------:R-:W-:Y:S05]  /*2a590*/  @P0 BRA `(.L_x_3442) ;  /* 0xffffffec00080947 */ /* 0x000fea000383ffff */
.L_x_3391:
[----:B------:R-:W-:Y:S05]  /*2a5a0*/  BSYNC B0 ;  /* 0x0000000000007941 */ /* 0x000fea0003800000 */
.L_x_3390:
[----:B------:R-:W0:Y:S02]  /*2a5b0*/  S2R R2, SR_TID.X ;  /* 0x0000000000027919 */ /* 0x000e240000002100 */
[----:B0-----:R-:W-:Y:S02]  /*2a5c0*/  LOP3.LUT R3, R2, 0x7f, RZ, 0xc0, !PT ;  /* 0x0000007f02037812 */ /* 0x001fe400078ec0ff */
        /* <DEDUP_REMOVED lines=9> */
[----:B------:R-:W1:Y:S01]  /*2a660*/  S2R R3, SR_LANEID ;  /* 0x0000000000037919 */ /* 0x000e620000000000 */
[----:B------:R-:W-:Y:S02]  /*2a670*/  VOTEU.ANY UR4, UPT, PT ;  /* 0x0000000000047886 */ /* 0x000fe400038e0100 */
[----:B------:R-:W1:Y:S08]  /*2a680*/  FLO.U32 R0, UR4 ;  /* 0x0000000400007d00 */ /* 0x000e7000080e0000 */
[----:B------:R-:W3:Y:S01]  /*2a690*/  POPC R5, UR4 ;  /* 0x0000000400057d09 */ /* 0x000ee20008000000 */
[----:B-1----:R-:W-:-:S02]  /*2a6a0*/  ISETP.EQ.U32.AND P1, PT, R0, R3, PT ;  /* 0x000000030000720c */ /* 0x002fc40003f22070 */
[----:B0-----:R-:W3:Y:S11]  /*2a6b0*/  LDC.64 R2, c[0x0][0xd60] ;  /* 0x00035800ff027b82 */ /* 0x001ef60000000a00 */
[----:B---3--:R-:W3:Y:S01]  /*2a6c0*/  @P1 ATOMG.E.ADD.STRONG.GPU PT, R3, desc[UR40][R2.64], R5 ;  /* 0x00000005020319a8 */ /* 0x008ee200081ee1e8 */
[----:B------:R-:W0:Y:S02]  /*2a6d0*/  S2R R4, SR_LTMASK ;  /* 0x0000000000047919 */ /* 0x000e240000003900 */
[----:B0-----:R-:W-:-:S04]  /*2a6e0*/  LOP3.LUT R4, R4, UR4, RZ, 0xc0, !PT ;  /* 0x0000000404047c12 */ /* 0x001fc8000f8ec0ff */
[----:B------:R-:W0:Y:S01]  /*2a6f0*/  POPC R7, R4 ;  /* 0x0000000400077309 */ /* 0x000e220000000000 */
[----:B---3--:R-:W0:Y:S02]  /*2a700*/  SHFL.IDX PT, R0, R3, R0, 0x1f ;  /* 0x00001f0003007589 */ /* 0x008e2400000e0000 */
[----:B0-----:R-:W-:-:S05]  /*2a710*/  IADD3 R0, R0, UR37, R7 ;  /* 0x0000002500007c10 */ /* 0x001fca000fffe007 */
[----:B------:R1:W-:Y:S02]  /*2a720*/  STL [R1+0x460], R0 ;  /* 0x0004600001007387 */ /* 0x0003e40000100800 */
.L_x_3444:
[----:B------:R-:W-:Y:S05]  /*2a730*/  BSYNC B0 ;  /* 0x0000000000007941 */ /* 0x000fea0003800000 */
.L_x_3443:
[----:B------:R-:W-:-:S07]  /*2a740*/  SEL R19, R19, RZ, P0 ;  /* 0x000000ff13137207 */ /* 0x000fce0000000000 */
.L_x_3356:
[----:B------:R-:W-:Y:S05]  /*2a750*/  BSYNC B7 ;  /* 0x0000000000077941 */ /* 0x000fea0003800000 */
.L_x_3354:
[----:B-1-3--:R-:W3:Y:S02]  /*2a760*/  LDL R0, [R1+0x480] ;  /* 0x0004800001007983 */ /* 0x00aee40000100800 */
[----:B---3--:R-:W-:-:S13]  /*2a770*/  LOP3.LUT P0, RZ, R0, 0x40, RZ, 0xc0, !PT ;  /* 0x0000004000ff7812 */ /* 0x008fda000780c0ff */
[----:B------:R-:W-:Y:S05]  /*2a780*/  @!P0 BRA `(.L_x_3445) ;  /* 0x0000000000288947 */ /* 0x000fea0003800000 */
[----:B------:R-:W-:Y:S05]  /*2a790*/  WARPSYNC.ALL ;  /* 0x0000000000007948 */ /* 0x000fea0003800000 */
[----:B------:R-:W1:Y:S08]  /*2a7a0*/  S2UR UR5, SR_CgaCtaId ;  /* 0x00000000000579c3 */ /* 0x000e700000008800 */
[----:B------:R-:W-:Y:S06]  /*2a7b0*/  BAR.SYNC.DEFER_BLOCKING 0x5, 0x180 ;  /* 0x0146000000007b1d */ /* 0x000fec0000010000 */
[----:B------:R-:W-:-:S02]  /*2a7c0*/  UMOV UR4, 0x400 ;  /* 0x0000040000047882 */ /* 0x000fc40000000000 */
[----:B-1----:R-:W-:-:S06]  /*2a7d0*/  ULEA UR4, UR5, UR4, 0x18 ;  /* 0x0000000405047291 */ /* 0x002fcc000f8ec03f */
[----:B------:R-:W-:-:S05]  /*2a7e0*/  IMAD.U32 R18, RZ, RZ, UR4 ;  /* 0x00000004ff127e24 */ /* 0x000fca000f8e00ff */
[----:B0-2---:R-:W0:Y:S04]  /*2a7f0*/  LDS.128 R4, [R18+0x324d0] ;  /* 0x0324d00012047984 */ /* 0x005e280000000c00 */
[----:B0-----:R1:W-:Y:S01]  /*2a800*/  STL.128 [R1+0x460], R4 ;  /* 0x0004600401007387 */ /* 0x0013e20000100c00 */
[----:B------:R-:W-:Y:S06]  /*2a810*/  BAR.ARV 0x4, 0x180 ;  /* 0x0106000000007b1d */ /* 0x000fec0000002000 */
[----:B------:R-:W-:Y:S05]  /*2a820*/  BRA `(.L_x_3446) ;  /* 0x0000001000347947 */ /* 0x000fea0003800000 */
.L_x_3445:
[----:B------:R-:W1:Y:S01]  /*2a830*/  S2R R0, SR_TID.X ;  /* 0x0000000000007919 */ /* 0x000e620000002100 */
[----:B------:R-:W-:Y:S01]  /*2a840*/  UMOV UR4, 0xffffffff ;  /* 0xffffffff00047882 */ /* 0x000fe20000000000 */
[----:B-1----:R-:W-:-:S04]  /*2a850*/  LOP3.LUT R16, R0, 0x1f, RZ, 0xc0, !PT ;  /* 0x0000001f00107812 */ /* 0x002fc800078ec0ff */
[----:B------:R-:W-:Y:S01]  /*2a860*/  ISETP.NE.AND P0, PT, R16, 0x1f, PT ;  /* 0x0000001f1000780c */ /* 0x000fe20003f05270 */
[----:B------:R-:W-:-:S12]  /*2a870*/  BRA.DIV UR4, `(.L_x_3447) ;  /* 0x0000003204f07947 */ /* 0x000fd8000b800000 */
[----:B0-----:R-:W3:Y:S01]  /*2a880*/  LDL R4, [R1+0x46c] ;  /* 0x00046c0001047983 */ /* 0x001ee20000100800 */
[----:B------:R-:W-:-:S03]  /*2a890*/  ULDC UR4, c[0x0][0xd3c] ;  /* 0x00034f0000047ab9 */ /* 0x000fc60000000800 */
[----:B------:R-:W4:Y:S01]  /*2a8a0*/  LDL.LU R3, [R1+0x460] ;  /* 0x0004600001037983 */ /* 0x000f220000300800 */
[----:B---3--:R-:W-:-:S05]  /*2a8b0*/  IMAD.IADD R0, R4, 0x1, R16 ;  /* 0x0000000104007824 */ /* 0x008fca00078e0210 */
[----:B------:R-:W-:Y:S01]  /*2a8c0*/  ISETP.GE.OR P1, PT, R0, UR4, !P0 ;  /* 0x0000000400007c0c */ /* 0x000fe2000c726670 */
[----:B----4-:R-:W-:-:S12]  /*2a8d0*/  IMAD.MOV.U32 R11, RZ, RZ, R3 ;  /* 0x000000ffff0b7224 */ /* 0x010fd800078e0003 */
[----:B------:R-:W0:Y:S08]  /*2a8e0*/  @!P1 LDC.64 R2, c[0x0][0xd80] ;  /* 0x00036000ff029b82 */ /* 0x000e300000000a00 */
[----:B------:R-:W1:Y:S01]  /*2a8f0*/  @!P1 LDC.64 R4, c[0x0][0xd78] ;  /* 0x00035e00ff049b82 */ /* 0x000e620000000a00 */
[----:B0-----:R-:W-:-:S05]  /*2a900*/  @!P1 IMAD.WIDE R2, R0, 0x4, R2 ;  /* 0x0000000400029825 */ /* 0x001fca00078e0202 */
[----:B--2---:R1:W2:Y:S02]  /*2a910*/  @!P1 LDG.E R6, desc[UR40][R2.64] ;  /* 0x0000002802069981 */ /* 0x0042a4000c1e1900 */
[----:B-1----:R-:W-:-:S06]  /*2a920*/  @!P1 IMAD.WIDE R2, R0, 0x4, R4 ;  /* 0x0000000400029825 */ /* 0x002fcc00078e0204 */
[----:B------:R-:W3:Y:S01]  /*2a930*/  @!P1 LDG.E R2, desc[UR40][R2.64] ;  /* 0x0000002802029981 */ /* 0x000ee2000c1e1900 */
[----:B------:R-:W-:Y:S01]  /*2a940*/  IMAD.MOV.U32 R5, RZ, RZ, RZ ;  /* 0x000000ffff057224 */ /* 0x000fe200078e00ff */
[C---:B------:R-:W-:Y:S02]  /*2a950*/  ISETP.GE.U32.AND P2, PT, R16.reuse, 0x2, PT ;  /* 0x000000021000780c */ /* 0x040fe40003f46070 */
[C---:B------:R-:W-:Y:S02]  /*2a960*/  ISETP.GE.U32.AND P3, PT, R16.reuse, 0x4, PT ;  /* 0x000000041000780c */ /* 0x040fe40003f66070 */
[C---:B------:R-:W-:Y:S02]  /*2a970*/  ISETP.GE.U32.AND P4, PT, R16.reuse, 0x8, PT ;  /* 0x000000081000780c */ /* 0x040fe40003f86070 */
[----:B------:R-:W-:Y:S01]  /*2a980*/  ISETP.GE.U32.AND P5, PT, R16, 0x10, PT ;  /* 0x000000101000780c */ /* 0x000fe20003fa6070 */
[----:B------:R-:W-:Y:S04]  /*2a990*/  SHFL.IDX PT, R0, R11, RZ, 0x1f ;  /* 0x00001fff0b007589 */ /* 0x000fe800000e0000 */
[----:B------:R-:W-:Y:S01]  /*2a9a0*/  SHFL.IDX PT, R9, R11, 0x1, 0x1f ;  /* 0x00201f000b097f89 */ /* 0x000fe200000e0000 */
[----:B------:R-:W-:-:S02]  /*2a9b0*/  IMAD.MOV.U32 R8, RZ, RZ, RZ ;  /* 0x000000ffff087224 */ /* 0x000fc400078e00ff */
[----:B--2---:R-:W-:Y:S02]  /*2a9c0*/  @!P1 IMAD.MOV.U32 R5, RZ, RZ, R6 ;  /* 0x000000ffff059224 */ /* 0x004fe400078e0006 */
[----:B------:R-:W-:Y:S02]  /*2a9d0*/  IMAD.MOV.U32 R6, RZ, RZ, RZ ;  /* 0x000000ffff067224 */ /* 0x000fe400078e00ff */
[----:B---3--:R-:W-:-:S04]  /*2a9e0*/  @!P1 IMAD.MOV.U32 R6, RZ, RZ, R2 ;  /* 0x000000ffff069224 */ /* 0x008fc800078e0002 */
[----:B------:R-:W-:-:S05]  /*2a9f0*/  IMAD R2, R6, R5, RZ ;  /* 0x0000000506027224 */ /* 0x000fca00078e02ff */
[----:B------:R-:W0:Y:S01]  /*2aa00*/  SHFL.UP PT, R3, R2, 0x1, RZ ;  /* 0x0420000002037989 */ /* 0x000e2200000e00ff */
[----:B------:R-:W-:-:S04]  /*2aa10*/  ISETP.NE.AND P1, PT, R16, RZ, PT ;  /* 0x000000ff1000720c */ /* 0x000fc80003f25270 */
        /* <DEDUP_REMOVED lines=15> */
.L_x_3532:
[----:B------:R-:W-:Y:S02]  /*2ab10*/  ULDC UR4, c[0x0][0xd38] ;  /* 0x00034e0000047ab9 */ /* 0x000fe40000000800 */
[----:B------:R-:W-:-:S04]  /*2ab20*/  IMAD.U32 R7, RZ, RZ, UR4 ;  /* 0x00000004ff077e24 */ /* 0x000fc8000f8e00ff */
[----:B-1----:R-:W-:-:S04]  /*2ab30*/  IMAD R10, R10, R7, RZ ;  /* 0x000000070a0a7224 */ /* 0x002fc800078e02ff */
[----:B------:R-:W-:-:S05]  /*2ab40*/  IMAD.IADD R4, R9, 0x1, R10 ;  /* 0x0000000109047824 */ /* 0x000fca00078e020a */
[----:B------:R-:W-:-:S13]  /*2ab50*/  ISETP.GT.AND P6, PT, R4, R0, PT ;  /* 0x000000000400720c */ /* 0x000fda0003fc4270 */
[----:B------:R-:W-:Y:S05]  /*2ab60*/  @P6 BRA `(.L_x_3448) ;  /* 0x0000000000ac6947 */ /* 0x000fea0003800000 */
.L_x_3451:
        /* <DEDUP_REMOVED lines=37> */
.L_x_3540:
[----:B------:R-:W-:Y:S02]  /*2adc0*/  ULDC UR4, c[0x0][0xd38] ;  /* 0x00034e0000047ab9 */ /* 0x000fe40000000800 */
[----:B------:R-:W-:-:S04]  /*2add0*/  IMAD.U32 R7, RZ, RZ, UR4 ;  /* 0x00000004ff077e24 */ /* 0x000fc8000f8e00ff */
[----:B-1----:R-:W-:-:S04]  /*2ade0*/  IMAD R10, R10, R7, RZ ;  /* 0x000000070a0a7224 */ /* 0x002fc800078e02ff */
[----:B------:R-:W-:-:S05]  /*2adf0*/  IMAD.IADD R4, R10, 0x1, R4 ;  /* 0x000000010a047824 */ /* 0x000fca00078e0204 */
[----:B------:R-:W-:-:S13]  /*2ae00*/  ISETP.GT.AND P6, PT, R4, R0, PT ;  /* 0x000000000400720c */ /* 0x000fda0003fc4270 */
[----:B------:R-:W-:Y:S05]  /*2ae10*/  @!P6 BRA `(.L_x_3451) ;  /* 0xfffffffc0054e947 */ /* 0x000fea000383ffff */
.L_x_3448:
        /* <DEDUP_REMOVED lines=12> */
.L_x_3545:
[----:B------:R-:W-:-:S13]  /*2aee0*/  ISETP.NE.AND P0, PT, R3, RZ, PT ;  /* 0x000000ff0300720c */ /* 0x000fda0003f05270 */
[----:B------:R-:W-:Y:S05]  /*2aef0*/  @!P0 BRA `(.L_x_3453) ;  /* 0x0000000000148947 */ /* 0x000fea0003800000 */
[----:B------:R-:W-:Y:S01]  /*2af00*/  UMOV UR4, 0xffffffff ;  /* 0xffffffff00047882 */ /* 0x000fe20000000000 */
[----:B---3--:R-:W-:Y:S02]  /*2af10*/  VIADD R9, R9, 0xffffffff ;  /* 0xffffffff09097836 */ /* 0x008fe40000000000 */
[----:B------:R-:W-:Y:S05]  /*2af20*/  BRA.DIV UR4, `(.L_x_3454) ;  /* 0x0000003604e47947 */ /* 0x000fea000b800000 */
[----:B0-----:R0:W2:Y:S02]  /*2af30*/  SHFL.IDX PT, R2, R2, R9, 0x1f ;  /* 0x00001f0902027589 */ /* 0x0010a400000e0000 */
.L_x_3548:
[----:B--2---:R-:W-:-:S07]  /*2af40*/  IMAD.MOV.U32 R8, RZ, RZ, R2 ;  /* 0x000000ffff087224 */ /* 0x004fce00078e0002 */
.L_x_3453:
[----:B0-----:R-:W-:Y:S01]  /*2af50*/  IMAD R2, R8, R7, R10 ;  /* 0x0000000708027224 */ /* 0x001fe200078e020a */
[----:B------:R-:W-:-:S03]  /*2af60*/  ISETP.NE.AND P0, PT, R6, 0x1, PT ;  /* 0x000000010600780c */ /* 0x000fc60003f05270 */
[----:B------:R-:W-:Y:S01]  /*2af70*/  IMAD.IADD R0, R0, 0x1, -R2 ;  /* 0x0000000100007824 */ /* 0x000fe200078e0a02 */
[----:B------:R0:W-:Y:S09]  /*2af80*/  STL [R1+0x460], R2 ;  /* 0x0004600201007387 */ /* 0x0001f20000100800 */
[----:B------:R-:W-:Y:S05]  /*2af90*/  @!P0 BRA `(.L_x_3455) ;  /* 0x0000000000e48947 */ /* 0x000fea0003800000 */
[----:B-1-3--:R-:W-:-:S04]  /*2afa0*/  IABS R5, R4 ;  /* 0x0000000400057213 */ /* 0x00afc80000000000 */
[----:B0-----:R-:W0:Y:S08]  /*2afb0*/  I2F.RP R2, R5 ;  /* 0x0000000500027306 */ /* 0x001e300000209400 */
        /* <DEDUP_REMOVED lines=55> */
.L_x_3455:
[----:B-1-3--:R-:W2:Y:S01]  /*2b330*/  LDL R5, [R1+0x46c] ;  /* 0x00046c0001057983 */ /* 0x00aea20000100800 */
[----:B0-----:R-:W2:Y:S02]  /*2b340*/  LDC.64 R2, c[0x0][0xd90] ;  /* 0x00036400ff027b82 */ /* 0x001ea40000000a00 */
[----:B--2---:R-:W-:-:S05]  /*2b350*/  IMAD.WIDE R2, R5, 0x4, R2 ;  /* 0x0000000405027825 */ /* 0x004fca00078e0202 */
        /* <DEDUP_REMOVED lines=51> */
[----:B------:R-:W-:Y:S02]  /*2b690*/  ISETP.GE.AND P2, PT, R3, RZ, PT ;  /* 0x000000ff0300720c */ /* 0x000fe40003f46270 */
[----:B------:R-:W-:-:S05]  /*2b6a0*/  IADD3 R3, R8, 0x1000000, R0 ;  /* 0x0100000008037810 */ /* 0x000fca0007ffe000 */
[----:B------:R-:W-:-:S06]  /*2b6b0*/  @P0 VIADD R2, R2, 0x1 ;  /* 0x0000000102020836 */ /* 0x000fcc0000000000 */
[----:B------:R-:W-:Y:S01]  /*2b6c0*/  @!P2 IMAD.MOV R2, RZ, RZ, -R2 ;  /* 0x000000ffff02a224 */ /* 0x000fe200078e0a02 */
[----:B------:R-:W-:Y:S01]  /*2b6d0*/  @!P1 LOP3.LUT R2, RZ, R6, RZ, 0x33, !PT ;  /* 0x00000006ff029212 */ /* 0x000fe200078e33ff */
[----:B------:R-:W-:-:S04]  /*2b6e0*/  IMAD.MOV R6, RZ, RZ, -R6 ;  /* 0x000000ffff067224 */ /* 0x000fc800078e0a06 */
[----:B------:R-:W-:Y:S02]  /*2b6f0*/  IMAD R3, R2, R6, R3 ;  /* 0x0000000602037224 */ /* 0x000fe400078e0203 */
[----:B------:R-:W-:-:S03]  /*2b700*/  IMAD.MOV.U32 R0, RZ, RZ, R2 ;  /* 0x000000ffff007224 */ /* 0x000fc600078e0002 */
[----:B------:R1:W-:Y:S04]  /*2b710*/  STL [R1+0x468], R3 ;  /* 0x0004680301007387 */ /* 0x0003e80000100800 */
.L_x_3456:
[----:B-1----:R-:W-:-:S05]  /*2b720*/  LOP3.LUT R3, RZ, R0, RZ, 0x33, !PT ;  /* 0x00000000ff037212 */ /* 0x002fca00078e33ff */
[----:B------:R-:W-:-:S05]  /*2b730*/  IMAD.IADD R0, R4, 0x1, R3 ;  /* 0x0000000104007824 */ /* 0x000fca00078e0203 */
[----:B------:R2:W-:Y:S01]  /*2b740*/  STL [R1+0x464], R0 ;  /* 0x0004640001007387 */ /* 0x0005e20000100800 */
[----:B------:R-:W-:Y:S05]  /*2b750*/  BRA `(.L_x_3457) ;  /* 0x0000000000287947 */ /* 0x000fea0003800000 */
.L_x_3449:
[----:B------:R-:W-:Y:S01]  /*2b760*/  UMOV UR4, URZ ;  /* 0x0000003f00047c82 */ /* 0x000fe20008000000 */
[----:B------:R-:W-:Y:S01]  /*2b770*/  UMOV UR5, URZ ;  /* 0x0000003f00057c82 */ /* 0x000fe20008000000 */
[----:B------:R-:W-:Y:S01]  /*2b780*/  ULDC UR6, c[0x0][0xd3c] ;  /* 0x00034f0000067ab9 */ /* 0x000fe20000000800 */
[----:B------:R0:W-:Y:S01]  /*2b790*/  STL [R1+0x460], R0 ;  /* 0x0004600001007387 */ /* 0x0001e20000100800 */
[----:B------:R-:W-:Y:S02]  /*2b7a0*/  IMAD.U32 R3, RZ, RZ, UR4 ;  /* 0x00000004ff037e24 */ /* 0x000fe4000f8e00ff */
[----:B------:R-:W-:-:S03]  /*2b7b0*/  IMAD.U32 R2, RZ, RZ, UR5 ;  /* 0x00000005ff027e24 */ /* 0x000fc6000f8e00ff */
[----:B------:R1:W-:Y:S01]  /*2b7c0*/  STL [R1+0x464], R3 ;  /* 0x0004640301007387 */ /* 0x0003e20000100800 */
[----:B0-----:R-:W-:-:S03]  /*2b7d0*/  IMAD.U32 R0, RZ, RZ, UR6 ;  /* 0x00000006ff007e24 */ /* 0x001fc6000f8e00ff */
[----:B------:R1:W-:Y:S04]  /*2b7e0*/  STL [R1+0x468], R2 ;  /* 0x0004680201007387 */ /* 0x0003e80000100800 */
[----:B------:R1:W-:Y:S02]  /*2b7f0*/  STL [R1+0x46c], R0 ;  /* 0x00046c0001007387 */ /* 0x0003e40000100800 */
.L_x_3457:
[----:B-1----:R-:W3:Y:S04]  /*2b800*/  LDL R3, [R1+0x468] ;  /* 0x0004680001037983 */ /* 0x002ee80000100800 */
[----:B0-----:R-:W4:Y:S04]  /*2b810*/  LDL R2, [R1+0x46c] ;  /* 0x00046c0001027983 */ /* 0x001f280000100800 */
[----:B------:R-:W5:Y:S04]  /*2b820*/  LDL R4, [R1+0x460] ;  /* 0x0004600001047983 */ /* 0x000f680000100800 */
[----:B------:R-:W5:Y:S01]  /*2b830*/  LDL R5, [R1+0x464] ;  /* 0x0004640001057983 */ /* 0x000f620000100800 */
[----:B------:R-:W-:Y:S05]  /*2b840*/  WARPSYNC.ALL ;  /* 0x0000000000007948 */ /* 0x000fea0003800000 */
[----:B--2---:R-:W0:Y:S02]  /*2b850*/  S2R R0, SR_TID.X ;  /* 0x0000000000007919 */ /* 0x004e240000002100 */
[----:B0-----:R-:W-:Y:S01]  /*2b860*/  LOP3.LUT R0, R0, 0x1f, RZ, 0xc0, !PT ;  /* 0x0000001f00007812 */ /* 0x001fe200078ec0ff */
[----:B------:R-:W-:Y:S03]  /*2b870*/  BAR.SYNC.DEFER_BLOCKING 0x4, 0x180 ;  /* 0x0106000000007b1d */ /* 0x000fe60000010000 */
[----:B------:R-:W-:-:S13]  /*2b880*/  ISETP.NE.AND P0, PT, R0, RZ, PT ;  /* 0x000000ff0000720c */ /* 0x000fda0003f05270 */
[----:B------:R-:W-:Y:S01]  /*2b890*/  @!P0 MOV R0, 0x400 ;  /* 0x0000040000008802 */ /* 0x000fe20000000f00 */
[----:B---3--:R-:W-:Y:S02]  /*2b8a0*/  IMAD.MOV.U32 R6, RZ, RZ, R3 ;  /* 0x000000ffff067224 */ /* 0x008fe400078e0003 */
[----:B------:R-:W0:Y:S01]  /*2b8b0*/  @!P0 S2R R3, SR_CgaCtaId ;  /* 0x0000000000038919 */ /* 0x000e220000008800 */
[----:B----4-:R-:W-:Y:S01]  /*2b8c0*/  IMAD.MOV.U32 R7, RZ, RZ, R2 ;  /* 0x000000ffff077224 */ /* 0x010fe200078e0002 */
[----:B0-----:R-:W-:-:S05]  /*2b8d0*/  @!P0 LEA R18, R3, R0, 0x18 ;  /* 0x0000000003128211 */ /* 0x001fca00078ec0ff */
[----:B-----5:R0:W-:Y:S01]  /*2b8e0*/  @!P0 STS.128 [R18+0x324d0], R4 ;  /* 0x0324d00412008388 */ /* 0x0201e20000000c00 */
[----:B------:R-:W-:Y:S06]  /*2b8f0*/  BAR.ARV 0x5, 0x180 ;  /* 0x0146000000007b1d */ /* 0x000fec0000002000 */
.L_x_3446:
[----:B------:R-:W2:Y:S01]  /*2b900*/  LDL R0, [R1+0x46c] ;  /* 0x00046c0001007983 */ /* 0x000ea20000100800 */
[----:B------:R-:W-:Y:S02]  /*2b910*/  ULDC UR4, c[0x0][0xd3c] ;  /* 0x00034f0000047ab9 */ /* 0x000fe40000000800 */
[----:B--2---:R-:W-:-:S13]  /*2b920*/  ISETP.GE.AND P0, PT, R0, UR4, PT ;  /* 0x0000000400007c0c */ /* 0x004fda000bf06270 */
[----:B------:R-:W-:Y:S05]  /*2b930*/  @!P0 BRA `(.L_x_3458) ;  /* 0xffffff9400dc8947 */ /* 0x000fea000383ffff */
[----:B------:R-:W-:Y:S05]  /*2b940*/  BSYNC B8 ;  /* 0x0000000000087941 */ /* 0x000fea0003800000 */
.L_x_3340:
[----:B----4-:R-:W2:Y:S01]  /*2b950*/  LDL.LU R0, [R1+0x4d8] ;  /* 0x0004d80001007983 */ /* 0x010ea20000300800 */
[----:B------:R-:W-:Y:S01]  /*2b960*/  BSSY B0, `(.L_x_3459) ;  /* 0x000000b000007945 */ /* 0x000fe20003800000 */
[----:B01-3--:R-:W0:Y:S01]  /*2b970*/  S2R R5, SR_CgaCtaId ;  /* 0x0000000000057919 */ /* 0x00be220000008800 */
[----:B--2---:R-:W-:-:S05]  /*2b980*/  VIADD R0, R0, 0x1 ;  /* 0x0000000100007836 */ /* 0x004fca0000000000 */
[----:B------:R-:W-:-:S04]  /*2b990*/  LEA.HI R2, R0, R0, RZ, 0x1 ;  /* 0x0000000000027211 */ /* 0x000fc800078f08ff */
[----:B------:R-:W-:-:S05]  /*2b9a0*/  LOP3.LUT R3, R2, 0xfffffffe, RZ, 0xc0, !PT ;  /* 0xfffffffe02037812 */ /* 0x000fca00078ec0ff */
[----:B------:R-:W-:Y:S01]  /*2b9b0*/  IMAD.IADD R3, R0, 0x1, -R3 ;  /* 0x0000000100037824 */ /* 0x000fe200078e0a03 */
[----:B------:R-:W-:-:S04]  /*2b9c0*/  MOV R0, 0x400 ;  /* 0x0000040000007802 */ /* 0x000fc80000000f00 */
[----:B0-----:R-:W-:Y:S02]  /*2b9d0*/  LEA R0, R5, R0, 0x18 ;  /* 0x0000000005007211 */ /* 0x001fe400078ec0ff */
[----:B------:R-:W-:-:S04]  /*2b9e0*/  SHF.L.U32 R3, R3, 0x1f, RZ ;  /* 0x0000001f03037819 */ /* 0x000fc800000006ff */
[----:B------:R-:W0:Y:S02]  /*2b9f0*/  SYNCS.PHASECHK.TRANS64.TRYWAIT P0, [R0+URZ+0x32420], R3 ;  /* 0x03242003000075a7 */ /* 0x000e24000800017f */
[----:B0-----:R-:W-:Y:S05]  /*2ba00*/  @!P0 BRA `(.L_x_3460) ;  /* 0x0000002c00588947 */ /* 0x001fea0003800000 */
.L_x_3549:
[----:B------:R-:W-:Y:S05]  /*2ba10*/  BSYNC B0 ;  /* 0x0000000000007941 */ /* 0x000fea0003800000 */
.L_x_3459:
[----:B------:R-:W-:-:S03]  /*2ba20*/  UMOV UR4, 0xffffffff ;  /* 0xffffffff00047882 */ /* 0x000fc60000000000 */
[----:B------:R-:W-:Y:S05]  /*2ba30*/  BRA.DIV UR4, `(.L_x_3461) ;  /* 0x0000002e04607947 */ /* 0x000fea000b800000 */
[----:B------:R-:W1:Y:S02]  /*2ba40*/  S2R R2, SR_TID.X ;  /* 0x0000000000027919 */ /* 0x000e640000002100 */
[----:B-1----:R-:W-:-:S04]  /*2ba50*/  SHF.R.U32.HI R2, RZ, 0x5, R2 ;  /* 0x00000005ff027819 */ /* 0x002fc80000011602 */
[----:B------:R-:W-:-:S05]  /*2ba60*/  LOP3.LUT R2, R2, 0x3, RZ, 0xc0, !PT ;  /* 0x0000000302027812 */ /* 0x000fca00078ec0ff */
[----:B------:R1:W2:Y:S02]  /*2ba70*/  SHFL.IDX PT, R14, R2, RZ, 0x1f ;  /* 0x00001fff020e7589 */ /* 0x0002a400000e0000 */
.L_x_3552:
[----:B--2---:R-:W-:Y:S01]  /*2ba80*/  ISETP.NE.AND P0, PT, R14, RZ, PT ;  /* 0x000000ff0e00720c */ /* 0x004fe20003f05270 */
[----:B------:R-:W-:-:S12]  /*2ba90*/  BSSY B0, `(.L_x_3462) ;  /* 0x0000025000007945 */ /* 0x000fd80003800000 */
[----:B------:R-:W-:Y:S05]  /*2baa0*/  @P0 BRA `(.L_x_3463) ;  /* 0x00000000008c0947 */ /* 0x000fea0003800000 */
[----:B------:R-:W-:-:S03]  /*2bab0*/  UMOV UR4, 0xffffffff ;  /* 0xffffffff00047882 */ /* 0x000fc60000000000 */
[----:B------:R-:W-:Y:S05]  /*2bac0*/  BRA.DIV UR4, `(.L_x_3464) ;  /* 0x0000002e04707947 */ /* 0x000fea000b800000 */
[----:B------:R-:W-:-:S13]  /*2bad0*/  ELECT P6, URZ, PT ;  /* 0x00000000003f782f */ /* 0x000fda00038c0000 */
.L_x_3555:
[----:B------:R-:W-:Y:S05]  /*2bae0*/  @!P6 BRA `(.L_x_3463) ;  /* 0x00000000007ce947 */ /* 0x000fea0003800000 */
[----:B------:R-:W-:-:S06]  /*2baf0*/  ULOP3.LUT UR4, UR36, 0x2, URZ, 0xfc, !UPT ;  /* 0x0000000224047892 */ /* 0x000fcc000f8efc3f */
[----:B-1----:R-:W-:-:S05]  /*2bb00*/  IMAD.U32 R2, RZ, RZ, UR4 ;  /* 0x00000004ff027e24 */ /* 0x002fca000f8e00ff */
[----:B------:R-:W-:-:S13]  /*2bb10*/  ISETP.NE.AND P2, PT, R2, 0x3, PT ;  /* 0x000000030200780c */ /* 0x000fda0003f45270 */
[----:B------:R-:W-:Y:S05]  /*2bb20*/  @!P2 BRA `(.L_x_3465) ;  /* 0x000000000004a947 */ /* 0x000fea0003800000 */
[----:B------:R-:W-:Y:S01]  /*2bb30*/  BPT.TRAP 0x1 ;  /* 0x000000040000795c */ /* 0x000fe20000300000 */
.L_x_3465:
        /* <DEDUP_REMOVED lines=13> */
.L_x_3556:
[----:B------:R-:W1:Y:S02]  /*2bc10*/  SYNCS.PHASECHK.TRANS64.TRYWAIT P0, [R7+URZ], R2 ;  /* 0x00000002070075a7 */ /* 0x000e64000800017f */
[----:B-1----:R-:W-:Y:S05]  /*2bc20*/  @!P0 BRA `(.L_x_3467) ;  /* 0x0000002c004c8947 */ /* 0x002fea0003800000 */
.L_x_3557:
[----:B------:R-:W-:Y:S05]  /*2bc30*/  @!P2 BRA `(.L_x_3468) ;  /* 0x000000000004a947 */ /* 0x000fea0003800000 */
[----:B------:R-:W-:Y:S01]  /*2bc40*/  BPT.TRAP 0x1 ;  /* 0x000000040000795c */ /* 0x000fe20000300000 */
.L_x_3468:
[----:B------:R-:W-:-:S04]  /*2bc50*/  VIADD R0, R0, 0x32460 ;  /* 0x0003246000007836 */ /* 0x000fc80000000000 */
[----:B------:R-:W-:-:S04]  /*2bc60*/  IMAD R4, R19, 0x8, R0 ;  /* 0x0000000813047824 */ /* 0x000fc800078e0200 */
[----:B------:R-:W2:Y:S02]  /*2bc70*/  SYNCS.PHASECHK.TRANS64.TRYWAIT P0, [R4+URZ], R5 ;  /* 0x00000005040075a7 */ /* 0x000ea4000800017f */
[----:B--2---:R-:W-:Y:S05]  /*2bc80*/  @!P0 BRA `(.L_x_3469) ;  /* 0x0000002c00488947 */ /* 0x004fea0003800000 */
.L_x_3558:
[----:B------:R-:W-:-:S07]  /*2bc90*/  IMAD R3, R3, 0x8, R0 ;  /* 0x0000000803037824 */ /* 0x000fce00078e0200 */
.L_x_3470:
[----:B---3--:R3:W4:Y:S02]  /*2bca0*/  SYNCS.PHASECHK.TRANS64.TRYWAIT P0, [R3+URZ], R2 ;  /* 0x00000002030075a7 */ /* 0x008724000800017f */
[----:B----4-:R-:W-:Y:S05]  /*2bcb0*/  @!P0 NANOSLEEP.SYNCS 0x989680 ;  /* 0x009896800000895d */ /* 0x010fea0003900000 */
[----:B------:R-:W4:Y:S02]  /*2bcc0*/  @!P0 SYNCS.PHASECHK.TRANS64 P0, [R3+URZ], R2 ;  /* 0x00000002030085a7 */ /* 0x000f24000800007f */
[----:B----4-:R-:W-:Y:S05]  /*2bcd0*/  @!P0 BRA `(.L_x_3470) ;  /* 0xfffffffc00f08947 */ /* 0x010fea000383ffff */
.L_x_3463:
[----:B------:R-:W-:Y:S05]  /*2bce0*/  BSYNC B0 ;  /* 0x0000000000007941 */ /* 0x000fea0003800000 */
.L_x_3462:
[----:B------:R-:W-:Y:S05]  /*2bcf0*/  EXIT ;  /* 0x000000000000794d */ /* 0x000fea0003800000 */
.L_x_3220:
[----:B0-----:R0:W1:Y:S02]  /*2bd00*/  SYNCS.PHASECHK.TRANS64.TRYWAIT P0, [R72+URZ+0x32400], R27 ;  /* 0x0324001b480075a7 */ /* 0x001064000800017f */
[----:B-1----:R-:W-:Y:S05]  /*2bd10*/  @!P0 NANOSLEEP.SYNCS 0x989680 ;  /* 0x009896800000895d */ /* 0x002fea0003900000 */
[----:B------:R-:W1:Y:S02]  /*2bd20*/  @!P0 SYNCS.PHASECHK.TRANS64 P0, [R72+URZ+0x32400], R27 ;  /* 0x0324001b480085a7 */ /* 0x000e64000800007f */
[----:B-1----:R-:W-:Y:S05]  /*2bd30*/  @!P0 BRA `(.L_x_3220) ;  /* 0xfffffffc00f08947 */ /* 0x002fea000383ffff */
[----:B------:R-:W-:Y:S05]  /*2bd40*/  BRA `(.L_x_3471) ;  /* 0xfffffd70002c7947 */ /* 0x000fea000383ffff */
.L_x_3227:
[----:B-1----:R1:W2:Y:S02]  /*2bd50*/  SYNCS.PHASECHK.TRANS64.TRYWAIT P0, [R12+URZ], R13 ;  /* 0x0000000d0c0075a7 */ /* 0x0022a4000800017f */
[----:B--2---:R-:W-:Y:S05]  /*2bd60*/  @!P0 NANOSLEEP.SYNCS 0x989680 ;  /* 0x009896800000895d */ /* 0x004fea0003900000 */
[----:B------:R-:W2:Y:S02]  /*2bd70*/  @!P0 SYNCS.PHASECHK.TRANS64 P0, [R12+URZ], R13 ;  /* 0x0000000d0c0085a7 */ /* 0x000ea4000800007f */
[----:B--2---:R-:W-:Y:S05]  /*2bd80*/  @!P0 BRA `(.L_x_3227) ;  /* 0xfffffffc00f08947 */ /* 0x004fea000383ffff */
[----:B------:R-:W-:Y:S05]  /*2bd90*/  BRA `(.L_x_3226) ;  /* 0xfffffd74005c7947 */ /* 0x000fea000383ffff */
.L_x_3229:
[----:B0-----:R0:W1:Y:S02]  /*2bda0*/  SYNCS.PHASECHK.TRANS64.TRYWAIT P0, [R72+URZ+0x32410], R9 ;  /* 0x03241009480075a7 */ /* 0x001064000800017f */
[----:B-1----:R-:W-:Y:S05]  /*2bdb0*/  @!P0 NANOSLEEP.SYNCS 0x989680 ;  /* 0x009896800000895d */ /* 0x002fea0003900000 */
[----:B------:R-:W1:Y:S02]  /*2bdc0*/  @!P0 SYNCS.PHASECHK.TRANS64 P0, [R72+URZ+0x32410], R9 ;  /* 0x03241009480085a7 */ /* 0x000e64000800007f */
[----:B-1----:R-:W-:Y:S05]  /*2bdd0*/  @!P0 BRA `(.L_x_3229) ;  /* 0xfffffffc00f08947 */ /* 0x002fea000383ffff */
[----:B------:R-:W-:Y:S05]  /*2bde0*/  BRA `(.L_x_3472) ;  /* 0xfffffd7800347947 */ /* 0x000fea000383ffff */
.L_x_3236:
[----:B-1----:R1:W2:Y:S02]  /*2bdf0*/  SYNCS.PHASECHK.TRANS64.TRYWAIT P0, [R8+URZ], R9 ;  /* 0x00000009080075a7 */ /* 0x0022a4000800017f */
[----:B--2---:R-:W-:Y:S05]  /*2be00*/  @!P0 NANOSLEEP.SYNCS 0x989680 ;  /* 0x009896800000895d */ /* 0x004fea0003900000 */
[----:B------:R-:W2:Y:S02]  /*2be10*/  @!P0 SYNCS.PHASECHK.TRANS64 P0, [R8+URZ], R9 ;  /* 0x00000009080085a7 */ /* 0x000ea4000800007f */
[----:B--2---:R-:W-:Y:S05]  /*2be20*/  @!P0 BRA `(.L_x_3236) ;  /* 0xfffffffc00f08947 */ /* 0x004fea000383ffff */
[----:B------:R-:W-:Y:S05]  /*2be30*/  BRA `(.L_x_3235) ;  /* 0xfffffd7800787947 */ /* 0x000fea000383ffff */
.L_x_3267:
[----:B0-----:R0:W1:Y:S02]  /*2be40*/  SYNCS.PHASECHK.TRANS64.TRYWAIT P2, [R0+URZ], R3 ;  /* 0x00000003000075a7 */ /* 0x001064000804017f */
[----:B-1----:R-:W-:Y:S05]  /*2be50*/  @!P2 NANOSLEEP.SYNCS 0x989680 ;  /* 0x009896800000a95d */ /* 0x002fea0003900000 */
[----:B------:R-:W1:Y:S02]  /*2be60*/  @!P2 SYNCS.PHASECHK.TRANS64 P2, [R0+URZ], R3 ;  /* 0x000000030000a5a7 */ /* 0x000e64000804007f */
[----:B-1----:R-:W-:Y:S05]  /*2be70*/  @!P2 BRA `(.L_x_3267) ;  /* 0xfffffffc00f0a947 */ /* 0x002fea000383ffff */
[----:B------:R-:W-:Y:S05]  /*2be80*/  BRA `(.L_x_3266) ;  /* 0xfffffde0001c7947 */ /* 0x000fea000383ffff */
.L_x_3274:
[----:B-1----:R1:W2:Y:S02]  /*2be90*/  SYNCS.PHASECHK.TRANS64.TRYWAIT P2, [R4+URZ], R5 ;  /* 0x00000005040075a7 */ /* 0x0022a4000804017f */
[----:B--2---:R-:W-:Y:S05]  /*2bea0*/  @!P2 NANOSLEEP.SYNCS 0x989680 ;  /* 0x009896800000a95d */ /* 0x004fea0003900000 */
[----:B------:R-:W2:Y:S02]  /*2beb0*/  @!P2 SYNCS.PHASECHK.TRANS64 P2, [R4+URZ], R5 ;  /* 0x000000050400a5a7 */ /* 0x000ea4000804007f */
[----:B--2---:R-:W-:Y:S05]  /*2bec0*/  @!P2 BRA `(.L_x_3274) ;  /* 0xfffffffc00f0a947 */ /* 0x004fea000383ffff */
[----:B------:R-:W-:Y:S05]  /*2bed0*/  BRA `(.L_x_3273) ;  /* 0xfffffde400407947 */ /* 0x000fea000383ffff */
.L_x_3285:
[----:B-1----:R1:W2:Y:S02]  /*2bee0*/  SYNCS.PHASECHK.TRANS64.TRYWAIT P1, [R0+URZ], R7 ;  /* 0x00000007000075a7 */ /* 0x0022a4000802017f */
[----:B--2---:R-:W-:Y:S05]  /*2bef0*/  @!P1 NANOSLEEP.SYNCS 0x989680 ;  /* 0x009896800000995d */ /* 0x004fea0003900000 */
[----:B------:R-:W2:Y:S02]  /*2bf00*/  @!P1 SYNCS.PHASECHK.TRANS64 P1, [R0+URZ], R7 ;  /* 0x00000007000095a7 */ /* 0x000ea4000802007f */
[----:B--2---:R-:W-:Y:S05]  /*2bf10*/  @!P1 BRA `(.L_x_3285) ;  /* 0xfffffffc00f09947 */ /* 0x004fea000383ffff */
[----:B------:R-:W-:Y:S05]  /*2bf20*/  BRA `(.L_x_3284) ;  /* 0xfffffe7800047947 */ /* 0x000fea000383ffff */
.L_x_3292:
[----:B--2---:R2:W3:Y:S02]  /*2bf30*/  SYNCS.PHASECHK.TRANS64.TRYWAIT P1, [R4+URZ], R5 ;  /* 0x00000005040075a7 */ /* 0x0044e4000802017f */
[----:B---3--:R-:W-:Y:S05]  /*2bf40*/  @!P1 NANOSLEEP.SYNCS 0x989680 ;  /* 0x009896800000995d */ /* 0x008fea0003900000 */
[----:B------:R-:W3:Y:S02]  /*2bf50*/  @!P1 SYNCS.PHASECHK.TRANS64 P1, [R4+URZ], R5 ;  /* 0x00000005040095a7 */ /* 0x000ee4000802007f */
[----:B---3--:R-:W-:Y:S05]  /*2bf60*/  @!P1 BRA `(.L_x_3292) ;  /* 0xfffffffc00f09947 */ /* 0x008fea000383ffff */
[----:B------:R-:W-:Y:S05]  /*2bf70*/  BRA `(.L_x_3291) ;  /* 0xfffffe7c00287947 */ /* 0x000fea000383ffff */
.L_x_3362:
[----:B0-----:R-:W0:Y:S01]  /*2bf80*/  S2R R4, SR_TID.X ;  /* 0x0000000000047919 */ /* 0x001e220000002100 */
[----:B------:R-:W-:Y:S01]  /*2bf90*/  BSSY B0, `(.L_x_3473) ;  /* 0x000000a000007945 */ /* 0x000fe20003800000 */
[----:B------:R-:W-:Y:S02]  /*2bfa0*/  IMAD.MOV.U32 R12, RZ, RZ, RZ ;  /* 0x000000ffff0c7224 */ /* 0x000fe400078e00ff */
[----:B------:R-:W-:Y:S02]  /*2bfb0*/  IMAD.MOV.U32 R11, RZ, RZ, 0x1f ;  /* 0x0000001fff0b7424 */ /* 0x000fe400078e00ff */
[----:B------:R-:W-:Y:S01]  /*2bfc0*/  IMAD.MOV.U32 R15, RZ, RZ, -0x1 ;  /* 0xffffffffff0f7424 */ /* 0x000fe200078e00ff */
[----:B0-----:R-:W-:-:S04]  /*2bfd0*/  SHF.R.U32.HI R4, RZ, 0x5, R4 ;  /* 0x00000005ff047819 */ /* 0x001fc80000011604 */
[----:B------:R-:W-:-:S05]  /*2bfe0*/  LOP3.LUT R4, R4, 0x3, RZ, 0xc0, !PT ;  /* 0x0000000304047812 */ /* 0x000fca00078ec0ff */
[----:B------:R-:W-:-:S07]  /*2bff0*/  IMAD.MOV.U32 R13, RZ, RZ, R4 ;  /* 0x000000ffff0d7224 */ /* 0x000fce00078e0004 */
[----:B-1----:R-:W-:Y:S05]  /*2c000*/  WARPSYNC.COLLECTIVE R15, `(.L_x_3474) ;  /* 0x000000000f087348 */ /* 0x002fea0003c00000 */
[----:B------:R0:W2:Y:S02]  /*2c010*/  SHFL.IDX P6, R14, R13, R12, R11 ;  /* 0x0000000c0d0e7389 */ /* 0x0000a400000c000b */
[----:B012---:R-:W-:Y:S01]  /*2c020*/  ENDCOLLECTIVE ;  /* 0x000000000000791b */ /* 0x007fe20003800000 */
.L_x_3474:
[----:B------:R-:W-:Y:S05]  /*2c030*/  BSYNC B0 ;  /* 0x0000000000007941 */ /* 0x000fea0003800000 */
.L_x_3473:
[----:B------:R-:W-:Y:S05]  /*2c040*/  BRA `(.L_x_3475) ;  /* 0xffffffa000a87947 */ /* 0x000fea000383ffff */
.L_x_3364:
[----:B------:R-:W-:Y:S01]  /*2c050*/  BSSY B0, `(.L_x_3476) ;  /* 0x0000006000007945 */ /* 0x000fe20003800000 */
[----:B------:R-:W-:-:S07]  /*2c060*/  IMAD.MOV.U32 R15, RZ, RZ, -0x1 ;  /* 0xffffffffff0f7424 */ /* 0x000fce00078e00ff */
[----:B01----:R-:W-:Y:S05]  /*2c070*/  WARPSYNC.COLLECTIVE R15, `(.L_x_3477) ;  /* 0x000000000f0c7348 */ /* 0x003fea0003c00000 */
[----:B------:R-:W-:Y:S02]  /*2c080*/  ELECT P6, UR62, PT ;  /* 0x00000000003e782f */ /* 0x000fe400038c0000 */
[----:B------:R-:W-:Y:S01]  /*2c090*/  MOV R14, UR62 ;  /* 0x0000003e000e7c02 */ /* 0x000fe20008000f00 */
[----:B01----:R-:W-:Y:S10]  /*2c0a0*/  ENDCOLLECTIVE ;  /* 0x000000000000791b */ /* 0x003ff40003800000 */
.L_x_3477:
[----:B------:R-:W-:Y:S05]  /*2c0b0*/  BSYNC B0 ;  /* 0x0000000000007941 */ /* 0x000fea0003800000 */
.L_x_3476:
[----:B------:R-:W-:Y:S05]  /*2c0c0*/  BRA `(.L_x_3478) ;  /* 0xffffffa000b47947 */ /* 0x000fea000383ffff */
.L_x_3366:
[----:B0-----:R0:W2:Y:S02]  /*2c0d0*/  SYNCS.PHASECHK.TRANS64.TRYWAIT P0, [R0+URZ+0x32440], R2 ;  /* 0x03244002000075a7 */ /* 0x0010a4000800017f */
[----:B--2---:R-:W-:Y:S05]  /*2c0e0*/  @!P0 NANOSLEEP.SYNCS 0x989680 ;  /* 0x009896800000895d */ /* 0x004fea0003900000 */
[----:B------:R-:W2:Y:S02]  /*2c0f0*/  @!P0 SYNCS.PHASECHK.TRANS64 P0, [R0+URZ+0x32440], R2 ;  /* 0x03244002000085a7 */ /* 0x000ea4000800007f */
[----:B--2---:R-:W-:Y:S05]  /*2c100*/  @!P0 BRA `(.L_x_3366) ;  /* 0xfffffffc00f08947 */ /* 0x004fea000383ffff */
[----:B------:R-:W-:Y:S05]  /*2c110*/  BRA `(.L_x_3479) ;  /* 0xffffffa400147947 */ /* 0x000fea000383ffff */
.L_x_3370:
[----:B------:R0:W5:Y:S01]  /*2c120*/  LDL R2, [R1+0x490] ;  /* 0x0004900001027983 */ /* 0x0001620000100800 */
[----:B------:R-:W-:Y:S02]  /*2c130*/  IMAD.MOV.U32 R6, RZ, RZ, R11 ;  /* 0x000000ffff067224 */ /* 0x000fe400078e000b */
[----:B------:R-:W-:Y:S02]  /*2c140*/  IMAD.MOV.U32 R13, RZ, RZ, R0 ;  /* 0x000000ffff0d7224 */ /* 0x000fe400078e0000 */
[----:B------:R-:W-:Y:S02]  /*2c150*/  IMAD.MOV.U32 R12, RZ, RZ, RZ ;  /* 0x000000ffff0c7224 */ /* 0x000fe400078e00ff */
[----:B------:R-:W-:Y:S02]  /*2c160*/  IMAD.MOV.U32 R11, RZ, RZ, 0x181f ;  /* 0x0000181fff0b7424 */ /* 0x000fe400078e00ff */
[----:B------:R-:W-:Y:S02]  /*2c170*/  IMAD.MOV.U32 R15, RZ, RZ, -0x1 ;  /* 0xffffffffff0f7424 */ /* 0x000fe400078e00ff */
[----:B0-----:R-:W-:-:S07]  /*2c180*/  IMAD.IADD R10, R10, 0x1, R6 ;  /* 0x000000010a0a7824 */ /* 0x001fce00078e0206 */
[----:B-----5:R-:W-:Y:S05]  /*2c190*/  WARPSYNC.COLLECTIVE R15, `(.L_x_3480) ;  /* 0x000000000f087348 */ /* 0x020fea0003c00000 */
[----:B------:R0:W1:Y:S02]  /*2c1a0*/  SHFL.IDX P6, R14, R13, R12, R11 ;  /* 0x0000000c0d0e7389 */ /* 0x00006400000c000b */
[----:B01---5:R-:W-:Y:S01]  /*2c1b0*/  ENDCOLLECTIVE ;  /* 0x000000000000791b */ /* 0x023fe20003800000 */
.L_x_3480:
[----:B------:R0:W-:Y:S01]  /*2c1c0*/  STL [R1+0x484], R10 ;  /* 0x0004840a01007387 */ /* 0x0001e20000100800 */
[----:B------:R-:W-:Y:S02]  /*2c1d0*/  IMAD.MOV.U32 R13, RZ, RZ, R3 ;  /* 0x000000ffff0d7224 */ /* 0x000fe400078e0003 */
[----:B------:R-:W-:-:S07]  /*2c1e0*/  IMAD.MOV.U32 R4, RZ, RZ, R14 ;  /* 0x000000ffff047224 */ /* 0x000fce00078e000e */
[----:B0-----:R-:W-:Y:S05]  /*2c1f0*/  WARPSYNC.COLLECTIVE R15, `(.L_x_3481) ;  /* 0x000000000f087348 */ /* 0x001fea0003c00000 */
[----:B------:R1:W2:Y:S02]  /*2c200*/  SHFL.IDX P6, R14, R13, R12, R11 ;  /* 0x0000000c0d0e7389 */ /* 0x0002a400000c000b */
[----:B012---:R-:W-:Y:S01]  /*2c210*/  ENDCOLLECTIVE ;  /* 0x000000000000791b */ /* 0x007fe20003800000 */
.L_x_3481:
[----:B------:R-:W-:Y:S02]  /*2c220*/  IMAD.MOV.U32 R13, RZ, RZ, R0 ;  /* 0x000000ffff0d7224 */ /* 0x000fe400078e0000 */
[----:B------:R-:W-:Y:S02]  /*2c230*/  IMAD.MOV.U32 R12, RZ, RZ, 0x1 ;  /* 0x00000001ff0c7424 */ /* 0x000fe400078e00ff */
[----:B------:R-:W-:-:S07]  /*2c240*/  IMAD.MOV.U32 R5, RZ, RZ, R14 ;  /* 0x000000ffff057224 */ /* 0x000fce00078e000e */
[----:B------:R-:W-:Y:S05]  /*2c250*/  WARPSYNC.COLLECTIVE R15, `(.L_x_3482) ;  /* 0x000000000f087348 */ /* 0x000fea0003c00000 */
[----:B------:R0:W1:Y:S02]  /*2c260*/  SHFL.IDX P6, R14, R13, R12, R11 ;  /* 0x0000000c0d0e7389 */ /* 0x00006400000c000b */
[----:B01----:R-:W-:Y:S01]  /*2c270*/  ENDCOLLECTIVE ;  /* 0x000000000000791b */ /* 0x003fe20003800000 */
.L_x_3482:
[----:B------:R-:W-:Y:S02]  /*2c280*/  IMAD.MOV.U32 R13, RZ, RZ, R3 ;  /* 0x000000ffff0d7224 */ /* 0x000fe400078e0003 */
[----:B------:R-:W-:Y:S02]  /*2c290*/  IMAD R2, R2, R7, RZ ;  /* 0x0000000702027224 */ /* 0x000fe400078e02ff */
[----:B------:R-:W-:-:S07]  /*2c2a0*/  IMAD.MOV.U32 R7, RZ, RZ, R14 ;  /* 0x000000ffff077224 */ /* 0x000fce00078e000e */
[----:B------:R-:W-:Y:S05]  /*2c2b0*/  WARPSYNC.COLLECTIVE R15, `(.L_x_3483) ;  /* 0x000000000f087348 */ /* 0x000fea0003c00000 */
[----:B------:R0:W1:Y:S02]  /*2c2c0*/  SHFL.IDX P6, R14, R13, R12, R11 ;  /* 0x0000000c0d0e7389 */ /* 0x00006400000c000b */
[----:B01----:R-:W-:Y:S01]  /*2c2d0*/  ENDCOLLECTIVE ;  /* 0x000000000000791b */ /* 0x003fe20003800000 */
.L_x_3483:
[----:B------:R-:W-:-:S13]  /*2c2e0*/  ISETP.GE.AND P1, PT, R10, R2, PT ;  /* 0x000000020a00720c */ /* 0x000fda0003f26270 */
[----:B------:R-:W-:Y:S01]  /*2c2f0*/  @!P1 LEA R5, P3, R9, R5, 0x1 ;  /* 0x0000000509059211 */ /* 0x000fe200078608ff */
[----:B------:R-:W-:Y:S02]  /*2c300*/  IMAD.MOV.U32 R13, RZ, RZ, R0 ;  /* 0x000000ffff0d7224 */ /* 0x000fe400078e0000 */
[----:B------:R-:W-:Y:S02]  /*2c310*/  IMAD.MOV.U32 R12, RZ, RZ, 0x2 ;  /* 0x00000002ff0c7424 */ /* 0x000fe400078e00ff */
[----:B------:R-:W-:-:S05]  /*2c320*/  @!P1 IMAD.X R4, RZ, RZ, R4, P3 ;  /* 0x000000ffff049224 */ /* 0x000fca00018e0604 */
[----:B------:R-:W-:Y:S01]  /*2c330*/  @!P1 LOP3.LUT R5, R5, R4, RZ, 0x3c, !PT ;  /* 0x0000000405059212 */ /* 0x000fe200078e3cff */
[----:B------:R-:W-:-:S07]  /*2c340*/  IMAD.MOV.U32 R6, RZ, RZ, R14 ;  /* 0x000000ffff067224 */ /* 0x000fce00078e000e */
[----:B------:R-:W-:Y:S05]  /*2c350*/  WARPSYNC.COLLECTIVE R15, `(.L_x_3484) ;  /* 0x000000000f087348 */ /* 0x000fea0003c00000 */
[----:B------:R0:W1:Y:S02]  /*2c360*/  SHFL.IDX P6, R14, R13, R12, R11 ;  /* 0x0000000c0d0e7389 */ /* 0x00006400000c000b */
[----:B01----:R-:W-:Y:S01]  /*2c370*/  ENDCOLLECTIVE ;  /* 0x000000000000791b */ /* 0x003fe20003800000 */
.L_x_3484:
        /* <DEDUP_REMOVED lines=15> */
.L_x_3485:
        /* <DEDUP_REMOVED lines=19> */
.L_x_3486:
        /* <DEDUP_REMOVED lines=10> */
.L_x_3487:
        /* <DEDUP_REMOVED lines=13> */
.L_x_3488:
        /* <DEDUP_REMOVED lines=10> */
.L_x_3489:
        /* <DEDUP_REMOVED lines=13> */
.L_x_3490:
        /* <DEDUP_REMOVED lines=10> */
.L_x_3491:
        /* <DEDUP_REMOVED lines=13> */
.L_x_3492:
        /* <DEDUP_REMOVED lines=10> */
.L_x_3493:
        /* <DEDUP_REMOVED lines=11> */
.L_x_3494:
        /* <DEDUP_REMOVED lines=10> */
.L_x_3495:
[----:B------:R-:W-:Y:S01]  /*2cbe0*/  @!PT LDS RZ, [RZ] ;  /* 0x00000000fffff984 */ /* 0x000fe20000000800 */
[----:B------:R-:W-:Y:S01]  /*2cbf0*/  @!PT LDS RZ, [RZ] ;  /* 0x00000000fffff984 */ /* 0x000fe20000000800 */
[----:B------:R-:W-:Y:S01]  /*2cc00*/  @!PT LDS RZ, [RZ] ;  /* 0x00000000fffff984 */ /* 0x000fe20000000800 */
[----:B------:R1:W-:Y:S01]  /*2cc10*/  @!P1 LDGSTS.E.BYPASS.LTC128B.128 [R8+0x1b400], desc[UR40][R4.64], !P0 ;  /* 0x1b40000004089fae */ /* 0x0003e2000c101d68 */
[----:B------:R-:W-:Y:S01]  /*2cc20*/  IMAD.MOV.U32 R3, RZ, RZ, R14 ;  /* 0x000000ffff037224 */ /* 0x000fe200078e000e */
[----:B------:R-:W-:Y:S06]  /*2cc30*/  BRA `(.L_x_3496) ;  /* 0xffffffa4009c7947 */ /* 0x000fec000383ffff */
.L_x_3374:
        /* <DEDUP_REMOVED lines=11> */
[-C--:B---3--:R-:W-:Y:S02]  /*2ccf0*/  ISETP.GE.AND P4, PT, R6, R3.reuse, PT ;  /* 0x000000030600720c */ /* 0x088fe40003f86270 */
[----:B----4-:R-:W-:Y:S02]  /*2cd00*/  ISETP.GE.AND P5, PT, R15, R3, PT ;  /* 0x000000030f00720c */ /* 0x010fe40003fa6270 */
[----:B-----5:R-:W-:-:S09]  /*2cd10*/  LOP3.LUT R9, R9, 0xffffffef, RZ, 0xc0, !PT ;  /* 0xffffffef09097812 */ /* 0x020fd200078ec0ff */
        /* <DEDUP_REMOVED lines=9> */
[----:B------:R-:W-:-:S04]  /*2cdb0*/  @P4 LOP3.LUT R9, R9, 0x2, RZ, 0xfc, !PT ;  /* 0x0000000209094812 */ /* 0x000fc800078efcff */
[----:B------:R-:W-:-:S04]  /*2cdc0*/  LOP3.LUT R9, R9, 0xffffffdf, RZ, 0xc0, !PT ;  /* 0xffffffdf09097812 */ /* 0x000fc800078ec0ff */
[----:B------:R-:W-:-:S05]  /*2cdd0*/  @P6 LOP3.LUT R9, R9, 0x20, RZ, 0xfc, !PT ;  /* 0x0000002009096812 */ /* 0x000fca00078efcff */
[----:B------:R0:W-:Y:S01]  /*2cde0*/  STL [R1+0x480], R9 ;  /* 0x0004800901007387 */ /* 0x0001e20000100800 */
[-C--:B------:R-:W-:Y:S01]  /*2cdf0*/  ISETP.GE.AND P5, PT, R12, R3.reuse, PT ;  /* 0x000000030c00720c */ /* 0x080fe20003fa6270 */
[----:B------:R-:W-:Y:S01]  /*2ce00*/  IMAD.MOV.U32 R13, RZ, RZ, R0 ;  /* 0x000000ffff0d7224 */ /* 0x000fe200078e0000 */
[----:B------:R-:W-:Y:S01]  /*2ce10*/  ISETP.GE.AND P4, PT, R10, R3, PT ;  /* 0x000000030a00720c */ /* 0x000fe20003f86270 */
[----:B------:R-:W-:Y:S02]  /*2ce20*/  IMAD.MOV.U32 R12, RZ, RZ, RZ ;  /* 0x000000ffff0c7224 */ /* 0x000fe400078e00ff */
[----:B------:R-:W-:Y:S02]  /*2ce30*/  IMAD.MOV.U32 R11, RZ, RZ, 0x181f ;  /* 0x0000181fff0b7424 */ /* 0x000fe400078e00ff */
[----:B------:R-:W-:-:S08]  /*2ce40*/  IMAD.MOV.U32 R15, RZ, RZ, -0x1 ;  /* 0xffffffffff0f7424 */ /* 0x000fd000078e00ff */
[----:B0-----:R-:W-:Y:S05]  /*2ce50*/  WARPSYNC.COLLECTIVE R15, `(.L_x_3498) ;  /* 0x000000000f087348 */ /* 0x001fea0003c00000 */
[----:B------:R1:W2:Y:S02]  /*2ce60*/  SHFL.IDX P6, R14, R13, R12, R11 ;  /* 0x0000000c0d0e7389 */ /* 0x0002a400000c000b */
[----:B012---:R-:W-:Y:S01]  /*2ce70*/  ENDCOLLECTIVE ;  /* 0x000000000000791b */ /* 0x007fe20003800000 */
.L_x_3498:
[----:B------:R-:W-:Y:S05]  /*2ce80*/  BSYNC B0 ;  /* 0x0000000000007941 */ /* 0x000fea0003800000 */
.L_x_3497:
        /* <DEDUP_REMOVED lines=10> */
.L_x_3499:
        /* <DEDUP_REMOVED lines=16> */
.L_x_3500:
        /* <DEDUP_REMOVED lines=15> */
.L_x_3501:
        /* <DEDUP_REMOVED lines=12> */
.L_x_3502:
        /* <DEDUP_REMOVED lines=12> */
.L_x_3503:
        /* <DEDUP_REMOVED lines=12> */
.L_x_3504:
        /* <DEDUP_REMOVED lines=12> */
.L_x_3505:
        /* <DEDUP_REMOVED lines=12> */
.L_x_3506:
        /* <DEDUP_REMOVED lines=12> */
.L_x_3507:
        /* <DEDUP_REMOVED lines=12> */
.L_x_3508:
        /* <DEDUP_REMOVED lines=11> */
.L_x_3509:
        /* <DEDUP_REMOVED lines=16> */
.L_x_3510:
[----:B------:R-:W-:Y:S02]  /*2d810*/  IMAD.MOV.U32 R13, RZ, RZ, R2 ;  /* 0x000000ffff0d7224 */ /* 0x000fe400078e0002 */
[----:B------:R-:W-:-:S07]  /*2d820*/  IMAD.MOV.U32 R6, RZ, RZ, R14 ;  /* 0x000000ffff067224 */ /* 0x000fce00078e000e */
[----:B------:R-:W-:Y:S05]  /*2d830*/  WARPSYNC.COLLECTIVE R15, `(.L_x_3511) ;  /* 0x000000000f087348 */ /* 0x000fea0003c00000 */
[----:B------:R0:W1:Y:S02]  /*2d840*/  SHFL.IDX P6, R14, R13, R12, R11 ;  /* 0x0000000c0d0e7389 */ /* 0x00006400000c000b */
[----:B01----:R-:W-:Y:S01]  /*2d850*/  ENDCOLLECTIVE ;  /* 0x000000000000791b */ /* 0x003fe20003800000 */
.L_x_3511:
[----:B------:R-:W-:Y:S02]  /*2d860*/  IMAD.MOV.U32 R13, RZ, RZ, R0 ;  /* 0x000000ffff0d7224 */ /* 0x000fe400078e0000 */
[----:B------:R-:W-:Y:S02]  /*2d870*/  IMAD.MOV.U32 R12, RZ, RZ, 0x7 ;  /* 0x00000007ff0c7424 */ /* 0x000fe400078e00ff */
[----:B------:R-:W-:-:S07]  /*2d880*/  IMAD.MOV.U32 R4, RZ, RZ, R14 ;  /* 0x000000ffff047224 */ /* 0x000fce00078e000e */
[----:B------:R-:W-:Y:S05]  /*2d890*/  WARPSYNC.COLLECTIVE R15, `(.L_x_3512) ;  /* 0x000000000f087348 */ /* 0x000fea0003c00000 */
[----:B------:R0:W1:Y:S02]  /*2d8a0*/  SHFL.IDX P6, R14, R13, R12, R11 ;  /* 0x0000000c0d0e7389 */ /* 0x00006400000c000b */
[----:B01----:R-:W-:Y:S01]  /*2d8b0*/  ENDCOLLECTIVE ;  /* 0x000000000000791b */ /* 0x003fe20003800000 */
.L_x_3512:
        /* <DEDUP_REMOVED lines=14> */
.L_x_3513:
[----:B------:R-:W-:Y:S01]  /*2d9a0*/  IMAD.MOV.U32 R2, RZ, RZ, R14 ;  /* 0x000000ffff027224 */ /* 0x000fe200078e000e */
[----:B------:R-:W-:Y:S06]  /*2d9b0*/  BRA `(.L_x_3514) ;  /* 0xffffffa400107947 */ /* 0x000fec000383ffff */
.L_x_3379:
[----:B0-----:R0:W1:Y:S02]  /*2d9c0*/  SYNCS.PHASECHK.TRANS64.TRYWAIT P0, [R18+URZ+0x32420], R0 ;  /* 0x03242000120075a7 */ /* 0x001064000800017f */
[----:B-1----:R-:W-:Y:S05]  /*2d9d0*/  @!P0 NANOSLEEP.SYNCS 0x989680 ;  /* 0x009896800000895d */ /* 0x002fea0003900000 */
[----:B------:R-:W1:Y:S02]  /*2d9e0*/  @!P0 SYNCS.PHASECHK.TRANS64 P0, [R18+URZ+0x32420], R0 ;  /* 0x03242000120085a7 */ /* 0x000e64000800007f */
[----:B-1----:R-:W-:Y:S05]  /*2d9f0*/  @!P0 BRA `(.L_x_3379) ;  /* 0xfffffffc00f08947 */ /* 0x002fea000383ffff */
[----:B------:R-:W-:Y:S05]  /*2da00*/  BRA `(.L_x_3515) ;  /* 0xffffffa400887947 */ /* 0x000fea000383ffff */
.L_x_3383:
[----:B0-----:R0:W1:Y:S02]  /*2da10*/  SYNCS.PHASECHK.TRANS64.TRYWAIT P0, [R2+URZ+0x32460], R0 ;  /* 0x03246000020075a7 */ /* 0x001064000800017f */
[----:B-1----:R-:W-:Y:S05]  /*2da20*/  @!P0 NANOSLEEP.SYNCS 0x989680 ;  /* 0x009896800000895d */ /* 0x002fea0003900000 */
[----:B------:R-:W1:Y:S02]  /*2da30*/  @!P0 SYNCS.PHASECHK.TRANS64 P0, [R2+URZ+0x32460], R0 ;  /* 0x03246000020085a7 */ /* 0x000e64000800007f */
[----:B-1----:R-:W-:Y:S05]  /*2da40*/  @!P0 BRA `(.L_x_3383) ;  /* 0xfffffffc00f08947 */ /* 0x002fea000383ffff */
[----:B------:R-:W-:Y:S05]  /*2da50*/  BRA `(.L_x_3516) ;  /* 0xffffffa400ac7947 */ /* 0x000fea000383ffff */
.L_x_3398:
[----:B0-----:R0:W1:Y:S02]  /*2da60*/  SYNCS.PHASECHK.TRANS64.TRYWAIT P0, [R2+URZ+0x32440], R6 ;  /* 0x03244006020075a7 */ /* 0x001064000800017f */
[----:B-1----:R-:W-:Y:S05]  /*2da70*/  @!P0 NANOSLEEP.SYNCS 0x989680 ;  /* 0x009896800000895d */ /* 0x002fea0003900000 */
[----:B------:R-:W1:Y:S02]  /*2da80*/  @!P0 SYNCS.PHASECHK.TRANS64 P0, [R2+URZ+0x32440], R6 ;  /* 0x03244006020085a7 */ /* 0x000e64000800007f */
[----:B-1----:R-:W-:Y:S05]  /*2da90*/  @!P0 BRA `(.L_x_3398) ;  /* 0xfffffffc00f08947 */ /* 0x002fea000383ffff */
[----:B------:R-:W-:Y:S05]  /*2daa0*/  BRA `(.L_x_3517) ;  /* 0xffffffac00e47947 */ /* 0x000fea000383ffff */
.L_x_3403:
[----:B-1----:R1:W2:Y:S02]  /*2dab0*/  SYNCS.PHASECHK.TRANS64.TRYWAIT P0, [R2+URZ+0x32460], R6 ;  /* 0x03246006020075a7 */ /* 0x0022a4000800017f */
[----:B--2---:R-:W-:Y:S05]  /*2dac0*/  @!P0 NANOSLEEP.SYNCS 0x989680 ;  /* 0x009896800000895d */ /* 0x004fea0003900000 */
[----:B------:R-:W2:Y:S02]  /*2dad0*/  @!P0 SYNCS.PHASECHK.TRANS64 P0, [R2+URZ+0x32460], R6 ;  /* 0x03246006020085a7 */ /* 0x000ea4000800007f */
[----:B--2---:R-:W-:Y:S05]  /*2dae0*/  @!P0 BRA `(.L_x_3403) ;  /* 0xfffffffc00f08947 */ /* 0x004fea000383ffff */
[----:B------:R-:W-:Y:S05]  /*2daf0*/  BRA `(.L_x_3518) ;  /* 0xffffffb000607947 */ /* 0x000fea000383ffff */
.L_x_3414:
[----:B0-----:R0:W1:Y:S02]  /*2db00*/  SYNCS.PHASECHK.TRANS64.TRYWAIT P0, [R2+URZ+0x32440], R3 ;  /* 0x03244003020075a7 */ /* 0x001064000800017f */
[----:B-1----:R-:W-:Y:S05]  /*2db10*/  @!P0 NANOSLEEP.SYNCS 0x989680 ;  /* 0x009896800000895d */ /* 0x002fea0003900000 */
[----:B------:R-:W1:Y:S02]  /*2db20*/  @!P0 SYNCS.PHASECHK.TRANS64 P0, [R2+URZ+0x32440], R3 ;  /* 0x03244003020085a7 */ /* 0x000e64000800007f */
[----:B-1----:R-:W-:Y:S05]  /*2db30*/  @!P0 BRA `(.L_x_3414) ;  /* 0xfffffffc00f08947 */ /* 0x002fea000383ffff */
[----:B------:R-:W-:Y:S05]  /*2db40*/  BRA `(.L_x_3519) ;  /* 0xffffffb800487947 */ /* 0x000fea000383ffff */
.L_x_3419:
[----:B-1----:R1:W2:Y:S02]  /*2db50*/  SYNCS.PHASECHK.TRANS64.TRYWAIT P0, [R2+URZ+0x32460], R3 ;  /* 0x03246003020075a7 */ /* 0x0022a4000800017f */
[----:B--2---:R-:W-:Y:S05]  /*2db60*/  @!P0 NANOSLEEP.SYNCS 0x989680 ;  /* 0x009896800000895d */ /* 0x004fea0003900000 */
[----:B------:R-:W2:Y:S02]  /*2db70*/  @!P0 SYNCS.PHASECHK.TRANS64 P0, [R2+URZ+0x32460], R3 ;  /* 0x03246003020085a7 */ /* 0x000ea4000800007f */
[----:B--2---:R-:W-:Y:S05]  /*2db80*/  @!P0 BRA `(.L_x_3419) ;  /* 0xfffffffc00f08947 */ /* 0x004fea000383ffff */
[----:B------:R-:W-:Y:S05]  /*2db90*/  BRA `(.L_x_3520) ;  /* 0xffffffb800c47947 */ /* 0x000fea000383ffff */
.L_x_3430:
[----:B0-----:R0:W1:Y:S02]  /*2dba0*/  SYNCS.PHASECHK.TRANS64.TRYWAIT P0, [R3+URZ+0x32440], R2 ;  /* 0x03244002030075a7 */ /* 0x001064000800017f */
[----:B-1----:R-:W-:Y:S05]  /*2dbb0*/  @!P0 NANOSLEEP.SYNCS 0x989680 ;  /* 0x009896800000895d */ /* 0x002fea0003900000 */
[----:B------:R-:W1:Y:S02]  /*2dbc0*/  @!P0 SYNCS.PHASECHK.TRANS64 P0, [R3+URZ+0x32440], R2 ;  /* 0x03244002030085a7 */ /* 0x000e64000800007f */
[----:B-1----:R-:W-:Y:S05]  /*2dbd0*/  @!P0 BRA `(.L_x_3430) ;  /* 0xfffffffc00f08947 */ /* 0x002fea000383ffff */
[----:B------:R-:W-:Y:S05]  /*2dbe0*/  BRA `(.L_x_3521) ;  /* 0xffffffc000947947 */ /* 0x000fea000383ffff */
.L_x_3435:
[----:B-1----:R1:W2:Y:S02]  /*2dbf0*/  SYNCS.PHASECHK.TRANS64.TRYWAIT P0, [R3+URZ+0x32460], R2 ;  /* 0x03246002030075a7 */ /* 0x0022a4000800017f */
[----:B--2---:R-:W-:Y:S05]  /*2dc00*/  @!P0 NANOSLEEP.SYNCS 0x989680 ;  /* 0x009896800000895d */ /* 0x004fea0003900000 */
[----:B------:R-:W2:Y:S02]  /*2dc10*/  @!P0 SYNCS.PHASECHK.TRANS64 P0, [R3+URZ+0x32460], R2 ;  /* 0x03246002030085a7 */ /* 0x000ea4000800007f */
[----:B--2---:R-:W-:Y:S05]  /*2dc20*/  @!P0 BRA `(.L_x_3435) ;  /* 0xfffffffc00f08947 */ /* 0x004fea000383ffff */
[----:B------:R-:W-:Y:S05]  /*2dc30*/  BRA `(.L_x_3522) ;  /* 0xffffffc400107947 */ /* 0x000fea000383ffff */
.L_x_3447:
[----:B------:R-:W3:Y:S01]  /*2dc40*/  LDL R3, [R1+0x460] ;  /* 0x0004600001037983 */ /* 0x000ee20000100800 */
[----:B------:R-:W-:Y:S01]  /*2dc50*/  BSSY B0, `(.L_x_3523) ;  /* 0x0000008000007945 */ /* 0x000fe20003800000 */
[----:B------:R-:W-:Y:S02]  /*2dc60*/  IMAD.MOV.U32 R12, RZ, RZ, RZ ;  /* 0x000000ffff0c7224 */ /* 0x000fe400078e00ff */
[----:B------:R-:W-:Y:S02]  /*2dc70*/  IMAD.MOV.U32 R11, RZ, RZ, 0x1f ;  /* 0x0000001fff0b7424 */ /* 0x000fe400078e00ff */
[----:B------:R-:W-:Y:S02]  /*2dc80*/  IMAD.MOV.U32 R15, RZ, RZ, -0x1 ;  /* 0xffffffffff0f7424 */ /* 0x000fe400078e00ff */
[----:B---3--:R-:W-:-:S07]  /*2dc90*/  IMAD.MOV.U32 R13, RZ, RZ, R3 ;  /* 0x000000ffff0d7224 */ /* 0x008fce00078e0003 */
[----:B0-2---:R-:W-:Y:S05]  /*2dca0*/  WARPSYNC.COLLECTIVE R15, `(.L_x_3524) ;  /* 0x000000000f087348 */ /* 0x005fea0003c00000 */
[----:B------:R1:W3:Y:S02]  /*2dcb0*/  SHFL.IDX P6, R14, R13, R12, R11 ;  /* 0x0000000c0d0e7389 */ /* 0x0002e400000c000b */
[----:B0123--:R-:W-:Y:S01]  /*2dcc0*/  ENDCOLLECTIVE ;  /* 0x000000000000791b */ /* 0x00ffe20003800000 */
.L_x_3524:
[----:B------:R-:W-:Y:S05]  /*2dcd0*/  BSYNC B0 ;  /* 0x0000000000007941 */ /* 0x000fea0003800000 */
.L_x_3523:
        /* <DEDUP_REMOVED lines=9> */
.L_x_3525:
        /* <DEDUP_REMOVED lines=26> */
.L_x_3526:
        /* <DEDUP_REMOVED lines=8> */
.L_x_3527:
        /* <DEDUP_REMOVED lines=8> */
.L_x_3528:
        /* <DEDUP_REMOVED lines=8> */
.L_x_3529:
        /* <DEDUP_REMOVED lines=8> */
.L_x_3530:
        /* <DEDUP_REMOVED lines=9> */
.L_x_3531:
[----:B------:R-:W-:Y:S01]  /*2e1a0*/  IMAD.MOV.U32 R10, RZ, RZ, R14 ;  /* 0x000000ffff0a7224 */ /* 0x000fe200078e000e */
[----:B------:R-:W-:Y:S06]  /*2e1b0*/  BRA `(.L_x_3532) ;  /* 0xffffffc800547947 */ /* 0x000fec000383ffff */
.L_x_3450:
        /* <DEDUP_REMOVED lines=8> */
.L_x_3534:
[----:B------:R-:W-:Y:S05]  /*2e240*/  BSYNC B0 ;  /* 0x0000000000007941 */ /* 0x000fea0003800000 */
.L_x_3533:
        /* <DEDUP_REMOVED lines=10> */
.L_x_3535:
        /* <DEDUP_REMOVED lines=8> */
.L_x_3536:
        /* <DEDUP_REMOVED lines=8> */
.L_x_3537:
        /* <DEDUP_REMOVED lines=8> */
.L_x_3538:
        /* <DEDUP_REMOVED lines=9> */
.L_x_3539:
[----:B------:R-:W-:Y:S01]  /*2e500*/  IMAD.MOV.U32 R10, RZ, RZ, R14 ;  /* 0x000000ffff0a7224 */ /* 0x000fe200078e000e */
[----:B------:R-:W-:Y:S06]  /*2e510*/  BRA `(.L_x_3540) ;  /* 0xffffffc800287947 */ /* 0x000fec000383ffff */
.L_x_3452:
[----:B------:R-:W-:Y:S01]  /*2e520*/  BSSY B0, `(.L_x_3541) ;  /* 0x0000006000007945 */ /* 0x000fe20003800000 */
[----:B------:R-:W-:Y:S01]  /*2e530*/  PLOP3.LUT P6, PT, P6, PT, PT, 0x8, 0x0 ;  /* 0x000000000000781c */ /* 0x000fe200037ce170 */
[----:B------:R-:W-:-:S12]  /*2e540*/  IMAD.MOV.U32 R15, RZ, RZ, -0x1 ;  /* 0xffffffffff0f7424 */ /* 0x000fd800078e00ff */
[----:B0-----:R-:W-:Y:S05]  /*2e550*/  WARPSYNC.COLLECTIVE R15, `(.L_x_3542) ;  /* 0x000000000f087348 */ /* 0x001fea0003c00000 */
[----:B------:R-:W-:Y:S01]  /*2e560*/  VOTE.ANY R14, PT, P6 ;  /* 0x00000000000e7806 */ /* 0x000fe200030e0100 */
[----:B0-----:R-:W-:Y:S06]  /*2e570*/  ENDCOLLECTIVE ;  /* 0x000000000000791b */ /* 0x001fec0003800000 */
.L_x_3542:
[----:B------:R-:W-:Y:S05]  /*2e580*/  BSYNC B0 ;  /* 0x0000000000007941 */ /* 0x000fea0003800000 */
.L_x_3541:
        /* <DEDUP_REMOVED lines=10> */
.L_x_3543:
[----:B------:R-:W-:Y:S02]  /*2e630*/  IMAD.MOV.U32 R13, RZ, RZ, R6 ;  /* 0x000000ffff0d7224 */ /* 0x000fe400078e0006 */
[----:B------:R-:W-:-:S07]  /*2e640*/  IMAD.MOV.U32 R4, RZ, RZ, R14 ;  /* 0x000000ffff047224 */ /* 0x000fce00078e000e */
[----:B------:R-:W-:Y:S05]  /*2e650*/  WARPSYNC.COLLECTIVE R15, `(.L_x_3544) ;  /* 0x000000000f087348 */ /* 0x000fea0003c00000 */
[----:B------:R0:W1:Y:S02]  /*2e660*/  SHFL.IDX P6, R14, R13, R12, R11 ;  /* 0x0000000c0d0e7389 */ /* 0x00006400000c000b */
[----:B01----:R-:W-:Y:S01]  /*2e670*/  ENDCOLLECTIVE ;  /* 0x000000000000791b */ /* 0x003fe20003800000 */
.L_x_3544:
[----:B------:R-:W-:Y:S02]  /*2e680*/  IMAD.MOV.U32 R6, RZ, RZ, R14 ;  /* 0x000000ffff067224 */ /* 0x000fe400078e000e */
[----:B------:R-:W-:-:S05]  /*2e690*/  IMAD.IADD R5, R9, 0x1, R16 ;  /* 0x0000000109057824 */ /* 0x000fca00078e0210 */
[----:B------:R1:W-:Y:S01]  /*2e6a0*/  STL [R1+0x46c], R5 ;  /* 0x00046c0501007387 */ /* 0x0003e20000100800 */
[----:B------:R-:W-:Y:S05]  /*2e6b0*/  BRA `(.L_x_3545) ;  /* 0xffffffc800087947 */ /* 0x000fea000383ffff */
.L_x_3454:
[----:B------:R-:W-:Y:S01]  /*2e6c0*/  BSSY B0, `(.L_x_3546) ;  /* 0x0000008000007945 */ /* 0x000fe20003800000 */
[----:B------:R-:W-:Y:S02]  /*2e6d0*/  IMAD.MOV.U32 R13, RZ, RZ, R2 ;  /* 0x000000ffff0d7224 */ /* 0x000fe400078e0002 */
[----:B------:R-:W-:Y:S02]  /*2e6e0*/  IMAD.MOV.U32 R12, RZ, RZ, R9 ;  /* 0x000000ffff0c7224 */ /* 0x000fe400078e0009 */
[----:B------:R-:W-:Y:S02]  /*2e6f0*/  IMAD.MOV.U32 R11, RZ, RZ, 0x1f ;  /* 0x0000001fff0b7424 */ /* 0x000fe400078e00ff */
[----:B------:R-:W-:-:S07]  /*2e700*/  IMAD.MOV.U32 R15, RZ, RZ, -0x1 ;  /* 0xffffffffff0f7424 */ /* 0x000fce00078e00ff */
[----:B01----:R-:W-:Y:S05]  /*2e710*/  WARPSYNC.COLLECTIVE R15, `(.L_x_3547) ;  /* 0x000000000f087348 */ /* 0x003fea0003c00000 */
[----:B------:R2:W3:Y:S02]  /*2e720*/  SHFL.IDX P6, R14, R13, R12, R11 ;  /* 0x0000000c0d0e7389 */ /* 0x0004e400000c000b */
[----:B0123--:R-:W-:Y:S01]  /*2e730*/  ENDCOLLECTIVE ;  /* 0x000000000000791b */ /* 0x00ffe20003800000 */
.L_x_3547:
[----:B------:R-:W-:Y:S05]  /*2e740*/  BSYNC B0 ;  /* 0x0000000000007941 */ /* 0x000fea0003800000 */
.L_x_3546:
[----:B------:R-:W-:Y:S01]  /*2e750*/  IMAD.MOV.U32 R2, RZ, RZ, R14 ;  /* 0x000000ffff027224 */ /* 0x000fe200078e000e */
[----:B------:R-:W-:Y:S06]  /*2e760*/  BRA `(.L_x_3548) ;  /* 0xffffffc400f47947 */ /* 0x000fec000383ffff */
.L_x_3460:
[----:B0-----:R0:W1:Y:S02]  /*2e770*/  SYNCS.PHASECHK.TRANS64.TRYWAIT P0, [R0+URZ+0x32420], R3 ;  /* 0x03242003000075a7 */ /* 0x001064000800017f */
[----:B-1----:R-:W-:Y:S05]  /*2e780*/  @!P0 NANOSLEEP.SYNCS 0x989680 ;  /* 0x009896800000895d */ /* 0x002fea0003900000 */
[----:B------:R-:W1:Y:S02]  /*2e790*/  @!P0 SYNCS.PHASECHK.TRANS64 P0, [R0+URZ+0x32420], R3 ;  /* 0x03242003000085a7 */ /* 0x000e64000800007f */
[----:B-1----:R-:W-:Y:S05]  /*2e7a0*/  @!P0 BRA `(.L_x_3460) ;  /* 0xfffffffc00f08947 */ /* 0x002fea000383ffff */
[----:B------:R-:W-:Y:S05]  /*2e7b0*/  BRA `(.L_x_3549) ;  /* 0xffffffd000947947 */ /* 0x000fea000383ffff */
.L_x_3461:
        /* <DEDUP_REMOVED lines=11> */
.L_x_3551:
[----:B------:R-:W-:Y:S05]  /*2e870*/  BSYNC B0 ;  /* 0x0000000000007941 */ /* 0x000fea0003800000 */
.L_x_3550:
[----:B------:R-:W-:Y:S05]  /*2e880*/  BRA `(.L_x_3552) ;  /* 0xffffffd0007c7947 */ /* 0x000fea000383ffff */
.L_x_3464:
[----:B------:R-:W-:Y:S01]  /*2e890*/  BSSY B1, `(.L_x_3553) ;  /* 0x0000006000017945 */ /* 0x000fe20003800000 */
[----:B------:R-:W-:-:S07]  /*2e8a0*/  IMAD.MOV.U32 R15, RZ, RZ, -0x1 ;  /* 0xffffffffff0f7424 */ /* 0x000fce00078e00ff */
[----:B01----:R-:W-:Y:S05]  /*2e8b0*/  WARPSYNC.COLLECTIVE R15, `(.L_x_3554) ;  /* 0x000000000f0c7348 */ /* 0x003fea0003c00000 */
[----:B------:R-:W-:Y:S02]  /*2e8c0*/  ELECT P6, UR62, PT ;  /* 0x00000000003e782f */ /* 0x000fe400038c0000 */
[----:B------:R-:W-:Y:S01]  /*2e8d0*/  MOV R14, UR62 ;  /* 0x0000003e000e7c02 */ /* 0x000fe20008000f00 */
[----:B01----:R-:W-:Y:S10]  /*2e8e0*/  ENDCOLLECTIVE ;  /* 0x000000000000791b */ /* 0x003ff40003800000 */
.L_x_3554:
[----:B------:R-:W-:Y:S05]  /*2e8f0*/  BSYNC B1 ;  /* 0x0000000000017941 */ /* 0x000fea0003800000 */
.L_x_3553:
[----:B------:R-:W-:Y:S05]  /*2e900*/  BRA `(.L_x_3555) ;  /* 0xffffffd000747947 */ /* 0x000fea000383ffff */
.L_x_3466:
[----:B0-----:R0:W1:Y:S02]  /*2e910*/  SYNCS.PHASECHK.TRANS64.TRYWAIT P0, [R6+URZ], R5 ;  /* 0x00000005060075a7 */ /* 0x001064000800017f */
[----:B-1----:R-:W-:Y:S05]  /*2e920*/  @!P0 NANOSLEEP.SYNCS 0x989680 ;  /* 0x009896800000895d */ /* 0x002fea0003900000 */
[----:B------:R-:W1:Y:S02]  /*2e930*/  @!P0 SYNCS.PHASECHK.TRANS64 P0, [R6+URZ], R5 ;  /* 0x00000005060085a7 */ /* 0x000e64000800007f */
[----:B-1----:R-:W-:Y:S05]  /*2e940*/  @!P0 BRA `(.L_x_3466) ;  /* 0xfffffffc00f08947 */ /* 0x002fea000383ffff */
[----:B------:R-:W-:Y:S05]  /*2e950*/  BRA `(.L_x_3556) ;  /* 0xffffffd000ac7947 */ /* 0x000fea000383ffff */
.L_x_3467:
[----:B-1----:R1:W2:Y:S02]  /*2e960*/  SYNCS.PHASECHK.TRANS64.TRYWAIT P0, [R7+URZ], R2 ;  /* 0x00000002070075a7 */ /* 0x0022a4000800017f */
[----:B--2---:R-:W-:Y:S05]  /*2e970*/  @!P0 NANOSLEEP.SYNCS 0x989680 ;  /* 0x009896800000895d */ /* 0x004fea0003900000 */
[----:B------:R-:W2:Y:S02]  /*2e980*/  @!P0 SYNCS.PHASECHK.TRANS64 P0, [R7+URZ], R2 ;  /* 0x00000002070085a7 */ /* 0x000ea4000800007f */
[----:B--2---:R-:W-:Y:S05]  /*2e990*/  @!P0 BRA `(.L_x_3467) ;  /* 0xfffffffc00f08947 */ /* 0x004fea000383ffff */
[----:B------:R-:W-:Y:S05]  /*2e9a0*/  BRA `(.L_x_3557) ;  /* 0xffffffd000a07947 */ /* 0x000fea000383ffff */
.L_x_3469:
[----:B--2---:R2:W3:Y:S02]  /*2e9b0*/  SYNCS.PHASECHK.TRANS64.TRYWAIT P0, [R4+URZ], R5 ;  /* 0x00000005040075a7 */ /* 0x0044e4000800017f */
[----:B---3--:R-:W-:Y:S05]  /*2e9c0*/  @!P0 NANOSLEEP.SYNCS 0x989680 ;  /* 0x009896800000895d */ /* 0x008fea0003900000 */
[----:B------:R-:W3:Y:S02]  /*2e9d0*/  @!P0 SYNCS.PHASECHK.TRANS64 P0, [R4+URZ], R5 ;  /* 0x00000005040085a7 */ /* 0x000ee4000800007f */
[----:B---3--:R-:W-:Y:S05]  /*2e9e0*/  @!P0 BRA `(.L_x_3469) ;  /* 0xfffffffc00f08947 */ /* 0x008fea000383ffff */
[----:B------:R-:W-:Y:S05]  /*2e9f0*/  BRA `(.L_x_3558) ;  /* 0xffffffd000a47947 */ /* 0x000fea000383ffff */
        .type           $_ZN7cutlass13device_kernelIN5flash11enable_sm90INS1_16FlashAttnFwdSm90INS1_25CollectiveMainloopFwdSm90ILi2EN4cute5tupleIJNS5_1CILi1EEES8_S8_EEENS6_IJNS7_ILi128EEENS7_ILi96EEENS7_ILi64EEEEEELi256ENS_6half_tEfNS_4arch4Sm90ELb0ELb1ELb0ELb1ELb0ELb0ELb1ELb1ELb0ELb1ELb1ELb0EEENS1_21CollectiveEpilogueFwdINS6_IJSA_NS7_ILi256EEESB_EEES9_SE_SG_Li256ELb1ELb1ELb1ELb0EEENS1_36VarlenDynamicPersistentTileSchedulerILi128ELi96ELi256ELi128ELb1ELb1ELb1ELb1ELb0ELb1EEEEEEEEEvNT_6ParamsE$_ZZN5flash25CollectiveMainloopFwdSm90ILi2EN4cute5tupleIJNS1_1CILi1EEES4_S4_EEENS2_IJNS3_ILi128EEENS3_ILi96EEENS3_ILi64EEEEEELi256EN7cutlass6half_tEfNSA_4arch4Sm90ELb0ELb1ELb0ELb1ELb0ELb0ELb1ELb1ELb0ELb1ELb1ELb0EE3mmaINS_16FlashAttnFwdSm90ISE_NS_21CollectiveEpilogueFwdINS2_IJS6_NS3_ILi256EEES7_EEES5_SB_SD_Li256ELb1ELb1ELb1ELb0EEENS_36VarlenDynamicPersistentTileSchedulerILi128ELi96ELi256ELi128ELb1ELb1ELb1ELb1ELb0ELb1EEEE13SharedStorageENS1_6TensorINS1_11ArrayEngineIfLm128EEENS1_6LayoutINS2_IJNS2_IJNS3_ILi2EEEST_NS3_ILi32EEEEEES4_S4_EEENS2_IJNS2_IJS4_ST_NS3_ILi4EEEEEENS3_ILi0EEESZ_EEEEEEENS_7SoftmaxILi2ELi0EEEEEbRKNSE_6ParamsENSA_25PipelineTmaAsyncNoClusterILi2ENSA_16PipelineTmaAsyncILi2EEEEES1B_RNSA_13PipelineStateILj2EEERT0_RT1_iRiRKNS_16SeqlenInfoQKNewKILb1ELb0EEENS2_IJiiiiEEERT_ENKUliT_T0_T1_E_clIZSF_ISO_S12_S14_EbS17_S1B_S1B_S1E_S1G_S1I_iS1J_S1N_S1O_S1Q_EUlRS1R_iE1_NS3_ILb0EEENS3_ILb1EEEEEDaiS1R_S1S_S1T_,@function
        .size           $_ZN7cutlass13device_kernelIN5flash11enable_sm90INS1_16FlashAttnFwdSm90INS1_25CollectiveMainloopFwdSm90ILi2EN4cute5tupleIJNS5_1CILi1EEES8_S8_EEENS6_IJNS7_ILi128EEENS7_ILi96EEENS7_ILi64EEEEEELi256ENS_6half_tEfNS_4arch4Sm90ELb0ELb1ELb0ELb1ELb0ELb0ELb1ELb1ELb0ELb1ELb1ELb0EEENS1_21CollectiveEpilogueFwdINS6_IJSA_NS7_ILi256EEESB_EEES9_SE_SG_Li256ELb1ELb1ELb1ELb0EEENS1_36VarlenDynamicPersistentTileSchedulerILi128ELi96ELi256ELi128ELb1ELb1ELb1ELb1ELb0ELb1EEEEEEEEEvNT_6ParamsE$_ZZN5flash25CollectiveMainloopFwdSm90ILi2EN4cute5tupleIJNS1_1CILi1EEES4_S4_EEENS2_IJNS3_ILi128EEENS3_ILi96EEENS3_ILi64EEEEEELi256EN7cutlass6half_tEfNSA_4arch4Sm90ELb0ELb1ELb0ELb1ELb0ELb0ELb1ELb1ELb0ELb1ELb1ELb0EE3mmaINS_16FlashAttnFwdSm90ISE_NS_21CollectiveEpilogueFwdINS2_IJS6_NS3_ILi256EEES7_EEES5_SB_SD_Li256ELb1ELb1ELb1ELb0EEENS_36VarlenDynamicPersistentTileSchedulerILi128ELi96ELi256ELi128ELb1ELb1ELb1ELb1ELb0ELb1EEEE13SharedStorageENS1_6TensorINS1_11ArrayEngineIfLm128EEENS1_6LayoutINS2_IJNS2_IJNS3_ILi2EEEST_NS3_ILi32EEEEEES4_S4_EEENS2_IJNS2_IJS4_ST_NS3_ILi4EEEEEENS3_ILi0EEESZ_EEEEEEENS_7SoftmaxILi2ELi0EEEEEbRKNSE_6ParamsENSA_25PipelineTmaAsyncNoClusterILi2ENSA_16PipelineTmaAsyncILi2EEEEES1B_RNSA_13PipelineStateILj2EEERT0_RT1_iRiRKNS_16SeqlenInfoQKNewKILb1ELb0EEENS2_IJiiiiEEERT_ENKUliT_T0_T1_E_clIZSF_ISO_S12_S14_EbS17_S1B_S1B_S1E_S1G_S1I_iS1J_S1N_S1O_S1Q_EUlRS1R_iE1_NS3_ILb0EEENS3_ILb1EEEEEDaiS1R_S1S_S1T_,(.L_x_6139 - $_ZN7cutlass13device_kernelIN5flash11enable_sm90INS1_16FlashAttnFwdSm90INS1_25CollectiveMainloopFwdSm90ILi2EN4cute5tupleIJNS5_1CILi1EEES8_S8_EEENS6_IJNS7_ILi128EEENS7_ILi96EEENS7_ILi64EEEEEELi256ENS_6half_tEfNS_4arch4Sm90ELb0ELb1ELb0ELb1ELb0ELb0ELb1ELb1ELb0ELb1ELb1ELb0EEENS1_21CollectiveEpilogueFwdINS6_IJSA_NS7_ILi256EEESB_EEES9_SE_SG_Li256ELb1ELb1ELb1ELb0EEENS1_36VarlenDynamicPersistentTileSchedulerILi128ELi96ELi256ELi128ELb1ELb1ELb1ELb1ELb0ELb1EEEEEEEEEvNT_6ParamsE$_ZZN5flash25CollectiveMainloopFwdSm90ILi2EN4cute5tupleIJNS1_1CILi1EEES4_S4_EEENS2_IJNS3_ILi128EEENS3_ILi96EEENS3_ILi64EEEEEELi256EN7cutlass6half_tEfNSA_4arch4Sm90ELb0ELb1ELb0ELb1ELb0ELb0ELb1ELb1ELb0ELb1ELb1ELb0EE3mmaINS_16FlashAttnFwdSm90ISE_NS_21CollectiveEpilogueFwdINS2_IJS6_NS3_ILi256EEES7_EEES5_SB_SD_Li256ELb1ELb1ELb1ELb0EEENS_36VarlenDynamicPersistentTileSchedulerILi128ELi96ELi256ELi128ELb1ELb1ELb1ELb1ELb0ELb1EEEE13SharedStorageENS1_6TensorINS1_11ArrayEngineIfLm128EEENS1_6LayoutINS2_IJNS2_IJNS3_ILi2EEEST_NS3_ILi32EEEEEES4_S4_EEENS2_IJNS2_IJS4_ST_NS3_ILi4EEEEEENS3_ILi0EEESZ_EEEEEEENS_7SoftmaxILi2ELi0EEEEEbRKNSE_6ParamsENSA_25PipelineTmaAsyncNoClusterILi2ENSA_16PipelineTmaAsyncILi2EEEEES1B_RNSA_13PipelineStateILj2EEERT0_RT1_iRiRKNS_16SeqlenInfoQKNewKILb1ELb0EEENS2_IJiiiiEEERT_ENKUliT_T0_T1_E_clIZSF_ISO_S12_S14_EbS17_S1B_S1B_S1E_S1G_S1I_iS1J_S1N_S1O_S1Q_EUlRS1R_iE1_NS3_ILb0EEENS3_ILb1EEEEEDaiS1R_S1S_S1T_)
$_ZN7cutlass13device_kernelIN5flash11enable_sm90INS1_16FlashAttnFwdSm90INS1_25CollectiveMainloopFwdSm90ILi2EN4cute5tupleIJNS5_1CILi1EEES8_S8_EEENS6_IJNS7_ILi128EEENS7_ILi96EEENS7_ILi64EEEEEELi256ENS_6half_tEfNS_4arch4Sm90ELb0ELb1ELb0ELb1ELb0ELb0ELb1ELb1ELb0ELb1ELb1ELb0EEENS1_21CollectiveEpilogueFwdINS6_IJSA_NS7_ILi256EEESB_EEES9_SE_SG_Li256ELb1ELb1ELb1ELb0EEENS1_36VarlenDynamicPersistentTileSchedulerILi128ELi96ELi256ELi128ELb1ELb1ELb1ELb1ELb0ELb1EEEEEEEEEvNT_6ParamsE$_ZZN5flash25CollectiveMainloopFwdSm90ILi2EN4cute5tupleIJNS1_1CILi1EEES4_S4_EEENS2_IJNS3_ILi128EEENS3_ILi96EEENS3_ILi64EEEEEELi256EN7cutlass6half_tEfNSA_4arch4Sm90ELb0ELb1ELb0ELb1ELb0ELb0ELb1ELb1ELb0ELb1ELb1ELb0EE3mmaINS_16FlashAttnFwdSm90ISE_NS_21CollectiveEpilogueFwdINS2_IJS6_NS3_ILi256EEES7_EEES5_SB_SD_Li256ELb1ELb1ELb1ELb0EEENS_36VarlenDynamicPersistentTileSchedulerILi128ELi96ELi256ELi128ELb1ELb1ELb1ELb1ELb0ELb1EEEE13SharedStorageENS1_6TensorINS1_11ArrayEngineIfLm128EEENS1_6LayoutINS2_IJNS2_IJNS3_ILi2EEEST_NS3_ILi32EEEEEES4_S4_EEENS2_IJNS2_IJS4_ST_NS3_ILi4EEEEEENS3_ILi0EEESZ_EEEEEEENS_7SoftmaxILi2ELi0EEEEEbRKNSE_6ParamsENSA_25PipelineTmaAsyncNoClusterILi2ENSA_16PipelineTmaAsyncILi2EEEEES1B_RNSA_13PipelineStateILj2EEERT0_RT1_iRiRKNS_16SeqlenInfoQKNewKILb1ELb0EEENS2_IJiiiiEEERT_ENKUliT_T0_T1_E_clIZSF_ISO_S12_S14_EbS17_S1B_S1B_S1E_S1G_S1I_iS1J_S1N_S1O_S1Q_EUlRS1R_iE1_NS3_ILb0EEENS3_ILb1EEEEEDaiS1R_S1S_S1T_:
        /* <DEDUP_REMOVED lines=48> */
.L_x_3560:
[----:B------:R-:W-:Y:S05]  /*2ed00*/  BSYNC B3 ;  /* 0x0000000000037941 */ /* 0x000fea0003800000 */
.L_x_3559:
        /* <DEDUP_REMOVED lines=17> */
.L_x_3562:
[----:B------:R-:W-:Y:S05]  /*2ee20*/  BSYNC B3 ;  /* 0x0000000000037941 */ /* 0x000fea0003800000 */
.L_x_3561:
        /* <DEDUP_REMOVED lines=10> */
.L_x_3564:
[----:B------:R-:W-:Y:S05]  /*2eed0*/  BSYNC B3 ;  /* 0x0000000000037941 */ /* 0x000fea0003800000 */
.L_x_3563:
[----:B------:R-:W2:Y:S04]  /*2eee0*/  LDL.64 R12, [R0] ;  /* 0x00000000000c7983 */ /* 0x000ea80000100a00 */
[----:B------:R-:W3:Y:S01]  /*2eef0*/  LDL.64 R8, [R0+0x28] ;  /* 0x0000280000087983 */ /* 0x000ee20000100a00 */
[C---:B------:R-:W-:Y:S02]  /*2ef00*/  R2UR UR6, R4.reuse ;  /* 0x00000000040672ca */ /* 0x040fe400000e0000 */
[C---:B------:R-:W-:Y:S01]  /*2ef10*/  R2UR UR7, R5.reuse ;  /* 0x00000000050772ca */ /* 0x040fe200000e0000 */
[----:B------:R-:W4:Y:S01]  /*2ef20*/  LDL.64 R20, [R0+0x20] ;  /* 0x0000200000147983 */ /* 0x000f220000100a00 */
[C---:B------:R-:W-:Y:S02]  /*2ef30*/  R2UR UR4, R4.reuse ;  /* 0x00000000040472ca */ /* 0x040fe400000e0000 */
[----:B------:R-:W-:Y:S01]  /*2ef40*/  R2UR UR5, R5 ;  /* 0x00000000050572ca */ /* 0x000fe200000e0000 */
[----:B0----5:R-:W4:Y:S08]  /*2ef50*/  LDL.64 R14, [R0+0x8] ;  /* 0x00000800000e7983 */ /* 0x021f300000100a00 */
[----:B--2---:R-:W2:Y:S04]  /*2ef60*/  LD.E R25, desc[UR6][R12.64] ;  /* 0x000000060c197980 */ /* 0x004ea8000c101900 */
[----:B---3--:R-:W2:Y:S01]  /*2ef70*/  LD.E.64 R8, desc[UR4][R8.64] ;  /* 0x0000000408087980 */ /* 0x008ea2000c101b00 */
[----:B------:R-:W-:Y:S05]  /*2ef80*/  WARPSYNC.ALL ;  /* 0x0000000000007948 */ /* 0x000fea0003800000 */
[----:B------:R-:W-:-:S02]  /*2ef90*/  R2UR UR4, R4 ;  /* 0x00000000040472ca */ /* 0x000fc400000e0000 */
[C---:B------:R-:W-:Y:S02]  /*2efa0*/  R2UR UR5, R5.reuse ;  /* 0x00000000050572ca */ /* 0x040fe400000e0000 */
[----:B------:R-:W-:Y:S02]  /*2efb0*/  R2UR UR6, R4 ;  /* 0x00000000040672ca */ /* 0x000fe400000e0000 */
[----:B------:R-:W-:-:S09]  /*2efc0*/  R2UR UR7, R5 ;  /* 0x00000000050772ca */ /* 0x000fd200000e0000 */
[----:B----4-:R-:W-:Y:S04]  /*2efd0*/  ST.E desc[UR4][R14.64], RZ ;  /* 0x000000ff0e007985 */ /* 0x010fe8000c101904 */
[----:B------:R-:W3:Y:S01]  /*2efe0*/  LD.E.64 R12, desc[UR6][R20.64] ;  /* 0x00000006140c7980 */ /* 0x000ee2000c101b00 */
[----:B--2---:R-:W-:Y:S01]  /*2eff0*/  IMAD R8, R25, 0x300, R8 ;  /* 0x0000030019087824 */ /* 0x004fe200078e0208 */
[----:B------:R-:W-:Y:S01]  /*2f000*/  R2UR UR7, R9 ;  /* 0x00000000090772ca */ /* 0x000fe200000e0000 */
[----:B------:R-:W-:Y:S01]  /*2f010*/  WARPGROUP.ARRIVE ;  /* 0x00000000000079c5 */ /* 0x000fe20000000000 */
[----:B------:R-:W-:Y:S02]  /*2f020*/  R2UR UR8, R4 ;  /* 0x00000000040872ca */ /* 0x000fe400000e0000 */
[----:B------:R-:W-:-:S02]  /*2f030*/  R2UR UR6, R8 ;  /* 0x00000000080672ca */ /* 0x000fc400000e0000 */
[C---:B------:R-:W-:Y:S02]  /*2f040*/  R2UR UR9, R5.reuse ;  /* 0x00000000050972ca */ /* 0x040fe400000e0000 */
[----:B------:R-:W-:Y:S02]  /*2f050*/  R2UR UR10, R4 ;  /* 0x00000000040a72ca */ /* 0x000fe400000e0000 */
[----:B------:R-:W-:Y:S02]  /*2f060*/  R2UR UR11, R5 ;  /* 0x00000000050b72ca */ /* 0x000fe400000e0000 */
[----:B---3--:R-:W-:Y:S01]  /*2f070*/  R2UR UR4, R12 ;  /* 0x000000000c0472ca */ /* 0x008fe200000e0000 */
[----:B------:R-:W-:Y:S01]  /*2f080*/  IMAD.MOV.U32 R12, RZ, RZ, 0x1 ;  /* 0x00000001ff0c7424 */ /* 0x000fe200078e00ff */
[----:B------:R-:W-:-:S13]  /*2f090*/  R2UR UR5, R13 ;  /* 0x000000000d0572ca */ /* 0x000fda00000e0000 */
[----:B------:R-:W-:Y:S03]  /*2f0a0*/  HGMMA.64x96x16.F32 R24, gdesc[UR4], RZ, !UPT, gsb0 ;  /* 0x01600000041879f0 */ /* 0x000fe6000c0008ff */
[----:B------:R-:W-:Y:S02]  /*2f0b0*/  WARPGROUP.DEPBAR.LE gsb0, 0x0 ;  /* 0x00008000000079c5 */ /* 0x000fe40000010000 */
[----:B------:R-:W-:Y:S04]  /*2f0c0*/  ST.E desc[UR8][R14.64], R12 ;  /* 0x0000000c0e007985 */ /* 0x000fe8000c101908 */
[----:B------:R-:W2:Y:S01]  /*2f0d0*/  LD.E.64 R72, desc[UR10][R20.64] ;  /* 0x0000000a14487980 */ /* 0x000ea2000c101b00 */
[----:B------:R-:W-:Y:S01]  /*2f0e0*/  VIADD R74, R8, 0x2 ;  /* 0x00000002084a7836 */ /* 0x000fe20000000000 */
[----:B------:R-:W-:Y:S01]  /*2f0f0*/  WARPGROUP.ARRIVE ;  /* 0x00000000000079c5 */ /* 0x000fe20000000000 */
[----:B------:R-:W-:Y:S01]  /*2f100*/  IMAD.MOV.U32 R75, RZ, RZ, R9 ;  /* 0x000000ffff4b7224 */ /* 0x000fe200078e0009 */
[----:B------:R-:W-:-:S02]  /*2f110*/  R2UR UR8, R4 ;  /* 0x00000000040872ca */ /* 0x000fc400000e0000 */
[----:B------:R-:W-:Y:S02]  /*2f120*/  R2UR UR6, R74 ;  /* 0x000000004a0672ca */ /* 0x000fe400000e0000 */
        /* <DEDUP_REMOVED lines=28> */
[----:B------:R-:W-:Y:S01]  /*2f2f0*/  R2UR UR7, R9 ;  /* 0x00000000090772ca */ /* 0x000fe200000e0000 */
[----:B------:R-:W-:Y:S01]  /*2f300*/  WARPGROUP.ARRIVE ;  /* 0x00000000000079c5 */ /* 0x000fe20000000000 */
[----:B------:R-:W-:-:S02]  /*2f310*/  R2UR UR8, R4 ;  /* 0x00000000040872ca */ /* 0x000fc400000e0000 */
        /* <DEDUP_REMOVED lines=11> */
[----:B0-----:R-:W3:-:S12]  /*2f3d0*/  LDL.64 R14, [R0] ;  /* 0x00000000000e7983 */ /* 0x001ed80000100a00 */
        /* <DEDUP_REMOVED lines=12> */
.L_x_3567:
[----:B------:R-:W-:Y:S05]  /*2f4a0*/  BSYNC B3 ;  /* 0x0000000000037941 */ /* 0x000fea0003800000 */
.L_x_3566:
        /* <DEDUP_REMOVED lines=17> */
.L_x_3569:
[----:B------:R-:W-:Y:S05]  /*2f5c0*/  BSYNC B3 ;  /* 0x0000000000037941 */ /* 0x000fea0003800000 */
.L_x_3568:
        /* <DEDUP_REMOVED lines=10> */
.L_x_3571:
[----:B------:R-:W-:Y:S05]  /*2f670*/  BSYNC B3 ;  /* 0x0000000000037941 */ /* 0x000fea0003800000 */
.L_x_3570:
[----:B------:R-:W2:Y:S04]  /*2f680*/  LDL.64 R14, [R0] ;  /* 0x00000000000e7983 */ /* 0x000ea80000100a00 */
[----:B------:R-:W3:Y:S04]  /*2f690*/  LDL.64 R72, [R0+0x58] ;  /* 0x0000580000487983 */ /* 0x000ee80000100a00 */
[----:B------:R-:W4:Y:S04]  /*2f6a0*/  LDL.64 R8, [R0+0x48] ;  /* 0x0000480000087983 */ /* 0x000f280000100a00 */
[----:B0----5:R-:W4:Y:S01]  /*2f6b0*/  LDL.64 R20, [R0+0x50] ;  /* 0x0000500000147983 */ /* 0x021f220000100a00 */
[----:B------:R-:W-:-:S02]  /*2f6c0*/  R2UR UR6, R4 ;  /* 0x00000000040672ca */ /* 0x000fc400000e0000 */
[C---:B------:R-:W-:Y:S01]  /*2f6d0*/  R2UR UR7, R5.reuse ;  /* 0x00000000050772ca */ /* 0x040fe200000e0000 */
[----:B------:R-:W4:Y:S01]  /*2f6e0*/  LDL.LU R76, [R1+0x480] ;  /* 0x00048000014c7983 */ /* 0x000f220000300800 */
        /* <DEDUP_REMOVED lines=16> */
[----:B--2---:R-:W-:Y:S01]  /*2f7f0*/  IMAD R14, R13, 0xc00, R14 ;  /* 0x00000c000d0e7824 */ /* 0x004fe200078e020e */
[----:B------:R-:W-:-:S04]  /*2f800*/  R2UR UR7, R15 ;  /* 0x000000000f0772ca */ /* 0x000fc800000e0000 */
        /* <DEDUP_REMOVED lines=9> */
[----:B------:R-:W-:-:S02]  /*2f8a0*/  VIADD R74, R14, 0x2 ;  /* 0x000000020e4a7836 */ /* 0x000fc40000000000 */
[----:B------:R-:W-:-:S03]  /*2f8b0*/  IMAD.MOV.U32 R75, RZ, RZ, R15 ;  /* 0x000000ffff4b7224 */ /* 0x000fc600078e000f */
[----:B------:R-:W-:Y:S02]  /*2f8c0*/  R2UR UR6, R74 ;  /* 0x000000004a0672ca */ /* 0x000fe400000e0000 */
        /* <DEDUP_REMOVED lines=236> */
[----:B0-----:R-:W3:Y:S01]  /*30790*/  @!P2 LDL.64 R8, [R0] ;  /* 0x000000000008a983 */ /* 0x001ee20000100a00 */
[----:B------:R-:W-:-:S02]  /*307a0*/  @!P2 R2UR UR4, R4 ;  /* 0x000000000404a2ca */ /* 0x000fc400000e0000 */
[C---:B------:R-:W-:Y:S02]  /*307b0*/  @!P2 R2UR UR5, R5.reuse ;  /* 0x000000000505a2ca */ /* 0x040fe400000e0000 */
[----:B------:R-:W-:Y:S02]  /*307c0*/  SHF.R.U32.HI R20, RZ, 0x7, R13 ;  /* 0x00000007ff147819 */ /* 0x000fe4000001160d */
[----:B------:R-:W-:Y:S02]  /*307d0*/  @!P2 R2UR UR6, R4 ;  /* 0x000000000406a2ca */ /* 0x000fe400000e0000 */
[----:B------:R-:W-:Y:S02]  /*307e0*/  @!P2 R2UR UR7, R5 ;  /* 0x000000000507a2ca */ /* 0x000fe400000e0000 */
[----:B------:R-:W-:-:S05]  /*307f0*/  IADD3 R20, -R20, 0xb, RZ ;  /* 0x0000000b14147810 */ /* 0x000fca0007ffe1ff */
[----:B------:R0:W-:Y:S06]  /*30800*/  BAR.ARV R20, 0x100 ;  /* 0x000400140000751d */ /* 0x0001ec0000002000 */
[----:B--2---:R-:W2:Y:S04]  /*30810*/  @!P2 LD.E.64 R14, desc[UR4][R14.64+0x30] ;  /* 0x000030040e0ea980 */ /* 0x004ea8000c101b00 */
[----:B---3--:R-:W3:Y:S01]  /*30820*/  @!P2 LD.E R21, desc[UR6][R8.64] ;  /* 0x000000060815a980 */ /* 0x008ee2000c101900 */
[----:B------:R-:W-:-:S02]  /*30830*/  R2UR UR4, R4 ;  /* 0x00000000040472ca */ /* 0x000fc400000e0000 */
[----:B------:R-:W-:Y:S02]  /*30840*/  R2UR UR5, R5 ;  /* 0x00000000050572ca */ /* 0x000fe400000e0000 */
[----:B--2---:R-:W-:-:S05]  /*30850*/  @!P2 MOV R72, R14 ;  /* 0x0000000e0048a202 */ /* 0x004fca0000000f00 */
[----:B---3--:R-:W-:-:S05]  /*30860*/  @!P2 IMAD R21, R21, 0x8, R72 ;  /* 0x000000081515a824 */ /* 0x008fca00078e0248 */
[----:B------:R-:W-:-:S04]  /*30870*/  @!P2 PRMT R21, RZ, 0x654, R21 ;  /* 0x00000654ff15a816 */ /* 0x000fc80000000015 */
[----:B------:R1:W-:Y:S01]  /*30880*/  @!P2 SYNCS.ARRIVE.TRANS64.RED.A1T0 RZ, [R21+URZ], RZ ;  /* 0x000000ff15ffa9a7 */ /* 0x0003e2000810043f */
[----:B------:R-:W2:Y:S01]  /*30890*/  LD.E R72, desc[UR4][R6.64+0x24] ;  /* 0x0000240406487980 */ /* 0x000ea2000c101900 */
[----:B------:R-:W-:Y:S02]  /*308a0*/  R2UR UR4, R4 ;  /* 0x00000000040472ca */ /* 0x000fe400000e0000 */
[----:B------:R-:W-:-:S13]  /*308b0*/  R2UR UR5, R5 ;  /* 0x00000000050572ca */ /* 0x000fda00000e0000 */
[----:B-1----:R-:W3:Y:S01]  /*308c0*/  LD.E R21, desc[UR4][R6.64] ;  /* 0x0000000406157980 */ /* 0x002ee2000c101900 */
[----:B------:R-:W-:Y:S02]  /*308d0*/  R2UR UR4, R4 ;  /* 0x00000000040472ca */ /* 0x000fe400000e0000 */
[----:B------:R-:W-:Y:S02]  /*308e0*/  R2UR UR5, R5 ;  /* 0x00000000050572ca */ /* 0x000fe400000e0000 */
[----:B------:R-:W-:-:S04]  /*308f0*/  LOP3.LUT R76, R76, 0xfff7ffff, RZ, 0xc0, !PT ;  /* 0xfff7ffff4c4c7812 */ /* 0x000fc800078ec0ff */
[----:B------:R-:W-:-:S05]  /*30900*/  @P2 LOP3.LUT R76, R76, 0x80000, RZ, 0xfc, !PT ;  /* 0x000800004c4c2812 */ /* 0x000fca00078efcff */
[----:B------:R1:W-:Y:S04]  /*30910*/  STL [R1+0x480], R76 ;  /* 0x0004804c01007387 */ /* 0x0003e80000100800 */
[----:B-1----:R-:W4:Y:S01]  /*30920*/  LD.E R76, desc[UR4][R2.64] ;  /* 0x00000004024c7980 */ /* 0x002f22000c101900 */
        /* <DEDUP_REMOVED lines=12> */
[----:B--2---:R-:W-:-:S13]  /*309f0*/  ISETP.NE.AND P1, PT, R72, 0x1, PT ;  /* 0x000000014800780c */ /* 0x004fda0003f25270 */
[C---:B------:R-:W-:Y:S02]  /*30a00*/  @P1 R2UR UR4, R4.reuse ;  /* 0x00000000040412ca */ /* 0x040fe400000e0000 */
[C---:B------:R-:W-:Y:S02]  /*30a10*/  @P1 R2UR UR5, R5.reuse ;  /* 0x00000000050512ca */ /* 0x040fe400000e0000 */
[----:B------:R-:W-:Y:S02]  /*30a20*/  @P1 R2UR UR6, R4 ;  /* 0x00000000040612ca */ /* 0x000fe400000e0000 */
        /* <DEDUP_REMOVED lines=11> */
[----:B0-----:R-:W-:-:S05]  /*30ae0*/  LOP3.LUT R20, R9, 0xffffff80, RZ, 0xc0, !PT ;  /* 0xffffff8009147812 */ /* 0x001fca00078ec0ff */
[----:B------:R-:W-:-:S05]  /*30af0*/  IMAD.IADD R20, R21, 0x1, -R20 ;  /* 0x0000000115147824 */ /* 0x000fca00078e0a14 */
[----:B------:R-:W-:Y:S02]  /*30b00*/  SHF.R.S32.HI R15, RZ, 0x1f, R20 ;  /* 0x0000001fff0f7819 */ /* 0x000fe40000011414 */
[----:B------:R-:W-:Y:S02]  /*30b10*/  LEA.HI R75, R14, R21, RZ, 0x2 ;  /* 0x000000150e4b7211 */ /* 0x000fe400078f10ff */
[CC--:B------:R-:W-:Y:S02]  /*30b20*/  LEA.HI R72, R15.reuse, R20.reuse, RZ, 0x2 ;  /* 0x000000140f487211 */ /* 0x0c0fe400078f10ff */
[----:B------:R-:W-:Y:S02]  /*30b30*/  LEA.HI R15, R15, R20, RZ, 0x5 ;  /* 0x000000140f0f7211 */ /* 0x000fe400078f28ff */
[--C-:B------:R-:W-:Y:S02]  /*30b40*/  SHF.R.S32.HI R73, RZ, 0x2, R72.reuse ;  /* 0x00000002ff497819 */ /* 0x100fe40000011448 */
[----:B------:R-:W-:-:S02]  /*30b50*/  SHF.R.S32.HI R74, RZ, 0x1f, R72 ;  /* 0x0000001fff4a7819 */ /* 0x000fc40000011448 */
[----:B------:R-:W-:Y:S02]  /*30b60*/  LOP3.LUT R78, R75, 0xfffffffc, RZ, 0xc0, !PT ;  /* 0xfffffffc4b4e7812 */ /* 0x000fe400078ec0ff */
[----:B------:R-:W-:Y:S02]  /*30b70*/  SHF.R.S32.HI R14, RZ, 0x7, R9 ;  /* 0x00000007ff0e7819 */ /* 0x000fe40000011409 */
[----:B------:R-:W-:Y:S01]  /*30b80*/  LEA.HI R74, R74, R73, RZ, 0x3 ;  /* 0x000000494a4a7211 */ /* 0x000fe200078f18ff */
[----:B------:R-:W-:Y:S01]  /*30b90*/  IMAD.IADD R78, R21, 0x1, -R78 ;  /* 0x00000001154e7824 */ /* 0x000fe200078e0a4e */
[----:B------:R-:W-:Y:S02]  /*30ba0*/  SHF.R.S32.HI R15, RZ, 0x5, R15 ;  /* 0x00000005ff0f7819 */ /* 0x000fe4000001140f */
[----:B------:R-:W-:Y:S02]  /*30bb0*/  LEA.HI R9, R9, R14, RZ, 0x1 ;  /* 0x0000000e09097211 */ /* 0x000fe400078f08ff */
[----:B------:R-:W-:Y:S01]  /*30bc0*/  LOP3.LUT R74, R74, 0xfffffff8, RZ, 0xc0, !PT ;  /* 0xfffffff84a4a7812 */ /* 0x000fe200078ec0ff */
[----:B----4-:R-:W-:Y:S01]  /*30bd0*/  IMAD R21, R76, 0x8, R15 ;  /* 0x000000084c157824 */ /* 0x010fe200078e020f */
[----:B------:R-:W-:-:S02]  /*30be0*/  LOP3.LUT R9, R9, 0x3fffffe, RZ, 0xc0, !PT ;  /* 0x03fffffe09097812 */ /* 0x000fc400078ec0ff */
[----:B------:R-:W-:Y:S01]  /*30bf0*/  LEA.HI R15, R78, R78, RZ, 0x1 ;  /* 0x0000004e4e0f7211 */ /* 0x000fe200078f08ff */
[----:B------:R-:W-:Y:S02]  /*30c00*/  IMAD.IADD R74, R73, 0x1, -R74 ;  /* 0x00000001494a7824 */ /* 0x000fe400078e0a4a */
[----:B------:R-:W-:Y:S01]  /*30c10*/  IMAD.IADD R9, R14, 0x1, -R9 ;  /* 0x000000010e097824 */ /* 0x000fe200078e0a09 */
[----:B------:R-:W-:Y:S01]  /*30c20*/  LOP3.LUT R15, R15, 0x1ffffffe, RZ, 0xc0, !PT ;  /* 0x1ffffffe0f0f7812 */ /* 0x000fe200078ec0ff */
[----:B------:R-:W-:-:S04]  /*30c30*/  IMAD.U32 R74, R21, 0x10, R74 ;  /* 0x00000010154a7824 */ /* 0x000fc800078e004a */
[----:B------:R-:W-:Y:S02]  /*30c40*/  IMAD.IADD R15, R78, 0x1, -R15 ;  /* 0x000000014e0f7824 */ /* 0x000fe400078e0a0f */
[----:B------:R-:W-:-:S04]  /*30c50*/  IMAD R74, R9, 0x40, R74 ;  /* 0x00000040094a7824 */ /* 0x000fc800078e024a */
[----:B------:R-:W-:Y:S01]  /*30c60*/  IMAD R74, R15, 0x8, R74 ;  /* 0x000000080f4a7824 */ /* 0x000fe200078e024a */
[----:B------:R-:W-:Y:S01]  /*30c70*/  LOP3.LUT R9, R72, 0x7ffffffc, RZ, 0xc0, !PT ;  /* 0x7ffffffc48097812 */ /* 0x000fe200078ec0ff */
[----:B------:R-:W-:Y:S01]  /*30c80*/  IMAD.MOV.U32 R15, RZ, RZ, -0x60 ;  /* 0xffffffa0ff0f7424 */ /* 0x000fe200078e00ff */
[----:B------:R-:W-:-:S03]  /*30c90*/  ISETP.GE.AND P2, PT, R2, 0x1, PT ;  /* 0x000000010200780c */ /* 0x000fc60003f46270 */
[----:B------:R-:W-:Y:S02]  /*30ca0*/  IMAD.IADD R9, R20, 0x1, -R9 ;  /* 0x0000000114097824 */ /* 0x000fe400078e0a09 */
[----:B------:R-:W-:-:S04]  /*30cb0*/  IMAD R14, R10, R15, 0x1 ;  /* 0x000000010a0e7424 */ /* 0x000fc800078e020f */
[----:B------:R-:W-:Y:S01]  /*30cc0*/  IMAD R9, R9, -0x2, R14 ;  /* 0xfffffffe09097824 */ /* 0x000fe200078e020e */
[----:B------:R-:W-:Y:S01]  /*30cd0*/  LOP3.LUT R81, RZ, R81, RZ, 0x33, !PT ;  /* 0x00000051ff517212 */ /* 0x000fe200078e33ff */
[----:B------:R-:W-:Y:S01]  /*30ce0*/  BSSY B3, `(.L_x_3573) ;  /* 0x000002d000037945 */ /* 0x000fe20003800000 */
[----:B------:R-:W-:Y:S02]  /*30cf0*/  IMAD R83, R10, -0x60, R83 ;  /* 0xffffffa00a537824 */ /* 0x000fe400078e0253 */
[----:B------:R-:W-:Y:S02]  /*30d00*/  VIADD R21, R9, 0xffffffff ;  /* 0xffffffff09157836 */ /* 0x000fe40000000000 */
[----:B--2---:R-:W-:-:S05]  /*30d10*/  @P1 IMAD.HI.U32 R77, R74, R77, RZ ;  /* 0x0000004d4a4d1227 */ /* 0x004fca00078e00ff */
[----:B------:R-:W-:-:S05]  /*30d20*/  @P1 SHF.R.U32.HI R74, RZ, R80, R77 ;  /* 0x00000050ff4a1219 */ /* 0x000fca000001164d */
[----:B------:R-:W0:Y:S01]  /*30d30*/  SHFL.IDX PT, R76, R74, RZ, 0x1c1f ;  /* 0x001c1fff4a4c7589 */ /* 0x000e2200000e0000 */
[----:B------:R-:W-:-:S05]  /*30d40*/  IADD3 R14, -R8, R9, R3 ;  /* 0x00000009080e7210 */ /* 0x000fca0007ffe103 */
        /* <DEDUP_REMOVED lines=21> */
.L_x_3578:
[----:B------:R-:W-:Y:S05]  /*30ea0*/  BSYNC B5 ;  /* 0x0000000000057941 */ /* 0x000fea0003800000 */
.L_x_3577:
[----:B------:R-:W-:Y:S01]  /*30eb0*/  LOP3.LUT R15, RZ, R15, RZ, 0x33, !PT ;  /* 0x0000000fff0f7212 */ /* 0x000fe200078e33ff */
[----:B------:R-:W-:Y:S06]  /*30ec0*/  BRA `(.L_x_3579) ;  /* 0x0000000000287947 */ /* 0x000fec0003800000 */
.L_x_3576:
        /* <DEDUP_REMOVED lines=10> */
.L_x_3579:
[----:B------:R-:W-:Y:S05]  /*30f70*/  BSYNC B4 ;  /* 0x0000000000047941 */ /* 0x000fea0003800000 */
.L_x_3575:
[----:B------:R-:W-:-:S05]  /*30f80*/  IMAD R15, R2, R15, R21 ;  /* 0x0000000f020f7224 */ /* 0x000fca00078e0215 */
[----:B------:R-:W-:Y:S02]  /*30f90*/  VIMNMX R14, R14, R15, !PT ;  /* 0x0000000f0e0e7248 */ /* 0x000fe40007fe0100 */
[----:B------:R-:W-:-:S07]  /*30fa0*/  VIADDMNMX R9, R15, R2, R9, PT ;  /* 0x000000020f097246 */ /* 0x000fce0003800109 */
.L_x_3574:
[----:B------:R-:W-:Y:S05]  /*30fb0*/  BSYNC B3 ;  /* 0x0000000000037941 */ /* 0x000fea0003800000 */
.L_x_3573:
        /* <DEDUP_REMOVED lines=116> */
[----:B------:R-:W-:Y:S01]  /*31700*/  ISETP.LT.OR P6, PT, R9, 0x5a, P6 ;  /* 0x0000005a0900780c */ /* 0x000fe200037c1670 */
[----:B------:R-:W-:-:S03]  /*31710*/  IMAD.IADD R9, R79, 0x1, R74 ;  /* 0x000000014f097824 */ /* 0x000fc600078e024a */
        /* <DEDUP_REMOVED lines=19> */
.L_x_3585:
[----:B------:R-:W-:Y:S05]  /*31850*/  BSYNC B5 ;  /* 0x0000000000057941 */ /* 0x000fea0003800000 */
.L_x_3584:
[----:B------:R-:W-:Y:S01]  /*31860*/  LOP3.LUT R3, RZ, R3, RZ, 0x33, !PT ;  /* 0x00000003ff037212 */ /* 0x000fe200078e33ff */
[----:B------:R-:W-:Y:S06]  /*31870*/  BRA `(.L_x_3586) ;  /* 0x0000000000287947 */ /* 0x000fec0003800000 */
.L_x_3583:
        /* <DEDUP_REMOVED lines=10> */
.L_x_3586:
[----:B------:R-:W-:Y:S05]  /*31920*/  BSYNC B4 ;  /* 0x0000000000047941 */ /* 0x000fea0003800000 */
.L_x_3582:
[----:B------:R-:W-:-:S05]  /*31930*/  IMAD R3, R2, R3, R21 ;  /* 0x0000000302037224 */ /* 0x000fca00078e0215 */
[----:B------:R-:W-:Y:S02]  /*31940*/  VIADDMNMX R9, R3, R2, R9, PT ;  /* 0x0000000203097246 */ /* 0x000fe40003800109 */
[----:B------:R-:W-:-:S07]  /*31950*/  VIMNMX R14, R14, R3, !PT ;  /* 0x000000030e0e7248 */ /* 0x000fce0007fe0100 */
.L_x_3581:
[----:B------:R-:W-:Y:S05]  /*31960*/  BSYNC B3 ;  /* 0x0000000000037941 */ /* 0x000fea0003800000 */
.L_x_3580:
        /* <DEDUP_REMOVED lines=169> */
[----:B------:R-:W-:Y:S02]  /*32400*/  FMUL.FTZ R20, R14, R7 ;  /* 0x000000070e147220 */ /* 0x000fe40000410000 */
[----:B------:R-:W0:Y:S08]  /*32410*/  MUFU.EX2 R14, R21 ;  /* 0x00000015000e7308 */ /* 0x000e300000000800 */
[----:B------:R-:W4:Y:S01]  /*32420*/  MUFU.EX2 R20, R20 ;  /* 0x0000001400147308 */ /* 0x000f220000000800 */
[----:B------:R-:W-:Y:S01]  /*32430*/  ST.E desc[UR4][R2.64+0x4], R9 ;  /* 0x0000040902007985 */ /* 0x000fe2000c101904 */
[----:B0-----:R-:W-:Y:S01]  /*32440*/  FMUL.FTZ R75, R14, R75 ;  /* 0x0000004b0e4b7220 */ /* 0x001fe20000410000 */
[----:B----4-:R-:W-:-:S04]  /*32450*/  FMUL.FTZ R73, R20, R79 ;  /* 0x0000004f14497220 */ /* 0x010fc80000410000 */
[----:B------:R0:W-:Y:S04]  /*32460*/  ST.E desc[UR6][R2.64+0x10], R75 ;  /* 0x0000104b02007985 */ /* 0x0001e8000c101906 */
[----:B------:R1:W-:Y:S04]  /*32470*/  ST.E desc[UR8][R2.64+0x14], R73 ;  /* 0x0000144902007985 */ /* 0x0003e8000c101908 */
[----:B------:R-:W2:Y:S04]  /*32480*/  LDL.64 R6, [R0+0x70] ;  /* 0x0000700000067983 */ /* 0x000ea80000100a00 */
[----:B--2---:R-:W1:Y:S04]  /*32490*/  LD.E R24, desc[UR6][R6.64+0x20] ;  /* 0x0000200606187980 */ /* 0x004e68000c101900 */
[----:B------:R-:W1:Y:S04]  /*324a0*/  LD.E R8, desc[UR4][R6.64] ;  /* 0x0000000406087980 */ /* 0x000e68000c101900 */
[----:B------:R-:W2:Y:S04]  /*324b0*/  LD.E R21, desc[UR8][R6.64+0x4] ;  /* 0x0000040806157980 */ /* 0x000ea8000c101900 */
[----:B0-----:R-:W3:Y:S04]  /*324c0*/  LD.E R75, desc[UR4][R6.64+0x10] ;  /* 0x00001004064b7980 */ /* 0x001ee8000c101900 */
[----:B------:R-:W4:Y:S01]  /*324d0*/  LD.E R72, desc[UR6][R6.64+0x14] ;  /* 0x0000140606487980 */ /* 0x000f22000c101900 */
[C---:B-1----:R-:W-:Y:S01]  /*324e0*/  FMUL.FTZ R2, R8.reuse, R24 ;  /* 0x0000001808027220 */ /* 0x042fe20000410000 */
[----:B------:R-:W-:-:S02]  /*324f0*/  FSETP.NEU.FTZ.AND P1, PT, R8, -INF , PT ;  /* 0xff8000000800780b */ /* 0x000fc40003f3d000 */
[----:B--2---:R-:W-:Y:S01]  /*32500*/  FSETP.NEU.FTZ.AND P2, PT, R21, -INF , PT ;  /* 0xff8000001500780b */ /* 0x004fe20003f5d000 */
[----:B------:R-:W-:Y:S01]  /*32510*/  FMUL.FTZ R21, R24, R21 ;  /* 0x0000001518157220 */ /* 0x000fe20000410000 */
[----:B------:R-:W-:-:S04]  /*32520*/  FSEL R3, R2, RZ, P1 ;  /* 0x000000ff02037208 */ /* 0x000fc80000800000 */
[----:B------:R-:W-:Y:S01]  /*32530*/  FSEL R73, R21, RZ, P2 ;  /* 0x000000ff15497208 */ /* 0x000fe20001000000 */
[-CC-:B------:R-:W-:Y:S01]  /*32540*/  FFMA.FTZ R172, R15, R24.reuse, -R3.reuse ;  /* 0x000000180fac7223 */ /* 0x180fe20000010803 */
[----:B------:R-:W-:-:S03]  /*32550*/  FFMA.FTZ R25, R25, R24, -R3 ;  /* 0x0000001819197223 */ /* 0x000fc60000010803 */
[-C--:B------:R-:W-:Y:S02]  /*32560*/  FFMA.FTZ R173, R26, R24.reuse, -R73 ;  /* 0x000000181aad7223 */ /* 0x080fe40000010849 */
[----:B------:R-:W3:Y:S01]  /*32570*/  MUFU.EX2 R172, R172 ;  /* 0x000000ac00ac7308 */ /* 0x000ee20000000800 */
[-CC-:B------:R-:W-:Y:S01]  /*32580*/  FFMA.FTZ R174, R28, R24.reuse, -R3.reuse ;  /* 0x000000181cae7223 */ /* 0x180fe20000010803 */
[-CC-:B------:R-:W-:Y:S01]  /*32590*/  FFMA.FTZ R21, R29, R24.reuse, -R3.reuse ;  /* 0x000000181d157223 */ /* 0x180fe20000010803 */
[-C--:B------:R-:W-:Y:S01]  /*325a0*/  FFMA.FTZ R8, R33, R24.reuse, -R3 ;  /* 0x0000001821087223 */ /* 0x080fe20000010803 */
[-C--:B------:R-:W-:Y:S01]  /*325b0*/  FFMA.FTZ R15, R27, R24.reuse, -R73 ;  /* 0x000000181b0f7223 */ /* 0x080fe20000010849 */
        /* <DEDUP_REMOVED lines=43> */
[----:B------:R-:W1:Y:S08]  /*32870*/  MUFU.EX2 R174, R174 ;  /* 0x000000ae00ae7308 */ /* 0x000e700000000800 */
[----:B------:R-:W2:Y:S08]  /*32880*/  MUFU.EX2 R24, R15 ;  /* 0x0000000f00187308 */ /* 0x000eb00000000800 */
[----:B------:R-:W5:Y:S08]  /*32890*/  MUFU.EX2 R175, R175 ;  /* 0x000000af00af7308 */ /* 0x000f700000000800 */
[----:B------:R-:W5:Y:S08]  /*328a0*/  MUFU.EX2 R21, R21 ;  /* 0x0000001500157308 */ /* 0x000f700000000800 */
[----:B------:R-:W5:Y:S08]  /*328b0*/  MUFU.EX2 R26, R26 ;  /* 0x0000001a001a7308 */ /* 0x000f700000000800 */
[----:B------:R-:W5:Y:S08]  /*328c0*/  MUFU.EX2 R152, R152 ;  /* 0x0000009800987308 */ /* 0x000f700000000800 */
[----:B------:R3:W-:Y:S02]  /*328d0*/  MUFU.EX2 R27, R8 ;  /* 0x00000008001b7308 */ /* 0x0007e40000000800 */
[----:B---3--:R-:W-:-:S06]  /*328e0*/  FADD.FTZ R8, R172, R75 ;  /* 0x0000004bac087221 */ /* 0x008fcc0000010000 */
[----:B------:R4:W-:Y:S01]  /*328f0*/  MUFU.EX2 R31, R9 ;  /* 0x00000009001f7308 */ /* 0x0009e20000000800 */
[----:B0-----:R-:W-:-:S07]  /*32900*/  FADD.FTZ R47, R25, R8 ;  /* 0x00000008192f7221 */ /* 0x001fce0000010000 */
[----:B------:R-:W0:Y:S01]  /*32910*/  MUFU.EX2 R153, R153 ;  /* 0x0000009900997308 */ /* 0x000e220000000800 */
[----:B----4-:R-:W-:Y:S01]  /*32920*/  FADD.FTZ R9, R173, R72 ;  /* 0x00000048ad097221 */ /* 0x010fe20000010000 */
[----:B-1----:R-:W-:-:S03]  /*32930*/  FADD.FTZ R44, R174, R47 ;  /* 0x0000002fae2c7221 */ /* 0x002fc60000010000 */
[----:B--2---:R-:W-:-:S03]  /*32940*/  FADD.FTZ R8, R24, R9 ;  /* 0x0000000918087221 */ /* 0x004fc60000010000 */
[----:B------:R-:W1:Y:S01]  /*32950*/  MUFU.EX2 R28, R28 ;  /* 0x0000001c001c7308 */ /* 0x000e620000000800 */
[----:B-----5:R-:W-:Y:S01]  /*32960*/  FADD.FTZ R9, R175, R8 ;  /* 0x00000008af097221 */ /* 0x020fe20000010000 */
[----:B------:R-:W-:-:S06]  /*32970*/  FADD.FTZ R15, R21, R44 ;  /* 0x0000002c150f7221 */ /* 0x000fcc0000010000 */
[----:B------:R-:W2:Y:S01]  /*32980*/  MUFU.EX2 R154, R154 ;  /* 0x0000009a009a7308 */ /* 0x000ea20000000800 */
[----:B------:R-:W-:Y:S01]  /*32990*/  FADD.FTZ R8, R26, R9 ;  /* 0x000000091a087221 */ /* 0x000fe20000010000 */
[----:B------:R-:W-:-:S06]  /*329a0*/  FADD.FTZ R44, R152, R15 ;  /* 0x0000000f982c7221 */ /* 0x000fcc0000010000 */
[----:B------:R-:W3:Y:S08]  /*329b0*/  MUFU.EX2 R155, R155 ;  /* 0x0000009b009b7308 */ /* 0x000ef00000000800 */
[----:B------:R-:W4:Y:S01]  /*329c0*/  MUFU.EX2 R29, R29 ;  /* 0x0000001d001d7308 */ /* 0x000f220000000800 */
[----:B0-----:R-:W-:Y:S01]  /*329d0*/  FADD.FTZ R9, R153, R8 ;  /* 0x0000000899097221 */ /* 0x001fe20000010000 */
[----:B------:R-:W-:-:S06]  /*329e0*/  FADD.FTZ R15, R27, R44 ;  /* 0x0000002c1b0f7221 */ /* 0x000fcc0000010000 */
[----:B------:R-:W0:Y:S08]  /*329f0*/  MUFU.EX2 R30, R30 ;  /* 0x0000001e001e7308 */ /* 0x000e300000000800 */
[----:B------:R-:W5:Y:S01]  /*32a00*/  MUFU.EX2 R156, R156 ;  /* 0x0000009c009c7308 */ /* 0x000f620000000800 */
[----:B-1----:R-:W-:Y:S01]  /*32a10*/  FADD.FTZ R8, R28, R9 ;  /* 0x000000091c087221 */ /* 0x002fe20000010000 */
[----:B--2---:R-:W-:-:S06]  /*32a20*/  FADD.FTZ R44, R154, R15 ;  /* 0x0000000f9a2c7221 */ /* 0x004fcc0000010000 */
[----:B------:R-:W1:Y:S01]  /*32a30*/  MUFU.EX2 R157, R157 ;  /* 0x0000009d009d7308 */ /* 0x000e620000000800 */
[----:B---3--:R-:W-:Y:S01]  /*32a40*/  FADD.FTZ R9, R155, R8 ;  /* 0x000000089b097221 */ /* 0x008fe20000010000 */
[----:B----4-:R-:W-:-:S06]  /*32a50*/  FADD.FTZ R15, R29, R44 ;  /* 0x0000002c1d0f7221 */ /* 0x010fcc0000010000 */
[----:B------:R-:W2:Y:S08]  /*32a60*/  MUFU.EX2 R32, R32 ;  /* 0x0000002000207308 */ /* 0x000eb00000000800 */
[----:B------:R-:W3:Y:S01]  /*32a70*/  MUFU.EX2 R158, R158 ;  /* 0x0000009e009e7308 */ /* 0x000ee20000000800 */
[----:B0-----:R-:W-:Y:S01]  /*32a80*/  FADD.FTZ R8, R30, R9 ;  /* 0x000000091e087221 */ /* 0x001fe20000010000 */
[----:B-----5:R-:W-:-:S06]  /*32a90*/  FADD.FTZ R44, R156, R15 ;  /* 0x0000000f9c2c7221 */ /* 0x020fcc0000010000 */
[----:B------:R-:W0:Y:S08]  /*32aa0*/  MUFU.EX2 R159, R159 ;  /* 0x0000009f009f7308 */ /* 0x000e300000000800 */
[----:B------:R-:W4:Y:S01]  /*32ab0*/  MUFU.EX2 R33, R33 ;  /* 0x0000002100217308 */ /* 0x000f220000000800 */
[----:B-1----:R-:W-:Y:S01]  /*32ac0*/  FADD.FTZ R9, R157, R8 ;  /* 0x000000089d097221 */ /* 0x002fe20000010000 */
[----:B------:R-:W-:-:S06]  /*32ad0*/  FADD.FTZ R15, R31, R44 ;  /* 0x0000002c1f0f7221 */ /* 0x000fcc0000010000 */
[----:B------:R-:W1:Y:S08]  /*32ae0*/  MUFU.EX2 R34, R34 ;  /* 0x0000002200227308 */ /* 0x000e700000000800 */
[----:B------:R-:W5:Y:S01]  /*32af0*/  MUFU.EX2 R160, R160 ;  /* 0x000000a000a07308 */ /* 0x000f620000000800 */
[----:B--2---:R-:W-:Y:S01]  /*32b00*/  FADD.FTZ R8, R32, R9 ;  /* 0x0000000920087221 */ /* 0x004fe20000010000 */
[----:B---3--:R-:W-:-:S06]  /*32b10*/  FADD.FTZ R44, R158, R15 ;  /* 0x0000000f9e2c7221 */ /* 0x008fcc0000010000 */
[----:B------:R-:W2:Y:S08]  /*32b20*/  MUFU.EX2 R161, R161 ;  /* 0x000000a100a17308 */ /* 0x000eb00000000800 */
[----:B------:R-:W3:Y:S01]  /*32b30*/  MUFU.EX2 R35, R49 ;  /* 0x0000003100237308 */ /* 0x000ee20000000800 */
[----:B0-----:R-:W-:Y:S01]  /*32b40*/  FADD.FTZ R9, R159, R8 ;  /* 0x000000089f097221 */ /* 0x001fe20000010000 */
[----:B----4-:R-:W-:-:S06]  /*32b50*/  FADD.FTZ R15, R33, R44 ;  /* 0x0000002c210f7221 */ /* 0x010fcc0000010000 */
[----:B------:R-:W0:Y:S08]  /*32b60*/  MUFU.EX2 R36, R36 ;  /* 0x0000002400247308 */ /* 0x000e300000000800 */
[----:B------:R-:W4:Y:S01]  /*32b70*/  MUFU.EX2 R162, R162 ;  /* 0x000000a200a27308 */ /* 0x000f220000000800 */
[----:B-1----:R-:W-:Y:S01]  /*32b80*/  FADD.FTZ R8, R34, R9 ;  /* 0x0000000922087221 */ /* 0x002fe20000010000 */
[----:B-----5:R-:W-:-:S06]  /*32b90*/  FADD.FTZ R44, R160, R15 ;  /* 0x0000000fa02c7221 */ /* 0x020fcc0000010000 */
        /* <DEDUP_REMOVED lines=8> */
[----:B------:R-:W0:Y:S01]  /*32c20*/  MUFU.EX2 R165, R165 ;  /* 0x000000a500a57308 */ /* 0x000e220000000800 */
[----:B-1----:R-:W-:-:S07]  /*32c30*/  FADD.FTZ R9, R163, R8 ;  /* 0x00000008a3097221 */ /* 0x002fce0000010000 */
[----:B------:R-:W1:Y:S01]  /*32c40*/  MUFU.EX2 R39, R57 ;  /* 0x0000003900277308 */ /* 0x000e620000000800 */
[----:B-----5:R-:W-:-:S07]  /*32c50*/  FADD.FTZ R15, R37, R44 ;  /* 0x0000002c250f7221 */ /* 0x020fce0000010000 */
[----:B------:R-:W4:Y:S01]  /*32c60*/  MUFU.EX2 R40, R40 ;  /* 0x0000002800287308 */ /* 0x000f220000000800 */
[----:B--2---:R-:W-:Y:S01]  /*32c70*/  FADD.FTZ R8, R38, R9 ;  /* 0x0000000926087221 */ /* 0x004fe20000010000 */
[----:B---3--:R-:W-:-:S06]  /*32c80*/  FADD.FTZ R44, R164, R15 ;  /* 0x0000000fa42c7221 */ /* 0x008fcc0000010000 */
[----:B------:R-:W2:Y:S08]  /*32c90*/  MUFU.EX2 R166, R166 ;  /* 0x000000a600a67308 */ /* 0x000eb00000000800 */
[----:B------:R-:W3:Y:S01]  /*32ca0*/  MUFU.EX2 R167, R167 ;  /* 0x000000a700a77308 */ /* 0x000ee20000000800 */
[----:B0-----:R-:W-:-:S07]  /*32cb0*/  FADD.FTZ R9, R165, R8 ;  /* 0x00000008a5097221 */ /* 0x001fce0000010000 */
[----:B------:R-:W0:Y:S01]  /*32cc0*/  MUFU.EX2 R41, R41 ;  /* 0x0000002900297308 */ /* 0x000e220000000800 */
[----:B-1----:R-:W-:-:S07]  /*32cd0*/  FADD.FTZ R15, R39, R44 ;  /* 0x0000002c270f7221 */ /* 0x002fce0000010000 */
[----:B------:R-:W1:Y:S01]  /*32ce0*/  MUFU.EX2 R42, R42 ;  /* 0x0000002a002a7308 */ /* 0x000e620000000800 */
[----:B----4-:R-:W-:-:S07]  /*32cf0*/  FADD.FTZ R8, R40, R9 ;  /* 0x0000000928087221 */ /* 0x010fce0000010000 */
[----:B------:R-:W4:Y:S08]  /*32d00*/  MUFU.EX2 R168, R168 ;  /* 0x000000a800a87308 */ /* 0x000f300000000800 */
[----:B------:R-:W5:Y:S01]  /*32d10*/  MUFU.EX2 R169, R169 ;  /* 0x000000a900a97308 */ /* 0x000f620000000800 */
[----:B--2---:R-:W-:Y:S01]  /*32d20*/  FADD.FTZ R48, R166, R15 ;  /* 0x0000000fa6307221 */ /* 0x004fe20000010000 */
[----:B---3--:R-:W-:-:S06]  /*32d30*/  FADD.FTZ R9, R167, R8 ;  /* 0x00000008a7097221 */ /* 0x008fcc0000010000 */
[----:B------:R-:W2:Y:S08]  /*32d40*/  MUFU.EX2 R43, R65 ;  /* 0x00000041002b7308 */ /* 0x000eb00000000800 */
[----:B------:R-:W3:Y:S01]  /*32d50*/  MUFU.EX2 R44, R67 ;  /* 0x00000043002c7308 */ /* 0x000ee20000000800 */
[----:B0-----:R-:W-:Y:S01]  /*32d60*/  FADD.FTZ R15, R41, R48 ;  /* 0x00000030290f7221 */ /* 0x001fe20000010000 */
[----:B-1----:R-:W-:-:S06]  /*32d70*/  FADD.FTZ R8, R42, R9 ;  /* 0x000000092a087221 */ /* 0x002fcc0000010000 */
[----:B------:R-:W0:Y:S08]  /*32d80*/  MUFU.EX2 R170, R170 ;  /* 0x000000aa00aa7308 */ /* 0x000e300000000800 */
[----:B------:R-:W1:Y:S01]  /*32d90*/  MUFU.EX2 R171, R2 ;  /* 0x0000000200ab7308 */ /* 0x000e620000000800 */
[----:B----4-:R-:W-:Y:S01]  /*32da0*/  FADD.FTZ R48, R168, R15 ;  /* 0x0000000fa8307221 */ /* 0x010fe20000010000 */
[----:B-----5:R-:W-:-:S06]  /*32db0*/  FADD.FTZ R9, R169, R8 ;  /* 0x00000008a9097221 */ /* 0x020fcc0000010000 */
[----:B------:R-:W4:Y:S08]  /*32dc0*/  MUFU.EX2 R45, R45 ;  /* 0x0000002d002d7308 */ /* 0x000f300000000800 */
[----:B------:R4:W5:Y:S01]  /*32dd0*/  MUFU.EX2 R46, R3 ;  /* 0x00000003002e7308 */ /* 0x0009620000000800 */
[----:B--2---:R-:W-:Y:S01]  /*32de0*/  FADD.FTZ R15, R43, R48 ;  /* 0x000000302b0f7221 */ /* 0x004fe20000010000 */
[----:B---3--:R-:W-:-:S03]  /*32df0*/  FADD.FTZ R8, R44, R9 ;  /* 0x000000092c087221 */ /* 0x008fc60000010000 */
[----:B0-----:R-:W-:Y:S01]  /*32e00*/  FADD.FTZ R48, R170, R15 ;  /* 0x0000000faa307221 */ /* 0x001fe20000010000 */
[----:B-1----:R-:W-:-:S03]  /*32e10*/  FADD.FTZ R9, R171, R8 ;  /* 0x00000008ab097221 */ /* 0x002fc60000010000 */
[----:B----4-:R-:W-:Y:S01]  /*32e20*/  FADD.FTZ R3, R45, R48 ;  /* 0x000000302d037221 */ /* 0x010fe20000010000 */
[----:B-----5:R-:W-:-:S04]  /*32e30*/  FADD.FTZ R15, R46, R9 ;  /* 0x000000092e0f7221 */ /* 0x020fc80000010000 */
[----:B------:R0:W-:Y:S04]  /*32e40*/  ST.E desc[UR4][R6.64+0x10], R3 ;  /* 0x0000100306007985 */ /* 0x0001e8000c101904 */
[----:B------:R1:W-:Y:S04]  /*32e50*/  ST.E desc[UR6][R6.64+0x14], R15 ;  /* 0x0000140f06007985 */ /* 0x0003e8000c101906 */
[----:B------:R-:W0:Y:S01]  /*32e60*/  LDL.64 R8, [R0+0x80] ;  /* 0x0000800000087983 */ /* 0x000e220000100a00 */
[----:B------:R-:W-:Y:S02]  /*32e70*/  R2UR UR10, R4 ;  /* 0x00000000040a72ca */ /* 0x000fe400000e0000 */
[----:B------:R-:W-:-:S02]  /*32e80*/  R2UR UR11, R5 ;  /* 0x00000000050b72ca */ /* 0x000fc400000e0000 */
[C---:B------:R-:W-:Y:S02]  /*32e90*/  R2UR UR12, R4.reuse ;  /* 0x00000000040c72ca */ /* 0x040fe400000e0000 */
[----:B------:R-:W-:Y:S01]  /*32ea0*/  R2UR UR13, R5 ;  /* 0x00000000050d72ca */ /* 0x000fe200000e0000 */
[----:B0-----:R-:W2:Y:S08]  /*32eb0*/  LD.E R3, desc[UR8][R8.64+0x10] ;  /* 0x0000100808037980 */ /* 0x001eb0000c101900 */
[----:B-1----:R-:W3:Y:S04]  /*32ec0*/  LD.E R7, desc[UR10][R8.64+0x14] ;  /* 0x0000140a08077980 */ /* 0x002ee8000c101900 */
[----:B------:R-:W4:Y:S01]  /*32ed0*/  LD.E R15, desc[UR12][R8.64+0x20] ;  /* 0x0000200c080f7980 */ /* 0x000f22000c101900 */
[----:B------:R-:W-:-:S02]  /*32ee0*/  R2UR UR18, R4 ;  /* 0x00000000041272ca */ /* 0x000fc400000e0000 */
[C---:B------:R-:W-:Y:S01]  /*32ef0*/  R2UR UR19, R5.reuse ;  /* 0x00000000051372ca */ /* 0x040fe200000e0000 */
[----:B------:R-:W5:Y:S01]  /*32f00*/  LD.E R47, desc[UR4][R8.64] ;  /* 0x00000004082f7980 */ /* 0x000f62000c101900 */
[C---:B------:R-:W-:Y:S02]  /*32f10*/  R2UR UR14, R4.reuse ;  /* 0x00000000040e72ca */ /* 0x040fe400000e0000 */
        /* <DEDUP_REMOVED lines=43> */
[----:B----4-:R-:W-:-:S03]  /*331d0*/  FMUL.FTZ R15, R14, R15 ;  /* 0x0000000f0e0f7220 */ /* 0x010fc60000410000 */
[----:B------:R0:W-:Y:S04]  /*331e0*/  ST.E desc[UR8][R8.64+0x10], R3 ;  /* 0x0000100308007985 */ /* 0x0001e8000c101908 */
[----:B------:R1:W-:Y:S04]  /*331f0*/  ST.E desc[UR10][R8.64+0x14], R7 ;  /* 0x0000140708007985 */ /* 0x0003e8000c10190a */
[----:B------:R2:W-:Y:S04]  /*33200*/  ST.E desc[UR12][R8.64+0x20], R15 ;  /* 0x0000200f08007985 */ /* 0x0005e8000c10190c */
[----:B0-----:R-:W3:Y:S04]  /*33210*/  LD.E R3, desc[UR18][R8.64+0x150] ;  /* 0x0001501208037980 */ /* 0x001ee8000c101900 */
[----:B-1----:R-:W4:Y:S04]  /*33220*/  LD.E R7, desc[UR6][R8.64+0x154] ;  /* 0x0001540608077980 */ /* 0x002f28000c101900 */
[----:B--2---:R-:W2:Y:S01]  /*33230*/  LD.E R15, desc[UR6][R8.64+0x160] ;  /* 0x00016006080f7980 */ /* 0x004ea2000c101900 */
[C---:B---3--:R-:W-:Y:S01]  /*33240*/  FMUL.FTZ R3, R14.reuse, R3 ;  /* 0x000000030e037220 */ /* 0x048fe20000410000 */
[C---:B----4-:R-:W-:Y:S01]  /*33250*/  FMUL.FTZ R7, R14.reuse, R7 ;  /* 0x000000070e077220 */ /* 0x050fe20000410000 */
[----:B--2---:R-:W-:-:S03]  /*33260*/  FMUL.FTZ R15, R14, R15 ;  /* 0x0000000f0e0f7220 */ /* 0x004fc60000410000 */
        /* <DEDUP_REMOVED lines=60> */
[----:B---3--:R-:W-:Y:S01]  /*33630*/  FMUL.FTZ R3, R14, R3 ;  /* 0x000000030e037220 */ /* 0x008fe20000410000 */
        /* <DEDUP_REMOVED lines=131> */
[C---:B---3--:R-:W-:Y:S01]  /*33e70*/  FMUL.FTZ R3, R20.reuse, R3 ;  /* 0x0000000314037220 */ /* 0x048fe20000410000 */
[C---:B----4-:R-:W-:Y:S01]  /*33e80*/  FMUL.FTZ R7, R20.reuse, R7 ;  /* 0x0000000714077220 */ /* 0x050fe20000410000 */
[----:B--2---:R-:W-:-:S03]  /*33e90*/  FMUL.FTZ R15, R20, R15 ;  /* 0x0000000f140f7220 */ /* 0x004fc60000410000 */
[----:B------:R0:W-:Y:S04]  /*33ea0*/  ST.E desc[UR4][R8.64+0x8c], R3 ;  /* 0x00008c0308007985 */ /* 0x0001e8000c101904 */
[----:B------:R1:W-:Y:S04]  /*33eb0*/  ST.E desc[UR4][R8.64+0x98], R7 ;  /* 0x0000980708007985 */ /* 0x0003e8000c101904 */
[----:B------:R2:W-:Y:S04]  /*33ec0*/  ST.E desc[UR4][R8.64+0x9c], R15 ;  /* 0x00009c0f08007985 */ /* 0x0005e8000c101904 */
[----:B0-----:R-:W3:Y:S02]  /*33ed0*/  LD.E R3, desc[UR6][R8.64+0xa8] ;  /* 0x0000a80608037980 */ /* 0x001ee4000c101900 */
[----:B---3--:R-:W-:-:S05]  /*33ee0*/  FMUL.FTZ R3, R20, R3 ;  /* 0x0000000314037220 */ /* 0x008fca0000410000 */
[----:B------:R0:W-:Y:S04]  /*33ef0*/  ST.E desc[UR4][R8.64+0xa8], R3 ;  /* 0x0000a80308007985 */ /* 0x0001e8000c101904 */
[----:B-1----:R-:W3:Y:S02]  /*33f00*/  LD.E R7, desc[UR6][R8.64+0xac] ;  /* 0x0000ac0608077980 */ /* 0x002ee4000c101900 */
[----:B---3--:R-:W-:-:S05]  /*33f10*/  FMUL.FTZ R7, R20, R7 ;  /* 0x0000000714077220 */ /* 0x008fca0000410000 */
[----:B------:R1:W-:Y:S04]  /*33f20*/  ST.E desc[UR4][R8.64+0xac], R7 ;  /* 0x0000ac0708007985 */ /* 0x0003e8000c101904 */
[----:B--2---:R-:W2:Y:S02]  /*33f30*/  LD.E R15, desc[UR6][R8.64+0xb8] ;  /* 0x0000b806080f7980 */ /* 0x004ea4000c101900 */
[----:B--2---:R-:W-:-:S05]  /*33f40*/  FMUL.FTZ R15, R20, R15 ;  /* 0x0000000f140f7220 */ /* 0x004fca0000410000 */
        /* <DEDUP_REMOVED lines=114> */
[----:B------:R-:W-:Y:S04]  /*34670*/  ST.E desc[UR4][R8.64+0x1e8], R7 ;  /* 0x0001e80708007985 */ /* 0x000fe8000c101904 */
[----:B--2---:R-:W2:Y:S02]  /*34680*/  LD.E R15, desc[UR6][R8.64+0x1ec] ;  /* 0x0001ec06080f7980 */ /* 0x004ea4000c101900 */
[----:B--2---:R-:W-:-:S05]  /*34690*/  FMUL.FTZ R15, R20, R15 ;  /* 0x0000000f140f7220 */ /* 0x004fca0000410000 */
[----:B------:R1:W-:Y:S04]  /*346a0*/  ST.E desc[UR4][R8.64+0x1ec], R15 ;  /* 0x0001ec0f08007985 */ /* 0x0003e8000c101904 */
[----:B0-----:R-:W2:Y:S02]  /*346b0*/  LD.E R3, desc[UR6][R8.64+0x1f8] ;  /* 0x0001f80608037980 */ /* 0x001ea4000c101900 */
[----:B--2---:R-:W-:-:S05]  /*346c0*/  FMUL.FTZ R47, R20, R3 ;  /* 0x00000003142f7220 */ /* 0x004fca0000410000 */
[----:B------:R-:W-:Y:S04]  /*346d0*/  ST.E desc[UR4][R8.64+0x1f8], R47 ;  /* 0x0001f82f08007985 */ /* 0x000fe8000c101904 */
[----:B------:R-:W2:Y:S02]  /*346e0*/  LD.E R3, desc[UR6][R8.64+0x1fc] ;  /* 0x0001fc0608037980 */ /* 0x000ea4000c101900 */
[----:B--2---:R-:W-:-:S05]  /*346f0*/  FMUL.FTZ R49, R20, R3 ;  /* 0x0000000314317220 */ /* 0x004fca0000410000 */
[----:B------:R0:W-:Y:S04]  /*34700*/  ST.E desc[UR4][R8.64+0x1fc], R49 ;  /* 0x0001fc3108007985 */ /* 0x0001e8000c101904 */
[----:B------:R-:W2:Y:S01]  /*34710*/  LDL.64 R2, [R0+0x80] ;  /* 0x0000800000027983 */ /* 0x000ea20000100a00 */
[----:B------:R-:W-:-:S03]  /*34720*/  LEA.HI R20, R13, 0x8, RZ, 0x19 ;  /* 0x000000080d147811 */ /* 0x000fc600078fc8ff */
[----:B-1----:R-:W3:Y:S02]  /*34730*/  LDL.64 R14, [R0] ;  /* 0x00000000000e7983 */ /* 0x002ee40000100a00 */
[----:B------:R1:W-:Y:S06]  /*34740*/  BAR.SYNC.DEFER_BLOCKING R20, 0x100 ;  /* 0x000400140000751d */ /* 0x0003ec0000010000 */
[----:B------:R-:W4:Y:S04]  /*34750*/  LDL.64 R6, [R0+0x98] ;  /* 0x0000980000067983 */ /* 0x000f280000100a00 */
[----:B0-----:R-:W5:Y:S04]  /*34760*/  LDL.64 R8, [R0+0x88] ;  /* 0x0000880000087983 */ /* 0x001f680000100a00 */
[----:B--2---:R-:W2:Y:S04]  /*34770*/  LD.E R47, desc[UR4][R2.64] ;  /* 0x00000004022f7980 */ /* 0x004ea8000c101900 */
[----:B---3--:R-:W3:Y:S04]  /*34780*/  LD.E R15, desc[UR6][R14.64] ;  /* 0x000000060e0f7980 */ /* 0x008ee8000c101900 */
[----:B----4-:R-:W3:Y:S04]  /*34790*/  LD.E.64 R6, desc[UR4][R6.64] ;  /* 0x0000000406067980 */ /* 0x010ee8000c101b00 */
[----:B--2---:R0:W-:Y:S04]  /*347a0*/  ST.E desc[UR8][R2.64], R47 ;  /* 0x0000002f02007985 */ /* 0x0041e8000c101908 */
[----:B------:R-:W2:Y:S04]  /*347b0*/  LD.E R49, desc[UR10][R2.64+0x4] ;  /* 0x0000040a02317980 */ /* 0x000ea8000c101900 */
[----:B--2---:R2:W-:Y:S04]  /*347c0*/  ST.E desc[UR4][R2.64+0x4], R49 ;  /* 0x0000043102007985 */ /* 0x0045e8000c101904 */
[----:B------:R-:W4:Y:S04]  /*347d0*/  LD.E R51, desc[UR6][R2.64+0x8] ;  /* 0x0000080602337980 */ /* 0x000f28000c101900 */
[----:B----4-:R4:W-:Y:S04]  /*347e0*/  ST.E desc[UR4][R2.64+0x8], R51 ;  /* 0x0000083302007985 */ /* 0x0109e8000c101904 */
[----:B------:R-:W5:Y:S04]  /*347f0*/  LD.E R53, desc[UR6][R2.64+0xc] ;  /* 0x00000c0602357980 */ /* 0x000f68000c101900 */
[----:B-----5:R5:W-:Y:S04]  /*34800*/  ST.E desc[UR4][R2.64+0xc], R53 ;  /* 0x00000c3502007985 */ /* 0x020be8000c101904 */
[----:B0-----:R-:W3:Y:S04]  /*34810*/  LD.E R47, desc[UR6][R2.64+0x10] ;  /* 0x00001006022f7980 */ /* 0x001ee8000c101900 */
[----:B---3--:R0:W-:Y:S04]  /*34820*/  ST.E desc[UR4][R2.64+0x10], R47 ;  /* 0x0000102f02007985 */ /* 0x0081e8000c101904 */
[----:B--2---:R-:W2:Y:S04]  /*34830*/  LD.E R49, desc[UR6][R2.64+0x14] ;  /* 0x0000140602317980 */ /* 0x004ea8000c101900 */
[----:B--2---:R2:W-:Y:S04]  /*34840*/  ST.E desc[UR4][R2.64+0x14], R49 ;  /* 0x0000143102007985 */ /* 0x0045e8000c101904 */
[----:B----4-:R-:W3:Y:S04]  /*34850*/  LD.E R51, desc[UR6][R2.64+0x18] ;  /* 0x0000180602337980 */ /* 0x010ee8000c101900 */
[----:B---3--:R3:W-:Y:S04]  /*34860*/  ST.E desc[UR4][R2.64+0x18], R51 ;  /* 0x0000183302007985 */ /* 0x0087e8000c101904 */
[----:B-----5:R-:W4:Y:S04]  /*34870*/  LD.E R53, desc[UR6][R2.64+0x1c] ;  /* 0x00001c0602357980 */ /* 0x020f28000c101900 */
[----:B----4-:R4:W-:Y:S04]  /*34880*/  ST.E desc[UR4][R2.64+0x1c], R53 ;  /* 0x00001c3502007985 */ /* 0x0109e8000c101904 */
[----:B0-----:R-:W5:Y:S04]  /*34890*/  LD.E R47, desc[UR6][R2.64+0x20] ;  /* 0x00002006022f7980 */ /* 0x001f68000c101900 */
[----:B-----5:R0:W-:Y:S04]  /*348a0*/  ST.E desc[UR4][R2.64+0x20], R47 ;  /* 0x0000202f02007985 */ /* 0x0201e8000c101904 */
[----:B--2---:R-:W2:Y:S04]  /*348b0*/  LD.E R49, desc[UR6][R2.64+0x24] ;  /* 0x0000240602317980 */ /* 0x004ea8000c101900 */
[----:B--2---:R2:W-:Y:S04]  /*348c0*/  ST.E desc[UR4][R2.64+0x24], R49 ;  /* 0x0000243102007985 */ /* 0x0045e8000c101904 */
[----:B---3--:R-:W3:Y:S04]  /*348d0*/  LD.E R51, desc[UR6][R2.64+0x28] ;  /* 0x0000280602337980 */ /* 0x008ee8000c101900 */
[----:B---3--:R3:W-:Y:S04]  /*348e0*/  ST.E desc[UR4][R2.64+0x28], R51 ;  /* 0x0000283302007985 */ /* 0x0087e8000c101904 */
[----:B----4-:R-:W4:Y:S04]  /*348f0*/  LD.E R53, desc[UR6][R2.64+0x2c] ;  /* 0x00002c0602357980 */ /* 0x010f28000c101900 */
        /* <DEDUP_REMOVED lines=231> */
[----:B----4-:R-:W4:Y:S01]  /*35770*/  LD.E R53, desc[UR6][R2.64+0x1fc] ;  /* 0x0001fc0602357980 */ /* 0x010f22000c101900 */
        /* <DEDUP_REMOVED lines=32> */
[----:B------:R-:W-:Y:S02]  /*35980*/  F2FP.F16.F32.PACK_AB R172, R25, R172 ;  /* 0x000000ac19ac723e */ /* 0x000fe400000000ff */
        /* <DEDUP_REMOVED lines=22> */
[----:B----4-:R4:W-:Y:S04]  /*35af0*/  ST.E desc[UR4][R2.64+0x1fc], R53 ;  /* 0x0001fc3502007985 */ /* 0x0109e8000c101904 */
        /* <DEDUP_REMOVED lines=24> */
[----:B0-----:R-:W5:Y:S04]  /*35c80*/  LD.E R47, desc[UR26][R2.64+0x5c] ;  /* 0x00005c1a022f7980 */ /* 0x001f68000c101900 */
[----:B------:R-:W5:Y:S04]  /*35c90*/  LD.E R48, desc[UR28][R2.64+0x60] ;  /* 0x0000601c02307980 */ /* 0x000f68000c101900 */
[----:B--2---:R-:W2:Y:S04]  /*35ca0*/  LD.E R49, desc[UR30][R2.64+0x64] ;  /* 0x0000641e02317980 */ /* 0x004ea8000c101900 */
[----:B------:R-:W2:Y:S04]  /*35cb0*/  LD.E R50, desc[UR32][R2.64+0x68] ;  /* 0x0000682002327980 */ /* 0x000ea8000c101900 */
[----:B---3--:R-:W2:Y:S04]  /*35cc0*/  LD.E R51, desc[UR34][R2.64+0x6c] ;  /* 0x00006c2202337980 */ /* 0x008ea8000c101900 */
[----:B------:R-:W2:Y:S04]  /*35cd0*/  LD.E R52, desc[UR46][R2.64+0x70] ;  /* 0x0000702e02347980 */ /* 0x000ea8000c101900 */
[----:B----4-:R-:W2:Y:S04]  /*35ce0*/  LD.E R53, desc[UR48][R2.64+0x74] ;  /* 0x0000743002357980 */ /* 0x010ea8000c101900 */
        /* <DEDUP_REMOVED lines=99> */
[----:B-----5:R-:W-:-:S02]  /*36320*/  ISETP.NE.U32.AND P1, PT, R14, RZ, PT ;  /* 0x000000ff0e00720c */ /* 0x020fc40003f25070 */
[----:B------:R-:W-:Y:S02]  /*36330*/  R2UR UR7, R7 ;  /* 0x00000000070772ca */ /* 0x000fe400000e0000 */
[----:B------:R-:W-:Y:S02]  /*36340*/  R2UR UR6, R6 ;  /* 0x00000000060672ca */ /* 0x000fe400000e0000 */
[----:B------:R-:W-:-:S07]  /*36350*/  F2FP.F16.F32.PACK_AB R174, R21, R174 ;  /* 0x000000ae15ae723e */ /* 0x000fce00000000ff */
[----:B------:R-:W-:Y:S01]  /*36360*/  VOTEU.ANY UP0, P1 ;  /* 0x00000000003f7886 */ /* 0x000fe20000800100 */
        /* <DEDUP_REMOVED lines=23> */
[----:B------:R-:W-:Y:S01]  /*364e0*/  R2UR UR29, R5 ;  /* 0x00000000051d72ca */ /* 0x000fe200000e0000 */
[----:B--2---:R-:W-:-:S06]  /*364f0*/  WARPGROUP.ARRIVE ;  /* 0x00000000000079c5 */ /* 0x004fcc0000000000 */
        /* <DEDUP_REMOVED lines=25> */
[----:B------:R-:W-:-:S02]  /*36690*/  WARPGROUP.DEPBAR.LE gsb0, 0x0 ;  /* 0x00008000000079c5 */ /* 0x000fc40000010000 */
[----:B------:R0:W-:Y:S01]  /*366a0*/  ST.E desc[UR4][R2.64], R24 ;  /* 0x0000001802007985 */ /* 0x0001e2000c101904 */
[C---:B------:R-:W-:Y:S02]  /*366b0*/  R2UR UR4, R4.reuse ;  /* 0x00000000040472ca */ /* 0x040fe400000e0000 */
[C---:B------:R-:W-:Y:S01]  /*366c0*/  R2UR UR5, R5.reuse ;  /* 0x00000000050572ca */ /* 0x040fe200000e0000 */
[----:B------:R2:W-:Y:S01]  /*366d0*/  ST.E desc[UR6][R2.64+0x4], R25 ;  /* 0x0000041902007985 */ /* 0x0005e2000c101906 */
[----:B------:R-:W-:Y:S02]  /*366e0*/  R2UR UR6, R4 ;  /* 0x00000000040672ca */ /* 0x000fe400000e0000 */
[----:B------:R-:W-:-:S09]  /*366f0*/  R2UR UR7, R5 ;  /* 0x00000000050772ca */ /* 0x000fd200000e0000 */
[----:B------:R3:W-:Y:S01]  /*36700*/  ST.E desc[UR4][R2.64+0x8], R26 ;  /* 0x0000081a02007985 */ /* 0x0007e2000c101904 */
[C---:B------:R-:W-:Y:S02]  /*36710*/  R2UR UR4, R4.reuse ;  /* 0x00000000040472ca */ /* 0x040fe400000e0000 */
        /* <DEDUP_REMOVED lines=349> */
[----:B------:R-:W-:-:S02]  /*37cf0*/  R2UR UR26, R4 ;  /* 0x00000000041a72ca */ /* 0x000fc400000e0000 */
[C---:B------:R-:W-:Y:S01]  /*37d00*/  R2UR UR27, R5.reuse ;  /* 0x00000000051b72ca */ /* 0x040fe200000e0000 */
[----:B------:R1:W-:Y:S01]  /*37d10*/  ST.E desc[UR28][R2.64+0x1fc], R151 ;  /* 0x0001fc9702007985 */ /* 0x0003e2000c10191c */
[C---:B------:R-:W-:Y:S02]  /*37d20*/  R2UR UR28, R4.reuse ;  /* 0x00000000041c72ca */ /* 0x040fe400000e0000 */
[C---:B------:R-:W-:Y:S02]  /*37d30*/  R2UR UR29, R5.reuse ;  /* 0x00000000051d72ca */ /* 0x040fe400000e0000 */
[C---:B------:R-:W-:Y:S02]  /*37d40*/  R2UR UR4, R4.reuse ;  /* 0x00000000040472ca */ /* 0x040fe400000e0000 */
[----:B------:R-:W-:Y:S02]  /*37d50*/  R2UR UR5, R5 ;  /* 0x00000000050572ca */ /* 0x000fe400000e0000 */
[----:B------:R-:W-:-:S03]  /*37d60*/  R2UR UR6, R4 ;  /* 0x00000000040672ca */ /* 0x000fc600000e0000 */
[----:B------:R-:W-:Y:S01]  /*37d70*/  ST.E desc[UR26][R8.64], R12 ;  /* 0x0000000c08007985 */ /* 0x000fe2000c10191a */
[C---:B------:R-:W-:Y:S02]  /*37d80*/  R2UR UR7, R5.reuse ;  /* 0x00000000050772ca */ /* 0x040fe400000e0000 */
[C---:B------:R-:W-:Y:S01]  /*37d90*/  R2UR UR8, R4.reuse ;  /* 0x00000000040872ca */ /* 0x040fe200000e0000 */
[----:B0-----:R-:W5:Y:S01]  /*37da0*/  LD.E R24, desc[UR28][R2.64] ;  /* 0x0000001c02187980 */ /* 0x001f62000c101900 */
[C---:B------:R-:W-:Y:S02]  /*37db0*/  R2UR UR9, R5.reuse ;  /* 0x00000000050972ca */ /* 0x040fe400000e0000 */
[C---:B------:R-:W-:Y:S01]  /*37dc0*/  R2UR UR10, R4.reuse ;  /* 0x00000000040a72ca */ /* 0x040fe200000e0000 */
[----:B--2---:R-:W2:Y:S01]  /*37dd0*/  LD.E R25, desc[UR30][R2.64+0x4] ;  /* 0x0000041e02197980 */ /* 0x004ea2000c101900 */
[C---:B------:R-:W-:Y:S02]  /*37de0*/  R2UR UR11, R5.reuse ;  /* 0x00000000050b72ca */ /* 0x040fe400000e0000 */
[----:B------:R-:W-:Y:S01]  /*37df0*/  R2UR UR12, R4 ;  /* 0x00000000040c72ca */ /* 0x000fe200000e0000 */
[----:B---3--:R-:W2:Y:S01]  /*37e00*/  LD.E R26, desc[UR32][R2.64+0x8] ;  /* 0x00000820021a7980 */ /* 0x008ea2000c101900 */
[----:B------:R-:W-:-:S02]  /*37e10*/  R2UR UR13, R5 ;  /* 0x00000000050d72ca */ /* 0x000fc400000e0000 */
[C---:B------:R-:W-:Y:S01]  /*37e20*/  R2UR UR14, R4.reuse ;  /* 0x00000000040e72ca */ /* 0x040fe200000e0000 */
[----:B----4-:R-:W2:Y:S01]  /*37e30*/  LD.E R27, desc[UR34][R2.64+0xc] ;  /* 0x00000c22021b7980 */ /* 0x010ea2000c101900 */
[C---:B------:R-:W-:Y:S02]  /*37e40*/  R2UR UR15, R5.reuse ;  /* 0x00000000050f72ca */ /* 0x040fe400000e0000 */
[C---:B------:R-:W-:Y:S01]  /*37e50*/  R2UR UR16, R4.reuse ;  /* 0x00000000041072ca */ /* 0x040fe200000e0000 */
[----:B-----5:R-:W2:Y:S01]  /*37e60*/  LD.E R28, desc[UR46][R2.64+0x10] ;  /* 0x0000102e021c7980 */ /* 0x020ea2000c101900 */
[C---:B------:R-:W-:Y:S02]  /*37e70*/  R2UR UR17, R5.reuse ;  /* 0x00000000051172ca */ /* 0x040fe400000e0000 */
[----:B------:R-:W-:Y:S01]  /*37e80*/  R2UR UR18, R4 ;  /* 0x00000000041272ca */ /* 0x000fe200000e0000 */
[----:B-1----:R-:W2:Y:S01]  /*37e90*/  LD.E R29, desc[UR48][R2.64+0x14] ;  /* 0x00001430021d7980 */ /* 0x002ea2000c101900 */
        /* <DEDUP_REMOVED lines=3077> */
[----:B------:R5:W-:Y:S04]  /*43ef0*/  ST.E desc[UR24][R2.64+0x1dc], R143 ;  /* 0x0001dc8f02007985 */ /* 0x000be8000c101918 */
[----:B------:R5:W-:Y:S01]  /*43f00*/  ST.E desc[UR26][R2.64+0x1e0], R144 ;  /* 0x0001e09002007985 */ /* 0x000be2000c10191a */
[C---:B------:R-:W-:Y:S02]  /*43f10*/  R2UR UR26, R4.reuse ;  /* 0x00000000041a72ca */ /* 0x040fe400000e0000 */
[----:B------:R-:W-:Y:S01]  /*43f20*/  R2UR UR27, R5 ;  /* 0x00000000051b72ca */ /* 0x000fe200000e0000 */
[----:B------:R5:W-:Y:S01]  /*43f30*/  ST.E desc[UR28][R2.64+0x1e4], R145 ;  /* 0x0001e49102007985 */ /* 0x000be2000c10191c */
[----:B------:R-:W-:-:S02]  /*43f40*/  R2UR UR28, R4 ;  /* 0x00000000041c72ca */ /* 0x000fc400000e0000 */
[----:B------:R-:W-:Y:S01]  /*43f50*/  R2UR UR29, R5 ;  /* 0x00000000051d72ca */ /* 0x000fe200000e0000 */
[----:B------:R-:W-:Y:S04]  /*43f60*/  ST.E desc[UR6][R2.64+0x1ec], R147 ;  /* 0x0001ec9302007985 */ /* 0x000fe8000c101906 */
[----:B------:R-:W-:Y:S04]  /*43f70*/  ST.E desc[UR8][R2.64+0x1f0], R148 ;  /* 0x0001f09402007985 */ /* 0x000fe8000c101908 */
[----:B------:R-:W-:Y:S04]  /*43f80*/  ST.E desc[UR10][R2.64+0x1f4], R149 ;  /* 0x0001f49502007985 */ /* 0x000fe8000c10190a */
[----:B------:R-:W-:Y:S04]  /*43f90*/  ST.E desc[UR12][R2.64+0x1f8], R150 ;  /* 0x0001f89602007985 */ /* 0x000fe8000c10190c */
[----:B------:R-:W-:Y:S01]  /*43fa0*/  ST.E desc[UR14][R2.64+0x1fc], R151 ;  /* 0x0001fc9702007985 */ /* 0x000fe2000c10190e */
        /* <DEDUP_REMOVED lines=363> */
[----:B------:R-:W-:-:S04]  /*45660*/  R2UR UR7, R7 ;  /* 0x00000000070772ca */ /* 0x000fc800000e0000 */
[----:B------:R-:W-:Y:S02]  /*45670*/  R2UR UR6, R6 ;  /* 0x00000000060672ca */ /* 0x000fe400000e0000 */
        /* <DEDUP_REMOVED lines=1172> */
.L_x_3587:
[----:B-1----:R-:W-:Y:S02]  /*49fc0*/  IMAD.MOV.U32 R2, RZ, RZ, R215 ;  /* 0x000000ffff027224 */ /* 0x002fe400078e00d7 */
[----:B------:R-:W-:-:S04]  /*49fd0*/  IMAD.MOV.U32 R3, RZ, RZ, 0x0 ;  /* 0x00000000ff037424 */ /* 0x000fc800078e00ff */
[----:B0-----:R-:W-:Y:S05]  /*49fe0*/  RET.REL.NODEC R2 `(_ZN7cutlass13device_kernelIN5flash11enable_sm90INS1_16FlashAttnFwdSm90INS1_25CollectiveMainloopFwdSm90ILi2EN4cute5tupleIJNS5_1CILi1EEES8_S8_EEENS6_IJNS7_ILi128EEENS7_ILi96EEENS7_ILi64EEEEEELi256ENS_6half_tEfNS_4arch4Sm90ELb0ELb1ELb0ELb1ELb0ELb0ELb1ELb1ELb0ELb1ELb1ELb0EEENS1_21CollectiveEpilogueFwdINS6_IJSA_NS7_ILi256EEESB_EEES9_SE_SG_Li256ELb1ELb1ELb1ELb0EEENS1_36VarlenDynamicPersistentTileSchedulerILi128ELi96ELi256ELi128ELb1ELb1ELb1ELb1ELb0ELb1EEEEEEEEEvNT_6ParamsE) ;  /* 0xfffffb6002047950 */ /* 0x001fea0003c3ffff */
.L_x_3565:
[----:B0-----:R0:W1:Y:S02]  /*49ff0*/  SYNCS.PHASECHK.TRANS64.TRYWAIT P1, [R14+URZ], R15 ;  /* 0x0000000f0e0075a7 */ /* 0x001064000802017f */
[----:B-1----:R-:W-:Y:S05]  /*4a000*/  @!P1 NANOSLEEP.SYNCS 0x989680 ;  /* 0x009896800000995d */ /* 0x002fea0003900000 */
[----:B------:R-:W1:Y:S02]  /*4a010*/  @!P1 SYNCS.PHASECHK.TRANS64 P1, [R14+URZ], R15 ;  /* 0x0000000f0e0095a7 */ /* 0x000e64000802007f */
[----:B-1----:R-:W-:Y:S05]  /*4a020*/  @!P1 BRA `(.L_x_3565) ;  /* 0xfffffffc00f09947 */ /* 0x002fea000383ffff */
[----:B------:R-:W-:Y:S05]  /*4a030*/  BRA `(.L_x_3564) ;  /* 0xfffffe4c00a47947 */ /* 0x000fea000383ffff */
.L_x_3572:
[----:B0-----:R0:W1:Y:S02]  /*4a040*/  SYNCS.PHASECHK.TRANS64.TRYWAIT P1, [R20+URZ], R21 ;  /* 0x00000015140075a7 */ /* 0x001064000802017f */
[----:B-1----:R-:W-:Y:S05]  /*4a050*/  @!P1 NANOSLEEP.SYNCS 0x989680 ;  /* 0x009896800000995d */ /* 0x002fea0003900000 */
[----:B------:R-:W1:Y:S02]  /*4a060*/  @!P1 SYNCS.PHASECHK.TRANS64 P1, [R20+URZ], R21 ;  /* 0x00000015140095a7 */ /* 0x000e64000802007f */
[----:B-1----:R-:W-:Y:S05]  /*4a070*/  @!P1 BRA `(.L_x_3572) ;  /* 0xfffffffc00f09947 */ /* 0x002fea000383ffff */
[----:B------:R-:W-:Y:S05]  /*4a080*/  BRA `(.L_x_3571) ;  /* 0xfffffe5400787947 */ /* 0x000fea000383ffff */
.L_x_3588:
        /* <DEDUP_REMOVED lines=15> */
.L_x_6139:


//--------------------- .text._ZN7cutlass13device_kernelIN5flash11enable_sm90INS1_16FlashAttnFwdSm90INS1_25CollectiveMainloopFwdSm90ILi2EN4cute5tupleIJNS5_1CILi1EEES8_S8_EEENS6_IJNS7_ILi128EEENS7_ILi96EEENS7_ILi64EEEEEELi256ENS_6half_tEfNS_4arch4Sm90ELb0ELb1ELb0ELb1ELb0ELb1ELb1ELb1ELb0ELb1ELb1ELb0EEENS1_21CollectiveEpilogueFwdINS6_IJSA_NS7_ILi256EEESB_EEES9_SE_SG_Li256ELb1ELb1ELb1ELb0EEENS1_36VarlenDynamicPersistentTileSchedulerILi128ELi96ELi256ELi128ELb1ELb1ELb1ELb1ELb0ELb1EEEEEEEEEvNT_6ParamsE --------------------------
	.section	.text._ZN7cutlass13device_kernelIN5flash11enable_sm90INS1_16FlashAttnFwdSm90INS1_25CollectiveMainloopFwdSm90ILi2EN4cute5tupleIJNS5_1CILi1EEES8_S8_EEENS6_IJNS7_ILi128EEENS7_ILi96EEENS7_ILi64EEEEEELi256ENS_6half_tEfNS_4arch4Sm90ELb0ELb1ELb0ELb1ELb0ELb1ELb1ELb1ELb0ELb1ELb1ELb0EEENS1_21CollectiveEpilogueFwdINS6_IJSA_NS7_ILi256EEESB_EEES9_SE_SG_Li256ELb1ELb1ELb1ELb0EEENS1_36VarlenDynamicPersistentTileSchedulerILi128ELi96ELi256ELi128ELb1ELb1ELb1ELb1ELb0ELb1EEEEEEEEEvNT_6ParamsE,"ax",@progbits
	.align	128
.text._ZN7cutlass13device_kernelIN5flash11enable_sm90INS1_16FlashAttnFwdSm90INS1_25CollectiveMainloopFwdSm90ILi2EN4cute5tupleIJNS5_1CILi1EEES8_S8_EEENS6_IJNS7_ILi128EEENS7_ILi96EEENS7_ILi64EEEEEELi256ENS_6half_tEfNS_4arch4Sm90ELb0ELb1ELb0ELb1ELb0ELb1ELb1ELb1ELb0ELb1ELb1ELb0EEENS1_21CollectiveEpilogueFwdINS6_IJSA_NS7_ILi256EEESB_EEES9_SE_SG_Li256ELb1ELb1ELb1ELb0EEENS1_36VarlenDynamicPersistentTileSchedulerILi128ELi96ELi256ELi128ELb1ELb1ELb1ELb1ELb0ELb1EEEEEEEEEvNT_6ParamsE:
        .type           _ZN7cutlass13device_kernelIN5flash11enable_sm90INS1_16FlashAttnFwdSm90INS1_25CollectiveMainloopFwdSm90ILi2EN4cute5tupleIJNS5_1CILi1EEES8_S8_EEENS6_IJNS7_ILi128EEENS7_ILi96EEENS7_ILi64EEEEEELi256ENS_6half_tEfNS_4arch4Sm90ELb0ELb1ELb0ELb1ELb0ELb1ELb1ELb1ELb0ELb1ELb1ELb0EEENS1_21CollectiveEpilogueFwdINS6_IJSA_NS7_ILi256EEESB_EEES9_SE_SG_Li256ELb1ELb1ELb1ELb0EEENS1_36VarlenDynamicPersistentTileSchedulerILi128ELi96ELi256ELi128ELb1ELb1ELb1ELb1ELb0ELb1EEEEEEEEEvNT_6ParamsE,@function
        .size           _ZN7cutlass13device_kernelIN5flash11enable_sm90INS1_16FlashAttnFwdSm90INS1_25CollectiveMainloopFwdSm90ILi2EN4cute5tupleIJNS5_1CILi1EEES8_S8_EEENS6_IJNS7_ILi128EEENS7_ILi96EEENS7_ILi64EEEEEELi256ENS_6half_tEfNS_4arch4Sm90ELb0ELb1ELb0ELb1ELb0ELb1ELb1ELb1ELb0ELb1ELb1ELb0EEENS1_21CollectiveEpilogueFwdINS6_IJSA_NS7_ILi256EEESB_EEES9_SE_SG_Li256ELb1ELb1ELb1ELb0EEENS1_36VarlenDynamicPersistentTileSchedulerILi128ELi96ELi256ELi128ELb1ELb1ELb1ELb1ELb0ELb1EEEEEEEEEvNT_6ParamsE,(.L_x_6141 - _ZN7cutlass13device_kernelIN5flash11enable_sm90INS1_16FlashAttnFwdSm90INS1_25CollectiveMainloopFwdSm90ILi2EN4cute5tupleIJNS5_1CILi1EEES8_S8_EEENS6_IJNS7_ILi128EEENS7_ILi96EEENS7_ILi64EEEEEELi256ENS_6half_tEfNS_4arch4Sm90ELb0ELb1ELb0ELb1ELb0ELb1ELb1ELb1ELb0ELb1ELb1ELb0EEENS1_21CollectiveEpilogueFwdINS6_IJSA_NS7_ILi256EEESB_EEES9_SE_SG_Li256ELb1ELb1ELb1ELb0EEENS1_36VarlenDynamicPersistentTileSchedulerILi128ELi96ELi256ELi128ELb1ELb1ELb1ELb1ELb0ELb1EEEEEEEEEvNT_6ParamsE)
        .other          _ZN7cutlass13device_kernelIN5flash11enable_sm90INS1_16FlashAttnFwdSm90INS1_25CollectiveMainloopFwdSm90ILi2EN4cute5tupleIJNS5_1CILi1EEES8_S8_EEENS6_IJNS7_ILi128EEENS7_ILi96EEENS7_ILi64EEEEEELi256ENS_6half_tEfNS_4arch4Sm90ELb0ELb1ELb0ELb1ELb0ELb1ELb1ELb1ELb0ELb1ELb1ELb0EEENS1_21CollectiveEpilogueFwdINS6_IJSA_NS7_ILi256EEESB_EEES9_SE_SG_Li256ELb1ELb1ELb1ELb0EEENS1_36VarlenDynamicPersistentTileSchedulerILi128ELi96ELi256ELi128ELb1ELb1ELb1ELb1ELb0ELb1EEEEEEEEEvNT_6ParamsE,@"STO_CUDA_ENTRY STV_DEFAULT"
_ZN7cutlass13device_kernelIN5flash11enable_sm90INS1_16FlashAttnFwdSm90INS1_25CollectiveMainloopFwdSm90ILi2EN4cute5tupleIJNS5_1CILi1EEES8_S8_EEENS6_IJNS7_ILi128EEENS7_ILi96EEENS7_ILi64EEEEEELi256ENS_6half_tEfNS_4arch4Sm90ELb0ELb1ELb0ELb1ELb0ELb1ELb1ELb1ELb0ELb1ELb1ELb0EEENS1_21CollectiveEpilogueFwdINS6_IJSA_NS7_ILi256EEESB_EEES9_SE_SG_Li256ELb1ELb1ELb1ELb0EEENS1_36VarlenDynamicPersistentTileSchedulerILi128ELi96ELi256ELi128ELb1ELb1ELb1ELb1ELb0ELb1EEEEEEEEEvNT_6ParamsE:
[----:B------:R-:W0:Y:S02]  /*0000*/  LDC R1, c[0x0][0x28] ;  /* 0x00000a00ff017b82 */ /* 0x000e240000000800 */
[----:B0-----:R-:W-:-:S05]  /*0010*/  VIADD R1, R1, 0xfffffae0 ;  /* 0xfffffae001017836 */ /* 0x001fca0000000000 */
[----:B------:R-:W-:Y:S01]  /*0020*/  R2UR UR4, R1 ;  /* 0x00000000010472ca */ /* 0x000fe200000e0000 */
[----:B------:R-:W0:Y:S01]  /*0030*/  S2R R3, SR_TID.X ;  /* 0x0000000000037919 */ /* 0x000e220000002100 */
[----:B------:R-:W-:Y:S01]  /*0040*/  ELECT P0, URZ, PT ;  /* 0x00000000003f782f */ /* 0x000fe20003800000 */
[----:B------:R-:W-:Y:S01]  /*0050*/  BSSY B0, `(.L_x_3589) ;  /* 0x0000018000007945 */ /* 0x000fe20003800000 */
[----:B------:R-:W-:Y:S01]  /*0060*/  ULDC UR37, c[0x0][0x20] ;  /* 0x0000080000257ab9 */ /* 0x000fe20000000800 */
[----:B------:R-:W-:-:S08]  /*0070*/  ULDC UR36, c[0x0][0x24] ;  /* 0x0000090000247ab9 */ /* 0x000fd00000000800 */
[----:B------:R-:W-:-:S04]  /*0080*/  UIADD3 UR37, UP0, UR4, UR37, URZ ;  /* 0x0000002504257290 */ /* 0x000fc8000ff1e03f */
[----:B------:R-:W-:Y:S01]  /*0090*/  UIADD3.X UR36, URZ, UR36, URZ, UP0, !UPT ;  /* 0x000000243f247290 */ /* 0x000fe200087fe43f */
        /* <DEDUP_REMOVED lines=19> */
.L_x_3590:
[----:B------:R-:W-:Y:S05]  /*01d0*/  BSYNC B0 ;  /* 0x0000000000007941 */ /* 0x000fea0003800000 */
.L_x_3589:
        /* <DEDUP_REMOVED lines=43> */
.L_x_3591:
        /* <DEDUP_REMOVED lines=22> */
.L_x_3592:
        /* <DEDUP_REMOVED lines=18> */
.L_x_3593:
        /* <DEDUP_REMOVED lines=22> */
.L_x_3594:
        /* <DEDUP_REMOVED lines=22> */
.L_x_3595:
[----:B------:R-:W-:Y:S01]  /*09d0*/  PLOP3.LUT P0, PT, PT, PT, UP0, 0x80, 0x0 ;  /* 0x000000000000781c */ /* 0x000fe20003f0f008 */
[----:B------:R-:W-:Y:S01]  /*09e0*/  UMOV UR38, 0x1 ;  /* 0x0000000100267882 */ /* 0x000fe20000000000 */
[----:B------:R-:W-:Y:S01]  /*09f0*/  NOP ;  /* 0x0000000000007918 */ /* 0x000fe20000000000 */
[----:B------:R-:W-:Y:S01]  /*0a00*/  USEL UR38, UR38, 0x2, !UP0 ;  /* 0x0000000226267887 */ /* 0x000fe2000c000000 */
[----:B------:R-:W-:Y:S01]  /*0a10*/  BSSY B9, `(.L_x_3596) ;  /* 0x0003960000097945 */ /* 0x000fe20003800000 */
[----:B------:R-:W-:Y:S01]  /*0a20*/  ULDC.64 UR42, c[0x0][0x208] ;  /* 0x00008200002a7ab9 */ /* 0x000fe20000000a00 */
[----:B------:R-:W-:Y:S02]  /*0a30*/  IMAD.U32 R18, RZ, RZ, UR37 ;  /* 0x00000025ff127e24 */ /* 0x000fe4000f8e00ff */
[----:B------:R-:W-:Y:S01]  /*0a40*/  IMAD.U32 R19, RZ, RZ, UR36 ;  /* 0x00000024ff137e24 */ /* 0x000fe2000f8e00ff */
[----:B0123--:R-:W-:Y:S06]  /*0a50*/  BAR.SYNC.DEFER_BLOCKING 0x0 ;  /* 0x0000000000007b1d */ /* 0x00ffec0000010000 */
[----:B------:R-:W-:Y:S05]  /*0a60*/  @!P0 BRA `(.L_x_3597) ;  /* 0x000002f800a48947 */ /* 0x000fea0003800000 */
.L_x_3598:
[----:B------:R-:W-:-:S08]  /*0a70*/  NOP ;  /* 0x0000000000007918 */ /* 0x000fd00000000000 */
[----:B------:R-:W0:Y:S02]  /*0a80*/  USETMAXREG.TRY_ALLOC.CTAPOOL UP0, 0xf0 ;  /* 0x000000f0000079c8 */ /* 0x000e240008000600 */
[----:B0-----:R-:W-:-:S13]  /*0a90*/  PLOP3.LUT P0, PT, PT, PT, UP0, 0x80, 0x0 ;  /* 0x000000000000781c */ /* 0x001fda0003f0f008 */
[----:B------:R-:W-:Y:S05]  /*0aa0*/  @!P0 BRA `(.L_x_3598) ;  /* 0xfffffffc00f08947 */ /* 0x000fea000383ffff */
[----:B------:R-:W2:Y:S01]  /*0ab0*/  LDL.LU R0, [R1+0x48c] ;  /* 0x00048c0001007983 */ /* 0x000ea20000300800 */
[----:B------:R-:W0:Y:S01]  /*0ac0*/  S2R R2, SR_TID.X ;  /* 0x0000000000027919 */ /* 0x000e220000002100 */
[----:B------:R-:W1:Y:S01]  /*0ad0*/  S2UR UR5, SR_CgaCtaId ;  /* 0x00000000000579c3 */ /* 0x000e620000008800 */
[----:B------:R-:W-:Y:S01]  /*0ae0*/  UMOV UR4, 0x400 ;  /* 0x0000040000047882 */ /* 0x000fe20000000000 */
[----:B0-----:R-:W-:-:S04]  /*0af0*/  SHF.R.U32.HI R2, RZ, 0x7, R2 ;  /* 0x00000007ff027819 */ /* 0x001fc80000011602 */
[----:B------:R-:W-:Y:S01]  /*0b00*/  ISETP.NE.AND P0, PT, R2, 0x1, PT ;  /* 0x000000010200780c */ /* 0x000fe20003f05270 */
[----:B-1----:R-:W-:-:S06]  /*0b10*/  ULEA UR4, UR5, UR4, 0x18 ;  /* 0x0000000405047291 */ /* 0x002fcc000f8ec03f */
[----:B------:R-:W-:Y:S01]  /*0b20*/  IMAD.U32 R2, RZ, RZ, UR4 ;  /* 0x00000004ff027e24 */ /* 0x000fe2000f8e00ff */
[----:B------:R-:W-:Y:S06]  /*0b30*/  BAR.ARV 0x8, 0x180 ;  /* 0x0206000000007b1d */ /* 0x000fec0000002000 */
[----:B------:R-:W-:Y:S01]  /*0b40*/  ULDC UR4, c[0x0][0xd3c] ;  /* 0x00034f0000047ab9 */ /* 0x000fe20000000800 */
[----:B------:R-:W-:Y:S04]  /*0b50*/  STL.64 [R1+0x210], RZ ;  /* 0x000210ff01007387 */ /* 0x000fe80000100a00 */
[----:B------:R-:W-:Y:S04]  /*0b60*/  STL [R1+0x218], RZ ;  /* 0x000218ff01007387 */ /* 0x000fe80000100800 */
[----:B------:R-:W-:Y:S01]  /*0b70*/  STL [R1+0x21c], RZ ;  /* 0x00021cff01007387 */ /* 0x000fe20000100800 */
[----:B------:R-:W-:-:S02]  /*0b80*/  UIADD3 UR39, UP0, UR37, 0x210, URZ ;  /* 0x0000021025277890 */ /* 0x000fc4000ff1e03f */
[----:B------:R-:W-:Y:S02]  /*0b90*/  UIADD3 UR46, UP1, UR37, 0x21c, URZ ;  /* 0x0000021c252e7890 */ /* 0x000fe4000ff3e03f */
[----:B------:R-:W-:Y:S02]  /*0ba0*/  UIADD3.X UR47, URZ, UR36, URZ, UP0, !UPT ;  /* 0x000000243f2f7290 */ /* 0x000fe400087fe43f */
[----:B------:R-:W-:Y:S01]  /*0bb0*/  UIADD3.X UR48, URZ, UR36, URZ, UP1, !UPT ;  /* 0x000000243f307290 */ /* 0x000fe20008ffe43f */
[----:B------:R-:W-:Y:S08]  /*0bc0*/  @!P0 BAR.ARV 0x9, 0x100 ;  /* 0x0244000000008b1d */ /* 0x000ff00000002000 */
[----:B------:R-:W-:Y:S06]  /*0bd0*/  BAR.SYNC.DEFER_BLOCKING 0x5, 0x180 ;  /* 0x0146000000007b1d */ /* 0x000fec0000010000 */
[----:B------:R-:W0:Y:S02]  /*0be0*/  LDS.128 R88, [R2+0x324d0] ;  /* 0x0324d00002587984 */ /* 0x000e240000000c00 */
[----:B------:R-:W-:Y:S06]  /*0bf0*/  BAR.ARV 0x4, 0x180 ;  /* 0x0106000000007b1d */ /* 0x000fec0000002000 */
[----:B--2---:R-:W-:-:S04]  /*0c00*/  LOP3.LUT R0, R0, 0xffefffff, RZ, 0xc0, !PT ;  /* 0xffefffff00007812 */ /* 0x004fc800078ec0ff */
[----:B------:R-:W-:-:S05]  /*0c10*/  @P0 LOP3.LUT R0, R0, 0x100000, RZ, 0xfc, !PT ;  /* 0x0010000000000812 */ /* 0x000fca00078efcff */
[----:B------:R4:W-:Y:S01]  /*0c20*/  STL [R1+0x48c], R0 ;  /* 0x00048c0001007387 */ /* 0x0009e20000100800 */
[----:B0-----:R-:W-:-:S13]  /*0c30*/  ISETP.GE.AND P0, PT, R91, UR4, PT ;  /* 0x000000045b007c0c */ /* 0x001fda000bf06270 */
[----:B----4-:R-:W-:Y:S05]  /*0c40*/  @P0 BRA `(.L_x_3599) ;  /* 0x0000039000f00947 */ /* 0x010fea0003800000 */
[----:B------:R-:W0:Y:S01]  /*0c50*/  S2R R0, SR_TID.X ;  /* 0x0000000000007919 */ /* 0x000e220000002100 */
[----:B------:R-:W-:Y:S02]  /*0c60*/  IMAD.MOV.U32 R23, RZ, RZ, RZ ;  /* 0x000000ffff177224 */ /* 0x000fe400078e00ff */
[----:B------:R-:W-:Y:S02]  /*0c70*/  IMAD.MOV.U32 R158, RZ, RZ, RZ ;  /* 0x000000ffff9e7224 */ /* 0x000fe400078e00ff */
[----:B0-----:R-:W-:-:S05]  /*0c80*/  VIADD R12, R0, 0xffffff80 ;  /* 0xffffff80000c7836 */ /* 0x001fca0000000000 */
[----:B------:R-:W-:Y:S01]  /*0c90*/  SHF.R.S32.HI R0, RZ, 0x1f, R12 ;  /* 0x0000001fff007819 */ /* 0x000fe2000001140c */
[----:B------:R-:W-:Y:S03]  /*0ca0*/  STL [R1+0x47c], R12 ;  /* 0x00047c0c01007387 */ /* 0x000fe60000100800 */
[CC--:B------:R-:W-:Y:S02]  /*0cb0*/  LEA.HI R3, R0.reuse, R12.reuse, RZ, 0x7 ;  /* 0x0000000c00037211 */ /* 0x0c0fe400078f38ff */
[----:B------:R-:W-:Y:S02]  /*0cc0*/  LEA.HI R8, R0, R12, RZ, 0x4 ;  /* 0x0000000c00087211 */ /* 0x000fe400078f20ff */
[----:B------:R-:W-:Y:S02]  /*0cd0*/  LOP3.LUT R4, R3, 0xffffff80, RZ, 0xc0, !PT ;  /* 0xffffff8003047812 */ /* 0x000fe400078ec0ff */
[----:B------:R-:W-:-:S02]  /*0ce0*/  SHF.R.S32.HI R13, RZ, 0x7, R3 ;  /* 0x00000007ff0d7819 */ /* 0x000fc40000011403 */
[----:B------:R-:W-:Y:S01]  /*0cf0*/  SHF.R.S32.HI R11, RZ, 0x4, R8 ;  /* 0x00000004ff0b7819 */ /* 0x000fe20000011408 */
[----:B------:R-:W-:Y:S01]  /*0d00*/  IMAD.IADD R10, R12, 0x1, -R4 ;  /* 0x000000010c0a7824 */ /* 0x000fe200078e0a04 */
[----:B------:R-:W-:Y:S01]  /*0d10*/  LEA.HI R3, R3, R13, RZ, 0x1 ;  /* 0x0000000d03037211 */ /* 0x000fe200078f08ff */
[----:B------:R-:W-:Y:S01]  /*0d20*/  STL [R1+0x514], R13 ;  /* 0x0005140d01007387 */ /* 0x000fe20000100800 */
[----:B------:R-:W-:Y:S02]  /*0d30*/  LEA.HI R180, R0, R12, RZ, 0x5 ;  /* 0x0000000c00b47211 */ /* 0x000fe400078f28ff */
[----:B------:R-:W-:Y:S01]  /*0d40*/  SHF.R.S32.HI R4, RZ, 0x1f, R10 ;  /* 0x0000001fff047819 */ /* 0x000fe2000001140a */
[----:B------:R-:W-:Y:S01]  /*0d50*/  STL [R1+0x510], R10 ;  /* 0x0005100a01007387 */ /* 0x000fe20000100800 */
[----:B------:R-:W-:Y:S02]  /*0d60*/  LOP3.LUT R3, R3, 0x3fffffe, RZ, 0xc0, !PT ;  /* 0x03fffffe03037812 */ /* 0x000fe400078ec0ff */
[----:B------:R-:W-:-:S02]  /*0d70*/  LEA.HI R5, R4, R10, RZ, 0x2 ;  /* 0x0000000a04057211 */ /* 0x000fc400078f10ff */
[----:B------:R-:W-:Y:S01]  /*0d80*/  LEA.HI R4, R4, R10, RZ, 0x5 ;  /* 0x0000000a04047211 */ /* 0x000fe200078f28ff */
[----:B------:R-:W-:Y:S01]  /*0d90*/  IMAD.IADD R3, R13, 0x1, -R3 ;  /* 0x000000010d037824 */ /* 0x000fe200078e0a03 */
[--C-:B------:R-:W-:Y:S02]  /*0da0*/  SHF.R.S32.HI R6, RZ, 0x2, R5.reuse ;  /* 0x00000002ff067819 */ /* 0x100fe40000011405 */
[----:B------:R-:W-:Y:S02]  /*0db0*/  SHF.R.S32.HI R7, RZ, 0x1f, R5 ;  /* 0x0000001fff077819 */ /* 0x000fe40000011405 */
[----:B------:R-:W-:Y:S02]  /*0dc0*/  SHF.R.S32.HI R4, RZ, 0x5, R4 ;  /* 0x00000005ff047819 */ /* 0x000fe40000011404 */
[----:B------:R-:W-:Y:S02]  /*0dd0*/  LEA.HI R7, R7, R6, RZ, 0x3 ;  /* 0x0000000607077211 */ /* 0x000fe400078f18ff */
[----:B------:R-:W-:-:S02]  /*0de0*/  SHF.R.S32.HI R180, RZ, 0x5, R180 ;  /* 0x00000005ffb47819 */ /* 0x000fc400000114b4 */
[----:B------:R-:W-:Y:S02]  /*0df0*/  LOP3.LUT R7, R7, 0xfffffff8, RZ, 0xc0, !PT ;  /* 0xfffffff807077812 */ /* 0x000fe400078ec0ff */
[----:B------:R-:W-:-:S03]  /*0e00*/  LOP3.LUT R5, R5, 0x7ffffffc, RZ, 0xc0, !PT ;  /* 0x7ffffffc05057812 */ /* 0x000fc600078ec0ff */
[----:B------:R-:W-:Y:S01]  /*0e10*/  IMAD.IADD R7, R6, 0x1, -R7 ;  /* 0x0000000106077824 */ /* 0x000fe200078e0a07 */
[----:B------:R-:W-:Y:S01]  /*0e20*/  LOP3.LUT R6, R8, 0x3fffff0, RZ, 0xc0, !PT ;  /* 0x03fffff008067812 */ /* 0x000fe200078ec0ff */
[----:B------:R-:W-:Y:S01]  /*0e30*/  IMAD.IADD R5, R10, 0x1, -R5 ;  /* 0x000000010a057824 */ /* 0x000fe200078e0a05 */
[----:B------:R-:W-:Y:S01]  /*0e40*/  LEA.HI R8, R8, R11, RZ, 0x1 ;  /* 0x0000000b08087211 */ /* 0x000fe200078f08ff */
[----:B------:R-:W-:Y:S02]  /*0e50*/  IMAD R4, R4, 0x10, R7 ;  /* 0x0000001004047824 */ /* 0x000fe400078e0207 */
[----:B------:R-:W-:Y:S01]  /*0e60*/  IMAD.IADD R9, R12, 0x1, -R6 ;  /* 0x000000010c097824 */ /* 0x000fe200078e0a06 */
[----:B------:R-:W-:Y:S01]  /*0e70*/  LOP3.LUT R8, R8, 0x1ffffffe, RZ, 0xc0, !PT ;  /* 0x1ffffffe08087812 */ /* 0x000fe200078ec0ff */
[----:B------:R-:W-:Y:S01]  /*0e80*/  IMAD R196, R3, 0x40, R4 ;  /* 0x0000004003c47824 */ /* 0x000fe200078e0204 */
[-C--:B------:R-:W-:Y:S01]  /*0e90*/  LEA.HI R3, R0, R12.reuse, RZ, 0x2 ;  /* 0x0000000c00037211 */ /* 0x080fe200078f10ff */
[----:B------:R-:W-:Y:S01]  /*0ea0*/  IMAD R9, R180, 0x10, R9 ;  /* 0x00000010b4097824 */ /* 0x000fe200078e0209 */
[----:B------:R-:W-:Y:S01]  /*0eb0*/  LEA.HI R4, R0, R12, RZ, 0x3 ;  /* 0x0000000c00047211 */ /* 0x000fe200078f18ff */
[----:B------:R-:W-:Y:S01]  /*0ec0*/  IMAD.IADD R8, R11, 0x1, -R8 ;  /* 0x000000010b087824 */ /* 0x000fe200078e0a08 */
[--C-:B------:R-:W-:Y:S01]  /*0ed0*/  SHF.R.S32.HI R22, RZ, 0x2, R3.reuse ;  /* 0x00000002ff167819 */ /* 0x100fe20000011403 */
[----:B------:R-:W-:Y:S01]  /*0ee0*/  IMAD.SHL.U32 R197, R5, 0x2, RZ ;  /* 0x0000000205c57824 */ /* 0x000fe200078e00ff */
[----:B------:R-:W-:Y:S01]  /*0ef0*/  LOP3.LUT R0, R3, 0xfffffffc, RZ, 0xc0, !PT ;  /* 0xfffffffc03007812 */ /* 0x000fe200078ec0ff */
[----:B------:R-:W-:Y:S01]  /*0f00*/  IMAD R8, R9, 0x8, R8 ;  /* 0x0000000809087824 */ /* 0x000fe200078e0208 */
[----:B------:R-:W-:Y:S01]  /*0f10*/  SHF.R.S32.HI R3, RZ, 0x1f, R3 ;  /* 0x0000001fff037819 */ /* 0x000fe20000011403 */
[----:B------:R-:W-:Y:S01]  /*0f20*/  VIADD R156, R22, 0x40 ;  /* 0x00000040169c7836 */ /* 0x000fe20000000000 */
[----:B------:R-:W-:Y:S01]  /*0f30*/  LOP3.LUT R6, R4, 0xfffffff8, RZ, 0xc0, !PT ;  /* 0xfffffff804067812 */ /* 0x000fe200078ec0ff */
[----:B------:R-:W-:Y:S01]  /*0f40*/  IMAD.IADD R9, R12, 0x1, -R0 ;  /* 0x000000010c097824 */ /* 0x000fe200078e0a00 */
[----:B------:R-:W-:Y:S01]  /*0f50*/  LEA.HI R3, R3, R22, RZ, 0x3 ;  /* 0x0000001603037211 */ /* 0x000fe200078f18ff */
[----:B------:R-:W-:Y:S01]  /*0f60*/  IMAD.SHL.U32 R190, R156, 0x40, RZ ;  /* 0x000000409cbe7824 */ /* 0x000fe200078e00ff */
[----:B------:R-:W-:Y:S01]  /*0f70*/  SHF.R.S32.HI R7, RZ, 0x1f, R156 ;  /* 0x0000001fff077819 */ /* 0x000fe2000001149c */
[----:B------:R-:W-:Y:S01]  /*0f80*/  IMAD.SHL.U32 R152, R9, 0x8, RZ ;  /* 0x0000000809987824 */ /* 0x000fe200078e00ff */
[----:B------:R-:W-:Y:S01]  /*0f90*/  LOP3.LUT R3, R3, 0xfffffff8, RZ, 0xc0, !PT ;  /* 0xfffffff803037812 */ /* 0x000fe200078ec0ff */
[----:B------:R-:W-:Y:S01]  /*0fa0*/  VIADD R5, R197, 0x10 ;  /* 0x00000010c5057836 */ /* 0x000fe20000000000 */
[----:B------:R-:W-:Y:S01]  /*0fb0*/  LEA.HI R0, R9, R9, RZ, 0x1 ;  /* 0x0000000909007211 */ /* 0x000fe200078f08ff */
[----:B------:R-:W-:Y:S01]  /*0fc0*/  VIADD R237, R197, 0x18 ;  /* 0x00000018c5ed7836 */ /* 0x000fe20000000000 */
[----:B------:R-:W-:Y:S01]  /*0fd0*/  LEA.HI R7, R7, R156, RZ, 0x3 ;  /* 0x0000009c07077211 */ /* 0x000fe200078f18ff */
[----:B------:R-:W-:Y:S01]  /*0fe0*/  IMAD.IADD R3, R22, 0x1, -R3 ;  /* 0x0000000116037824 */ /* 0x000fe200078e0a03 */
[----:B------:R-:W-:Y:S01]  /*0ff0*/  LOP3.LUT R0, R0, 0x1ffffffe, RZ, 0xc0, !PT ;  /* 0x1ffffffe00007812 */ /* 0x000fe200078ec0ff */
[----:B------:R-:W-:Y:S01]  /*1000*/  STL [R1+0x464], R5 ;  /* 0x0004640501007387 */ /* 0x000fe20000100800 */
[----:B------:R-:W-:Y:S01]  /*1010*/  LOP3.LUT R190, R190, 0x1c0, RZ, 0xc0, !PT ;  /* 0x000001c0bebe7812 */ /* 0x000fe200078ec0ff */
[----:B------:R-:W-:Y:S01]  /*1020*/  IMAD.SHL.U32 R7, R7, 0x40, RZ ;  /* 0x0000004007077824 */ /* 0x000fe200078e00ff */
[----:B------:R-:W-:Y:S01]  /*1030*/  SHF.R.S32.HI R4, RZ, 0x3, R4 ;  /* 0x00000003ff047819 */ /* 0x000fe20000011404 */
[----:B------:R0:W-:Y:S01]  /*1040*/  STL [R1+0x474], R3 ;  /* 0x0004740301007387 */ /* 0x0001e20000100800 */
[----:B------:R-:W-:Y:S01]  /*1050*/  SHF.R.U32.HI R191, RZ, 0x3, R190 ;  /* 0x00000003ffbf7819 */ /* 0x000fe200000116be */
[----:B------:R-:W-:Y:S01]  /*1060*/  VIADD R234, R197, 0x30 ;  /* 0x00000030c5ea7836 */ /* 0x000fe20000000000 */
[----:B------:R-:W-:Y:S01]  /*1070*/  LOP3.LUT R192, R7, 0xfffffe00, RZ, 0xc0, !PT ;  /* 0xfffffe0007c07812 */ /* 0x000fe200078ec0ff */
[----:B------:R1:W-:Y:S01]  /*1080*/  STL [R1+0x478], R4 ;  /* 0x0004780401007387 */ /* 0x0003e20000100800 */
[C---:B------:R-:W-:Y:S01]  /*1090*/  VIADD R236, R197.reuse, 0x20 ;  /* 0x00000020c5ec7836 */ /* 0x040fe20000000000 */
[----:B------:R-:W-:Y:S01]  /*10a0*/  SHF.R.S32.HI R157, RZ, 0x1f, R22 ;  /* 0x0000001fff9d7819 */ /* 0x000fe20000011416 */
[C---:B------:R-:W-:Y:S01]  /*10b0*/  VIADD R235, R197.reuse, 0x28 ;  /* 0x00000028c5eb7836 */ /* 0x040fe20000000000 */
[----:B------:R-:W-:Y:S01]  /*10c0*/  STL [R1+0x480], R9 ;  /* 0x0004800901007387 */ /* 0x000fe20000100800 */
[----:B------:R-:W-:Y:S01]  /*10d0*/  VIADD R231, R197, 0x48 ;  /* 0x00000048c5e77836 */ /* 0x000fe20000000000 */
[----:B------:R-:W-:Y:S01]  /*10e0*/  SHF.R.S32.HI R153, RZ, 0x1f, R152 ;  /* 0x0000001fff997819 */ /* 0x000fe20000011498 */
[----:B0-----:R-:W-:Y:S01]  /*10f0*/  IMAD.IADD R3, R9, 0x1, -R0 ;  /* 0x0000000109037824 */ /* 0x001fe200078e0a00 */
[----:B------:R-:W-:Y:S01]  /*1100*/  LOP3.LUT R0, R190, 0x38, R152, 0xf8, !PT ;  /* 0x00000038be007812 */ /* 0x000fe200078ef898 */
[----:B------:R-:W-:-:S02]  /*1110*/  VIADD R233, R197, 0x38 ;  /* 0x00000038c5e97836 */ /* 0x000fc40000000000 */
[----:B-1----:R-:W-:Y:S01]  /*1120*/  IMAD.IADD R4, R12, 0x1, -R6 ;  /* 0x000000010c047824 */ /* 0x002fe200078e0a06 */
[----:B------:R-:W-:Y:S01]  /*1130*/  LOP3.LUT R7, R192, R0, R191, 0xf6, !PT ;  /* 0x00000000c0077212 */ /* 0x000fe200078ef6bf */
[C---:B------:R-:W-:Y:S02]  /*1140*/  VIADD R6, R197.reuse, 0x8 ;  /* 0x00000008c5067836 */ /* 0x040fe40000000000 */
[----:B------:R-:W-:Y:S01]  /*1150*/  VIADD R232, R197, 0x40 ;  /* 0x00000040c5e87836 */ /* 0x000fe20000000000 */
[----:B------:R-:W-:Y:S01]  /*1160*/  STL [R1+0x488], R4 ;  /* 0x0004880401007387 */ /* 0x000fe20000100800 */
[----:B------:R-:W-:Y:S01]  /*1170*/  IMAD R0, R7, 0x2, R2 ;  /* 0x0000000207007824 */ /* 0x000fe200078e0202 */
[----:B------:R-:W-:Y:S01]  /*1180*/  SHF.R.S32.HI R7, RZ, 0x1f, R6 ;  /* 0x0000001fff077819 */ /* 0x000fe20000011406 */
[C---:B------:R-:W-:Y:S01]  /*1190*/  VIADD R228, R197.reuse, 0x60 ;  /* 0x00000060c5e47836 */ /* 0x040fe20000000000 */
[----:B------:R0:W-:Y:S01]  /*11a0*/  STL [R1+0x468], R6 ;  /* 0x0004680601007387 */ /* 0x0001e20000100800 */
[----:B------:R-:W-:-:S02]  /*11b0*/  VIADD R230, R197, 0x50 ;  /* 0x00000050c5e67836 */ /* 0x000fc40000000000 */
[C---:B------:R-:W-:Y:S01]  /*11c0*/  VIADD R229, R197.reuse, 0x58 ;  /* 0x00000058c5e57836 */ /* 0x040fe20000000000 */
[----:B------:R1:W-:Y:S01]  /*11d0*/  STL [R1+0x508], R7 ;  /* 0x0005080701007387 */ /* 0x0003e20000100800 */
[C---:B------:R-:W-:Y:S02]  /*11e0*/  VIADD R225, R197.reuse, 0x78 ;  /* 0x00000078c5e17836 */ /* 0x040fe40000000000 */
[C---:B------:R-:W-:Y:S01]  /*11f0*/  VIADD R227, R197.reuse, 0x68 ;  /* 0x00000068c5e37836 */ /* 0x040fe20000000000 */
[----:B------:R-:W-:Y:S01]  /*1200*/  STL [R1+0x50c], R0 ;  /* 0x00050c0001007387 */ /* 0x000fe20000100800 */
[C---:B------:R-:W-:Y:S01]  /*1210*/  VIADD R226, R197.reuse, 0x70 ;  /* 0x00000070c5e27836 */ /* 0x040fe20000000000 */
[----:B0-----:R-:W-:Y:S01]  /*1220*/  SHF.R.S32.HI R6, RZ, 0x1f, R5 ;  /* 0x0000001fff067819 */ /* 0x001fe20000011405 */
[C---:B------:R-:W-:Y:S01]  /*1230*/  VIADD R222, R197.reuse, 0x90 ;  /* 0x00000090c5de7836 */ /* 0x040fe20000000000 */
[----:B------:R-:W-:Y:S01]  /*1240*/  SHF.R.S32.HI R5, RZ, 0x1f, R237 ;  /* 0x0000001fff057819 */ /* 0x000fe200000114ed */
[C---:B------:R-:W-:Y:S01]  /*1250*/  VIADD R224, R197.reuse, 0x80 ;  /* 0x00000080c5e07836 */ /* 0x040fe20000000000 */
[----:B-1----:R-:W-:Y:S01]  /*1260*/  SHF.R.S32.HI R7, RZ, 0x1f, R236 ;  /* 0x0000001fff077819 */ /* 0x002fe200000114ec */
[----:B------:R0:W-:Y:S01]  /*1270*/  STL [R1+0x504], R6 ;  /* 0x0005040601007387 */ /* 0x0001e20000100800 */
[----:B------:R-:W-:-:S02]  /*1280*/  VIADD R223, R197, 0x88 ;  /* 0x00000088c5df7836 */ /* 0x000fc40000000000 */
[----:B------:R-:W-:Y:S01]  /*1290*/  IMAD.SHL.U32 R154, R9, 0x4, RZ ;  /* 0x00000004099a7824 */ /* 0x000fe200078e00ff */
[----:B------:R1:W-:Y:S01]  /*12a0*/  STL [R1+0x500], R5 ;  /* 0x0005000501007387 */ /* 0x0003e20000100800 */
[C---:B------:R-:W-:Y:S02]  /*12b0*/  VIADD R214, R197.reuse, 0xa8 ;  /* 0x000000a8c5d67836 */ /* 0x040fe40000000000 */
[----:B------:R-:W-:Y:S01]  /*12c0*/  VIADD R159, R154, 0x10 ;  /* 0x000000109a9f7836 */ /* 0x000fe20000000000 */
[----:B------:R2:W-:Y:S01]  /*12d0*/  STL [R1+0x4fc], R7 ;  /* 0x0004fc0701007387 */ /* 0x0005e20000100800 */
[C---:B------:R-:W-:Y:S01]  /*12e0*/  VIADD R221, R197.reuse, 0x98 ;  /* 0x00000098c5dd7836 */ /* 0x040fe20000000000 */
[----:B0-----:R-:W-:Y:S01]  /*12f0*/  SHF.R.S32.HI R6, RZ, 0x1f, R235 ;  /* 0x0000001fff067819 */ /* 0x001fe200000114eb */
[C---:B------:R-:W-:Y:S02]  /*1300*/  VIADD R215, R197.reuse, 0xa0 ;  /* 0x000000a0c5d77836 */ /* 0x040fe40000000000 */
[----:B------:R-:W-:Y:S01]  /*1310*/  IMAD.SHL.U32 R181, R4, 0x8, RZ ;  /* 0x0000000804b57824 */ /* 0x000fe200078e00ff */
[----:B-1----:R-:W-:Y:S01]  /*1320*/  SHF.R.S32.HI R5, RZ, 0x1f, R234 ;  /* 0x0000001fff057819 */ /* 0x002fe200000114ea */
[----:B------:R0:W-:Y:S01]  /*1330*/  STL [R1+0x4f8], R6 ;  /* 0x0004f80601007387 */ /* 0x0001e20000100800 */
[----:B------:R-:W-:Y:S01]  /*1340*/  SHF.R.S32.HI R4, RZ, 0x1f, R159 ;  /* 0x0000001fff047819 */ /* 0x000fe2000001149f */
[C---:B------:R-:W-:Y:S01]  /*1350*/  VIADD R211, R197.reuse, 0xc0 ;  /* 0x000000c0c5d37836 */ /* 0x040fe20000000000 */
[----:B--2---:R-:W-:Y:S01]  /*1360*/  SHF.R.S32.HI R7, RZ, 0x1f, R233 ;  /* 0x0000001fff077819 */ /* 0x004fe200000114e9 */
[----:B------:R1:W-:Y:S01]  /*1370*/  STL [R1+0x4f4], R5 ;  /* 0x0004f40501007387 */ /* 0x0003e20000100800 */
[C---:B------:R-:W-:Y:S01]  /*1380*/  VIADD R213, R197.reuse, 0xb0 ;  /* 0x000000b0c5d57836 */ /* 0x040fe20000000000 */
[----:B------:R-:W-:Y:S01]  /*1390*/  SHF.R.S32.HI R202, RZ, 0x1f, R181 ;  /* 0x0000001fffca7819 */ /* 0x000fe200000114b5 */
[C---:B------:R-:W-:Y:S01]  /*13a0*/  VIADD R212, R197.reuse, 0xb8 ;  /* 0x000000b8c5d47836 */ /* 0x040fe20000000000 */
[----:B------:R2:W-:Y:S01]  /*13b0*/  STL [R1+0x4f0], R7 ;  /* 0x0004f00701007387 */ /* 0x0005e20000100800 */
[C---:B------:R-:W-:Y:S01]  /*13c0*/  VIADD R208, R197.reuse, 0xd8 ;  /* 0x000000d8c5d07836 */ /* 0x040fe20000000000 */
[----:B0-----:R-:W-:Y:S01]  /*13d0*/  SHF.R.S32.HI R6, RZ, 0x1f, R232 ;  /* 0x0000001fff067819 */ /* 0x001fe200000114e8 */
[C---:B------:R-:W-:Y:S01]  /*13e0*/  VIADD R210, R197.reuse, 0xc8 ;  /* 0x000000c8c5d27836 */ /* 0x040fe20000000000 */
[----:B------:R0:W-:Y:S01]  /*13f0*/  STL [R1+0x484], R4 ;  /* 0x0004840401007387 */ /* 0x0001e20000100800 */
[C---:B------:R-:W-:Y:S01]  /*1400*/  VIADD R209, R197.reuse, 0xd0 ;  /* 0x000000d0c5d17836 */ /* 0x040fe20000000000 */
[----:B-1----:R-:W-:Y:S01]  /*1410*/  SHF.R.S32.HI R5, RZ, 0x1f, R231 ;  /* 0x0000001fff057819 */ /* 0x002fe200000114e7 */
[C---:B------:R-:W-:Y:S01]  /*1420*/  VIADD R0, R197.reuse, 0xf8 ;  /* 0x000000f8c5007836 */ /* 0x040fe20000000000 */
[----:B------:R1:W-:Y:S01]  /*1430*/  STL [R1+0x4ec], R6 ;  /* 0x0004ec0601007387 */ /* 0x0003e20000100800 */
[C---:B------:R-:W-:Y:S01]  /*1440*/  VIADD R207, R197.reuse, 0xe0 ;  /* 0x000000e0c5cf7836 */ /* 0x040fe20000000000 */
[----:B--2---:R-:W-:Y:S01]  /*1450*/  SHF.R.S32.HI R7, RZ, 0x1f, R230 ;  /* 0x0000001fff077819 */ /* 0x004fe200000114e6 */
[----:B------:R-:W-:Y:S01]  /*1460*/  VIADD R206, R197, 0xe8 ;  /* 0x000000e8c5ce7836 */ /* 0x000fe20000000000 */
[----:B------:R2:W-:Y:S01]  /*1470*/  STL [R1+0x4e8], R5 ;  /* 0x0004e80501007387 */ /* 0x0005e20000100800 */
[----:B------:R-:W-:-:S02]  /*1480*/  VIADD R183, R181, 0x40 ;  /* 0x00000040b5b77836 */ /* 0x000fc40000000000 */
[----:B0-----:R-:W-:Y:S01]  /*1490*/  IMAD.SHL.U32 R4, R8, 0x8, RZ ;  /* 0x0000000808047824 */ /* 0x001fe200078e00ff */
[----:B------:R0:W-:Y:S01]  /*14a0*/  STL [R1+0x4e4], R7 ;  /* 0x0004e40701007387 */ /* 0x0001e20000100800 */
[C---:B------:R-:W-:Y:S01]  /*14b0*/  VIADD R182, R181.reuse, 0x80 ;  /* 0x00000080b5b67836 */ /* 0x040fe20000000000 */
[----:B-1----:R-:W-:Y:S01]  /*14c0*/  SHF.R.S32.HI R6, RZ, 0x1f, R229 ;  /* 0x0000001fff067819 */ /* 0x002fe200000114e5 */
[----:B------:R-:W-:Y:S01]  /*14d0*/  VIADD R188, R181, 0xc0 ;  /* 0x000000c0b5bc7836 */ /* 0x000fe20000000000 */
[----:B------:R1:W-:Y:S01]  /*14e0*/  STL [R1+0x51c], R4 ;  /* 0x00051c0401007387 */ /* 0x0003e20000100800 */
[----:B------:R-:W-:Y:S02]  /*14f0*/  SHF.R.S32.HI R201, RZ, 0x1f, R183 ;  /* 0x0000001fffc97819 */ /* 0x000fe400000114b7 */
[----:B--2---:R-:W-:Y:S01]  /*1500*/  SHF.R.S32.HI R5, RZ, 0x1f, R228 ;  /* 0x0000001fff057819 */ /* 0x004fe200000114e4 */
[----:B------:R2:W-:Y:S01]  /*1510*/  STL [R1+0x4e0], R6 ;  /* 0x0004e00601007387 */ /* 0x0005e20000100800 */
[----:B------:R-:W-:-:S02]  /*1520*/  SHF.R.S32.HI R200, RZ, 0x1f, R182 ;  /* 0x0000001fffc87819 */ /* 0x000fc400000114b6 */
[----:B0-----:R-:W-:Y:S01]  /*1530*/  SHF.R.S32.HI R7, RZ, 0x1f, R227 ;  /* 0x0000001fff077819 */ /* 0x001fe200000114e3 */
[----:B------:R0:W-:Y:S01]  /*1540*/  STL [R1+0x4dc], R5 ;  /* 0x0004dc0501007387 */ /* 0x0001e20000100800 */
[----:B------:R-:W-:Y:S01]  /*1550*/  SHF.R.S32.HI R199, RZ, 0x1f, R188 ;  /* 0x0000001fffc77819 */ /* 0x000fe200000114bc */
[----:B-1----:R-:W-:Y:S02]  /*1560*/  VIADD R4, R197, 0xf0 ;  /* 0x000000f0c5047836 */ /* 0x002fe40000000000 */
[----:B------:R1:W-:Y:S01]  /*1570*/  STL [R1+0x4d8], R7 ;  /* 0x0004d80701007387 */ /* 0x0003e20000100800 */
[----:B--2---:R-:W-:-:S03]  /*1580*/  SHF.R.S32.HI R6, RZ, 0x1f, R226 ;  /* 0x0000001fff067819 */ /* 0x004fc600000114e2 */
[----:B------:R-:W-:Y:S01]  /*1590*/  STL [R1+0x470], R4 ;  /* 0x0004700401007387 */ /* 0x000fe20000100800 */
[----:B0-----:R-:W-:-:S03]  /*15a0*/  SHF.R.S32.HI R5, RZ, 0x1f, R225 ;  /* 0x0000001fff057819 */ /* 0x001fc600000114e1 */
[----:B------:R0:W-:Y:S01]  /*15b0*/  STL [R1+0x4d4], R6 ;  /* 0x0004d40601007387 */ /* 0x0001e20000100800 */
[----:B-1----:R-:W-:-:S03]  /*15c0*/  SHF.R.S32.HI R7, RZ, 0x1f, R224 ;  /* 0x0000001fff077819 */ /* 0x002fc600000114e0 */
[----:B------:R1:W-:Y:S04]  /*15d0*/  STL [R1+0x4d0], R5 ;  /* 0x0004d00501007387 */ /* 0x0003e80000100800 */
[----:B------:R2:W-:Y:S01]  /*15e0*/  STL [R1+0x4cc], R7 ;  /* 0x0004cc0701007387 */ /* 0x0005e20000100800 */
[----:B0-----:R-:W-:-:S03]  /*15f0*/  SHF.R.S32.HI R6, RZ, 0x1f, R223 ;  /* 0x0000001fff067819 */ /* 0x001fc600000114df */
[----:B------:R-:W-:Y:S01]  /*1600*/  STL [R1+0x46c], R0 ;  /* 0x00046c0001007387 */ /* 0x000fe20000100800 */
[----:B-1----:R-:W-:-:S03]  /*1610*/  SHF.R.S32.HI R5, RZ, 0x1f, R222 ;  /* 0x0000001fff057819 */ /* 0x002fc600000114de */
[----:B------:R0:W-:Y:S01]  /*1620*/  STL [R1+0x4c8], R6 ;  /* 0x0004c80601007387 */ /* 0x0001e20000100800 */
[----:B--2---:R-:W-:-:S03]  /*1630*/  SHF.R.S32.HI R7, RZ, 0x1f, R221 ;  /* 0x0000001fff077819 */ /* 0x004fc600000114dd */
[----:B------:R1:W-:Y:S04]  /*1640*/  STL [R1+0x4c4], R5 ;  /* 0x0004c40501007387 */ /* 0x0003e80000100800 */
[----:B------:R2:W-:Y:S01]  /*1650*/  STL [R1+0x4c0], R7 ;  /* 0x0004c00701007387 */ /* 0x0005e20000100800 */
[----:B0-----:R-:W-:Y:S02]  /*1660*/  SHF.R.S32.HI R6, RZ, 0x1f, R215 ;  /* 0x0000001fff067819 */ /* 0x001fe400000114d7 */
        /* <DEDUP_REMOVED lines=20> */
[----:B------:R-:W-:Y:S01]  /*17b0*/  SHF.R.S32.HI R4, RZ, 0x1f, R0 ;  /* 0x0000001fff047819 */ /* 0x000fe20000011400 */
[----:B------:R-:W-:Y:S02]  /*17c0*/  IMAD R0, R3, 0x8, R196 ;  /* 0x0000000803007824 */ /* 0x000fe400078e02c4 */
[----:B------:R2:W-:Y:S04]  /*17d0*/  STL [R1+0x494], R5 ;  /* 0x0004940501007387 */ /* 0x0005e80000100800 */
[----:B------:R2:W-:Y:S04]  /*17e0*/  STL [R1+0x518], R0 ;  /* 0x0005180001007387 */ /* 0x0005e80000100800 */
[----:B------:R2:W-:Y:S02]  /*17f0*/  STL [R1+0x490], R4 ;  /* 0x0004900401007387 */ /* 0x0005e40000100800 */
.L_x_3833:
[----:B------:R-:W-:Y:S05]  /*1800*/  YIELD ;  /* 0x0000000000007946 */ /* 0x000fea0003800000 */
[----:B------:R-:W-:Y:S01]  /*1810*/  ULDC.64 UR4, c[0x0][0xb20] ;  /* 0x0002c80000047ab9 */ /* 0x000fe20000000a00 */
[----:B0-2---:R-:W0:Y:S01]  /*1820*/  LDC.64 R4, c[0x0][0xb00] ;  /* 0x0002c000ff047b82 */ /* 0x005e220000000a00 */
[----:B------:R-:W-:Y:S01]  /*1830*/  ISETP.NE.U32.AND P1, PT, RZ, UR4, PT ;  /* 0x00000004ff007c0c */ /* 0x000fe2000bf25070 */
[----:B------:R-:W-:Y:S02]  /*1840*/  IMAD.MOV.U32 R10, RZ, RZ, RZ ;  /* 0x000000ffff0a7224 */ /* 0x000fe400078e00ff */
[----:B----4-:R-:W-:Y:S01]  /*1850*/  IMAD.MOV.U32 R16, RZ, RZ, RZ ;  /* 0x000000ffff107224 */ /* 0x010fe200078e00ff */
[----:B------:R-:W-:Y:S01]  /*1860*/  ISETP.NE.AND.EX P1, PT, RZ, UR5, PT, P1 ;  /* 0x00000005ff007c0c */ /* 0x000fe2000bf25310 */
[----:B------:R-:W-:-:S02]  /*1870*/  ULDC.64 UR4, c[0x0][0xb10] ;  /* 0x0002c40000047ab9 */ /* 0x000fc40000000a00 */
[----:B------:R-:W-:-:S04]  /*1880*/  ISETP.NE.U32.AND P2, PT, RZ, UR4, PT ;  /* 0x00000004ff007c0c */ /* 0x000fc8000bf45070 */
[----:B------:R-:W-:Y:S01]  /*1890*/  ISETP.NE.AND.EX P2, PT, RZ, UR5, PT, P2 ;  /* 0x00000005ff007c0c */ /* 0x000fe2000bf45320 */
[----:B------:R-:W-:Y:S02]  /*18a0*/  ULDC.64 UR4, c[0x0][0xb00] ;  /* 0x0002c00000047ab9 */ /* 0x000fe40000000a00 */
[----:B------:R-:W-:-:S03]  /*18b0*/  ISETP.NE.U32.AND P0, PT, RZ, UR4, PT ;  /* 0x00000004ff007c0c */ /* 0x000fc6000bf05070 */
[----:B------:R-:W1:Y:S01]  /*18c0*/  @P1 LDC.64 R6, c[0x0][0xb20] ;  /* 0x0002c800ff061b82 */ /* 0x000e620000000a00 */
[----:B------:R-:W-:Y:S01]  /*18d0*/  ISETP.NE.AND.EX P0, PT, RZ, UR5, PT, P0 ;  /* 0x00000005ff007c0c */ /* 0x000fe2000bf05300 */
[----:B0-----:R-:W-:-:S06]  /*18e0*/  IMAD.WIDE R4, R91, 0x4, R4 ;  /* 0x000000045b047825 */ /* 0x001fcc00078e0204 */
        /* <DEDUP_REMOVED lines=18> */
[----:B--23--:R-:W-:Y:S06]  /*1a10*/  @P2 BRA `(.L_x_3600) ;  /* 0x0000000000242947 */ /* 0x00cfec0003800000 */
        /* <DEDUP_REMOVED lines=9> */
.L_x_3600:
        /* <DEDUP_REMOVED lines=14> */
.L_x_3601:
[----:B------:R-:W-:Y:S05]  /*1b90*/  @!P0 BRA `(.L_x_3602) ;  /* 0x00000000000c8947 */ /* 0x000fea0003800000 */
[----:B------:R-:W2:Y:S04]  /*1ba0*/  LDG.E R0, desc[UR42][R4.64] ;  /* 0x0000002a04007981 */ /* 0x000ea8000c1e1900 */
[----:B------:R-:W2:Y:S02]  /*1bb0*/  LDG.E R17, desc[UR42][R4.64+0x4] ;  /* 0x0000042a04117981 */ /* 0x000ea4000c1e1900 */
[----:B--2---:R-:W-:-:S07]  /*1bc0*/  IMAD.IADD R17, R17, 0x1, -R0 ;  /* 0x0000000111117824 */ /* 0x004fce00078e0a00 */
.L_x_3602:
        /* <DEDUP_REMOVED lines=25> */
[----:B--2---:R-:W-:-:S03]  /*1d60*/  @P1 IMAD.HI.U32 R6, R3, R12, RZ ;  /* 0x0000000c03061227 */ /* 0x004fc600078e00ff */
[C---:B------:R-:W-:Y:S01]  /*1d70*/  IADD3 R220, R29.reuse, 0x1, -R28 ;  /* 0x000000011ddc7810 */ /* 0x040fe20007ffe81c */
[----:B------:R-:W-:Y:S01]  /*1d80*/  VIADD R0, R29, 0x5f ;  /* 0x0000005f1d007836 */ /* 0x000fe20000000000 */
[----:B----4-:R-:W-:-:S03]  /*1d90*/  @P1 SHF.R.U32.HI R3, RZ, R11, R6 ;  /* 0x0000000bff031219 */ /* 0x010fc60000011606 */
        /* <DEDUP_REMOVED lines=17> */
.L_x_3605:
[----:B------:R-:W-:-:S13]  /*1eb0*/  ISETP.NE.AND P0, PT, R5, 0x1, PT ;  /* 0x000000010500780c */ /* 0x000fda0003f05270 */
[----:B------:R-:W0:Y:S02]  /*1ec0*/  @P0 LDC.64 R6, c[0x0][0xae0] ;  /* 0x0002b800ff060b82 */ /* 0x000e240000000a00 */
[----:B0-----:R-:W-:-:S05]  /*1ed0*/  @P0 IMAD.HI.U32 R6, R0, R6, RZ ;  /* 0x0000000600060227 */ /* 0x001fca00078e00ff */
[----:B------:R-:W-:-:S07]  /*1ee0*/  @P0 SHF.R.U32.HI R0, RZ, R7, R6 ;  /* 0x00000007ff000219 */ /* 0x000fce0000011606 */
.L_x_3606:
[----:B------:R-:W-:Y:S05]  /*1ef0*/  BSYNC B0 ;  /* 0x0000000000007941 */ /* 0x000fea0003800000 */
.L_x_3604:
[----:B------:R-:W-:-:S05]  /*1f00*/  IMAD R3, R0, R5, R5 ;  /* 0x0000000500037224 */ /* 0x000fca00078e0205 */
[----:B------:R-:W-:-:S07]  /*1f10*/  VIMNMX R4, R4, R3, PT ;  /* 0x0000000304047248 */ /* 0x000fce0003fe0100 */
.L_x_3603:
[----:B------:R-:W0:Y:S01]  /*1f20*/  @P1 LDC R3, c[0x0][0x44c] ;  /* 0x00011300ff031b82 */ /* 0x000e220000000800 */
[----:B------:R-:W-:Y:S01]  /*1f30*/  VIADD R4, R4, 0x5f ;  /* 0x0000005f04047836 */ /* 0x000fe20000000000 */
[----:B------:R-:W-:Y:S01]  /*1f40*/  ULDC UR4, c[0x0][0xad4] ;  /* 0x0002b50000047ab9 */ /* 0x000fe20000000800 */
[----:B------:R-:W-:Y:S02]  /*1f50*/  IMAD.MOV.U32 R0, RZ, RZ, R194 ;  /* 0x000000ffff007224 */ /* 0x000fe400078e00c2 */
[----:B------:R-:W-:-:S03]  /*1f60*/  IMAD.HI R4, R4, 0x2aaaaaab, RZ ;  /* 0x2aaaaaab04047827 */ /* 0x000fc600078e02ff */
[----:B------:R-:W1:Y:S01]  /*1f70*/  @P1 LDC R7, c[0x0][0x450] ;  /* 0x00011400ff071b82 */ /* 0x000e620000000800 */
[----:B------:R-:W-:Y:S02]  /*1f80*/  IMAD.IADD R205, R29, 0x1, -R28 ;  /* 0x000000011dcd7824 */ /* 0x000fe400078e0a1c */
[----:B0-----:R-:W-:Y:S01]  /*1f90*/  @P1 IMAD.HI.U32 R6, R194, R3, RZ ;  /* 0x00000003c2061227 */ /* 0x001fe200078e00ff */
[----:B------:R-:W-:-:S04]  /*1fa0*/  SHF.R.U32.HI R3, RZ, 0x1f, R4 ;  /* 0x0000001fff037819 */ /* 0x000fc80000011604 */
[----:B------:R-:W-:Y:S02]  /*1fb0*/  LEA.HI.SX32 R4, R4, R3, 0x1c ;  /* 0x0000000304047211 */ /* 0x000fe400078fe2ff */
[----:B-1----:R-:W-:Y:S02]  /*1fc0*/  @P1 SHF.R.U32.HI R0, RZ, R7, R6 ;  /* 0x00000007ff001219 */ /* 0x002fe40000011606 */
[----:B------:R-:W-:-:S03]  /*1fd0*/  VIMNMX R8, R45, R4, PT ;  /* 0x000000042d087248 */ /* 0x000fc60003fe0100 */
[----:B------:R-:W-:-:S04]  /*1fe0*/  IMAD.IADD R0, R205, 0x1, R0 ;  /* 0x00000001cd007824 */ /* 0x000fc800078e0200 */
        /* <DEDUP_REMOVED lines=12> */
.L_x_3609:
[----:B------:R-:W-:-:S13]  /*20b0*/  ISETP.NE.AND P0, PT, R5, 0x1, PT ;  /* 0x000000010500780c */ /* 0x000fda0003f05270 */
[----:B------:R-:W0:Y:S02]  /*20c0*/  @P0 LDC.64 R6, c[0x0][0xae0] ;  /* 0x0002b800ff060b82 */ /* 0x000e240000000a00 */
[----:B0-----:R-:W-:-:S05]  /*20d0*/  @P0 IMAD.HI.U32 R6, R0, R6, RZ ;  /* 0x0000000600060227 */ /* 0x001fca00078e00ff */
[----:B------:R-:W-:-:S07]  /*20e0*/  @P0 SHF.R.U32.HI R0, RZ, R7, R6 ;  /* 0x00000007ff000219 */ /* 0x000fce0000011606 */
.L_x_3610:
[----:B------:R-:W-:Y:S05]  /*20f0*/  BSYNC B0 ;  /* 0x0000000000007941 */ /* 0x000fea0003800000 */
.L_x_3608:
[----:B------:R-:W-:-:S05]  /*2100*/  IMAD R0, R0, R5, RZ ;  /* 0x0000000500007224 */ /* 0x000fca00078e02ff */
[----:B------:R-:W-:-:S07]  /*2110*/  VIMNMX R3, R3, R0, !PT ;  /* 0x0000000003037248 */ /* 0x000fce0007fe0100 */
.L_x_3607:
        /* <DEDUP_REMOVED lines=41> */
.L_x_3612:
[----:B------:R-:W-:Y:S05]  /*23b0*/  BSYNC B0 ;  /* 0x0000000000007941 */ /* 0x000fea0003800000 */
.L_x_3611:
        /* <DEDUP_REMOVED lines=37> */
.L_x_3615:
[----:B------:R-:W-:Y:S05]  /*2610*/  BSYNC B6 ;  /* 0x0000000000067941 */ /* 0x000fea0003800000 */
.L_x_3614:
        /* <DEDUP_REMOVED lines=20> */
.L_x_3617:
[----:B------:R-:W-:Y:S05]  /*2760*/  BSYNC B6 ;  /* 0x0000000000067941 */ /* 0x000fea0003800000 */
.L_x_3616:
[----:B------:R-:W-:Y:S01]  /*2770*/  ULDC.64 UR4, c[0x0][0xaf0] ;  /* 0x0002bc0000047ab9 */ /* 0x000fe20000000a00 */
[----:B------:R-:W2:Y:S01]  /*2780*/  LDL R12, [R1+0x474] ;  /* 0x00047400010c7983 */ /* 0x000ea20000100800 */
[----:B------:R-:W-:Y:S01]  /*2790*/  ISETP.NE.U32.AND P0, PT, RZ, UR4, PT ;  /* 0x00000004ff007c0c */ /* 0x000fe2000bf05070 */
[----:B------:R-:W-:Y:S01]  /*27a0*/  IMAD.IADD R43, R16, 0x1, R17 ;  /* 0x00000001102b7824 */ /* 0x000fe200078e0211 */
[----:B------:R-:W-:Y:S01]  /*27b0*/  ULDC.64 UR8, c[0x0][0x408] ;  /* 0x0001020000087ab9 */ /* 0x000fe20000000a00 */
[----:B------:R-:W-:Y:S01]  /*27c0*/  SHF.R.S32.HI R155, RZ, 0x1f, R154 ;  /* 0x0000001fff9b7819 */ /* 0x000fe2000001149a */
[----:B------:R-:W-:Y:S01]  /*27d0*/  ULDC.64 UR10, c[0x0][0xb00] ;  /* 0x0002c000000a7ab9 */ /* 0x000fe20000000a00 */
[----:B------:R-:W-:Y:S01]  /*27e0*/  ISETP.NE.AND.EX P0, PT, RZ, UR5, PT, P0 ;  /* 0x00000005ff007c0c */ /* 0x000fe2000bf05300 */
[----:B------:R-:W0:Y:S01]  /*27f0*/  S2R R24, SR_TID.X ;  /* 0x0000000000187919 */ /* 0x000e220000002100 */
[----:B------:R-:W-:Y:S01]  /*2800*/  SHF.R.S32.HI R10, RZ, 0x1f, R43 ;  /* 0x0000001fff0a7819 */ /* 0x000fe2000001142b */
[----:B------:R-:W-:Y:S01]  /*2810*/  ULDC.64 UR4, c[0x0][0x300] ;  /* 0x0000c00000047ab9 */ /* 0x000fe20000000a00 */
[----:B------:R-:W-:-:S09]  /*2820*/  ULDC.64 UR6, c[0x0][0x3f8] ;  /* 0x0000fe0000067ab9 */ /* 0x000fd20000000a00 */
[----:B------:R-:W1:Y:S02]  /*2830*/  @P0 LDC.64 R4, c[0x0][0xaf0] ;  /* 0x0002bc00ff040b82 */ /* 0x000e640000000a00 */
[----:B-1----:R-:W-:-:S05]  /*2840*/  @P0 IMAD.WIDE R4, R91, 0x4, R4 ;  /* 0x000000045b040825 */ /* 0x002fca00078e0204 */
[----:B------:R1:W3:Y:S01]  /*2850*/  @P0 LDG.E R91, desc[UR42][R4.64] ;  /* 0x0000002a045b0981 */ /* 0x0002e2000c1e1900 */
[----:B------:R-:W-:Y:S01]  /*2860*/  IMAD R0, R10, UR4, RZ ;  /* 0x000000040a007c24 */ /* 0x000fe2000f8e02ff */
[----:B------:R-:W-:Y:S01]  /*2870*/  ISETP.NE.U32.AND P0, PT, RZ, UR10, PT ;  /* 0x0000000aff007c0c */ /* 0x000fe2000bf05070 */
[C---:B------:R-:W-:Y:S01]  /*2880*/  IMAD.WIDE.U32 R30, R43.reuse, UR4, RZ ;  /* 0x000000042b1e7c25 */ /* 0x040fe2000f8e00ff */
[----:B0-----:R-:W-:Y:S02]  /*2890*/  SHF.R.U32.HI R24, RZ, 0x7, R24 ;  /* 0x00000007ff187819 */ /* 0x001fe40000011618 */
[----:B------:R-:W-:Y:S01]  /*28a0*/  ISETP.NE.AND.EX P0, PT, RZ, UR11, PT, P0 ;  /* 0x0000000bff007c0c */ /* 0x000fe2000bf05300 */
[----:B------:R-:W-:Y:S01]  /*28b0*/  IMAD R3, R43, UR5, R0 ;  /* 0x000000052b037c24 */ /* 0x000fe2000f8e0200 */
[----:B------:R-:W-:Y:S01]  /*28c0*/  ULDC.64 UR4, c[0x0][0x308] ;  /* 0x0000c20000047ab9 */ /* 0x000fe20000000a00 */
[----:B------:R-:W-:Y:S01]  /*28d0*/  IMAD.WIDE.U32 R20, R22, UR8, R154 ;  /* 0x0000000816147c25 */ /* 0x000fe2000f8e009a */
[----:B------:R-:W-:-:S02]  /*28e0*/  ISETP.NE.AND P6, PT, R24, 0x1, PT ;  /* 0x000000011800780c */ /* 0x000fc40003fc5270 */
[----:B-----5:R-:W-:Y:S01]  /*28f0*/  SHF.R.S32.HI R0, RZ, 0x1f, R44 ;  /* 0x0000001fff007819 */ /* 0x020fe2000001142c */
[----:B------:R-:W-:Y:S02]  /*2900*/  IMAD.IADD R31, R31, 0x1, R3 ;  /* 0x000000011f1f7824 */ /* 0x000fe400078e0203 */
[C---:B------:R-:W-:Y:S02]  /*2910*/  IMAD R3, R157.reuse, UR8, RZ ;  /* 0x000000089d037c24 */ /* 0x040fe4000f8e02ff */
[----:B------:R-:W-:Y:S02]  /*2920*/  IMAD R7, R157, UR6, RZ ;  /* 0x000000069d077c24 */ /* 0x000fe4000f8e02ff */
[----:B------:R-:W-:Y:S02]  /*2930*/  IMAD R3, R22, UR9, R3 ;  /* 0x0000000916037c24 */ /* 0x000fe4000f8e0203 */
[----:B------:R-:W-:-:S04]  /*2940*/  IMAD.WIDE.U32 R30, R193, UR4, R30 ;  /* 0x00000004c11e7c25 */ /* 0x000fc8000f8e001e */
[----:B------:R-:W-:Y:S02]  /*2950*/  IMAD.IADD R21, R21, 0x1, R3 ;  /* 0x0000000115157824 */ /* 0x000fe400078e0203 */
[C---:B------:R-:W-:Y:S02]  /*2960*/  IMAD R7, R22.reuse, UR7, R7 ;  /* 0x0000000716077c24 */ /* 0x040fe4000f8e0207 */
[----:B------:R-:W-:-:S04]  /*2970*/  IMAD.WIDE.U32 R16, R22, UR6, R154 ;  /* 0x0000000616107c25 */ /* 0x000fc8000f8e009a */
[----:B------:R-:W-:Y:S01]  /*2980*/  IMAD R31, R193, UR5, R31 ;  /* 0x00000005c11f7c24 */ /* 0x000fe2000f8e021f */
[----:B------:R-:W-:Y:S01]  /*2990*/  ULDC.64 UR4, c[0x0][0x310] ;  /* 0x0000c40000047ab9 */ /* 0x000fe20000000a00 */
[----:B------:R-:W-:Y:S02]  /*29a0*/  IMAD.IADD R17, R17, 0x1, R7 ;  /* 0x0000000111117824 */ /* 0x000fe400078e0207 */
[C---:B-1----:R-:W-:Y:S02]  /*29b0*/  IMAD R5, R0.reuse, UR6, RZ ;  /* 0x0000000600057c24 */ /* 0x042fe4000f8e02ff */
[----:B------:R-:W-:Y:S02]  /*29c0*/  IMAD R7, R0, UR8, RZ ;  /* 0x0000000800077c24 */ /* 0x000fe4000f8e02ff */
[C---:B------:R-:W-:Y:S02]  /*29d0*/  IMAD R13, R44.reuse, UR7, R5 ;  /* 0x000000072c0d7c24 */ /* 0x040fe4000f8e0205 */
[----:B------:R-:W-:-:S04]  /*29e0*/  IMAD.WIDE.U32 R16, R44, UR6, R16 ;  /* 0x000000062c107c25 */ /* 0x000fc8000f8e0010 */
[C---:B------:R-:W-:Y:S02]  /*29f0*/  IMAD R61, R44.reuse, UR9, R7 ;  /* 0x000000092c3d7c24 */ /* 0x040fe4000f8e0207 */
[----:B------:R-:W-:Y:S01]  /*2a00*/  IMAD.WIDE.U32 R20, R44, UR8, R20 ;  /* 0x000000082c147c25 */ /* 0x000fe2000f8e0014 */
[----:B------:R-:W0:Y:S03]  /*2a10*/  LDC R7, c[0x0][0x3f4] ;  /* 0x0000fd00ff077b82 */ /* 0x000e260000000800 */
[C---:B------:R-:W-:Y:S02]  /*2a20*/  VIADD R4, R152.reuse, 0xc0 ;  /* 0x000000c098047836 */ /* 0x040fe40000000000 */
[C---:B------:R-:W-:Y:S02]  /*2a30*/  VIADD R51, R152.reuse, 0x40 ;  /* 0x0000004098337836 */ /* 0x040fe40000000000 */
[----:B------:R-:W-:-:S02]  /*2a40*/  VIADD R52, R152, 0x60 ;  /* 0x0000006098347836 */ /* 0x000fc40000000000 */
[C---:B------:R-:W-:Y:S02]  /*2a50*/  VIADD R53, R152.reuse, 0x80 ;  /* 0x0000008098357836 */ /* 0x040fe40000000000 */
[C---:B------:R-:W-:Y:S02]  /*2a60*/  VIADD R54, R152.reuse, 0xa0 ;  /* 0x000000a098367836 */ /* 0x040fe40000000000 */
[----:B------:R-:W-:Y:S02]  /*2a70*/  VIADD R9, R152, 0xe0 ;  /* 0x000000e098097836 */ /* 0x000fe40000000000 */
[----:B------:R-:W-:Y:S02]  /*2a80*/  IMAD.MOV.U32 R57, RZ, RZ, 0x20 ;  /* 0x00000020ff397424 */ /* 0x000fe400078e00ff */
[----:B------:R-:W-:Y:S02]  /*2a90*/  IMAD.IADD R60, R17, 0x1, R13 ;  /* 0x00000001113c7824 */ /* 0x000fe400078e020d */
[----:B------:R-:W-:Y:S01]  /*2aa0*/  IMAD.IADD R61, R21, 0x1, R61 ;  /* 0x00000001153d7824 */ /* 0x000fe200078e023d */
[----:B---3--:R-:W-:-:S02]  /*2ab0*/  SHF.R.S32.HI R3, RZ, 0x1f, R91 ;  /* 0x0000001fff037819 */ /* 0x008fc4000001145b */
[----:B------:R-:W-:Y:S02]  /*2ac0*/  SEL R91, R91, RZ, !P0 ;  /* 0x000000ff5b5b7207 */ /* 0x000fe40004000000 */
[----:B------:R-:W-:-:S05]  /*2ad0*/  SEL R8, R3, RZ, !P0 ;  /* 0x000000ff03087207 */ /* 0x000fca0004000000 */
[----:B------:R-:W-:Y:S02]  /*2ae0*/  IMAD R3, R8, UR4, RZ ;  /* 0x0000000408037c24 */ /* 0x000fe4000f8e02ff */
[----:B------:R-:W-:-:S04]  /*2af0*/  IMAD.WIDE.U32 R30, R91, UR4, R30 ;  /* 0x000000045b1e7c25 */ /* 0x000fc8000f8e001e */
[----:B------:R-:W-:Y:S02]  /*2b00*/  IMAD R11, R91, UR5, R3 ;  /* 0x000000055b0b7c24 */ /* 0x000fe4000f8e0203 */
[----:B------:R-:W-:Y:S01]  /*2b10*/  VIADD R3, R152, 0x20 ;  /* 0x0000002098037836 */ /* 0x000fe20000000000 */
[----:B------:R-:W-:Y:S05]  /*2b20*/  @!P6 WARPSYNC.ALL ;  /* 0x000000000000e948 */ /* 0x000fea0003800000 */
[----:B------:R-:W-:Y:S01]  /*2b30*/  ULDC UR4, c[0x0][0x320] ;  /* 0x0000c80000047ab9 */ /* 0x000fe20000000800 */
[----:B--2---:R-:W-:Y:S01]  /*2b40*/  IMAD.SHL.U32 R55, R12, 0x40, RZ ;  /* 0x000000400c377824 */ /* 0x004fe200078e00ff */
[----:B------:R-:W-:Y:S01]  /*2b50*/  @!P6 BAR.SYNC.DEFER_BLOCKING 0x9, 0x100 ;  /* 0x024400000000eb1d */ /* 0x000fe20000010000 */
[----:B------:R-:W-:-:S02]  /*2b60*/  ISETP.GE.AND P0, PT, R3, UR4, PT ;  /* 0x0000000403007c0c */ /* 0x000fc4000bf06270 */
[----:B------:R-:W-:Y:S02]  /*2b70*/  ISETP.GE.AND P1, PT, R152, UR4, PT ;  /* 0x0000000498007c0c */ /* 0x000fe4000bf26270 */
[----:B------:R-:W-:Y:S01]  /*2b80*/  SEL R5, RZ, 0xffffffff, P0 ;  /* 0xffffffffff057807 */ /* 0x000fe20000000000 */
[----:B------:R-:W-:Y:S01]  /*2b90*/  ULDC.64 UR6, c[0x0][0x330] ;  /* 0x0000cc0000067ab9 */ /* 0x000fe20000000a00 */
[----:B------:R-:W-:Y:S02]  /*2ba0*/  ISETP.GE.AND P0, PT, R4, UR4, PT ;  /* 0x0000000404007c0c */ /* 0x000fe4000bf06270 */
[----:B------:R-:W-:Y:S01]  /*2bb0*/  SEL R4, RZ, 0x1, P1 ;  /* 0x00000001ff047807 */ /* 0x000fe20000800000 */
[----:B------:R-:W-:Y:S01]  /*2bc0*/  IMAD.SHL.U32 R5, R5, 0x2, RZ ;  /* 0x0000000205057824 */ /* 0x000fe200078e00ff */
[----:B------:R-:W-:Y:S02]  /*2bd0*/  ISETP.GE.AND P1, PT, R51, UR4, PT ;  /* 0x0000000433007c0c */ /* 0x000fe4000bf26270 */
[----:B------:R-:W-:-:S02]  /*2be0*/  ISETP.GE.AND P2, PT, R52, UR4, PT ;  /* 0x0000000434007c0c */ /* 0x000fc4000bf46270 */
[----:B------:R-:W-:Y:S02]  /*2bf0*/  LOP3.LUT R4, R5, 0x2, R4, 0xe2, !PT ;  /* 0x0000000205047812 */ /* 0x000fe400078ee204 */
[----:B------:R-:W-:Y:S02]  /*2c00*/  SEL R5, RZ, 0x4, P1 ;  /* 0x00000004ff057807 */ /* 0x000fe40000800000 */
[----:B------:R-:W-:Y:S02]  /*2c10*/  SEL R6, RZ, 0x8, P2 ;  /* 0x00000008ff067807 */ /* 0x000fe40001000000 */
[----:B------:R-:W-:Y:S02]  /*2c20*/  ISETP.GE.AND P1, PT, R53, UR4, PT ;  /* 0x0000000435007c0c */ /* 0x000fe4000bf26270 */
[----:B------:R-:W-:Y:S02]  /*2c30*/  ISETP.GE.AND P2, PT, R54, UR4, PT ;  /* 0x0000000436007c0c */ /* 0x000fe4000bf46270 */
[----:B------:R-:W-:-:S02]  /*2c40*/  LOP3.LUT R4, R6, R4, R5, 0xfe, !PT ;  /* 0x0000000406047212 */ /* 0x000fc400078efe05 */
[----:B------:R-:W-:Y:S02]  /*2c50*/  SEL R5, RZ, 0x10, P1 ;  /* 0x00000010ff057807 */ /* 0x000fe40000800000 */
[----:B------:R-:W-:-:S04]  /*2c60*/  SEL R6, RZ, 0x20, P2 ;  /* 0x00000020ff067807 */ /* 0x000fc80001000000 */
[----:B------:R-:W-:Y:S02]  /*2c70*/  LOP3.LUT R5, R6, R4, R5, 0xfe, !PT ;  /* 0x0000000406057212 */ /* 0x000fe400078efe05 */
[----:B------:R-:W-:Y:S02]  /*2c80*/  SEL R4, RZ, 0x40, P0 ;  /* 0x00000040ff047807 */ /* 0x000fe40000000000 */
[----:B0-----:R-:W-:-:S04]  /*2c90*/  ISETP.GE.AND P0, PT, R152, R7, PT ;  /* 0x000000079800720c */ /* 0x001fc80003f06270 */
[----:B------:R-:W-:-:S05]  /*2ca0*/  SEL R7, R7, RZ, P0 ;  /* 0x000000ff07077207 */ /* 0x000fca0000000000 */
[----:B------:R-:W-:Y:S01]  /*2cb0*/  IMAD.IADD R7, R152, 0x1, R7 ;  /* 0x0000000198077824 */ /* 0x000fe200078e0207 */
[----:B------:R-:W-:Y:S02]  /*2cc0*/  LOP3.LUT R5, R5, R4, RZ, 0xfc, !PT ;  /* 0x0000000405057212 */ /* 0x000fe400078efcff */
[----:B------:R-:W-:Y:S02]  /*2cd0*/  LOP3.LUT R55, R55, 0x1c0, RZ, 0xc0, !PT ;  /* 0x000001c037377812 */ /* 0x000fe400078ec0ff */
[----:B------:R-:W-:Y:S02]  /*2ce0*/  SHF.R.S32.HI R4, RZ, 0x1f, R7 ;  /* 0x0000001fff047819 */ /* 0x000fe40000011407 */
[----:B------:R-:W-:Y:S01]  /*2cf0*/  ISETP.GE.AND P3, PT, R9, UR4, PT ;  /* 0x0000000409007c0c */ /* 0x000fe2000bf66270 */
[----:B------:R-:W-:Y:S01]  /*2d00*/  IMAD.WIDE.U32 R40, R193, UR6, R152 ;  /* 0x00000006c1287c25 */ /* 0x000fe2000f8e0098 */
[----:B------:R-:W-:Y:S01]  /*2d10*/  LOP3.LUT R9, R55, 0x18, R152, 0xf8, !PT ;  /* 0x0000001837097812 */ /* 0x000fe200078ef898 */
[----:B------:R-:W-:Y:S01]  /*2d20*/  ULDC.64 UR4, c[0x0][0x338] ;  /* 0x0000ce0000047ab9 */ /* 0x000fe20000000a00 */
[----:B------:R-:W-:-:S02]  /*2d30*/  SHF.R.U32.HI R56, RZ, 0x3, R55 ;  /* 0x00000003ff387819 */ /* 0x000fc40000011637 */
[----:B------:R-:W-:Y:S01]  /*2d40*/  LEA.HI R7, R4, R7, RZ, 0x3 ;  /* 0x0000000704077211 */ /* 0x000fe200078f18ff */
[----:B------:R-:W-:Y:S01]  /*2d50*/  IMAD R41, R193, UR7, R41 ;  /* 0x00000007c1297c24 */ /* 0x000fe2000f8e0229 */
[----:B------:R-:W-:Y:S01]  /*2d60*/  LOP3.LUT P1, RZ, R12, 0x4, RZ, 0xc0, !PT ;  /* 0x000000040cff7812 */ /* 0x000fe2000782c0ff */
[----:B------:R-:W-:Y:S01]  /*2d70*/  IMAD R6, R8, UR4, RZ ;  /* 0x0000000408067c24 */ /* 0x000fe2000f8e02ff */
[----:B------:R-:W-:Y:S02]  /*2d80*/  LOP3.LUT R9, R9, R56, RZ, 0x3c, !PT ;  /* 0x0000003809097212 */ /* 0x000fe400078e3cff */
[----:B------:R-:W-:Y:S02]  /*2d90*/  LOP3.LUT R4, R190, 0x38, R7, 0xf8, !PT ;  /* 0x00000038be047812 */ /* 0x000fe400078ef807 */
[----:B------:R-:W-:Y:S01]  /*2da0*/  IADD3 R42, P2, R22, R43, RZ ;  /* 0x0000002b162a7210 */ /* 0x000fe20007f5e0ff */
[----:B------:R-:W-:Y:S01]  /*2db0*/  IMAD R65, R91, UR5, R6 ;  /* 0x000000055b417c24 */ /* 0x000fe2000f8e0206 */
[----:B------:R-:W-:Y:S01]  /*2dc0*/  SEL R57, R57, 0xffffffe0, !P1 ;  /* 0xffffffe039397807 */ /* 0x000fe20004800000 */
[----:B------:R-:W-:Y:S01]  /*2dd0*/  IMAD.WIDE.U32 R40, R91, UR4, R40 ;  /* 0x000000045b287c25 */ /* 0x000fe2000f8e0028 */
[----:B------:R-:W-:Y:S01]  /*2de0*/  LOP3.LUT R63, R4, R191, RZ, 0x3c, !PT ;  /* 0x000000bf043f7212 */ /* 0x000fe200078e3cff */
[----:B------:R-:W-:Y:S01]  /*2df0*/  ULDC UR4, c[0x0][0x2f4] ;  /* 0x0000bd0000047ab9 */ /* 0x000fe20000000800 */
[----:B------:R-:W-:Y:S01]  /*2e00*/  SEL R66, RZ, 0xffffff80, P3 ;  /* 0xffffff80ff427807 */ /* 0x000fe20001800000 */
[----:B------:R-:W-:Y:S01]  /*2e10*/  IMAD R58, R180, 0x200, R9 ;  /* 0x00000200b43a7824 */ /* 0x000fe200078e0209 */
[----:B------:R-:W-:Y:S01]  /*2e20*/  SHF.R.S32.HI R62, RZ, 0x3, R7 ;  /* 0x00000003ff3e7819 */ /* 0x000fe20000011407 */
[----:B------:R-:W-:Y:S01]  /*2e30*/  IMAD.X R43, R157, 0x1, R10, P2 ;  /* 0x000000019d2b7824 */ /* 0x000fe200010e060a */
[----:B------:R-:W-:Y:S01]  /*2e40*/  ISETP.GE.AND P1, PT, R152, UR4, PT ;  /* 0x0000000498007c0c */ /* 0x000fe2000bf26270 */
[----:B------:R-:W-:Y:S01]  /*2e50*/  IMAD.IADD R59, R57, 0x1, R58 ;  /* 0x00000001393b7824 */ /* 0x000fe200078e023a */
[----:B------:R-:W-:Y:S01]  /*2e60*/  ISETP.GE.AND P2, PT, R3, UR4, PT ;  /* 0x0000000403007c0c */ /* 0x000fe2000bf46270 */
[----:B------:R-:W-:Y:S01]  /*2e70*/  IMAD.IADD R63, R192, 0x1, R63 ;  /* 0x00000001c03f7824 */ /* 0x000fe200078e023f */
[----:B------:R-:W-:Y:S01]  /*2e80*/  LOP3.LUT R66, R5, 0x80, R66, 0xc8, !PT ;  /* 0x0000008005427812 */ /* 0x000fe200078ec842 */
[----:B------:R-:W-:Y:S01]  /*2e90*/  IMAD.IADD R64, R31, 0x1, R11 ;  /* 0x000000011f407824 */ /* 0x000fe200078e020b */
[----:B------:R-:W-:Y:S01]  /*2ea0*/  LOP3.LUT R67, R5, 0x40, RZ, 0xc0, !PT ;  /* 0x0000004005437812 */ /* 0x000fe200078ec0ff */
[----:B------:R-:W-:-:S08]  /*2eb0*/  IMAD.IADD R65, R41, 0x1, R65 ;  /* 0x0000000129417824 */ /* 0x000fd000078e0241 */
.L_x_3669:
[----:B------:R-:W0:Y:S01]  /*2ec0*/  LDC.64 R74, c[0x0][0x300] ;  /* 0x0000c000ff4a7b82 */ /* 0x000e220000000a00 */
[----:B------:R-:W-:Y:S01]  /*2ed0*/  VIADD R49, R49, 0xffffffff ;  /* 0xffffffff31317836 */ /* 0x000fe20000000000 */
[----:B------:R-:W-:Y:S05]  /*2ee0*/  YIELD ;  /* 0x0000000000007946 */ /* 0x000fea0003800000 */
[----:B------:R-:W-:Y:S01]  /*2ef0*/  SHF.R.S32.HI R11, RZ, 0x1f, R49 ;  /* 0x0000001fff0b7819 */ /* 0x000fe20000011431 */
[----:B------:R-:W1:Y:S01]  /*2f00*/  LDC.64 R70, c[0x0][0x2e8] ;  /* 0x0000ba00ff467b82 */ /* 0x000e620000000a00 */
[----:B------:R-:W-:Y:S01]  /*2f10*/  IMAD.MOV.U32 R78, RZ, RZ, R152 ;  /* 0x000000ffff4e7224 */ /* 0x000fe200078e0098 */
[----:B------:R-:W-:Y:S01]  /*2f20*/  BSSY B0, `(.L_x_3618) ;  /* 0x00002fd000007945 */ /* 0x000fe20003800000 */
[----:B------:R-:W-:-:S02]  /*2f30*/  IMAD.MOV.U32 R79, RZ, RZ, R153 ;  /* 0x000000ffff4f7224 */ /* 0x000fc400078e0099 */
[----:B------:R-:W-:-:S03]  /*2f40*/  IMAD R83, R23, 0x1800, R59 ;  /* 0x0000180017537824 */ /* 0x000fc600078e023b */
[----:B------:R-:W2:Y:S01]  /*2f50*/  LDC R73, c[0x0][0x3f4] ;  /* 0x0000fd00ff497b82 */ /* 0x000ea20000000800 */
[----:B------:R-:W-:Y:S02]  /*2f60*/  IMAD R83, R83, 0x2, R48 ;  /* 0x0000000253537824 */ /* 0x000fe400078e0230 */
[-C--:B0-----:R-:W-:Y:S02]  /*2f70*/  IMAD R4, R11, R74.reuse, RZ ;  /* 0x0000004a0b047224 */ /* 0x081fe400078e02ff */
[----:B------:R-:W-:-:S04]  /*2f80*/  IMAD.WIDE.U32 R32, R49, R74, RZ ;  /* 0x0000004a31207225 */ /* 0x000fc800078e00ff */
[----:B------:R-:W-:Y:S02]  /*2f90*/  IMAD R5, R49, R75, R4 ;  /* 0x0000004b31057224 */ /* 0x000fe400078e0204 */
[-C--:B------:R-:W-:Y:S02]  /*2fa0*/  IMAD R81, R157, R74.reuse, RZ ;  /* 0x0000004a9d517224 */ /* 0x080fe400078e02ff */
[----:B------:R-:W-:Y:S02]  /*2fb0*/  IMAD.IADD R6, R33, 0x1, R5 ;  /* 0x0000000121067824 */ /* 0x000fe400078e0205 */
[----:B------:R-:W-:-:S04]  /*2fc0*/  IMAD.WIDE.U32 R4, R22, R74, R78 ;  /* 0x0000004a16047225 */ /* 0x000fc800078e004e */
[----:B------:R-:W-:Y:S01]  /*2fd0*/  IMAD.WIDE.U32 R32, R32, 0x60, RZ ;  /* 0x0000006020207825 */ /* 0x000fe200078e00ff */
[----:B------:R-:W-:-:S03]  /*2fe0*/  IADD3 R7, P3, R30, R4, RZ ;  /* 0x000000041e077210 */ /* 0x000fc60007f7e0ff */
[----:B------:R-:W-:Y:S01]  /*2ff0*/  IMAD R9, R6, 0x60, RZ ;  /* 0x0000006006097824 */ /* 0x000fe200078e02ff */
[-C--:B------:R-:W-:Y:S01]  /*3000*/  LEA R4, P5, R74, R32.reuse, 0x6 ;  /* 0x000000204a047211 */ /* 0x080fe200078a30ff */
[----:B------:R-:W-:Y:S02]  /*3010*/  IMAD R81, R22, R75, R81 ;  /* 0x0000004b16517224 */ /* 0x000fe400078e0251 */
[----:B------:R-:W-:Y:S01]  /*3020*/  IMAD.IADD R82, R33, 0x1, R9 ;  /* 0x0000000121527824 */ /* 0x000fe200078e0209 */
[----:B------:R-:W-:Y:S02]  /*3030*/  IADD3 R4, P4, R4, R7, RZ ;  /* 0x0000000704047210 */ /* 0x000fe40007f9e0ff */
[----:B------:R-:W-:Y:S02]  /*3040*/  IADD3.X R8, R64, R5, R81, P3, !PT ;  /* 0x0000000540087210 */ /* 0x000fe40001ffe451 */
[----:B------:R-:W-:Y:S02]  /*3050*/  IADD3 R6, P3, R7, R32, RZ ;  /* 0x0000002007067210 */ /* 0x000fe40007f7e0ff */
[----:B------:R-:W-:-:S02]  /*3060*/  LEA.HI.X R5, R74, R82, R75, 0x6, P5 ;  /* 0x000000524a057211 */ /* 0x000fc400028f344b */
[-C--:B-1----:R-:W-:Y:S01]  /*3070*/  LEA R14, P5, R6, R70.reuse, 0x1 ;  /* 0x00000046060e7211 */ /* 0x082fe200078a08ff */
[----:B------:R-:W-:Y:S01]  /*3080*/  IMAD.X R7, R8, 0x1, R82, P3 ;  /* 0x0000000108077824 */ /* 0x000fe200018e0652 */
[----:B----4-:R-:W-:Y:S01]  /*3090*/  LEA R12, P3, R4, R70, 0x1 ;  /* 0x00000046040c7211 */ /* 0x010fe200078608ff */
[----:B------:R-:W-:Y:S01]  /*30a0*/  IMAD.X R5, R5, 0x1, R8, P4 ;  /* 0x0000000105057824 */ /* 0x000fe200020e0608 */
[----:B------:R-:W-:Y:S02]  /*30b0*/  ISETP.GT.AND P4, PT, R49, R50, PT ;  /* 0x000000323100720c */ /* 0x000fe40003f84270 */
[-C--:B------:R-:W-:Y:S02]  /*30c0*/  LEA.HI.X R15, R6, R71.reuse, R7, 0x1, P5 ;  /* 0x00000047060f7211 */ /* 0x080fe400028f0c07 */
[----:B------:R-:W-:Y:S01]  /*30d0*/  LEA.HI.X R13, R4, R71, R5, 0x1, P3 ;  /* 0x00000047040d7211 */ /* 0x000fe200018f0c05 */
[----:B------:R-:W-:Y:S01]  /*30e0*/  IMAD R5, R23, 0x1800, R58 ;  /* 0x0000180017057824 */ /* 0x000fe200078e023a */
[----:B--2---:R-:W-:-:S02]  /*30f0*/  ISETP.GE.AND P3, PT, R73, 0x1, PT ;  /* 0x000000014900780c */ /* 0x004fc40003f66270 */
[----:B------:R-:W-:Y:S01]  /*3100*/  P2R R69, PR, RZ, 0x10 ;  /* 0x00000010ff457803 */ /* 0x000fe20000000000 */
[----:B------:R-:W-:-:S10]  /*3110*/  IMAD R84, R5, 0x2, R48 ;  /* 0x0000000205547824 */ /* 0x000fd400078e0230 */
[----:B------:R-:W-:Y:S05]  /*3120*/  @!P3 BRA `(.L_x_3619) ;  /* 0x0000002c0004b947 */ /* 0x000fea0003800000 */
[----:B------:R-:W0:Y:S01]  /*3130*/  LDC.64 R76, c[0x0][0x3f8] ;  /* 0x0000fe00ff4c7b82 */ /* 0x000e220000000a00 */
[----:B------:R-:W-:Y:S01]  /*3140*/  ULDC.U8 UR4, c[0x0][0x410] ;  /* 0x0001040000047ab9 */ /* 0x000fe20000000000 */
[----:B------:R-:W-:Y:S01]  /*3150*/  IMAD R72, R49, -0x60, R46 ;  /* 0xffffffa031487824 */ /* 0x000fe200078e022e */
[----:B------:R-:W-:-:S04]  /*3160*/  ISETP.NE.AND P3, PT, RZ, UR4, PT ;  /* 0x00000004ff007c0c */ /* 0x000fc8000bf65270 */
[----:B------:R-:W-:Y:S01]  /*3170*/  VIMNMX R72, R72, 0x60, PT ;  /* 0x0000006048487848 */ /* 0x000fe20003fe0100 */
[----:B------:R-:W1:Y:S01]  /*3180*/  LDC.64 R38, c[0x0][0x408] ;  /* 0x00010200ff267b82 */ /* 0x000e620000000a00 */
[-C--:B0-----:R-:W-:Y:S02]  /*3190*/  IMAD R4, R11, R76.reuse, RZ ;  /* 0x0000004c0b047224 */ /* 0x081fe400078e02ff */
[----:B------:R-:W-:-:S04]  /*31a0*/  IMAD.WIDE.U32 R36, R49, R76, RZ ;  /* 0x0000004c31247225 */ /* 0x000fc800078e00ff */
[----:B------:R-:W-:Y:S02]  /*31b0*/  IMAD R5, R49, R77, R4 ;  /* 0x0000004d31057224 */ /* 0x000fe400078e0204 */
[-C--:B-1----:R-:W-:Y:S02]  /*31c0*/  IMAD R6, R11, R38.reuse, RZ ;  /* 0x000000260b067224 */ /* 0x082fe400078e02ff */
[----:B------:R-:W-:-:S04]  /*31d0*/  IMAD.WIDE.U32 R34, R49, R38, RZ ;  /* 0x0000002631227225 */ /* 0x000fc800078e00ff */
[----:B------:R-:W-:Y:S02]  /*31e0*/  IMAD R7, R49, R39, R6 ;  /* 0x0000002731077224 */ /* 0x000fe400078e0206 */
        /* <DEDUP_REMOVED lines=11> */
[----:B------:R-:W-:Y:S01]  /*32a0*/  IMAD.MOV.U32 R4, RZ, RZ, R16 ;  /* 0x000000ffff047224 */ /* 0x000fe200078e0010 */
[----:B------:R-:W-:Y:S01]  /*32b0*/  ULDC.64 UR4, c[0x0][0x3e8] ;  /* 0x0000fa0000047ab9 */ /* 0x000fe20000000a00 */
[----:B------:R-:W-:Y:S01]  /*32c0*/  IMAD.MOV.U32 R5, RZ, RZ, R60 ;  /* 0x000000ffff057224 */ /* 0x000fe200078e003c */
[----:B------:R-:W-:Y:S01]  /*32d0*/  ULDC.64 UR6, c[0x0][0x400] ;  /* 0x0001000000067ab9 */ /* 0x000fe20000000a00 */
[----:B------:R-:W-:Y:S01]  /*32e0*/  IMAD R25, R80, 0x60, RZ ;  /* 0x0000006050197824 */ /* 0x000fe200078e02ff */
[----:B------:R-:W-:Y:S01]  /*32f0*/  CS2R R74, SRZ ;  /* 0x00000000004a7805 */ /* 0x000fe2000001ff00 */
[----:B------:R-:W-:Y:S01]  /*3300*/  IMAD.WIDE.U32 R6, R36, 0x60, R4 ;  /* 0x0000006024067825 */ /* 0x000fe200078e0004 */
[----:B------:R-:W-:-:S03]  /*3310*/  CS2R R78, SRZ ;  /* 0x00000000004e7805 */ /* 0x000fc6000001ff00 */
[----:B------:R-:W-:Y:S02]  /*3320*/  IMAD.MOV.U32 R4, RZ, RZ, R20 ;  /* 0x000000ffff047224 */ /* 0x000fe400078e0014 */
[----:B------:R-:W-:Y:S02]  /*3330*/  IMAD.MOV.U32 R5, RZ, RZ, R61 ;  /* 0x000000ffff057224 */ /* 0x000fe400078e003d */
[----:B------:R-:W-:Y:S02]  /*3340*/  IMAD R27, R68, 0x60, RZ ;  /* 0x00000060441b7824 */ /* 0x000fe400078e02ff */
[----:B------:R-:W-:Y:S01]  /*3350*/  IMAD.WIDE.U32 R10, R34, 0x60, R4 ;  /* 0x00000060220a7825 */ /* 0x000fe200078e0004 */
[----:B------:R-:W-:-:S03]  /*3360*/  LEA R4, P3, R6, UR4, 0x1 ;  /* 0x0000000406047c11 */ /* 0x000fc6000f8608ff */
[----:B------:R-:W-:Y:S02]  /*3370*/  IMAD.IADD R5, R7, 0x1, R25 ;  /* 0x0000000107057824 */ /* 0x000fe400078e0219 */
[----:B------:R-:W-:-:S03]  /*3380*/  IMAD.IADD R7, R11, 0x1, R27 ;  /* 0x000000010b077824 */ /* 0x000fc600078e021b */
[----:B------:R-:W-:Y:S02]  /*3390*/  LEA.HI.X R5, R6, UR5, R5, 0x1, P3 ;  /* 0x0000000506057c11 */ /* 0x000fe400098f0c05 */
        /* <DEDUP_REMOVED lines=10> */
.L_x_3622:
[----:B------:R-:W-:Y:S05]  /*3440*/  BSYNC B1 ;  /* 0x0000000000017941 */ /* 0x000fea0003800000 */
.L_x_3621:
[----:B------:R-:W-:Y:S01]  /*3450*/  ISETP.GE.AND P5, PT, R156, R72, PT ;  /* 0x000000489c00720c */ /* 0x000fe20003fa6270 */
[----:B------:R-:W-:Y:S01]  /*3460*/  BSSY B1, `(.L_x_3623) ;  /* 0x0000023000017945 */ /* 0x000fe20003800000 */
[----:B------:R-:W-:Y:S02]  /*3470*/  CS2R R24, SRZ ;  /* 0x0000000000187805 */ /* 0x000fe4000001ff00 */
[----:B------:R-:W-:Y:S01]  /*3480*/  CS2R R10, SRZ ;  /* 0x00000000000a7805 */ /* 0x000fe2000001ff00 */
[----:B-----5:R-:W-:Y:S01]  /*3490*/  IMAD.MOV.U32 R81, RZ, RZ, R32 ;  /* 0x000000ffff517224 */ /* 0x020fe200078e0020 */
[----:B------:R-:W-:Y:S01]  /*34a0*/  CS2R R26, SRZ ;  /* 0x00000000001a7805 */ /* 0x000fe2000001ff00 */
[----:B------:R-:W-:-:S06]  /*34b0*/  IMAD.MOV.U32 R82, RZ, RZ, R33 ;  /* 0x000000ffff527224 */ /* 0x000fcc00078e0021 */
[----:B------:R-:W-:Y:S05]  /*34c0*/  @P5 BRA `(.L_x_3624) ;  /* 0x0000000000705947 */ /* 0x000fea0003800000 */
[C---:B0-----:R-:W-:Y:S01]  /*34d0*/  SHF.L.U64.HI R5, R76.reuse, 0x6, R77 ;  /* 0x000000064c057819 */ /* 0x041fe2000001024d */
[----:B------:R-:W-:Y:S01]  /*34e0*/  IMAD.SHL.U32 R4, R76, 0x40, RZ ;  /* 0x000000404c047824 */ /* 0x000fe200078e00ff */
[----:B------:R-:W-:Y:S01]  /*34f0*/  ULDC.64 UR4, c[0x0][0x3e8] ;  /* 0x0000fa0000047ab9 */ /* 0x000fe20000000a00 */
[----:B------:R-:W-:Y:S01]  /*3500*/  IMAD R9, R80, 0x60, RZ ;  /* 0x0000006050097824 */ /* 0x000fe200078e02ff */
[----:B------:R-:W-:Y:S01]  /*3510*/  CS2R R24, SRZ ;  /* 0x0000000000187805 */ /* 0x000fe2000001ff00 */
[----:B------:R-:W-:Y:S01]  /*3520*/  IMAD.WIDE.U32 R4, R36, 0x60, R4 ;  /* 0x0000006024047825 */ /* 0x000fe200078e0004 */
[----:B------:R-:W-:-:S03]  /*3530*/  CS2R R26, SRZ ;  /* 0x00000000001a7805 */ /* 0x000fc6000001ff00 */
[----:B------:R-:W-:Y:S01]  /*3540*/  IMAD R8, R68, 0x60, RZ ;  /* 0x0000006044087824 */ /* 0x000fe200078e02ff */
[----:B------:R-:W-:Y:S01]  /*3550*/  IADD3 R6, P3, R16, R4, RZ ;  /* 0x0000000410067210 */ /* 0x000fe20007f7e0ff */
[----:B------:R-:W-:-:S03]  /*3560*/  IMAD.SHL.U32 R4, R38, 0x40, RZ ;  /* 0x0000004026047824 */ /* 0x000fc600078e00ff */
[----:B------:R-:W-:Y:S02]  /*3570*/  IADD3.X R9, R60, R9, R5, P3, !PT ;  /* 0x000000093c097210 */ /* 0x000fe40001ffe405 */
[----:B------:R-:W-:-:S03]  /*3580*/  SHF.L.U64.HI R5, R38, 0x6, R39 ;  /* 0x0000000626057819 */ /* 0x000fc60000010227 */
[----:B------:R-:W-:-:S03]  /*3590*/  IMAD.WIDE.U32 R4, R34, 0x60, R4 ;  /* 0x0000006022047825 */ /* 0x000fc600078e0004 */
[----:B------:R-:W-:-:S04]  /*35a0*/  IADD3 R7, P3, R20, R4, RZ ;  /* 0x0000000414077210 */ /* 0x000fc80007f7e0ff */
[----:B------:R-:W-:Y:S02]  /*35b0*/  IADD3.X R8, R61, R8, R5, P3, !PT ;  /* 0x000000083d087210 */ /* 0x000fe40001ffe405 */
        /* <DEDUP_REMOVED lines=13> */
.L_x_3624:
[----:B------:R-:W-:Y:S05]  /*3690*/  BSYNC B1 ;  /* 0x0000000000017941 */ /* 0x000fea0003800000 */
.L_x_3623:
[----:B------:R-:W-:Y:S01]  /*36a0*/  ULOP3.LUT UR4, UR38, 0x1, URZ, 0xfc, !UPT ;  /* 0x0000000126047892 */ /* 0x000fe2000f8efc3f */
[----:B01----:R-:W-:Y:S01]  /*36b0*/  IMAD.MOV.U32 R4, RZ, RZ, R74 ;  /* 0x000000ffff047224 */ /* 0x003fe200078e004a */
[----:B------:R-:W-:Y:S01]  /*36c0*/  PRMT R38, R82, 0x5410, R81 ;  /* 0x0000541052267816 */ /* 0x000fe20000000051 */
[----:B------:R-:W-:Y:S01]  /*36d0*/  IMAD.MOV.U32 R5, RZ, RZ, R75 ;  /* 0x000000ffff057224 */ /* 0x000fe200078e004b */
[----:B------:R-:W-:Y:S01]  /*36e0*/  UISETP.NE.AND UP0, UPT, UR4, 0x3, UPT ;  /* 0x000000030400788c */ /* 0x000fe2000bf05270 */
        /* <DEDUP_REMOVED lines=24> */
.L_x_3625:
[----:B------:R-:W-:Y:S01]  /*3870*/  IMAD R68, R23, 0x8, R2 ;  /* 0x0000000817447824 */ /* 0x000fe200078e0202 */
[----:B------:R-:W-:Y:S01]  /*3880*/  SHF.L.U32 R80, R158, 0x1f, RZ ;  /* 0x0000001f9e507819 */ /* 0x000fe200000006ff */
[----:B------:R-:W-:Y:S03]  /*3890*/  BSSY B1, `(.L_x_3626) ;  /* 0x0000003000017945 */ /* 0x000fe60003800000 */
[----:B------:R-:W0:Y:S02]  /*38a0*/  SYNCS.PHASECHK.TRANS64.TRYWAIT P6, [R68+URZ+0x32490], R80 ;  /* 0x03249050440075a7 */ /* 0x000e2400080c017f */
[----:B0-----:R-:W-:Y:S05]  /*38b0*/  @!P6 BRA `(.L_x_3627) ;  /* 0x0000036400dce947 */ /* 0x001fea0003800000 */
.L_x_4020:
[----:B------:R-:W-:Y:S05]  /*38c0*/  BSYNC B1 ;  /* 0x0000000000017941 */ /* 0x000fea0003800000 */
.L_x_3626:
        /* <DEDUP_REMOVED lines=19> */
[-C--:B------:R-:W-:Y:S01]  /*3a00*/  FMUL.FTZ R82, R6, R77.reuse ;  /* 0x0000004d06527220 */ /* 0x080fe20000410000 */
[----:B------:R-:W-:Y:S02]  /*3a10*/  HADD2.F32 R7, -RZ, R7.H0_H0 ;  /* 0x20000007ff077230 */ /* 0x000fe40000004100 */
[C---:B------:R-:W-:Y:S01]  /*3a20*/  FMUL.FTZ R77, R5.reuse, R77 ;  /* 0x0000004d054d7220 */ /* 0x040fe20000410000 */
[----:B------:R-:W-:Y:S02]  /*3a30*/  HADD2.F32 R76, -RZ, R76.H0_H0 ;  /* 0x2000004cff4c7230 */ /* 0x000fe40000004100 */
[-C--:B------:R-:W-:Y:S01]  /*3a40*/  FMUL.FTZ R86, R74, R78.reuse ;  /* 0x0000004e4a567220 */ /* 0x080fe20000410000 */
[-C--:B------:R-:W-:Y:S01]  /*3a50*/  FFMA.FTZ R82, R5, R75.reuse, -R82 ;  /* 0x0000004b05527223 */ /* 0x080fe20000010852 */
[----:B------:R-:W-:Y:S01]  /*3a60*/  FMUL.FTZ R85, R7, R78 ;  /* 0x0000004e07557220 */ /* 0x000fe20000410000 */
[----:B------:R-:W-:Y:S01]  /*3a70*/  FFMA.FTZ R79, R6, R75, R77 ;  /* 0x0000004b064f7223 */ /* 0x000fe2000001004d */
[----:B------:R-:W-:-:S02]  /*3a80*/  HADD2.F32 R5, -RZ, R4.H1_H1 ;  /* 0x30000004ff057230 */ /* 0x000fc40000004100 */
[-C--:B------:R-:W-:Y:S01]  /*3a90*/  FFMA.FTZ R81, R7, R76.reuse, -R86 ;  /* 0x0000004c07517223 */ /* 0x080fe20000010856 */
[----:B------:R-:W-:Y:S01]  /*3aa0*/  FFMA.FTZ R88, R74, R76, R85 ;  /* 0x0000004c4a587223 */ /* 0x000fe20000010055 */
[----:B------:R-:W-:Y:S02]  /*3ab0*/  HADD2.F32 R75, -RZ, R91.H0_H0 ;  /* 0x2000005bff4b7230 */ /* 0x000fe40000004100 */
[----:B------:R-:W-:Y:S02]  /*3ac0*/  HADD2.F32 R4, -RZ, R4.H0_H0 ;  /* 0x20000004ff047230 */ /* 0x000fe40000004100 */
[----:B------:R-:W-:Y:S02]  /*3ad0*/  HADD2.F32 R6, -RZ, R39.H1_H1 ;  /* 0x30000027ff067230 */ /* 0x000fe40000004100 */
[-C--:B------:R-:W-:Y:S01]  /*3ae0*/  FMUL.FTZ R77, R5, R75.reuse ;  /* 0x0000004b054d7220 */ /* 0x080fe20000410000 */
[----:B------:R-:W-:Y:S02]  /*3af0*/  HADD2.F32 R76, -RZ, R91.H1_H1 ;  /* 0x3000005bff4c7230 */ /* 0x000fe40000004100 */
[----:B------:R-:W-:Y:S01]  /*3b00*/  FMUL.FTZ R78, R4, R75 ;  /* 0x0000004b044e7220 */ /* 0x000fe20000410000 */
[----:B------:R-:W-:-:S02]  /*3b10*/  HADD2.F32 R39, -RZ, R39.H0_H0 ;  /* 0x20000027ff277230 */ /* 0x000fc40000004100 */
[--C-:B------:R-:W-:Y:S02]  /*3b20*/  HADD2.F32 R7, -RZ, R87.reuse.H0_H0 ;  /* 0x20000057ff077230 */ /* 0x100fe40000004100 */
[-C--:B------:R-:W-:Y:S01]  /*3b30*/  FMUL.FTZ R86, R6, R76.reuse ;  /* 0x0000004c06567220 */ /* 0x080fe20000410000 */
        /* <DEDUP_REMOVED lines=10> */
.L_x_3633:
[----:B------:R-:W-:Y:S05]  /*3be0*/  BSYNC B3 ;  /* 0x0000000000037941 */ /* 0x000fea0003800000 */
.L_x_3632:
[----:B--2---:R1:W-:Y:S02]  /*3bf0*/  STG.E.128 desc[UR42][R14.64], R4 ;  /* 0x000000040e007986 */ /* 0x0043e4000c101d2a */
.L_x_3631:
[----:B------:R-:W-:Y:S05]  /*3c00*/  BSYNC B2 ;  /* 0x0000000000027941 */ /* 0x000fea0003800000 */
.L_x_3630:
[----:B------:R-:W-:Y:S05]  /*3c10*/  @P2 BRA `(.L_x_3629) ;  /* 0x0000000000bc2947 */ /* 0x000fea0003800000 */
[----:B-1----:R1:W2:Y:S01]  /*3c20*/  LDS.128 R4, [R83] ;  /* 0x0000000053047984 */ /* 0x0022a20000000c00 */
        /* <DEDUP_REMOVED lines=18> */
[-C--:B------:R-:W-:Y:S01]  /*3d50*/  FMUL.FTZ R78, R33, R74.reuse ;  /* 0x0000004a214e7220 */ /* 0x080fe20000410000 */
[-C--:B------:R-:W-:Y:S01]  /*3d60*/  FFMA.FTZ R76, R5, R39.reuse, -R76 ;  /* 0x00000027054c7223 */ /* 0x080fe2000001084c */
[----:B------:R-:W-:Y:S01]  /*3d70*/  FMUL.FTZ R74, R7, R74 ;  /* 0x0000004a074a7220 */ /* 0x000fe20000410000 */
[----:B------:R-:W-:Y:S01]  /*3d80*/  FFMA.FTZ R77, R6, R39, R71 ;  /* 0x00000027064d7223 */ /* 0x000fe20000010047 */
[----:B------:R-:W-:-:S02]  /*3d90*/  HADD2.F32 R5, -RZ, R4.H1_H1 ;  /* 0x30000004ff057230 */ /* 0x000fc40000004100 */
[-C--:B------:R-:W-:Y:S01]  /*3da0*/  FFMA.FTZ R78, R7, R70.reuse, -R78 ;  /* 0x00000046074e7223 */ /* 0x080fe2000001084e */
[----:B------:R-:W-:Y:S02]  /*3db0*/  HADD2.F32 R39, -RZ, R90.H0_H0 ;  /* 0x2000005aff277230 */ /* 0x000fe40000004100 */
[----:B------:R-:W-:Y:S01]  /*3dc0*/  FFMA.FTZ R79, R33, R70, R74 ;  /* 0x00000046214f7223 */ /* 0x000fe2000001004a */
[----:B------:R-:W-:Y:S02]  /*3dd0*/  HADD2.F32 R4, -RZ, R4.H0_H0 ;  /* 0x20000004ff047230 */ /* 0x000fe40000004100 */
[----:B------:R-:W-:Y:S02]  /*3de0*/  HADD2.F32 R71, -RZ, R90.H1_H1 ;  /* 0x3000005aff477230 */ /* 0x000fe40000004100 */
[----:B------:R-:W-:Y:S01]  /*3df0*/  FMUL.FTZ R75, R5, R39 ;  /* 0x00000027054b7220 */ /* 0x000fe20000410000 */
[--C-:B------:R-:W-:Y:S02]  /*3e00*/  HADD2.F32 R6, -RZ, R32.reuse.H1_H1 ;  /* 0x30000020ff067230 */ /* 0x100fe40000004100 */
[----:B------:R-:W-:-:S02]  /*3e10*/  HADD2.F32 R32, -RZ, R32.H0_H0 ;  /* 0x20000020ff207230 */ /* 0x000fc40000004100 */
[--C-:B------:R-:W-:Y:S02]  /*3e20*/  HADD2.F32 R7, -RZ, R38.reuse.H1_H1 ;  /* 0x30000026ff077230 */ /* 0x100fe40000004100 */
[----:B------:R-:W-:Y:S02]  /*3e30*/  HADD2.F32 R33, -RZ, R38.H0_H0 ;  /* 0x20000026ff217230 */ /* 0x000fe40000004100 */
        /* <DEDUP_REMOVED lines=11> */
.L_x_3635:
[----:B------:R-:W-:Y:S05]  /*3ef0*/  BSYNC B2 ;  /* 0x0000000000027941 */ /* 0x000fea0003800000 */
.L_x_3634:
[----:B--2---:R2:W-:Y:S02]  /*3f00*/  STG.E.128 desc[UR42][R14.64+0x40], R4 ;  /* 0x000040040e007986 */ /* 0x0045e4000c101d2a */
.L_x_3629:
[----:B------:R-:W-:Y:S05]  /*3f10*/  BSYNC B1 ;  /* 0x0000000000017941 */ /* 0x000fea0003800000 */
.L_x_3628:
        /* <DEDUP_REMOVED lines=10> */
[----:B------:R-:W-:Y:S01]  /*3fc0*/  HADD2.F32 R6, -RZ, R5.H1_H1 ;  /* 0x30000005ff067230 */ /* 0x000fe20000004100 */
[--C-:B------:R-:W-:Y:S01]  /*3fd0*/  SHF.R.U64 R25, R26, 0x10, R27.reuse ;  /* 0x000000101a197819 */ /* 0x100fe2000000121b */
[----:B------:R-:W-:Y:S01]  /*3fe0*/  HADD2.F32 R15, -RZ, R7.H1_H1 ;  /* 0x30000007ff0f7230 */ /* 0x000fe20000004100 */
[----:B------:R-:W-:Y:S01]  /*3ff0*/  SHF.R.U32.HI R32, RZ, 0x10, R27 ;  /* 0x00000010ff207819 */ /* 0x000fe2000001161b */
[----:B------:R-:W-:Y:S02]  /*4000*/  HADD2.F32 R5, -RZ, R5.H0_H0 ;  /* 0x20000005ff057230 */ /* 0x000fe40000004100 */
[----:B------:R-:W-:Y:S02]  /*4010*/  HADD2.F32 R25, -RZ, R25.H0_H0 ;  /* 0x20000019ff197230 */ /* 0x000fe40000004100 */
[----:B------:R-:W-:-:S02]  /*4020*/  HADD2.F32 R32, -RZ, R32.H0_H0 ;  /* 0x20000020ff207230 */ /* 0x000fc40000004100 */
[----:B------:R-:W-:Y:S02]  /*4030*/  HADD2.F32 R24, -RZ, R24.H0_H0 ;  /* 0x20000018ff187230 */ /* 0x000fe40000004100 */
[-C--:B------:R-:W-:Y:S01]  /*4040*/  FMUL.FTZ R38, R6, R25.reuse ;  /* 0x0000001906267220 */ /* 0x080fe20000410000 */
[----:B------:R-:W-:Y:S02]  /*4050*/  HADD2.F32 R7, -RZ, R7.H0_H0 ;  /* 0x20000007ff077230 */ /* 0x000fe40000004100 */
[----:B------:R-:W-:Y:S01]  /*4060*/  FMUL.FTZ R70, R15, R32 ;  /* 0x000000200f467220 */ /* 0x000fe20000410000 */
[----:B------:R-:W-:Y:S02]  /*4070*/  HADD2.F32 R26, -RZ, R33.H0_H0 ;  /* 0x20000021ff1a7230 */ /* 0x000fe40000004100 */
[C---:B------:R-:W-:Y:S01]  /*4080*/  FMUL.FTZ R25, R5.reuse, R25 ;  /* 0x0000001905197220 */ /* 0x040fe20000410000 */
[----:B------:R-:W-:Y:S01]  /*4090*/  FFMA.FTZ R38, R5, R24, -R38 ;  /* 0x0000001805267223 */ /* 0x000fe20000010826 */
[----:B------:R-:W-:Y:S01]  /*40a0*/  FMUL.FTZ R32, R7, R32 ;  /* 0x0000002007207220 */ /* 0x000fe20000410000 */
[----:B------:R-:W-:-:S02]  /*40b0*/  HADD2.F32 R5, -RZ, R4.H1_H1 ;  /* 0x30000004ff057230 */ /* 0x000fc40000004100 */
[----:B------:R-:W-:Y:S01]  /*40c0*/  FFMA.FTZ R70, R7, R26, -R70 ;  /* 0x0000001a07467223 */ /* 0x000fe20000010846 */
[--C-:B------:R-:W-:Y:S02]  /*40d0*/  HADD2.F32 R7, -RZ, R37.reuse.H1_H1 ;  /* 0x30000025ff077230 */ /* 0x100fe40000004100 */
[----:B------:R-:W-:Y:S01]  /*40e0*/  FFMA.FTZ R33, R6, R24, R25 ;  /* 0x0000001806217223 */ /* 0x000fe20000010019 */
[----:B------:R-:W-:Y:S02]  /*40f0*/  HADD2.F32 R37, -RZ, R37.H0_H0 ;  /* 0x20000025ff257230 */ /* 0x000fe40000004100 */
[----:B------:R-:W-:Y:S01]  /*4100*/  FFMA.FTZ R39, R15, R26, R32 ;  /* 0x0000001a0f277223 */ /* 0x000fe20000010020 */
[----:B------:R-:W-:Y:S02]  /*4110*/  HADD2.F32 R4, -RZ, R4.H0_H0 ;  /* 0x20000004ff047230 */ /* 0x000fe40000004100 */
[----:B------:R-:W-:Y:S02]  /*4120*/  HADD2.F32 R25, -RZ, R36.H1_H1 ;  /* 0x30000024ff197230 */ /* 0x000fe40000004100 */
[----:B------:R-:W-:Y:S01]  /*4130*/  FMUL.FTZ R27, R5, R37 ;  /* 0x00000025051b7220 */ /* 0x000fe20000410000 */
[----:B------:R-:W-:-:S02]  /*4140*/  HADD2.F32 R6, -RZ, R14.H1_H1 ;  /* 0x3000000eff067230 */ /* 0x000fc40000004100 */
[C---:B------:R-:W-:Y:S01]  /*4150*/  FMUL.FTZ R24, R4.reuse, R37 ;  /* 0x0000002504187220 */ /* 0x040fe20000410000 */
[----:B------:R-:W-:Y:S02]  /*4160*/  HADD2.F32 R14, -RZ, R14.H0_H0 ;  /* 0x2000000eff0e7230 */ /* 0x000fe40000004100 */
[----:B------:R-:W-:Y:S01]  /*4170*/  FFMA.FTZ R27, R4, R7, -R27 ;  /* 0x00000007041b7223 */ /* 0x000fe2000001081b */
[----:B------:R-:W-:Y:S02]  /*4180*/  HADD2.F32 R15, -RZ, R36.H0_H0 ;  /* 0x20000024ff0f7230 */ /* 0x000fe40000004100 */
[----:B------:R-:W-:Y:S01]  /*4190*/  FMUL.FTZ R37, R6, R25 ;  /* 0x0000001906257220 */ /* 0x000fe20000410000 */
[----:B------:R-:W-:Y:S01]  /*41a0*/  FFMA.FTZ R24, R5, R7, R24 ;  /* 0x0000000705187223 */ /* 0x000fe20000010018 */
[C---:B------:R-:W-:Y:S01]  /*41b0*/  FMUL.FTZ R25, R14.reuse, R25 ;  /* 0x000000190e197220 */ /* 0x040fe20000410000 */
[----:B------:R-:W-:Y:S01]  /*41c0*/  F2FP.F16.F32.PACK_AB R5, R33, R38 ;  /* 0x000000262105723e */ /* 0x000fe200000000ff */
[-C--:B------:R-:W-:Y:S01]  /*41d0*/  FFMA.FTZ R37, R14, R15.reuse, -R37 ;  /* 0x0000000f0e257223 */ /* 0x080fe20000010825 */
[----:B------:R-:W-:Y:S01]  /*41e0*/  F2FP.F16.F32.PACK_AB R7, R39, R70 ;  /* 0x000000462707723e */ /* 0x000fe200000000ff */
[----:B------:R-:W-:Y:S01]  /*41f0*/  FFMA.FTZ R6, R6, R15, R25 ;  /* 0x0000000f06067223 */ /* 0x000fe20000010019 */
[----:B------:R-:W-:-:S04]  /*4200*/  F2FP.F16.F32.PACK_AB R4, R24, R27 ;  /* 0x0000001b1804723e */ /* 0x000fc800000000ff */
[----:B------:R-:W-:-:S07]  /*4210*/  F2FP.F16.F32.PACK_AB R6, R6, R37 ;  /* 0x000000250606723e */ /* 0x000fce00000000ff */
.L_x_3640:
[----:B------:R-:W-:Y:S05]  /*4220*/  BSYNC B2 ;  /* 0x0000000000027941 */ /* 0x000fea0003800000 */
.L_x_3639:
[----:B--2---:R3:W-:Y:S02]  /*4230*/  STG.E.128 desc[UR42][R12.64], R4 ;  /* 0x000000040c007986 */ /* 0x0047e4000c101d2a */
.L_x_3638:
[----:B------:R-:W-:Y:S05]  /*4240*/  BSYNC B1 ;  /* 0x0000000000017941 */ /* 0x000fea0003800000 */
.L_x_3637:
[----:B------:R-:W-:Y:S05]  /*4250*/  @P2 BRA `(.L_x_3636) ;  /* 0x0000001c00242947 */ /* 0x000fea0003800000 */
[----:B-123--:R1:W2:Y:S01]  /*4260*/  LDS.128 R4, [R83+0x2000] ;  /* 0x0020000053047984 */ /* 0x00e2a20000000c00 */
        /* <DEDUP_REMOVED lines=44> */
.L_x_3642:
[----:B------:R-:W-:Y:S05]  /*4530*/  BSYNC B1 ;  /* 0x0000000000017941 */ /* 0x000fea0003800000 */
.L_x_3641:
[----:B--2---:R1:W-:Y:S01]  /*4540*/  STG.E.128 desc[UR42][R12.64+0x40], R4 ;  /* 0x000040040c007986 */ /* 0x0043e2000c101d2a */
[----:B------:R-:W-:Y:S05]  /*4550*/  BRA `(.L_x_3636) ;  /* 0x0000001800647947 */ /* 0x000fea0003800000 */
.L_x_3620:
[-C--:B------:R-:W-:Y:S01]  /*4560*/  ISETP.GE.AND P3, PT, R22, R72.reuse, PT ;  /* 0x000000481600720c */ /* 0x080fe20003f66270 */
[----:B------:R-:W-:Y:S01]  /*4570*/  BSSY B1, `(.L_x_3643) ;  /* 0x000002a000017945 */ /* 0x000fe20003800000 */
[----:B------:R-:W-:Y:S02]  /*4580*/  ISETP.GE.AND P4, PT, R156, R72, PT ;  /* 0x000000489c00720c */ /* 0x000fe40003f86270 */
[----:B------:R-:W-:Y:S02]  /*4590*/  CS2R R10, SRZ ;  /* 0x00000000000a7805 */ /* 0x000fe4000001ff00 */
[CC--:B------:R-:W-:Y:S02]  /*45a0*/  ISETP.GE.OR P3, PT, R152.reuse, R73.reuse, P3 ;  /* 0x000000499800720c */ /* 0x0c0fe40001f66670 */
[----:B------:R-:W-:Y:S02]  /*45b0*/  CS2R R6, SRZ ;  /* 0x0000000000067805 */ /* 0x000fe4000001ff00 */
[----:B------:R-:W-:-:S02]  /*45c0*/  ISETP.GE.OR P4, PT, R152, R73, P4 ;  /* 0x000000499800720c */ /* 0x000fc40002786670 */
[----:B------:R-:W-:Y:S02]  /*45d0*/  CS2R R4, SRZ ;  /* 0x0000000000047805 */ /* 0x000fe4000001ff00 */
[----:B------:R-:W-:Y:S02]  /*45e0*/  CS2R R14, SRZ ;  /* 0x00000000000e7805 */ /* 0x000fe4000001ff00 */
[----:B------:R-:W-:Y:S02]  /*45f0*/  CS2R R8, SRZ ;  /* 0x0000000000087805 */ /* 0x000fe4000001ff00 */
[----:B------:R-:W-:Y:S02]  /*4600*/  CS2R R26, SRZ ;  /* 0x00000000001a7805 */ /* 0x000fe4000001ff00 */
[----:B------:R-:W-:Y:S01]  /*4610*/  CS2R R12, SRZ ;  /* 0x00000000000c7805 */ /* 0x000fe2000001ff00 */
[----:B------:R-:W-:Y:S06]  /*4620*/  @P3 BRA `(.L_x_3644) ;  /* 0x0000000000783947 */ /* 0x000fec0003800000 */
[C---:B------:R-:W-:Y:S01]  /*4630*/  IMAD R4, R157.reuse, R76, RZ ;  /* 0x0000004c9d047224 */ /* 0x040fe200078e02ff */
[----:B------:R-:W-:Y:S01]  /*4640*/  ULDC.64 UR4, c[0x0][0x3e8] ;  /* 0x0000fa0000047ab9 */ /* 0x000fe20000000a00 */
[----:B------:R-:W-:Y:S01]  /*4650*/  IMAD R6, R157, R38, RZ ;  /* 0x000000269d067224 */ /* 0x000fe200078e02ff */
[----:B------:R-:W-:Y:S01]  /*4660*/  ULDC.64 UR6, c[0x0][0x400] ;  /* 0x0001000000067ab9 */ /* 0x000fe20000000a00 */
[----:B------:R-:W-:-:S04]  /*4670*/  IMAD.WIDE.U32 R12, R22, R76, R78 ;  /* 0x0000004c160c7225 */ /* 0x000fc800078e004e */
[C---:B------:R-:W-:Y:S02]  /*4680*/  IMAD R7, R22.reuse, R77, R4 ;  /* 0x0000004d16077224 */ /* 0x040fe400078e0204 */
[----:B------:R-:W-:Y:S02]  /*4690*/  IMAD R15, R22, R39, R6 ;  /* 0x00000027160f7224 */ /* 0x000fe400078e0206 */
[----:B------:R-:W-:Y:S02]  /*46a0*/  IMAD.IADD R13, R7, 0x1, R13 ;  /* 0x00000001070d7824 */ /* 0x000fe400078e020d */
[----:B------:R-:W-:Y:S02]  /*46b0*/  IMAD R6, R0, R76, RZ ;  /* 0x0000004c00067224 */ /* 0x000fe400078e02ff */
[----:B------:R-:W-:-:S04]  /*46c0*/  IMAD.WIDE.U32 R4, R22, R38, R78 ;  /* 0x0000002616047225 */ /* 0x000fc800078e004e */
[C---:B------:R-:W-:Y:S02]  /*46d0*/  IMAD R7, R44.reuse, R77, R6 ;  /* 0x0000004d2c077224 */ /* 0x040fe400078e0206 */
[----:B------:R-:W-:-:S04]  /*46e0*/  IMAD.WIDE.U32 R12, R44, R76, R12 ;  /* 0x0000004c2c0c7225 */ /* 0x000fc800078e000c */
[----:B------:R-:W-:Y:S02]  /*46f0*/  IMAD.IADD R5, R15, 0x1, R5 ;  /* 0x000000010f057824 */ /* 0x000fe400078e0205 */
[-C--:B------:R-:W-:Y:S02]  /*4700*/  IMAD R14, R0, R38.reuse, RZ ;  /* 0x00000026000e7224 */ /* 0x080fe400078e02ff */
[----:B------:R-:W-:Y:S02]  /*4710*/  IMAD.IADD R13, R7, 0x1, R13 ;  /* 0x00000001070d7824 */ /* 0x000fe400078e020d */
[C---:B------:R-:W-:Y:S02]  /*4720*/  IMAD R15, R44.reuse, R39, R14 ;  /* 0x000000272c0f7224 */ /* 0x040fe400078e020e */
[----:B------:R-:W-:-:S04]  /*4730*/  IMAD.WIDE.U32 R4, R44, R38, R4 ;  /* 0x000000262c047225 */ /* 0x000fc800078e0004 */
[----:B------:R-:W-:Y:S02]  /*4740*/  IMAD R7, R80, 0x60, RZ ;  /* 0x0000006050077824 */ /* 0x000fe400078e02ff */
[----:B------:R-:W-:-:S04]  /*4750*/  IMAD.WIDE.U32 R12, R36, 0x60, R12 ;  /* 0x00000060240c7825 */ /* 0x000fc800078e000c */
[----:B------:R-:W-:Y:S01]  /*4760*/  IMAD.IADD R5, R15, 0x1, R5 ;  /* 0x000000010f057824 */ /* 0x000fe200078e0205 */
[----:B------:R-:W-:Y:S01]  /*4770*/  LEA R6, P3, R12, UR4, 0x1 ;  /* 0x000000040c067c11 */ /* 0x000fe2000f8608ff */
[----:B------:R-:W-:Y:S02]  /*4780*/  IMAD.IADD R7, R7, 0x1, R13 ;  /* 0x0000000107077824 */ /* 0x000fe400078e020d */
[----:B------:R-:W-:Y:S02]  /*4790*/  IMAD R15, R68, 0x60, RZ ;  /* 0x00000060440f7824 */ /* 0x000fe400078e02ff */
[----:B------:R-:W-:Y:S01]  /*47a0*/  IMAD.WIDE.U32 R4, R34, 0x60, R4 ;  /* 0x0000006022047825 */ /* 0x000fe200078e0004 */
[----:B------:R-:W-:-:S03]  /*47b0*/  LEA.HI.X R7, R12, UR5, R7, 0x1, P3 ;  /* 0x000000050c077c11 */ /* 0x000fc600098f0c07 */
[----:B------:R-:W-:Y:S01]  /*47c0*/  IMAD.IADD R5, R15, 0x1, R5 ;  /* 0x000000010f057824 */ /* 0x000fe200078e0205 */
[----:B------:R-:W-:-:S04]  /*47d0*/  LEA R12, P3, R4, UR6, 0x1 ;  /* 0x00000006040c7c11 */ /* 0x000fc8000f8608ff */
[----:B------:R-:W-:Y:S02]  /*47e0*/  LEA.HI.X R13, R4, UR7, R5, 0x1, P3 ;  /* 0x00000007040d7c11 */ /* 0x000fe400098f0c05 */
[----:B------:R-:W5:Y:S04]  /*47f0*/  LDG.E.128 R4, desc[UR42][R6.64] ;  /* 0x0000002a06047981 */ /* 0x000f68000c1e1d00 */
[----:B------:R-:W5:Y:S03]  /*4800*/  LDG.E.128 R12, desc[UR42][R12.64] ;  /* 0x0000002a0c0c7981 */ /* 0x000f66000c1e1d00 */
.L_x_3644:
[----:B------:R-:W-:Y:S05]  /*4810*/  BSYNC B1 ;  /* 0x0000000000017941 */ /* 0x000fea0003800000 */
.L_x_3643:
[----:B------:R-:W-:Y:S01]  /*4820*/  BSSY B1, `(.L_x_3645) ;  /* 0x0000029000017945 */ /* 0x000fe20003800000 */
[----:B-----5:R-:W-:Y:S01]  /*4830*/  IMAD.MOV.U32 R83, RZ, RZ, R6 ;  /* 0x000000ffff537224 */ /* 0x020fe200078e0006 */
[----:B------:R-:W-:Y:S01]  /*4840*/  CS2R R24, SRZ ;  /* 0x0000000000187805 */ /* 0x000fe2000001ff00 */
[----:B------:R-:W-:Y:S01]  /*4850*/  IMAD.MOV.U32 R84, RZ, RZ, R7 ;  /* 0x000000ffff547224 */ /* 0x000fe200078e0007 */
[----:B------:R-:W-:Y:S06]  /*4860*/  @P4 BRA `(.L_x_3646) ;  /* 0x0000000000904947 */ /* 0x000fec0003800000 */
[CC--:B------:R-:W-:Y:S01]  /*4870*/  IMAD R8, R157.reuse, R76.reuse, RZ ;  /* 0x0000004c9d087224 */ /* 0x0c0fe200078e02ff */
[----:B------:R-:W-:Y:S01]  /*4880*/  SHF.L.U64.HI R9, R76, 0x6, R77 ;  /* 0x000000064c097819 */ /* 0x000fe2000001024d */
[----:B------:R-:W-:Y:S01]  /*4890*/  IMAD R10, R0, R76, RZ ;  /* 0x0000004c000a7224 */ /* 0x000fe200078e02ff */
[----:B------:R-:W-:Y:S01]  /*48a0*/  SHF.L.U64.HI R25, R38, 0x6, R39 ;  /* 0x0000000626197819 */ /* 0x000fe20000010227 */
[----:B------:R-:W-:Y:S01]  /*48b0*/  IMAD R24, R157, R38, RZ ;  /* 0x000000269d187224 */ /* 0x000fe200078e02ff */
[----:B------:R-:W-:Y:S01]  /*48c0*/  ULDC.64 UR4, c[0x0][0x3e8] ;  /* 0x0000fa0000047ab9 */ /* 0x000fe20000000a00 */
[-C--:B------:R-:W-:Y:S01]  /*48d0*/  IMAD R27, R22, R77.reuse, R8 ;  /* 0x0000004d161b7224 */ /* 0x080fe200078e0208 */
[----:B------:R-:W-:Y:S01]  /*48e0*/  ULDC.64 UR6, c[0x0][0x400] ;  /* 0x0001000000067ab9 */ /* 0x000fe20000000a00 */
[----:B------:R-:W-:Y:S02]  /*48f0*/  IMAD R77, R44, R77, R10 ;  /* 0x0000004d2c4d7224 */ /* 0x000fe400078e020a */
[----:B------:R-:W-:-:S04]  /*4900*/  IMAD.WIDE.U32 R10, R22, R76, R78 ;  /* 0x0000004c160a7225 */ /* 0x000fc800078e004e */
[----:B------:R-:W-:-:S04]  /*4910*/  IMAD.WIDE.U32 R78, R22, R38, R78 ;  /* 0x00000026164e7225 */ /* 0x000fc800078e004e */
[----:B------:R-:W-:Y:S02]  /*4920*/  IMAD R35, R22, R39, R24 ;  /* 0x0000002716237224 */ /* 0x000fe400078e0218 */
[----:B------:R-:W-:Y:S02]  /*4930*/  IMAD.SHL.U32 R8, R76, 0x40, RZ ;  /* 0x000000404c087824 */ /* 0x000fe400078e00ff */
[----:B------:R-:W-:Y:S02]  /*4940*/  IMAD.SHL.U32 R24, R38, 0x40, RZ ;  /* 0x0000004026187824 */ /* 0x000fe400078e00ff */
[----:B------:R-:W-:Y:S02]  /*4950*/  IMAD.IADD R11, R27, 0x1, R11 ;  /* 0x000000011b0b7824 */ /* 0x000fe400078e020b */
[----:B------:R-:W-:Y:S02]  /*4960*/  IMAD.IADD R79, R35, 0x1, R79 ;  /* 0x00000001234f7824 */ /* 0x000fe400078e024f */
[----:B------:R-:W-:-:S04]  /*4970*/  IMAD.WIDE.U32 R8, R36, 0x60, R8 ;  /* 0x0000006024087825 */ /* 0x000fc800078e0008 */
[----:B------:R-:W-:-:S04]  /*4980*/  IMAD.WIDE.U32 R24, R34, 0x60, R24 ;  /* 0x0000006022187825 */ /* 0x000fc800078e0018 */
[----:B------:R-:W-:Y:S02]  /*4990*/  IMAD R27, R80, 0x60, RZ ;  /* 0x00000060501b7824 */ /* 0x000fe400078e02ff */
[----:B------:R-:W-:Y:S02]  /*49a0*/  IMAD R26, R0, R38, RZ ;  /* 0x00000026001a7224 */ /* 0x000fe400078e02ff */
[----:B------:R-:W-:-:S04]  /*49b0*/  IMAD.WIDE.U32 R10, R44, R76, R10 ;  /* 0x0000004c2c0a7225 */ /* 0x000fc800078e000a */
[----:B------:R-:W-:Y:S02]  /*49c0*/  IMAD R35, R68, 0x60, RZ ;  /* 0x0000006044237824 */ /* 0x000fe400078e02ff */
[----:B------:R-:W-:-:S04]  /*49d0*/  IMAD.WIDE.U32 R78, R44, R38, R78 ;  /* 0x000000262c4e7225 */ /* 0x000fc800078e004e */
[----:B------:R-:W-:Y:S02]  /*49e0*/  IMAD R26, R44, R39, R26 ;  /* 0x000000272c1a7224 */ /* 0x000fe400078e021a */
[----:B------:R-:W-:Y:S01]  /*49f0*/  IMAD.IADD R27, R27, 0x1, R9 ;  /* 0x000000011b1b7824 */ /* 0x000fe200078e0209 */
[----:B------:R-:W-:Y:S01]  /*4a00*/  IADD3 R9, P3, R8, R10, RZ ;  /* 0x0000000a08097210 */ /* 0x000fe20007f7e0ff */
[----:B------:R-:W-:Y:S01]  /*4a10*/  IMAD.IADD R35, R35, 0x1, R25 ;  /* 0x0000000123237824 */ /* 0x000fe200078e0219 */
[----:B------:R-:W-:Y:S02]  /*4a20*/  IADD3 R25, P4, R24, R78, RZ ;  /* 0x0000004e18197210 */ /* 0x000fe40007f9e0ff */
[----:B------:R-:W-:Y:S02]  /*4a30*/  IADD3.X R10, R27, R77, R11, P3, !PT ;  /* 0x0000004d1b0a7210 */ /* 0x000fe40001ffe40b */
[----:B------:R-:W-:Y:S02]  /*4a40*/  IADD3.X R78, R35, R26, R79, P4, !PT ;  /* 0x0000001a234e7210 */ /* 0x000fe400027fe44f */
[----:B------:R-:W-:-:S02]  /*4a50*/  LEA R8, P3, R9, UR4, 0x1 ;  /* 0x0000000409087c11 */ /* 0x000fc4000f8608ff */
[----:B------:R-:W-:Y:S02]  /*4a60*/  LEA R24, P4, R25, UR6, 0x1 ;  /* 0x0000000619187c11 */ /* 0x000fe4000f8808ff */
[----:B------:R-:W-:Y:S02]  /*4a70*/  LEA.HI.X R9, R9, UR5, R10, 0x1, P3 ;  /* 0x0000000509097c11 */ /* 0x000fe400098f0c0a */
[----:B------:R-:W-:-:S04]  /*4a80*/  LEA.HI.X R25, R25, UR7, R78, 0x1, P4 ;  /* 0x0000000719197c11 */ /* 0x000fc8000a0f0c4e */
[----:B------:R-:W5:Y:S04]  /*4a90*/  LDG.E.128 R8, desc[UR42][R8.64] ;  /* 0x0000002a08087981 */ /* 0x000f68000c1e1d00 */
[----:B------:R-:W5:Y:S02]  /*4aa0*/  LDG.E.128 R24, desc[UR42][R24.64] ;  /* 0x0000002a18187981 */ /* 0x000f64000c1e1d00 */
.L_x_3646:
[----:B------:R-:W-:Y:S05]  /*4ab0*/  BSYNC B1 ;  /* 0x0000000000017941 */ /* 0x000fea0003800000 */
.L_x_3645:
[----:B------:R-:W-:Y:S01]  /*4ac0*/  ULOP3.LUT UR4, UR38, 0x1, URZ, 0xfc, !UPT ;  /* 0x0000000126047892 */ /* 0x000fe2000f8efc3f */
[----:B------:R-:W-:Y:S01]  /*4ad0*/  IMAD.MOV.U32 R34, RZ, RZ, R4 ;  /* 0x000000ffff227224 */ /* 0x000fe200078e0004 */
[----:B------:R-:W-:Y:S01]  /*4ae0*/  PRMT R93, R93, 0x5410, R83 ;  /* 0x000054105d5d7816 */ /* 0x000fe20000000053 */
[----:B------:R-:W-:Y:S01]  /*4af0*/  IMAD.MOV.U32 R35, RZ, RZ, R5 ;  /* 0x000000ffff237224 */ /* 0x000fe200078e0005 */
[----:B------:R-:W-:Y:S01]  /*4b00*/  UISETP.NE.AND UP0, UPT, UR4, 0x3, UPT ;  /* 0x000000030400788c */ /* 0x000fe2000bf05270 */
[----:B------:R-:W-:Y:S01]  /*4b10*/  IMAD.MOV.U32 R36, RZ, RZ, R14 ;  /* 0x000000ffff247224 */ /* 0x000fe200078e000e */
[----:B------:R-:W-:Y:S01]  /*4b20*/  PRMT R95, R34, 0x5410, R84 ;  /* 0x00005410225f7816 */ /* 0x000fe20000000054 */
[----:B------:R-:W-:Y:S01]  /*4b30*/  IMAD.MOV.U32 R34, RZ, RZ, R15 ;  /* 0x000000ffff227224 */ /* 0x000fe200078e000f */
[----:B------:R-:W-:Y:S01]  /*4b40*/  PRMT R94, R35, 0x7610, R94 ;  /* 0x00007610235e7816 */ /* 0x000fe2000000005e */
[----:B------:R-:W-:Y:S01]  /*4b50*/  IMAD.MOV.U32 R35, RZ, RZ, R12 ;  /* 0x000000ffff237224 */ /* 0x000fe200078e000c */
[----:B------:R-:W-:Y:S01]  /*4b60*/  PRMT R93, R36, 0x7610, R93 ;  /* 0x00007610245d7816 */ /* 0x000fe2000000005d */
[----:B------:R-:W-:Y:S01]  /*4b70*/  IMAD.MOV.U32 R36, RZ, RZ, R13 ;  /* 0x000000ffff247224 */ /* 0x000fe200078e000d */
[----:B------:R-:W-:Y:S01]  /*4b80*/  PLOP3.LUT P3, PT, PT, PT, UP0, 0x80, 0x0 ;  /* 0x000000000000781c */ /* 0x000fe20003f6f008 */
[----:B-----5:R-:W-:Y:S01]  /*4b90*/  IMAD.MOV.U32 R37, RZ, RZ, R10 ;  /* 0x000000ffff257224 */ /* 0x020fe200078e000a */
[----:B------:R-:W-:Y:S01]  /*4ba0*/  PRMT R98, R34, 0x7610, R98 ;  /* 0x0000761022627816 */ /* 0x000fe20000000062 */
[----:B------:R-:W-:Y:S01]  /*4bb0*/  IMAD.MOV.U32 R34, RZ, RZ, R11 ;  /* 0x000000ffff227224 */ /* 0x000fe200078e000b */
        /* <DEDUP_REMOVED lines=12> */
[----:B------:R-:W-:-:S02]  /*4c80*/  ISETP.GE.AND P4, PT, R152, R73, PT ;  /* 0x000000499800720c */ /* 0x000fc40003f86270 */
[----:B------:R-:W-:Y:S02]  /*4c90*/  PRMT R88, R88, 0x5410, R34 ;  /* 0x0000541058587816 */ /* 0x000fe40000000022 */
[----:B------:R-:W-:Y:S02]  /*4ca0*/  PRMT R90, R35, 0x5410, R36 ;  /* 0x00005410235a7816 */ /* 0x000fe40000000024 */
[----:B------:R-:W-:Y:S01]  /*4cb0*/  PRMT R91, R91, 0x5410, R37 ;  /* 0x000054105b5b7816 */ /* 0x000fe20000000025 */
[----:B------:R-:W-:Y:S06]  /*4cc0*/  @!P3 BRA `(.L_x_3647) ;  /* 0x000000000004b947 */ /* 0x000fec0003800000 */
[----:B------:R-:W-:Y:S01]  /*4cd0*/  BPT.TRAP 0x1 ;  /* 0x000000040000795c */ /* 0x000fe20000300000 */
.L_x_3647:
[----:B------:R-:W-:Y:S01]  /*4ce0*/  IMAD R68, R23, 0x8, R2 ;  /* 0x0000000817447824 */ /* 0x000fe200078e0202 */
[----:B------:R-:W-:Y:S01]  /*4cf0*/  SHF.L.U32 R80, R158, 0x1f, RZ ;  /* 0x0000001f9e507819 */ /* 0x000fe200000006ff */
[----:B------:R-:W-:Y:S01]  /*4d00*/  BSSY B1, `(.L_x_3648) ;  /* 0x0000006000017945 */ /* 0x000fe20003800000 */
[----:B------:R-:W-:Y:S02]  /*4d10*/  IMAD.MOV.U32 R76, RZ, RZ, R32 ;  /* 0x000000ffff4c7224 */ /* 0x000fe400078e0020 */
[----:B------:R-:W0:Y:S01]  /*4d20*/  SYNCS.PHASECHK.TRANS64.TRYWAIT P5, [R68+URZ+0x32490], R80 ;  /* 0x03249050440075a7 */ /* 0x000e2200080a017f */
[----:B------:R-:W-:Y:S02]  /*4d30*/  IMAD.MOV.U32 R77, RZ, RZ, R82 ;  /* 0x000000ffff4d7224 */ /* 0x000fe400078e0052 */
[----:B------:R-:W-:Y:S01]  /*4d40*/  IMAD.SHL.U32 R73, R73, 0x2, RZ ;  /* 0x0000000249497824 */ /* 0x000fe200078e00ff */
[----:B0-----:R-:W-:Y:S06]  /*4d50*/  @!P5 BRA `(.L_x_3649) ;  /* 0x0000035000c8d947 */ /* 0x001fec0003800000 */
.L_x_4021:
[----:B------:R-:W-:Y:S05]  /*4d60*/  BSYNC B1 ;  /* 0x0000000000017941 */ /* 0x000fea0003800000 */
.L_x_3648:
[----:B------:R-:W-:Y:S01]  /*4d70*/  ISETP.GE.OR P5, PT, R22, R72, P1 ;  /* 0x000000481600720c */ /* 0x000fe20000fa6670 */
[----:B------:R-:W-:-:S12]  /*4d80*/  BSSY B1, `(.L_x_3650) ;  /* 0x000007c000017945 */ /* 0x000fd80003800000 */
[----:B------:R-:W-:Y:S05]  /*4d90*/  @P5 BRA `(.L_x_3651) ;  /* 0x0000000400e85947 */ /* 0x000fea0003800000 */
[----:B------:R-:W1:Y:S01]  /*4da0*/  LDC R84, c[0x0][0x2f4] ;  /* 0x0000bd00ff547b82 */ /* 0x000e620000000800 */
[----:B------:R-:W-:Y:S01]  /*4db0*/  IMAD.WIDE.U32 R78, R22, R74, R76 ;  /* 0x0000004a164e7225 */ /* 0x000fe200078e004c */
[----:B------:R-:W-:Y:S03]  /*4dc0*/  BSSY B2, `(.L_x_3652) ;  /* 0x000006b000027945 */ /* 0x000fe60003800000 */
[----:B------:R-:W-:Y:S02]  /*4dd0*/  IMAD.SHL.U32 R35, R62, 0x8, RZ ;  /* 0x000000083e237824 */ /* 0x000fe400078e00ff */
[----:B------:R-:W-:-:S03]  /*4de0*/  IMAD.IADD R83, R81, 0x1, R79 ;  /* 0x0000000151537824 */ /* 0x000fc600078e024f */
[--C-:B------:R-:W-:Y:S02]  /*4df0*/  SHF.R.S32.HI R82, RZ, 0x1f, R35.reuse ;  /* 0x0000001fff527819 */ /* 0x100fe40000011423 */
[--C-:B------:R-:W-:Y:S02]  /*4e00*/  IADD3 R81, P5, P6, R30, R78, R35.reuse ;  /* 0x0000004e1e517210 */ /* 0x100fe40007ebe023 */
[----:B------:R-:W-:Y:S02]  /*4e10*/  LOP3.LUT R35, R55, 0x38, R35, 0xf8, !PT ;  /* 0x0000003837237812 */ /* 0x000fe400078ef823 */
[----:B------:R-:W-:Y:S02]  /*4e20*/  IADD3.X R82, R64, R83, R82, P5, P6 ;  /* 0x0000005340527210 */ /* 0x000fe40002fec452 */
[----:B------:R-:W-:Y:S01]  /*4e30*/  LOP3.LUT R35, R35, R56, RZ, 0x3c, !PT ;  /* 0x0000003823237212 */ /* 0x000fe200078e3cff */
[----:B-1----:R-:W-:-:S05]  /*4e40*/  IMAD.IADD R32, R84, 0x1, -R73 ;  /* 0x0000000154207824 */ /* 0x002fca00078e0a49 */
[----:B------:R-:W-:-:S04]  /*4e50*/  SEL R32, R73, R32, !P0 ;  /* 0x0000002049207207 */ /* 0x000fc80004000000 */
[----:B------:R-:W-:-:S04]  /*4e60*/  SHF.R.S32.HI R33, RZ, 0x1f, R32 ;  /* 0x0000001fff217819 */ /* 0x000fc80000011420 */
[----:B------:R-:W-:Y:S01]  /*4e70*/  LEA.HI R33, R33, R32, RZ, 0x4 ;  /* 0x0000002021217211 */ /* 0x000fe200078f20ff */
[----:B------:R-:W-:-:S03]  /*4e80*/  IMAD R32, R180, 0x200, R35 ;  /* 0x00000200b4207824 */ /* 0x000fc600078e0223 */
[----:B------:R-:W-:-:S05]  /*4e90*/  LEA.HI.SX32 R33, R33, R62, 0x1c ;  /* 0x0000003e21217211 */ /* 0x000fca00078fe2ff */
[----:B------:R-:W-:-:S05]  /*4ea0*/  IMAD.SHL.U32 R85, R33, 0x8, RZ ;  /* 0x0000000821557824 */ /* 0x000fca00078e00ff */
[----:B------:R-:W-:-:S04]  /*4eb0*/  LOP3.LUT R33, R55, 0x38, R85, 0xf8, !PT ;  /* 0x0000003837217812 */ /* 0x000fc800078ef855 */
[----:B------:R-:W-:-:S05]  /*4ec0*/  LOP3.LUT R33, R33, R56, RZ, 0x3c, !PT ;  /* 0x0000003821217212 */ /* 0x000fca00078e3cff */
[----:B------:R-:W-:Y:S02]  /*4ed0*/  IMAD R34, R180, 0x200, R33 ;  /* 0x00000200b4227824 */ /* 0x000fe400078e0221 */
[C---:B------:R-:W-:Y:S02]  /*4ee0*/  IMAD R33, R23.reuse, 0x1800, R32 ;  /* 0x0000180017217824 */ /* 0x040fe400078e0220 */
[----:B------:R-:W-:Y:S02]  /*4ef0*/  IMAD R35, R23, 0x1800, R34 ;  /* 0x0000180017237824 */ /* 0x000fe400078e0222 */
[--C-:B------:R-:W-:Y:S02]  /*4f00*/  IMAD R33, R33, 0x2, R2.reuse ;  /* 0x0000000221217824 */ /* 0x100fe400078e0202 */
[----:B------:R-:W-:-:S04]  /*4f10*/  IMAD R36, R35, 0x2, R2 ;  /* 0x0000000223247824 */ /* 0x000fc800078e0202 */
[----:B------:R-:W1:Y:S04]  /*4f20*/  LDS.128 R32, [R33+0x1c400] ;  /* 0x01c4000021207984 */ /* 0x000e680000000c00 */
[----:B------:R-:W2:Y:S01]  /*4f30*/  LDS.128 R36, [R36+0x1c400] ;  /* 0x01c4000024247984 */ /* 0x000ea20000000c00 */
[----:B------:R-:W-:Y:S05]  /*4f40*/  @P4 BRA `(.L_x_3653) ;  /* 0x0000000400484947 */ /* 0x000fea0003800000 */
[--C-:B------:R-:W-:Y:S01]  /*4f50*/  SHF.R.U64 R12, R12, 0x10, R13.reuse ;  /* 0x000000100c0c7819 */ /* 0x100fe2000000120d */
[----:B------:R-:W-:Y:S01]  /*4f60*/  HADD2.F32 R98, -RZ, R98.H0_H0 ;  /* 0x20000062ff627230 */ /* 0x000fe20000004100 */
[----:B------:R-:W-:Y:S02]  /*4f70*/  SHF.R.U32.HI R13, RZ, 0x10, R13 ;  /* 0x00000010ff0d7819 */ /* 0x000fe4000001160d */
[--C-:B------:R-:W-:Y:S02]  /*4f80*/  SHF.R.U64 R86, R4, 0x10, R5.reuse ;  /* 0x0000001004567819 */ /* 0x100fe40000001205 */
[----:B------:R-:W-:Y:S02]  /*4f90*/  SHF.R.U32.HI R96, RZ, 0x10, R5 ;  /* 0x00000010ff607819 */ /* 0x000fe40000011605 */
[--C-:B------:R-:W-:Y:S01]  /*4fa0*/  SHF.R.U64 R4, R6, 0x10, R7.reuse ;  /* 0x0000001006047819 */ /* 0x100fe20000001207 */
[----:B-1----:R-:W-:Y:S01]  /*4fb0*/  HADD2.F32 R6, -RZ, R33.H0_H0 ;  /* 0x20000021ff067230 */ /* 0x002fe20000004100 */
[----:B------:R-:W-:Y:S01]  /*4fc0*/  SHF.R.U32.HI R92, RZ, 0x10, R7 ;  /* 0x00000010ff5c7819 */ /* 0x000fe20000011607 */
[--C-:B--2---:R-:W-:Y:S01]  /*4fd0*/  HADD2.F32 R7, -RZ, R37.reuse.H0_H0 ;  /* 0x20000025ff077230 */ /* 0x104fe20000004100 */
[--C-:B------:R-:W-:Y:S01]  /*4fe0*/  SHF.R.U64 R5, R14, 0x10, R15.reuse ;  /* 0x000000100e057819 */ /* 0x100fe2000000120f */
[----:B------:R-:W-:Y:S01]  /*4ff0*/  HADD2.F32 R14, -RZ, R37.H1_H1 ;  /* 0x30000025ff0e7230 */ /* 0x000fe20000004100 */
[----:B------:R-:W-:Y:S01]  /*5000*/  SHF.R.U32.HI R100, RZ, 0x10, R15 ;  /* 0x00000010ff647819 */ /* 0x000fe2000001160f */
[----:B------:R-:W-:-:S02]  /*5010*/  HADD2.F32 R15, -RZ, R94.H0_H0 ;  /* 0x2000005eff0f7230 */ /* 0x000fc40000004100 */
[----:B------:R-:W-:Y:S02]  /*5020*/  HADD2.F32 R37, -RZ, R13.H0_H0 ;  /* 0x2000000dff257230 */ /* 0x000fe40000004100 */
[----:B------:R-:W-:Y:S02]  /*5030*/  HADD2.F32 R94, -RZ, R94.H1_H1 ;  /* 0x3000005eff5e7230 */ /* 0x000fe40000004100 */
[----:B------:R-:W-:Y:S02]  /*5040*/  HADD2.F32 R13, -RZ, R33.H1_H1 ;  /* 0x30000021ff0d7230 */ /* 0x000fe40000004100 */
[----:B------:R-:W-:Y:S02]  /*5050*/  HADD2.F32 R33, -RZ, R96.H0_H0 ;  /* 0x20000060ff217230 */ /* 0x000fe40000004100 */
[-C--:B------:R-:W-:Y:S01]  /*5060*/  FMUL.FTZ R96, R14, R37.reuse ;  /* 0x000000250e607220 */ /* 0x080fe20000410000 */
[-C--:B------:R-:W-:Y:S01]  /*5070*/  FMUL.FTZ R97, R7, R94.reuse ;  /* 0x0000005e07617220 */ /* 0x080fe20000410000 */
[C---:B------:R-:W-:Y:S01]  /*5080*/  FMUL.FTZ R37, R13.reuse, R37 ;  /* 0x000000250d257220 */ /* 0x040fe20000410000 */
[C---:B------:R-:W-:Y:S01]  /*5090*/  FMUL.FTZ R94, R6.reuse, R94 ;  /* 0x0000005e065e7220 */ /* 0x040fe20000410000 */
[----:B------:R-:W-:Y:S01]  /*50a0*/  FFMA.FTZ R13, R13, R33, -R96 ;  /* 0x000000210d0d7223 */ /* 0x000fe20000010860 */
[----:B------:R-:W-:Y:S01]  /*50b0*/  FFMA.FTZ R6, R6, R15, -R97 ;  /* 0x0000000f06067223 */ /* 0x000fe20000010861 */
[----:B------:R-:W-:Y:S01]  /*50c0*/  FFMA.FTZ R14, R14, R33, R37 ;  /* 0x000000210e0e7223 */ /* 0x000fe20000010025 */
[----:B------:R-:W-:Y:S01]  /*50d0*/  FFMA.FTZ R7, R7, R15, R94 ;  /* 0x0000000f07077223 */ /* 0x000fe2000001005e */
[----:B------:R-:W-:-:S02]  /*50e0*/  HADD2.F32 R33, -RZ, R39.H0_H0 ;  /* 0x20000027ff217230 */ /* 0x000fc40000004100 */
[----:B------:R-:W-:Y:S01]  /*50f0*/  HADD2.F32 R39, -RZ, R39.H1_H1 ;  /* 0x30000027ff277230 */ /* 0x000fe20000004100 */
[----:B------:R-:W-:Y:S01]  /*5100*/  F2FP.F16.F32.PACK_AB R6, R13, R6 ;  /* 0x000000060d06723e */ /* 0x000fe200000000ff */
[--C-:B------:R-:W-:Y:S02]  /*5110*/  HADD2.F32 R15, -RZ, R35.reuse.H0_H0 ;  /* 0x20000023ff0f7230 */ /* 0x100fe40000004100 */
[----:B------:R-:W-:Y:S02]  /*5120*/  HADD2.F32 R100, -RZ, R100.H0_H0 ;  /* 0x20000064ff647230 */ /* 0x000fe40000004100 */
[----:B------:R-:W-:Y:S02]  /*5130*/  HADD2.F32 R35, -RZ, R35.H1_H1 ;  /* 0x30000023ff237230 */ /* 0x000fe40000004100 */
[----:B------:R-:W-:Y:S02]  /*5140*/  HADD2.F32 R96, -RZ, R92.H0_H0 ;  /* 0x2000005cff607230 */ /* 0x000fe40000004100 */
[----:B------:R-:W-:Y:S01]  /*5150*/  FMUL.FTZ R92, R33, R98 ;  /* 0x00000062215c7220 */ /* 0x000fe20000410000 */
[----:B------:R-:W-:-:S02]  /*5160*/  HADD2.F32 R94, -RZ, R95.H1_H1 ;  /* 0x3000005fff5e7230 */ /* 0x000fc40000004100 */
[----:B------:R-:W-:Y:S01]  /*5170*/  FMUL.FTZ R98, R15, R98 ;  /* 0x000000620f627220 */ /* 0x000fe20000410000 */
[-C--:B------:R-:W-:Y:S01]  /*5180*/  FMUL.FTZ R102, R39, R100.reuse ;  /* 0x0000006427667220 */ /* 0x080fe20000410000 */
[----:B------:R-:W-:Y:S01]  /*5190*/  FMUL.FTZ R100, R35, R100 ;  /* 0x0000006423647220 */ /* 0x000fe20000410000 */
[----:B------:R-:W-:Y:S02]  /*51a0*/  HADD2.F32 R97, -RZ, R12.H0_H0 ;  /* 0x2000000cff617230 */ /* 0x000fe40000004100 */
[-C--:B------:R-:W-:Y:S01]  /*51b0*/  FFMA.FTZ R15, R15, R94.reuse, -R92 ;  /* 0x0000005e0f0f7223 */ /* 0x080fe2000001085c */
[----:B------:R-:W-:Y:S01]  /*51c0*/  FFMA.FTZ R33, R33, R94, R98 ;  /* 0x0000005e21217223 */ /* 0x000fe20000010062 */
[-C--:B------:R-:W-:Y:S01]  /*51d0*/  FFMA.FTZ R92, R35, R96.reuse, -R102 ;  /* 0x00000060235c7223 */ /* 0x080fe20000010866 */
[----:B------:R-:W-:Y:S01]  /*51e0*/  FFMA.FTZ R94, R39, R96, R100 ;  /* 0x00000060275e7223 */ /* 0x000fe20000010064 */
[----:B------:R-:W-:Y:S02]  /*51f0*/  HADD2.F32 R39, -RZ, R99.H0_H0 ;  /* 0x20000063ff277230 */ /* 0x000fe40000004100 */
[----:B------:R-:W-:-:S02]  /*5200*/  HADD2.F32 R35, -RZ, R36.H0_H0 ;  /* 0x20000024ff237230 */ /* 0x000fc40000004100 */
[----:B------:R-:W-:Y:S01]  /*5210*/  HADD2.F32 R12, -RZ, R32.H0_H0 ;  /* 0x20000020ff0c7230 */ /* 0x000fe20000004100 */
[----:B------:R-:W-:Y:S01]  /*5220*/  F2FP.F16.F32.PACK_AB R94, R94, R33 ;  /* 0x000000215e5e723e */ /* 0x000fe200000000ff */
[----:B------:R-:W-:Y:S02]  /*5230*/  HADD2.F32 R36, -RZ, R36.H1_H1 ;  /* 0x30000024ff247230 */ /* 0x000fe40000004100 */
[-C--:B------:R-:W-:Y:S01]  /*5240*/  FMUL.FTZ R99, R35, R39.reuse ;  /* 0x0000002723637220 */ /* 0x080fe20000410000 */
[----:B------:R-:W-:Y:S02]  /*5250*/  HADD2.F32 R32, -RZ, R32.H1_H1 ;  /* 0x30000020ff207230 */ /* 0x000fe40000004100 */
[----:B------:R-:W-:Y:S02]  /*5260*/  HADD2.F32 R37, -RZ, R86.H0_H0 ;  /* 0x20000056ff257230 */ /* 0x000fe40000004100 */
[----:B------:R-:W-:Y:S01]  /*5270*/  FMUL.FTZ R86, R12, R39 ;  /* 0x000000270c567220 */ /* 0x000fe20000410000 */
[----:B------:R-:W-:-:S02]  /*5280*/  HADD2.F32 R95, -RZ, R95.H0_H0 ;  /* 0x2000005fff5f7230 */ /* 0x000fc40000004100 */
[-C--:B------:R-:W-:Y:S01]  /*5290*/  FMUL.FTZ R39, R36, R97.reuse ;  /* 0x0000006124277220 */ /* 0x080fe20000410000 */
[----:B------:R-:W-:Y:S01]  /*52a0*/  FMUL.FTZ R97, R32, R97 ;  /* 0x0000006120617220 */ /* 0x000fe20000410000 */
[----:B------:R-:W-:Y:S02]  /*52b0*/  IMAD.MOV.U32 R33, RZ, RZ, R6 ;  /* 0x000000ffff217224 */ /* 0x000fe400078e0006 */
[----:B------:R-:W-:Y:S01]  /*52c0*/  FFMA.FTZ R99, R12, R95, -R99 ;  /* 0x0000005f0c637223 */ /* 0x000fe20000010863 */
[-C--:B------:R-:W-:Y:S01]  /*52d0*/  FFMA.FTZ R96, R32, R37.reuse, -R39 ;  /* 0x0000002520607223 */ /* 0x080fe20000010827 */
[----:B------:R-:W-:Y:S01]  /*52e0*/  FFMA.FTZ R97, R36, R37, R97 ;  /* 0x0000002524617223 */ /* 0x000fe20000010061 */
[----:B------:R-:W-:Y:S02]  /*52f0*/  HADD2.F32 R32, -RZ, R93.H1_H1 ;  /* 0x3000005dff207230 */ /* 0x000fe40000004100 */
[----:B------:R-:W-:Y:S01]  /*5300*/  FFMA.FTZ R86, R35, R95, R86 ;  /* 0x0000005f23567223 */ /* 0x000fe20000010056 */
[----:B------:R-:W-:-:S02]  /*5310*/  HADD2.F32 R37, -RZ, R5.H0_H0 ;  /* 0x20000005ff257230 */ /* 0x000fc40000004100 */
[----:B------:R-:W-:Y:S02]  /*5320*/  HADD2.F32 R12, -RZ, R38.H0_H0 ;  /* 0x20000026ff0c7230 */ /* 0x000fe40000004100 */
[----:B------:R-:W-:Y:S01]  /*5330*/  HADD2.F32 R93, -RZ, R93.H0_H0 ;  /* 0x2000005dff5d7230 */ /* 0x000fe20000004100 */
[----:B------:R-:W-:Y:S01]  /*5340*/  F2FP.F16.F32.PACK_AB R36, R97, R86 ;  /* 0x000000566124723e */ /* 0x000fe200000000ff */
[----:B------:R-:W-:Y:S02]  /*5350*/  HADD2.F32 R5, -RZ, R34.H0_H0 ;  /* 0x20000022ff057230 */ /* 0x000fe40000004100 */
[----:B------:R-:W-:Y:S02]  /*5360*/  HADD2.F32 R38, -RZ, R38.H1_H1 ;  /* 0x30000026ff267230 */ /* 0x000fe40000004100 */
[----:B------:R-:W-:Y:S02]  /*5370*/  HADD2.F32 R34, -RZ, R34.H1_H1 ;  /* 0x30000022ff227230 */ /* 0x000fe40000004100 */
[----:B------:R-:W-:-:S02]  /*5380*/  HADD2.F32 R35, -RZ, R4.H0_H0 ;  /* 0x20000004ff237230 */ /* 0x000fc40000004100 */
[----:B------:R-:W-:Y:S01]  /*5390*/  FMUL.FTZ R4, R12, R93 ;  /* 0x0000005d0c047220 */ /* 0x000fe20000410000 */
[----:B------:R-:W-:Y:S01]  /*53a0*/  FMUL.FTZ R39, R38, R37 ;  /* 0x0000002526277220 */ /* 0x000fe20000410000 */
[C---:B------:R-:W-:Y:S01]  /*53b0*/  FMUL.FTZ R93, R5.reuse, R93 ;  /* 0x0000005d055d7220 */ /* 0x040fe20000410000 */
[C---:B------:R-:W-:Y:S01]  /*53c0*/  FMUL.FTZ R37, R34.reuse, R37 ;  /* 0x0000002522257220 */ /* 0x040fe20000410000 */
[-C--:B------:R-:W-:Y:S01]  /*53d0*/  FFMA.FTZ R4, R5, R32.reuse, -R4 ;  /* 0x0000002005047223 */ /* 0x080fe20000010804 */
[-C--:B------:R-:W-:Y:S01]  /*53e0*/  FFMA.FTZ R39, R34, R35.reuse, -R39 ;  /* 0x0000002322277223 */ /* 0x080fe20000010827 */
[----:B------:R-:W-:Y:S01]  /*53f0*/  FFMA.FTZ R93, R12, R32, R93 ;  /* 0x000000200c5d7223 */ /* 0x000fe2000001005d */
[----:B------:R-:W-:Y:S01]  /*5400*/  FFMA.FTZ R38, R38, R35, R37 ;  /* 0x0000002326267223 */ /* 0x000fe20000010025 */
[----:B------:R-:W-:Y:S02]  /*5410*/  F2FP.F16.F32.PACK_AB R35, R92, R15 ;  /* 0x0000000f5c23723e */ /* 0x000fe400000000ff */
[----:B------:R-:W-:Y:S01]  /*5420*/  F2FP.F16.F32.PACK_AB R34, R39, R4 ;  /* 0x000000042722723e */ /* 0x000fe200000000ff */
[----:B------:R-:W-:Y:S01]  /*5430*/  IMAD.MOV.U32 R39, RZ, RZ, R94 ;  /* 0x000000ffff277224 */ /* 0x000fe200078e005e */
[----:B------:R-:W-:-:S02]  /*5440*/  F2FP.F16.F32.PACK_AB R37, R14, R7 ;  /* 0x000000070e25723e */ /* 0x000fc400000000ff */
[----:B------:R-:W-:Y:S02]  /*5450*/  F2FP.F16.F32.PACK_AB R32, R96, R99 ;  /* 0x000000636020723e */ /* 0x000fe400000000ff */
[----:B------:R-:W-:-:S07]  /*5460*/  F2FP.F16.F32.PACK_AB R38, R38, R93 ;  /* 0x0000005d2626723e */ /* 0x000fce00000000ff */
.L_x_3653:
[----:B------:R-:W-:Y:S05]  /*5470*/  BSYNC B2 ;  /* 0x0000000000027941 */ /* 0x000fea0003800000 */
.L_x_3652:
[----:B------:R-:W-:Y:S02]  /*5480*/  ISETP.GE.AND P5, PT, R85, R84, PT ;  /* 0x000000545500720c */ /* 0x000fe40003fa6270 */
[----:B------:R-:W-:-:S11]  /*5490*/  P2R R5, PR, RZ, 0x1 ;  /* 0x00000001ff057803 */ /* 0x000fd60000000000 */
[--C-:B------:R-:W-:Y:S02]  /*54a0*/  @!P5 SHF.R.S32.HI R4, RZ, 0x1f, R85.reuse ;  /* 0x0000001fff04d819 */ /* 0x100fe40000011455 */
[----:B------:R-:W-:-:S04]  /*54b0*/  @!P5 IADD3 R78, P0, P6, R30, R78, R85 ;  /* 0x0000004e1e4ed210 */ /* 0x000fc80007e1e055 */
[----:B------:R-:W-:Y:S02]  /*54c0*/  @!P5 IADD3.X R83, R64, R83, R4, P0, P6 ;  /* 0x000000534053d210 */ /* 0x000fe400007ec404 */
[-C--:B------:R-:W-:Y:S02]  /*54d0*/  LEA R4, P6, R81, R70.reuse, 0x1 ;  /* 0x0000004651047211 */ /* 0x080fe400078c08ff */
[----:B------:R-:W-:Y:S02]  /*54e0*/  ISETP.NE.AND P0, PT, R5, RZ, PT ;  /* 0x000000ff0500720c */ /* 0x000fe40003f05270 */
[----:B------:R-:W-:Y:S02]  /*54f0*/  LEA.HI.X R5, R81, R71, R82, 0x1, P6 ;  /* 0x0000004751057211 */ /* 0x000fe400030f0c52 */
[----:B------:R-:W-:-:S03]  /*5500*/  @!P5 LEA R6, P6, R78, R70, 0x1 ;  /* 0x000000464e06d211 */ /* 0x000fc600078c08ff */
[----:B-1----:R1:W-:Y:S01]  /*5510*/  STG.E.128 desc[UR42][R4.64], R32 ;  /* 0x0000002004007986 */ /* 0x0023e2000c101d2a */
[----:B------:R-:W-:-:S05]  /*5520*/  @!P5 LEA.HI.X R7, R78, R71, R83, 0x1, P6 ;  /* 0x000000474e07d211 */ /* 0x000fca00030f0c53 */
[----:B--2---:R1:W-:Y:S04]  /*5530*/  @!P5 STG.E.128 desc[UR42][R6.64], R36 ;  /* 0x000000240600d986 */ /* 0x0043e8000c101d2a */
.L_x_3651:
[----:B------:R-:W-:Y:S05]  /*5540*/  BSYNC B1 ;  /* 0x0000000000017941 */ /* 0x000fea0003800000 */
.L_x_3650:
[C---:B------:R-:W-:Y:S01]  /*5550*/  ISETP.GE.OR P5, PT, R156.reuse, R72, P1 ;  /* 0x000000489c00720c */ /* 0x040fe20000fa6670 */
[----:B------:R-:W-:Y:S01]  /*5560*/  IMAD.WIDE.U32 R76, R156, R74, R76 ;  /* 0x0000004a9c4c7225 */ /* 0x000fe200078e004c */
[----:B-1----:R-:W-:-:S05]  /*5570*/  SHF.R.S32.HI R5, RZ, 0x1f, R156 ;  /* 0x0000001fff057819 */ /* 0x002fca000001149c */
[----:B------:R-:W-:-:S04]  /*5580*/  IMAD R5, R5, R74, RZ ;  /* 0x0000004a05057224 */ /* 0x000fc800078e02ff */
[----:B------:R-:W-:Y:S02]  /*5590*/  IMAD R5, R156, R75, R5 ;  /* 0x0000004b9c057224 */ /* 0x000fe400078e0205 */
[----:B------:R-:W-:Y:S05]  /*55a0*/  @P5 BRA `(.L_x_3636) ;  /* 0x0000000800505947 */ /* 0x000fea0003800000 */
[----:B------:R-:W1:Y:S01]  /*55b0*/  LDC R34, c[0x0][0x2f4] ;  /* 0x0000bd00ff227b82 */ /* 0x000e620000000800 */
[----:B------:R-:W-:Y:S01]  /*55c0*/  IMAD.SHL.U32 R7, R62, 0x8, RZ ;  /* 0x000000083e077824 */ /* 0x000fe200078e00ff */
[----:B------:R-:W-:Y:S01]  /*55d0*/  BSSY B1, `(.L_x_3654) ;  /* 0x000006c000017945 */ /* 0x000fe20003800000 */
[----:B------:R-:W-:-:S03]  /*55e0*/  IMAD.IADD R35, R77, 0x1, R5 ;  /* 0x000000014d237824 */ /* 0x000fc600078e0205 */
[--C-:B------:R-:W-:Y:S02]  /*55f0*/  SHF.R.S32.HI R5, RZ, 0x1f, R7.reuse ;  /* 0x0000001fff057819 */ /* 0x100fe40000011407 */
[----:B------:R-:W-:-:S04]  /*5600*/  IADD3 R4, P5, P6, R30, R76, R7 ;  /* 0x0000004c1e047210 */ /* 0x000fc80007ebe007 */
[----:B------:R-:W-:Y:S02]  /*5610*/  IADD3.X R5, R64, R35, R5, P5, P6 ;  /* 0x0000002340057210 */ /* 0x000fe40002fec405 */
[----:B------:R-:W-:-:S04]  /*5620*/  LEA R32, P5, R4, R70, 0x1 ;  /* 0x0000004604207211 */ /* 0x000fc800078a08ff */
[----:B------:R-:W-:Y:S01]  /*5630*/  LEA.HI.X R33, R4, R71, R5, 0x1, P5 ;  /* 0x0000004704217211 */ /* 0x000fe200028f0c05 */
[----:B-1----:R-:W-:-:S05]  /*5640*/  @P0 IMAD.IADD R73, R34, 0x1, -R73 ;  /* 0x0000000122490824 */ /* 0x002fca00078e0a49 */
        /* <DEDUP_REMOVED lines=14> */
[----:B------:R-:W-:Y:S02]  /*5730*/  SHF.R.U32.HI R38, RZ, 0x10, R25 ;  /* 0x00000010ff267819 */ /* 0x000fe40000011619 */
[----:B------:R-:W-:Y:S02]  /*5740*/  SHF.R.U64 R36, R8, 0x10, R9 ;  /* 0x0000001008247819 */ /* 0x000fe40000001209 */
[----:B------:R-:W-:Y:S01]  /*5750*/  SHF.R.U64 R79, R24, 0x10, R25 ;  /* 0x00000010184f7819 */ /* 0x000fe20000001219 */
[----:B--2---:R-:W-:Y:S01]  /*5760*/  IMAD.MOV.U32 R24, RZ, RZ, R15 ;  /* 0x000000ffff187224 */ /* 0x004fe200078e000f */
[----:B------:R-:W-:Y:S01]  /*5770*/  SHF.R.U64 R8, R10, 0x10, R11 ;  /* 0x000000100a087819 */ /* 0x000fe2000000120b */
[--C-:B------:R-:W-:Y:S01]  /*5780*/  HADD2.F32 R25, -RZ, R91.reuse.H0_H0 ;  /* 0x2000005bff197230 */ /* 0x100fe20000004100 */
[----:B------:R-:W-:Y:S01]  /*5790*/  SHF.R.U32.HI R74, RZ, 0x10, R9 ;  /* 0x00000010ff4a7819 */ /* 0x000fe20000011609 */
[----:B-1----:R-:W-:Y:S01]  /*57a0*/  IMAD.MOV.U32 R10, RZ, RZ, R4 ;  /* 0x000000ffff0a7224 */ /* 0x002fe200078e0004 */
[----:B------:R-:W-:Y:S01]  /*57b0*/  SHF.R.U32.HI R73, RZ, 0x10, R11 ;  /* 0x00000010ff497819 */ /* 0x000fe2000001160b */
[----:B------:R-:W-:Y:S01]  /*57c0*/  HADD2.F32 R91, -RZ, R91.H1_H1 ;  /* 0x3000005bff5b7230 */ /* 0x000fe20000004100 */
[--C-:B------:R-:W-:Y:S01]  /*57d0*/  SHF.R.U64 R9, R26, 0x10, R27.reuse ;  /* 0x000000101a097819 */ /* 0x100fe2000000121b */
[----:B------:R-:W-:Y:S01]  /*57e0*/  HADD2.F32 R15, -RZ, R13.H0_H0 ;  /* 0x2000000dff0f7230 */ /* 0x000fe20000004100 */
[----:B------:R-:W-:Y:S01]  /*57f0*/  SHF.R.U32.HI R39, RZ, 0x10, R27 ;  /* 0x00000010ff277819 */ /* 0x000fe2000001161b */
[----:B------:R-:W-:-:S02]  /*5800*/  IMAD.MOV.U32 R11, RZ, RZ, R7 ;  /* 0x000000ffff0b7224 */ /* 0x000fc400078e0007 */
[----:B------:R-:W-:Y:S02]  /*5810*/  HADD2.F32 R13, -RZ, R13.H1_H1 ;  /* 0x3000000dff0d7230 */ /* 0x000fe40000004100 */
[--C-:B------:R-:W-:Y:S02]  /*5820*/  HADD2.F32 R4, -RZ, R5.reuse.H0_H0 ;  /* 0x20000005ff047230 */ /* 0x100fe40000004100 */
[----:B------:R-:W-:Y:S02]  /*5830*/  HADD2.F32 R38, -RZ, R38.H0_H0 ;  /* 0x20000026ff267230 */ /* 0x000fe40000004100 */
        /* <DEDUP_REMOVED lines=16> */
[----:B------:R-:W-:Y:S02]  /*5940*/  HADD2.F32 R38, -RZ, R90.H0_H0 ;  /* 0x2000005aff267230 */ /* 0x000fe40000004100 */
[----:B------:R-:W-:Y:S02]  /*5950*/  HADD2.F32 R11, -RZ, R11.H1_H1 ;  /* 0x3000000bff0b7230 */ /* 0x000fe40000004100 */
[----:B------:R-:W-:Y:S01]  /*5960*/  FMUL.FTZ R82, R24, R25 ;  /* 0x0000001918527220 */ /* 0x000fe20000410000 */
[----:B------:R-:W-:-:S02]  /*5970*/  HADD2.F32 R15, -RZ, R73.H0_H0 ;  /* 0x20000049ff0f7230 */ /* 0x000fc40000004100 */
[-C--:B------:R-:W-:Y:S01]  /*5980*/  FMUL.FTZ R78, R13, R38.reuse ;  /* 0x000000260d4e7220 */ /* 0x080fe20000410000 */
[----:B------:R-:W-:Y:S02]  /*5990*/  HADD2.F32 R26, -RZ, R87.H1_H1 ;  /* 0x30000057ff1a7230 */ /* 0x000fe40000004100 */
[----:B------:R-:W-:Y:S01]  /*59a0*/  FMUL.FTZ R25, R11, R25 ;  /* 0x000000190b197220 */ /* 0x000fe20000410000 */
[----:B------:R-:W-:Y:S01]  /*59b0*/  FMUL.FTZ R38, R7, R38 ;  /* 0x0000002607267220 */ /* 0x000fe20000410000 */
[-C--:B------:R-:W-:Y:S01]  /*59c0*/  FFMA.FTZ R73, R11, R15.reuse, -R82 ;  /* 0x0000000f0b497223 */ /* 0x080fe20000010852 */
[----:B------:R-:W-:Y:S02]  /*59d0*/  HADD2.F32 R11, -RZ, R12.H0_H0 ;  /* 0x2000000cff0b7230 */ /* 0x000fe40000004100 */
[----:B------:R-:W-:Y:S01]  /*59e0*/  FFMA.FTZ R78, R7, R26, -R78 ;  /* 0x0000001a074e7223 */ /* 0x000fe2000001084e */
[----:B------:R-:W-:Y:S01]  /*59f0*/  FFMA.FTZ R75, R24, R15, R25 ;  /* 0x0000000f184b7223 */ /* 0x000fe20000010019 */
[----:B------:R-:W-:-:S02]  /*5a00*/  HADD2.F32 R15, -RZ, R79.H0_H0 ;  /* 0x2000004fff0f7230 */ /* 0x000fc40000004100 */
[----:B------:R-:W-:Y:S01]  /*5a10*/  FFMA.FTZ R38, R13, R26, R38 ;  /* 0x0000001a0d267223 */ /* 0x000fe20000010026 */
[----:B------:R-:W-:Y:S02]  /*5a20*/  HADD2.F32 R7, -RZ, R10.H0_H0 ;  /* 0x2000000aff077230 */ /* 0x000fe40000004100 */
[----:B------:R-:W-:Y:S02]  /*5a30*/  HADD2.F32 R12, -RZ, R12.H1_H1 ;  /* 0x3000000cff0c7230 */ /* 0x000fe40000004100 */
[----:B------:R-:W-:Y:S01]  /*5a40*/  HADD2.F32 R10, -RZ, R10.H1_H1 ;  /* 0x3000000aff0a7230 */ /* 0x000fe20000004100 */
[----:B------:R-:W-:Y:S01]  /*5a50*/  F2FP.F16.F32.PACK_AB R38, R75, R38 ;  /* 0x000000264b26723e */ /* 0x000fe200000000ff */
[----:B------:R-:W-:Y:S02]  /*5a60*/  HADD2.F32 R90, -RZ, R90.H1_H1 ;  /* 0x3000005aff5a7230 */ /* 0x000fe40000004100 */
[----:B------:R-:W-:Y:S01]  /*5a70*/  FMUL.FTZ R25, R12, R15 ;  /* 0x0000000f0c197220 */ /* 0x000fe20000410000 */
[----:B------:R-:W-:-:S02]  /*5a80*/  HADD2.F32 R13, -RZ, R36.H0_H0 ;  /* 0x20000024ff0d7230 */ /* 0x000fc40000004100 */
[C---:B------:R-:W-:Y:S01]  /*5a90*/  FMUL.FTZ R15, R10.reuse, R15 ;  /* 0x0000000f0a0f7220 */ /* 0x040fe20000410000 */
[----:B------:R-:W-:Y:S02]  /*5aa0*/  HADD2.F32 R24, -RZ, R88.H0_H0 ;  /* 0x20000058ff187230 */ /* 0x000fe40000004100 */
[-C--:B------:R-:W-:Y:S01]  /*5ab0*/  FMUL.FTZ R26, R11, R90.reuse ;  /* 0x0000005a0b1a7220 */ /* 0x080fe20000410000 */
[C---:B------:R-:W-:Y:S01]  /*5ac0*/  FMUL.FTZ R90, R7.reuse, R90 ;  /* 0x0000005a075a7220 */ /* 0x040fe20000410000 */
[-C--:B------:R-:W-:Y:S01]  /*5ad0*/  FFMA.FTZ R25, R10, R13.reuse, -R25 ;  /* 0x0000000d0a197223 */ /* 0x080fe20000010819 */
[----:B------:R-:W-:Y:S01]  /*5ae0*/  FFMA.FTZ R15, R12, R13, R15 ;  /* 0x0000000d0c0f7223 */ /* 0x000fe2000001000f */
[----:B------:R-:W-:Y:S02]  /*5af0*/  HADD2.F32 R13, -RZ, R9.H0_H0 ;  /* 0x20000009ff0d7230 */ /* 0x000fe40000004100 */
[----:B------:R-:W-:Y:S01]  /*5b00*/  FFMA.FTZ R26, R7, R24, -R26 ;  /* 0x00000018071a7223 */ /* 0x000fe2000001081a */
[----:B------:R-:W-:-:S02]  /*5b10*/  HADD2.F32 R9, -RZ, R14.H0_H0 ;  /* 0x2000000eff097230 */ /* 0x000fc40000004100 */
[----:B------:R-:W-:Y:S01]  /*5b20*/  FFMA.FTZ R90, R11, R24, R90 ;  /* 0x000000180b5a7223 */ /* 0x000fe2000001005a */
[----:B------:R-:W-:Y:S02]  /*5b30*/  HADD2.F32 R88, -RZ, R88.H1_H1 ;  /* 0x30000058ff587230 */ /* 0x000fe40000004100 */
[----:B------:R-:W-:Y:S01]  /*5b40*/  HADD2.F32 R7, -RZ, R6.H0_H0 ;  /* 0x20000006ff077230 */ /* 0x000fe20000004100 */
[----:B------:R-:W-:Y:S01]  /*5b50*/  F2FP.F16.F32.PACK_AB R4, R25, R26 ;  /* 0x0000001a1904723e */ /* 0x000fe200000000ff */
[----:B------:R-:W-:Y:S01]  /*5b60*/  HADD2.F32 R14, -RZ, R14.H1_H1 ;  /* 0x3000000eff0e7230 */ /* 0x000fe20000004100 */
[----:B------:R-:W-:Y:S01]  /*5b70*/  F2FP.F16.F32.PACK_AB R12, R15, R90 ;  /* 0x0000005a0f0c723e */ /* 0x000fe200000000ff */
[----:B------:R-:W-:Y:S02]  /*5b80*/  HADD2.F32 R6, -RZ, R6.H1_H1 ;  /* 0x30000006ff067230 */ /* 0x000fe40000004100 */
[----:B------:R-:W-:Y:S02]  /*5b90*/  HADD2.F32 R11, -RZ, R8.H0_H0 ;  /* 0x20000008ff0b7230 */ /* 0x000fe40000004100 */
[----:B------:R-:W-:Y:S01]  /*5ba0*/  FMUL.FTZ R8, R9, R88 ;  /* 0x0000005809087220 */ /* 0x000fe20000410000 */
[----:B------:R-:W-:-:S02]  /*5bb0*/  HADD2.F32 R10, -RZ, R87.H0_H0 ;  /* 0x20000057ff0a7230 */ /* 0x000fc40000004100 */
[-C--:B------:R-:W-:Y:S01]  /*5bc0*/  FMUL.FTZ R39, R14, R13.reuse ;  /* 0x0000000d0e277220 */ /* 0x080fe20000410000 */
[C---:B------:R-:W-:Y:S01]  /*5bd0*/  FMUL.FTZ R88, R7.reuse, R88 ;  /* 0x0000005807587220 */ /* 0x040fe20000410000 */
[----:B------:R-:W-:Y:S01]  /*5be0*/  FMUL.FTZ R13, R6, R13 ;  /* 0x0000000d060d7220 */ /* 0x000fe20000410000 */
[----:B------:R-:W-:Y:S02]  /*5bf0*/  IMAD.MOV.U32 R5, RZ, RZ, R27 ;  /* 0x000000ffff057224 */ /* 0x000fe400078e001b */
[-C--:B------:R-:W-:Y:S01]  /*5c00*/  FFMA.FTZ R8, R7, R10.reuse, -R8 ;  /* 0x0000000a07087223 */ /* 0x080fe20000010808 */
[----:B------:R-:W-:Y:S01]  /*5c10*/  FFMA.FTZ R88, R9, R10, R88 ;  /* 0x0000000a09587223 */ /* 0x000fe20000010058 */
[-C--:B------:R-:W-:Y:S01]  /*5c20*/  FFMA.FTZ R13, R14, R11.reuse, R13 ;  /* 0x0000000b0e0d7223 */ /* 0x080fe2000001000d */
[----:B------:R-:W-:Y:S01]  /*5c30*/  FFMA.FTZ R39, R6, R11, -R39 ;  /* 0x0000000b06277223 */ /* 0x000fe20000010827 */
[----:B------:R-:W-:Y:S01]  /*5c40*/  F2FP.F16.F32.PACK_AB R7, R73, R78 ;  /* 0x0000004e4907723e */ /* 0x000fe200000000ff */
[----:B------:R-:W-:-:S02]  /*5c50*/  IMAD.MOV.U32 R15, RZ, RZ, R38 ;  /* 0x000000ffff0f7224 */ /* 0x000fc400078e0026 */
[----:B------:R-:W-:Y:S01]  /*5c60*/  F2FP.F16.F32.PACK_AB R14, R13, R88 ;  /* 0x000000580d0e723e */ /* 0x000fe200000000ff */
[----:B------:R-:W-:Y:S01]  /*5c70*/  IMAD.MOV.U32 R13, RZ, RZ, R74 ;  /* 0x000000ffff0d7224 */ /* 0x000fe200078e004a */
[----:B------:R-:W-:-:S07]  /*5c80*/  F2FP.F16.F32.PACK_AB R6, R39, R8 ;  /* 0x000000082706723e */ /* 0x000fce00000000ff */
.L_x_3655:
[----:B------:R-:W-:Y:S05]  /*5c90*/  BSYNC B1 ;  /* 0x0000000000017941 */ /* 0x000fea0003800000 */
.L_x_3654:
        /* <DEDUP_REMOVED lines=10> */
.L_x_3619:
[----:B------:R-:W-:-:S04]  /*5d40*/  ULOP3.LUT UR4, UR38, 0x1, URZ, 0xfc, !UPT ;  /* 0x0000000126047892 */ /* 0x000fc8000f8efc3f */
[----:B------:R-:W-:-:S06]  /*5d50*/  UISETP.NE.AND UP0, UPT, UR4, 0x3, UPT ;  /* 0x000000030400788c */ /* 0x000fcc000bf05270 */
[----:B------:R-:W-:-:S13]  /*5d60*/  PLOP3.LUT P3, PT, PT, PT, UP0, 0x80, 0x0 ;  /* 0x000000000000781c */ /* 0x000fda0003f6f008 */
[----:B------:R-:W-:Y:S05]  /*5d70*/  @!P3 BRA `(.L_x_3656) ;  /* 0x000000000004b947 */ /* 0x000fea0003800000 */
[----:B------:R-:W-:Y:S01]  /*5d80*/  BPT.TRAP 0x1 ;  /* 0x000000040000795c */ /* 0x000fe20000300000 */
.L_x_3656:
[----:B------:R-:W-:Y:S01]  /*5d90*/  IMAD R68, R23, 0x8, R2 ;  /* 0x0000000817447824 */ /* 0x000fe200078e0202 */
[----:B------:R-:W-:Y:S01]  /*5da0*/  SHF.L.U32 R80, R158, 0x1f, RZ ;  /* 0x0000001f9e507819 */ /* 0x000fe200000006ff */
[----:B------:R-:W-:Y:S01]  /*5db0*/  IMAD R72, R49, -0x60, R46 ;  /* 0xffffffa031487824 */ /* 0x000fe200078e022e */
[----:B------:R-:W-:Y:S02]  /*5dc0*/  BSSY B1, `(.L_x_3657) ;  /* 0x0000004000017945 */ /* 0x000fe40003800000 */
[----:B------:R-:W0:Y:S02]  /*5dd0*/  SYNCS.PHASECHK.TRANS64.TRYWAIT P4, [R68+URZ+0x32490], R80 ;  /* 0x03249050440075a7 */ /* 0x000e24000808017f */
[----:B------:R-:W-:Y:S01]  /*5de0*/  VIMNMX R72, R72, 0x60, PT ;  /* 0x0000006048487848 */ /* 0x000fe20003fe0100 */
[----:B0-----:R-:W-:Y:S06]  /*5df0*/  @!P4 BRA `(.L_x_3658) ;  /* 0x0000034000b4c947 */ /* 0x001fec0003800000 */
.L_x_4022:
[----:B------:R-:W-:Y:S05]  /*5e00*/  BSYNC B1 ;  /* 0x0000000000017941 */ /* 0x000fea0003800000 */
.L_x_3657:
        /* <DEDUP_REMOVED lines=8> */
.L_x_3660:
[----:B------:R-:W-:Y:S05]  /*5e90*/  BSYNC B1 ;  /* 0x0000000000017941 */ /* 0x000fea0003800000 */
.L_x_3659:
[----:B------:R-:W-:Y:S05]  /*5ea0*/  @P4 BRA `(.L_x_3636) ;  /* 0x0000000000104947 */ /* 0x000fea0003800000 */
[----:B-1----:R-:W1:Y:S04]  /*5eb0*/  @!P1 LDS.128 R4, [R84+0x2000] ;  /* 0x0020000054049984 */ /* 0x002e680000000c00 */
[----:B------:R-:W2:Y:S04]  /*5ec0*/  @!P2 LDS.128 R8, [R83+0x2000] ;  /* 0x002000005308a984 */ /* 0x000ea80000000c00 */
[----:B-1----:R3:W-:Y:S04]  /*5ed0*/  @!P1 STG.E.128 desc[UR42][R12.64], R4 ;  /* 0x000000040c009986 */ /* 0x0027e8000c101d2a */
[----:B--2---:R3:W-:Y:S02]  /*5ee0*/  @!P2 STG.E.128 desc[UR42][R12.64+0x40], R8 ;  /* 0x000040080c00a986 */ /* 0x0047e4000c101d2a */
.L_x_3636:
[----:B------:R-:W-:Y:S05]  /*5ef0*/  BSYNC B0 ;  /* 0x0000000000007941 */ /* 0x000fea0003800000 */
.L_x_3618:
        /* <DEDUP_REMOVED lines=9> */
[----:B-1----:R-:W-:-:S02]  /*5f90*/  LOP3.LUT R4, R5, 0x7f, RZ, 0xc0, !PT ;  /* 0x0000007f05047812 */ /* 0x002fc400078ec0ff */
[----:B------:R-:W-:Y:S02]  /*5fa0*/  SHF.R.U32.HI R5, RZ, 0x7, R5 ;  /* 0x00000007ff057819 */ /* 0x000fe40000011605 */
[----:B------:R-:W-:-:S03]  /*5fb0*/  ISETP.NE.AND P4, PT, R4, RZ, PT ;  /* 0x000000ff0400720c */ /* 0x000fc60003f85270 */
[----:B------:R-:W-:-:S10]  /*5fc0*/  VIADD R12, R5, 0x8 ;  /* 0x00000008050c7836 */ /* 0x000fd40000000000 */
[----:B------:R-:W-:-:S05]  /*5fd0*/  @!P4 VIADD R4, R68, 0x324a0 ;  /* 0x000324a04404c836 */ /* 0x000fca0000000000 */
[----:B------:R-:W-:Y:S01]  /*5fe0*/  @!P4 PRMT R4, RZ, 0x654, R4 ;  /* 0x00000654ff04c816 */ /* 0x000fe20000000004 */
[----:B--2---:R1:W-:Y:S06]  /*5ff0*/  BAR.SYNC.DEFER_BLOCKING R12, 0x80 ;  /* 0x0002000c0000751d */ /* 0x0043ec0000010000 */
[----:B------:R1:W-:Y:S01]  /*6000*/  @!P4 SYNCS.ARRIVE.TRANS64.RED.A1T0 RZ, [R4+URZ], RZ ;  /* 0x000000ff04ffc9a7 */ /* 0x0003e2000810043f */
[----:B------:R-:W-:Y:S05]  /*6010*/  @!P3 BRA `(.L_x_3662) ;  /* 0x000000000004b947 */ /* 0x000fea0003800000 */
[----:B------:R-:W-:Y:S01]  /*6020*/  BPT.TRAP 0x1 ;  /* 0x000000040000795c */ /* 0x000fe20000300000 */
.L_x_3662:
[----:B------:R-:W-:Y:S05]  /*6030*/  BSYNC B0 ;  /* 0x0000000000007941 */ /* 0x000fea0003800000 */
.L_x_3661:
[----:B------:R-:W2:Y:S01]  /*6040*/  SYNCS.PHASECHK.TRANS64.TRYWAIT P3, [R68+URZ+0x324b0], R80 ;  /* 0x0324b050440075a7 */ /* 0x000ea2000806017f */
[----:B------:R-:W-:Y:S01]  /*6050*/  ULDC UR49, c[0x0][0x320] ;  /* 0x0000c80000317ab9 */ /* 0x000fe20000000800 */
[----:B------:R-:W-:Y:S01]  /*6060*/  ULDC.64 UR44, c[0x0][0x328] ;  /* 0x0000ca00002c7ab9 */ /* 0x000fe20000000a00 */
[----:B------:R-:W-:Y:S01]  /*6070*/  ULDC.64 UR40, c[0x0][0x318] ;  /* 0x0000c60000287ab9 */ /* 0x000fe20000000a00 */
[----:B------:R-:W-:Y:S01]  /*6080*/  BSSY B0, `(.L_x_3663) ;  /* 0x0000003000007945 */ /* 0x000fe20003800000 */
[----:B-1----:R-:W-:-:S03]  /*6090*/  IMAD R4, R23, 0x6000, R58 ;  /* 0x0000600017047824 */ /* 0x002fc600078e023a */
[----:B--2---:R-:W-:Y:S05]  /*60a0*/  @!P3 BRA `(.L_x_3664) ;  /* 0x00000340001cb947 */ /* 0x004fea0003800000 */
.L_x_4023:
[----:B------:R-:W-:Y:S05]  /*60b0*/  BSYNC B0 ;  /* 0x0000000000007941 */ /* 0x000fea0003800000 */
.L_x_3663:
        /* <DEDUP_REMOVED lines=8> */
[----:B------:R-:W-:Y:S02]  /*6140*/  IMAD.MOV.U32 R4, RZ, RZ, R40 ;  /* 0x000000ffff047224 */ /* 0x000fe400078e0028 */
[----:B------:R-:W-:Y:S02]  /*6150*/  IMAD.MOV.U32 R5, RZ, RZ, R65 ;  /* 0x000000ffff057224 */ /* 0x000fe400078e0041 */
[C---:B------:R-:W-:Y:S02]  /*6160*/  IMAD R7, R8.reuse, UR45, R7 ;  /* 0x0000002d08077c24 */ /* 0x040fe4000f8e0207 */
[----:B------:R-:W-:-:S04]  /*6170*/  IMAD.WIDE.U32 R4, R8, UR44, R4 ;  /* 0x0000002c08047c25 */ /* 0x000fc8000f8e0004 */
[----:B------:R-:W-:Y:S01]  /*6180*/  IMAD.IADD R5, R5, 0x1, R7 ;  /* 0x0000000105057824 */ /* 0x000fe200078e0207 */
[----:B------:R-:W-:-:S04]  /*6190*/  LEA R10, P3, R4, UR40, 0x1 ;  /* 0x00000028040a7c11 */ /* 0x000fc8000f8608ff */
[----:B------:R-:W-:Y:S02]  /*61a0*/  LEA.HI.X R11, R4, UR41, R5, 0x1, P3 ;  /* 0x00000029040b7c11 */ /* 0x000fe400098f0c05 */
[----:B------:R-:W-:-:S13]  /*61b0*/  ISETP.GE.AND P3, PT, R152, UR49, PT ;  /* 0x0000003198007c0c */ /* 0x000fda000bf66270 */
[----:B------:R-:W2:Y:S04]  /*61c0*/  @!P3 LDS.128 R4, [R14] ;  /* 0x000000000e04b984 */ /* 0x000ea80000000c00 */
[----:B--2---:R-:W-:Y:S01]  /*61d0*/  @!P3 STG.E.128 desc[UR42][R10.64], R4 ;  /* 0x000000040a00b986 */ /* 0x004fe2000c101d2a */
[----:B------:R-:W-:-:S13]  /*61e0*/  ISETP.GE.AND P3, PT, R3, UR49, PT ;  /* 0x0000003103007c0c */ /* 0x000fda000bf66270 */
[----:B------:R-:W2:Y:S04]  /*61f0*/  @!P3 LDS.128 R4, [R13] ;  /* 0x000000000d04b984 */ /* 0x000ea80000000c00 */
[----:B--2---:R-:W-:Y:S01]  /*6200*/  @!P3 STG.E.128 desc[UR42][R10.64+0x40], R4 ;  /* 0x000040040a00b986 */ /* 0x004fe2000c101d2a */
[----:B------:R-:W-:-:S13]  /*6210*/  ISETP.GE.AND P3, PT, R51, UR49, PT ;  /* 0x0000003133007c0c */ /* 0x000fda000bf66270 */
[----:B------:R-:W2:Y:S04]  /*6220*/  @!P3 LDS.128 R4, [R14+0x3000] ;  /* 0x003000000e04b984 */ /* 0x000ea80000000c00 */
        /* <DEDUP_REMOVED lines=10> */
[----:B------:R-:W-:-:S13]  /*62d0*/  ISETP.NE.AND P3, PT, R67, RZ, PT ;  /* 0x000000ff4300720c */ /* 0x000fda0003f65270 */
[----:B------:R-:W2:Y:S04]  /*62e0*/  @P3 LDS.128 R4, [R14+0x9000] ;  /* 0x009000000e043984 */ /* 0x000ea80000000c00 */
[----:B--2---:R-:W-:Y:S01]  /*62f0*/  @P3 STG.E.128 desc[UR42][R10.64+0x180], R4 ;  /* 0x000180040a003986 */ /* 0x004fe2000c101d2a */
[----:B------:R-:W-:-:S13]  /*6300*/  ISETP.NE.AND P3, PT, R66, RZ, PT ;  /* 0x000000ff4200720c */ /* 0x000fda0003f65270 */
[----:B------:R-:W2:Y:S04]  /*6310*/  @P3 LDS.128 R4, [R13+0x9000] ;  /* 0x009000000d043984 */ /* 0x000ea80000000c00 */
[----:B--2---:R2:W-:Y:S02]  /*6320*/  @P3 STG.E.128 desc[UR42][R10.64+0x1c0], R4 ;  /* 0x0001c0040a003986 */ /* 0x0045e4000c101d2a */
.L_x_3666:
[----:B------:R-:W-:Y:S05]  /*6330*/  BSYNC B0 ;  /* 0x0000000000007941 */ /* 0x000fea0003800000 */
.L_x_3665:
[----:B------:R-:W-:Y:S01]  /*6340*/  ISETP.GE.AND P3, PT, R156, R72, PT ;  /* 0x000000489c00720c */ /* 0x000fe20003f66270 */
[----:B------:R-:W-:-:S12]  /*6350*/  BSSY B0, `(.L_x_3667) ;  /* 0x0000024000007945 */ /* 0x000fd80003800000 */
[----:B------:R-:W-:Y:S05]  /*6360*/  @P3 BRA `(.L_x_3668) ;  /* 0x0000000000883947 */ /* 0x000fea0003800000 */
[----:B--2---:R-:W-:Y:S01]  /*6370*/  IADD3 R7, P3, R8, 0x40, RZ ;  /* 0x0000004008077810 */ /* 0x004fe20007f7e0ff */
[----:B------:R-:W-:Y:S02]  /*6380*/  IMAD.MOV.U32 R4, RZ, RZ, R40 ;  /* 0x000000ffff047224 */ /* 0x000fe400078e0028 */
        /* <DEDUP_REMOVED lines=31> */
[----:B--2---:R3:W-:Y:S02]  /*6580*/  @P3 STG.E.128 desc[UR42][R8.64+0x1c0], R4 ;  /* 0x0001c00408003986 */ /* 0x0047e4000c101d2a */
.L_x_3668:
[----:B------:R-:W-:Y:S05]  /*6590*/  BSYNC B0 ;  /* 0x0000000000007941 */ /* 0x000fea0003800000 */
.L_x_3667:
[----:B------:R-:W-:Y:S01]  /*65a0*/  @!PT LDS RZ, [RZ] ;  /* 0x00000000fffff984 */ /* 0x000fe20000000800 */
[----:B------:R-:W-:Y:S01]  /*65b0*/  @!PT LDS RZ, [RZ] ;  /* 0x00000000fffff984 */ /* 0x000fe20000000800 */
[----:B------:R-:W-:Y:S01]  /*65c0*/  @!PT LDS RZ, [RZ] ;  /* 0x00000000fffff984 */ /* 0x000fe20000000800 */
[----:B------:R-:W-:Y:S01]  /*65d0*/  @!PT LDS RZ, [RZ] ;  /* 0x00000000fffff984 */ /* 0x000fe20000000800 */
[----:B------:R4:W-:Y:S06]  /*65e0*/  MEMBAR.ALL.CTA ;  /* 0x0000000000007992 */ /* 0x0009ec0000008000 */
[----:B----4-:R-:W4:Y:S02]  /*65f0*/  FENCE.VIEW.ASYNC.S ;  /* 0x00000000000073c6 */ /* 0x010f240000000000 */
[----:B----4-:R4:W-:Y:S01]  /*6600*/  BAR.SYNC.DEFER_BLOCKING R12, 0x80 ;  /* 0x0002000c0000751d */ /* 0x0109e20000010000 */
[----:B------:R-:W-:Y:S01]  /*6610*/  ISETP.NE.AND P5, PT, R69, RZ, PT ;  /* 0x000000ff4500720c */ /* 0x000fe20003fa5270 */
[----:B------:R-:W-:-:S02]  /*6620*/  VIADD R23, R23, 0x1 ;  /* 0x0000000117177836 */ /* 0x000fc40000000000 */
[----:B01----:R-:W-:-:S03]  /*6630*/  @!P4 VIADD R68, R68, 0x324c0 ;  /* 0x000324c04444c836 */ /* 0x003fc60000000000 */
[C---:B------:R-:W-:Y:S02]  /*6640*/  ISETP.NE.AND P3, PT, R23.reuse, 0x2, PT ;  /* 0x000000021700780c */ /* 0x040fe40003f65270 */
[----:B------:R-:W-:Y:S02]  /*6650*/  @!P4 PRMT R68, RZ, 0x654, R68 ;  /* 0x00000654ff44c816 */ /* 0x000fe40000000044 */
[----:B--23--:R-:W-:Y:S02]  /*6660*/  SEL R5, RZ, 0x1, P3 ;  /* 0x00000001ff057807 */ /* 0x00cfe40001800000 */
[----:B------:R-:W-:Y:S02]  /*6670*/  SEL R23, R23, RZ, P3 ;  /* 0x000000ff17177207 */ /* 0x000fe40001800000 */
[----:B------:R-:W-:Y:S01]  /*6680*/  LOP3.LUT R158, R158, R5, RZ, 0x3c, !PT ;  /* 0x000000059e9e7212 */ /* 0x000fe200078e3cff */
[----:B------:R4:W-:Y:S01]  /*6690*/  @!P4 SYNCS.ARRIVE.TRANS64.RED.A1T0 RZ, [R68+URZ], RZ ;  /* 0x000000ff44ffc9a7 */ /* 0x0009e2000810043f */
[----:B------:R-:W-:Y:S05]  /*66a0*/  @P5 BRA `(.L_x_3669) ;  /* 0xffffffc800045947 */ /* 0x000fea000383ffff */
[----:B------:R-:W0:Y:S01]  /*66b0*/  S2R R4, SR_TID.X ;  /* 0x0000000000047919 */ /* 0x000e220000002100 */
[----:B------:R-:W-:Y:S02]  /*66c0*/  PLOP3.LUT P0, PT, PT, PT, PT, 0x8, 0x0 ;  /* 0x000000000000781c */ /* 0x000fe40003f0e170 */
[----:B0-----:R-:W-:-:S04]  /*66d0*/  SHF.R.U32.HI R4, RZ, 0x7, R4 ;  /* 0x00000007ff047819 */ /* 0x001fc80000011604 */
[----:B------:R-:W-:-:S13]  /*66e0*/  ISETP.NE.AND P5, PT, R4, 0x1, PT ;  /* 0x000000010400780c */ /* 0x000fda0003fa5270 */
[----:B------:R-:W-:Y:S06]  /*66f0*/  @!P5 BAR.ARV 0x9, 0x100 ;  /* 0x024400000000db1d */ /* 0x000fec0000002000 */
.L_x_3613:
[----:B------:R-:W0:Y:S01]  /*6700*/  S2R R0, SR_TID.X ;  /* 0x0000000000007919 */ /* 0x000e220000002100 */
[----:B------:R-:W1:Y:S01]  /*6710*/  LDC R17, c[0x0][0x448] ;  /* 0x00011200ff117b82 */ /* 0x000e620000000800 */
[----:B----4-:R-:W-:Y:S01]  /*6720*/  IMAD.MOV.U32 R12, RZ, RZ, 0x3000 ;  /* 0x00003000ff0c7424 */ /* 0x010fe200078e00ff */
[----:B------:R-:W2:Y:S01]  /*6730*/  S2R R3, SR_SWINHI ;  /* 0x0000000000037919 */ /* 0x000ea20000002f00 */
[----:B------:R-:W-:Y:S02]  /*6740*/  IMAD.U32 R13, RZ, RZ, UR38 ;  /* 0x00000026ff0d7e24 */ /* 0x000fe4000f8e00ff */
[----:B------:R-:W-:Y:S01]  /*6750*/  IMAD.MOV.U32 R14, RZ, RZ, 0x1 ;  /* 0x00000001ff0e7424 */ /* 0x000fe200078e00ff */
[----:B------:R-:W-:Y:S02]  /*6760*/  STL [R1+0x70], R89 ;  /* 0x0000705901007387 */ /* 0x000fe40000100800 */
[----:B------:R-:W3:Y:S01]  /*6770*/  LDC R16, c[0x0][0xa80] ;  /* 0x0002a000ff107b82 */ /* 0x000ee20000000800 */
[----:B------:R-:W-:Y:S01]  /*6780*/  IMAD.MOV.U32 R15, RZ, RZ, RZ ;  /* 0x000000ffff0f7224 */ /* 0x000fe200078e00ff */
[----:B------:R4:W-:Y:S01]  /*6790*/  STL.64 [R1+0x18], R12 ;  /* 0x0000180c01007387 */ /* 0x0009e20000100a00 */
[----:B------:R-:W-:-:S02]  /*67a0*/  IMAD.MOV.U32 R5, RZ, RZ, 0x100 ;  /* 0x00000100ff057424 */ /* 0x000fc400078e00ff */
[----:B------:R-:W-:Y:S01]  /*67b0*/  IMAD.MOV.U32 R6, RZ, RZ, 0x1 ;  /* 0x00000001ff067424 */ /* 0x000fe200078e00ff */
[----:B------:R1:W-:Y:S01]  /*67c0*/  STL.64 [R1+0x60], R14 ;  /* 0x0000600e01007387 */ /* 0x0003e20000100a00 */
[----:B------:R-:W-:Y:S02]  /*67d0*/  IMAD.MOV.U32 R7, RZ, RZ, RZ ;  /* 0x000000ffff077224 */ /* 0x000fe400078e00ff */
[----:B------:R-:W-:Y:S01]  /*67e0*/  IMAD.MOV.U32 R8, RZ, RZ, 0xc000 ;  /* 0x0000c000ff087424 */ /* 0x000fe200078e00ff */
[----:B------:R-:W-:Y:S01]  /*67f0*/  STL.128 [R1+0x230], RZ ;  /* 0x000230ff01007387 */ /* 0x000fe20000100c00 */
[----:B------:R-:W-:Y:S02]  /*6800*/  IMAD.U32 R9, RZ, RZ, UR38 ;  /* 0x00000026ff097e24 */ /* 0x000fe4000f8e00ff */
[----:B------:R-:W-:Y:S01]  /*6810*/  IMAD.MOV.U32 R11, RZ, RZ, 0x100 ;  /* 0x00000100ff0b7424 */ /* 0x000fe200078e00ff */
[----:B------:R-:W-:Y:S01]  /*6820*/  STL.128 [R1+0x240], RZ ;  /* 0x000240ff01007387 */ /* 0x000fe20000100c00 */
[----:B------:R-:W-:-:S02]  /*6830*/  IMAD.U32 R27, RZ, RZ, UR37 ;  /* 0x00000025ff1b7e24 */ /* 0x000fc4000f8e00ff */
[----:B------:R-:W-:Y:S01]  /*6840*/  IMAD.U32 R36, RZ, RZ, UR37 ;  /* 0x00000025ff247e24 */ /* 0x000fe2000f8e00ff */
[----:B------:R-:W-:Y:S01]  /*6850*/  STL.128 [R1+0x260], RZ ;  /* 0x000260ff01007387 */ /* 0x000fe20000100c00 */
[----:B------:R-:W-:Y:S01]  /*6860*/  IMAD.U32 R72, RZ, RZ, UR37 ;  /* 0x00000025ff487e24 */ /* 0x000fe2000f8e00ff */
[----:B0-----:R-:W-:Y:S02]  /*6870*/  LOP3.LUT R0, R0, 0x7f, RZ, 0xc0, !PT ;  /* 0x0000007f00007812 */ /* 0x001fe400078ec0ff */
[----:B---3--:R-:W-:Y:S02]  /*6880*/  STL [R1+0x250], R16 ;  /* 0x0002501001007387 */ /* 0x008fe40000100800 */
[----:B------:R-:W-:Y:S02]  /*6890*/  IADD3 R72, P5, R72, 0x70, RZ ;  /* 0x0000007048487810 */ /* 0x000fe40007fbe0ff */
[----:B------:R-:W-:Y:S01]  /*68a0*/  ISETP.NE.AND P1, PT, R0, RZ, PT ;  /* 0x000000ff0000720c */ /* 0x000fe20003f25270 */
[----:B------:R-:W-:Y:S01]  /*68b0*/  STL.128 [R1+0x270], RZ ;  /* 0x000270ff01007387 */ /* 0x000fe20000100c00 */
[----:B------:R-:W-:-:S02]  /*68c0*/  MOV R24, R2 ;  /* 0x0000000200187202 */ /* 0x000fc40000000f00 */
[----:B--2---:R-:W-:Y:S02]  /*68d0*/  MOV R25, R3 ;  /* 0x0000000300197202 */ /* 0x004fe40000000f00 */
[----:B------:R-:W-:Y:S01]  /*68e0*/  SEL R4, RZ, 0x1, P1 ;  /* 0x00000001ff047807 */ /* 0x000fe20000800000 */
[----:B------:R-:W-:Y:S01]  /*68f0*/  STL.128 [R1+0x280], RZ ;  /* 0x000280ff01007387 */ /* 0x000fe20000100c00 */
[C---:B----4-:R-:W-:Y:S02]  /*6900*/  IADD3 R12, P1, R24.reuse, 0x32430, RZ ;  /* 0x00032430180c7810 */ /* 0x050fe40007f3e0ff */
[C---:B------:R-:W-:Y:S01]  /*6910*/  IADD3 R0, P3, R24.reuse, 0x32450, RZ ;  /* 0x0003245018007810 */ /* 0x040fe20007f7e0ff */
[----:B------:R0:W-:Y:S01]  /*6920*/  STL.128 [R1+0x20], R4 ;  /* 0x0000200401007387 */ /* 0x0001e20000100c00 */
[C---:B------:R-:W-:Y:S01]  /*6930*/  IADD3 R3, P4, R24.reuse, 0x32460, RZ ;  /* 0x0003246018037810 */ /* 0x040fe20007f9e0ff */
[----:B------:R-:W-:Y:S01]  /*6940*/  IMAD.X R13, RZ, RZ, R25, P1 ;  /* 0x000000ffff0d7224 */ /* 0x000fe200008e0619 */
[----:B-1----:R-:W-:Y:S01]  /*6950*/  ISETP.NE.AND P1, PT, R17, 0x1, PT ;  /* 0x000000011100780c */ /* 0x002fe20003f25270 */
[----:B------:R-:W-:Y:S01]  /*6960*/  IMAD.MOV.U32 R10, RZ, RZ, R4 ;  /* 0x000000ffff0a7224 */ /* 0x000fe200078e0004 */
[----:B------:R-:W-:Y:S01]  /*6970*/  IADD3 R14, P2, R24, 0x32440, RZ ;  /* 0x00032440180e7810 */ /* 0x000fe20007f5e0ff */
[----:B------:R-:W-:Y:S01]  /*6980*/  STL.128 [R1+0x290], RZ ;  /* 0x000290ff01007387 */ /* 0x000fe20000100c00 */
[----:B------:R-:W-:-:S03]  /*6990*/  IMAD.U32 R17, RZ, RZ, UR37 ;  /* 0x00000025ff117e24 */ /* 0x000fc6000f8e00ff */
[----:B------:R-:W-:Y:S01]  /*69a0*/  IMAD.X R15, RZ, RZ, R25, P2 ;  /* 0x000000ffff0f7224 */ /* 0x000fe200010e0619 */
[----:B------:R-:W-:Y:S01]  /*69b0*/  STL.128 [R1+0x50], R8 ;  /* 0x0000500801007387 */ /* 0x000fe20000100c00 */
[----:B------:R-:W-:-:S03]  /*69c0*/  IADD3 R27, P2, R27, 0x230, RZ ;  /* 0x000002301b1b7810 */ /* 0x000fc60007f5e0ff */
[----:B------:R-:W-:Y:S01]  /*69d0*/  STL.64 [R1+0x8], R12 ;  /* 0x0000080c01007387 */ /* 0x000fe20000100a00 */
[--C-:B0-----:R-:W-:Y:S01]  /*69e0*/  IMAD.X R5, RZ, RZ, R25.reuse, P3 ;  /* 0x000000ffff057224 */ /* 0x101fe200018e0619 */
[----:B------:R-:W-:Y:S01]  /*69f0*/  IADD3 R17, P3, R17, 0x260, RZ ;  /* 0x0000026011117810 */ /* 0x000fe20007f7e0ff */
[----:B------:R-:W-:Y:S01]  /*6a00*/  IMAD.X R7, RZ, RZ, R25, P4 ;  /* 0x000000ffff077224 */ /* 0x000fe200020e0619 */
[----:B------:R-:W-:Y:S01]  /*6a10*/  STL.64 [R1+0x10], R14 ;  /* 0x0000100e01007387 */ /* 0x000fe20000100a00 */
[----:B------:R-:W-:Y:S01]  /*6a20*/  IMAD.MOV.U32 R4, RZ, RZ, R0 ;  /* 0x000000ffff047224 */ /* 0x000fe200078e0000 */
[----:B------:R-:W-:Y:S01]  /*6a30*/  IADD3 R36, P4, R36, 0x38, RZ ;  /* 0x0000003824247810 */ /* 0x000fe20007f9e0ff */
[----:B------:R-:W-:Y:S01]  /*6a40*/  IMAD.MOV.U32 R6, RZ, RZ, R3 ;  /* 0x000000ffff067224 */ /* 0x000fe200078e0003 */
[----:B------:R-:W0:Y:S01]  /*6a50*/  @P1 LDC R0, c[0x0][0x44c] ;  /* 0x00011300ff001b82 */ /* 0x000e220000000800 */
[----:B------:R-:W-:Y:S01]  /*6a60*/  STL.64 [R1+0x30], R14 ;  /* 0x0000300e01007387 */ /* 0x000fe20000100a00 */
[----:B------:R-:W-:-:S03]  /*6a70*/  VIADD R3, R194, 0x7f ;  /* 0x0000007fc2037836 */ /* 0x000fc60000000000 */
[----:B------:R-:W-:Y:S04]  /*6a80*/  STL.128 [R1+0x40], R4 ;  /* 0x0000400401007387 */ /* 0x000fe80000100c00 */
[----:B------:R1:W-:Y:S04]  /*6a90*/  STL.64 [R1+0x68], R6 ;  /* 0x0000680601007387 */ /* 0x0003e80000100a00 */
[----:B------:R2:W-:Y:S04]  /*6aa0*/  STL.128 [R1+0x2a0], RZ ;  /* 0x0002a0ff01007387 */ /* 0x0005e80000100c00 */
[----:B------:R2:W-:Y:S01]  /*6ab0*/  STL.128 [R1+0x2b0], RZ ;  /* 0x0002b0ff01007387 */ /* 0x0005e20000100c00 */
[----:B-1----:R-:W1:Y:S03]  /*6ac0*/  @P1 LDC R7, c[0x0][0x450] ;  /* 0x00011400ff071b82 */ /* 0x002e660000000800 */
[----:B------:R2:W-:Y:S01]  /*6ad0*/  STL.128 [R1+0x2c0], RZ ;  /* 0x0002c0ff01007387 */ /* 0x0005e20000100c00 */
[----:B0-----:R-:W-:-:S03]  /*6ae0*/  @P1 IMAD.HI.U32 R0, R3, R0, RZ ;  /* 0x0000000003001227 */ /* 0x001fc600078e00ff */
[----:B------:R2:W-:Y:S01]  /*6af0*/  STL.128 [R1+0x2d0], RZ ;  /* 0x0002d0ff01007387 */ /* 0x0005e20000100c00 */
[----:B------:R-:W0:Y:S03]  /*6b00*/  LDC.64 R4, c[0x0][0xad8] ;  /* 0x0002b600ff047b82 */ /* 0x000e260000000a00 */
[----:B------:R2:W-:Y:S04]  /*6b10*/  STL.128 [R1+0x2e0], RZ ;  /* 0x0002e0ff01007387 */ /* 0x0005e80000100c00 */
[----:B------:R2:W-:Y:S04]  /*6b20*/  STL.128 [R1+0x2f0], RZ ;  /* 0x0002f0ff01007387 */ /* 0x0005e80000100c00 */
[----:B------:R2:W-:Y:S04]  /*6b30*/  STL.128 [R1+0x300], RZ ;  /* 0x000300ff01007387 */ /* 0x0005e80000100c00 */
[----:B------:R2:W-:Y:S01]  /*6b40*/  STL.128 [R1+0x310], RZ ;  /* 0x000310ff01007387 */ /* 0x0005e20000100c00 */
[----:B-1----:R-:W-:-:S03]  /*6b50*/  @P1 SHF.R.U32.HI R3, RZ, R7, R0 ;  /* 0x00000007ff031219 */ /* 0x002fc60000011600 */
[----:B------:R2:W-:Y:S04]  /*6b60*/  STL.128 [R1+0x320], RZ ;  /* 0x000320ff01007387 */ /* 0x0005e80000100c00 */
[----:B------:R2:W-:Y:S01]  /*6b70*/  STL.128 [R1+0x330], RZ ;  /* 0x000330ff01007387 */ /* 0x0005e20000100c00 */
[----:B0-----:R-:W-:-:S03]  /*6b80*/  ISETP.GE.AND P6, PT, R5, 0x1, PT ;  /* 0x000000010500780c */ /* 0x001fc60003fc6270 */
        /* <DEDUP_REMOVED lines=20> */
[----:B------:R-:W-:Y:S05]  /*6cd0*/  @P0 BRA `(.L_x_3670) ;  /* 0x00000000000c0947 */ /* 0x000fea0003800000 */
[----:B------:R-:W0:Y:S01]  /*6ce0*/  FENCE.VIEW.ASYNC.G ;  /* 0x00000000000073c6 */ /* 0x000e220000000100 */
[----:B------:R-:W-:Y:S05]  /*6cf0*/  WARPSYNC.ALL ;  /* 0x0000000000007948 */ /* 0x000fea0003800000 */
[----:B0-----:R-:W-:Y:S06]  /*6d00*/  BAR.ARV 0xc, 0x180 ;  /* 0x0306000000007b1d */ /* 0x001fec0000002000 */
.L_x_3670:
[----:B------:R-:W-:Y:S02]  /*6d10*/  IMAD.IADD R3, R220, 0x1, R3 ;  /* 0x00000001dc037824 */ /* 0x000fe400078e0203 */
[----:B------:R-:W-:Y:S02]  /*6d20*/  IMAD.X R46, RZ, RZ, UR36, P2 ;  /* 0x00000024ff2e7e24 */ /* 0x000fe400090e06ff */
[----:B------:R-:W-:Y:S02]  /*6d30*/  IMAD.X R42, RZ, RZ, UR36, P3 ;  /* 0x00000024ff2a7e24 */ /* 0x000fe400098e06ff */
[----:B------:R-:W-:Y:S02]  /*6d40*/  IMAD.X R50, RZ, RZ, UR36, P4 ;  /* 0x00000024ff327e24 */ /* 0x000fe4000a0e06ff */
[----:B------:R-:W-:Y:S02]  /*6d50*/  IMAD.X R73, RZ, RZ, UR36, P5 ;  /* 0x00000024ff497e24 */ /* 0x000fe4000a8e06ff */
        /* <DEDUP_REMOVED lines=13> */
.L_x_3673:
[----:B------:R-:W-:-:S13]  /*6e30*/  ISETP.NE.AND P0, PT, R5, 0x1, PT ;  /* 0x000000010500780c */ /* 0x000fda0003f05270 */
[----:B------:R-:W0:Y:S02]  /*6e40*/  @P0 LDC.64 R6, c[0x0][0xae0] ;  /* 0x0002b800ff060b82 */ /* 0x000e240000000a00 */
[----:B0-----:R-:W-:-:S05]  /*6e50*/  @P0 IMAD.HI.U32 R6, R0, R6, RZ ;  /* 0x0000000600060227 */ /* 0x001fca00078e00ff */
[----:B------:R-:W-:-:S07]  /*6e60*/  @P0 SHF.R.U32.HI R0, RZ, R7, R6 ;  /* 0x00000007ff000219 */ /* 0x000fce0000011606 */
.L_x_3674:
[----:B------:R-:W-:Y:S05]  /*6e70*/  BSYNC B0 ;  /* 0x0000000000007941 */ /* 0x000fea0003800000 */
.L_x_3672:
[----:B------:R-:W-:-:S05]  /*6e80*/  IMAD R3, R0, R5, R5 ;  /* 0x0000000500037224 */ /* 0x000fca00078e0205 */
[----:B------:R-:W-:-:S07]  /*6e90*/  VIMNMX R4, R4, R3, PT ;  /* 0x0000000304047248 */ /* 0x000fce0003fe0100 */
.L_x_3671:
[----:B------:R-:W0:Y:S01]  /*6ea0*/  @P1 LDC R3, c[0x0][0x44c] ;  /* 0x00011300ff031b82 */ /* 0x000e220000000800 */
[----:B------:R-:W-:Y:S01]  /*6eb0*/  VIADD R4, R4, 0x5f ;  /* 0x0000005f04047836 */ /* 0x000fe20000000000 */
[----:B------:R-:W-:Y:S01]  /*6ec0*/  ULDC UR4, c[0x0][0xad4] ;  /* 0x0002b50000047ab9 */ /* 0x000fe20000000800 */
[----:B------:R-:W-:Y:S02]  /*6ed0*/  IMAD.MOV.U32 R0, RZ, RZ, R194 ;  /* 0x000000ffff007224 */ /* 0x000fe400078e00c2 */
[----:B------:R-:W-:-:S03]  /*6ee0*/  IMAD.HI R4, R4, 0x2aaaaaab, RZ ;  /* 0x2aaaaaab04047827 */ /* 0x000fc600078e02ff */
[----:B------:R-:W1:Y:S01]  /*6ef0*/  @P1 LDC R7, c[0x0][0x450] ;  /* 0x00011400ff071b82 */ /* 0x000e620000000800 */
        /* <DEDUP_REMOVED lines=18> */
.L_x_3677:
[----:B------:R-:W-:-:S13]  /*7020*/  ISETP.NE.AND P0, PT, R5, 0x1, PT ;  /* 0x000000010500780c */ /* 0x000fda0003f05270 */
[----:B------:R-:W0:Y:S02]  /*7030*/  @P0 LDC.64 R6, c[0x0][0xae0] ;  /* 0x0002b800ff060b82 */ /* 0x000e240000000a00 */
[----:B0-----:R-:W-:-:S05]  /*7040*/  @P0 IMAD.HI.U32 R6, R0, R6, RZ ;  /* 0x0000000600060227 */ /* 0x001fca00078e00ff */
[----:B------:R-:W-:-:S07]  /*7050*/  @P0 SHF.R.U32.HI R0, RZ, R7, R6 ;  /* 0x00000007ff000219 */ /* 0x000fce0000011606 */
.L_x_3678:
[----:B------:R-:W-:Y:S05]  /*7060*/  BSYNC B0 ;  /* 0x0000000000007941 */ /* 0x000fea0003800000 */
.L_x_3676:
[----:B------:R-:W-:-:S05]  /*7070*/  IMAD R0, R0, R5, RZ ;  /* 0x0000000500007224 */ /* 0x000fca00078e02ff */
[----:B------:R-:W-:-:S07]  /*7080*/  VIMNMX R3, R3, R0, !PT ;  /* 0x0000000003037248 */ /* 0x000fce0007fe0100 */
.L_x_3675:
        /* <DEDUP_REMOVED lines=39> */
.L_x_3680:
[----:B------:R-:W-:Y:S05]  /*7300*/  BSYNC B0 ;  /* 0x0000000000007941 */ /* 0x000fea0003800000 */
.L_x_3679:
[----:B------:R-:W-:Y:S01]  /*7310*/  IMAD R189, R203, R204, R189 ;  /* 0x000000cccbbd7224 */ /* 0x000fe200078e02bd */
[----:B------:R-:W-:-:S04]  /*7320*/  PLOP3.LUT P0, PT, PT, PT, PT, 0x80, 0x0 ;  /* 0x000000000000781c */ /* 0x000fc80003f0f070 */
[----:B------:R-:W-:-:S04]  /*7330*/  VIADDMNMX R204, R189, R204, R45, PT ;  /* 0x000000ccbdcc7246 */ /* 0x000fc8000380012d */
[----:B------:R-:W-:-:S13]  /*7340*/  ISETP.GT.AND P1, PT, R204, R189, PT ;  /* 0x000000bdcc00720c */ /* 0x000fda0003f24270 */
[----:B------:R-:W-:Y:S05]  /*7350*/  @!P1 BRA `(.L_x_3681) ;  /* 0x0000024000b89947 */ /* 0x000fea0003800000 */
[----:B------:R0:W-:Y:S01]  /*7360*/  STL.64 [R1+0x78], RZ ;  /* 0x000078ff01007387 */ /* 0x0001e20000100a00 */
[----:B------:R-:W-:Y:S01]  /*7370*/  IMAD.U32 R16, RZ, RZ, UR37 ;  /* 0x00000025ff107e24 */ /* 0x000fe2000f8e00ff */
[----:B------:R-:W-:Y:S01]  /*7380*/  UMOV UR4, 0xffffffff ;  /* 0xffffffff00047882 */ /* 0x000fe20000000000 */
[----:B------:R-:W-:Y:S02]  /*7390*/  IMAD.U32 R32, RZ, RZ, UR37 ;  /* 0x00000025ff207e24 */ /* 0x000fe4000f8e00ff */
[----:B------:R-:W-:Y:S01]  /*73a0*/  IMAD.U32 R26, RZ, RZ, UR37 ;  /* 0x00000025ff1a7e24 */ /* 0x000fe2000f8e00ff */
[----:B------:R-:W-:Y:S02]  /*73b0*/  IADD3 R16, P0, R16, 0xa8, RZ ;  /* 0x000000a810107810 */ /* 0x000fe40007f1e0ff */
[----:B------:R-:W-:Y:S02]  /*73c0*/  IADD3 R32, P1, R32, 0x78, RZ ;  /* 0x0000007820207810 */ /* 0x000fe40007f3e0ff */
[----:B------:R-:W-:Y:S01]  /*73d0*/  IADD3 R26, P2, R26, 0x80, RZ ;  /* 0x000000801a1a7810 */ /* 0x000fe20007f5e0ff */
[----:B------:R-:W-:-:S02]  /*73e0*/  IMAD.X R40, RZ, RZ, UR36, P0 ;  /* 0x00000024ff287e24 */ /* 0x000fc400080e06ff */
[----:B------:R-:W-:Y:S02]  /*73f0*/  IMAD.X R33, RZ, RZ, UR36, P1 ;  /* 0x00000024ff217e24 */ /* 0x000fe400088e06ff */
[----:B------:R-:W-:Y:S01]  /*7400*/  IMAD.X R39, RZ, RZ, UR36, P2 ;  /* 0x00000024ff277e24 */ /* 0x000fe200090e06ff */
[----:B0-----:R-:W-:Y:S07]  /*7410*/  BRA.DIV UR4, `(.L_x_3682) ;  /* 0x0000032e04547947 */ /* 0x001fee000b800000 */
[----:B------:R-:W3:Y:S04]  /*7420*/  LDL R0, [R1+0x514] ;  /* 0x0005140001007983 */ /* 0x000ee80000100800 */
[----:B---3--:R0:W1:Y:S02]  /*7430*/  SHFL.IDX PT, R14, R0, RZ, 0x1f ;  /* 0x00001fff000e7589 */ /* 0x00806400000e0000 */
.L_x_4026:
[----:B01----:R-:W-:Y:S01]  /*7440*/  LEA.HI R0, R14, R14, RZ, 0x1 ;  /* 0x0000000e0e007211 */ /* 0x003fe200078f08ff */
[C---:B------:R-:W-:Y:S01]  /*7450*/  VIADD R54, R2.reuse, 0x18400 ;  /* 0x0001840002367836 */ /* 0x040fe20000000000 */
[----:B------:R-:W-:Y:S01]  /*7460*/  STL.128 [R1+0xb0], RZ ;  /* 0x0000b0ff01007387 */ /* 0x000fe20000100c00 */
[----:B------:R-:W-:Y:S01]  /*7470*/  VIADD R10, R2, 0x400 ;  /* 0x00000400020a7836 */ /* 0x000fe20000000000 */
[----:B------:R-:W-:Y:S01]  /*7480*/  LOP3.LUT R3, R0, 0x7fffe, RZ, 0xc0, !PT ;  /* 0x0007fffe00037812 */ /* 0x000fe200078ec0ff */
[----:B------:R-:W-:Y:S01]  /*7490*/  IMAD.MOV.U32 R4, RZ, RZ, 0x1 ;  /* 0x00000001ff047424 */ /* 0x000fe200078e00ff */
[----:B------:R-:W-:Y:S01]  /*74a0*/  STL.128 [R1+0xc0], RZ ;  /* 0x0000c0ff01007387 */ /* 0x000fe20000100c00 */
[----:B------:R-:W-:Y:S01]  /*74b0*/  IMAD.MOV.U32 R5, RZ, RZ, RZ ;  /* 0x000000ffff057224 */ /* 0x000fe200078e00ff */
[----:B------:R-:W-:Y:S01]  /*74c0*/  SHF.R.U32.HI R10, RZ, 0x4, R10 ;  /* 0x00000004ff0a7819 */ /* 0x000fe2000001160a */
[----:B------:R-:W-:Y:S01]  /*74d0*/  IMAD.IADD R11, R14, 0x1, -R3 ;  /* 0x000000010e0b7824 */ /* 0x000fe200078e0a03 */
[----:B------:R-:W-:Y:S01]  /*74e0*/  STL.128 [R1+0xd0], RZ ;  /* 0x0000d0ff01007387 */ /* 0x000fe20000100c00 */
[----:B------:R-:W-:Y:S01]  /*74f0*/  VIADD R3, R2, 0x1c400 ;  /* 0x0001c40002037836 */ /* 0x000fe20000000000 */
[----:B------:R-:W-:Y:S01]  /*7500*/  LOP3.LUT R10, R10, 0x3fff, RZ, 0xc0, !PT ;  /* 0x00003fff0a0a7812 */ /* 0x000fe200078ec0ff */
[----:B------:R-:W-:Y:S01]  /*7510*/  IMAD R0, R11, 0x2000, R54 ;  /* 0x000020000b007824 */ /* 0x000fe200078e0236 */
[----:B------:R-:W-:Y:S01]  /*7520*/  STL.128 [R1+0xe0], RZ ;  /* 0x0000e0ff01007387 */ /* 0x000fe20000100c00 */
[----:B------:R-:W-:Y:S01]  /*7530*/  IMAD.MOV.U32 R6, RZ, RZ, 0x1 ;  /* 0x00000001ff067424 */ /* 0x000fe200078e00ff */
[----:B------:R-:W-:Y:S01]  /*7540*/  SHF.R.U32.HI R3, RZ, 0x4, R3 ;  /* 0x00000004ff037819 */ /* 0x000fe20000011603 */
[----:B------:R-:W-:Y:S01]  /*7550*/  VIADD R11, R0, 0xa000 ;  /* 0x0000a000000b7836 */ /* 0x000fe20000000000 */
[----:B------:R-:W-:Y:S01]  /*7560*/  SHF.R.U32.HI R0, RZ, 0x4, R0 ;  /* 0x00000004ff007819 */ /* 0x000fe20000011600 */
[----:B------:R-:W-:Y:S01]  /*7570*/  IMAD.MOV.U32 R7, RZ, RZ, RZ ;  /* 0x000000ffff077224 */ /* 0x000fe200078e00ff */
[----:B------:R-:W-:Y:S01]  /*7580*/  LOP3.LUT R3, R3, 0x3fff, RZ, 0xc0, !PT ;  /* 0x00003fff03037812 */ /* 0x000fe200078ec0ff */
[----:B------:R-:W-:Y:S01]  /*7590*/  IMAD.MOV.U32 R8, RZ, RZ, 0x1 ;  /* 0x00000001ff087424 */ /* 0x000fe200078e00ff */
[----:B------:R-:W-:Y:S01]  /*75a0*/  SHF.R.U32.HI R11, RZ, 0x4, R11 ;  /* 0x00000004ff0b7819 */ /* 0x000fe2000001160b */
[----:B------:R-:W-:Y:S01]  /*75b0*/  IMAD.MOV.U32 R9, RZ, RZ, RZ ;  /* 0x000000ffff097224 */ /* 0x000fe200078e00ff */
[----:B------:R-:W-:Y:S01]  /*75c0*/  LOP3.LUT R3, R3, 0x10000, RZ, 0xfc, !PT ;  /* 0x0001000003037812 */ /* 0x000fe200078efcff */
[----:B------:R0:W-:Y:S01]  /*75d0*/  STL.128 [R1+0x80], R4 ;  /* 0x0000800401007387 */ /* 0x0001e20000100c00 */
[----:B------:R-:W-:Y:S01]  /*75e0*/  LOP3.LUT R11, R11, 0x3fff, RZ, 0xc0, !PT ;  /* 0x00003fff0b0b7812 */ /* 0x000fe200078ec0ff */
[----:B------:R-:W-:Y:S01]  /*75f0*/  IMAD.U32 R38, RZ, RZ, UR37 ;  /* 0x00000025ff267e24 */ /* 0x000fe2000f8e00ff */
[----:B------:R-:W-:Y:S01]  /*7600*/  LOP3.LUT R0, R0, 0x3fff, RZ, 0xc0, !PT ;  /* 0x00003fff00007812 */ /* 0x000fe200078ec0ff */
[----:B------:R1:W-:Y:S01]  /*7610*/  STL.64 [R1+0x90], R8 ;  /* 0x0000900801007387 */ /* 0x0003e20000100a00 */
[----:B------:R-:W-:Y:S01]  /*7620*/  LOP3.LUT R11, R11, 0x10000, RZ, 0xfc, !PT ;  /* 0x000100000b0b7812 */ /* 0x000fe200078efcff */
[----:B------:R-:W-:Y:S01]  /*7630*/  IMAD.U32 R34, RZ, RZ, UR37 ;  /* 0x00000025ff227e24 */ /* 0x000fe2000f8e00ff */
[----:B------:R-:W-:Y:S01]  /*7640*/  IADD3 R38, P5, R38, 0x90, RZ ;  /* 0x0000009026267810 */ /* 0x000fe20007fbe0ff */
[----:B------:R-:W-:Y:S01]  /*7650*/  STL.128 [R1+0xf0], RZ ;  /* 0x0000f0ff01007387 */ /* 0x000fe20000100c00 */
[----:B------:R-:W-:Y:S01]  /*7660*/  IMAD.U32 R61, RZ, RZ, UR37 ;  /* 0x00000025ff3d7e24 */ /* 0x000fe2000f8e00ff */
[----:B------:R-:W-:Y:S01]  /*7670*/  BSSY B6, `(.L_x_3683) ;  /* 0x0000031000067945 */ /* 0x000fe20003800000 */
[----:B------:R-:W-:Y:S01]  /*7680*/  IADD3 R34, P0, R34, 0x88, RZ ;  /* 0x0000008822227810 */ /* 0x000fe20007f1e0ff */
[----:B------:R-:W-:Y:S01]  /*7690*/  STL.128 [R1+0x100], RZ ;  /* 0x000100ff01007387 */ /* 0x000fe20000100c00 */
[----:B------:R-:W-:Y:S01]  /*76a0*/  IMAD.X R58, RZ, RZ, UR36, P5 ;  /* 0x00000024ff3a7e24 */ /* 0x000fe2000a8e06ff */
[----:B------:R-:W-:Y:S01]  /*76b0*/  LOP3.LUT P5, RZ, R54, 0x1bf, RZ, 0xc0, !PT ;  /* 0x000001bf36ff7812 */ /* 0x000fe200078ac0ff */
[----:B------:R-:W-:Y:S01]  /*76c0*/  IMAD.U32 R59, RZ, RZ, UR37 ;  /* 0x00000025ff3b7e24 */ /* 0x000fe2000f8e00ff */
[C---:B0-----:R-:W-:Y:S01]  /*76d0*/  LOP3.LUT R6, R10.reuse, 0x3000000, RZ, 0xfc, !PT ;  /* 0x030000000a067812 */ /* 0x041fe200078efcff */
[----:B------:R-:W-:Y:S01]  /*76e0*/  IMAD.MOV.U32 R4, RZ, RZ, R3 ;  /* 0x000000ffff047224 */ /* 0x000fe200078e0003 */
[----:B------:R-:W-:Y:S01]  /*76f0*/  LOP3.LUT R10, R10, 0x10000, RZ, 0xfc, !PT ;  /* 0x000100000a0a7812 */ /* 0x000fe200078efcff */
[----:B------:R-:W-:Y:S01]  /*7700*/  IMAD.MOV.U32 R5, RZ, RZ, 0x40000040 ;  /* 0x40000040ff057424 */ /* 0x000fe200078e00ff */
[----:B-1----:R-:W-:Y:S01]  /*7710*/  LOP3.LUT R8, R0, 0x10000, RZ, 0xfc, !PT ;  /* 0x0001000000087812 */ /* 0x002fe200078efcff */
[----:B------:R-:W-:Y:S01]  /*7720*/  IMAD.MOV.U32 R7, RZ, RZ, 0x40000040 ;  /* 0x40000040ff077424 */ /* 0x000fe200078e00ff */
[----:B------:R-:W-:Y:S01]  /*7730*/  IADD3 R61, P4, R61, 0x98, RZ ;  /* 0x000000983d3d7810 */ /* 0x000fe20007f9e0ff */
[----:B------:R-:W-:Y:S01]  /*7740*/  IMAD.MOV.U32 R9, RZ, RZ, 0x40000040 ;  /* 0x40000040ff097424 */ /* 0x000fe200078e00ff */
[----:B------:R-:W-:Y:S01]  /*7750*/  IADD3 R59, P3, R59, 0xa0, RZ ;  /* 0x000000a03b3b7810 */ /* 0x000fe20007f7e0ff */
[----:B------:R-:W-:Y:S01]  /*7760*/  IMAD.U32 R47, RZ, RZ, UR37 ;  /* 0x00000025ff2f7e24 */ /* 0x000fe2000f8e00ff */
[----:B------:R0:W-:Y:S01]  /*7770*/  STL.128 [R1+0xa0], R4 ;  /* 0x0000a00401007387 */ /* 0x0001e20000100c00 */
[----:B------:R-:W-:-:S02]  /*7780*/  IMAD.U32 R53, RZ, RZ, UR37 ;  /* 0x00000025ff357e24 */ /* 0x000fc4000f8e00ff */
[----:B------:R-:W-:Y:S01]  /*7790*/  IMAD.U32 R52, RZ, RZ, UR37 ;  /* 0x00000025ff347e24 */ /* 0x000fe2000f8e00ff */
[----:B------:R1:W-:Y:S01]  /*77a0*/  STL.64 [R1+0x98], R8 ;  /* 0x0000980801007387 */ /* 0x0003e20000100a00 */
[----:B------:R-:W-:Y:S01]  /*77b0*/  IMAD.X R48, RZ, RZ, UR36, P0 ;  /* 0x00000024ff307e24 */ /* 0x000fe200080e06ff */
[----:B------:R-:W-:Y:S01]  /*77c0*/  IADD3 R47, P2, R47, 0xb0, RZ ;  /* 0x000000b02f2f7810 */ /* 0x000fe20007f5e0ff */
[----:B------:R-:W-:Y:S01]  /*77d0*/  IMAD.X R62, RZ, RZ, UR36, P4 ;  /* 0x00000024ff3e7e24 */ /* 0x000fe2000a0e06ff */
[----:B------:R-:W-:Y:S01]  /*77e0*/  IADD3 R53, P1, R53, 0x110, RZ ;  /* 0x0000011035357810 */ /* 0x000fe20007f3e0ff */
[----:B------:R-:W-:Y:S01]  /*77f0*/  IMAD.X R60, RZ, RZ, UR36, P3 ;  /* 0x00000024ff3c7e24 */ /* 0x000fe200098e06ff */
[----:B------:R-:W-:Y:S01]  /*7800*/  IADD3 R52, P0, R52, 0x118, RZ ;  /* 0x0000011834347810 */ /* 0x000fe20007f1e0ff */
[----:B------:R-:W-:Y:S02]  /*7810*/  IMAD.X R45, RZ, RZ, UR36, P2 ;  /* 0x00000024ff2d7e24 */ /* 0x000fe400090e06ff */
[----:B------:R-:W-:-:S02]  /*7820*/  IMAD.X R56, RZ, RZ, UR36, P1 ;  /* 0x00000024ff387e24 */ /* 0x000fc400088e06ff */
[----:B------:R-:W-:Y:S02]  /*7830*/  IMAD.X R51, RZ, RZ, UR36, P0 ;  /* 0x00000024ff337e24 */ /* 0x000fe400080e06ff */
[----:B0-----:R-:W-:Y:S02]  /*7840*/  IMAD.MOV.U32 R6, RZ, RZ, R10 ;  /* 0x000000ffff067224 */ /* 0x001fe400078e000a */
[----:B------:R-:W-:-:S05]  /*7850*/  IMAD.MOV.U32 R4, RZ, RZ, R11 ;  /* 0x000000ffff047224 */ /* 0x000fca00078e000b */
[----:B------:R1:W-:Y:S01]  /*7860*/  STL.128 [R1+0x110], R4 ;  /* 0x0001100401007387 */ /* 0x0003e20000100c00 */
[----:B------:R-:W-:Y:S05]  /*7870*/  @!P5 BRA `(.L_x_3684) ;  /* 0x000000000040d947 */ /* 0x000fea0003800000 */
[----:B------:R-:W-:Y:S01]  /*7880*/  MOV R14, 0x0 ;  /* 0x00000000000e7802 */ /* 0x000fe20000000f00 */
[----:B------:R-:W-:Y:S01]  /*7890*/  ULDC.64 UR4, c[0x4][0x98] ;  /* 0x0100260000047ab9 */ /* 0x000fe20000000a00 */
[----:B------:R-:W-:Y:S01]  /*78a0*/  ULDC.64 UR6, c[0x4][0xa0] ;  /* 0x0100280000067ab9 */ /* 0x000fe20000000a00 */
[----:B-1----:R-:W-:Y:S02]  /*78b0*/  IMAD.U32 R4, RZ, RZ, UR4 ;  /* 0x00000004ff047e24 */ /* 0x002fe4000f8e00ff */
        /* <DEDUP_REMOVED lines=11> */
[----:B0-2--5:R-:W-:Y:S05]  /*7970*/  CALL.ABS.NOINC R14 ;  /* 0x000000000e007343 */ /* 0x025fea0003c00000 */
.L_x_3684:
[----:B------:R-:W-:Y:S05]  /*7980*/  BSYNC B6 ;  /* 0x0000000000067941 */ /* 0x000fea0003800000 */
.L_x_3683:
[----:B------:R-:W0:Y:S01]  /*7990*/  S2R R20, SR_TID.X ;  /* 0x0000000000147919 */ /* 0x000e220000002100 */
[----:B-1----:R-:W1:Y:S01]  /*79a0*/  LDC.64 R6, c[0x0][0xad8] ;  /* 0x0002b600ff067b82 */ /* 0x002e620000000a00 */
[----:B------:R-:W-:Y:S01]  /*79b0*/  UIADD3 UR4, UP0, UR37, 0x120, URZ ;  /* 0x0000012025047890 */ /* 0x000fe2000ff1e03f */
[----:B------:R-:W-:Y:S01]  /*79c0*/  IMAD.MOV.U32 R4, RZ, RZ, RZ ;  /* 0x000000ffff047224 */ /* 0x000fe200078e00ff */
[----:B------:R-:W-:Y:S01]  /*79d0*/  STL.64 [R1+0x120], R196 ;  /* 0x000120c401007387 */ /* 0x000fe20000100a00 */
[----:B------:R-:W-:Y:S01]  /*79e0*/  IMAD.U32 R35, RZ, RZ, UR37 ;  /* 0x00000025ff237e24 */ /* 0x000fe2000f8e00ff */
[----:B------:R-:W-:Y:S01]  /*79f0*/  UIADD3.X UR5, URZ, UR36, URZ, UP0, !UPT ;  /* 0x000000243f057290 */ /* 0x000fe200087fe43f */
[----:B------:R-:W-:Y:S01]  /*7a00*/  IMAD.U32 R37, RZ, RZ, UR37 ;  /* 0x00000025ff257e24 */ /* 0x000fe2000f8e00ff */
[----:B------:R-:W-:Y:S01]  /*7a10*/  STL.U8 [R1+0x138], RZ ;  /* 0x000138ff01007387 */ /* 0x000fe20000100000 */
[----:B------:R-:W3:Y:S01]  /*7a20*/  LDC.64 R12, c[0x0][0xae0] ;  /* 0x0002b800ff0c7b82 */ /* 0x000ee20000000a00 */
[----:B------:R-:W-:Y:S01]  /*7a30*/  IMAD.U32 R10, RZ, RZ, UR4 ;  /* 0x00000004ff0a7e24 */ /* 0x000fe2000f8e00ff */
[----:B------:R-:W-:Y:S01]  /*7a40*/  ULDC UR4, c[0x0][0x3f4] ;  /* 0x0000fd0000047ab9 */ /* 0x000fe20000000800 */
[----:B------:R-:W-:Y:S01]  /*7a50*/  IMAD.U32 R11, RZ, RZ, UR5 ;  /* 0x00000005ff0b7e24 */ /* 0x000fe2000f8e00ff */
[----:B------:R-:W-:Y:S01]  /*7a60*/  STL.U8 [R1+0x16c], RZ ;  /* 0x00016cff01007387 */ /* 0x000fe20000100000 */
[----:B------:R-:W-:-:S02]  /*7a70*/  ISETP.LT.AND P0, PT, RZ, UR4, PT ;  /* 0x00000004ff007c0c */ /* 0x000fc4000bf01270 */
[----:B------:R-:W-:Y:S01]  /*7a80*/  IADD3 R35, P3, R35, 0x138, RZ ;  /* 0x0000013823237810 */ /* 0x000fe20007f7e0ff */
[----:B------:R-:W4:Y:S01]  /*7a90*/  LDC R30, c[0x0][0xad4] ;  /* 0x0002b500ff1e7b82 */ /* 0x000f220000000800 */
[----:B------:R-:W-:Y:S01]  /*7aa0*/  STL.64 [R1+0x128], R10 ;  /* 0x0001280a01007387 */ /* 0x000fe20000100a00 */
[----:B------:R-:W-:Y:S02]  /*7ab0*/  IADD3 R37, P4, R37, 0x128, RZ ;  /* 0x0000012825257810 */ /* 0x000fe40007f9e0ff */
[----:B------:R-:W-:Y:S01]  /*7ac0*/  IMAD.X R49, RZ, RZ, UR36, P3 ;  /* 0x00000024ff317e24 */ /* 0x000fe200098e06ff */
[----:B------:R2:W-:Y:S02]  /*7ad0*/  STL.64 [R1+0x130], R32 ;  /* 0x0001302001007387 */ /* 0x0005e40000100a00 */
[----:B------:R-:W-:Y:S01]  /*7ae0*/  IMAD.X R57, RZ, RZ, UR36, P4 ;  /* 0x00000024ff397e24 */ /* 0x000fe2000a0e06ff */
[----:B------:R-:W4:Y:S01]  /*7af0*/  LDC.64 R8, c[0x0][0x448] ;  /* 0x00011200ff087b82 */ /* 0x000f220000000a00 */
[----:B-1----:R-:W-:-:S02]  /*7b00*/  IMAD.MOV.U32 R31, RZ, RZ, R6 ;  /* 0x000000ffff1f7224 */ /* 0x002fc400078e0006 */
[----:B------:R-:W-:Y:S02]  /*7b10*/  IMAD.MOV.U32 R5, RZ, RZ, R7 ;  /* 0x000000ffff057224 */ /* 0x000fe400078e0007 */
[----:B0-----:R-:W-:-:S03]  /*7b20*/  VIADD R3, R20, 0xffffff80 ;  /* 0xffffff8014037836 */ /* 0x001fc60000000000 */
[----:B------:R-:W0:Y:S01]  /*7b30*/  LDC R0, c[0x0][0x450] ;  /* 0x00011400ff007b82 */ /* 0x000e220000000800 */
[----:B---3--:R-:W-:Y:S02]  /*7b40*/  IMAD.MOV.U32 R6, RZ, RZ, R12 ;  /* 0x000000ffff067224 */ /* 0x008fe400078e000c */
[----:B------:R-:W-:Y:S01]  /*7b50*/  IMAD.MOV.U32 R7, RZ, RZ, R13 ;  /* 0x000000ffff077224 */ /* 0x000fe200078e000d */
[----:B------:R1:W-:Y:S01]  /*7b60*/  STL [R1+0x47c], R3 ;  /* 0x00047c0301007387 */ /* 0x0003e20000100800 */
[----:B--2---:R-:W-:Y:S02]  /*7b70*/  IMAD.U32 R33, RZ, RZ, UR37 ;  /* 0x00000025ff217e24 */ /* 0x004fe4000f8e00ff */
[----:B------:R-:W-:Y:S01]  /*7b80*/  IMAD.U32 R32, RZ, RZ, UR37 ;  /* 0x00000025ff207e24 */ /* 0x000fe2000f8e00ff */
[----:B----4-:R1:W-:Y:S02]  /*7b90*/  STL.128 [R1+0x140], R28 ;  /* 0x0001401c01007387 */ /* 0x0103e40000100c00 */
[----:B------:R-:W-:-:S02]  /*7ba0*/  IADD3 R33, P1, R33, 0x16c, RZ ;  /* 0x0000016c21217810 */ /* 0x000fc40007f3e0ff */
[----:B------:R1:W-:Y:S01]  /*7bb0*/  STL.128 [R1+0x150], R4 ;  /* 0x0001500401007387 */ /* 0x0003e20000100c00 */
[----:B------:R-:W-:Y:S02]  /*7bc0*/  IADD3 R32, P2, R32, 0x13c, RZ ;  /* 0x0000013c20207810 */ /* 0x000fe40007f5e0ff */
[----:B------:R-:W-:Y:S01]  /*7bd0*/  IMAD.X R43, RZ, RZ, UR36, P1 ;  /* 0x00000024ff2b7e24 */ /* 0x000fe200088e06ff */
[----:B------:R1:W-:Y:S02]  /*7be0*/  STL.64 [R1+0x160], R8 ;  /* 0x0001600801007387 */ /* 0x0003e40000100a00 */
[----:B------:R-:W-:Y:S02]  /*7bf0*/  IMAD.X R41, RZ, RZ, UR36, P2 ;  /* 0x00000024ff297e24 */ /* 0x000fe400090e06ff */
[----:B------:R1:W-:Y:S04]  /*7c00*/  STL [R1+0x13c], R3 ;  /* 0x00013c0301007387 */ /* 0x0003e80000100800 */
[----:B0-----:R1:W-:Y:S01]  /*7c10*/  STL [R1+0x168], R0 ;  /* 0x0001680001007387 */ /* 0x0013e20000100800 */
[----:B------:R-:W-:Y:S05]  /*7c20*/  @P0 BRA `(.L_x_3685) ;  /* 0x0000000000400947 */ /* 0x000fea0003800000 */
[----:B-1----:R-:W2:Y:S02]  /*7c30*/  LDL R3, [R1+0x21c] ;  /* 0x00021c0001037983 */ /* 0x002ea40000100800 */
[----:B--2---:R-:W-:-:S04]  /*7c40*/  LEA.HI R0, R3, R3, RZ, 0x1 ;  /* 0x0000000303007211 */ /* 0x004fc800078f08ff */
[----:B------:R-:W-:-:S05]  /*7c50*/  LOP3.LUT R0, R0, 0xfffffffe, RZ, 0xc0, !PT ;  /* 0xfffffffe00007812 */ /* 0x000fca00078ec0ff */
[----:B------:R-:W-:-:S05]  /*7c60*/  IMAD.IADD R0, R3, 0x1, -R0 ;  /* 0x0000000103007824 */ /* 0x000fca00078e0a00 */
[----:B------:R-:W-:-:S04]  /*7c70*/  SHF.L.U32 R3, R0, 0x1f, RZ ;  /* 0x0000001f00037819 */ /* 0x000fc800000006ff */
[----:B------:R0:W1:Y:S03]  /*7c80*/  SYNCS.PHASECHK.TRANS64.TRYWAIT P0, [R2+URZ+0x32400], R3 ;  /* 0x03240003020075a7 */ /* 0x000066000800017f */
[----:B-1----:R-:W-:Y:S05]  /*7c90*/  @!P0 NANOSLEEP.SYNCS 0x989680 ;  /* 0x009896800000895d */ /* 0x002fea0003900000 */
[----:B------:R-:W1:Y:S01]  /*7ca0*/  @!P0 SYNCS.PHASECHK.TRANS64 P0, [R2+URZ+0x32400], R3 ;  /* 0x03240003020085a7 */ /* 0x000e62000800007f */
[----:B------:R-:W-:Y:S04]  /*7cb0*/  BSSY B0, `(.L_x_3686) ;  /* 0x0000006000007945 */ /* 0x000fe80003800000 */
[----:B-1----:R-:W-:Y:S05]  /*7cc0*/  @P0 BRA `(.L_x_3687) ;  /* 0x0000000000100947 */ /* 0x002fea0003800000 */
.L_x_3688:
[----:B-1----:R1:W2:Y:S02]  /*7cd0*/  SYNCS.PHASECHK.TRANS64.TRYWAIT P0, [R2+URZ+0x32400], R3 ;  /* 0x03240003020075a7 */ /* 0x0022a4000800017f */
[----:B--2---:R-:W-:Y:S05]  /*7ce0*/  @!P0 NANOSLEEP.SYNCS 0x989680 ;  /* 0x009896800000895d */ /* 0x004fea0003900000 */
[----:B------:R-:W2:Y:S02]  /*7cf0*/  @!P0 SYNCS.PHASECHK.TRANS64 P0, [R2+URZ+0x32400], R3 ;  /* 0x03240003020085a7 */ /* 0x000ea4000800007f */
[----:B--2---:R-:W-:Y:S05]  /*7d00*/  @!P0 BRA `(.L_x_3688) ;  /* 0xfffffffc00f08947 */ /* 0x004fea000383ffff */
.L_x_3687:
[----:B------:R-:W-:Y:S05]  /*7d10*/  BSYNC B0 ;  /* 0x0000000000007941 */ /* 0x000fea0003800000 */
.L_x_3686:
[----:B------:R-:W-:Y:S05]  /*7d20*/  BRA `(.L_x_3689) ;  /* 0x0000002c000c7947 */ /* 0x000fea0003800000 */
.L_x_3685:
[----:B------:R-:W-:Y:S01]  /*7d30*/  LOP3.LUT P0, RZ, R54, 0x3ff, RZ, 0xc0, !PT ;  /* 0x000003ff36ff7812 */ /* 0x000fe2000780c0ff */
[----:B------:R-:W-:Y:S01]  /*7d40*/  ULDC.64 UR4, c[0x0][0x3f8] ;  /* 0x0000fe0000047ab9 */ /* 0x000fe20000000a00 */
[----:B-1---5:R-:W-:Y:S01]  /*7d50*/  SHF.R.S32.HI R5, RZ, 0x1f, R44 ;  /* 0x0000001fff057819 */ /* 0x022fe2000001142c */
        /* <DEDUP_REMOVED lines=27> */
.L_x_3691:
[----:B------:R-:W-:Y:S05]  /*7f10*/  BSYNC B6 ;  /* 0x0000000000067941 */ /* 0x000fea0003800000 */
.L_x_3690:
[----:B------:R-:W2:Y:S01]  /*7f20*/  LDL R3, [R1+0x70] ;  /* 0x0000700001037983 */ /* 0x000ea20000100800 */
[----:B------:R-:W-:Y:S01]  /*7f30*/  ULDC.U8 UR4, c[0x0][0x410] ;  /* 0x0001040000047ab9 */ /* 0x000fe20000000000 */
[----:B------:R-:W-:Y:S01]  /*7f40*/  BSSY B0, `(.L_x_3692) ;  /* 0x0000299000007945 */ /* 0x000fe20003800000 */
[----:B------:R-:W-:Y:S01]  /*7f50*/  ISETP.NE.AND P0, PT, RZ, UR4, PT ;  /* 0x00000004ff007c0c */ /* 0x000fe2000bf05270 */
[----:B--2---:R-:W-:-:S12]  /*7f60*/  IMAD R0, R3, 0x80, R22 ;  /* 0x0000008003007824 */ /* 0x004fd800078e0216 */
[----:B------:R-:W-:Y:S05]  /*7f70*/  @!P0 BRA `(.L_x_3693) ;  /* 0x0000001400708947 */ /* 0x000fea0003800000 */
[----:B------:R-:W2:Y:S01]  /*7f80*/  LDL R20, [R1+0x480] ;  /* 0x0004800001147983 */ /* 0x000ea20000100800 */
[----:B------:R-:W0:Y:S01]  /*7f90*/  LDC R69, c[0x0][0x448] ;  /* 0x00011200ff457b82 */ /* 0x000e220000000800 */
[----:B------:R-:W-:Y:S01]  /*7fa0*/  ULDC.64 UR4, c[0x0][0x3f8] ;  /* 0x0000fe0000047ab9 */ /* 0x000fe20000000a00 */
[----:B------:R-:W-:Y:S01]  /*7fb0*/  ULDC.64 UR6, c[0x0][0x408] ;  /* 0x0001020000067ab9 */ /* 0x000fe20000000a00 */
[----:B------:R-:W-:Y:S02]  /*7fc0*/  IMAD.MOV.U32 R31, RZ, RZ, R29 ;  /* 0x000000ffff1f7224 */ /* 0x000fe400078e001d */
[----:B------:R-:W-:Y:S01]  /*7fd0*/  IMAD.MOV.U32 R55, RZ, RZ, R63 ;  /* 0x000000ffff377224 */ /* 0x000fe200078e003f */
[----:B0-----:R-:W-:-:S13]  /*7fe0*/  ISETP.NE.AND P0, PT, R69, 0x1, PT ;  /* 0x000000014500780c */ /* 0x001fda0003f05270 */
[----:B------:R-:W0:Y:S08]  /*7ff0*/  @P0 LDC R4, c[0x0][0x44c] ;  /* 0x00011300ff040b82 */ /* 0x000e300000000800 */
[----:B------:R-:W1:Y:S01]  /*8000*/  @P0 LDC R5, c[0x0][0x450] ;  /* 0x00011400ff050b82 */ /* 0x000e620000000800 */
[----:B--2---:R-:W-:-:S04]  /*8010*/  IMAD R3, R20, 0x40, R0 ;  /* 0x0000004014037824 */ /* 0x004fc800078e0200 */
[----:B0-----:R-:W-:-:S05]  /*8020*/  @P0 IMAD.HI.U32 R4, R3, R4, RZ ;  /* 0x0000000403040227 */ /* 0x001fca00078e00ff */
[----:B-1----:R-:W-:-:S04]  /*8030*/  @P0 SHF.R.U32.HI R3, RZ, R5, R4 ;  /* 0x00000005ff030219 */ /* 0x002fc80000011604 */
        /* <DEDUP_REMOVED lines=17> */
[----:B------:R0:W1:Y:S04]  /*8150*/  SHFL.IDX PT, R3, R44, RZ, 0x1c1f ;  /* 0x001c1fff2c037589 */ /* 0x00006800000e0000 */
[----:B------:R0:W2:Y:S04]  /*8160*/  SHFL.IDX PT, R6, R10, RZ, 0x1c1f ;  /* 0x001c1fff0a067589 */ /* 0x0000a800000e0000 */
[----:B------:R0:W3:Y:S04]  /*8170*/  SHFL.IDX PT, R7, R66, RZ, 0x1c1f ;  /* 0x001c1fff42077589 */ /* 0x0000e800000e0000 */
[----:B------:R0:W4:Y:S02]  /*8180*/  SHFL.IDX PT, R8, R63, RZ, 0x1c1f ;  /* 0x001c1fff3f087589 */ /* 0x00012400000e0000 */
.L_x_4032:
        /* <DEDUP_REMOVED lines=8> */
[----:B------:R-:W3:Y:S01]  /*8210*/  LDL R11, [R1+0x484] ;  /* 0x00048400010b7983 */ /* 0x000ee20000100800 */
[----:B------:R-:W-:Y:S01]  /*8220*/  ULDC UR4, c[0x0][0x3f4] ;  /* 0x0000fd0000047ab9 */ /* 0x000fe20000000800 */
[----:B--2---:R-:W-:Y:S01]  /*8230*/  IMAD.MOV.U32 R4, RZ, RZ, R6 ;  /* 0x000000ffff047224 */ /* 0x004fe200078e0006 */
[----:B------:R-:W-:Y:S01]  /*8240*/  ISETP.GE.AND P2, PT, R154, UR4, PT ;  /* 0x000000049a007c0c */ /* 0x000fe2000bf46270 */
[----:B-1----:R-:W-:Y:S01]  /*8250*/  IMAD.MOV.U32 R5, RZ, RZ, R3 ;  /* 0x000000ffff057224 */ /* 0x002fe200078e0003 */
[----:B------:R-:W-:Y:S02]  /*8260*/  ISETP.GE.AND P3, PT, R159, UR4, PT ;  /* 0x000000049f007c0c */ /* 0x000fe4000bf66270 */
[----:B------:R-:W-:-:S09]  /*8270*/  CS2R R64, SRZ ;  /* 0x0000000000407805 */ /* 0x000fd2000001ff00 */
[----:B------:R-:W-:-:S04]  /*8280*/  @!P2 IMAD.WIDE R4, R154, 0x2, R4 ;  /* 0x000000029a04a825 */ /* 0x000fc800078e0204 */
[----:B------:R-:W-:Y:S01]  /*8290*/  @!P3 IMAD.SHL.U32 R9, R159, 0x2, RZ ;  /* 0x000000029f09b824 */ /* 0x000fe200078e00ff */
[----:B------:R1:W5:Y:S01]  /*82a0*/  @!P2 LD.E.64 R64, desc[UR42][R4.64] ;  /* 0x0000002a0440a980 */ /* 0x000362000c101b00 */
[----:B------:R-:W-:Y:S02]  /*82b0*/  CS2R R54, SRZ ;  /* 0x0000000000367805 */ /* 0x000fe4000001ff00 */
[----:B------:R-:W-:Y:S02]  /*82c0*/  CS2R R30, SRZ ;  /* 0x00000000001e7805 */ /* 0x000fe4000001ff00 */
[----:B------:R-:W-:Y:S02]  /*82d0*/  CS2R R28, SRZ ;  /* 0x00000000001c7805 */ /* 0x000fe4000001ff00 */
[-C--:B-1----:R-:W-:Y:S02]  /*82e0*/  @!P3 IADD3 R4, P0, R6, R9.reuse, RZ ;  /* 0x000000090604b210 */ /* 0x082fe40007f1e0ff */
[----:B----4-:R-:W-:Y:S01]  /*82f0*/  @!P3 IADD3 R6, P1, R8, R9, RZ ;  /* 0x000000090806b210 */ /* 0x010fe20007f3e0ff */
[----:B---3--:R-:W-:-:S02]  /*8300*/  IMAD.MOV.U32 R9, RZ, RZ, R7 ;  /* 0x000000ffff097224 */ /* 0x008fc400078e0007 */
[----:B------:R-:W-:-:S05]  /*8310*/  @!P2 IMAD.WIDE R8, R154, 0x2, R8 ;  /* 0x000000029a08a825 */ /* 0x000fca00078e0208 */
[----:B------:R1:W5:Y:S01]  /*8320*/  @!P2 LD.E.64 R54, desc[UR42][R8.64] ;  /* 0x0000002a0836a980 */ /* 0x000362000c101b00 */
[----:B------:R-:W-:-:S05]  /*8330*/  @!P3 SHF.L.U64.HI R12, R159, 0x1, R11 ;  /* 0x000000019f0cb819 */ /* 0x000fca000001020b */
[--C-:B------:R-:W-:Y:S02]  /*8340*/  @!P3 IMAD.X R5, R3, 0x1, R12.reuse, P0 ;  /* 0x000000010305b824 */ /* 0x100fe400000e060c */
[----:B------:R-:W-:-:S03]  /*8350*/  @!P3 IMAD.X R7, R7, 0x1, R12, P1 ;  /* 0x000000010707b824 */ /* 0x000fc600008e060c */
[----:B------:R1:W5:Y:S04]  /*8360*/  @!P3 LD.E.64 R30, desc[UR42][R4.64] ;  /* 0x0000002a041eb980 */ /* 0x000368000c101b00 */
[----:B------:R1:W5:Y:S02]  /*8370*/  @!P3 LD.E.64 R28, desc[UR42][R6.64] ;  /* 0x0000002a061cb980 */ /* 0x000364000c101b00 */
.L_x_3696:
[----:B------:R-:W-:Y:S05]  /*8380*/  BSYNC B1 ;  /* 0x0000000000017941 */ /* 0x000fea0003800000 */
.L_x_3695:
[----:B-1---5:R-:W-:Y:S01]  /*8390*/  IMAD.MOV.U32 R3, RZ, RZ, R54 ;  /* 0x000000ffff037224 */ /* 0x022fe200078e0036 */
[----:B------:R-:W-:Y:S01]  /*83a0*/  UMOV UR4, 0xffffffff ;  /* 0xffffffff00047882 */ /* 0x000fe20000000000 */
[----:B------:R-:W-:Y:S01]  /*83b0*/  IMAD.MOV.U32 R4, RZ, RZ, R55 ;  /* 0x000000ffff047224 */ /* 0x000fe200078e0037 */
[----:B------:R-:W-:Y:S01]  /*83c0*/  CS2R R20, SRZ ;  /* 0x0000000000147805 */ /* 0x000fe2000001ff00 */
[----:B------:R-:W-:Y:S01]  /*83d0*/  IMAD.MOV.U32 R5, RZ, RZ, R28 ;  /* 0x000000ffff057224 */ /* 0x000fe200078e001c */
[----:B------:R-:W-:Y:S01]  /*83e0*/  PRMT R70, R3, 0x7610, R70 ;  /* 0x0000761003467816 */ /* 0x000fe20000000046 */
[----:B--2---:R-:W-:Y:S01]  /*83f0*/  IMAD.MOV.U32 R6, RZ, RZ, R29 ;  /* 0x000000ffff067224 */ /* 0x004fe200078e001d */
        /* <DEDUP_REMOVED lines=11> */
[----:B------:R-:W-:Y:S06]  /*84b0*/  BRA.DIV UR4, `(.L_x_3697) ;  /* 0x0000031e04c87947 */ /* 0x000fec000b800000 */
[----:B------:R1:W2:Y:S04]  /*84c0*/  SHFL.IDX PT, R3, R44, 0x1, 0x1c1f ;  /* 0x003c1f002c037f89 */ /* 0x0002a800000e0000 */
[----:B------:R1:W0:Y:S04]  /*84d0*/  SHFL.IDX PT, R6, R10, 0x1, 0x1c1f ;  /* 0x003c1f000a067f89 */ /* 0x00022800000e0000 */
[----:B---3--:R1:W3:Y:S04]  /*84e0*/  SHFL.IDX PT, R7, R66, 0x1, 0x1c1f ;  /* 0x003c1f0042077f89 */ /* 0x0082e800000e0000 */
[----:B------:R1:W0:Y:S02]  /*84f0*/  SHFL.IDX PT, R14, R63, 0x1, 0x1c1f ;  /* 0x003c1f003f0e7f89 */ /* 0x00022400000e0000 */
.L_x_4038:
[----:B------:R-:W5:Y:S01]  /*8500*/  LDL R5, [R1+0x21c] ;  /* 0x00021c0001057983 */ /* 0x000f620000100800 */
[----:B------:R-:W-:Y:S01]  /*8510*/  VIADD R0, R0, 0x40 ;  /* 0x0000004000007836 */ /* 0x000fe20000000000 */
[----:B------:R-:W-:Y:S01]  /*8520*/  BSSY B1, `(.L_x_3698) ;  /* 0x0000022000017945 */ /* 0x000fe20003800000 */
[----:B----4-:R-:W-:Y:S02]  /*8530*/  CS2R R8, SRZ ;  /* 0x0000000000087805 */ /* 0x010fe4000001ff00 */
[----:B------:R-:W-:Y:S02]  /*8540*/  CS2R R12, SRZ ;  /* 0x00000000000c7805 */ /* 0x000fe4000001ff00 */
[----:B01----:R-:W-:Y:S02]  /*8550*/  CS2R R10, SRZ ;  /* 0x00000000000a7805 */ /* 0x003fe4000001ff00 */
[----:B------:R-:W-:Y:S02]  /*8560*/  ISETP.GE.AND P0, PT, R0, R69, PT ;  /* 0x000000450000720c */ /* 0x000fe40003f06270 */
[----:B-----5:R-:W-:-:S04]  /*8570*/  LEA.HI R4, R5, R5, RZ, 0x1 ;  /* 0x0000000505047211 */ /* 0x020fc800078f08ff */
[----:B------:R-:W-:-:S05]  /*8580*/  LOP3.LUT R4, R4, 0xfffffffe, RZ, 0xc0, !PT ;  /* 0xfffffffe04047812 */ /* 0x000fca00078ec0ff */
[----:B------:R-:W-:-:S05]  /*8590*/  IMAD.IADD R4, R5, 0x1, -R4 ;  /* 0x0000000105047824 */ /* 0x000fca00078e0a04 */
[----:B------:R-:W-:Y:S01]  /*85a0*/  SHF.L.U32 R63, R4, 0x1f, RZ ;  /* 0x0000001f043f7819 */ /* 0x000fe200000006ff */
[----:B------:R-:W-:Y:S06]  /*85b0*/  @P0 BRA `(.L_x_3699) ;  /* 0x0000000000600947 */ /* 0x000fec0003800000 */
[----:B------:R-:W4:Y:S01]  /*85c0*/  LDL R15, [R1+0x484] ;  /* 0x00048400010f7983 */ /* 0x000f220000100800 */
[----:B------:R-:W-:Y:S01]  /*85d0*/  ULDC UR4, c[0x0][0x3f4] ;  /* 0x0000fd0000047ab9 */ /* 0x000fe20000000800 */
[----:B------:R-:W-:Y:S01]  /*85e0*/  IMAD.MOV.U32 R4, RZ, RZ, R6 ;  /* 0x000000ffff047224 */ /* 0x000fe200078e0006 */
[----:B------:R-:W-:Y:S01]  /*85f0*/  ISETP.GE.AND P2, PT, R154, UR4, PT ;  /* 0x000000049a007c0c */ /* 0x000fe2000bf46270 */
[----:B--2---:R-:W-:Y:S01]  /*8600*/  IMAD.MOV.U32 R5, RZ, RZ, R3 ;  /* 0x000000ffff057224 */ /* 0x004fe200078e0003 */
[----:B------:R-:W-:Y:S02]  /*8610*/  ISETP.GE.AND P3, PT, R159, UR4, PT ;  /* 0x000000049f007c0c */ /* 0x000fe4000bf66270 */
[----:B------:R-:W-:Y:S01]  /*8620*/  CS2R R12, SRZ ;  /* 0x00000000000c7805 */ /* 0x000fe2000001ff00 */
[----:B------:R-:W-:-:S08]  /*8630*/  IMAD.MOV.U32 R8, RZ, RZ, R14 ;  /* 0x000000ffff087224 */ /* 0x000fd000078e000e */
[----:B------:R-:W-:-:S04]  /*8640*/  @!P2 IMAD.WIDE R4, R154, 0x2, R4 ;  /* 0x000000029a04a825 */ /* 0x000fc800078e0204 */
[C---:B------:R-:W-:Y:S01]  /*8650*/  @!P3 IMAD.SHL.U32 R9, R159.reuse, 0x2, RZ ;  /* 0x000000029f09b824 */ /* 0x040fe200078e00ff */
[----:B------:R0:W5:Y:S01]  /*8660*/  @!P2 LD.E.64 R12, desc[UR42][R4.64] ;  /* 0x0000002a040ca980 */ /* 0x000162000c101b00 */
[----:B------:R-:W-:Y:S02]  /*8670*/  CS2R R20, SRZ ;  /* 0x0000000000147805 */ /* 0x000fe4000001ff00 */
[----:B------:R-:W-:Y:S02]  /*8680*/  CS2R R10, SRZ ;  /* 0x00000000000a7805 */ /* 0x000fe4000001ff00 */
[-C--:B0-----:R-:W-:Y:S02]  /*8690*/  @!P3 IADD3 R4, P0, R6, R9.reuse, RZ ;  /* 0x000000090604b210 */ /* 0x081fe40007f1e0ff */
[----:B------:R-:W-:Y:S01]  /*86a0*/  @!P3 IADD3 R6, P1, R14, R9, RZ ;  /* 0x000000090e06b210 */ /* 0x000fe20007f3e0ff */
[----:B---3--:R-:W-:Y:S01]  /*86b0*/  IMAD.MOV.U32 R9, RZ, RZ, R7 ;  /* 0x000000ffff097224 */ /* 0x008fe200078e0007 */
[----:B----4-:R-:W-:Y:S01]  /*86c0*/  @!P3 SHF.L.U64.HI R0, R159, 0x1, R15 ;  /* 0x000000019f00b819 */ /* 0x010fe2000001020f */
[----:B------:R-:W-:Y:S01]  /*86d0*/  @!P2 IMAD.WIDE R14, R154, 0x2, R8 ;  /* 0x000000029a0ea825 */ /* 0x000fe200078e0208 */
[----:B------:R-:W-:-:S03]  /*86e0*/  CS2R R8, SRZ ;  /* 0x0000000000087805 */ /* 0x000fc6000001ff00 */
[--C-:B------:R-:W-:Y:S01]  /*86f0*/  @!P3 IMAD.X R5, R3, 0x1, R0.reuse, P0 ;  /* 0x000000010305b824 */ /* 0x100fe200000e0600 */
[----:B------:R0:W5:Y:S01]  /*8700*/  @!P2 LD.E.64 R20, desc[UR42][R14.64] ;  /* 0x0000002a0e14a980 */ /* 0x000162000c101b00 */
[----:B------:R-:W-:-:S03]  /*8710*/  @!P3 IMAD.X R7, R7, 0x1, R0, P1 ;  /* 0x000000010707b824 */ /* 0x000fc600008e0600 */
[----:B------:R0:W5:Y:S04]  /*8720*/  @!P3 LD.E.64 R10, desc[UR42][R4.64] ;  /* 0x0000002a040ab980 */ /* 0x000168000c101b00 */
[----:B------:R0:W5:Y:S02]  /*8730*/  @!P3 LD.E.64 R8, desc[UR42][R6.64] ;  /* 0x0000002a0608b980 */ /* 0x000164000c101b00 */
.L_x_3699:
[----:B------:R-:W-:Y:S05]  /*8740*/  BSYNC B1 ;  /* 0x0000000000017941 */ /* 0x000fea0003800000 */
.L_x_3698:
[----:B------:R-:W1:Y:S01]  /*8750*/  SYNCS.PHASECHK.TRANS64.TRYWAIT P0, [R2+URZ+0x32400], R63 ;  /* 0x0324003f020075a7 */ /* 0x000e62000800017f */
[----:B------:R-:W-:Y:S04]  /*8760*/  BSSY B1, `(.L_x_3700) ;  /* 0x0000002000017945 */ /* 0x000fe80003800000 */
[----:B-1----:R-:W-:Y:S05]  /*8770*/  @!P0 BRA `(.L_x_3701) ;  /* 0x0000031c00888947 */ /* 0x002fea0003800000 */
.L_x_4039:
[----:B------:R-:W-:Y:S05]  /*8780*/  BSYNC B1 ;  /* 0x0000000000017941 */ /* 0x000fea0003800000 */
.L_x_3700:
[----:B0--3--:R-:W3:Y:S04]  /*8790*/  LDL R7, [R1+0x474] ;  /* 0x0004740001077983 */ /* 0x009ee80000100800 */
[----:B------:R-:W4:Y:S01]  /*87a0*/  LDL R6, [R1+0x70] ;  /* 0x0000700001067983 */ /* 0x000f220000100800 */
[----:B-----5:R-:W-:Y:S01]  /*87b0*/  IMAD.MOV.U32 R4, RZ, RZ, R21 ;  /* 0x000000ffff047224 */ /* 0x020fe200078e0015 */
[----:B------:R-:W-:Y:S01]  /*87c0*/  BSSY B1, `(.L_x_3702) ;  /* 0x0000079000017945 */ /* 0x000fe20003800000 */
[----:B------:R-:W-:-:S03]  /*87d0*/  IMAD.MOV.U32 R5, RZ, RZ, R12 ;  /* 0x000000ffff057224 */ /* 0x000fc600078e000c */
[----:B------:R-:W-:Y:S01]  /*87e0*/  PRMT R44, R44, 0x5410, R4 ;  /* 0x000054102c2c7816 */ /* 0x000fe20000000004 */
[----:B------:R-:W-:Y:S01]  /*87f0*/  IMAD.MOV.U32 R4, RZ, RZ, R9 ;  /* 0x000000ffff047224 */ /* 0x000fe200078e0009 */
[----:B-1----:R-:W-:Y:S01]  /*8800*/  PRMT R63, R63, 0x5410, R5 ;  /* 0x000054103f3f7816 */ /* 0x002fe20000000005 */
[----:B------:R-:W-:-:S03]  /*8810*/  IMAD.MOV.U32 R5, RZ, RZ, R10 ;  /* 0x000000ffff057224 */ /* 0x000fc600078e000a */
[----:B------:R-:W-:Y:S01]  /*8820*/  PRMT R14, R4, 0x7610, R14 ;  /* 0x00007610040e7816 */ /* 0x000fe2000000000e */
[----:B------:R-:W-:-:S03]  /*8830*/  IMAD.MOV.U32 R4, RZ, RZ, R13 ;  /* 0x000000ffff047224 */ /* 0x000fc600078e000d */
[----:B------:R-:W-:Y:S02]  /*8840*/  PRMT R14, R14, 0x5410, R5 ;  /* 0x000054100e0e7816 */ /* 0x000fe40000000005 */
[----:B------:R-:W-:Y:S01]  /*8850*/  PRMT R63, R4, 0x7610, R63 ;  /* 0x00007610043f7816 */ /* 0x000fe2000000003f */
[C---:B---3--:R-:W-:Y:S01]  /*8860*/  IMAD.SHL.U32 R0, R7.reuse, 0x40, RZ ;  /* 0x0000004007007824 */ /* 0x048fe200078e00ff */
[----:B------:R-:W-:Y:S01]  /*8870*/  LOP3.LUT P1, RZ, R7, 0x4, RZ, 0xc0, !PT ;  /* 0x0000000407ff7812 */ /* 0x000fe2000782c0ff */
[----:B----4-:R-:W-:-:S03]  /*8880*/  IMAD R6, R6, -0x80, R69 ;  /* 0xffffff8006067824 */ /* 0x010fc600078e0245 */
[----:B--2---:R-:W-:-:S04]  /*8890*/  LOP3.LUT R3, R0, 0x1c0, RZ, 0xc0, !PT ;  /* 0x000001c000037812 */ /* 0x004fc800078ec0ff */
[----:B------:R-:W-:Y:S02]  /*88a0*/  LOP3.LUT R0, R3, 0x18, R152, 0xf8, !PT ;  /* 0x0000001803007812 */ /* 0x000fe400078ef898 */
[----:B------:R-:W-:Y:S02]  /*88b0*/  SHF.R.U32.HI R3, RZ, 0x3, R3 ;  /* 0x00000003ff037819 */ /* 0x000fe40000011603 */
[----:B------:R-:W-:Y:S01]  /*88c0*/  VIMNMX R15, R6, 0x80, PT ;  /* 0x00000080060f7848 */ /* 0x000fe20003fe0100 */
[----:B------:R-:W-:Y:S01]  /*88d0*/  IMAD.MOV.U32 R6, RZ, RZ, R11 ;  /* 0x000000ffff067224 */ /* 0x000fe200078e000b */
[----:B------:R-:W-:Y:S01]  /*88e0*/  LOP3.LUT R3, R0, R3, RZ, 0x3c, !PT ;  /* 0x0000000300037212 */ /* 0x000fe200078e3cff */
[----:B------:R-:W-:Y:S01]  /*88f0*/  IMAD.MOV.U32 R0, RZ, RZ, R20 ;  /* 0x000000ffff007224 */ /* 0x000fe200078e0014 */
[----:B------:R-:W-:Y:S02]  /*8900*/  ISETP.GE.AND P0, PT, R22, R15, PT ;  /* 0x0000000f1600720c */ /* 0x000fe40003f06270 */
[----:B------:R-:W-:Y:S01]  /*8910*/  PRMT R44, R6, 0x7610, R44 ;  /* 0x00007610062c7816 */ /* 0x000fe2000000002c */
[----:B------:R-:W-:-:S04]  /*8920*/  IMAD R3, R180, 0x200, R3 ;  /* 0x00000200b4037824 */ /* 0x000fc800078e0203 */
[----:B------:R-:W-:Y:S02]  /*8930*/  IMAD R2, R3, 0x2, R2 ;  /* 0x0000000203027824 */ /* 0x000fe400078e0202 */
[----:B------:R-:W-:Y:S02]  /*8940*/  IMAD.MOV.U32 R3, RZ, RZ, R8 ;  /* 0x000000ffff037224 */ /* 0x000fe400078e0008 */
[----:B------:R-:W-:-:S03]  /*8950*/  VIADD R7, R2, 0x18400 ;  /* 0x0001840002077836 */ /* 0x000fc60000000000 */
[----:B------:R-:W-:Y:S01]  /*8960*/  PRMT R0, R0, 0x5410, R3 ;  /* 0x0000541000007816 */ /* 0x000fe20000000003 */
[----:B------:R-:W-:Y:S02]  /*8970*/  VIADD R3, R2, 0x18440 ;  /* 0x0001844002037836 */ /* 0x000fe40000000000 */
[----:B------:R-:W-:Y:S01]  /*8980*/  @P1 VIADD R3, R7, 0xffffffc0 ;  /* 0xffffffc007031836 */ /* 0x000fe20000000000 */
[----:B------:R-:W-:Y:S06]  /*8990*/  @P0 BRA `(.L_x_3703) ;  /* 0x00000004006c0947 */ /* 0x000fec0003800000 */
[----:B------:R-:W0:Y:S01]  /*89a0*/  LDC R4, c[0x0][0x3f4] ;  /* 0x0000fd00ff047b82 */ /* 0x000e220000000800 */
[----:B------:R-:W-:Y:S01]  /*89b0*/  BSSY B2, `(.L_x_3704) ;  /* 0x000002e000027945 */ /* 0x000fe20003800000 */
[-C--:B0-----:R-:W-:Y:S02]  /*89c0*/  ISETP.GE.AND P0, PT, R154, R4.reuse, PT ;  /* 0x000000049a00720c */ /* 0x081fe40003f06270 */
[----:B------:R-:W-:-:S11]  /*89d0*/  ISETP.GE.AND P1, PT, R159, R4, PT ;  /* 0x000000049f00720c */ /* 0x000fd60003f26270 */
[----:B------:R-:W-:Y:S05]  /*89e0*/  @P0 BRA `(.L_x_3705) ;  /* 0x0000000000a80947 */ /* 0x000fea0003800000 */
[----:B------:R-:W0:Y:S01]  /*89f0*/  LDS.128 R4, [R2+0x18400] ;  /* 0x0184000002047984 */ /* 0x000e220000000c00 */
[----:B------:R-:W-:Y:S01]  /*8a00*/  SHF.R.U32.HI R69, RZ, 0x10, R65 ;  /* 0x00000010ff457819 */ /* 0x000fe20000011641 */
[--C-:B------:R-:W-:Y:S01]  /*8a10*/  HADD2.F32 R66, -RZ, R70.reuse.H1_H1 ;  /* 0x30000046ff427230 */ /* 0x100fe20000004100 */
[----:B------:R-:W-:Y:S01]  /*8a20*/  SHF.R.U32.HI R71, RZ, 0x10, R55 ;  /* 0x00000010ff477819 */ /* 0x000fe20000011637 */
[----:B------:R-:W-:Y:S01]  /*8a30*/  HADD2.F32 R70, -RZ, R70.H0_H0 ;  /* 0x20000046ff467230 */ /* 0x000fe20000004100 */
[----:B------:R-:W-:Y:S01]  /*8a40*/  SHF.R.U64 R79, R64, 0x10, R65 ;  /* 0x00000010404f7819 */ /* 0x000fe20000001241 */
[----:B------:R-:W-:Y:S01]  /*8a50*/  HADD2.F32 R69, -RZ, R69.H0_H0 ;  /* 0x20000045ff457230 */ /* 0x000fe20000004100 */
[----:B------:R-:W-:Y:S01]  /*8a60*/  SHF.R.U64 R77, R54, 0x10, R55 ;  /* 0x00000010364d7819 */ /* 0x000fe20000001237 */
[----:B------:R-:W-:Y:S02]  /*8a70*/  HADD2.F32 R71, -RZ, R71.H0_H0 ;  /* 0x20000047ff477230 */ /* 0x000fe40000004100 */
[----:B0-----:R-:W-:-:S02]  /*8a80*/  HADD2.F32 R64, -RZ, R7.H0_H0 ;  /* 0x20000007ff407230 */ /* 0x001fc40000004100 */
        /* <DEDUP_REMOVED lines=11> */
[--C-:B------:R-:W-:Y:S02]  /*8b40*/  HADD2.F32 R6, -RZ, R5.reuse.H0_H0 ;  /* 0x20000005ff067230 */ /* 0x100fe40000004100 */
[----:B------:R-:W-:Y:S01]  /*8b50*/  FFMA.FTZ R75, R64, R69, -R75 ;  /* 0x00000045404b7223 */ /* 0x000fe2000001084b */
[--C-:B------:R-:W-:Y:S02]  /*8b60*/  HADD2.F32 R66, -RZ, R80.reuse.H0_H0 ;  /* 0x20000050ff427230 */ /* 0x100fe40000004100 */
        /* <DEDUP_REMOVED lines=18> */
.L_x_3705:
[----:B------:R-:W-:Y:S05]  /*8c90*/  BSYNC B2 ;  /* 0x0000000000027941 */ /* 0x000fea0003800000 */
.L_x_3704:
[----:B------:R-:W-:Y:S05]  /*8ca0*/  @P1 BRA `(.L_x_3703) ;  /* 0x0000000000a81947 */ /* 0x000fea0003800000 */
[----:B0-----:R-:W0:Y:S01]  /*8cb0*/  LDS.128 R4, [R3] ;  /* 0x0000000003047984 */ /* 0x001e220000000c00 */
[----:B------:R-:W-:Y:S01]  /*8cc0*/  SHF.R.U32.HI R64, RZ, 0x10, R29 ;  /* 0x00000010ff407819 */ /* 0x000fe2000001161d */
[--C-:B------:R-:W-:Y:S01]  /*8cd0*/  HADD2.F32 R54, -RZ, R68.reuse.H1_H1 ;  /* 0x30000044ff367230 */ /* 0x100fe20000004100 */
[--C-:B------:R-:W-:Y:S01]  /*8ce0*/  SHF.R.U32.HI R55, RZ, 0x10, R31.reuse ;  /* 0x00000010ff377819 */ /* 0x100fe2000001161f */
[----:B------:R-:W-:Y:S01]  /*8cf0*/  HADD2.F32 R68, -RZ, R68.H0_H0 ;  /* 0x20000044ff447230 */ /* 0x000fe20000004100 */
[----:B------:R-:W-:Y:S01]  /*8d00*/  SHF.R.U64 R74, R30, 0x10, R31 ;  /* 0x000000101e4a7819 */ /* 0x000fe2000000121f */
[----:B------:R-:W-:Y:S01]  /*8d10*/  HADD2.F32 R64, -RZ, R64.H0_H0 ;  /* 0x20000040ff407230 */ /* 0x000fe20000004100 */
[----:B------:R-:W-:Y:S01]  /*8d20*/  SHF.R.U64 R71, R28, 0x10, R29 ;  /* 0x000000101c477819 */ /* 0x000fe2000000121d */
[----:B------:R-:W-:Y:S02]  /*8d30*/  HADD2.F32 R55, -RZ, R55.H0_H0 ;  /* 0x20000037ff377230 */ /* 0x000fe40000004100 */
[----:B0-----:R-:W-:-:S02]  /*8d40*/  HADD2.F32 R31, -RZ, R7.H1_H1 ;  /* 0x30000007ff1f7230 */ /* 0x001fc40000004100 */
[----:B------:R-:W-:Y:S02]  /*8d50*/  HADD2.F32 R30, -RZ, R7.H0_H0 ;  /* 0x20000007ff1e7230 */ /* 0x000fe40000004100 */
[--C-:B------:R-:W-:Y:S02]  /*8d60*/  HADD2.F32 R7, -RZ, R4.reuse.H0_H0 ;  /* 0x20000004ff077230 */ /* 0x100fe40000004100 */
[CC--:B------:R-:W-:Y:S01]  /*8d70*/  FMUL.FTZ R65, R31.reuse, R64.reuse ;  /* 0x000000401f417220 */ /* 0x0c0fe20000410000 */
[----:B------:R-:W-:Y:S01]  /*8d80*/  FMUL.FTZ R31, R31, R55 ;  /* 0x000000371f1f7220 */ /* 0x000fe20000410000 */
[----:B------:R-:W-:Y:S02]  /*8d90*/  HADD2.F32 R4, -RZ, R4.H1_H1 ;  /* 0x30000004ff047230 */ /* 0x000fe40000004100 */
[--C-:B------:R-:W-:Y:S02]  /*8da0*/  HADD2.F32 R28, -RZ, R6.reuse.H0_H0 ;  /* 0x20000006ff1c7230 */ /* 0x100fe40000004100 */
[----:B------:R-:W-:Y:S01]  /*8db0*/  FFMA.FTZ R70, R30, R64, R31 ;  /* 0x000000401e467223 */ /* 0x000fe2000001001f */
[----:B------:R-:W-:-:S02]  /*8dc0*/  HADD2.F32 R29, -RZ, R6.H1_H1 ;  /* 0x30000006ff1d7230 */ /* 0x000fc40000004100 */
[----:B------:R-:W-:Y:S01]  /*8dd0*/  FMUL.FTZ R66, R4, R68 ;  /* 0x0000004404427220 */ /* 0x000fe20000410000 */
[----:B------:R-:W-:Y:S02]  /*8de0*/  HADD2.F32 R31, -RZ, R67.H1_H1 ;  /* 0x30000043ff1f7230 */ /* 0x000fe40000004100 */
[----:B------:R-:W-:Y:S01]  /*8df0*/  FFMA.FTZ R69, R30, R55, -R65 ;  /* 0x000000371e457223 */ /* 0x000fe20000010841 */
[----:B------:R-:W-:Y:S02]  /*8e00*/  HADD2.F32 R6, -RZ, R5.H0_H0 ;  /* 0x20000005ff067230 */ /* 0x000fe40000004100 */
[-C--:B------:R-:W-:Y:S01]  /*8e10*/  FMUL.FTZ R64, R4, R54.reuse ;  /* 0x0000003604407220 */ /* 0x080fe20000410000 */
[----:B------:R-:W-:Y:S02]  /*8e20*/  HADD2.F32 R67, -RZ, R67.H0_H0 ;  /* 0x20000043ff437230 */ /* 0x000fe40000004100 */
[----:B------:R-:W-:Y:S01]  /*8e30*/  FFMA.FTZ R66, R7, R54, -R66 ;  /* 0x0000003607427223 */ /* 0x000fe20000010842 */
[----:B------:R-:W-:-:S02]  /*8e40*/  HADD2.F32 R5, -RZ, R5.H1_H1 ;  /* 0x30000005ff057230 */ /* 0x000fc40000004100 */
[----:B------:R-:W-:Y:S01]  /*8e50*/  FFMA.FTZ R55, R7, R68, R64 ;  /* 0x0000004407377223 */ /* 0x000fe20000010040 */
[----:B------:R-:W-:Y:S02]  /*8e60*/  HADD2.F32 R30, -RZ, R71.H0_H0 ;  /* 0x20000047ff1e7230 */ /* 0x000fe40000004100 */
[C---:B------:R-:W-:Y:S01]  /*8e70*/  FMUL.FTZ R65, R29.reuse, R31 ;  /* 0x0000001f1d417220 */ /* 0x040fe20000410000 */
[----:B------:R-:W-:Y:S02]  /*8e80*/  HADD2.F32 R4, -RZ, R74.H0_H0 ;  /* 0x2000004aff047230 */ /* 0x000fe40000004100 */
        /* <DEDUP_REMOVED lines=8> */
[----:B------:R-:W-:-:S02]  /*8f10*/  F2FP.F16.F32.PACK_AB R4, R55, R66 ;  /* 0x000000423704723e */ /* 0x000fc400000000ff */
[----:B------:R-:W-:Y:S02]  /*8f20*/  F2FP.F16.F32.PACK_AB R6, R54, R65 ;  /* 0x000000413606723e */ /* 0x000fe400000000ff */
[----:B------:R-:W-:-:S05]  /*8f30*/  F2FP.F16.F32.PACK_AB R5, R30, R5 ;  /* 0x000000051e05723e */ /* 0x000fca00000000ff */
[----:B------:R1:W-:Y:S02]  /*8f40*/  STS.128 [R3], R4 ;  /* 0x0000000403007388 */ /* 0x0003e40000000c00 */
.L_x_3703:
[----:B------:R-:W-:Y:S05]  /*8f50*/  BSYNC B1 ;  /* 0x0000000000017941 */ /* 0x000fea0003800000 */
.L_x_3702:
        /* <DEDUP_REMOVED lines=8> */
[----:B------:R-:W-:Y:S01]  /*8fe0*/  SHF.R.U32.HI R30, RZ, 0x10, R21 ;  /* 0x00000010ff1e7819 */ /* 0x000fe20000011615 */
[----:B------:R-:W-:Y:S01]  /*8ff0*/  HADD2.F32 R29, -RZ, R0.H0_H0 ;  /* 0x20000000ff1d7230 */ /* 0x000fe20000004100 */
[----:B------:R-:W-:Y:S02]  /*9000*/  SHF.R.U32.HI R28, RZ, 0x10, R13 ;  /* 0x00000010ff1c7819 */ /* 0x000fe4000001160d */
[----:B------:R-:W-:Y:S01]  /*9010*/  SHF.R.U64 R55, R20, 0x10, R21 ;  /* 0x0000001014377819 */ /* 0x000fe20000001215 */
[----:B------:R-:W-:Y:S01]  /*9020*/  HADD2.F32 R30, -RZ, R30.H0_H0 ;  /* 0x2000001eff1e7230 */ /* 0x000fe20000004100 */
[----:B------:R-:W-:Y:S01]  /*9030*/  SHF.R.U64 R64, R12, 0x10, R13 ;  /* 0x000000100c407819 */ /* 0x000fe2000000120d */
[----:B------:R-:W-:Y:S02]  /*9040*/  HADD2.F32 R28, -RZ, R28.H0_H0 ;  /* 0x2000001cff1c7230 */ /* 0x000fe40000004100 */
[----:B------:R-:W-:-:S02]  /*9050*/  HADD2.F32 R21, -RZ, R63.H1_H1 ;  /* 0x3000003fff157230 */ /* 0x000fc40000004100 */
[----:B------:R-:W-:Y:S02]  /*9060*/  HADD2.F32 R63, -RZ, R63.H0_H0 ;  /* 0x2000003fff3f7230 */ /* 0x000fe40000004100 */
[--C-:B0-----:R-:W-:Y:S02]  /*9070*/  HADD2.F32 R15, -RZ, R7.reuse.H0_H0 ;  /* 0x20000007ff0f7230 */ /* 0x101fe40000004100 */
[----:B------:R-:W-:Y:S02]  /*9080*/  HADD2.F32 R20, -RZ, R7.H1_H1 ;  /* 0x30000007ff147230 */ /* 0x000fe40000004100 */
[--C-:B------:R-:W-:Y:S02]  /*9090*/  HADD2.F32 R7, -RZ, R4.reuse.H0_H0 ;  /* 0x20000004ff077230 */ /* 0x100fe40000004100 */
[----:B------:R-:W-:Y:S02]  /*90a0*/  HADD2.F32 R4, -RZ, R4.H1_H1 ;  /* 0x30000004ff047230 */ /* 0x000fe40000004100 */
[C---:B------:R-:W-:Y:S01]  /*90b0*/  FMUL.FTZ R54, R20.reuse, R30 ;  /* 0x0000001e14367220 */ /* 0x040fe20000410000 */
[----:B------:R-:W-:Y:S01]  /*90c0*/  FMUL.FTZ R31, R20, R28 ;  /* 0x0000001c141f7220 */ /* 0x000fe20000410000 */
[----:B------:R-:W-:-:S02]  /*90d0*/  HADD2.F32 R12, -RZ, R6.H0_H0 ;  /* 0x20000006ff0c7230 */ /* 0x000fc40000004100 */
[C---:B------:R-:W-:Y:S01]  /*90e0*/  FMUL.FTZ R20, R4.reuse, R29 ;  /* 0x0000001d04147220 */ /* 0x040fe20000410000 */
[----:B------:R-:W-:Y:S01]  /*90f0*/  FFMA.FTZ R54, R15, R28, -R54 ;  /* 0x0000001c0f367223 */ /* 0x000fe20000010836 */
[-C--:B------:R-:W-:Y:S01]  /*9100*/  FMUL.FTZ R28, R4, R21.reuse ;  /* 0x00000015041c7220 */ /* 0x080fe20000410000 */
[----:B------:R-:W-:Y:S02]  /*9110*/  HADD2.F32 R13, -RZ, R6.H1_H1 ;  /* 0x30000006ff0d7230 */ /* 0x000fe40000004100 */
[----:B------:R-:W-:Y:S01]  /*9120*/  FFMA.FTZ R21, R7, R21, -R20 ;  /* 0x0000001507157223 */ /* 0x000fe20000010814 */
[--C-:B------:R-:W-:Y:S02]  /*9130*/  HADD2.F32 R6, -RZ, R5.reuse.H0_H0 ;  /* 0x20000005ff067230 */ /* 0x100fe40000004100 */
[----:B------:R-:W-:Y:S01]  /*9140*/  FFMA.FTZ R31, R15, R30, R31 ;  /* 0x0000001e0f1f7223 */ /* 0x000fe2000001001f */
[----:B------:R-:W-:Y:S02]  /*9150*/  HADD2.F32 R20, -RZ, R44.H1_H1 ;  /* 0x3000002cff147230 */ /* 0x000fe40000004100 */
[----:B------:R-:W-:Y:S01]  /*9160*/  FFMA.FTZ R28, R7, R29, R28 ;  /* 0x0000001d071c7223 */ /* 0x000fe2000001001c */
[----:B------:R-:W-:-:S02]  /*9170*/  HADD2.F32 R5, -RZ, R5.H1_H1 ;  /* 0x30000005ff057230 */ /* 0x000fc40000004100 */
[----:B------:R-:W-:Y:S02]  /*9180*/  HADD2.F32 R15, -RZ, R55.H0_H0 ;  /* 0x20000037ff0f7230 */ /* 0x000fe40000004100 */
[C---:B------:R-:W-:Y:S01]  /*9190*/  FMUL.FTZ R29, R13.reuse, R20 ;  /* 0x000000140d1d7220 */ /* 0x040fe20000410000 */
[----:B------:R-:W-:Y:S02]  /*91a0*/  HADD2.F32 R4, -RZ, R64.H0_H0 ;  /* 0x20000040ff047230 */ /* 0x000fe40000004100 */
[----:B------:R-:W-:Y:S01]  /*91b0*/  FMUL.FTZ R13, R13, R63 ;  /* 0x0000003f0d0d7220 */ /* 0x000fe20000410000 */
[C---:B------:R-:W-:Y:S01]  /*91c0*/  FMUL.FTZ R7, R5.reuse, R15 ;  /* 0x0000000f05077220 */ /* 0x040fe20000410000 */
[C---:B------:R-:W-:Y:S01]  /*91d0*/  FFMA.FTZ R29, R12.reuse, R63, -R29 ;  /* 0x0000003f0c1d7223 */ /* 0x040fe2000001081d */
[----:B------:R-:W-:Y:S01]  /*91e0*/  FMUL.FTZ R30, R5, R4 ;  /* 0x00000004051e7220 */ /* 0x000fe20000410000 */
[----:B------:R-:W-:Y:S01]  /*91f0*/  FFMA.FTZ R12, R12, R20, R13 ;  /* 0x000000140c0c7223 */ /* 0x000fe2000001000d */
[C---:B------:R-:W-:Y:S01]  /*9200*/  FFMA.FTZ R5, R6.reuse, R4, -R7 ;  /* 0x0000000406057223 */ /* 0x040fe20000010807 */
[----:B------:R-:W-:Y:S01]  /*9210*/  F2FP.F16.F32.PACK_AB R7, R31, R54 ;  /* 0x000000361f07723e */ /* 0x000fe200000000ff */
[----:B------:R-:W-:Y:S01]  /*9220*/  FFMA.FTZ R30, R6, R15, R30 ;  /* 0x0000000f061e7223 */ /* 0x000fe2000001001e */
[----:B------:R-:W-:-:S02]  /*9230*/  F2FP.F16.F32.PACK_AB R4, R28, R21 ;  /* 0x000000151c04723e */ /* 0x000fc400000000ff */
[----:B------:R-:W-:Y:S02]  /*9240*/  F2FP.F16.F32.PACK_AB R6, R12, R29 ;  /* 0x0000001d0c06723e */ /* 0x000fe400000000ff */
[----:B------:R-:W-:-:S05]  /*9250*/  F2FP.F16.F32.PACK_AB R5, R30, R5 ;  /* 0x000000051e05723e */ /* 0x000fca00000000ff */
[----:B------:R0:W-:Y:S02]  /*9260*/  STS.128 [R2+0x1a400], R4 ;  /* 0x01a4000402007388 */ /* 0x0001e40000000c00 */
.L_x_3708:
[----:B------:R-:W-:Y:S05]  /*9270*/  BSYNC B1 ;  /* 0x0000000000017941 */ /* 0x000fea0003800000 */
.L_x_3707:
[----:B------:R-:W-:Y:S05]  /*9280*/  @P1 BRA `(.L_x_3706) ;  /* 0x0000001400901947 */ /* 0x000fea0003800000 */
[----:B0-----:R-:W0:Y:S01]  /*9290*/  LDS.128 R4, [R3+0x2000] ;  /* 0x0020000003047984 */ /* 0x001e220000000c00 */
[--C-:B------:R-:W-:Y:S01]  /*92a0*/  SHF.R.U64 R29, R10, 0x10, R11.reuse ;  /* 0x000000100a1d7819 */ /* 0x100fe2000000120b */
[----:B------:R-:W-:Y:S01]  /*92b0*/  HADD2.F32 R13, -RZ, R0.H1_H1 ;  /* 0x30000000ff0d7230 */ /* 0x000fe20000004100 */
[----:B------:R-:W-:Y:S01]  /*92c0*/  SHF.R.U32.HI R10, RZ, 0x10, R11 ;  /* 0x00000010ff0a7819 */ /* 0x000fe2000001160b */
[--C-:B------:R-:W-:Y:S01]  /*92d0*/  HADD2.F32 R11, -RZ, R14.reuse.H1_H1 ;  /* 0x3000000eff0b7230 */ /* 0x100fe20000004100 */
[--C-:B------:R-:W-:Y:S01]  /*92e0*/  SHF.R.U32.HI R12, RZ, 0x10, R9.reuse ;  /* 0x00000010ff0c7819 */ /* 0x100fe20000011609 */
[----:B------:R-:W-:Y:S01]  /*92f0*/  HADD2.F32 R14, -RZ, R14.H0_H0 ;  /* 0x2000000eff0e7230 */ /* 0x000fe20000004100 */
[----:B------:R-:W-:Y:S01]  /*9300*/  SHF.R.U64 R28, R8, 0x10, R9 ;  /* 0x00000010081c7819 */ /* 0x000fe20000001209 */
[----:B------:R-:W-:Y:S02]  /*9310*/  HADD2.F32 R10, -RZ, R10.H0_H0 ;  /* 0x2000000aff0a7230 */ /* 0x000fe40000004100 */
[----:B------:R-:W-:-:S02]  /*9320*/  HADD2.F32 R12, -RZ, R12.H0_H0 ;  /* 0x2000000cff0c7230 */ /* 0x000fc40000004100 */
[----:B------:R-:W-:Y:S02]  /*9330*/  HADD2.F32 R44, -RZ, R44.H0_H0 ;  /* 0x2000002cff2c7230 */ /* 0x000fe40000004100 */
[--C-:B0-----:R-:W-:Y:S02]  /*9340*/  HADD2.F32 R9, -RZ, R7.reuse.H1_H1 ;  /* 0x30000007ff097230 */ /* 0x101fe40000004100 */
[----:B------:R-:W-:Y:S02]  /*9350*/  HADD2.F32 R8, -RZ, R7.H0_H0 ;  /* 0x20000007ff087230 */ /* 0x000fe40000004100 */
[--C-:B------:R-:W-:Y:S02]  /*9360*/  HADD2.F32 R0, -RZ, R4.reuse.H0_H0 ;  /* 0x20000004ff007230 */ /* 0x100fe40000004100 */
[C---:B------:R-:W-:Y:S01]  /*9370*/  FMUL.FTZ R15, R9.reuse, R12 ;  /* 0x0000000c090f7220 */ /* 0x040fe20000410000 */
[----:B------:R-:W-:Y:S02]  /*9380*/  HADD2.F32 R4, -RZ, R4.H1_H1 ;  /* 0x30000004ff047230 */ /* 0x000fe40000004100 */
[----:B------:R-:W-:Y:S01]  /*9390*/  FMUL.FTZ R21, R9, R10 ;  /* 0x0000000a09157220 */ /* 0x000fe20000410000 */
[----:B------:R-:W-:-:S02]  /*93a0*/  HADD2.F32 R2, -RZ, R5.H0_H0 ;  /* 0x20000005ff027230 */ /* 0x000fc40000004100 */
[C---:B------:R-:W-:Y:S01]  /*93b0*/  FFMA.FTZ R20, R8.reuse, R10, -R15 ;  /* 0x0000000a08147223 */ /* 0x040fe2000001080f */
[----:B------:R-:W-:Y:S02]  /*93c0*/  HADD2.F32 R7, -RZ, R6.H0_H0 ;  /* 0x20000006ff077230 */ /* 0x000fe40000004100 */
[----:B------:R-:W-:Y:S01]  /*93d0*/  FFMA.FTZ R21, R8, R12, R21 ;  /* 0x0000000c08157223 */ /* 0x000fe20000010015 */
[----:B------:R-:W-:Y:S02]  /*93e0*/  HADD2.F32 R5, -RZ, R5.H1_H1 ;  /* 0x30000005ff057230 */ /* 0x000fe40000004100 */
[C---:B------:R-:W-:Y:S01]  /*93f0*/  FMUL.FTZ R9, R4.reuse, R13 ;  /* 0x0000000d04097220 */ /* 0x040fe20000410000 */
[----:B------:R-:W-:Y:S01]  /*9400*/  FMUL.FTZ R15, R4, R11 ;  /* 0x0000000b040f7220 */ /* 0x000fe20000410000 */
[----:B------:R-:W-:Y:S02]  /*9410*/  HADD2.F32 R8, -RZ, R28.H0_H0 ;  /* 0x2000001cff087230 */ /* 0x000fe40000004100 */
[----:B------:R-:W-:-:S02]  /*9420*/  HADD2.F32 R6, -RZ, R6.H1_H1 ;  /* 0x30000006ff067230 */ /* 0x000fc40000004100 */
[C---:B------:R-:W-:Y:S01]  /*9430*/  FFMA.FTZ R9, R0.reuse, R11, -R9 ;  /* 0x0000000b00097223 */ /* 0x040fe20000010809 */
[----:B------:R-:W-:Y:S02]  /*9440*/  HADD2.F32 R4, -RZ, R29.H0_H0 ;  /* 0x2000001dff047230 */ /* 0x000fe40000004100 */
[----:B------:R-:W-:Y:S01]  /*9450*/  FFMA.FTZ R0, R0, R13, R15 ;  /* 0x0000000d00007223 */ /* 0x000fe2000001000f */
[C---:B------:R-:W-:Y:S01]  /*9460*/  FMUL.FTZ R11, R5.reuse, R8 ;  /* 0x00000008050b7220 */ /* 0x040fe20000410000 */
[C---:B------:R-:W-:Y:S01]  /*9470*/  FMUL.FTZ R10, R6.reuse, R14 ;  /* 0x0000000e060a7220 */ /* 0x040fe20000410000 */
[----:B------:R-:W-:Y:S01]  /*9480*/  FMUL.FTZ R15, R6, R44 ;  /* 0x0000002c060f7220 */ /* 0x000fe20000410000 */
[-C--:B------:R-:W-:Y:S01]  /*9490*/  FMUL.FTZ R13, R5, R4.reuse ;  /* 0x00000004050d7220 */ /* 0x080fe20000410000 */
[C---:B------:R-:W-:Y:S01]  /*94a0*/  FFMA.FTZ R5, R2.reuse, R4, -R11 ;  /* 0x0000000402057223 */ /* 0x040fe2000001080b */
[C---:B------:R-:W-:Y:S01]  /*94b0*/  FFMA.FTZ R6, R7.reuse, R44, -R10 ;  /* 0x0000002c07067223 */ /* 0x040fe2000001080a */
[----:B------:R-:W-:Y:S01]  /*94c0*/  FFMA.FTZ R15, R7, R14, R15 ;  /* 0x0000000e070f7223 */ /* 0x000fe2000001000f */
[----:B------:R-:W-:Y:S01]  /*94d0*/  FFMA.FTZ R2, R2, R8, R13 ;  /* 0x0000000802027223 */ /* 0x000fe2000001000d */
[----:B------:R-:W-:-:S02]  /*94e0*/  F2FP.F16.F32.PACK_AB R7, R21, R20 ;  /* 0x000000141507723e */ /* 0x000fc400000000ff */
[----:B------:R-:W-:Y:S02]  /*94f0*/  F2FP.F16.F32.PACK_AB R4, R0, R9 ;  /* 0x000000090004723e */ /* 0x000fe400000000ff */
[----:B------:R-:W-:Y:S02]  /*9500*/  F2FP.F16.F32.PACK_AB R6, R15, R6 ;  /* 0x000000060f06723e */ /* 0x000fe400000000ff */
[----:B------:R-:W-:-:S05]  /*9510*/  F2FP.F16.F32.PACK_AB R5, R2, R5 ;  /* 0x000000050205723e */ /* 0x000fca00000000ff */
[----:B------:R2:W-:Y:S01]  /*9520*/  STS.128 [R3+0x2000], R4 ;  /* 0x0020000403007388 */ /* 0x0005e20000000c00 */
[----:B------:R-:W-:Y:S05]  /*9530*/  BRA `(.L_x_3706) ;  /* 0x0000001000e47947 */ /* 0x000fea0003800000 */
.L_x_3693:
        /* <DEDUP_REMOVED lines=29> */
[----:B------:R-:W0:Y:S01]  /*9710*/  LDC R69, c[0x0][0x3f4] ;  /* 0x0000fd00ff457b82 */ /* 0x000e220000000800 */
[----:B------:R-:W1:Y:S01]  /*9720*/  SHFL.IDX PT, R5, R29, RZ, 0x1c1f ;  /* 0x001c1fff1d057589 */ /* 0x000e6200000e0000 */
[----:B------:R-:W-:-:S03]  /*9730*/  IMAD R3, R28, R7, RZ ;  /* 0x000000071c037224 */ /* 0x000fc600078e02ff */
[----:B------:R-:W2:Y:S04]  /*9740*/  SHFL.IDX PT, R4, R31, RZ, 0x1c1f ;  /* 0x001c1fff1f047589 */ /* 0x000ea800000e0000 */
[----:B------:R-:W3:Y:S04]  /*9750*/  SHFL.IDX PT, R14, R44, RZ, 0x1c1f ;  /* 0x001c1fff2c0e7589 */ /* 0x000ee800000e0000 */
[----:B------:R-:W4:Y:S01]  /*9760*/  SHFL.IDX PT, R6, R30, RZ, 0x1c1f ;  /* 0x001c1fff1e067589 */ /* 0x000f2200000e0000 */
[----:B0-----:R-:W-:-:S04]  /*9770*/  ISETP.GE.AND P0, PT, R152, R69, PT ;  /* 0x000000459800720c */ /* 0x001fc80003f06270 */
[----:B------:R-:W-:-:S13]  /*9780*/  ISETP.GE.OR P1, PT, R0, R3, P0 ;  /* 0x000000030000720c */ /* 0x000fda0000726670 */
[C---:B------:R-:W-:Y:S01]  /*9790*/  @!P1 IMAD.SHL.U32 R7, R152.reuse, 0x2, RZ ;  /* 0x0000000298079824 */ /* 0x040fe200078e00ff */
[----:B------:R-:W-:-:S04]  /*97a0*/  @!P1 SHF.L.U64.HI R21, R152, 0x1, R153 ;  /* 0x0000000198159819 */ /* 0x000fc80000010299 */
[----:B-1----:R-:W-:-:S05]  /*97b0*/  @!P1 IADD3 R8, P2, R5, R7, RZ ;  /* 0x0000000705089210 */ /* 0x002fca0007f5e0ff */
[----:B--2---:R-:W-:Y:S01]  /*97c0*/  @!P1 IMAD.X R9, R4, 0x1, R21, P2 ;  /* 0x0000000104099824 */ /* 0x004fe200010e0615 */
[----:B---3--:R-:W-:-:S05]  /*97d0*/  @!P1 IADD3 R4, P2, R14, R7, RZ ;  /* 0x000000070e049210 */ /* 0x008fca0007f5e0ff */
[----:B----4-:R-:W-:Y:S01]  /*97e0*/  @!P1 IMAD.X R5, R6, 0x1, R21, P2 ;  /* 0x0000000106059824 */ /* 0x010fe200010e0615 */
[----:B------:R-:W2:Y:S05]  /*97f0*/  @!P1 LD.E.128 R8, desc[UR42][R8.64] ;  /* 0x0000002a08089980 */ /* 0x000eaa000c101d00 */
[----:B------:R-:W3:Y:S01]  /*9800*/  @!P1 LD.E.128 R4, desc[UR42][R4.64] ;  /* 0x0000002a04049980 */ /* 0x000ee2000c101d00 */
[----:B------:R-:W-:Y:S02]  /*9810*/  CS2R R20, SRZ ;  /* 0x0000000000147805 */ /* 0x000fe4000001ff00 */
[----:B------:R-:W-:Y:S02]  /*9820*/  CS2R R54, SRZ ;  /* 0x0000000000367805 */ /* 0x000fe4000001ff00 */
[----:B------:R-:W-:Y:S01]  /*9830*/  CS2R R64, SRZ ;  /* 0x0000000000407805 */ /* 0x000fe2000001ff00 */
[----:B------:R-:W0:Y:S01]  /*9840*/  SHFL.IDX PT, R29, R29, 0x1, 0x1c1f ;  /* 0x003c1f001d1d7f89 */ /* 0x000e2200000e0000 */
[----:B------:R-:W-:-:S03]  /*9850*/  CS2R R66, SRZ ;  /* 0x0000000000427805 */ /* 0x000fc6000001ff00 */
[----:B------:R1:W4:Y:S04]  /*9860*/  SHFL.IDX PT, R28, R31, 0x1, 0x1c1f ;  /* 0x003c1f001f1c7f89 */ /* 0x00032800000e0000 */
[----:B------:R1:W0:Y:S04]  /*9870*/  SHFL.IDX PT, R14, R44, 0x1, 0x1c1f ;  /* 0x003c1f002c0e7f89 */ /* 0x00022800000e0000 */
[----:B------:R-:W0:Y:S01]  /*9880*/  SHFL.IDX PT, R30, R30, 0x1, 0x1c1f ;  /* 0x003c1f001e1e7f89 */ /* 0x000e2200000e0000 */
[----:B--2---:R-:W-:Y:S02]  /*9890*/  @!P1 IMAD.MOV.U32 R20, RZ, RZ, R8 ;  /* 0x000000ffff149224 */ /* 0x004fe400078e0008 */
[----:B------:R-:W-:-:S02]  /*98a0*/  @!P1 IMAD.MOV.U32 R54, RZ, RZ, R10 ;  /* 0x000000ffff369224 */ /* 0x000fc400078e000a */
[----:B------:R-:W-:Y:S02]  /*98b0*/  @!P1 IMAD.MOV.U32 R55, RZ, RZ, R11 ;  /* 0x000000ffff379224 */ /* 0x000fe400078e000b */
[----:B------:R-:W-:Y:S02]  /*98c0*/  @!P1 IMAD.MOV.U32 R21, RZ, RZ, R9 ;  /* 0x000000ffff159224 */ /* 0x000fe400078e0009 */
[----:B------:R-:W-:Y:S02]  /*98d0*/  IMAD.MOV.U32 R12, RZ, RZ, R20 ;  /* 0x000000ffff0c7224 */ /* 0x000fe400078e0014 */
[----:B---3--:R-:W-:Y:S02]  /*98e0*/  @!P1 IMAD.MOV.U32 R64, RZ, RZ, R4 ;  /* 0x000000ffff409224 */ /* 0x008fe400078e0004 */
[----:B------:R-:W-:Y:S01]  /*98f0*/  @!P1 IMAD.MOV.U32 R65, RZ, RZ, R5 ;  /* 0x000000ffff419224 */ /* 0x000fe200078e0005 */
[----:B------:R-:W-:Y:S01]  /*9900*/  PRMT R75, R12, 0x7610, R75 ;  /* 0x000076100c4b7816 */ /* 0x000fe2000000004b */
[----:B------:R-:W-:-:S02]  /*9910*/  @!P1 IMAD.MOV.U32 R66, RZ, RZ, R6 ;  /* 0x000000ffff429224 */ /* 0x000fc400078e0006 */
[----:B------:R-:W-:Y:S02]  /*9920*/  @!P1 IMAD.MOV.U32 R67, RZ, RZ, R7 ;  /* 0x000000ffff439224 */ /* 0x000fe400078e0007 */
[----:B------:R-:W-:Y:S02]  /*9930*/  IMAD.MOV.U32 R8, RZ, RZ, R54 ;  /* 0x000000ffff087224 */ /* 0x000fe400078e0036 */
[----:B------:R-:W-:Y:S02]  /*9940*/  IMAD.MOV.U32 R9, RZ, RZ, R55 ;  /* 0x000000ffff097224 */ /* 0x000fe400078e0037 */
[----:B------:R-:W-:Y:S02]  /*9950*/  IMAD.MOV.U32 R13, RZ, RZ, R21 ;  /* 0x000000ffff0d7224 */ /* 0x000fe400078e0015 */
        /* <DEDUP_REMOVED lines=8> */
[----:B------:R-:W-:Y:S02]  /*99e0*/  CS2R R8, SRZ ;  /* 0x0000000000087805 */ /* 0x000fe4000001ff00 */
[----:B------:R-:W-:Y:S02]  /*99f0*/  PRMT R91, R6, 0x7610, R91 ;  /* 0x00007610065b7816 */ /* 0x000fe4000000005b */
[----:B01--4-:R-:W-:-:S07]  /*9a00*/  PRMT R85, R7, 0x7610, R85 ;  /* 0x0000761007557816 */ /* 0x013fce0000000055 */
.L_x_4049:
[----:B------:R-:W2:Y:S01]  /*9a10*/  LDL R5, [R1+0x21c] ;  /* 0x00021c0001057983 */ /* 0x000ea20000100800 */
[----:B------:R-:W-:Y:S01]  /*9a20*/  VIADD R0, R0, 0x40 ;  /* 0x0000004000007836 */ /* 0x000fe20000000000 */
[----:B------:R-:W-:Y:S01]  /*9a30*/  BSSY B1, `(.L_x_3710) ;  /* 0x0000016000017945 */ /* 0x000fe20003800000 */
[----:B------:R-:W-:Y:S02]  /*9a40*/  CS2R R10, SRZ ;  /* 0x00000000000a7805 */ /* 0x000fe4000001ff00 */
[----:B------:R-:W-:Y:S02]  /*9a50*/  CS2R R6, SRZ ;  /* 0x0000000000067805 */ /* 0x000fe4000001ff00 */
[----:B------:R-:W-:Y:S02]  /*9a60*/  ISETP.GE.AND P1, PT, R0, R3, PT ;  /* 0x000000030000720c */ /* 0x000fe40003f26270 */
[----:B--2---:R-:W-:-:S04]  /*9a70*/  LEA.HI R4, R5, R5, RZ, 0x1 ;  /* 0x0000000505047211 */ /* 0x004fc800078f08ff */
        /* <DEDUP_REMOVED lines=11> */
[-C--:B------:R-:W-:Y:S02]  /*9b30*/  IADD3 R4, P1, R29, R8.reuse, RZ ;  /* 0x000000081d047210 */ /* 0x080fe40007f3e0ff */
[----:B------:R-:W-:-:S03]  /*9b40*/  IADD3 R8, P2, R14, R8, RZ ;  /* 0x000000080e087210 */ /* 0x000fc60007f5e0ff */
[--C-:B------:R-:W-:Y:S02]  /*9b50*/  IMAD.X R5, R28, 0x1, R7.reuse, P1 ;  /* 0x000000011c057824 */ /* 0x100fe400008e0607 */
[----:B------:R-:W-:-:S04]  /*9b60*/  IMAD.X R9, R30, 0x1, R7, P2 ;  /* 0x000000011e097824 */ /* 0x000fc800010e0607 */
[----:B------:R-:W5:Y:S04]  /*9b70*/  LD.E.128 R4, desc[UR42][R4.64] ;  /* 0x0000002a04047980 */ /* 0x000f68000c101d00 */
[----:B------:R-:W5:Y:S02]  /*9b80*/  LD.E.128 R8, desc[UR42][R8.64] ;  /* 0x0000002a08087980 */ /* 0x000f64000c101d00 */
.L_x_3711:
[----:B------:R-:W-:Y:S05]  /*9b90*/  BSYNC B1 ;  /* 0x0000000000017941 */ /* 0x000fea0003800000 */
.L_x_3710:
[----:B------:R-:W0:Y:S01]  /*9ba0*/  SYNCS.PHASECHK.TRANS64.TRYWAIT P1, [R2+URZ+0x32400], R13 ;  /* 0x0324000d020075a7 */ /* 0x000e22000802017f */
[----:B------:R-:W-:Y:S04]  /*9bb0*/  BSSY B1, `(.L_x_3712) ;  /* 0x0000002000017945 */ /* 0x000fe80003800000 */
[----:B0-----:R-:W-:Y:S05]  /*9bc0*/  @!P1 BRA `(.L_x_3713) ;  /* 0x0000030c00ec9947 */ /* 0x001fea0003800000 */
.L_x_4050:
[----:B------:R-:W-:Y:S05]  /*9bd0*/  BSYNC B1 ;  /* 0x0000000000017941 */ /* 0x000fea0003800000 */
.L_x_3712:
[----:B------:R-:W2:Y:S01]  /*9be0*/  LDL R14, [R1+0x70] ;  /* 0x00007000010e7983 */ /* 0x000ea20000100800 */
[----:B0----5:R-:W-:Y:S01]  /*9bf0*/  IMAD.MOV.U32 R13, RZ, RZ, R10 ;  /* 0x000000ffff0d7224 */ /* 0x021fe200078e000a */
[----:B------:R-:W-:Y:S01]  /*9c00*/  BSSY B1, `(.L_x_3714) ;  /* 0x0000072000017945 */ /* 0x000fe20003800000 */
[----:B------:R-:W-:Y:S02]  /*9c10*/  IMAD.MOV.U32 R0, RZ, RZ, R8 ;  /* 0x000000ffff007224 */ /* 0x000fe400078e0008 */
[----:B------:R-:W-:Y:S01]  /*9c20*/  IMAD.MOV.U32 R12, RZ, RZ, R9 ;  /* 0x000000ffff0c7224 */ /* 0x000fe200078e0009 */
[----:B------:R-:W-:Y:S01]  /*9c30*/  PRMT R44, R13, 0x7610, R44 ;  /* 0x000076100d2c7816 */ /* 0x000fe2000000002c */
[----:B------:R-:W-:Y:S02]  /*9c40*/  IMAD.MOV.U32 R13, RZ, RZ, R4 ;  /* 0x000000ffff0d7224 */ /* 0x000fe400078e0004 */
[----:B------:R-:W-:Y:S01]  /*9c50*/  IMAD.IADD R69, R152, 0x1, R69 ;  /* 0x0000000198457824 */ /* 0x000fe200078e0245 */
[----:B------:R-:W-:Y:S01]  /*9c60*/  PRMT R0, R0, 0x5410, R12 ;  /* 0x0000541000007816 */ /* 0x000fe2000000000c */
[----:B------:R-:W-:-:S02]  /*9c70*/  IMAD.MOV.U32 R12, RZ, RZ, R11 ;  /* 0x000000ffff0c7224 */ /* 0x000fc400078e000b */
[----:B------:R-:W-:Y:S01]  /*9c80*/  IMAD.MOV.U32 R68, RZ, RZ, R7 ;  /* 0x000000ffff447224 */ /* 0x000fe200078e0007 */
[----:B------:R-:W-:Y:S02]  /*9c90*/  LOP3.LUT R69, R69, 0x38, RZ, 0xc0, !PT ;  /* 0x0000003845457812 */ /* 0x000fe400078ec0ff */
[----:B------:R-:W-:Y:S01]  /*9ca0*/  PRMT R44, R44, 0x5410, R12 ;  /* 0x000054102c2c7816 */ /* 0x000fe2000000000c */
[----:B--2---:R-:W-:-:S05]  /*9cb0*/  IMAD R3, R14, -0x80, R3 ;  /* 0xffffff800e037824 */ /* 0x004fca00078e0203 */
[----:B------:R-:W-:-:S04]  /*9cc0*/  VIMNMX R3, R3, 0x80, PT ;  /* 0x0000008003037848 */ /* 0x000fc80003fe0100 */
[-C--:B------:R-:W-:Y:S02]  /*9cd0*/  ISETP.GE.OR P1, PT, R22, R3.reuse, P0 ;  /* 0x000000031600720c */ /* 0x080fe40000726670 */
[----:B------:R-:W-:Y:S01]  /*9ce0*/  ISETP.GE.OR P0, PT, R156, R3, P0 ;  /* 0x000000039c00720c */ /* 0x000fe20000706670 */
[----:B------:R-:W-:-:S05]  /*9cf0*/  IMAD.MOV.U32 R3, RZ, RZ, R5 ;  /* 0x000000ffff037224 */ /* 0x000fca00078e0005 */
[----:B------:R-:W-:Y:S01]  /*9d00*/  PRMT R74, R13, 0x5410, R3 ;  /* 0x000054100d4a7816 */ /* 0x000fe20000000003 */
[----:B------:R-:W-:-:S04]  /*9d10*/  IMAD.MOV.U32 R3, RZ, RZ, R6 ;  /* 0x000000ffff037224 */ /* 0x000fc800078e0006 */
[----:B------:R-:W-:Y:S05]  /*9d20*/  @P1 BRA `(.L_x_3715) ;  /* 0x00000004007c1947 */ /* 0x000fea0003800000 */
[----:B------:R-:W2:Y:S01]  /*9d30*/  LDL R15, [R1+0x474] ;  /* 0x00047400010f7983 */ /* 0x000ea20000100800 */
[--C-:B------:R-:W-:Y:S01]  /*9d40*/  SHF.R.U64 R20, R20, 0x10, R21.reuse ;  /* 0x0000001014147819 */ /* 0x100fe20000001215 */
[----:B------:R-:W-:Y:S01]  /*9d50*/  HADD2.F32 R84, -RZ, R84.H0_H0 ;  /* 0x20000054ff547230 */ /* 0x000fe20000004100 */
[----:B------:R-:W-:Y:S01]  /*9d60*/  SHF.R.U32.HI R81, RZ, 0x10, R21 ;  /* 0x00000010ff517819 */ /* 0x000fe20000011615 */
[----:B------:R-:W-:Y:S01]  /*9d70*/  HADD2.F32 R82, -RZ, R82.H0_H0 ;  /* 0x20000052ff527230 */ /* 0x000fe20000004100 */
[----:B------:R-:W-:Y:S02]  /*9d80*/  SHF.R.U64 R21, R54, 0x10, R55 ;  /* 0x0000001036157819 */ /* 0x000fe40000001237 */
[--C-:B------:R-:W-:Y:S01]  /*9d90*/  SHF.R.U64 R54, R66, 0x10, R67.reuse ;  /* 0x0000001042367819 */ /* 0x100fe20000001243 */
[----:B------:R-:W-:Y:S01]  /*9da0*/  HADD2.F32 R81, -RZ, R81.H0_H0 ;  /* 0x20000051ff517230 */ /* 0x000fe20000004100 */
[----:B------:R-:W-:Y:S01]  /*9db0*/  SHF.R.U32.HI R87, RZ, 0x10, R67 ;  /* 0x00000010ff577819 */ /* 0x000fe20000011643 */
[----:B------:R-:W-:Y:S01]  /*9dc0*/  HADD2.F32 R21, -RZ, R21.H0_H0 ;  /* 0x20000015ff157230 */ /* 0x000fe20000004100 */
[----:B------:R-:W-:-:S02]  /*9dd0*/  SHF.R.U64 R64, R64, 0x10, R65 ;  /* 0x0000001040407819 */ /* 0x000fc40000001241 */
[----:B------:R-:W-:Y:S02]  /*9de0*/  SHF.R.U32.HI R83, RZ, 0x10, R65 ;  /* 0x00000010ff537819 */ /* 0x000fe40000011641 */
[----:B------:R-:W-:-:S03]  /*9df0*/  SHF.R.U32.HI R89, RZ, 0x10, R55 ;  /* 0x00000010ff597819 */ /* 0x000fc60000011637 */
[----:B------:R-:W-:Y:S02]  /*9e00*/  HADD2.F32 R83, -RZ, R83.H0_H0 ;  /* 0x20000053ff537230 */ /* 0x000fe40000004100 */
[----:B--2---:R-:W-:-:S05]  /*9e10*/  IMAD.SHL.U32 R12, R15, 0x40, RZ ;  /* 0x000000400f0c7824 */ /* 0x004fca00078e00ff */
[----:B------:R-:W-:-:S04]  /*9e20*/  LOP3.LUT R29, R12, 0x1c0, RZ, 0xc0, !PT ;  /* 0x000001c00c1d7812 */ /* 0x000fc800078ec0ff */
[----:B------:R-:W-:Y:S02]  /*9e30*/  LOP3.LUT R12, R29, 0x38, R152, 0xf8, !PT ;  /* 0x000000381d0c7812 */ /* 0x000fe400078ef898 */
[----:B------:R-:W-:-:S04]  /*9e40*/  SHF.R.U32.HI R14, RZ, 0x3, R29 ;  /* 0x00000003ff0e7819 */ /* 0x000fc8000001161d */
[----:B------:R-:W-:Y:S02]  /*9e50*/  LOP3.LUT R13, R12, R14, RZ, 0x3c, !PT ;  /* 0x0000000e0c0d7212 */ /* 0x000fe400078e3cff */
[----:B------:R-:W-:-:S03]  /*9e60*/  LOP3.LUT R29, R14, R69, R29, 0x1e, !PT ;  /* 0x000000450e1d7212 */ /* 0x000fc600078e1e1d */
[C---:B------:R-:W-:Y:S02]  /*9e70*/  IMAD R13, R180.reuse, 0x200, R13 ;  /* 0x00000200b40d7824 */ /* 0x040fe400078e020d */
[----:B------:R-:W-:Y:S02]  /*9e80*/  IMAD R29, R180, 0x200, R29 ;  /* 0x00000200b41d7824 */ /* 0x000fe400078e021d */
[--C-:B------:R-:W-:Y:S02]  /*9e90*/  IMAD R70, R13, 0x2, R2.reuse ;  /* 0x000000020d467824 */ /* 0x100fe400078e0202 */
[----:B------:R-:W-:-:S03]  /*9ea0*/  IMAD R71, R29, 0x2, R2 ;  /* 0x000000021d477824 */ /* 0x000fc600078e0202 */
[----:B------:R-:W0:Y:S04]  /*9eb0*/  LDS.128 R12, [R70+0x18400] ;  /* 0x01840000460c7984 */ /* 0x000e280000000c00 */
[----:B------:R-:W1:Y:S01]  /*9ec0*/  LDS.128 R28, [R71+0x18400] ;  /* 0x01840000471c7984 */ /* 0x000e620000000c00 */
[--C-:B0-----:R-:W-:Y:S02]  /*9ed0*/  HADD2.F32 R67, -RZ, R15.reuse.H0_H0 ;  /* 0x2000000fff437230 */ /* 0x101fe40000004100 */
[----:B------:R-:W-:Y:S02]  /*9ee0*/  HADD2.F32 R76, -RZ, R15.H1_H1 ;  /* 0x3000000fff4c7230 */ /* 0x000fe40000004100 */
[----:B-1----:R-:W-:Y:S02]  /*9ef0*/  HADD2.F32 R15, -RZ, R29.H0_H0 ;  /* 0x2000001dff0f7230 */ /* 0x002fe40000004100 */
[----:B------:R-:W-:-:S02]  /*9f00*/  HADD2.F32 R65, -RZ, R13.H0_H0 ;  /* 0x2000000dff417230 */ /* 0x000fc40000004100 */
[----:B------:R-:W-:Y:S02]  /*9f10*/  HADD2.F32 R77, -RZ, R29.H1_H1 ;  /* 0x3000001dff4d7230 */ /* 0x000fe40000004100 */
[C---:B------:R-:W-:Y:S01]  /*9f20*/  FMUL.FTZ R86, R15.reuse, R84 ;  /* 0x000000540f567220 */ /* 0x040fe20000410000 */
[-C--:B------:R-:W-:Y:S01]  /*9f30*/  FMUL.FTZ R88, R15, R82.reuse ;  /* 0x000000520f587220 */ /* 0x080fe20000410000 */
[----:B------:R-:W-:Y:S02]  /*9f40*/  HADD2.F32 R79, -RZ, R31.H0_H0 ;  /* 0x2000001fff4f7230 */ /* 0x000fe40000004100 */
[C---:B------:R-:W-:Y:S01]  /*9f50*/  FFMA.FTZ R15, R65.reuse, R82, -R86 ;  /* 0x00000052410f7223 */ /* 0x040fe20000010856 */
[----:B------:R-:W-:Y:S02]  /*9f60*/  HADD2.F32 R86, -RZ, R85.H0_H0 ;  /* 0x20000055ff567230 */ /* 0x000fe40000004100 */
[----:B------:R-:W-:Y:S01]  /*9f70*/  FFMA.FTZ R29, R65, R84, R88 ;  /* 0x00000054411d7223 */ /* 0x000fe20000010058 */
[----:B------:R-:W-:-:S02]  /*9f80*/  HADD2.F32 R82, -RZ, R63.H1_H1 ;  /* 0x3000003fff527230 */ /* 0x000fc40000004100 */
[C---:B------:R-:W-:Y:S01]  /*9f90*/  FMUL.FTZ R85, R77.reuse, R83 ;  /* 0x000000534d557220 */ /* 0x040fe20000410000 */
[----:B------:R-:W-:Y:S02]  /*9fa0*/  HADD2.F32 R66, -RZ, R13.H1_H1 ;  /* 0x3000000dff427230 */ /* 0x000fe40000004100 */
[----:B------:R-:W-:Y:S01]  /*9fb0*/  FMUL.FTZ R65, R77, R81 ;  /* 0x000000514d417220 */ /* 0x000fe20000410000 */
[C---:B------:R-:W-:Y:S01]  /*9fc0*/  FMUL.FTZ R90, R79.reuse, R86 ;  /* 0x000000564f5a7220 */ /* 0x040fe20000410000 */
[----:B------:R-:W-:Y:S02]  /*9fd0*/  HADD2.F32 R80, -RZ, R31.H1_H1 ;  /* 0x3000001fff507230 */ /* 0x000fe40000004100 */
[-C--:B------:R-:W-:Y:S01]  /*9fe0*/  FMUL.FTZ R79, R79, R82.reuse ;  /* 0x000000524f4f7220 */ /* 0x080fe20000410000 */
[----:B------:R-:W-:Y:S02]  /*9ff0*/  HADD2.F32 R77, -RZ, R87.H0_H0 ;  /* 0x20000057ff4d7230 */ /* 0x000fe40000004100 */
[----:B------:R-:W-:Y:S01]  /*a000*/  FFMA.FTZ R88, R66, R83, R65 ;  /* 0x0000005342587223 */ /* 0x000fe20000010041 */
[----:B------:R-:W-:Y:S01]  /*a010*/  FFMA.FTZ R90, R67, R82, -R90 ;  /* 0x00000052435a7223 */ /* 0x000fe2000001085a */
[----:B------:R-:W-:-:S02]  /*a020*/  HADD2.F32 R65, -RZ, R89.H0_H0 ;  /* 0x20000059ff417230 */ /* 0x000fc40000004100 */
[----:B------:R-:W-:Y:S01]  /*a030*/  FFMA.FTZ R79, R67, R86, R79 ;  /* 0x00000056434f7223 */ /* 0x000fe2000001004f */
[----:B------:R-:W-:Y:S01]  /*a040*/  FMUL.FTZ R67, R80, R77 ;  /* 0x0000004d50437220 */ /* 0x000fe20000410000 */
[----:B------:R-:W-:Y:S01]  /*a050*/  FFMA.FTZ R84, R66, R81, -R85 ;  /* 0x0000005142547223 */ /* 0x000fe20000010855 */
[--C-:B------:R-:W-:Y:S02]  /*a060*/  HADD2.F32 R66, -RZ, R75.reuse.H0_H0 ;  /* 0x2000004bff427230 */ /* 0x100fe40000004100 */
[-C--:B------:R-:W-:Y:S01]  /*a070*/  FMUL.FTZ R81, R80, R65.reuse ;  /* 0x0000004150517220 */ /* 0x080fe20000410000 */
[----:B------:R-:W-:Y:S02]  /*a080*/  HADD2.F32 R82, -RZ, R75.H1_H1 ;  /* 0x3000004bff527230 */ /* 0x000fe40000004100 */
[C---:B------:R-:W-:Y:S01]  /*a090*/  FFMA.FTZ R75, R76.reuse, R65, -R67 ;  /* 0x000000414c4b7223 */ /* 0x040fe20000010843 */
[----:B------:R-:W-:Y:S02]  /*a0a0*/  HADD2.F32 R31, -RZ, R28.H0_H0 ;  /* 0x2000001cff1f7230 */ /* 0x000fe40000004100 */
[----:B------:R-:W-:Y:S01]  /*a0b0*/  FFMA.FTZ R86, R76, R77, R81 ;  /* 0x0000004d4c567223 */ /* 0x000fe20000010051 */
[----:B------:R-:W-:Y:S01]  /*a0c0*/  HADD2.F32 R78, -RZ, R30.H0_H0 ;  /* 0x2000001eff4e7230 */ /* 0x000fe20000004100 */
[----:B------:R-:W-:Y:S01]  /*a0d0*/  F2FP.F16.F32.PACK_AB R29, R88, R29 ;  /* 0x0000001d581d723e */ /* 0x000fe200000000ff */
[----:B------:R-:W-:-:S02]  /*a0e0*/  HADD2.F32 R65, -RZ, R91.H0_H0 ;  /* 0x2000005bff417230 */ /* 0x000fc40000004100 */
[C---:B------:R-:W-:Y:S01]  /*a0f0*/  FMUL.FTZ R80, R31.reuse, R82 ;  /* 0x000000521f507220 */ /* 0x040fe20000410000 */
[----:B------:R-:W-:Y:S02]  /*a100*/  HADD2.F32 R55, -RZ, R12.H0_H0 ;  /* 0x2000000cff377230 */ /* 0x000fe40000004100 */
[-C--:B------:R-:W-:Y:S01]  /*a110*/  FMUL.FTZ R31, R31, R66.reuse ;  /* 0x000000421f1f7220 */ /* 0x080fe20000410000 */
[----:B------:R-:W-:Y:S02]  /*a120*/  HADD2.F32 R13, -RZ, R14.H0_H0 ;  /* 0x2000000eff0d7230 */ /* 0x000fe40000004100 */
[----:B------:R-:W-:Y:S01]  /*a130*/  FMUL.FTZ R76, R78, R65 ;  /* 0x000000414e4c7220 */ /* 0x000fe20000410000 */
[----:B------:R-:W-:Y:S02]  /*a140*/  HADD2.F32 R63, -RZ, R63.H0_H0 ;  /* 0x2000003fff3f7230 */ /* 0x000fe40000004100 */
[C---:B------:R-:W-:Y:S01]  /*a150*/  FFMA.FTZ R80, R55.reuse, R66, -R80 ;  /* 0x0000004237507223 */ /* 0x040fe20000010850 */
[----:B------:R-:W-:Y:S01]  /*a160*/  FFMA.FTZ R82, R55, R82, R31 ;  /* 0x0000005237527223 */ /* 0x000fe2000001001f */
[----:B------:R-:W-:-:S02]  /*a170*/  HADD2.F32 R28, -RZ, R28.H1_H1 ;  /* 0x3000001cff1c7230 */ /* 0x000fc40000004100 */
[-C--:B------:R-:W-:Y:S01]  /*a180*/  FMUL.FTZ R78, R78, R63.reuse ;  /* 0x0000003f4e4e7220 */ /* 0x080fe20000410000 */
[C---:B------:R-:W-:Y:S01]  /*a190*/  FFMA.FTZ R76, R13.reuse, R63, -R76 ;  /* 0x0000003f0d4c7223 */ /* 0x040fe2000001084c */
[----:B------:R-:W-:Y:S02]  /*a1a0*/  HADD2.F32 R30, -RZ, R30.H1_H1 ;  /* 0x3000001eff1e7230 */ /* 0x000fe40000004100 */
[----:B------:R-:W-:Y:S02]  /*a1b0*/  HADD2.F32 R55, -RZ, R64.H0_H0 ;  /* 0x20000040ff377230 */ /* 0x000fe40000004100 */
[----:B------:R-:W-:Y:S01]  /*a1c0*/  FFMA.FTZ R78, R13, R65, R78 ;  /* 0x000000410d4e7223 */ /* 0x000fe2000001004e */
[----:B------:R-:W-:Y:S02]  /*a1d0*/  HADD2.F32 R63, -RZ, R54.H0_H0 ;  /* 0x20000036ff3f7230 */ /* 0x000fe40000004100 */
[----:B------:R-:W-:Y:S02]  /*a1e0*/  HADD2.F32 R31, -RZ, R20.H0_H0 ;  /* 0x20000014ff1f7230 */ /* 0x000fe40000004100 */
[----:B------:R-:W-:Y:S01]  /*a1f0*/  FMUL.FTZ R13, R28, R55 ;  /* 0x000000371c0d7220 */ /* 0x000fe20000410000 */
[----:B------:R-:W-:-:S02]  /*a200*/  HADD2.F32 R12, -RZ, R12.H1_H1 ;  /* 0x3000000cff0c7230 */ /* 0x000fc40000004100 */
[----:B------:R-:W-:Y:S01]  /*a210*/  FMUL.FTZ R67, R30, R63 ;  /* 0x0000003f1e437220 */ /* 0x000fe20000410000 */
[----:B------:R-:W-:Y:S02]  /*a220*/  HADD2.F32 R14, -RZ, R14.H1_H1 ;  /* 0x3000000eff0e7230 */ /* 0x000fe40000004100 */
[----:B------:R-:W-:Y:S01]  /*a230*/  FMUL.FTZ R28, R28, R31 ;  /* 0x0000001f1c1c7220 */ /* 0x000fe20000410000 */
[----:B------:R-:W-:Y:S01]  /*a240*/  FMUL.FTZ R30, R30, R21 ;  /* 0x000000151e1e7220 */ /* 0x000fe20000410000 */
[----:B------:R-:W-:Y:S01]  /*a250*/  FFMA.FTZ R65, R12, R31, -R13 ;  /* 0x0000001f0c417223 */ /* 0x000fe2000001080d */
[----:B------:R-:W-:Y:S01]  /*a260*/  F2FP.F16.F32.PACK_AB R13, R84, R15 ;  /* 0x0000000f540d723e */ /* 0x000fe200000000ff */
[----:B------:R-:W-:Y:S01]  /*a270*/  FFMA.FTZ R67, R14, R21, -R67 ;  /* 0x000000150e437223 */ /* 0x000fe20000010843 */
[----:B------:R-:W-:Y:S01]  /*a280*/  FFMA.FTZ R55, R12, R55, R28 ;  /* 0x000000370c377223 */ /* 0x000fe2000001001c */
[----:B------:R-:W-:Y:S01]  /*a290*/  FFMA.FTZ R63, R14, R63, R30 ;  /* 0x0000003f0e3f7223 */ /* 0x000fe2000001001e */
[----:B------:R-:W-:-:S02]  /*a2a0*/  F2FP.F16.F32.PACK_AB R15, R75, R90 ;  /* 0x0000005a4b0f723e */ /* 0x000fc400000000ff */
[----:B------:R-:W-:Y:S02]  /*a2b0*/  F2FP.F16.F32.PACK_AB R12, R65, R80 ;  /* 0x00000050410c723e */ /* 0x000fe400000000ff */
[----:B------:R-:W-:Y:S02]  /*a2c0*/  F2FP.F16.F32.PACK_AB R14, R67, R76 ;  /* 0x0000004c430e723e */ /* 0x000fe400000000ff */
[----:B------:R-:W-:Y:S02]  /*a2d0*/  F2FP.F16.F32.PACK_AB R31, R86, R79 ;  /* 0x0000004f561f723e */ /* 0x000fe400000000ff */
[----:B------:R-:W-:Y:S01]  /*a2e0*/  F2FP.F16.F32.PACK_AB R28, R55, R82 ;  /* 0x00000052371c723e */ /* 0x000fe200000000ff */
[----:B------:R0:W-:Y:S01]  /*a2f0*/  STS.128 [R70+0x18400], R12 ;  /* 0x0184000c46007388 */ /* 0x0001e20000000c00 */
[----:B------:R-:W-:-:S05]  /*a300*/  F2FP.F16.F32.PACK_AB R30, R63, R78 ;  /* 0x0000004e3f1e723e */ /* 0x000fca00000000ff */
[----:B------:R0:W-:Y:S02]  /*a310*/  STS.128 [R71+0x18400], R28 ;  /* 0x0184001c47007388 */ /* 0x0001e40000000c00 */
.L_x_3715:
[----:B------:R-:W-:Y:S05]  /*a320*/  BSYNC B1 ;  /* 0x0000000000017941 */ /* 0x000fea0003800000 */
.L_x_3714:
[----:B------:R-:W-:Y:S01]  /*a330*/  PRMT R75, R3, 0x5410, R68 ;  /* 0x00005410034b7816 */ /* 0x000fe20000000044 */
[----:B------:R-:W-:Y:S06]  /*a340*/  @P0 BRA `(.L_x_3706) ;  /* 0x0000000400600947 */ /* 0x000fec0003800000 */
[----:B------:R-:W2:Y:S01]  /*a350*/  LDL R76, [R1+0x50c] ;  /* 0x00050c00014c7983 */ /* 0x000ea20000100800 */
[----:B------:R-:W-:Y:S01]  /*a360*/  LOP3.LUT R69, R191, R69, R190, 0x1e, !PT ;  /* 0x00000045bf457212 */ /* 0x000fe200078e1ebe */
[----:B------:R-:W-:Y:S01]  /*a370*/  HADD2.F32 R21, -RZ, R0.H1_H1 ;  /* 0x30000000ff157230 */ /* 0x000fe20000004100 */
[--C-:B------:R-:W-:Y:S02]  /*a380*/  SHF.R.U32.HI R54, RZ, 0x10, R9.reuse ;  /* 0x00000010ff367819 */ /* 0x100fe40000011609 */
[----:B------:R-:W-:Y:S01]  /*a390*/  SHF.R.U64 R68, R8, 0x10, R9 ;  /* 0x0000001008447819 */ /* 0x000fe20000001209 */
[----:B------:R-:W-:Y:S01]  /*a3a0*/  IMAD.IADD R69, R192, 0x1, R69 ;  /* 0x00000001c0457824 */ /* 0x000fe200078e0245 */
[--C-:B------:R-:W-:Y:S01]  /*a3b0*/  SHF.R.U64 R67, R10, 0x10, R11.reuse ;  /* 0x000000100a437819 */ /* 0x100fe2000000120b */
[----:B------:R-:W-:Y:S01]  /*a3c0*/  HADD2.F32 R54, -RZ, R54.H0_H0 ;  /* 0x20000036ff367230 */ /* 0x000fe20000004100 */
[----:B------:R-:W-:Y:S01]  /*a3d0*/  SHF.R.U32.HI R65, RZ, 0x10, R11 ;  /* 0x00000010ff417819 */ /* 0x000fe2000001160b */
[----:B------:R-:W-:Y:S01]  /*a3e0*/  IMAD R2, R69, 0x2, R2 ;  /* 0x0000000245027824 */ /* 0x000fe200078e0202 */
[--C-:B------:R-:W-:Y:S01]  /*a3f0*/  SHF.R.U32.HI R20, RZ, 0x10, R5.reuse ;  /* 0x00000010ff147819 */ /* 0x100fe20000011605 */
[--C-:B------:R-:W-:Y:S01]  /*a400*/  HADD2.F32 R11, -RZ, R74.reuse.H1_H1 ;  /* 0x3000004aff0b7230 */ /* 0x100fe20000004100 */
[----:B0-----:R-:W-:Y:S01]  /*a410*/  SHF.R.U64 R71, R4, 0x10, R5 ;  /* 0x0000001004477819 */ /* 0x001fe20000001205 */
[----:B------:R-:W-:Y:S01]  /*a420*/  HADD2.F32 R74, -RZ, R74.H0_H0 ;  /* 0x2000004aff4a7230 */ /* 0x000fe20000004100 */
[----:B------:R-:W0:Y:S01]  /*a430*/  LDS.128 R28, [R2+0x18400] ;  /* 0x01840000021c7984 */ /* 0x000e220000000c00 */
[----:B------:R-:W-:-:S02]  /*a440*/  SHF.R.U64 R70, R6, 0x10, R7 ;  /* 0x0000001006467819 */ /* 0x000fc40000001207 */
[----:B------:R-:W-:Y:S01]  /*a450*/  SHF.R.U32.HI R69, RZ, 0x10, R7 ;  /* 0x00000010ff457819 */ /* 0x000fe20000011607 */
[--C-:B0-----:R-:W-:Y:S02]  /*a460*/  HADD2.F32 R8, -RZ, R29.reuse.H0_H0 ;  /* 0x2000001dff087230 */ /* 0x101fe40000004100 */
[----:B------:R-:W-:Y:S02]  /*a470*/  HADD2.F32 R29, -RZ, R29.H1_H1 ;  /* 0x3000001dff1d7230 */ /* 0x000fe40000004100 */
[----:B------:R-:W-:Y:S02]  /*a480*/  HADD2.F32 R7, -RZ, R28.H0_H0 ;  /* 0x2000001cff077230 */ /* 0x000fe40000004100 */
[C---:B------:R-:W-:Y:S01]  /*a490*/  FMUL.FTZ R55, R8.reuse, R21 ;  /* 0x0000001508377220 */ /* 0x040fe20000410000 */
[----:B------:R-:W-:Y:S01]  /*a4a0*/  FMUL.FTZ R63, R8, R11 ;  /* 0x0000000b083f7220 */ /* 0x000fe20000410000 */
[----:B------:R-:W-:Y:S02]  /*a4b0*/  HADD2.F32 R8, -RZ, R20.H0_H0 ;  /* 0x20000014ff087230 */ /* 0x000fe40000004100 */
[----:B------:R-:W-:-:S02]  /*a4c0*/  HADD2.F32 R20, -RZ, R0.H0_H0 ;  /* 0x20000000ff147230 */ /* 0x000fc40000004100 */
[C---:B------:R-:W-:Y:S01]  /*a4d0*/  FMUL.FTZ R0, R29.reuse, R54 ;  /* 0x000000361d007220 */ /* 0x040fe20000410000 */
[----:B------:R-:W-:Y:S02]  /*a4e0*/  HADD2.F32 R9, -RZ, R30.H0_H0 ;  /* 0x2000001eff097230 */ /* 0x000fe40000004100 */
[----:B------:R-:W-:Y:S01]  /*a4f0*/  FMUL.FTZ R66, R29, R8 ;  /* 0x000000081d427220 */ /* 0x000fe20000410000 */
[--C-:B------:R-:W-:Y:S02]  /*a500*/  HADD2.F32 R10, -RZ, R31.reuse.H0_H0 ;  /* 0x2000001fff0a7230 */ /* 0x100fe40000004100 */
[----:B------:R-:W-:Y:S02]  /*a510*/  HADD2.F32 R31, -RZ, R31.H1_H1 ;  /* 0x3000001fff1f7230 */ /* 0x000fe40000004100 */
[----:B------:R-:W-:Y:S02]  /*a520*/  HADD2.F32 R28, -RZ, R28.H1_H1 ;  /* 0x3000001cff1c7230 */ /* 0x000fe40000004100 */
[----:B------:R-:W-:Y:S01]  /*a530*/  HADD2.F32 R30, -RZ, R30.H1_H1 ;  /* 0x3000001eff1e7230 */ /* 0x000fe20000004100 */
[----:B--2---:R-:W0:Y:S02]  /*a540*/  LDS.128 R12, [R76+0x18400] ;  /* 0x018400004c0c7984 */ /* 0x004e240000000c00 */
[----:B0-----:R-:W-:-:S02]  /*a550*/  HADD2.F32 R4, -RZ, R13.H0_H0 ;  /* 0x2000000dff047230 */ /* 0x001fc40000004100 */
[----:B------:R-:W-:Y:S02]  /*a560*/  HADD2.F32 R13, -RZ, R13.H1_H1 ;  /* 0x3000000dff0d7230 */ /* 0x000fe40000004100 */
[----:B------:R-:W-:Y:S02]  /*a570*/  HADD2.F32 R3, -RZ, R12.H0_H0 ;  /* 0x2000000cff037230 */ /* 0x000fe40000004100 */
[C---:B------:R-:W-:Y:S01]  /*a580*/  FFMA.FTZ R55, R4.reuse, R11, -R55 ;  /* 0x0000000b04377223 */ /* 0x040fe20000010837 */
[----:B------:R-:W-:Y:S01]  /*a590*/  FFMA.FTZ R63, R4, R21, R63 ;  /* 0x00000015043f7223 */ /* 0x000fe2000001003f */
[----:B------:R-:W-:Y:S01]  /*a5a0*/  FFMA.FTZ R64, R13, R8, -R0 ;  /* 0x000000080d407223 */ /* 0x000fe20000010800 */
[C---:B------:R-:W-:Y:S01]  /*a5b0*/  FMUL.FTZ R0, R7.reuse, R20 ;  /* 0x0000001407007220 */ /* 0x040fe20000410000 */
[----:B------:R-:W-:Y:S02]  /*a5c0*/  HADD2.F32 R4, -RZ, R44.H0_H0 ;  /* 0x2000002cff047230 */ /* 0x000fe40000004100 */
[----:B------:R-:W-:Y:S01]  /*a5d0*/  FMUL.FTZ R7, R7, R74 ;  /* 0x0000004a07077220 */ /* 0x000fe20000410000 */
[----:B------:R-:W-:-:S02]  /*a5e0*/  HADD2.F32 R5, -RZ, R14.H0_H0 ;  /* 0x2000000eff057230 */ /* 0x000fc40000004100 */
[C---:B------:R-:W-:Y:S01]  /*a5f0*/  FFMA.FTZ R74, R3.reuse, R74, -R0 ;  /* 0x0000004a034a7223 */ /* 0x040fe20000010800 */
[--C-:B------:R-:W-:Y:S02]  /*a600*/  HADD2.F32 R0, -RZ, R75.reuse.H0_H0 ;  /* 0x2000004bff007230 */ /* 0x100fe40000004100 */
[----:B------:R-:W-:Y:S01]  /*a610*/  FFMA.FTZ R20, R3, R20, R7 ;  /* 0x0000001403147223 */ /* 0x000fe20000010007 */
[----:B------:R-:W-:Y:S01]  /*a620*/  FMUL.FTZ R8, R9, R4 ;  /* 0x0000000409087220 */ /* 0x000fe20000410000 */
[----:B------:R-:W-:Y:S02]  /*a630*/  HADD2.F32 R3, -RZ, R75.H1_H1 ;  /* 0x3000004bff037230 */ /* 0x000fe40000004100 */
[----:B------:R-:W-:Y:S01]  /*a640*/  FFMA.FTZ R66, R13, R54, R66 ;  /* 0x000000360d427223 */ /* 0x000fe20000010042 */
[----:B------:R-:W-:Y:S02]  /*a650*/  HADD2.F32 R7, -RZ, R44.H1_H1 ;  /* 0x3000002cff077230 */ /* 0x000fe40000004100 */
[----:B------:R-:W-:Y:S01]  /*a660*/  FMUL.FTZ R44, R9, R0 ;  /* 0x00000000092c7220 */ /* 0x000fe20000410000 */
[----:B------:R-:W-:-:S02]  /*a670*/  HADD2.F32 R6, -RZ, R15.H0_H0 ;  /* 0x2000000fff067230 */ /* 0x000fc40000004100 */
[C---:B------:R-:W-:Y:S01]  /*a680*/  FFMA.FTZ R21, R5.reuse, R0, -R8 ;  /* 0x0000000005157223 */ /* 0x040fe20000010808 */
[----:B------:R-:W-:Y:S02]  /*a690*/  HADD2.F32 R8, -RZ, R65.H0_H0 ;  /* 0x20000041ff087230 */ /* 0x000fe40000004100 */
[C---:B------:R-:W-:Y:S01]  /*a6a0*/  FMUL.FTZ R9, R10.reuse, R7 ;  /* 0x000000070a097220 */ /* 0x040fe20000410000 */
[----:B------:R-:W-:Y:S02]  /*a6b0*/  HADD2.F32 R0, -RZ, R69.H0_H0 ;  /* 0x20000045ff007230 */ /* 0x000fe40000004100 */
[-C--:B------:R-:W-:Y:S01]  /*a6c0*/  FMUL.FTZ R54, R10, R3.reuse ;  /* 0x000000030a367220 */ /* 0x080fe20000410000 */
[----:B------:R-:W-:Y:S01]  /*a6d0*/  FFMA.FTZ R10, R5, R4, R44 ;  /* 0x00000004050a7223 */ /* 0x000fe2000001002c */
[----:B------:R-:W-:Y:S02]  /*a6e0*/  HADD2.F32 R15, -RZ, R15.H1_H1 ;  /* 0x3000000fff0f7230 */ /* 0x000fe40000004100 */
[C---:B------:R-:W-:Y:S01]  /*a6f0*/  FFMA.FTZ R4, R6.reuse, R3, -R9 ;  /* 0x0000000306047223 */ /* 0x040fe20000010809 */
[----:B------:R-:W-:Y:S01]  /*a700*/  FFMA.FTZ R54, R6, R7, R54 ;  /* 0x0000000706367223 */ /* 0x000fe20000010036 */
[C---:B------:R-:W-:Y:S01]  /*a710*/  FMUL.FTZ R44, R31.reuse, R8 ;  /* 0x000000081f2c7220 */ /* 0x040fe20000410000 */
[----:B------:R-:W-:Y:S01]  /*a720*/  FMUL.FTZ R6, R31, R0 ;  /* 0x000000001f067220 */ /* 0x000fe20000410000 */
[----:B------:R-:W-:-:S02]  /*a730*/  HADD2.F32 R7, -RZ, R68.H0_H0 ;  /* 0x20000044ff077230 */ /* 0x000fc40000004100 */
[----:B------:R-:W-:Y:S02]  /*a740*/  HADD2.F32 R9, -RZ, R67.H0_H0 ;  /* 0x20000043ff097230 */ /* 0x000fe40000004100 */
[C---:B------:R-:W-:Y:S01]  /*a750*/  FFMA.FTZ R29, R15.reuse, R0, -R44 ;  /* 0x000000000f1d7223 */ /* 0x040fe2000001082c */
[----:B------:R-:W-:Y:S02]  /*a760*/  HADD2.F32 R3, -RZ, R71.H0_H0 ;  /* 0x20000047ff037230 */ /* 0x000fe40000004100 */
[----:B------:R-:W-:Y:S01]  /*a770*/  FFMA.FTZ R31, R15, R8, R6 ;  /* 0x000000080f1f7223 */ /* 0x000fe20000010006 */
[----:B------:R-:W-:Y:S02]  /*a780*/  HADD2.F32 R5, -RZ, R70.H0_H0 ;  /* 0x20000046ff057230 */ /* 0x000fe40000004100 */
[----:B------:R-:W-:Y:S01]  /*a790*/  FMUL.FTZ R11, R28, R7 ;  /* 0x000000071c0b7220 */ /* 0x000fe20000410000 */
[----:B------:R-:W-:Y:S02]  /*a7a0*/  HADD2.F32 R12, -RZ, R12.H1_H1 ;  /* 0x3000000cff0c7230 */ /* 0x000fe40000004100 */
[----:B------:R-:W-:Y:S01]  /*a7b0*/  FMUL.FTZ R15, R30, R9 ;  /* 0x000000091e0f7220 */ /* 0x000fe20000410000 */
[----:B------:R-:W-:-:S02]  /*a7c0*/  HADD2.F32 R14, -RZ, R14.H1_H1 ;  /* 0x3000000eff0e7230 */ /* 0x000fc40000004100 */
[----:B------:R-:W-:Y:S01]  /*a7d0*/  FMUL.FTZ R28, R28, R3 ;  /* 0x000000031c1c7220 */ /* 0x000fe20000410000 */
[----:B------:R-:W-:Y:S01]  /*a7e0*/  FMUL.FTZ R30, R30, R5 ;  /* 0x000000051e1e7220 */ /* 0x000fe20000410000 */
[----:B------:R-:W-:Y:S01]  /*a7f0*/  FFMA.FTZ R3, R12, R3, -R11 ;  /* 0x000000030c037223 */ /* 0x000fe2000001080b */
[----:B------:R-:W-:Y:S01]  /*a800*/  F2FP.F16.F32.PACK_AB R11, R31, R54 ;  /* 0x000000361f0b723e */ /* 0x000fe200000000ff */
[----:B------:R-:W-:Y:S01]  /*a810*/  FFMA.FTZ R6, R14, R5, -R15 ;  /* 0x000000050e067223 */ /* 0x000fe2000001080f */
[----:B------:R-:W-:Y:S01]  /*a820*/  FFMA.FTZ R13, R12, R7, R28 ;  /* 0x000000070c0d7223 */ /* 0x000fe2000001001c */
[----:B------:R-:W-:Y:S01]  /*a830*/  FFMA.FTZ R15, R14, R9, R30 ;  /* 0x000000090e0f7223 */ /* 0x000fe2000001001e */
[----:B------:R-:W-:Y:S02]  /*a840*/  F2FP.F16.F32.PACK_AB R7, R29, R4 ;  /* 0x000000041d07723e */ /* 0x000fe400000000ff */
[----:B------:R-:W-:Y:S02]  /*a850*/  F2FP.F16.F32.PACK_AB R5, R64, R55 ;  /* 0x000000374005723e */ /* 0x000fe400000000ff */
[----:B------:R-:W-:-:S02]  /*a860*/  F2FP.F16.F32.PACK_AB R4, R3, R74 ;  /* 0x0000004a0304723e */ /* 0x000fc400000000ff */
[----:B------:R-:W-:Y:S02]  /*a870*/  F2FP.F16.F32.PACK_AB R6, R6, R21 ;  /* 0x000000150606723e */ /* 0x000fe400000000ff */
[----:B------:R-:W-:Y:S02]  /*a880*/  F2FP.F16.F32.PACK_AB R9, R66, R63 ;  /* 0x0000003f4209723e */ /* 0x000fe400000000ff */
[----:B------:R-:W-:Y:S01]  /*a890*/  F2FP.F16.F32.PACK_AB R8, R13, R20 ;  /* 0x000000140d08723e */ /* 0x000fe200000000ff */
[----:B------:R3:W-:Y:S01]  /*a8a0*/  STS.128 [R76+0x18400], R4 ;  /* 0x018400044c007388 */ /* 0x0007e20000000c00 */
[----:B------:R-:W-:-:S05]  /*a8b0*/  F2FP.F16.F32.PACK_AB R10, R15, R10 ;  /* 0x0000000a0f0a723e */ /* 0x000fca00000000ff */
[----:B------:R3:W-:Y:S02]  /*a8c0*/  STS.128 [R2+0x18400], R8 ;  /* 0x0184000802007388 */ /* 0x0007e40000000c00 */
.L_x_3706:
[----:B------:R-:W-:Y:S05]  /*a8d0*/  BSYNC B0 ;  /* 0x0000000000007941 */ /* 0x000fea0003800000 */
.L_x_3692:
        /* <DEDUP_REMOVED lines=8> */
.L_x_3689:
[----:B------:R-:W4:Y:S01]  /*a960*/  S2R R0, SR_TID.X ;  /* 0x0000000000007919 */ /* 0x000f220000002100 */
[----:B------:R-:W-:Y:S05]  /*a970*/  WARPSYNC.ALL ;  /* 0x0000000000007948 */ /* 0x000fea0003800000 */
[----:B----4-:R-:W-:-:S05]  /*a980*/  SHF.R.U32.HI R0, RZ, 0x7, R0 ;  /* 0x00000007ff007819 */ /* 0x010fca0000011600 */
[----:B------:R-:W-:Y:S02]  /*a990*/  VIADD R0, R0, 0x8 ;  /* 0x0000000800007836 */ /* 0x000fe40000000000 */
[----:B0123--:R-:W-:Y:S01]  /*a9a0*/  IMAD.MOV.U32 R4, RZ, RZ, R61 ;  /* 0x000000ffff047224 */ /* 0x00ffe200078e003d */
[----:B------:R-:W-:Y:S01]  /*a9b0*/  UIADD3 UR4, UP0, UR37, 0x220, URZ ;  /* 0x0000022025047890 */ /* 0x000fe2000ff1e03f */
[----:B------:R-:W-:Y:S01]  /*a9c0*/  IMAD.MOV.U32 R5, RZ, RZ, R62 ;  /* 0x000000ffff057224 */ /* 0x000fe200078e003e */
[----:B------:R0:W-:Y:S01]  /*a9d0*/  BAR.SYNC.DEFER_BLOCKING R0, 0x100 ;  /* 0x000400000000751d */ /* 0x0001e20000010000 */
[----:B------:R-:W-:Y:S01]  /*a9e0*/  IMAD.MOV.U32 R6, RZ, RZ, R59 ;  /* 0x000000ffff067224 */ /* 0x000fe200078e003b */
[----:B------:R-:W-:Y:S01]  /*a9f0*/  UIADD3.X UR5, URZ, UR36, URZ, UP0, !UPT ;  /* 0x000000243f057290 */ /* 0x000fe200087fe43f */
[----:B------:R-:W-:Y:S01]  /*aa00*/  IMAD.MOV.U32 R7, RZ, RZ, R60 ;  /* 0x000000ffff077224 */ /* 0x000fe200078e003c */
[----:B------:R-:W-:Y:S01]  /*aa10*/  MOV R217, 0xad50 ;  /* 0x0000ad5000d97802 */ /* 0x000fe20000000f00 */
[----:B------:R-:W-:Y:S01]  /*aa20*/  IMAD.MOV.U32 R8, RZ, RZ, R36 ;  /* 0x000000ffff087224 */ /* 0x000fe200078e0024 */
[----:B------:R-:W-:Y:S01]  /*aa30*/  BSSY B0, `(.L_x_3716) ;  /* 0x0000032000007945 */ /* 0x000fe20003800000 */
[----:B------:R-:W-:Y:S01]  /*aa40*/  IMAD.MOV.U32 R9, RZ, RZ, R50 ;  /* 0x000000ffff097224 */ /* 0x000fe200078e0032 */
[----:B------:R1:W-:Y:S01]  /*aa50*/  STL.128 [R1+0x190], R4 ;  /* 0x0001900401007387 */ /* 0x0003e20000100c00 */
[----:B------:R-:W-:-:S02]  /*aa60*/  IMAD.MOV.U32 R10, RZ, RZ, R38 ;  /* 0x000000ffff0a7224 */ /* 0x000fc400078e0026 */
[----:B------:R-:W-:Y:S02]  /*aa70*/  IMAD.MOV.U32 R11, RZ, RZ, R58 ;  /* 0x000000ffff0b7224 */ /* 0x000fe400078e003a */
[----:B0-----:R-:W-:Y:S02]  /*aa80*/  IMAD.U32 R0, RZ, RZ, UR39 ;  /* 0x00000027ff007e24 */ /* 0x001fe4000f8e00ff */
[----:B------:R-:W-:Y:S01]  /*aa90*/  IMAD.U32 R3, RZ, RZ, UR47 ;  /* 0x0000002fff037e24 */ /* 0x000fe2000f8e00ff */
[----:B------:R0:W-:Y:S01]  /*aaa0*/  STL.128 [R1+0x1b0], R8 ;  /* 0x0001b00801007387 */ /* 0x0001e20000100c00 */
[----:B------:R-:W-:Y:S02]  /*aab0*/  IMAD.U32 R2, RZ, RZ, UR46 ;  /* 0x0000002eff027e24 */ /* 0x000fe4000f8e00ff */
[----:B-1----:R-:W-:Y:S02]  /*aac0*/  IMAD.MOV.U32 R4, RZ, RZ, R53 ;  /* 0x000000ffff047224 */ /* 0x002fe400078e0035 */
[----:B------:R-:W-:-:S02]  /*aad0*/  IMAD.MOV.U32 R5, RZ, RZ, R56 ;  /* 0x000000ffff057224 */ /* 0x000fc400078e0038 */
[----:B------:R-:W-:Y:S02]  /*aae0*/  IMAD.MOV.U32 R6, RZ, RZ, R52 ;  /* 0x000000ffff067224 */ /* 0x000fe400078e0034 */
[----:B------:R-:W-:Y:S02]  /*aaf0*/  IMAD.MOV.U32 R7, RZ, RZ, R51 ;  /* 0x000000ffff077224 */ /* 0x000fe400078e0033 */
[----:B0-----:R-:W-:Y:S02]  /*ab00*/  IMAD.U32 R8, RZ, RZ, UR4 ;  /* 0x00000004ff087e24 */ /* 0x001fe4000f8e00ff */
[----:B------:R-:W-:Y:S01]  /*ab10*/  IMAD.U32 R9, RZ, RZ, UR5 ;  /* 0x00000005ff097e24 */ /* 0x000fe2000f8e00ff */
[----:B------:R0:W-:Y:S01]  /*ab20*/  STL.128 [R1+0x1c0], R4 ;  /* 0x0001c00401007387 */ /* 0x0001e20000100c00 */
[----:B------:R-:W-:Y:S01]  /*ab30*/  UIADD3 UR5, UR37, 0x170, URZ ;  /* 0x0000017025057890 */ /* 0x000fe2000fffe03f */
[----:B0-----:R-:W-:Y:S02]  /*ab40*/  IMAD.MOV.U32 R4, RZ, RZ, R27 ;  /* 0x000000ffff047224 */ /* 0x001fe400078e001b */
[----:B------:R-:W-:-:S02]  /*ab50*/  IMAD.MOV.U32 R5, RZ, RZ, R46 ;  /* 0x000000ffff057224 */ /* 0x000fc400078e002e */
[----:B------:R-:W-:Y:S02]  /*ab60*/  IMAD.MOV.U32 R6, RZ, RZ, R37 ;  /* 0x000000ffff067224 */ /* 0x000fe400078e0025 */
[----:B------:R-:W-:Y:S02]  /*ab70*/  IMAD.MOV.U32 R7, RZ, RZ, R57 ;  /* 0x000000ffff077224 */ /* 0x000fe400078e0039 */
[----:B------:R-:W-:-:S03]  /*ab80*/  IMAD.U32 R27, RZ, RZ, UR48 ;  /* 0x00000030ff1b7e24 */ /* 0x000fc6000f8e00ff */
[----:B------:R0:W-:Y:S02]  /*ab90*/  STL.128 [R1+0x1e0], R4 ;  /* 0x0001e00401007387 */ /* 0x0001e40000100c00 */
[----:B0-----:R-:W-:Y:S02]  /*aba0*/  IMAD.MOV.U32 R4, RZ, RZ, R17 ;  /* 0x000000ffff047224 */ /* 0x001fe400078e0011 */
[----:B------:R-:W-:Y:S02]  /*abb0*/  IMAD.MOV.U32 R5, RZ, RZ, R42 ;  /* 0x000000ffff057224 */ /* 0x000fe400078e002a */
[----:B------:R-:W-:Y:S02]  /*abc0*/  IMAD.MOV.U32 R6, RZ, RZ, R34 ;  /* 0x000000ffff067224 */ /* 0x000fe400078e0022 */
[----:B------:R-:W-:Y:S02]  /*abd0*/  IMAD.MOV.U32 R7, RZ, RZ, R48 ;  /* 0x000000ffff077224 */ /* 0x000fe400078e0030 */
[----:B------:R-:W-:-:S03]  /*abe0*/  IMAD.MOV.U32 R17, RZ, RZ, R49 ;  /* 0x000000ffff117224 */ /* 0x000fc600078e0031 */
[----:B------:R0:W-:Y:S02]  /*abf0*/  STL.128 [R1+0x1f0], R4 ;  /* 0x0001f00401007387 */ /* 0x0001e40000100c00 */
[----:B0-----:R-:W-:Y:S02]  /*ac00*/  IMAD.MOV.U32 R4, RZ, RZ, R47 ;  /* 0x000000ffff047224 */ /* 0x001fe400078e002f */
[----:B------:R-:W-:Y:S02]  /*ac10*/  IMAD.MOV.U32 R5, RZ, RZ, R45 ;  /* 0x000000ffff057224 */ /* 0x000fe400078e002d */
[----:B------:R-:W-:Y:S02]  /*ac20*/  IMAD.MOV.U32 R6, RZ, RZ, R16 ;  /* 0x000000ffff067224 */ /* 0x000fe400078e0010 */
[----:B------:R-:W-:Y:S02]  /*ac30*/  IMAD.MOV.U32 R7, RZ, RZ, R40 ;  /* 0x000000ffff077224 */ /* 0x000fe400078e0028 */
[----:B------:R-:W-:-:S03]  /*ac40*/  IMAD.MOV.U32 R16, RZ, RZ, R35 ;  /* 0x000000ffff107224 */ /* 0x000fc600078e0023 */
[----:B------:R0:W-:Y:S04]  /*ac50*/  STL.128 [R1+0x200], R4 ;  /* 0x0002000401007387 */ /* 0x0001e80000100c00 */
[----:B------:R-:W-:Y:S01]  /*ac60*/  STL.128 [R1+0x180], R16 ;  /* 0x0001801001007387 */ /* 0x000fe20000100c00 */
[----:B0-----:R-:W-:Y:S02]  /*ac70*/  IMAD.MOV.U32 R6, RZ, RZ, R26 ;  /* 0x000000ffff067224 */ /* 0x001fe400078e001a */
[----:B------:R-:W-:Y:S02]  /*ac80*/  IMAD.MOV.U32 R7, RZ, RZ, R39 ;  /* 0x000000ffff077224 */ /* 0x000fe400078e0027 */
[----:B------:R-:W-:Y:S02]  /*ac90*/  IMAD.MOV.U32 R4, RZ, RZ, R0 ;  /* 0x000000ffff047224 */ /* 0x000fe400078e0000 */
[----:B------:R-:W-:-:S02]  /*aca0*/  IMAD.MOV.U32 R5, RZ, RZ, R3 ;  /* 0x000000ffff057224 */ /* 0x000fc400078e0003 */
[----:B------:R-:W-:Y:S02]  /*acb0*/  IMAD.MOV.U32 R26, RZ, RZ, R2 ;  /* 0x000000ffff1a7224 */ /* 0x000fe400078e0002 */
[----:B------:R-:W-:Y:S01]  /*acc0*/  VIADD R2, R204, 0xffffffff ;  /* 0xffffffffcc027836 */ /* 0x000fe20000000000 */
[----:B------:R0:W-:Y:S04]  /*acd0*/  STL.128 [R1+0x170], R4 ;  /* 0x0001700401007387 */ /* 0x0001e80000100c00 */
[----:B------:R1:W-:Y:S01]  /*ace0*/  STL.128 [R1+0x1a0], R24 ;  /* 0x0001a01801007387 */ /* 0x0003e20000100c00 */
[----:B0-----:R-:W-:Y:S02]  /*acf0*/  IMAD.MOV.U32 R6, RZ, RZ, R33 ;  /* 0x000000ffff067224 */ /* 0x001fe400078e0021 */
[----:B------:R-:W-:-:S02]  /*ad00*/  IMAD.MOV.U32 R7, RZ, RZ, R43 ;  /* 0x000000ffff077224 */ /* 0x000fc400078e002b */
[----:B------:R-:W-:Y:S02]  /*ad10*/  IMAD.MOV.U32 R4, RZ, RZ, R8 ;  /* 0x000000ffff047224 */ /* 0x000fe400078e0008 */
[----:B------:R-:W-:-:S05]  /*ad20*/  IMAD.MOV.U32 R5, RZ, RZ, R9 ;  /* 0x000000ffff057224 */ /* 0x000fca00078e0009 */
[----:B------:R1:W-:Y:S02]  /*ad30*/  STL.128 [R1+0x1d0], R4 ;  /* 0x0001d00401007387 */ /* 0x0003e40000100c00 */
[----:B-1---5:R-:W-:Y:S05]  /*ad40*/  CALL.REL.NOINC `($_ZN7cutlass13device_kernelIN5flash11enable_sm90INS1_16FlashAttnFwdSm90INS1_25CollectiveMainloopFwdSm90ILi2EN4cute5tupleIJNS5_1CILi1EEES8_S8_EEENS6_IJNS7_ILi128EEENS7_ILi96EEENS7_ILi64EEEEEELi256ENS_6half_tEfNS_4arch4Sm90ELb0ELb1ELb0ELb1ELb0ELb1ELb1ELb1ELb0ELb1ELb1ELb0EEENS1_21CollectiveEpilogueFwdINS6_IJSA_NS7_ILi256EEESB_EEES9_SE_SG_Li256ELb1ELb1ELb1ELb0EEENS1_36VarlenDynamicPersistentTileSchedulerILi128ELi96ELi256ELi128ELb1ELb1ELb1ELb1ELb0ELb1EEEEEEEEEvNT_6ParamsE$_ZZN5flash25CollectiveMainloopFwdSm90ILi2EN4cute5tupleIJNS1_1CILi1EEES4_S4_EEENS2_IJNS3_ILi128EEENS3_ILi96EEENS3_ILi64EEEEEELi256EN7cutlass6half_tEfNSA_4arch4Sm90ELb0ELb1ELb0ELb1ELb0ELb1ELb1ELb1ELb0ELb1ELb1ELb0EE3mmaINS_16FlashAttnFwdSm90ISE_NS_21CollectiveEpilogueFwdINS2_IJS6_NS3_ILi256EEES7_EEES5_SB_SD_Li256ELb1ELb1ELb1ELb0EEENS_36VarlenDynamicPersistentTileSchedulerILi128ELi96ELi256ELi128ELb1ELb1ELb1ELb1ELb0ELb1EEEE13SharedStorageENS1_6TensorINS1_11ArrayEngineIfLm128EEENS1_6LayoutINS2_IJNS2_IJNS3_ILi2EEEST_NS3_ILi32EEEEEES4_S4_EEENS2_IJNS2_IJS4_ST_NS3_ILi4EEEEEENS3_ILi0EEESZ_EEEEEEENS_7SoftmaxILi2ELi0EEEEEbRKNSE_6ParamsENSA_25PipelineTmaAsyncNoClusterILi2ENSA_16PipelineTmaAsyncILi2EEEEES1B_RNSA_13PipelineStateILj2EEERT0_RT1_iRiRKNS_16SeqlenInfoQKNewKILb1ELb1EEENS2_IJiiiiEEERT_ENKUliT_T0_T1_E_clIZSF_ISO_S12_S14_EbS17_S1B_S1B_S1E_S1G_S1I_iS1J_S1N_S1O_S1Q_EUlRS1R_iE0_NS3_ILb1EEES1Y_EEDaiS1R_S1S_S1T_) ;  /* 0x00000338001c7944 */ /* 0x022fea0003c00000 */
[----:B------:R-:W-:Y:S05]  /*ad50*/  BSYNC B0 ;  /* 0x0000000000007941 */ /* 0x000fea0003800000 */
.L_x_3716:
[----:B------:R-:W2:Y:S01]  /*ad60*/  LDL R4, [R1+0x70] ;  /* 0x0000700001047983 */ /* 0x000ea20000100800 */
[----:B------:R-:W0:Y:S08]  /*ad70*/  LDC R0, c[0x0][0x448] ;  /* 0x00011200ff007b82 */ /* 0x000e300000000800 */
[----:B------:R-:W1:Y:S01]  /*ad80*/  LDC.64 R2, c[0x0][0xad8] ;  /* 0x0002b600ff027b82 */ /* 0x000e620000000a00 */
[----:B0-----:R-:W-:-:S13]  /*ad90*/  ISETP.NE.AND P0, PT, R0, 0x1, PT ;  /* 0x000000010000780c */ /* 0x001fda0003f05270 */
[----:B------:R-:W0:Y:S08]  /*ada0*/  @P0 LDC R5, c[0x0][0x44c] ;  /* 0x00011300ff050b82 */ /* 0x000e300000000800 */
[----:B------:R-:W3:Y:S01]  /*adb0*/  @P0 LDC R6, c[0x0][0x450] ;  /* 0x00011400ff060b82 */ /* 0x000ee20000000800 */
[----:B--2---:R-:W-:-:S04]  /*adc0*/  IMAD.SHL.U32 R4, R4, 0x80, RZ ;  /* 0x0000008004047824 */ /* 0x004fc800078e00ff */
[----:B0-----:R-:W-:-:S04]  /*add0*/  @P0 IMAD.HI.U32 R5, R4, R5, RZ ;  /* 0x0000000504050227 */ /* 0x001fc800078e00ff */
[----:B------:R-:W-:Y:S01]  /*ade0*/  IMAD.MOV.U32 R0, RZ, RZ, R4 ;  /* 0x000000ffff007224 */ /* 0x000fe200078e0004 */
[----:B---3--:R-:W-:Y:S02]  /*adf0*/  @P0 SHF.R.U32.HI R0, RZ, R6, R5 ;  /* 0x00000006ff000219 */ /* 0x008fe40000011605 */
[----:B-1----:R-:W-:-:S03]  /*ae00*/  ISETP.GE.AND P0, PT, R3, 0x1, PT ;  /* 0x000000010300780c */ /* 0x002fc60003f06270 */
[----:B------:R-:W-:Y:S02]  /*ae10*/  IMAD.IADD R205, R205, 0x1, R0 ;  /* 0x00000001cdcd7824 */ /* 0x000fe400078e0200 */
[----:B------:R-:W-:Y:S02]  /*ae20*/  VIADD R0, R204, 0xfffffffe ;  /* 0xfffffffecc007836 */ /* 0x000fe40000000000 */
[----:B------:R-:W-:-:S06]  /*ae30*/  IMAD.IADD R2, R205, 0x1, R2 ;  /* 0x00000001cd027824 */ /* 0x000fcc00078e0202 */
[----:B------:R-:W-:Y:S05]  /*ae40*/  @!P0 BRA `(.L_x_3717) ;  /* 0x0000000000488947 */ /* 0x000fea0003800000 */
        /* <DEDUP_REMOVED lines=11> */
.L_x_3719:
[----:B------:R-:W-:-:S13]  /*af00*/  ISETP.NE.AND P0, PT, R3, 0x1, PT ;  /* 0x000000010300780c */ /* 0x000fda0003f05270 */
[----:B------:R-:W0:Y:S02]  /*af10*/  @P0 LDC.64 R6, c[0x0][0xae0] ;  /* 0x0002b800ff060b82 */ /* 0x000e240000000a00 */
[----:B0-----:R-:W-:-:S05]  /*af20*/  @P0 IMAD.HI.U32 R6, R5, R6, RZ ;  /* 0x0000000605060227 */ /* 0x001fca00078e00ff */
[----:B------:R-:W-:-:S07]  /*af30*/  @P0 SHF.R.U32.HI R5, RZ, R7, R6 ;  /* 0x00000007ff050219 */ /* 0x000fce0000011606 */
.L_x_3720:
[----:B------:R-:W-:Y:S05]  /*af40*/  BSYNC B0 ;  /* 0x0000000000007941 */ /* 0x000fea0003800000 */
.L_x_3718:
[----:B------:R-:W-:-:S05]  /*af50*/  IMAD R3, R5, R3, R3 ;  /* 0x0000000305037224 */ /* 0x000fca00078e0203 */
[----:B------:R-:W-:-:S07]  /*af60*/  VIMNMX R2, R2, R3, PT ;  /* 0x0000000302027248 */ /* 0x000fce0003fe0100 */
.L_x_3717:
[----:B------:R-:W-:-:S05]  /*af70*/  IMAD.HI R2, R2, 0x2aaaaaab, RZ ;  /* 0x2aaaaaab02027827 */ /* 0x000fca00078e02ff */
[----:B------:R-:W-:-:S04]  /*af80*/  SHF.R.U32.HI R3, RZ, 0x1f, R2 ;  /* 0x0000001fff037819 */ /* 0x000fc80000011602 */
[----:B------:R-:W-:-:S04]  /*af90*/  LEA.HI.SX32 R2, R2, R3, 0x1c ;  /* 0x0000000302027211 */ /* 0x000fc800078fe2ff */
[----:B------:R-:W-:-:S04]  /*afa0*/  VIMNMX R3, R189, R2, !PT ;  /* 0x00000002bd037248 */ /* 0x000fc80007fe0100 */
[----:B------:R-:W-:-:S13]  /*afb0*/  ISETP.GE.AND P0, PT, R0, R3, PT ;  /* 0x000000030000720c */ /* 0x000fda0003f06270 */
[----:B------:R-:W-:Y:S05]  /*afc0*/  @!P0 BRA `(.L_x_3721) ;  /* 0x000000a800f88947 */ /* 0x000fea0003800000 */
.L_x_3748:
        /* <DEDUP_REMOVED lines=16> */
[----:B-1----:R-:W-:Y:S01]  /*b0d0*/  @!P0 IMAD.MOV.U32 R5, RZ, RZ, RZ ;  /* 0x000000ffff058224 */ /* 0x002fe200078e00ff */
[----:B--2---:R-:W-:-:S04]  /*b0e0*/  LOP3.LUT R2, R2, 0x1, RZ, 0xfc, !PT ;  /* 0x0000000102027812 */ /* 0x004fc800078efcff */
[----:B------:R-:W-:-:S13]  /*b0f0*/  ISETP.NE.AND P1, PT, R2, 0x3, PT ;  /* 0x000000030200780c */ /* 0x000fda0003f25270 */
[----:B0-----:R-:W-:Y:S05]  /*b100*/  @!P1 BRA `(.L_x_3723) ;  /* 0x0000000000049947 */ /* 0x001fea0003800000 */
[----:B------:R-:W-:Y:S01]  /*b110*/  BPT.TRAP 0x1 ;  /* 0x000000040000795c */ /* 0x000fe20000300000 */
.L_x_3723:
[----:B------:R-:W-:Y:S05]  /*b120*/  BSYNC B0 ;  /* 0x0000000000007941 */ /* 0x000fea0003800000 */
.L_x_3722:
        /* <DEDUP_REMOVED lines=13> */
.L_x_3725:
[----:B------:R-:W-:Y:S05]  /*b200*/  BSYNC B0 ;  /* 0x0000000000007941 */ /* 0x000fea0003800000 */
.L_x_3724:
        /* <DEDUP_REMOVED lines=8> */
.L_x_3727:
[----:B------:R-:W-:Y:S05]  /*b290*/  BSYNC B0 ;  /* 0x0000000000007941 */ /* 0x000fea0003800000 */
.L_x_3726:
[----:B------:R-:W2:Y:S04]  /*b2a0*/  LD.E R13, desc[UR42][R18.64+0x210] ;  /* 0x0002102a120d7980 */ /* 0x000ea8000c101900 */
[----:B------:R-:W2:Y:S01]  /*b2b0*/  LDL.64 R10, [R1+0xa0] ;  /* 0x0000a000010a7983 */ /* 0x000ea20000100a00 */
[----:B------:R-:W-:Y:S05]  /*b2c0*/  WARPSYNC.ALL ;  /* 0x0000000000007948 */ /* 0x000fea0003800000 */
[----:B------:R-:W3:Y:S04]  /*b2d0*/  LDL.64 R16, [R1+0x98] ;  /* 0x0000980001107983 */ /* 0x000ee80000100a00 */
[----:B------:R-:W4:Y:S04]  /*b2e0*/  LDL.64 R4, [R1+0x98] ;  /* 0x0000980001047983 */ /* 0x000f280000100a00 */
[----:B0----5:R-:W4:Y:S01]  /*b2f0*/  LDL.64 R6, [R1+0x98] ;  /* 0x0000980001067983 */ /* 0x021f220000100a00 */
[----:B--2---:R-:W-:-:S03]  /*b300*/  IMAD R10, R13, 0x300, R10 ;  /* 0x000003000d0a7824 */ /* 0x004fc600078e020a */
[----:B------:R-:W2:Y:S01]  /*b310*/  LDL.64 R8, [R1+0x98] ;  /* 0x0000980001087983 */ /* 0x000ea20000100a00 */
[----:B------:R-:W-:Y:S01]  /*b320*/  R2UR UR7, R11 ;  /* 0x000000000b0772ca */ /* 0x000fe200000e0000 */
[----:B------:R-:W-:Y:S01]  /*b330*/  WARPGROUP.ARRIVE ;  /* 0x00000000000079c5 */ /* 0x000fe20000000000 */
[C---:B------:R-:W-:Y:S01]  /*b340*/  R2UR UR6, R10.reuse ;  /* 0x000000000a0672ca */ /* 0x040fe200000e0000 */
[----:B------:R-:W2:Y:S01]  /*b350*/  LDL R20, [R1+0x54] ;  /* 0x0000540001147983 */ /* 0x000ea20000100800 */
[----:B------:R-:W-:Y:S02]  /*b360*/  VIADD R12, R10, 0x2 ;  /* 0x000000020a0c7836 */ /* 0x000fe40000000000 */
[----:B------:R-:W-:Y:S02]  /*b370*/  IMAD.MOV.U32 R13, RZ, RZ, R11 ;  /* 0x000000ffff0d7224 */ /* 0x000fe400078e000b */
        /* <DEDUP_REMOVED lines=45> */
.L_x_3730:
[----:B------:R-:W-:Y:S05]  /*b650*/  BSYNC B0 ;  /* 0x0000000000007941 */ /* 0x000fea0003800000 */
.L_x_3729:
        /* <DEDUP_REMOVED lines=10> */
.L_x_3732:
[----:B------:R-:W-:Y:S05]  /*b700*/  BSYNC B0 ;  /* 0x0000000000007941 */ /* 0x000fea0003800000 */
.L_x_3731:
[----:B------:R-:W-:Y:S04]  /*b710*/  BSSY B0, `(.L_x_3733) ;  /* 0x0000006000007945 */ /* 0x000fe80003800000 */
[----:B-1----:R-:W-:Y:S05]  /*b720*/  @P0 BRA `(.L_x_3734) ;  /* 0x0000000000100947 */ /* 0x002fea0003800000 */
[----:B-----5:R-:W-:Y:S01]  /*b730*/  IMAD R4, R4, 0x8, R7 ;  /* 0x0000000804047824 */ /* 0x020fe200078e0207 */
[----:B------:R-:W-:-:S04]  /*b740*/  SHF.L.U32 R5, R5, 0x1f, RZ ;  /* 0x0000001f05057819 */ /* 0x000fc800000006ff */
[----:B------:R-:W1:Y:S02]  /*b750*/  SYNCS.PHASECHK.TRANS64.TRYWAIT P0, [R4+URZ], R5 ;  /* 0x00000005040075a7 */ /* 0x000e64000800017f */
[----:B-1----:R-:W-:Y:S05]  /*b760*/  @!P0 BRA `(.L_x_3735) ;  /* 0x000002f4002c8947 */ /* 0x002fea0003800000 */
.L_x_3734:
[----:B------:R-:W-:Y:S05]  /*b770*/  BSYNC B0 ;  /* 0x0000000000007941 */ /* 0x000fea0003800000 */
.L_x_3733:
[----:B0-----:R-:W2:Y:S04]  /*b780*/  LD.E R17, desc[UR42][R18.64+0x210] ;  /* 0x0002102a12117980 */ /* 0x001ea8000c101900 */
[----:B-1---5:R-:W2:Y:S04]  /*b790*/  LDL.64 R4, [R1+0x118] ;  /* 0x0001180001047983 */ /* 0x022ea80000100a00 */
[----:B------:R-:W3:Y:S04]  /*b7a0*/  LDL R16, [R1+0x90] ;  /* 0x0000900001107983 */ /* 0x000ee80000100800 */
        /* <DEDUP_REMOVED lines=178> */
[----:B0-----:R-:W-:Y:S01]  /*c2d0*/  LOP3.LUT R21, R20, 0x7f, RZ, 0xc0, !PT ;  /* 0x0000007f14157812 */ /* 0x001fe200078ec0ff */
[----:B------:R-:W-:Y:S03]  /*c2e0*/  STL [R1+0x90], R2 ;  /* 0x0000900201007387 */ /* 0x000fe60000100800 */
[----:B------:R-:W-:Y:S01]  /*c2f0*/  ISETP.NE.AND P0, PT, R21, RZ, PT ;  /* 0x000000ff1500720c */ /* 0x000fe20003f05270 */
[----:B------:R-:W-:Y:S01]  /*c300*/  STL [R1+0x90], R2 ;  /* 0x0000900201007387 */ /* 0x000fe20000100800 */
[----:B------:R-:W-:-:S03]  /*c310*/  SHF.R.U32.HI R20, RZ, 0x7, R20 ;  /* 0x00000007ff147819 */ /* 0x000fc60000011614 */
        /* <DEDUP_REMOVED lines=26> */
[----:B0-----:R-:W4:Y:S01]  /*c4c0*/  LDL.128 R4, [R1+0x140] ;  /* 0x0001400001047983 */ /* 0x001f220000100c00 */
[----:B------:R-:W-:Y:S01]  /*c4d0*/  BSSY B0, `(.L_x_3736) ;  /* 0x0000040000007945 */ /* 0x000fe20003800000 */
[----:B--2---:R-:W-:-:S04]  /*c4e0*/  SHF.R.S32.HI R15, RZ, 0x1f, R16 ;  /* 0x0000001fff0f7819 */ /* 0x004fc80000011410 */
        /* <DEDUP_REMOVED lines=10> */
[----:B------:R-:W-:Y:S02]  /*c590*/  LEA.HI R73, R73, R72, RZ, 0x3 ;  /* 0x0000004849497211 */ /* 0x000fe400078f18ff */
[----:B------:R-:W-:Y:S01]  /*c5a0*/  SHF.R.S32.HI R77, RZ, 0x7, R14 ;  /* 0x00000007ff4d7819 */ /* 0x000fe2000001140e */
[----:B------:R-:W-:Y:S01]  /*c5b0*/  IMAD.IADD R79, R16, 0x1, -R79 ;  /* 0x00000001104f7824 */ /* 0x000fe200078e0a4f */
[----:B------:R-:W-:Y:S02]  /*c5c0*/  SHF.R.S32.HI R15, RZ, 0x5, R20 ;  /* 0x00000005ff0f7819 */ /* 0x000fe40000011414 */
[----:B------:R-:W-:Y:S02]  /*c5d0*/  LOP3.LUT R73, R73, 0xfffffff8, RZ, 0xc0, !PT ;  /* 0xfffffff849497812 */ /* 0x000fe400078ec0ff */
[----:B------:R-:W-:Y:S01]  /*c5e0*/  LEA.HI R14, R14, R77, RZ, 0x1 ;  /* 0x0000004d0e0e7211 */ /* 0x000fe200078f08ff */
[----:B---3--:R-:W-:Y:S01]  /*c5f0*/  IMAD R74, R74, 0x8, R15 ;  /* 0x000000084a4a7824 */ /* 0x008fe200078e020f */
[----:B------:R-:W-:Y:S01]  /*c600*/  LEA.HI R15, R79, R79, RZ, 0x1 ;  /* 0x0000004f4f0f7211 */ /* 0x000fe200078f08ff */
[----:B------:R-:W-:Y:S01]  /*c610*/  IMAD.IADD R73, R72, 0x1, -R73 ;  /* 0x0000000148497824 */ /* 0x000fe200078e0a49 */
[----:B------:R-:W-:-:S02]  /*c620*/  LOP3.LUT R14, R14, 0x3fffffe, RZ, 0xc0, !PT ;  /* 0x03fffffe0e0e7812 */ /* 0x000fc400078ec0ff */
[----:B------:R-:W-:Y:S01]  /*c630*/  LOP3.LUT R16, R15, 0x1ffffffe, RZ, 0xc0, !PT ;  /* 0x1ffffffe0f107812 */ /* 0x000fe200078ec0ff */
[----:B------:R-:W-:Y:S01]  /*c640*/  IMAD.U32 R73, R74, 0x10, R73 ;  /* 0x000000104a497824 */ /* 0x000fe200078e0049 */
[----:B----4-:R-:W-:Y:S01]  /*c650*/  ISETP.NE.AND P1, PT, R12, 0x1, PT ;  /* 0x000000010c00780c */ /* 0x010fe20003f25270 */
[----:B------:R-:W-:Y:S02]  /*c660*/  IMAD.IADD R14, R77, 0x1, -R14 ;  /* 0x000000014d0e7824 */ /* 0x000fe400078e0a0e */
[----:B------:R-:W-:Y:S02]  /*c670*/  IMAD.IADD R16, R79, 0x1, -R16 ;  /* 0x000000014f107824 */ /* 0x000fe400078e0a10 */
[----:B------:R-:W-:-:S04]  /*c680*/  IMAD R73, R14, 0x40, R73 ;  /* 0x000000400e497824 */ /* 0x000fc800078e0249 */
[----:B------:R-:W-:-:S04]  /*c690*/  IMAD R14, R16, 0x8, R73 ;  /* 0x00000008100e7824 */ /* 0x000fc800078e0249 */
[----:B------:R-:W-:-:S05]  /*c6a0*/  @P1 IMAD.HI.U32 R12, R14, R13, RZ ;  /* 0x0000000d0e0c1227 */ /* 0x000fca00078e00ff */
[----:B------:R-:W-:Y:S01]  /*c6b0*/  @P1 SHF.R.U32.HI R14, RZ, R75, R12 ;  /* 0x0000004bff0e1219 */ /* 0x000fe2000001160c */
[----:B------:R-:W-:Y:S01]  /*c6c0*/  IMAD.MOV.U32 R13, RZ, RZ, -0x60 ;  /* 0xffffffa0ff0d7424 */ /* 0x000fe200078e00ff */
[----:B------:R-:W-:-:S03]  /*c6d0*/  LOP3.LUT R12, R21, 0x7ffffffc, RZ, 0xc0, !PT ;  /* 0x7ffffffc150c7812 */ /* 0x000fc600078ec0ff */
[----:B------:R-:W0:Y:S01]  /*c6e0*/  SHFL.IDX PT, R20, R14, RZ, 0x1c1f ;  /* 0x001c1fff0e147589 */ /* 0x000e2200000e0000 */
        /* <DEDUP_REMOVED lines=10> */
[--C-:B0-----:R-:W-:Y:S02]  /*c790*/  IMAD.IADD R6, R15, 0x1, R20.reuse ;  /* 0x000000010f067824 */ /* 0x101fe400078e0214 */
        /* <DEDUP_REMOVED lines=12> */
.L_x_3739:
[----:B------:R-:W-:-:S13]  /*c860*/  ISETP.NE.AND P1, PT, R9, 0x1, PT ;  /* 0x000000010900780c */ /* 0x000fda0003f25270 */
[----:B------:R-:W-:-:S05]  /*c870*/  @P1 IMAD.HI.U32 R12, R8, R10, RZ ;  /* 0x0000000a080c1227 */ /* 0x000fca00078e00ff */
[----:B------:R-:W-:-:S07]  /*c880*/  @P1 SHF.R.U32.HI R8, RZ, R11, R12 ;  /* 0x0000000bff081219 */ /* 0x000fce000001160c */
.L_x_3740:
[----:B------:R-:W-:Y:S05]  /*c890*/  BSYNC B1 ;  /* 0x0000000000017941 */ /* 0x000fea0003800000 */
.L_x_3738:
[----:B------:R-:W-:-:S05]  /*c8a0*/  IMAD R8, R8, R9, R73 ;  /* 0x0000000908087224 */ /* 0x000fca00078e0249 */
[----:B------:R-:W-:Y:S02]  /*c8b0*/  VIMNMX R7, R7, R8, !PT ;  /* 0x0000000807077248 */ /* 0x000fe40007fe0100 */
[----:B------:R-:W-:-:S07]  /*c8c0*/  VIADDMNMX R6, R8, R9, R6, PT ;  /* 0x0000000908067246 */ /* 0x000fce0003800106 */
.L_x_3737:
[----:B------:R-:W-:Y:S05]  /*c8d0*/  BSYNC B0 ;  /* 0x0000000000007941 */ /* 0x000fea0003800000 */
.L_x_3736:
[C---:B------:R-:W-:Y:S01]  /*c8e0*/  ISETP.GE.AND P1, PT, R21.reuse, 0x9, PT ;  /* 0x000000091500780c */ /* 0x040fe20003f26270 */
[----:B------:R-:W0:Y:S01]  /*c8f0*/  SHFL.IDX PT, R14, R14, 0x1, 0x1c1f ;  /* 0x003c1f000e0e7f89 */ /* 0x000e2200000e0000 */
[----:B------:R-:W-:Y:S01]  /*c900*/  ISETP.GE.AND P2, PT, R21, 0x2, PT ;  /* 0x000000021500780c */ /* 0x000fe20003f46270 */
[----:B------:R-:W-:Y:S01]  /*c910*/  BSSY B0, `(.L_x_3741) ;  /* 0x0000087000007945 */ /* 0x000fe20003800000 */
[----:B------:R-:W-:Y:S02]  /*c920*/  P2R R75, PR, RZ, 0x2 ;  /* 0x00000002ff4b7803 */ /* 0x000fe40000000000 */
[----:B------:R-:W-:Y:S02]  /*c930*/  ISETP.GT.AND P1, PT, R7, 0x8, !P1 ;  /* 0x000000080700780c */ /* 0x000fe40004f24270 */
[----:B------:R-:W-:Y:S02]  /*c940*/  P2R R8, PR, RZ, 0x4 ;  /* 0x00000004ff087803 */ /* 0x000fe40000000000 */
[----:B------:R-:W-:-:S02]  /*c950*/  ISETP.LT.OR P1, PT, R6, 0x9, P1 ;  /* 0x000000090600780c */ /* 0x000fc40000f21670 */
[----:B------:R-:W-:Y:S02]  /*c960*/  ISETP.GT.AND P2, PT, R7, 0x1, !P2 ;  /* 0x000000010700780c */ /* 0x000fe40005744270 */
[----:B------:R-:W-:Y:S02]  /*c970*/  ISETP.GE.AND P3, PT, R21, 0xa, PT ;  /* 0x0000000a1500780c */ /* 0x000fe40003f66270 */
[----:B------:R-:W-:Y:S02]  /*c980*/  FSEL R162, R28, -INF , !P1 ;  /* 0xff8000001ca27808 */ /* 0x000fe40004800000 */
[----:B------:R-:W-:Y:S02]  /*c990*/  ISETP.LT.OR P2, PT, R6, 0x2, P2 ;  /* 0x000000020600780c */ /* 0x000fe40001741670 */
[----:B------:R-:W-:Y:S02]  /*c9a0*/  ISETP.GT.AND P1, PT, R7, 0x9, !P3 ;  /* 0x000000090700780c */ /* 0x000fe40005f24270 */
[----:B------:R-:W-:-:S02]  /*c9b0*/  FSEL R88, R25, -INF , !P2 ;  /* 0xff80000019587808 */ /* 0x000fc40005000000 */
[C---:B------:R-:W-:Y:S01]  /*c9c0*/  ISETP.LT.OR P1, PT, R6.reuse, 0xa, P1 ;  /* 0x0000000a0600780c */ /* 0x040fe20000f21670 */
[--C-:B0-----:R-:W-:Y:S01]  /*c9d0*/  IMAD.IADD R12, R15, 0x1, R14.reuse ;  /* 0x000000010f0c7824 */ /* 0x101fe200078e020e */
[----:B------:R-:W-:Y:S01]  /*c9e0*/  ISETP.GE.AND P2, PT, R21, 0x11, PT ;  /* 0x000000111500780c */ /* 0x000fe20003f46270 */
[----:B------:R-:W-:Y:S01]  /*c9f0*/  IMAD.IADD R13, R17, 0x1, R14 ;  /* 0x00000001110d7824 */ /* 0x000fe200078e020e */
        /* <DEDUP_REMOVED lines=113> */
.L_x_3744:
[----:B------:R-:W-:-:S13]  /*d110*/  ISETP.NE.AND P6, PT, R9, 0x1, PT ;  /* 0x000000010900780c */ /* 0x000fda0003fc5270 */
[----:B------:R-:W-:-:S05]  /*d120*/  @P6 IMAD.HI.U32 R10, R4, R10, RZ ;  /* 0x0000000a040a6227 */ /* 0x000fca00078e00ff */
[----:B------:R-:W-:-:S07]  /*d130*/  @P6 SHF.R.U32.HI R4, RZ, R11, R10 ;  /* 0x0000000bff046219 */ /* 0x000fce000001160a */
.L_x_3745:
[----:B------:R-:W-:Y:S05]  /*d140*/  BSYNC B1 ;  /* 0x0000000000017941 */ /* 0x000fea0003800000 */
.L_x_3743:
[----:B------:R-:W-:-:S05]  /*d150*/  IMAD R4, R4, R9, R73 ;  /* 0x0000000904047224 */ /* 0x000fca00078e0249 */
[----:B------:R-:W-:Y:S02]  /*d160*/  VIADDMNMX R12, R4, R9, R12, PT ;  /* 0x00000009040c7246 */ /* 0x000fe4000380010c */
[----:B------:R-:W-:-:S07]  /*d170*/  VIMNMX R13, R13, R4, !PT ;  /* 0x000000040d0d7248 */ /* 0x000fce0007fe0100 */
.L_x_3742:
[----:B------:R-:W-:Y:S05]  /*d180*/  BSYNC B0 ;  /* 0x0000000000007941 */ /* 0x000fea0003800000 */
.L_x_3741:
        /* <DEDUP_REMOVED lines=81> */
[C---:B------:R-:W-:Y:S02]  /*d6a0*/  ISETP.GT.AND P2, PT, R13.reuse, 0x50, !P2 ;  /* 0x000000500d00780c */ /* 0x040fe40005744270 */
[----:B------:R-:W-:Y:S02]  /*d6b0*/  FMNMX.FTZ R4, R86, R4, !PT ;  /* 0x0000000456047209 */ /* 0x000fe40007810000 */
[----:B------:R-:W-:Y:S02]  /*d6c0*/  ISETP.LT.OR P1, PT, R12, 0x4a, P1 ;  /* 0x0000004a0c00780c */ /* 0x000fe40000f21670 */
[----:B------:R-:W-:Y:S02]  /*d6d0*/  FMNMX.FTZ R4, R74, R4, !PT ;  /* 0x000000044a047209 */ /* 0x000fe40007810000 */
[----:B------:R-:W-:-:S02]  /*d6e0*/  ISETP.GT.AND P3, PT, R13, 0x51, !P3 ;  /* 0x000000510d00780c */ /* 0x000fc40005f64270 */
        /* <DEDUP_REMOVED lines=35> */
[----:B------:R-:W-:-:S04]  /*d920*/  FMNMX.FTZ R5, R55, R4, !PT ;  /* 0x0000000437057209 */ /* 0x000fc80007810000 */
[----:B------:R-:W-:Y:S01]  /*d930*/  FMNMX.FTZ R4, R58, R5, !PT ;  /* 0x000000053a047209 */ /* 0x000fe20007810000 */
[----:B------:R-:W0:Y:S03]  /*d940*/  SHFL.BFLY PT, R9, R8, 0x2, 0x1f ;  /* 0x0c401f0008097f89 */ /* 0x000e2600000e0000 */
        /* <DEDUP_REMOVED lines=17> */
[----:B0-----:R-:W-:Y:S02]  /*da60*/  FMNMX.FTZ R10, R8, R9, !PT ;  /* 0x00000009080a7209 */ /* 0x001fe40007810000 */
[----:B------:R-:W-:Y:S02]  /*da70*/  FMNMX.FTZ R9, R71, R4, !PT ;  /* 0x0000000447097209 */ /* 0x000fe40007810000 */
[----:B------:R-:W2:Y:S04]  /*da80*/  LDL.64 R4, [R1+0x240] ;  /* 0x0002400001047983 */ /* 0x000ea80000100a00 */
[----:B------:R-:W-:Y:S04]  /*da90*/  STL.64 [R1+0x230], R8 ;  /* 0x0002300801007387 */ /* 0x000fe80000100a00 */
[----:B------:R-:W4:Y:S04]  /*daa0*/  LDL R12, [R1+0x234] ;  /* 0x00023400010c7983 */ /* 0x000f280000100800 */
[----:B------:R-:W0:Y:S02]  /*dab0*/  SHFL.BFLY PT, R11, R10, 0x1, 0x1f ;  /* 0x0c201f000a0b7f89 */ /* 0x000e2400000e0000 */
[----:B0-----:R-:W-:-:S05]  /*dac0*/  FMNMX.FTZ R10, R10, R11, !PT ;  /* 0x0000000b0a0a7209 */ /* 0x001fca0007810000 */
[----:B------:R-:W-:Y:S04]  /*dad0*/  STL [R1+0x230], R10 ;  /* 0x0002300a01007387 */ /* 0x000fe80000100800 */
[----:B------:R-:W3:Y:S04]  /*dae0*/  LDL R14, [R1+0x230] ;  /* 0x00023000010e7983 */ /* 0x000ee80000100800 */
[----:B----4-:R-:W0:Y:S02]  /*daf0*/  SHFL.BFLY PT, R9, R12, 0x2, 0x1f ;  /* 0x0c401f000c097f89 */ /* 0x010e2400000e0000 */
[----:B0-----:R-:W-:-:S05]  /*db00*/  FMNMX.FTZ R9, R9, R12, !PT ;  /* 0x0000000c09097209 */ /* 0x001fca0007810000 */
[----:B------:R-:W0:Y:S01]  /*db10*/  SHFL.BFLY PT, R8, R9, 0x1, 0x1f ;  /* 0x0c201f0009087f89 */ /* 0x000e2200000e0000 */
[----:B---3--:R-:W-:Y:S01]  /*db20*/  FMUL.FTZ R11, R41, R14 ;  /* 0x0000000e290b7220 */ /* 0x008fe20000410000 */
[----:B------:R-:W-:-:S04]  /*db30*/  FSETP.NEU.FTZ.AND P1, PT, R14, -INF , PT ;  /* 0xff8000000e00780b */ /* 0x000fc80003f3d000 */
[----:B------:R-:W-:Y:S02]  /*db40*/  FSEL R29, R14, RZ, P1 ;  /* 0x000000ff0e1d7208 */ /* 0x000fe40000800000 */
[----:B------:R-:W-:Y:S02]  /*db50*/  FSEL R11, R11, RZ, P1 ;  /* 0x000000ff0b0b7208 */ /* 0x000fe40000800000 */
[----:B0-----:R-:W-:Y:S01]  /*db60*/  FMNMX.FTZ R8, R9, R8, !PT ;  /* 0x0000000809087209 */ /* 0x001fe20007810000 */
[----:B------:R-:W-:-:S03]  /*db70*/  FADD.FTZ R6, R6, -R29 ;  /* 0x8000001d06067221 */ /* 0x000fc60000010000 */
[C---:B------:R-:W-:Y:S01]  /*db80*/  FSETP.NEU.FTZ.AND P1, PT, R8.reuse, -INF , PT ;  /* 0xff8000000800780b */ /* 0x040fe20003f3d000 */
[-C--:B------:R-:W-:Y:S01]  /*db90*/  FMUL.FTZ R9, R8, R41.reuse ;  /* 0x0000002908097220 */ /* 0x080fe20000410000 */
[-CC-:B------:R-:W-:Y:S02]  /*dba0*/  FFMA.FTZ R184, R20, R41.reuse, -R11.reuse ;  /* 0x0000002914b87223 */ /* 0x180fe4000001080b */
        /* <DEDUP_REMOVED lines=25> */
[----:B------:R-:W-:Y:S01]  /*dd40*/  FSEL R6, R9, RZ, P1 ;  /* 0x000000ff09067208 */ /* 0x000fe20000800000 */
[----:B------:R-:W-:-:S04]  /*dd50*/  FADD.FTZ R10, R7, -R10 ;  /* 0x8000000a070a7221 */ /* 0x000fc80000010000 */
[-CC-:B------:R-:W-:Y:S01]  /*dd60*/  FFMA.FTZ R32, R26, R41.reuse, -R6.reuse ;  /* 0x000000291a207223 */ /* 0x180fe20000010806 */
[----:B------:R-:W-:Y:S01]  /*dd70*/  FMUL.FTZ R10, R41, R10 ;  /* 0x0000000a290a7220 */ /* 0x000fe20000410000 */
[-CC-:B------:R-:W-:Y:S01]  /*dd80*/  FFMA.FTZ R161, R27, R41.reuse, -R6.reuse ;  /* 0x000000291ba17223 */ /* 0x180fe20000010806 */
[----:B------:R-:W-:Y:S01]  /*dd90*/  MUFU.EX2 R160, R160 ;  /* 0x000000a000a07308 */ /* 0x000fe20000000800 */
[----:B------:R-:W-:-:S07]  /*dda0*/  FFMA.FTZ R31, R30, R41, -R6 ;  /* 0x000000291e1f7223 */ /* 0x000fce0000010806 */
[----:B------:R-:W2:Y:S01]  /*ddb0*/  MUFU.EX2 R11, R11 ;  /* 0x0000000b000b7308 */ /* 0x000ea20000000800 */
[----:B------:R-:W-:-:S07]  /*ddc0*/  FFMA.FTZ R163, R25, R41, -R6 ;  /* 0x0000002919a37223 */ /* 0x000fce0000010806 */
[----:B------:R-:W-:Y:S08]  /*ddd0*/  MUFU.EX2 R32, R32 ;  /* 0x0000002000207308 */ /* 0x000ff00000000800 */
[----:B------:R-:W0:Y:S01]  /*dde0*/  MUFU.EX2 R10, R10 ;  /* 0x0000000a000a7308 */ /* 0x000e220000000800 */
[----:B------:R-:W-:-:S07]  /*ddf0*/  FFMA.FTZ R30, R15, R41, -R6 ;  /* 0x000000290f1e7223 */ /* 0x000fce0000010806 */
[----:B------:R-:W1:Y:S08]  /*de00*/  MUFU.EX2 R13, R13 ;  /* 0x0000000d000d7308 */ /* 0x000e700000000800 */
[----:B------:R-:W3:Y:S01]  /*de10*/  MUFU.EX2 R161, R161 ;  /* 0x000000a100a17308 */ /* 0x000ee20000000800 */
[----:B------:R-:W-:-:S07]  /*de20*/  FFMA.FTZ R165, R17, R41, -R6 ;  /* 0x0000002911a57223 */ /* 0x000fce0000010806 */
[----:B------:R-:W4:Y:S08]  /*de30*/  MUFU.EX2 R162, R162 ;  /* 0x000000a200a27308 */ /* 0x000f300000000800 */
[----:B------:R-:W5:Y:S01]  /*de40*/  MUFU.EX2 R31, R31 ;  /* 0x0000001f001f7308 */ /* 0x000f620000000800 */
[----:B--2---:R-:W-:Y:S01]  /*de50*/  FFMA.FTZ R4, R11, R4, R160 ;  /* 0x000000040b047223 */ /* 0x004fe200000100a0 */
[----:B0-----:R-:W-:-:S06]  /*de60*/  FFMA.FTZ R14, R5, R10, R32 ;  /* 0x0000000a050e7223 */ /* 0x001fcc0000010020 */
[----:B------:R-:W0:Y:S01]  /*de70*/  MUFU.EX2 R37, R37 ;  /* 0x0000002500257308 */ /* 0x000e220000000800 */
[----:B------:R-:W-:-:S07]  /*de80*/  FFMA.FTZ R29, R38, R41, -R6 ;  /* 0x00000029261d7223 */ /* 0x000fce0000010806 */
[----:B------:R-:W2:Y:S01]  /*de90*/  MUFU.EX2 R163, R163 ;  /* 0x000000a300a37308 */ /* 0x000ea20000000800 */
[----:B-1----:R-:W-:Y:S01]  /*dea0*/  FADD.FTZ R5, R13, R4 ;  /* 0x000000040d057221 */ /* 0x002fe20000010000 */
[----:B---3--:R-:W-:-:S06]  /*deb0*/  FADD.FTZ R14, R161, R14 ;  /* 0x0000000ea10e7221 */ /* 0x008fcc0000010000 */
[----:B------:R-:W1:Y:S01]  /*dec0*/  MUFU.EX2 R36, R36 ;  /* 0x0000002400247308 */ /* 0x000e620000000800 */
[----:B------:R-:W-:-:S07]  /*ded0*/  FFMA.FTZ R167, R39, R41, -R6 ;  /* 0x0000002927a77223 */ /* 0x000fce0000010806 */
[----:B------:R-:W3:Y:S01]  /*dee0*/  MUFU.EX2 R30, R30 ;  /* 0x0000001e001e7308 */ /* 0x000ee20000000800 */
[----:B----4-:R-:W-:Y:S01]  /*def0*/  FADD.FTZ R4, R162, R5 ;  /* 0x00000005a2047221 */ /* 0x010fe20000010000 */
[----:B-----5:R-:W-:-:S06]  /*df00*/  FADD.FTZ R14, R31, R14 ;  /* 0x0000000e1f0e7221 */ /* 0x020fcc0000010000 */
[----:B------:R-:W4:Y:S01]  /*df10*/  MUFU.EX2 R164, R164 ;  /* 0x000000a400a47308 */ /* 0x000f220000000800 */
[----:B------:R-:W-:-:S07]  /*df20*/  FFMA.FTZ R28, R42, R41, -R6 ;  /* 0x000000292a1c7223 */ /* 0x000fce0000010806 */
[----:B------:R-:W5:Y:S01]  /*df30*/  MUFU.EX2 R165, R165 ;  /* 0x000000a500a57308 */ /* 0x000f620000000800 */
[----:B0-----:R-:W-:Y:S01]  /*df40*/  FADD.FTZ R5, R37, R4 ;  /* 0x0000000425057221 */ /* 0x001fe20000010000 */
[----:B--2---:R-:W-:-:S06]  /*df50*/  FADD.FTZ R7, R163, R14 ;  /* 0x0000000ea3077221 */ /* 0x004fcc0000010000 */
        /* <DEDUP_REMOVED lines=75> */
[----:B------:R-:W0:Y:S08]  /*e410*/  MUFU.EX2 R173, R173 ;  /* 0x000000ad00ad7308 */ /* 0x000e300000000800 */
[----:B------:R-:W2:Y:S01]  /*e420*/  MUFU.EX2 R17, R17 ;  /* 0x0000001100117308 */ /* 0x000ea20000000800 */
[----:B-1----:R-:W-:Y:S01]  /*e430*/  FADD.FTZ R7, R178, R7 ;  /* 0x00000007b2077221 */ /* 0x002fe20000010000 */
[----:B---3--:R-:W-:-:S06]  /*e440*/  FADD.FTZ R5, R175, R4 ;  /* 0x00000004af057221 */ /* 0x008fcc0000010000 */
[----:B------:R-:W1:Y:S08]  /*e450*/  MUFU.EX2 R21, R21 ;  /* 0x0000001500157308 */ /* 0x000e700000000800 */
[----:B------:R-:W3:Y:S01]  /*e460*/  MUFU.EX2 R14, R14 ;  /* 0x0000000e000e7308 */ /* 0x000ee20000000800 */
[----:B----4-:R-:W-:Y:S01]  /*e470*/  FADD.FTZ R4, R172, R7 ;  /* 0x00000007ac047221 */ /* 0x010fe20000010000 */
[----:B-----5:R-:W-:-:S06]  /*e480*/  FADD.FTZ R6, R16, R5 ;  /* 0x0000000510067221 */ /* 0x020fcc0000010000 */
[----:B------:R-:W4:Y:S08]  /*e490*/  MUFU.EX2 R20, R20 ;  /* 0x0000001400147308 */ /* 0x000f300000000800 */
[----:B------:R-:W5:Y:S01]  /*e4a0*/  MUFU.EX2 R15, R15 ;  /* 0x0000000f000f7308 */ /* 0x000f620000000800 */
[----:B0-----:R-:W-:Y:S01]  /*e4b0*/  FADD.FTZ R4, R173, R4 ;  /* 0x00000004ad047221 */ /* 0x001fe20000010000 */
[----:B--2---:R-:W-:-:S03]  /*e4c0*/  FADD.FTZ R5, R17, R6 ;  /* 0x0000000611057221 */ /* 0x004fc60000010000 */
[----:B-1----:R-:W-:Y:S01]  /*e4d0*/  FADD.FTZ R7, R21, R4 ;  /* 0x0000000415077221 */ /* 0x002fe20000010000 */
[----:B---3--:R-:W-:-:S03]  /*e4e0*/  FADD.FTZ R6, R14, R5 ;  /* 0x000000050e067221 */ /* 0x008fc60000010000 */
[----:B----4-:R-:W-:Y:S01]  /*e4f0*/  FADD.FTZ R4, R20, R7 ;  /* 0x0000000714047221 */ /* 0x010fe20000010000 */
[----:B------:R-:W-:Y:S01]  /*e500*/  STL [R1+0x234], R8 ;  /* 0x0002340801007387 */ /* 0x000fe20000100800 */
[----:B-----5:R-:W-:-:S05]  /*e510*/  FADD.FTZ R5, R15, R6 ;  /* 0x000000060f057221 */ /* 0x020fca0000010000 */
[----:B------:R0:W-:Y:S04]  /*e520*/  STL.64 [R1+0x240], R4 ;  /* 0x0002400401007387 */ /* 0x0001e80000100a00 */
[----:B------:R-:W2:Y:S01]  /*e530*/  LD.E R6, desc[UR42][R18.64+0x260] ;  /* 0x0002602a12067980 */ /* 0x000ea2000c101900 */
[----:B------:R-:W-:-:S04]  /*e540*/  UIADD3 UR4, UP0, UR37, 0x260, URZ ;  /* 0x0000026025047890 */ /* 0x000fc8000ff1e03f */
[----:B------:R-:W-:Y:S02]  /*e550*/  ULOP3.LUT UR5, UR4, 0x4, URZ, 0xfc, !UPT ;  /* 0x0000000404057892 */ /* 0x000fe4000f8efc3f */
[----:B------:R-:W-:-:S04]  /*e560*/  UIADD3.X UR6, URZ, UR36, URZ, UP0, !UPT ;  /* 0x000000243f067290 */ /* 0x000fc800087fe43f */
[----:B0-----:R-:W-:Y:S02]  /*e570*/  IMAD.U32 R4, RZ, RZ, UR5 ;  /* 0x00000005ff047e24 */ /* 0x001fe4000f8e00ff */
[----:B------:R-:W-:Y:S02]  /*e580*/  IMAD.U32 R5, RZ, RZ, UR6 ;  /* 0x00000006ff057e24 */ /* 0x000fe4000f8e00ff */
        /* <DEDUP_REMOVED lines=67> */
[----:B------:R-:W-:Y:S01]  /*e9c0*/  ULOP3.LUT UR5, UR4, 0x8, URZ, 0xfc, !UPT ;  /* 0x0000000804057892 */ /* 0x000fe2000f8efc3f */
[C---:B0-----:R-:W-:Y:S01]  /*e9d0*/  FMUL.FTZ R9, R11.reuse, R134 ;  /* 0x000000860b097220 */ /* 0x041fe20000410000 */
[----:B--2---:R-:W-:-:S04]  /*e9e0*/  FMUL.FTZ R45, R11, R25 ;  /* 0x000000190b2d7220 */ /* 0x004fc80000410000 */
[----:B------:R0:W-:Y:S01]  /*e9f0*/  ST.E desc[UR42][R18.64+0x274], R9 ;  /* 0x0002740912007985 */ /* 0x0001e2000c10192a */
[C---:B---3--:R-:W-:Y:S01]  /*ea00*/  FMUL.FTZ R7, R11.reuse, R132 ;  /* 0x000000840b077220 */ /* 0x048fe20000410000 */
[C---:B----4-:R-:W-:Y:S01]  /*ea10*/  FMUL.FTZ R25, R11.reuse, R136 ;  /* 0x000000880b197220 */ /* 0x050fe20000410000 */
[C---:B-----5:R-:W-:Y:S01]  /*ea20*/  FMUL.FTZ R27, R11.reuse, R138 ;  /* 0x0000008a0b1b7220 */ /* 0x060fe20000410000 */
[C---:B------:R-:W-:Y:S01]  /*ea30*/  FMUL.FTZ R39, R11.reuse, R140 ;  /* 0x0000008c0b277220 */ /* 0x040fe20000410000 */
[----:B------:R-:W-:Y:S01]  /*ea40*/  ST.E desc[UR42][R18.64+0x454], R45 ;  /* 0x0004542d12007985 */ /* 0x000fe2000c10192a */
[----:B0-----:R-:W-:-:S03]  /*ea50*/  FMUL.FTZ R9, R11, R148 ;  /* 0x000000940b097220 */ /* 0x001fc60000410000 */
[----:B------:R0:W-:Y:S01]  /*ea60*/  ST.E desc[UR42][R18.64+0x270], R7 ;  /* 0x0002700712007985 */ /* 0x0001e2000c10192a */
[----:B------:R-:W-:-:S03]  /*ea70*/  FMUL.FTZ R41, R11, R142 ;  /* 0x0000008e0b297220 */ /* 0x000fc60000410000 */
[----:B------:R1:W-:Y:S01]  /*ea80*/  ST.E desc[UR42][R18.64+0x280], R25 ;  /* 0x0002801912007985 */ /* 0x0003e2000c10192a */
[----:B------:R-:W-:-:S03]  /*ea90*/  FMUL.FTZ R43, R11, R144 ;  /* 0x000000900b2b7220 */ /* 0x000fc60000410000 */
[----:B------:R2:W-:Y:S04]  /*eaa0*/  ST.E desc[UR42][R18.64+0x284], R27 ;  /* 0x0002841b12007985 */ /* 0x0005e8000c10192a */
[----:B------:R3:W-:Y:S01]  /*eab0*/  ST.E desc[UR42][R18.64+0x290], R39 ;  /* 0x0002902712007985 */ /* 0x0007e2000c10192a */
[C---:B0-----:R-:W-:Y:S01]  /*eac0*/  FMUL.FTZ R7, R11.reuse, R146 ;  /* 0x000000920b077220 */ /* 0x041fe20000410000 */
[C---:B------:R-:W-:Y:S02]  /*ead0*/  FMUL.FTZ R45, R11.reuse, R150 ;  /* 0x000000960b2d7220 */ /* 0x040fe40000410000 */
[----:B------:R0:W-:Y:S01]  /*eae0*/  ST.E desc[UR42][R18.64+0x2b0], R9 ;  /* 0x0002b00912007985 */ /* 0x0001e2000c10192a */
[C---:B------:R-:W-:Y:S01]  /*eaf0*/  FMUL.FTZ R47, R11.reuse, R130 ;  /* 0x000000820b2f7220 */ /* 0x040fe20000410000 */
[C---:B-1----:R-:W-:Y:S01]  /*eb00*/  FMUL.FTZ R25, R11.reuse, R128 ;  /* 0x000000800b197220 */ /* 0x042fe20000410000 */
[C---:B--2---:R-:W-:Y:S01]  /*eb10*/  FMUL.FTZ R27, R11.reuse, R126 ;  /* 0x0000007e0b1b7220 */ /* 0x044fe20000410000 */
[C---:B---3--:R-:W-:Y:S01]  /*eb20*/  FMUL.FTZ R39, R11.reuse, R124 ;  /* 0x0000007c0b277220 */ /* 0x048fe20000410000 */
[----:B------:R1:W-:Y:S01]  /*eb30*/  ST.E desc[UR42][R18.64+0x294], R41 ;  /* 0x0002942912007985 */ /* 0x0003e2000c10192a */
[----:B0-----:R-:W-:-:S03]  /*eb40*/  FMUL.FTZ R9, R11, R118 ;  /* 0x000000760b097220 */ /* 0x001fc60000410000 */
[----:B------:R0:W-:Y:S04]  /*eb50*/  ST.E desc[UR42][R18.64+0x2a0], R43 ;  /* 0x0002a02b12007985 */ /* 0x0001e8000c10192a */
[----:B------:R2:W-:Y:S04]  /*eb60*/  ST.E desc[UR42][R18.64+0x2a4], R7 ;  /* 0x0002a40712007985 */ /* 0x0005e8000c10192a */
[----:B------:R3:W-:Y:S01]  /*eb70*/  ST.E desc[UR42][R18.64+0x2b4], R45 ;  /* 0x0002b42d12007985 */ /* 0x0007e2000c10192a */
[----:B-1----:R-:W-:-:S03]  /*eb80*/  FMUL.FTZ R41, R11, R110 ;  /* 0x0000006e0b297220 */ /* 0x002fc60000410000 */
[----:B------:R1:W-:Y:S01]  /*eb90*/  ST.E desc[UR42][R18.64+0x2c0], R47 ;  /* 0x0002c02f12007985 */ /* 0x0003e2000c10192a */
[----:B0-----:R-:W-:-:S03]  /*eba0*/  FMUL.FTZ R43, R11, R120 ;  /* 0x000000780b2b7220 */ /* 0x001fc60000410000 */
[----:B------:R0:W-:Y:S01]  /*ebb0*/  ST.E desc[UR42][R18.64+0x2c4], R25 ;  /* 0x0002c41912007985 */ /* 0x0001e2000c10192a */
[----:B--2---:R-:W-:-:S03]  /*ebc0*/  FMUL.FTZ R7, R11, R122 ;  /* 0x0000007a0b077220 */ /* 0x004fc60000410000 */
[----:B------:R2:W-:Y:S01]  /*ebd0*/  ST.E desc[UR42][R18.64+0x2d0], R27 ;  /* 0x0002d01b12007985 */ /* 0x0005e2000c10192a */
[----:B---3--:R-:W-:-:S03]  /*ebe0*/  FMUL.FTZ R45, R11, R100 ;  /* 0x000000640b2d7220 */ /* 0x008fc60000410000 */
[----:B------:R3:W-:Y:S01]  /*ebf0*/  ST.E desc[UR42][R18.64+0x2d4], R39 ;  /* 0x0002d42712007985 */ /* 0x0007e2000c10192a */
[C---:B-1----:R-:W-:Y:S01]  /*ec00*/  FMUL.FTZ R47, R11.reuse, R112 ;  /* 0x000000700b2f7220 */ /* 0x042fe20000410000 */
[C---:B0-----:R-:W-:Y:S02]  /*ec10*/  FMUL.FTZ R25, R11.reuse, R116 ;  /* 0x000000740b197220 */ /* 0x041fe40000410000 */
[----:B------:R0:W-:Y:S01]  /*ec20*/  ST.E desc[UR42][R18.64+0x2f4], R9 ;  /* 0x0002f40912007985 */ /* 0x0001e2000c10192a */
[C---:B--2---:R-:W-:Y:S01]  /*ec30*/  FMUL.FTZ R27, R11.reuse, R114 ;  /* 0x000000720b1b7220 */ /* 0x044fe20000410000 */
[C---:B---3--:R-:W-:Y:S02]  /*ec40*/  FMUL.FTZ R39, R11.reuse, R108 ;  /* 0x0000006c0b277220 */ /* 0x048fe40000410000 */
[----:B------:R1:W-:Y:S01]  /*ec50*/  ST.E desc[UR42][R18.64+0x2e0], R41 ;  /* 0x0002e02912007985 */ /* 0x0003e2000c10192a */
[----:B0-----:R-:W-:-:S03]  /*ec60*/  FMUL.FTZ R9, R11, R104 ;  /* 0x000000680b097220 */ /* 0x001fc60000410000 */
[----:B------:R0:W-:Y:S04]  /*ec70*/  ST.E desc[UR42][R18.64+0x2e4], R43 ;  /* 0x0002e42b12007985 */ /* 0x0001e8000c10192a */
[----:B------:R2:W-:Y:S01]  /*ec80*/  ST.E desc[UR42][R18.64+0x2f0], R7 ;  /* 0x0002f00712007985 */ /* 0x0005e2000c10192a */
[----:B-1----:R-:W-:-:S03]  /*ec90*/  FMUL.FTZ R41, R11, R90 ;  /* 0x0000005a0b297220 */ /* 0x002fc60000410000 */
[----:B------:R1:W-:Y:S04]  /*eca0*/  ST.E desc[UR42][R18.64+0x300], R25 ;  /* 0x0003001912007985 */ /* 0x0003e8000c10192a */
[----:B------:R3:W-:Y:S01]  /*ecb0*/  ST.E desc[UR42][R18.64+0x304], R45 ;  /* 0x0003042d12007985 */ /* 0x0007e2000c10192a */
[----:B0-----:R-:W-:-:S03]  /*ecc0*/  FMUL.FTZ R43, R11, R102 ;  /* 0x000000660b2b7220 */ /* 0x001fc60000410000 */
[----:B------:R0:W-:Y:S01]  /*ecd0*/  ST.E desc[UR42][R18.64+0x310], R47 ;  /* 0x0003102f12007985 */ /* 0x0001e2000c10192a */
[----:B--2---:R-:W-:-:S03]  /*ece0*/  FMUL.FTZ R7, R11, R106 ;  /* 0x0000006a0b077220 */ /* 0x004fc60000410000 */
[----:B------:R2:W-:Y:S01]  /*ecf0*/  ST.E desc[UR42][R18.64+0x314], R27 ;  /* 0x0003141b12007985 */ /* 0x0005e2000c10192a */
[----:B-1----:R-:W-:-:S03]  /*ed00*/  FMUL.FTZ R25, R11, R98 ;  /* 0x000000620b197220 */ /* 0x002fc60000410000 */
[----:B------:R1:W-:Y:S01]  /*ed10*/  ST.E desc[UR42][R18.64+0x320], R39 ;  /* 0x0003202712007985 */ /* 0x0003e2000c10192a */
[C---:B---3--:R-:W-:Y:S01]  /*ed20*/  FMUL.FTZ R45, R11.reuse, R80 ;  /* 0x000000500b2d7220 */ /* 0x048fe20000410000 */
[C---:B0-----:R-:W-:Y:S02]  /*ed30*/  FMUL.FTZ R47, R11.reuse, R92 ;  /* 0x0000005c0b2f7220 */ /* 0x041fe40000410000 */
[----:B------:R0:W-:Y:S01]  /*ed40*/  ST.E desc[UR42][R18.64+0x340], R9 ;  /* 0x0003400912007985 */ /* 0x0001e2000c10192a */
[C---:B--2---:R-:W-:Y:S01]  /*ed50*/  FMUL.FTZ R27, R11.reuse, R96 ;  /* 0x000000600b1b7220 */ /* 0x044fe20000410000 */
[C---:B-1----:R-:W-:Y:S02]  /*ed60*/  FMUL.FTZ R39, R11.reuse, R94 ;  /* 0x0000005e0b277220 */ /* 0x042fe40000410000 */
        /* <DEDUP_REMOVED lines=41> */
[----:B------:R1:W-:Y:S01]  /*f000*/  ST.E desc[UR42][R18.64+0x3d4], R43 ;  /* 0x0003d42b12007985 */ /* 0x0003e2000c10192a */
[----:B------:R-:W-:-:S03]  /*f010*/  FMUL.FTZ R49, R11, R8 ;  /* 0x000000080b317220 */ /* 0x000fc60000410000 */
        /* <DEDUP_REMOVED lines=8> */
[----:B------:R-:W-:Y:S02]  /*f0a0*/  IMAD.U32 R8, RZ, RZ, UR5 ;  /* 0x00000005ff087e24 */ /* 0x000fe4000f8e00ff */
[C---:B0-----:R-:W-:Y:S01]  /*f0b0*/  FMUL.FTZ R39, R11.reuse, R44 ;  /* 0x0000002c0b277220 */ /* 0x041fe20000410000 */
[----:B------:R0:W-:Y:S01]  /*f0c0*/  ST.E desc[UR42][R18.64+0x404], R9 ;  /* 0x0004040912007985 */ /* 0x0001e2000c10192a */
[C---:B--2---:R-:W-:Y:S01]  /*f0d0*/  FMUL.FTZ R45, R11.reuse, R26 ;  /* 0x0000001a0b2d7220 */ /* 0x044fe20000410000 */
[C---:B-1----:R-:W-:Y:S01]  /*f0e0*/  FMUL.FTZ R47, R11.reuse, R6 ;  /* 0x000000060b2f7220 */ /* 0x042fe20000410000 */
[----:B------:R-:W-:Y:S01]  /*f0f0*/  FMUL.FTZ R11, R11, R24 ;  /* 0x000000180b0b7220 */ /* 0x000fe20000410000 */
[----:B0-----:R-:W-:Y:S01]  /*f100*/  IMAD.U32 R9, RZ, RZ, UR6 ;  /* 0x00000006ff097e24 */ /* 0x001fe2000f8e00ff */
[----:B------:R-:W-:Y:S04]  /*f110*/  ST.E desc[UR42][R18.64+0x3f0], R7 ;  /* 0x0003f00712007985 */ /* 0x000fe8000c10192a */
[----:B------:R0:W-:Y:S04]  /*f120*/  ST.E desc[UR42][R18.64+0x410], R25 ;  /* 0x0004101912007985 */ /* 0x0001e8000c10192a */
[----:B------:R1:W-:Y:S04]  /*f130*/  ST.E desc[UR42][R18.64+0x414], R27 ;  /* 0x0004141b12007985 */ /* 0x0003e8000c10192a */
[----:B------:R-:W-:Y:S04]  /*f140*/  ST.E desc[UR42][R18.64+0x420], R41 ;  /* 0x0004202912007985 */ /* 0x000fe8000c10192a */
[----:B------:R-:W-:Y:S04]  /*f150*/  ST.E desc[UR42][R18.64+0x424], R43 ;  /* 0x0004242b12007985 */ /* 0x000fe8000c10192a */
[----:B------:R-:W-:Y:S04]  /*f160*/  ST.E desc[UR42][R18.64+0x430], R39 ;  /* 0x0004302712007985 */ /* 0x000fe8000c10192a */
[----:B------:R-:W-:Y:S04]  /*f170*/  ST.E desc[UR42][R18.64+0x434], R45 ;  /* 0x0004342d12007985 */ /* 0x000fe8000c10192a */
[----:B------:R-:W-:Y:S04]  /*f180*/  ST.E desc[UR42][R18.64+0x440], R47 ;  /* 0x0004402f12007985 */ /* 0x000fe8000c10192a */
[----:B------:R2:W-:Y:S04]  /*f190*/  ST.E desc[UR42][R18.64+0x444], R49 ;  /* 0x0004443112007985 */ /* 0x0005e8000c10192a */
[----:B------:R3:W-:Y:S04]  /*f1a0*/  ST.E desc[UR42][R18.64+0x450], R11 ;  /* 0x0004500b12007985 */ /* 0x0007e8000c10192a */
[----:B0-----:R-:W4:Y:S01]  /*f1b0*/  LD.E R25, desc[UR42][R8.64] ;  /* 0x0000002a08197980 */ /* 0x001f22000c101900 */
[----:B------:R-:W-:Y:S01]  /*f1c0*/  ULOP3.LUT UR4, UR4, 0xc, URZ, 0xfc, !UPT ;  /* 0x0000000c04047892 */ /* 0x000fe2000f8efc3f */
[----:B------:R-:W-:-:S05]  /*f1d0*/  IMAD.U32 R7, RZ, RZ, UR6 ;  /* 0x00000006ff077e24 */ /* 0x000fca000f8e00ff */
[----:B------:R-:W-:Y:S02]  /*f1e0*/  IMAD.U32 R6, RZ, RZ, UR4 ;  /* 0x00000004ff067e24 */ /* 0x000fe4000f8e00ff */
[----:B----4-:R-:W-:-:S05]  /*f1f0*/  FMUL.FTZ R25, R10, R25 ;  /* 0x000000190a197220 */ /* 0x010fca0000410000 */
[----:B------:R0:W-:Y:S04]  /*f200*/  ST.E desc[UR42][R8.64], R25 ;  /* 0x0000001908007985 */ /* 0x0001e8000c10192a */
[----:B-1----:R-:W4:Y:S01]  /*f210*/  LD.E R27, desc[UR42][R6.64] ;  /* 0x0000002a061b7980 */ /* 0x002f22000c101900 */
[----:B------:R-:W1:Y:S01]  /*f220*/  S2R R132, SR_TID.X ;  /* 0x0000000000847919 */ /* 0x000e620000002100 */
[----:B----4-:R-:W-:-:S05]  /*f230*/  FMUL.FTZ R27, R10, R27 ;  /* 0x0000001b0a1b7220 */ /* 0x010fca0000410000 */
[----:B------:R4:W-:Y:S04]  /*f240*/  ST.E desc[UR42][R6.64], R27 ;  /* 0x0000001b06007985 */ /* 0x0009e8000c10192a */
        /* <DEDUP_REMOVED lines=54> */
[----:B------:R-:W2:Y:S04]  /*f5b0*/  LD.E R41, desc[UR42][R18.64+0x41c] ;  /* 0x00041c2a12297980 */ /* 0x000ea8000c101900 */
[----:B------:R-:W2:Y:S04]  /*f5c0*/  LD.E R47, desc[UR42][R18.64+0x428] ;  /* 0x0004282a122f7980 */ /* 0x000ea8000c101900 */
[----:B------:R-:W2:Y:S04]  /*f5d0*/  LD.E R45, desc[UR42][R18.64+0x42c] ;  /* 0x00042c2a122d7980 */ /* 0x000ea8000c101900 */
[----:B------:R-:W2:Y:S04]  /*f5e0*/  LD.E R43, desc[UR42][R18.64+0x438] ;  /* 0x0004382a122b7980 */ /* 0x000ea8000c101900 */
[----:B------:R-:W2:Y:S04]  /*f5f0*/  LD.E R39, desc[UR42][R18.64+0x43c] ;  /* 0x00043c2a12277980 */ /* 0x000ea8000c101900 */
[----:B---3--:R-:W3:Y:S04]  /*f600*/  LD.E R11, desc[UR42][R18.64+0x448] ;  /* 0x0004482a120b7980 */ /* 0x008ee8000c101900 */
[----:B0-----:R-:W3:Y:S04]  /*f610*/  LD.E R25, desc[UR42][R18.64+0x44c] ;  /* 0x00044c2a12197980 */ /* 0x001ee8000c101900 */
[----:B----4-:R-:W4:Y:S01]  /*f620*/  LD.E R27, desc[UR42][R18.64+0x458] ;  /* 0x0004582a121b7980 */ /* 0x010f22000c101900 */
[----:B-1----:R-:W-:Y:S01]  /*f630*/  SHF.R.U32.HI R132, RZ, 0x7, R132 ;  /* 0x00000007ff847819 */ /* 0x002fe20000011684 */
[C---:B-----5:R-:W-:Y:S01]  /*f640*/  FMUL.FTZ R51, R10.reuse, R51 ;  /* 0x000000330a337220 */ /* 0x060fe20000410000 */
[----:B------:R-:W-:-:S04]  /*f650*/  FMUL.FTZ R26, R10, R26 ;  /* 0x0000001a0a1a7220 */ /* 0x000fc80000410000 */
        /* <DEDUP_REMOVED lines=54> */
[C---:B--2---:R-:W-:Y:S01]  /*f9c0*/  FMUL.FTZ R49, R10.reuse, R49 ;  /* 0x000000310a317220 */ /* 0x044fe20000410000 */
[C---:B------:R-:W-:Y:S01]  /*f9d0*/  FMUL.FTZ R41, R10.reuse, R41 ;  /* 0x000000290a297220 */ /* 0x040fe20000410000 */
[C---:B------:R-:W-:Y:S01]  /*f9e0*/  FMUL.FTZ R47, R10.reuse, R47 ;  /* 0x0000002f0a2f7220 */ /* 0x040fe20000410000 */
[C---:B------:R-:W-:Y:S01]  /*f9f0*/  FMUL.FTZ R45, R10.reuse, R45 ;  /* 0x0000002d0a2d7220 */ /* 0x040fe20000410000 */
[C---:B------:R-:W-:Y:S01]  /*fa00*/  FMUL.FTZ R43, R10.reuse, R43 ;  /* 0x0000002b0a2b7220 */ /* 0x040fe20000410000 */
[C---:B------:R-:W-:Y:S01]  /*fa10*/  FMUL.FTZ R39, R10.reuse, R39 ;  /* 0x000000270a277220 */ /* 0x040fe20000410000 */
[C---:B---3--:R-:W-:Y:S01]  /*fa20*/  FMUL.FTZ R51, R10.reuse, R11 ;  /* 0x0000000b0a337220 */ /* 0x048fe20000410000 */
[C---:B------:R-:W-:Y:S01]  /*fa30*/  FMUL.FTZ R25, R10.reuse, R25 ;  /* 0x000000190a197220 */ /* 0x040fe20000410000 */
[----:B----4-:R-:W-:Y:S01]  /*fa40*/  FMUL.FTZ R27, R10, R27 ;  /* 0x0000001b0a1b7220 */ /* 0x010fe20000410000 */
        /* <DEDUP_REMOVED lines=1292> */
[----:B------:R-:W5:Y:S04]  /*14b10*/  LD.E R15, desc[UR42][R8.64] ;  /* 0x0000002a080f7980 */ /* 0x000f68000c101900 */
[----:B-----5:R5:W-:Y:S04]  /*14b20*/  ST.E desc[UR42][R8.64], R15 ;  /* 0x0000000f08007985 */ /* 0x020be8000c10192a */
[----:B------:R-:W2:Y:S04]  /*14b30*/  LD.E R17, desc[UR42][R6.64] ;  /* 0x0000002a06117980 */ /* 0x000ea8000c101900 */
[----:B--2---:R2:W-:Y:S04]  /*14b40*/  ST.E desc[UR42][R6.64], R17 ;  /* 0x0000001106007985 */ /* 0x0045e8000c10192a */
[----:B------:R-:W2:Y:S04]  /*14b50*/  LD.E R21, desc[UR42][R18.64+0x270] ;  /* 0x0002702a12157980 */ /* 0x000ea8000c101900 */
[----:B0-----:R-:W2:Y:S04]  /*14b60*/  LD.E R25, desc[UR42][R18.64+0x274] ;  /* 0x0002742a12197980 */ /* 0x001ea8000c101900 */
[----:B-1----:R-:W2:Y:S04]  /*14b70*/  LD.E R27, desc[UR42][R18.64+0x278] ;  /* 0x0002782a121b7980 */ /* 0x002ea8000c101900 */
[----:B------:R-:W2:Y:S04]  /*14b80*/  LD.E R29, desc[UR42][R18.64+0x27c] ;  /* 0x00027c2a121d7980 */ /* 0x000ea8000c101900 */
[----:B---3--:R-:W3:Y:S04]  /*14b90*/  LD.E R11, desc[UR42][R18.64+0x280] ;  /* 0x0002802a120b7980 */ /* 0x008ee8000c101900 */
[----:B------:R-:W3:Y:S04]  /*14ba0*/  LD.E R31, desc[UR42][R18.64+0x284] ;  /* 0x0002842a121f7980 */ /* 0x000ee8000c101900 */
[----:B----4-:R-:W4:Y:S04]  /*14bb0*/  LD.E R5, desc[UR42][R18.64+0x288] ;  /* 0x0002882a12057980 */ /* 0x010f28000c101900 */
[----:B------:R-:W4:Y:S04]  /*14bc0*/  LD.E R13, desc[UR42][R18.64+0x28c] ;  /* 0x00028c2a120d7980 */ /* 0x000f28000c101900 */
[----:B-----5:R-:W5:Y:S04]  /*14bd0*/  LD.E R9, desc[UR42][R18.64+0x290] ;  /* 0x0002902a12097980 */ /* 0x020f68000c101900 */
[----:B------:R-:W5:Y:S04]  /*14be0*/  LD.E R15, desc[UR42][R18.64+0x294] ;  /* 0x0002942a120f7980 */ /* 0x000f68000c101900 */
        /* <DEDUP_REMOVED lines=114> */
[----:B------:R0:W-:Y:S04]  /*15310*/  ST.E desc[UR42][R18.64+0x270], R21 ;  /* 0x0002701512007985 */ /* 0x0001e8000c10192a */
[----:B------:R0:W-:Y:S04]  /*15320*/  ST.E desc[UR42][R18.64+0x274], R25 ;  /* 0x0002741912007985 */ /* 0x0001e8000c10192a */
[----:B------:R0:W-:Y:S04]  /*15330*/  ST.E desc[UR42][R18.64+0x278], R27 ;  /* 0x0002781b12007985 */ /* 0x0001e8000c10192a */
[----:B------:R0:W-:Y:S04]  /*15340*/  ST.E desc[UR42][R18.64+0x27c], R29 ;  /* 0x00027c1d12007985 */ /* 0x0001e8000c10192a */
[----:B---3--:R0:W-:Y:S04]  /*15350*/  ST.E desc[UR42][R18.64+0x280], R11 ;  /* 0x0002800b12007985 */ /* 0x0081e8000c10192a */
[----:B------:R0:W-:Y:S04]  /*15360*/  ST.E desc[UR42][R18.64+0x284], R31 ;  /* 0x0002841f12007985 */ /* 0x0001e8000c10192a */
[----:B----4-:R0:W-:Y:S04]  /*15370*/  ST.E desc[UR42][R18.64+0x288], R5 ;  /* 0x0002880512007985 */ /* 0x0101e8000c10192a */
[----:B------:R0:W-:Y:S04]  /*15380*/  ST.E desc[UR42][R18.64+0x28c], R13 ;  /* 0x00028c0d12007985 */ /* 0x0001e8000c10192a */
[----:B-----5:R0:W-:Y:S04]  /*15390*/  ST.E desc[UR42][R18.64+0x290], R9 ;  /* 0x0002900912007985 */ /* 0x0201e8000c10192a */
[----:B------:R0:W-:Y:S04]  /*153a0*/  ST.E desc[UR42][R18.64+0x294], R15 ;  /* 0x0002940f12007985 */ /* 0x0001e8000c10192a */
        /* <DEDUP_REMOVED lines=122> */
.L_x_3747:
[----:B------:R-:W-:Y:S05]  /*15b50*/  BSYNC B0 ;  /* 0x0000000000007941 */ /* 0x000fea0003800000 */
.L_x_3746:
[C---:B------:R-:W-:Y:S01]  /*15b60*/  ISETP.GT.AND P0, PT, R0.reuse, R3, PT ;  /* 0x000000030000720c */ /* 0x040fe20003f04270 */
[----:B------:R-:W-:-:S12]  /*15b70*/  VIADD R0, R0, 0xffffffff ;  /* 0xffffffff00007836 */ /* 0x000fd80000000000 */
[----:B------:R-:W-:Y:S05]  /*15b80*/  @P0 BRA `(.L_x_3748) ;  /* 0xffffff5400100947 */ /* 0x000fea000383ffff */
[----:B0-----:R-:W2:Y:S02]  /*15b90*/  LDL R4, [R1+0x70] ;  /* 0x0000700001047983 */ /* 0x001ea40000100800 */
[----:B--2---:R-:W-:-:S07]  /*15ba0*/  IMAD.SHL.U32 R4, R4, 0x80, RZ ;  /* 0x0000008004047824 */ /* 0x004fce00078e00ff */
.L_x_3721:
[----:B-1----:R-:W0:Y:S01]  /*15bb0*/  LDC R2, c[0x0][0x448] ;  /* 0x00011200ff027b82 */ /* 0x002e220000000800 */
        /* <DEDUP_REMOVED lines=22> */
.L_x_3751:
[----:B------:R-:W-:-:S13]  /*15d20*/  ISETP.NE.AND P0, PT, R6, 0x1, PT ;  /* 0x000000010600780c */ /* 0x000fda0003f05270 */
[----:B------:R-:W0:Y:S02]  /*15d30*/  @P0 LDC.64 R4, c[0x0][0xae0] ;  /* 0x0002b800ff040b82 */ /* 0x000e240000000a00 */
[----:B0-----:R-:W-:-:S05]  /*15d40*/  @P0 IMAD.HI.U32 R4, R3, R4, RZ ;  /* 0x0000000403040227 */ /* 0x001fca00078e00ff */
[----:B------:R-:W-:-:S07]  /*15d50*/  @P0 SHF.R.U32.HI R3, RZ, R5, R4 ;  /* 0x00000005ff030219 */ /* 0x000fce0000011604 */
.L_x_3752:
[----:B------:R-:W-:Y:S05]  /*15d60*/  BSYNC B0 ;  /* 0x0000000000007941 */ /* 0x000fea0003800000 */
.L_x_3750:
[----:B------:R-:W-:-:S05]  /*15d70*/  IMAD R3, R3, R6, RZ ;  /* 0x0000000603037224 */ /* 0x000fca00078e02ff */
[----:B------:R-:W-:-:S07]  /*15d80*/  VIMNMX R2, R2, R3, !PT ;  /* 0x0000000302027248 */ /* 0x000fce0007fe0100 */
.L_x_3749:
        /* <DEDUP_REMOVED lines=9> */
.L_x_3770:
        /* <DEDUP_REMOVED lines=24> */
.L_x_3755:
[----:B------:R-:W-:Y:S05]  /*15fa0*/  BSYNC B0 ;  /* 0x0000000000007941 */ /* 0x000fea0003800000 */
.L_x_3754:
        /* <DEDUP_REMOVED lines=13> */
.L_x_3757:
[----:B------:R-:W-:Y:S05]  /*16080*/  BSYNC B0 ;  /* 0x0000000000007941 */ /* 0x000fea0003800000 */
.L_x_3756:
        /* <DEDUP_REMOVED lines=8> */
.L_x_3759:
[----:B------:R-:W-:Y:S05]  /*16110*/  BSYNC B0 ;  /* 0x0000000000007941 */ /* 0x000fea0003800000 */
.L_x_3758:
        /* <DEDUP_REMOVED lines=59> */
.L_x_3762:
[----:B------:R-:W-:Y:S05]  /*164d0*/  BSYNC B0 ;  /* 0x0000000000007941 */ /* 0x000fea0003800000 */
.L_x_3761:
        /* <DEDUP_REMOVED lines=10> */
.L_x_3764:
[----:B------:R-:W-:Y:S05]  /*16580*/  BSYNC B0 ;  /* 0x0000000000007941 */ /* 0x000fea0003800000 */
.L_x_3763:
[----:B------:R-:W-:Y:S04]  /*16590*/  BSSY B0, `(.L_x_3765) ;  /* 0x0000006000007945 */ /* 0x000fe80003800000 */
[----:B--2---:R-:W-:Y:S05]  /*165a0*/  @P1 BRA `(.L_x_3766) ;  /* 0x0000000000101947 */ /* 0x004fea0003800000 */
[----:B-----5:R-:W-:Y:S01]  /*165b0*/  IMAD R6, R6, 0x8, R9 ;  /* 0x0000000806067824 */ /* 0x020fe200078e0209 */
[----:B------:R-:W-:-:S04]  /*165c0*/  SHF.L.U32 R7, R7, 0x1f, RZ ;  /* 0x0000001f07077819 */ /* 0x000fc800000006ff */
[----:B------:R-:W2:Y:S02]  /*165d0*/  SYNCS.PHASECHK.TRANS64.TRYWAIT P1, [R6+URZ], R7 ;  /* 0x00000007060075a7 */ /* 0x000ea4000802017f */
[----:B--2---:R-:W-:Y:S05]  /*165e0*/  @!P1 BRA `(.L_x_3767) ;  /* 0x0000024400b49947 */ /* 0x004fea0003800000 */
.L_x_3766:
[----:B------:R-:W-:Y:S05]  /*165f0*/  BSYNC B0 ;  /* 0x0000000000007941 */ /* 0x000fea0003800000 */
.L_x_3765:
[----:B-1----:R-:W3:Y:S04]  /*16600*/  LD.E R21, desc[UR42][R2.64] ;  /* 0x0000002a02157980 */ /* 0x002ee8000c101900 */
[----:B--2--5:R-:W3:Y:S04]  /*16610*/  LDL.64 R6, [R1+0x118] ;  /* 0x0001180001067983 */ /* 0x024ee80000100a00 */
[----:B------:R-:W2:Y:S04]  /*16620*/  LDL R20, [R1+0x90] ;  /* 0x0000900001147983 */ /* 0x000ea80000100800 */
        /* <DEDUP_REMOVED lines=178> */
[----:B-1----:R-:W-:Y:S01]  /*17150*/  LOP3.LUT R73, R72, 0x7f, RZ, 0xc0, !PT ;  /* 0x0000007f48497812 */ /* 0x002fe200078ec0ff */
        /* <DEDUP_REMOVED lines=41> */
[----:B-1----:R-:W-:Y:S02]  /*173f0*/  FMNMX.FTZ R10, R52, R7, !PT ;  /* 0x00000007340a7209 */ /* 0x002fe40007810000 */
        /* <DEDUP_REMOVED lines=18> */
[----:B------:R-:W-:-:S04]  /*17520*/  FMNMX.FTZ R10, R46, R7, !PT ;  /* 0x000000072e0a7209 */ /* 0x000fc80007810000 */
[----:B------:R-:W-:-:S04]  /*17530*/  FMNMX.FTZ R7, R47, R10, !PT ;  /* 0x0000000a2f077209 */ /* 0x000fc80007810000 */
[----:B------:R-:W-:-:S04]  /*17540*/  FMNMX.FTZ R10, R50, R7, !PT ;  /* 0x00000007320a7209 */ /* 0x000fc80007810000 */
[----:B------:R-:W-:-:S04]  /*17550*/  FMNMX.FTZ R7, R51, R10, !PT ;  /* 0x0000000a33077209 */ /* 0x000fc80007810000 */
[----:B------:R-:W-:-:S04]  /*17560*/  FMNMX.FTZ R10, R54, R7, !PT ;  /* 0x00000007360a7209 */ /* 0x000fc80007810000 */
[----:B------:R-:W-:Y:S01]  /*17570*/  FMNMX.FTZ R7, R55, R10, !PT ;  /* 0x0000000a37077209 */ /* 0x000fe20007810000 */
[----:B------:R-:W1:Y:S03]  /*17580*/  SHFL.BFLY PT, R11, R6, 0x2, 0x1f ;  /* 0x0c401f00060b7f89 */ /* 0x000e6600000e0000 */
[----:B------:R-:W-:-:S04]  /*17590*/  FMNMX.FTZ R10, R58, R7, !PT ;  /* 0x000000073a0a7209 */ /* 0x000fc80007810000 */
[----:B------:R-:W-:-:S04]  /*175a0*/  FMNMX.FTZ R7, R59, R10, !PT ;  /* 0x0000000a3b077209 */ /* 0x000fc80007810000 */
[----:B------:R-:W-:-:S04]  /*175b0*/  FMNMX.FTZ R10, R62, R7, !PT ;  /* 0x000000073e0a7209 */ /* 0x000fc80007810000 */
[----:B------:R-:W-:-:S04]  /*175c0*/  FMNMX.FTZ R7, R63, R10, !PT ;  /* 0x0000000a3f077209 */ /* 0x000fc80007810000 */
[----:B------:R-:W-:-:S04]  /*175d0*/  FMNMX.FTZ R10, R66, R7, !PT ;  /* 0x00000007420a7209 */ /* 0x000fc80007810000 */
[----:B------:R-:W-:-:S04]  /*175e0*/  FMNMX.FTZ R7, R67, R10, !PT ;  /* 0x0000000a43077209 */ /* 0x000fc80007810000 */
[----:B------:R-:W-:Y:S02]  /*175f0*/  FMNMX.FTZ R10, R70, R7, !PT ;  /* 0x00000007460a7209 */ /* 0x000fe40007810000 */
[----:B-1----:R-:W-:Y:S02]  /*17600*/  FMNMX.FTZ R11, R6, R11, !PT ;  /* 0x0000000b060b7209 */ /* 0x002fe40007810000 */
[----:B------:R-:W-:-:S03]  /*17610*/  FMNMX.FTZ R7, R71, R10, !PT ;  /* 0x0000000a47077209 */ /* 0x000fc60007810000 */
[----:B------:R-:W1:Y:S04]  /*17620*/  SHFL.BFLY PT, R12, R11, 0x1, 0x1f ;  /* 0x0c201f000b0c7f89 */ /* 0x000e6800000e0000 */
[----:B------:R2:W-:Y:S04]  /*17630*/  STL.64 [R1+0x230], R6 ;  /* 0x0002300601007387 */ /* 0x0005e80000100a00 */
[----:B------:R-:W3:Y:S04]  /*17640*/  LDL R14, [R1+0x234] ;  /* 0x00023400010e7983 */ /* 0x000ee80000100800 */
[----:B--2---:R-:W2:Y:S01]  /*17650*/  LDL.64 R6, [R1+0x240] ;  /* 0x0002400001067983 */ /* 0x004ea20000100a00 */
[----:B-1----:R-:W-:-:S03]  /*17660*/  FMNMX.FTZ R10, R11, R12, !PT ;  /* 0x0000000c0b0a7209 */ /* 0x002fc60007810000 */
[----:B------:R-:W4:Y:S04]  /*17670*/  LDL R12, [R1+0x250] ;  /* 0x00025000010c7983 */ /* 0x000f280000100800 */
[----:B------:R-:W-:Y:S04]  /*17680*/  STL [R1+0x230], R10 ;  /* 0x0002300a01007387 */ /* 0x000fe80000100800 */
[----:B------:R-:W2:Y:S04]  /*17690*/  LDL R15, [R1+0x230] ;  /* 0x00023000010f7983 */ /* 0x000ea80000100800 */
[----:B---3--:R-:W1:Y:S02]  /*176a0*/  SHFL.BFLY PT, R17, R14, 0x2, 0x1f ;  /* 0x0c401f000e117f89 */ /* 0x008e6400000e0000 */
[----:B-1----:R-:W-:Y:S01]  /*176b0*/  FMNMX.FTZ R21, R17, R14, !PT ;  /* 0x0000000e11157209 */ /* 0x002fe20007810000 */
[----:B--2---:R-:W-:-:S04]  /*176c0*/  FADD.FTZ R11, R8, -R15 ;  /* 0x8000000f080b7221 */ /* 0x004fc80000010000 */
[----:B------:R-:W1:Y:S01]  /*176d0*/  SHFL.BFLY PT, R8, R21, 0x1, 0x1f ;  /* 0x0c201f0015087f89 */ /* 0x000e6200000e0000 */
[----:B----4-:R-:W-:-:S04]  /*176e0*/  FMUL.FTZ R15, R12, R15 ;  /* 0x0000000f0c0f7220 */ /* 0x010fc80000410000 */
[-CC-:B------:R-:W-:Y:S01]  /*176f0*/  FFMA.FTZ R160, R24, R12.reuse, -R15.reuse ;  /* 0x0000000c18a07223 */ /* 0x180fe2000001080f */
[-C--:B------:R-:W-:Y:S01]  /*17700*/  FMUL.FTZ R11, R11, R12.reuse ;  /* 0x0000000c0b0b7220 */ /* 0x080fe20000410000 */
[----:B------:R-:W-:Y:S01]  /*17710*/  FFMA.FTZ R166, R36, R12, -R15 ;  /* 0x0000000c24a67223 */ /* 0x000fe2000001080f */
[----:B-1----:R-:W-:-:S05]  /*17720*/  FMNMX.FTZ R8, R21, R8, !PT ;  /* 0x0000000815087209 */ /* 0x002fca0007810000 */
[----:B------:R-:W-:-:S04]  /*17730*/  FADD.FTZ R9, R9, -R8 ;  /* 0x8000000809097221 */ /* 0x000fc80000010000 */
[----:B------:R-:W-:Y:S01]  /*17740*/  FMUL.FTZ R24, R12, R9 ;  /* 0x000000090c187220 */ /* 0x000fe20000410000 */
[----:B------:R-:W-:-:S04]  /*17750*/  FMUL.FTZ R9, R8, R12 ;  /* 0x0000000c08097220 */ /* 0x000fc80000410000 */
[-CC-:B------:R-:W-:Y:S01]  /*17760*/  FFMA.FTZ R161, R26, R12.reuse, -R9.reuse ;  /* 0x0000000c1aa17223 */ /* 0x180fe20000010809 */
[-C--:B------:R-:W-:Y:S01]  /*17770*/  FFMA.FTZ R36, R27, R12.reuse, -R9 ;  /* 0x0000000c1b247223 */ /* 0x080fe20000010809 */
[-C--:B------:R-:W-:Y:S01]  /*17780*/  FFMA.FTZ R72, R25, R12.reuse, -R15 ;  /* 0x0000000c19487223 */ /* 0x080fe2000001080f */
[----:B------:R-:W-:Y:S01]  /*17790*/  MUFU.EX2 R24, R24 ;  /* 0x0000001800187308 */ /* 0x000fe20000000800 */
[-C--:B------:R-:W-:Y:S01]  /*177a0*/  FFMA.FTZ R163, R30, R12.reuse, -R9 ;  /* 0x0000000c1ea37223 */ /* 0x080fe20000010809 */
[-CC-:B------:R-:W-:Y:S01]  /*177b0*/  FFMA.FTZ R162, R28, R12.reuse, -R15.reuse ;  /* 0x0000000c1ca27223 */ /* 0x180fe2000001080f */
[----:B------:R-:W-:-:S05]  /*177c0*/  FFMA.FTZ R164, R32, R12, -R15 ;  /* 0x0000000c20a47223 */ /* 0x000fca000001080f */
[----:B------:R-:W1:Y:S01]  /*177d0*/  MUFU.EX2 R161, R161 ;  /* 0x000000a100a17308 */ /* 0x000e620000000800 */
[-C--:B------:R-:W-:Y:S01]  /*177e0*/  FFMA.FTZ R32, R37, R12.reuse, -R15 ;  /* 0x0000000c25207223 */ /* 0x080fe2000001080f */
[----:B------:R-:W-:-:S06]  /*177f0*/  FFMA.FTZ R37, R31, R12, -R9 ;  /* 0x0000000c1f257223 */ /* 0x000fcc0000010809 */
[----:B------:R2:W-:Y:S01]  /*17800*/  MUFU.EX2 R13, R11 ;  /* 0x0000000b000d7308 */ /* 0x0005e20000000800 */
[----:B------:R-:W-:-:S07]  /*17810*/  FFMA.FTZ R73, R29, R12, -R15 ;  /* 0x0000000c1d497223 */ /* 0x000fce000001080f */
[----:B------:R-:W3:Y:S01]  /*17820*/  MUFU.EX2 R160, R160 ;  /* 0x000000a000a07308 */ /* 0x000ee20000000800 */
[----:B------:R-:W-:-:S07]  /*17830*/  FFMA.FTZ R165, R34, R12, -R9 ;  /* 0x0000000c22a57223 */ /* 0x000fce0000010809 */
[----:B------:R-:W4:Y:S08]  /*17840*/  MUFU.EX2 R36, R36 ;  /* 0x0000002400247308 */ /* 0x000f300000000800 */
[----:B------:R-:W0:Y:S01]  /*17850*/  MUFU.EX2 R72, R72 ;  /* 0x0000004800487308 */ /* 0x000e220000000800 */
[----:B------:R-:W-:-:S07]  /*17860*/  FFMA.FTZ R31, R35, R12, -R9 ;  /* 0x0000000c231f7223 */ /* 0x000fce0000010809 */
[----:B------:R-:W0:Y:S01]  /*17870*/  MUFU.EX2 R163, R163 ;  /* 0x000000a300a37308 */ /* 0x000e220000000800 */
[----:B------:R-:W-:-:S07]  /*17880*/  FFMA.FTZ R29, R33, R12, -R15 ;  /* 0x0000000c211d7223 */ /* 0x000fce000001080f */
[----:B------:R-:W0:Y:S01]  /*17890*/  MUFU.EX2 R162, R162 ;  /* 0x000000a200a27308 */ /* 0x000e220000000800 */
[-CC-:B------:R-:W-:Y:S01]  /*178a0*/  FFMA.FTZ R168, R40, R12.reuse, -R15.reuse ;  /* 0x0000000c28a87223 */ /* 0x180fe2000001080f */
[-CC-:B------:R-:W-:Y:S01]  /*178b0*/  FFMA.FTZ R33, R41, R12.reuse, -R15.reuse ;  /* 0x0000000c29217223 */ /* 0x180fe2000001080f */
[-CC-:B------:R-:W-:Y:S01]  /*178c0*/  FFMA.FTZ R170, R44, R12.reuse, -R15.reuse ;  /* 0x0000000c2caa7223 */ /* 0x180fe2000001080f */
[----:B------:R-:W-:-:S04]  /*178d0*/  FFMA.FTZ R28, R45, R12, -R15 ;  /* 0x0000000c2d1c7223 */ /* 0x000fc8000001080f */
[----:B------:R-:W0:Y:S01]  /*178e0*/  MUFU.EX2 R37, R37 ;  /* 0x0000002500257308 */ /* 0x000e220000000800 */
[-CC-:B------:R-:W-:Y:S01]  /*178f0*/  FFMA.FTZ R10, R48, R12.reuse, -R15.reuse ;  /* 0x0000000c300a7223 */ /* 0x180fe2000001080f */
[-CC-:B------:R-:W-:Y:S01]  /*17900*/  FFMA.FTZ R177, R49, R12.reuse, -R15.reuse ;  /* 0x0000000c31b17223 */ /* 0x180fe2000001080f */
[-CC-:B--2---:R-:W-:Y:S01]  /*17910*/  FFMA.FTZ R11, R52, R12.reuse, -R15.reuse ;  /* 0x0000000c340b7223 */ /* 0x184fe2000001080f */
[-CC-:B------:R-:W-:Y:S01]  /*17920*/  FFMA.FTZ R176, R53, R12.reuse, -R15.reuse ;  /* 0x0000000c35b07223 */ /* 0x180fe2000001080f */
[----:B------:R-:W-:-:S03]  /*17930*/  FFMA.FTZ R16, R56, R12, -R15 ;  /* 0x0000000c38107223 */ /* 0x000fc6000001080f */
[----:B------:R-:W2:Y:S01]  /*17940*/  MUFU.EX2 R73, R73 ;  /* 0x0000004900497308 */ /* 0x000ea20000000800 */
        /* <DEDUP_REMOVED lines=8> */
[----:B-1----:R-:W-:Y:S01]  /*179d0*/  FFMA.FTZ R15, R7, R24, R161 ;  /* 0x00000018070f7223 */ /* 0x002fe200000100a1 */
[----:B------:R-:W-:Y:S01]  /*179e0*/  FFMA.FTZ R167, R38, R12, -R9 ;  /* 0x0000000c26a77223 */ /* 0x000fe20000010809 */
[----:B---3--:R-:W-:-:S05]  /*179f0*/  FFMA.FTZ R7, R13, R6, R160 ;  /* 0x000000060d077223 */ /* 0x008fca00000100a0 */
[----:B------:R-:W1:Y:S01]  /*17a00*/  MUFU.EX2 R164, R164 ;  /* 0x000000a400a47308 */ /* 0x000e620000000800 */
[----:B----4-:R-:W-:Y:S01]  /*17a10*/  FADD.FTZ R6, R36, R15 ;  /* 0x0000000f24067221 */ /* 0x010fe20000010000 */
[----:B------:R-:W-:Y:S01]  /*17a20*/  FFMA.FTZ R34, R39, R12, -R9 ;  /* 0x0000000c27227223 */ /* 0x000fe20000010809 */
[----:B0-----:R-:W-:-:S05]  /*17a30*/  FADD.FTZ R7, R72, R7 ;  /* 0x0000000748077221 */ /* 0x001fca0000010000 */
[----:B------:R-:W0:Y:S01]  /*17a40*/  MUFU.EX2 R31, R31 ;  /* 0x0000001f001f7308 */ /* 0x000e220000000800 */
[----:B------:R-:W-:Y:S01]  /*17a50*/  FADD.FTZ R14, R163, R6 ;  /* 0x00000006a30e7221 */ /* 0x000fe20000010000 */
[----:B------:R-:W-:Y:S01]  /*17a60*/  FFMA.FTZ R169, R42, R12, -R9 ;  /* 0x0000000c2aa97223 */ /* 0x000fe20000010809 */
[----:B------:R-:W-:-:S05]  /*17a70*/  FADD.FTZ R6, R162, R7 ;  /* 0x00000007a2067221 */ /* 0x000fca0000010000 */
[----:B------:R-:W3:Y:S01]  /*17a80*/  MUFU.EX2 R29, R29 ;  /* 0x0000001d001d7308 */ /* 0x000ee20000000800 */
[----:B------:R-:W-:Y:S01]  /*17a90*/  FADD.FTZ R14, R37, R14 ;  /* 0x0000000e250e7221 */ /* 0x000fe20000010000 */
[----:B------:R-:W-:-:S06]  /*17aa0*/  FFMA.FTZ R30, R43, R12, -R9 ;  /* 0x0000000c2b1e7223 */ /* 0x000fcc0000010809 */
[----:B------:R-:W4:Y:S01]  /*17ab0*/  MUFU.EX2 R167, R167 ;  /* 0x000000a700a77308 */ /* 0x000f220000000800 */
[----:B--2---:R-:W-:-:S07]  /*17ac0*/  FADD.FTZ R7, R73, R6 ;  /* 0x0000000649077221 */ /* 0x004fce0000010000 */
[----:B------:R-:W2:Y:S01]  /*17ad0*/  MUFU.EX2 R166, R166 ;  /* 0x000000a600a67308 */ /* 0x000ea20000000800 */
[----:B------:R-:W-:Y:S01]  /*17ae0*/  FADD.FTZ R14, R165, R14 ;  /* 0x0000000ea50e7221 */ /* 0x000fe20000010000 */
[----:B------:R-:W-:-:S06]  /*17af0*/  FFMA.FTZ R171, R46, R12, -R9 ;  /* 0x0000000c2eab7223 */ /* 0x000fcc0000010809 */
[----:B------:R-:W2:Y:S01]  /*17b00*/  MUFU.EX2 R34, R34 ;  /* 0x0000002200227308 */ /* 0x000ea20000000800 */
[----:B-1----:R-:W-:-:S07]  /*17b10*/  FADD.FTZ R6, R164, R7 ;  /* 0x00000007a4067221 */ /* 0x002fce0000010000 */
[----:B------:R-:W1:Y:S01]  /*17b20*/  MUFU.EX2 R32, R32 ;  /* 0x0000002000207308 */ /* 0x000e620000000800 */
[----:B0-----:R-:W-:Y:S01]  /*17b30*/  FADD.FTZ R14, R31, R14 ;  /* 0x0000000e1f0e7221 */ /* 0x001fe20000010000 */
[----:B------:R-:W-:-:S06]  /*17b40*/  FFMA.FTZ R220, R47, R12, -R9 ;  /* 0x0000000c2fdc7223 */ /* 0x000fcc0000010809 */
[----:B------:R-:W0:Y:S01]  /*17b50*/  MUFU.EX2 R169, R169 ;  /* 0x000000a900a97308 */ /* 0x000e220000000800 */
[----:B---3--:R-:W-:-:S07]  /*17b60*/  FADD.FTZ R7, R29, R6 ;  /* 0x000000061d077221 */ /* 0x008fce0000010000 */
[----:B------:R-:W3:Y:S01]  /*17b70*/  MUFU.EX2 R168, R168 ;  /* 0x000000a800a87308 */ /* 0x000ee20000000800 */
[----:B----4-:R-:W-:Y:S01]  /*17b80*/  FADD.FTZ R15, R167, R14 ;  /* 0x0000000ea70f7221 */ /* 0x010fe20000010000 */
[----:B------:R-:W-:-:S06]  /*17b90*/  FFMA.FTZ R217, R50, R12, -R9 ;  /* 0x0000000c32d97223 */ /* 0x000fcc0000010809 */
[----:B------:R-:W4:Y:S01]  /*17ba0*/  MUFU.EX2 R30, R30 ;  /* 0x0000001e001e7308 */ /* 0x000f220000000800 */
[----:B--2---:R-:W-:-:S07]  /*17bb0*/  FADD.FTZ R7, R166, R7 ;  /* 0x00000007a6077221 */ /* 0x004fce0000010000 */
[----:B------:R-:W2:Y:S01]  /*17bc0*/  MUFU.EX2 R33, R33 ;  /* 0x0000002100217308 */ /* 0x000ea20000000800 */
[----:B------:R-:W-:Y:S01]  /*17bd0*/  FADD.FTZ R6, R34, R15 ;  /* 0x0000000f22067221 */ /* 0x000fe20000010000 */
[----:B-1----:R-:W-:-:S06]  /*17be0*/  FADD.FTZ R7, R32, R7 ;  /* 0x0000000720077221 */ /* 0x002fcc0000010000 */
[----:B------:R-:W1:Y:S01]  /*17bf0*/  MUFU.EX2 R171, R171 ;  /* 0x000000ab00ab7308 */ /* 0x000e620000000800 */
[----:B------:R-:W-:-:S07]  /*17c00*/  FFMA.FTZ R218, R51, R12, -R9 ;  /* 0x0000000c33da7223 */ /* 0x000fce0000010809 */
[----:B------:R-:W1:Y:S01]  /*17c10*/  MUFU.EX2 R170, R170 ;  /* 0x000000aa00aa7308 */ /* 0x000e620000000800 */
[----:B0-----:R-:W-:Y:S01]  /*17c20*/  FADD.FTZ R15, R169, R6 ;  /* 0x00000006a90f7221 */ /* 0x001fe20000010000 */
[----:B---3--:R-:W-:-:S06]  /*17c30*/  FADD.FTZ R6, R168, R7 ;  /* 0x00000007a8067221 */ /* 0x008fcc0000010000 */
[----:B------:R-:W0:Y:S01]  /*17c40*/  MUFU.EX2 R220, R220 ;  /* 0x000000dc00dc7308 */ /* 0x000e220000000800 */
[----:B------:R-:W-:-:S07]  /*17c50*/  FFMA.FTZ R216, R54, R12, -R9 ;  /* 0x0000000c36d87223 */ /* 0x000fce0000010809 */
[----:B------:R-:W3:Y:S01]  /*17c60*/  MUFU.EX2 R28, R28 ;  /* 0x0000001c001c7308 */ /* 0x000ee20000000800 */
[----:B----4-:R-:W-:Y:S01]  /*17c70*/  FADD.FTZ R14, R30, R15 ;  /* 0x0000000f1e0e7221 */ /* 0x010fe20000010000 */
[----:B--2---:R-:W-:-:S06]  /*17c80*/  FADD.FTZ R7, R33, R6 ;  /* 0x0000000621077221 */ /* 0x004fcc0000010000 */
[----:B------:R-:W2:Y:S01]  /*17c90*/  MUFU.EX2 R217, R217 ;  /* 0x000000d900d97308 */ /* 0x000ea20000000800 */
[----:B------:R-:W-:-:S07]  /*17ca0*/  FFMA.FTZ R219, R55, R12, -R9 ;  /* 0x0000000c37db7223 */ /* 0x000fce0000010809 */
[----:B------:R-:W4:Y:S01]  /*17cb0*/  MUFU.EX2 R10, R10 ;  /* 0x0000000a000a7308 */ /* 0x000f220000000800 */
[----:B-1----:R-:W-:Y:S01]  /*17cc0*/  FADD.FTZ R15, R171, R14 ;  /* 0x0000000eab0f7221 */ /* 0x002fe20000010000 */
[----:B------:R-:W-:-:S06]  /*17cd0*/  FADD.FTZ R7, R170, R7 ;  /* 0x00000007aa077221 */ /* 0x000fcc0000010000 */
[----:B------:R-:W-:Y:S01]  /*17ce0*/  MUFU.EX2 R177, R177 ;  /* 0x000000b100b17308 */ /* 0x000fe20000000800 */
[----:B------:R-:W-:-:S07]  /*17cf0*/  FFMA.FTZ R186, R58, R12, -R9 ;  /* 0x0000000c3aba7223 */ /* 0x000fce0000010809 */
[----:B------:R-:W1:Y:S01]  /*17d00*/  MUFU.EX2 R218, R218 ;  /* 0x000000da00da7308 */ /* 0x000e620000000800 */
[----:B0-----:R-:W-:Y:S01]  /*17d10*/  FADD.FTZ R6, R220, R15 ;  /* 0x0000000fdc067221 */ /* 0x001fe20000010000 */
[----:B---3--:R-:W-:-:S06]  /*17d20*/  FADD.FTZ R7, R28, R7 ;  /* 0x000000071c077221 */ /* 0x008fcc0000010000 */
[----:B------:R-:W-:Y:S01]  /*17d30*/  MUFU.EX2 R11, R11 ;  /* 0x0000000b000b7308 */ /* 0x000fe20000000800 */
[----:B------:R-:W-:-:S07]  /*17d40*/  FFMA.FTZ R204, R59, R12, -R9 ;  /* 0x0000000c3bcc7223 */ /* 0x000fce0000010809 */
[----:B------:R-:W0:Y:S01]  /*17d50*/  MUFU.EX2 R216, R216 ;  /* 0x000000d800d87308 */ /* 0x000e220000000800 */
[----:B--2---:R-:W-:Y:S01]  /*17d60*/  FADD.FTZ R15, R217, R6 ;  /* 0x00000006d90f7221 */ /* 0x004fe20000010000 */
[----:B----4-:R-:W-:-:S06]  /*17d70*/  FADD.FTZ R6, R10, R7 ;  /* 0x000000070a067221 */ /* 0x010fcc0000010000 */
[----:B------:R-:W-:Y:S01]  /*17d80*/  MUFU.EX2 R176, R176 ;  /* 0x000000b000b07308 */ /* 0x000fe20000000800 */
[----:B------:R-:W-:-:S07]  /*17d90*/  FFMA.FTZ R187, R62, R12, -R9 ;  /* 0x0000000c3ebb7223 */ /* 0x000fce0000010809 */
[----:B------:R-:W2:Y:S01]  /*17da0*/  MUFU.EX2 R219, R219 ;  /* 0x000000db00db7308 */ /* 0x000ea20000000800 */
[----:B-1----:R-:W-:Y:S01]  /*17db0*/  FADD.FTZ R15, R218, R15 ;  /* 0x0000000fda0f7221 */ /* 0x002fe20000010000 */
[----:B------:R-:W-:-:S06]  /*17dc0*/  FADD.FTZ R6, R177, R6 ;  /* 0x00000006b1067221 */ /* 0x000fcc0000010000 */
[----:B------:R-:W-:Y:S01]  /*17dd0*/  MUFU.EX2 R16, R16 ;  /* 0x0000001000107308 */ /* 0x000fe20000000800 */
[----:B------:R-:W-:-:S07]  /*17de0*/  FFMA.FTZ R205, R63, R12, -R9 ;  /* 0x0000000c3fcd7223 */ /* 0x000fce0000010809 */
[----:B------:R-:W1:Y:S01]  /*17df0*/  MUFU.EX2 R186, R186 ;  /* 0x000000ba00ba7308 */ /* 0x000e620000000800 */
[----:B0-----:R-:W-:Y:S01]  /*17e00*/  FADD.FTZ R14, R216, R15 ;  /* 0x0000000fd80e7221 */ /* 0x001fe20000010000 */
[----:B------:R-:W-:-:S06]  /*17e10*/  FADD.FTZ R7, R11, R6 ;  /* 0x000000060b077221 */ /* 0x000fcc0000010000 */
[----:B------:R-:W-:Y:S01]  /*17e20*/  MUFU.EX2 R175, R175 ;  /* 0x000000af00af7308 */ /* 0x000fe20000000800 */
[----:B------:R-:W-:-:S07]  /*17e30*/  FFMA.FTZ R178, R66, R12, -R9 ;  /* 0x0000000c42b27223 */ /* 0x000fce0000010809 */
[----:B------:R-:W0:Y:S01]  /*17e40*/  MUFU.EX2 R204, R204 ;  /* 0x000000cc00cc7308 */ /* 0x000e220000000800 */
[----:B--2---:R-:W-:Y:S01]  /*17e50*/  FADD.FTZ R15, R219, R14 ;  /* 0x0000000edb0f7221 */ /* 0x004fe20000010000 */
[----:B------:R-:W-:-:S06]  /*17e60*/  FADD.FTZ R7, R176, R7 ;  /* 0x00000007b0077221 */ /* 0x000fcc0000010000 */
        /* <DEDUP_REMOVED lines=15> */
[----:B------:R-:W-:Y:S08]  /*17f60*/  MUFU.EX2 R173, R173 ;  /* 0x000000ad00ad7308 */ /* 0x000ff00000000800 */
[----:B------:R-:W2:Y:S01]  /*17f70*/  MUFU.EX2 R184, R184 ;  /* 0x000000b800b87308 */ /* 0x000ea20000000800 */
[----:B-1----:R-:W-:Y:S01]  /*17f80*/  FADD.FTZ R9, R205, R14 ;  /* 0x0000000ecd097221 */ /* 0x002fe20000010000 */
[----:B------:R-:W-:-:S06]  /*17f90*/  FADD.FTZ R7, R174, R7 ;  /* 0x00000007ae077221 */ /* 0x000fcc0000010000 */
[----:B------:R-:W-:Y:S08]  /*17fa0*/  MUFU.EX2 R21, R68 ;  /* 0x0000004400157308 */ /* 0x000ff00000000800 */
[----:B------:R-:W1:Y:S01]  /*17fb0*/  MUFU.EX2 R179, R179 ;  /* 0x000000b300b37308 */ /* 0x000e620000000800 */
[----:B0-----:R-:W-:Y:S01]  /*17fc0*/  FADD.FTZ R9, R178, R9 ;  /* 0x00000009b2097221 */ /* 0x001fe20000010000 */
[----:B------:R-:W-:-:S06]  /*17fd0*/  FADD.FTZ R6, R20, R7 ;  /* 0x0000000714067221 */ /* 0x000fcc0000010000 */
[----:B------:R-:W0:Y:S08]  /*17fe0*/  MUFU.EX2 R172, R172 ;  /* 0x000000ac00ac7308 */ /* 0x000e300000000800 */
[----:B------:R-:W3:Y:S01]  /*17ff0*/  MUFU.EX2 R185, R185 ;  /* 0x000000b900b97308 */ /* 0x000ee20000000800 */
[----:B--2---:R-:W-:Y:S01]  /*18000*/  FADD.FTZ R12, R184, R9 ;  /* 0x00000009b80c7221 */ /* 0x004fe20000010000 */
[----:B------:R-:W-:-:S03]  /*18010*/  FADD.FTZ R6, R173, R6 ;  /* 0x00000006ad067221 */ /* 0x000fc60000010000 */
[----:B-1----:R-:W-:Y:S01]  /*18020*/  FADD.FTZ R12, R179, R12 ;  /* 0x0000000cb30c7221 */ /* 0x002fe20000010000 */
[----:B------:R-:W-:-:S04]  /*18030*/  FADD.FTZ R9, R21, R6 ;  /* 0x0000000615097221 */ /* 0x000fc80000010000 */
[----:B0-----:R-:W-:Y:S01]  /*18040*/  FADD.FTZ R6, R172, R9 ;  /* 0x00000009ac067221 */ /* 0x001fe20000010000 */
[----:B------:R-:W-:Y:S01]  /*18050*/  STL [R1+0x234], R8 ;  /* 0x0002340801007387 */ /* 0x000fe20000100800 */
[----:B---3--:R-:W-:-:S05]  /*18060*/  FADD.FTZ R7, R185, R12 ;  /* 0x0000000cb9077221 */ /* 0x008fca0000010000 */
        /* <DEDUP_REMOVED lines=74> */
[----:B------:R-:W-:Y:S01]  /*18510*/  ULOP3.LUT UR6, UR4, 0x8, URZ, 0xfc, !UPT ;  /* 0x0000000804067892 */ /* 0x000fe2000f8efc3f */
        /* <DEDUP_REMOVED lines=8> */
[C---:B0-----:R-:W-:Y:S01]  /*185a0*/  FMUL.FTZ R9, R13.reuse, R136 ;  /* 0x000000880d097220 */ /* 0x041fe20000410000 */
        /* <DEDUP_REMOVED lines=12> */
[C---:B---3--:R-:W-:Y:S01]  /*18670*/  FMUL.FTZ R27, R13.reuse, R128 ;  /* 0x000000800d1b7220 */ /* 0x048fe20000410000 */
[C---:B0-----:R-:W-:Y:S01]  /*18680*/  FMUL.FTZ R35, R13.reuse, R126 ;  /* 0x0000007e0d237220 */ /* 0x041fe20000410000 */
[C---:B-1----:R-:W-:Y:S01]  /*18690*/  FMUL.FTZ R39, R13.reuse, R112 ;  /* 0x000000700d277220 */ /* 0x042fe20000410000 */
[C---:B--2---:R-:W-:Y:S01]  /*186a0*/  FMUL.FTZ R9, R13.reuse, R120 ;  /* 0x000000780d097220 */ /* 0x044fe20000410000 */
        /* <DEDUP_REMOVED lines=15> */
[C---:B--2---:R-:W-:Y:S01]  /*187a0*/  FMUL.FTZ R35, R13.reuse, R110 ;  /* 0x0000006e0d237220 */ /* 0x044fe20000410000 */
[C---:B---3--:R-:W-:Y:S01]  /*187b0*/  FMUL.FTZ R39, R13.reuse, R108 ;  /* 0x0000006c0d277220 */ /* 0x048fe20000410000 */
[C---:B0-----:R-:W-:Y:S01]  /*187c0*/  FMUL.FTZ R9, R13.reuse, R106 ;  /* 0x0000006a0d097220 */ /* 0x041fe20000410000 */
        /* <DEDUP_REMOVED lines=70> */
[----:B------:R-:W-:Y:S02]  /*18c30*/  IMAD.U32 R12, RZ, RZ, UR6 ;  /* 0x00000006ff0c7e24 */ /* 0x000fe4000f8e00ff */
[C---:B---3--:R-:W-:Y:S01]  /*18c40*/  FMUL.FTZ R45, R13.reuse, R14 ;  /* 0x0000000e0d2d7220 */ /* 0x048fe20000410000 */
[----:B0-----:R-:W-:Y:S01]  /*18c50*/  FMUL.FTZ R9, R13, R26 ;  /* 0x0000001a0d097220 */ /* 0x001fe20000410000 */
[----:B------:R-:W-:Y:S01]  /*18c60*/  IMAD.U32 R13, RZ, RZ, UR5 ;  /* 0x00000005ff0d7e24 */ /* 0x000fe2000f8e00ff */
[----:B------:R-:W-:Y:S04]  /*18c70*/  ST.E desc[UR42][R18.64+0x410], R15 ;  /* 0x0004100f12007985 */ /* 0x000fe8000c10192a */
[----:B------:R0:W-:Y:S04]  /*18c80*/  ST.E desc[UR42][R18.64+0x414], R25 ;  /* 0x0004141912007985 */ /* 0x0001e8000c10192a */
[----:B------:R-:W-:Y:S04]  /*18c90*/  ST.E desc[UR42][R18.64+0x420], R41 ;  /* 0x0004202912007985 */ /* 0x000fe8000c10192a */
[----:B------:R-:W-:Y:S04]  /*18ca0*/  ST.E desc[UR42][R18.64+0x424], R43 ;  /* 0x0004242b12007985 */ /* 0x000fe8000c10192a */
[----:B------:R1:W-:Y:S04]  /*18cb0*/  ST.E desc[UR42][R18.64+0x430], R27 ;  /* 0x0004301b12007985 */ /* 0x0003e8000c10192a */
        /* <DEDUP_REMOVED lines=68> */
[----:B--2---:R-:W2:Y:S04]  /*19100*/  LD.E R39, desc[UR42][R18.64+0x41c] ;  /* 0x00041c2a12277980 */ /* 0x004ea8000c101900 */
[----:B---3--:R-:W3:Y:S04]  /*19110*/  LD.E R45, desc[UR42][R18.64+0x428] ;  /* 0x0004282a122d7980 */ /* 0x008ee8000c101900 */
[----:B------:R-:W3:Y:S04]  /*19120*/  LD.E R43, desc[UR42][R18.64+0x42c] ;  /* 0x00042c2a122b7980 */ /* 0x000ee8000c101900 */
[----:B------:R-:W3:Y:S04]  /*19130*/  LD.E R41, desc[UR42][R18.64+0x438] ;  /* 0x0004382a12297980 */ /* 0x000ee8000c101900 */
[----:B------:R-:W3:Y:S04]  /*19140*/  LD.E R35, desc[UR42][R18.64+0x43c] ;  /* 0x00043c2a12237980 */ /* 0x000ee8000c101900 */
[----:B------:R-:W3:Y:S04]  /*19150*/  LD.E R9, desc[UR42][R18.64+0x448] ;  /* 0x0004482a12097980 */ /* 0x000ee8000c101900 */
[----:B0-----:R-:W3:Y:S04]  /*19160*/  LD.E R25, desc[UR42][R18.64+0x44c] ;  /* 0x00044c2a12197980 */ /* 0x001ee8000c101900 */
[----:B----4-:R-:W4:Y:S01]  /*19170*/  LD.E R27, desc[UR42][R18.64+0x458] ;  /* 0x0004582a121b7980 */ /* 0x010f22000c101900 */
[----:B-1----:R-:W-:Y:S01]  /*19180*/  SHF.R.U32.HI R138, RZ, 0x7, R138 ;  /* 0x00000007ff8a7819 */ /* 0x002fe2000001168a */
[C---:B------:R-:W-:Y:S01]  /*19190*/  FMUL.FTZ R49, R24.reuse, R49 ;  /* 0x0000003118317220 */ /* 0x040fe20000410000 */
        /* <DEDUP_REMOVED lines=57> */
[C---:B---3--:R-:W-:Y:S01]  /*19530*/  FMUL.FTZ R45, R24.reuse, R45 ;  /* 0x0000002d182d7220 */ /* 0x048fe20000410000 */
[C---:B------:R-:W-:Y:S01]  /*19540*/  FMUL.FTZ R43, R24.reuse, R43 ;  /* 0x0000002b182b7220 */ /* 0x040fe20000410000 */
[C---:B------:R-:W-:Y:S01]  /*19550*/  FMUL.FTZ R41, R24.reuse, R41 ;  /* 0x0000002918297220 */ /* 0x040fe20000410000 */
[C---:B------:R-:W-:Y:S01]  /*19560*/  FMUL.FTZ R35, R24.reuse, R35 ;  /* 0x0000002318237220 */ /* 0x040fe20000410000 */
[C---:B------:R-:W-:Y:S01]  /*19570*/  FMUL.FTZ R49, R24.reuse, R9 ;  /* 0x0000000918317220 */ /* 0x040fe20000410000 */
        /* <DEDUP_REMOVED lines=1289> */
[----:B------:R0:W-:Y:S04]  /*1e610*/  STL [R1+0x88], R0 ;  /* 0x0000880001007387 */ /* 0x0001e80000100800 */
[----:B------:R-:W2:Y:S04]  /*1e620*/  LD.E R9, desc[UR42][R18.64+0x260] ;  /* 0x0002602a12097980 */ /* 0x000ea8000c101900 */
[----:B--2---:R-:W-:Y:S04]  /*1e630*/  ST.E desc[UR42][R18.64+0x260], R9 ;  /* 0x0002600912007985 */ /* 0x004fe8000c10192a */
[----:B------:R-:W2:Y:S04]  /*1e640*/  LD.E R11, desc[UR42][R6.64] ;  /* 0x0000002a060b7980 */ /* 0x000ea8000c101900 */
[----:B--2---:R1:W-:Y:S04]  /*1e650*/  ST.E desc[UR42][R6.64], R11 ;  /* 0x0000000b06007985 */ /* 0x0043e8000c10192a */
[----:B------:R-:W2:Y:S04]  /*1e660*/  LD.E R17, desc[UR42][R12.64] ;  /* 0x0000002a0c117980 */ /* 0x000ea8000c101900 */
[----:B--2---:R2:W-:Y:S04]  /*1e670*/  ST.E desc[UR42][R12.64], R17 ;  /* 0x000000110c007985 */ /* 0x0045e8000c10192a */
[----:B------:R-:W3:Y:S04]  /*1e680*/  LD.E R21, desc[UR42][R14.64] ;  /* 0x0000002a0e157980 */ /* 0x000ee8000c101900 */
[----:B---3--:R3:W-:Y:S04]  /*1e690*/  ST.E desc[UR42][R14.64], R21 ;  /* 0x000000150e007985 */ /* 0x0087e8000c10192a */
[----:B0-----:R-:W4:Y:S04]  /*1e6a0*/  LD.E R0, desc[UR42][R18.64+0x270] ;  /* 0x0002702a12007980 */ /* 0x001f28000c101900 */
[----:B-1----:R-:W4:Y:S04]  /*1e6b0*/  LD.E R6, desc[UR42][R18.64+0x274] ;  /* 0x0002742a12067980 */ /* 0x002f28000c101900 */
[----:B------:R-:W4:Y:S04]  /*1e6c0*/  LD.E R7, desc[UR42][R18.64+0x278] ;  /* 0x0002782a12077980 */ /* 0x000f28000c101900 */
[----:B------:R-:W4:Y:S04]  /*1e6d0*/  LD.E R8, desc[UR42][R18.64+0x27c] ;  /* 0x00027c2a12087980 */ /* 0x000f28000c101900 */
[----:B------:R-:W4:Y:S04]  /*1e6e0*/  LD.E R9, desc[UR42][R18.64+0x280] ;  /* 0x0002802a12097980 */ /* 0x000f28000c101900 */
[----:B------:R-:W4:Y:S04]  /*1e6f0*/  LD.E R10, desc[UR42][R18.64+0x284] ;  /* 0x0002842a120a7980 */ /* 0x000f28000c101900 */
        /* <DEDUP_REMOVED lines=250> */
.L_x_3769:
[----:B------:R-:W-:Y:S05]  /*1f6a0*/  BSYNC B0 ;  /* 0x0000000000007941 */ /* 0x000fea0003800000 */
.L_x_3768:
[----:B------:R-:W-:Y:S05]  /*1f6b0*/  @P0 BRA `(.L_x_3770) ;  /* 0xffffff6400d80947 */ /* 0x000fea000383ffff */
[----:B01----:R-:W-:-:S07]  /*1f6c0*/  IMAD.MOV.U32 R0, RZ, RZ, R5 ;  /* 0x000000ffff007224 */ /* 0x003fce00078e0005 */
.L_x_3753:
[----:B------:R-:W-:-:S13]  /*1f6d0*/  ISETP.GE.AND P0, PT, R0, R189, PT ;  /* 0x000000bd0000720c */ /* 0x000fda0003f06270 */
[----:B------:R-:W-:Y:S05]  /*1f6e0*/  @!P0 BRA `(.L_x_3771) ;  /* 0x000000a800f48947 */ /* 0x000fea0003800000 */
[----:B------:R0:W5:Y:S02]  /*1f6f0*/  LDL.64 R2, [R1+0x170] ;  /* 0x0001700001027983 */ /* 0x0001640000100a00 */
.L_x_3798:
        /* <DEDUP_REMOVED lines=21> */
.L_x_3773:
[----:B------:R-:W-:Y:S05]  /*1f850*/  BSYNC B0 ;  /* 0x0000000000007941 */ /* 0x000fea0003800000 */
.L_x_3772:
        /* <DEDUP_REMOVED lines=13> */
.L_x_3775:
[----:B------:R-:W-:Y:S05]  /*1f930*/  BSYNC B0 ;  /* 0x0000000000007941 */ /* 0x000fea0003800000 */
.L_x_3774:
        /* <DEDUP_REMOVED lines=8> */
.L_x_3777:
[----:B------:R-:W-:Y:S05]  /*1f9c0*/  BSYNC B0 ;  /* 0x0000000000007941 */ /* 0x000fea0003800000 */
.L_x_3776:
[----:B------:R-:W2:Y:S04]  /*1f9d0*/  LD.E R5, desc[UR42][R2.64] ;  /* 0x0000002a02057980 */ /* 0x000ea8000c101900 */
[----:B------:R-:W2:Y:S01]  /*1f9e0*/  LDL.64 R12, [R1+0xa0] ;  /* 0x0000a000010c7983 */ /* 0x000ea20000100a00 */
[----:B------:R-:W-:Y:S05]  /*1f9f0*/  WARPSYNC.ALL ;  /* 0x0000000000007948 */ /* 0x000fea0003800000 */
[----:B------:R-:W3:Y:S04]  /*1fa00*/  LDL.64 R14, [R1+0x98] ;  /* 0x00009800010e7983 */ /* 0x000ee80000100a00 */
[----:B-1---5:R-:W4:Y:S04]  /*1fa10*/  LDL.64 R6, [R1+0x98] ;  /* 0x0000980001067983 */ /* 0x022f280000100a00 */
[----:B------:R-:W4:Y:S01]  /*1fa20*/  LDL.64 R8, [R1+0x98] ;  /* 0x0000980001087983 */ /* 0x000f220000100a00 */
        /* <DEDUP_REMOVED lines=53> */
.L_x_3780:
[----:B------:R-:W-:Y:S05]  /*1fd80*/  BSYNC B0 ;  /* 0x0000000000007941 */ /* 0x000fea0003800000 */
.L_x_3779:
        /* <DEDUP_REMOVED lines=10> */
.L_x_3782:
[----:B------:R-:W-:Y:S05]  /*1fe30*/  BSYNC B0 ;  /* 0x0000000000007941 */ /* 0x000fea0003800000 */
.L_x_3781:
[----:B------:R-:W-:Y:S04]  /*1fe40*/  BSSY B0, `(.L_x_3783) ;  /* 0x0000006000007945 */ /* 0x000fe80003800000 */
[----:B--2---:R-:W-:Y:S05]  /*1fe50*/  @P0 BRA `(.L_x_3784) ;  /* 0x0000000000100947 */ /* 0x004fea0003800000 */
[----:B-----5:R-:W-:Y:S01]  /*1fe60*/  IMAD R6, R6, 0x8, R8 ;  /* 0x0000000806067824 */ /* 0x020fe200078e0208 */
[----:B------:R-:W-:-:S04]  /*1fe70*/  SHF.L.U32 R7, R7, 0x1f, RZ ;  /* 0x0000001f07077819 */ /* 0x000fc800000006ff */
[----:B------:R-:W2:Y:S02]  /*1fe80*/  SYNCS.PHASECHK.TRANS64.TRYWAIT P0, [R6+URZ], R7 ;  /* 0x00000007060075a7 */ /* 0x000ea4000800017f */
[----:B--2---:R-:W-:Y:S05]  /*1fe90*/  @!P0 BRA `(.L_x_3785) ;  /* 0x000001ac00b08947 */ /* 0x004fea0003800000 */
.L_x_3784:
[----:B------:R-:W-:Y:S05]  /*1fea0*/  BSYNC B0 ;  /* 0x0000000000007941 */ /* 0x000fea0003800000 */
.L_x_3783:
        /* <DEDUP_REMOVED lines=253> */
[----:B------:R-:W-:-:S04]  /*20e80*/  VIADD R92, R5, 0xffffffff ;  /* 0xffffffff055c7836 */ /* 0x000fc80000000000 */
[C---:B------:R-:W-:Y:S02]  /*20e90*/  IMAD.IADD R11, R6.reuse, 0x1, R11 ;  /* 0x00000001060b7824 */ /* 0x040fe400078e020b */
[----:B------:R-:W-:Y:S02]  /*20ea0*/  IMAD.IADD R17, R6, 0x1, R7 ;  /* 0x0000000106117824 */ /* 0x000fe400078e0207 */
[----:B------:R-:W-:Y:S02]  /*20eb0*/  IMAD R12, R0, -0x60, R12 ;  /* 0xffffffa0000c7824 */ /* 0x000fe400078e020c */
        /* <DEDUP_REMOVED lines=13> */
.L_x_3789:
[----:B------:R-:W-:-:S13]  /*20f90*/  ISETP.NE.AND P1, PT, R13, 0x1, PT ;  /* 0x000000010d00780c */ /* 0x000fda0003f25270 */
[----:B------:R-:W-:-:S05]  /*20fa0*/  @P1 IMAD.HI.U32 R10, R7, R14, RZ ;  /* 0x0000000e070a1227 */ /* 0x000fca00078e00ff */
[----:B------:R-:W-:-:S07]  /*20fb0*/  @P1 SHF.R.U32.HI R7, RZ, R15, R10 ;  /* 0x0000000fff071219 */ /* 0x000fce000001160a */
.L_x_3790:
[----:B------:R-:W-:Y:S05]  /*20fc0*/  BSYNC B1 ;  /* 0x0000000000017941 */ /* 0x000fea0003800000 */
.L_x_3788:
[----:B------:R-:W-:-:S05]  /*20fd0*/  IMAD R10, R7, R13, R92 ;  /* 0x0000000d070a7224 */ /* 0x000fca00078e025c */
[----:B------:R-:W-:Y:S02]  /*20fe0*/  VIMNMX R5, R5, R10, !PT ;  /* 0x0000000a05057248 */ /* 0x000fe40007fe0100 */
[----:B------:R-:W-:-:S07]  /*20ff0*/  VIADDMNMX R6, R10, R13, R6, PT ;  /* 0x0000000d0a067246 */ /* 0x000fce0003800106 */
.L_x_3787:
[----:B------:R-:W-:Y:S05]  /*21000*/  BSYNC B0 ;  /* 0x0000000000007941 */ /* 0x000fea0003800000 */
.L_x_3786:
[C---:B------:R-:W-:Y:S01]  /*21010*/  ISETP.GE.AND P1, PT, R12.reuse, 0x9, PT ;  /* 0x000000090c00780c */ /* 0x040fe20003f26270 */
[----:B------:R-:W1:Y:S01]  /*21020*/  SHFL.IDX PT, R90, R90, 0x1, 0x1c1f ;  /* 0x003c1f005a5a7f89 */ /* 0x000e6200000e0000 */
[----:B------:R-:W-:Y:S01]  /*21030*/  ISETP.GE.AND P2, PT, R12, 0x2, PT ;  /* 0x000000020c00780c */ /* 0x000fe20003f46270 */
[----:B------:R-:W-:Y:S01]  /*21040*/  BSSY B0, `(.L_x_3791) ;  /* 0x0000087000007945 */ /* 0x000fe20003800000 */
[----:B------:R-:W-:Y:S02]  /*21050*/  P2R R21, PR, RZ, 0x2 ;  /* 0x00000002ff157803 */ /* 0x000fe40000000000 */
[----:B------:R-:W-:Y:S02]  /*21060*/  ISETP.GT.AND P1, PT, R5, 0x8, !P1 ;  /* 0x000000080500780c */ /* 0x000fe40004f24270 */
[----:B------:R-:W-:Y:S02]  /*21070*/  P2R R10, PR, RZ, 0x4 ;  /* 0x00000004ff0a7803 */ /* 0x000fe40000000000 */
[----:B------:R-:W-:-:S02]  /*21080*/  ISETP.LT.OR P1, PT, R6, 0x9, P1 ;  /* 0x000000090600780c */ /* 0x000fc40000f21670 */
[C---:B------:R-:W-:Y:S02]  /*21090*/  ISETP.GT.AND P2, PT, R5.reuse, 0x1, !P2 ;  /* 0x000000010500780c */ /* 0x040fe40005744270 */
[----:B------:R-:W-:Y:S02]  /*210a0*/  ISETP.GE.AND P3, PT, R12, 0xa, PT ;  /* 0x0000000a0c00780c */ /* 0x000fe40003f66270 */
[----:B------:R-:W-:Y:S02]  /*210b0*/  FSEL R162, R28, -INF , !P1 ;  /* 0xff8000001ca27808 */ /* 0x000fe40004800000 */
[----:B------:R-:W-:Y:S02]  /*210c0*/  ISETP.LT.OR P2, PT, R6, 0x2, P2 ;  /* 0x000000020600780c */ /* 0x000fe40001741670 */
[----:B------:R-:W-:Y:S02]  /*210d0*/  ISETP.GT.AND P1, PT, R5, 0x9, !P3 ;  /* 0x000000090500780c */ /* 0x000fe40005f24270 */
[----:B------:R-:W-:-:S02]  /*210e0*/  FSEL R88, R25, -INF , !P2 ;  /* 0xff80000019587808 */ /* 0x000fc40005000000 */
[----:B------:R-:W-:Y:S01]  /*210f0*/  ISETP.LT.OR P1, PT, R6, 0xa, P1 ;  /* 0x0000000a0600780c */ /* 0x000fe20000f21670 */
[----:B-1----:R-:W-:Y:S01]  /*21100*/  IMAD.IADD R7, R17, 0x1, R90 ;  /* 0x0000000111077824 */ /* 0x002fe200078e025a */
        /* <DEDUP_REMOVED lines=115> */
.L_x_3794:
[----:B------:R-:W-:-:S13]  /*21840*/  ISETP.NE.AND P6, PT, R13, 0x1, PT ;  /* 0x000000010d00780c */ /* 0x000fda0003fc5270 */
[----:B------:R-:W-:-:S05]  /*21850*/  @P6 IMAD.HI.U32 R14, R8, R14, RZ ;  /* 0x0000000e080e6227 */ /* 0x000fca00078e00ff */
[----:B------:R-:W-:-:S07]  /*21860*/  @P6 SHF.R.U32.HI R8, RZ, R15, R14 ;  /* 0x0000000fff086219 */ /* 0x000fce000001160e */
.L_x_3795:
[----:B------:R-:W-:Y:S05]  /*21870*/  BSYNC B1 ;  /* 0x0000000000017941 */ /* 0x000fea0003800000 */
.L_x_3793:
[----:B------:R-:W-:-:S05]  /*21880*/  IMAD R8, R8, R13, R92 ;  /* 0x0000000d08087224 */ /* 0x000fca00078e025c */
[----:B------:R-:W-:Y:S02]  /*21890*/  VIADDMNMX R6, R8, R13, R6, PT ;  /* 0x0000000d08067246 */ /* 0x000fe40003800106 */
[----:B------:R-:W-:-:S07]  /*218a0*/  VIMNMX R7, R7, R8, !PT ;  /* 0x0000000807077248 */ /* 0x000fce0007fe0100 */
.L_x_3792:
[----:B------:R-:W-:Y:S05]  /*218b0*/  BSYNC B0 ;  /* 0x0000000000007941 */ /* 0x000fea0003800000 */
.L_x_3791:
        /* <DEDUP_REMOVED lines=77> */
[----:B------:R-:W-:Y:S02]  /*21d90*/  ISETP.LT.OR P5, PT, R6, 0x49, P5 ;  /* 0x000000490600780c */ /* 0x000fe40002fa1670 */
[----:B--2---:R-:W-:Y:S02]  /*21da0*/  FMNMX.FTZ R5, R160, R8, !PT ;  /* 0x00000008a0057209 */ /* 0x004fe40007810000 */
[----:B------:R-:W-:-:S02]  /*21db0*/  FMNMX.FTZ R10, R26, R9, !PT ;  /* 0x000000091a0a7209 */ /* 0x000fc40007810000 */
[----:B------:R-:W-:Y:S02]  /*21dc0*/  FMNMX.FTZ R5, R88, R5, !PT ;  /* 0x0000000558057209 */ /* 0x000fe40007810000 */
[----:B------:R-:W-:Y:S02]  /*21dd0*/  FSEL R62, R62, -INF , !P5 ;  /* 0xff8000003e3e7808 */ /* 0x000fe40006800000 */
        /* <DEDUP_REMOVED lines=32> */
[----:B------:R-:W1:Y:S01]  /*21fe0*/  SHFL.BFLY PT, R11, R10, 0x2, 0x1f ;  /* 0x0c401f000a0b7f89 */ /* 0x000e6200000e0000 */
[----:B------:R-:W-:-:S04]  /*21ff0*/  FMNMX.FTZ R5, R47, R12, !PT ;  /* 0x0000000c2f057209 */ /* 0x000fc80007810000 */
[----:B------:R-:W-:-:S04]  /*22000*/  FMNMX.FTZ R12, R50, R5, !PT ;  /* 0x00000005320c7209 */ /* 0x000fc80007810000 */
[----:B------:R-:W-:-:S04]  /*22010*/  FMNMX.FTZ R5, R51, R12, !PT ;  /* 0x0000000c33057209 */ /* 0x000fc80007810000 */
[----:B------:R-:W-:-:S04]  /*22020*/  FMNMX.FTZ R12, R54, R5, !PT ;  /* 0x00000005360c7209 */ /* 0x000fc80007810000 */
[----:B------:R-:W-:-:S04]  /*22030*/  FMNMX.FTZ R5, R55, R12, !PT ;  /* 0x0000000c37057209 */ /* 0x000fc80007810000 */
[----:B------:R-:W-:Y:S02]  /*22040*/  FMNMX.FTZ R12, R58, R5, !PT ;  /* 0x000000053a0c7209 */ /* 0x000fe40007810000 */
[----:B------:R-:W-:Y:S02]  /*22050*/  ISETP.GT.AND P2, PT, R7, 0x50, !P2 ;  /* 0x000000500700780c */ /* 0x000fe40005744270 */
[----:B-1----:R-:W-:Y:S02]  /*22060*/  FMNMX.FTZ R13, R10, R11, !PT ;  /* 0x0000000b0a0d7209 */ /* 0x002fe40007810000 */
[----:B------:R-:W-:Y:S02]  /*22070*/  ISETP.LT.OR P1, PT, R6, 0x4a, P1 ;  /* 0x0000004a0600780c */ /* 0x000fe40000f21670 */
[----:B------:R-:W-:Y:S01]  /*22080*/  FMNMX.FTZ R5, R59, R12, !PT ;  /* 0x0000000c3b057209 */ /* 0x000fe20007810000 */
[----:B------:R-:W1:Y:S01]  /*22090*/  SHFL.BFLY PT, R14, R13, 0x1, 0x1f ;  /* 0x0c201f000d0e7f89 */ /* 0x000e6200000e0000 */
[----:B------:R-:W-:-:S02]  /*220a0*/  ISETP.GT.AND P3, PT, R7, 0x51, !P3 ;  /* 0x000000510700780c */ /* 0x000fc40005f64270 */
[----:B------:R-:W-:Y:S02]  /*220b0*/  ISETP.LT.OR P2, PT, R6, 0x51, P2 ;  /* 0x000000510600780c */ /* 0x000fe40001741670 */
[----:B------:R-:W-:Y:S02]  /*220c0*/  FSEL R63, R63, -INF , !P1 ;  /* 0xff8000003f3f7808 */ /* 0x000fe40004800000 */
[----:B------:R-:W-:Y:S02]  /*220d0*/  FMNMX.FTZ R12, R62, R5, !PT ;  /* 0x000000053e0c7209 */ /* 0x000fe40007810000 */
[----:B------:R-:W-:Y:S02]  /*220e0*/  ISETP.GT.AND P4, PT, R7, 0x58, !P4 ;  /* 0x000000580700780c */ /* 0x000fe40006784270 */
[----:B------:R-:W-:Y:S02]  /*220f0*/  ISETP.LT.OR P3, PT, R6, 0x52, P3 ;  /* 0x000000520600780c */ /* 0x000fe40001f61670 */
[----:B------:R-:W-:-:S02]  /*22100*/  FSEL R66, R66, -INF , !P2 ;  /* 0xff80000042427808 */ /* 0x000fc40005000000 */
[----:B------:R-:W-:Y:S02]  /*22110*/  FMNMX.FTZ R5, R63, R12, !PT ;  /* 0x0000000c3f057209 */ /* 0x000fe40007810000 */
[----:B------:R-:W-:Y:S02]  /*22120*/  ISETP.GT.AND P1, PT, R7, 0x59, !P6 ;  /* 0x000000590700780c */ /* 0x000fe40007724270 */
[----:B------:R-:W-:Y:S02]  /*22130*/  ISETP.LT.OR P4, PT, R6, 0x59, P4 ;  /* 0x000000590600780c */ /* 0x000fe40002781670 */
[----:B------:R-:W-:Y:S02]  /*22140*/  FSEL R67, R67, -INF , !P3 ;  /* 0xff80000043437808 */ /* 0x000fe40005800000 */
[----:B------:R-:W-:Y:S02]  /*22150*/  FMNMX.FTZ R12, R66, R5, !PT ;  /* 0x00000005420c7209 */ /* 0x000fe40007810000 */
[----:B------:R-:W-:-:S02]  /*22160*/  ISETP.LT.OR P1, PT, R6, 0x5a, P1 ;  /* 0x0000005a0600780c */ /* 0x000fc40000f21670 */
[----:B------:R-:W-:Y:S02]  /*22170*/  FSEL R70, R70, -INF , !P4 ;  /* 0xff80000046467808 */ /* 0x000fe40006000000 */
[----:B------:R-:W-:Y:S02]  /*22180*/  FMNMX.FTZ R5, R67, R12, !PT ;  /* 0x0000000c43057209 */ /* 0x000fe40007810000 */
[----:B------:R-:W-:Y:S02]  /*22190*/  FSEL R71, R71, -INF , !P1 ;  /* 0xff80000047477808 */ /* 0x000fe40004800000 */
[----:B------:R-:W-:-:S04]  /*221a0*/  FMNMX.FTZ R6, R70, R5, !PT ;  /* 0x0000000546067209 */ /* 0x000fc80007810000 */
[----:B------:R-:W-:Y:S02]  /*221b0*/  FMNMX.FTZ R11, R71, R6, !PT ;  /* 0x00000006470b7209 */ /* 0x000fe40007810000 */
[----:B-1----:R-:W-:Y:S01]  /*221c0*/  FMNMX.FTZ R12, R13, R14, !PT ;  /* 0x0000000e0d0c7209 */ /* 0x002fe20007810000 */
[----:B------:R-:W2:Y:S04]  /*221d0*/  LDL.64 R6, [R1+0x240] ;  /* 0x0002400001067983 */ /* 0x000ea80000100a00 */
[----:B------:R-:W-:Y:S04]  /*221e0*/  STL.64 [R1+0x230], R10 ;  /* 0x0002300a01007387 */ /* 0x000fe80000100a00 */
[----:B------:R-:W4:Y:S04]  /*221f0*/  LDL R13, [R1+0x234] ;  /* 0x00023400010d7983 */ /* 0x000f280000100800 */
[----:B------:R-:W-:Y:S04]  /*22200*/  STL [R1+0x230], R12 ;  /* 0x0002300c01007387 */ /* 0x000fe80000100800 */
[----:B------:R-:W3:Y:S04]  /*22210*/  LDL R14, [R1+0x230] ;  /* 0x00023000010e7983 */ /* 0x000ee80000100800 */
[----:B----4-:R-:W1:Y:S02]  /*22220*/  SHFL.BFLY PT, R10, R13, 0x2, 0x1f ;  /* 0x0c401f000d0a7f89 */ /* 0x010e6400000e0000 */
[----:B-1----:R-:W-:-:S05]  /*22230*/  FMNMX.FTZ R10, R10, R13, !PT ;  /* 0x0000000d0a0a7209 */ /* 0x002fca0007810000 */
[----:B------:R-:W1:Y:S01]  /*22240*/  SHFL.BFLY PT, R11, R10, 0x1, 0x1f ;  /* 0x0c201f000a0b7f89 */ /* 0x000e6200000e0000 */
[----:B---3--:R-:W-:Y:S01]  /*22250*/  FMUL.FTZ R5, R41, R14 ;  /* 0x0000000e29057220 */ /* 0x008fe20000410000 */
[----:B------:R-:W-:-:S04]  /*22260*/  FSETP.NEU.FTZ.AND P1, PT, R14, -INF , PT ;  /* 0xff8000000e00780b */ /* 0x000fc80003f3d000 */
[----:B------:R-:W-:Y:S02]  /*22270*/  FSEL R5, R5, RZ, P1 ;  /* 0x000000ff05057208 */ /* 0x000fe40000800000 */
[----:B------:R-:W-:-:S03]  /*22280*/  FSEL R13, R14, RZ, P1 ;  /* 0x000000ff0e0d7208 */ /* 0x000fc60000800000 */
[-CC-:B------:R-:W-:Y:S01]  /*22290*/  FFMA.FTZ R160, R160, R41.reuse, -R5.reuse ;  /* 0x00000029a0a07223 */ /* 0x180fe20000010805 */
[-CC-:B------:R-:W-:Y:S01]  /*222a0*/  FFMA.FTZ R15, R88, R41.reuse, -R5.reuse ;  /* 0x00000029580f7223 */ /* 0x180fe20000010805 */
[-CC-:B------:R-:W-:Y:S01]  /*222b0*/  FFMA.FTZ R162, R162, R41.reuse, -R5.reuse ;  /* 0x00000029a2a27223 */ /* 0x180fe20000010805 */
[-CC-:B------:R-:W-:Y:S01]  /*222c0*/  FFMA.FTZ R37, R86, R41.reuse, -R5.reuse ;  /* 0x0000002956257223 */ /* 0x180fe20000010805 */
[-CC-:B------:R-:W-:Y:S01]  /*222d0*/  FFMA.FTZ R36, R74, R41.reuse, -R5.reuse ;  /* 0x000000294a247223 */ /* 0x180fe20000010805 */
[-CC-:B------:R-:W-:Y:S01]  /*222e0*/  FFMA.FTZ R164, R84, R41.reuse, -R5.reuse ;  /* 0x0000002954a47223 */ /* 0x180fe20000010805 */
[-CC-:B------:R-:W-:Y:S01]  /*222f0*/  FFMA.FTZ R35, R76, R41.reuse, -R5.reuse ;  /* 0x000000294c237223 */ /* 0x180fe20000010805 */
[--C-:B------:R-:W-:Y:S01]  /*22300*/  FFMA.FTZ R166, R82, R41, -R5.reuse ;  /* 0x0000002952a67223 */ /* 0x100fe20000010805 */
[----:B-1----:R-:W-:Y:S01]  /*22310*/  FMNMX.FTZ R10, R10, R11, !PT ;  /* 0x0000000b0a0a7209 */ /* 0x002fe20007810000 */
[-CC-:B------:R-:W-:Y:S01]  /*22320*/  FFMA.FTZ R34, R72, R41.reuse, -R5.reuse ;  /* 0x0000002948227223 */ /* 0x180fe20000010805 */
[----:B------:R-:W-:-:S02]  /*22330*/  FFMA.FTZ R168, R80, R41, -R5 ;  /* 0x0000002950a87223 */ /* 0x000fc40000010805 */
[----:B------:R-:W-:Y:S01]  /*22340*/  FSETP.NEU.FTZ.AND P1, PT, R10, -INF , PT ;  /* 0xff8000000a00780b */ /* 0x000fe20003f3d000 */
        /* <DEDUP_REMOVED lines=14> */
[----:B------:R-:W-:Y:S01]  /*22430*/  FADD.FTZ R8, R8, -R13 ;  /* 0x8000000d08087221 */ /* 0x000fe20000010000 */
[C---:B------:R-:W-:Y:S01]  /*22440*/  FMUL.FTZ R5, R10.reuse, R41 ;  /* 0x000000290a057220 */ /* 0x040fe20000410000 */
[----:B------:R-:W-:-:S02]  /*22450*/  FSEL R12, R10, RZ, P1 ;  /* 0x000000ff0a0c7208 */ /* 0x000fc40000800000 */
[----:B------:R-:W-:Y:S02]  /*22460*/  FMUL.FTZ R13, R8, R41 ;  /* 0x00000029080d7220 */ /* 0x000fe40000410000 */
        /* <DEDUP_REMOVED lines=10> */
[----:B------:R-:W1:Y:S01]  /*22510*/  MUFU.EX2 R12, R12 ;  /* 0x0000000c000c7308 */ /* 0x000e620000000800 */
[----:B------:R-:W-:-:S07]  /*22520*/  FFMA.FTZ R30, R17, R41, -R8 ;  /* 0x00000029111e7223 */ /* 0x000fce0000010808 */
[----:B------:R-:W3:Y:S08]  /*22530*/  MUFU.EX2 R15, R15 ;  /* 0x0000000f000f7308 */ /* 0x000ef00000000800 */
[----:B------:R-:W4:Y:S01]  /*22540*/  MUFU.EX2 R161, R161 ;  /* 0x000000a100a17308 */ /* 0x000f220000000800 */
[----:B------:R-:W-:-:S07]  /*22550*/  FFMA.FTZ R165, R25, R41, -R8 ;  /* 0x0000002919a57223 */ /* 0x000fce0000010808 */
[----:B------:R-:W5:Y:S08]  /*22560*/  MUFU.EX2 R162, R162 ;  /* 0x000000a200a27308 */ /* 0x000f700000000800 */
[----:B------:R-:W0:Y:S01]  /*22570*/  MUFU.EX2 R31, R31 ;  /* 0x0000001f001f7308 */ /* 0x000e220000000800 */
[----:B--2---:R-:W-:Y:S01]  /*22580*/  FFMA.FTZ R6, R13, R6, R160 ;  /* 0x000000060d067223 */ /* 0x004fe200000100a0 */
[----:B-1----:R-:W-:-:S06]  /*22590*/  FFMA.FTZ R16, R7, R12, R32 ;  /* 0x0000000c07107223 */ /* 0x002fcc0000010020 */
        /* <DEDUP_REMOVED lines=1998> */
.L_x_3797:
[----:B------:R-:W-:Y:S05]  /*2a280*/  BSYNC B0 ;  /* 0x0000000000007941 */ /* 0x000fea0003800000 */
.L_x_3796:
[C---:B------:R-:W-:Y:S01]  /*2a290*/  ISETP.GT.AND P0, PT, R0.reuse, R189, PT ;  /* 0x000000bd0000720c */ /* 0x040fe20003f04270 */
[----:B------:R-:W-:-:S12]  /*2a2a0*/  VIADD R0, R0, 0xffffffff ;  /* 0xffffffff00007836 */ /* 0x000fd80000000000 */
[----:B------:R-:W-:Y:S05]  /*2a2b0*/  @P0 BRA `(.L_x_3798) ;  /* 0xffffff5400100947 */ /* 0x000fea000383ffff */
.L_x_3771:
[----:B0-----:R-:W2:Y:S01]  /*2a2c0*/  LDL R5, [R1+0x240] ;  /* 0x0002400001057983 */ /* 0x001ea20000100800 */
[----:B------:R-:W-:Y:S05]  /*2a2d0*/  WARPSYNC.ALL ;  /* 0x0000000000007948 */ /* 0x000fea0003800000 */
[----:B------:R-:W3:Y:S04]  /*2a2e0*/  LDL R6, [R1+0x244] ;  /* 0x0002440001067983 */ /* 0x000ee80000100800 */
[----:B------:R-:W4:Y:S04]  /*2a2f0*/  LDL.64 R8, [R1+0x260] ;  /* 0x0002600001087983 */ /* 0x000f280000100a00 */
[----:B------:R-:W5:Y:S04]  /*2a300*/  LDL R126, [R1+0x210] ;  /* 0x00021000017e7983 */ /* 0x000f680000100800 */
[----:B------:R-:W4:Y:S01]  /*2a310*/  LDL.64 R112, [R1+0x300] ;  /* 0x0003000001707983 */ /* 0x000f220000100a00 */
[----:B------:R-:W-:-:S02]  /*2a320*/  IMAD.MOV.U32 R132, RZ, RZ, -0x800000 ;  /* 0xff800000ff847424 */ /* 0x000fc400078e00ff */
[----:B------:R-:W-:Y:S01]  /*2a330*/  IMAD.MOV.U32 R130, RZ, RZ, -0x800000 ;  /* 0xff800000ff827424 */ /* 0x000fe200078e00ff */
        /* <DEDUP_REMOVED lines=51> */
[----:B------:R-:W4:Y:S04]  /*2a670*/  LDL R127, [R1+0x218] ;  /* 0x00021800017f7983 */ /* 0x000f280000100800 */
[----:B------:R-:W4:Y:S04]  /*2a680*/  LDL R129, [R1+0x21c] ;  /* 0x00021c0001817983 */ /* 0x000f280000100800 */
[----:B--2---:R-:W0:Y:S02]  /*2a690*/  SHFL.BFLY PT, R0, R5, 0x2, 0x1f ;  /* 0x0c401f0005007f89 */ /* 0x004e2400000e0000 */
[----:B0-----:R-:W-:-:S05]  /*2a6a0*/  FADD.FTZ R0, R5, R0 ;  /* 0x0000000005007221 */ /* 0x001fca0000010000 */
[----:B------:R-:W0:Y:S02]  /*2a6b0*/  SHFL.BFLY PT, R3, R0, 0x1, 0x1f ;  /* 0x0c201f0000037f89 */ /* 0x000e2400000e0000 */
[----:B0-----:R-:W-:-:S05]  /*2a6c0*/  FADD.FTZ R2, R0, R3 ;  /* 0x0000000300027221 */ /* 0x001fca0000010000 */
[----:B------:R-:W-:Y:S04]  /*2a6d0*/  STL [R1+0x240], R2 ;  /* 0x0002400201007387 */ /* 0x000fe80000100800 */
[----:B------:R-:W2:Y:S04]  /*2a6e0*/  LDL R16, [R1+0x240] ;  /* 0x0002400001107983 */ /* 0x000ea80000100800 */
[----:B---3--:R-:W0:Y:S02]  /*2a6f0*/  SHFL.BFLY PT, R3, R6, 0x2, 0x1f ;  /* 0x0c401f0006037f89 */ /* 0x008e2400000e0000 */
[----:B0-----:R-:W-:-:S02]  /*2a700*/  FADD.FTZ R3, R3, R6 ;  /* 0x0000000603037221 */ /* 0x001fc40000010000 */
[----:B------:R-:W3:Y:S04]  /*2a710*/  LDL.64 R6, [R1+0x270] ;  /* 0x0002700001067983 */ /* 0x000ee80000100a00 */
[----:B-1----:R-:W0:Y:S02]  /*2a720*/  SHFL.BFLY PT, R4, R3, 0x1, 0x1f ;  /* 0x0c201f0003047f89 */ /* 0x002e2400000e0000 */
[----:B0-----:R-:W-:Y:S02]  /*2a730*/  FADD.FTZ R131, R3, R4 ;  /* 0x0000000403837221 */ /* 0x001fe40000010000 */
[----:B------:R-:W3:Y:S03]  /*2a740*/  LDL.64 R4, [R1+0x280] ;  /* 0x0002800001047983 */ /* 0x000ee60000100a00 */
[----:B------:R-:W-:Y:S01]  /*2a750*/  FSETP.NE.FTZ.AND P1, PT, R131, RZ, PT ;  /* 0x000000ff8300720b */ /* 0x000fe20003f35000 */
[----:B------:R-:W3:-:S12]  /*2a760*/  LDL.64 R2, [R1+0x290] ;  /* 0x0002900001027983 */ /* 0x000ed80000100a00 */
[----:B------:R-:W3:Y:S04]  /*2a770*/  @P1 LDL R14, [R1+0x250] ;  /* 0x00025000010e1983 */ /* 0x000ee80000100800 */
[----:B------:R-:W3:Y:S01]  /*2a780*/  @P1 LDL R15, [R1+0x234] ;  /* 0x00023400010f1983 */ /* 0x000ee20000100800 */
[----:B--2---:R-:W-:-:S13]  /*2a790*/  FSETP.NE.FTZ.AND P0, PT, R16, RZ, PT ;  /* 0x000000ff1000720b */ /* 0x004fda0003f15000 */
[----:B------:R-:W2:Y:S04]  /*2a7a0*/  @P0 LDL R10, [R1+0x250] ;  /* 0x00025000010a0983 */ /* 0x000ea80000100800 */
[----:B------:R-:W2:Y:S01]  /*2a7b0*/  @P0 LDL R11, [R1+0x230] ;  /* 0x00023000010b0983 */ /* 0x000ea20000100800 */
[----:B------:R-:W0:Y:S01]  /*2a7c0*/  @P1 MUFU.LG2 R13, R131 ;  /* 0x00000083000d1308 */ /* 0x000e220000000c00 */
[----:B------:R-:W-:-:S07]  /*2a7d0*/  IMAD.MOV.U32 R0, RZ, RZ, RZ ;  /* 0x000000ffff007224 */ /* 0x000fce00078e00ff */
[----:B------:R-:W1:Y:S08]  /*2a7e0*/  @P0 MUFU.LG2 R12, R16 ;  /* 0x00000010000c0308 */ /* 0x000e700000000c00 */
[----:B------:R-:W4:Y:S01]  /*2a7f0*/  @P0 MUFU.RCP R0, R16 ;  /* 0x0000001000000308 */ /* 0x000f220000001000 */
[----:B0-----:R-:W-:Y:S01]  /*2a800*/  @P1 FMUL.FTZ R17, R13, 0.69314718246459960938 ;  /* 0x3f3172180d111820 */ /* 0x001fe20000410000 */
[----:B-1----:R-:W-:Y:S01]  /*2a810*/  @P0 FMUL.FTZ R13, R12, 0.69314718246459960938 ;  /* 0x3f3172180c0d0820 */ /* 0x002fe20000410000 */
[----:B-----5:R-:W-:-:S02]  /*2a820*/  VIADD R126, R126, 0x1 ;  /* 0x000000017e7e7836 */ /* 0x020fc40000000000 */
[-C--:B----4-:R-:W-:Y:S01]  /*2a830*/  FMUL.FTZ R9, R9, R0.reuse ;  /* 0x0000000009097220 */ /* 0x090fe20000410000 */
[-C--:B------:R-:W-:Y:S01]  /*2a840*/  FMUL.FTZ R8, R8, R0.reuse ;  /* 0x0000000008087220 */ /* 0x080fe20000410000 */
[-C--:B---3--:R-:W-:Y:S01]  /*2a850*/  FMUL.FTZ R7, R7, R0.reuse ;  /* 0x0000000007077220 */ /* 0x088fe20000410000 */
[-C--:B------:R-:W-:Y:S01]  /*2a860*/  FMUL.FTZ R6, R6, R0.reuse ;  /* 0x0000000006067220 */ /* 0x080fe20000410000 */
[-C--:B------:R-:W-:Y:S01]  /*2a870*/  FMUL.FTZ R5, R5, R0.reuse ;  /* 0x0000000005057220 */ /* 0x080fe20000410000 */
[-C--:B------:R-:W-:Y:S01]  /*2a880*/  FMUL.FTZ R4, R4, R0.reuse ;  /* 0x0000000004047220 */ /* 0x080fe20000410000 */
[-C--:B------:R-:W-:Y:S01]  /*2a890*/  FMUL.FTZ R3, R3, R0.reuse ;  /* 0x0000000003037220 */ /* 0x080fe20000410000 */
[----:B------:R-:W-:Y:S01]  /*2a8a0*/  FMUL.FTZ R2, R2, R0 ;  /* 0x0000000002027220 */ /* 0x000fe20000410000 */
[----:B------:R0:W-:Y:S04]  /*2a8b0*/  STL.64 [R1+0x260], R8 ;  /* 0x0002600801007387 */ /* 0x0001e80000100a00 */
[----:B------:R-:W-:Y:S01]  /*2a8c0*/  STL.64 [R1+0x270], R6 ;  /* 0x0002700601007387 */ /* 0x000fe20000100a00 */
[----:B------:R-:W-:-:S03]  /*2a8d0*/  @P1 FMUL.FTZ R14, R14, 0.69314718246459960938 ;  /* 0x3f3172180e0e1820 */ /* 0x000fc60000410000 */
[----:B------:R1:W-:Y:S01]  /*2a8e0*/  STL.64 [R1+0x280], R4 ;  /* 0x0002800401007387 */ /* 0x0003e20000100a00 */
[----:B------:R-:W-:-:S03]  /*2a8f0*/  @P1 FFMA.FTZ R130, R14, R15, R17 ;  /* 0x0000000f0e821223 */ /* 0x000fc60000010011 */
[----:B------:R3:W-:Y:S04]  /*2a900*/  STL.64 [R1+0x290], R2 ;  /* 0x0002900201007387 */ /* 0x0007e80000100a00 */
[----:B------:R-:W4:Y:S04]  /*2a910*/  LDL.64 R16, [R1+0x3f8] ;  /* 0x0003f80001107983 */ /* 0x000f280000100a00 */
[----:B------:R-:W5:Y:S04]  /*2a920*/  LDL.64 R14, [R1+0x408] ;  /* 0x00040800010e7983 */ /* 0x000f680000100a00 */
[----:B0-----:R-:W5:Y:S04]  /*2a930*/  LDL.64 R8, [R1+0x418] ;  /* 0x0004180001087983 */ /* 0x001f680000100a00 */
[----:B-1----:R-:W5:Y:S04]  /*2a940*/  LDL.64 R4, [R1+0x428] ;  /* 0x0004280001047983 */ /* 0x002f680000100a00 */
[----:B---3--:R-:W3:Y:S04]  /*2a950*/  LDL.64 R2, [R1+0x448] ;  /* 0x0004480001027983 */ /* 0x008ee80000100a00 */
[----:B------:R-:W3:Y:S01]  /*2a960*/  LDL.64 R6, [R1+0x458] ;  /* 0x0004580001067983 */ /* 0x000ee20000100a00 */
[----:B--2---:R-:W-:-:S04]  /*2a970*/  @P0 FMUL.FTZ R10, R10, 0.69314718246459960938 ;  /* 0x3f3172180a0a0820 */ /* 0x004fc80000410000 */
[----:B------:R-:W-:Y:S02]  /*2a980*/  @P0 FFMA.FTZ R132, R10, R11, R13 ;  /* 0x0000000b0a840223 */ /* 0x000fe4000001000d */
[----:B------:R-:W2:Y:S04]  /*2a990*/  LDL.64 R12, [R1+0x3c8] ;  /* 0x0003c800010c7983 */ /* 0x000ea80000100a00 */
[----:B------:R-:W2:Y:S01]  /*2a9a0*/  LDL.64 R10, [R1+0x438] ;  /* 0x00043800010a7983 */ /* 0x000ea20000100a00 */
[----:B------:R-:W-:-:S13]  /*2a9b0*/  ISETP.NE.AND P0, PT, R126, 0x2, PT ;  /* 0x000000027e00780c */ /* 0x000fda0003f05270 */
[----:B------:R-:W2:Y:S01]  /*2a9c0*/  @!P0 LDL R128, [R1+0x214] ;  /* 0x0002140001808983 */ /* 0x000ea20000100800 */
[-C--:B------:R-:W-:Y:S01]  /*2a9d0*/  FMUL.FTZ R113, R113, R0.reuse ;  /* 0x0000000071717220 */ /* 0x080fe20000410000 */
[----:B------:R-:W-:Y:S01]  /*2a9e0*/  FMUL.FTZ R112, R112, R0 ;  /* 0x0000000070707220 */ /* 0x000fe20000410000 */
[----:B------:R-:W0:Y:S04]  /*2a9f0*/  S2R R133, SR_TID.X ;  /* 0x0000000000857919 */ /* 0x000e280000002100 */
[----:B------:R1:W-:Y:S02]  /*2aa00*/  STL.64 [R1+0x300], R112 ;  /* 0x0003007001007387 */ /* 0x0003e40000100a00 */
[----:B-1----:R-:W-:-:S06]  /*2aa10*/  IMAD.MOV.U32 R112, RZ, RZ, RZ ;  /* 0x000000ffff707224 */ /* 0x002fcc00078e00ff */
[----:B------:R-:W1:Y:S01]  /*2aa20*/  @P1 MUFU.RCP R112, R131 ;  /* 0x0000008300701308 */ /* 0x000e620000001000 */
[-C--:B------:R-:W-:Y:S01]  /*2aa30*/  FMUL.FTZ R125, R125, R0.reuse ;  /* 0x000000007d7d7220 */ /* 0x080fe20000410000 */
[-C--:B------:R-:W-:Y:S01]  /*2aa40*/  FMUL.FTZ R124, R124, R0.reuse ;  /* 0x000000007c7c7220 */ /* 0x080fe20000410000 */
[-C--:B------:R-:W-:Y:S01]  /*2aa50*/  FMUL.FTZ R123, R123, R0.reuse ;  /* 0x000000007b7b7220 */ /* 0x080fe20000410000 */
[-C--:B------:R-:W-:Y:S01]  /*2aa60*/  FMUL.FTZ R122, R122, R0.reuse ;  /* 0x000000007a7a7220 */ /* 0x080fe20000410000 */
[-C--:B------:R-:W-:Y:S01]  /*2aa70*/  FMUL.FTZ R121, R121, R0.reuse ;  /* 0x0000000079797220 */ /* 0x080fe20000410000 */
[-C--:B------:R-:W-:Y:S01]  /*2aa80*/  FMUL.FTZ R120, R120, R0.reuse ;  /* 0x0000000078787220 */ /* 0x080fe20000410000 */
[----:B0-----:R-:W-:Y:S01]  /*2aa90*/  SHF.R.U32.HI R133, RZ, 0x7, R133 ;  /* 0x00000007ff857819 */ /* 0x001fe20000011685 */
        /* <DEDUP_REMOVED lines=12> */
[----:B------:R-:W-:Y:S01]  /*2ab60*/  IADD3 R113, -R133, 0xb, RZ ;  /* 0x0000000b85717810 */ /* 0x000fe20007ffe1ff */
        /* <DEDUP_REMOVED lines=86> */
[-C--:B-----5:R-:W-:Y:S01]  /*2b0d0*/  FMUL.FTZ R15, R15, R112.reuse ;  /* 0x000000700f0f7220 */ /* 0x0a0fe20000410000 */
[-C--:B------:R-:W-:Y:S01]  /*2b0e0*/  FMUL.FTZ R14, R14, R112.reuse ;  /* 0x000000700e0e7220 */ /* 0x080fe20000410000 */
[-C--:B------:R-:W-:Y:S01]  /*2b0f0*/  FMUL.FTZ R9, R9, R112.reuse ;  /* 0x0000007009097220 */ /* 0x080fe20000410000 */
[-C--:B------:R-:W-:Y:S01]  /*2b100*/  FMUL.FTZ R8, R8, R112.reuse ;  /* 0x0000007008087220 */ /* 0x080fe20000410000 */
[-C--:B------:R-:W-:Y:S01]  /*2b110*/  FMUL.FTZ R5, R5, R112.reuse ;  /* 0x0000007005057220 */ /* 0x080fe20000410000 */
[-C--:B------:R-:W-:Y:S01]  /*2b120*/  FMUL.FTZ R4, R4, R112.reuse ;  /* 0x0000007004047220 */ /* 0x080fe20000410000 */
[-C--:B---3--:R-:W-:Y:S01]  /*2b130*/  FMUL.FTZ R3, R3, R112.reuse ;  /* 0x0000007003037220 */ /* 0x088fe20000410000 */
[-C--:B------:R-:W-:Y:S01]  /*2b140*/  FMUL.FTZ R2, R2, R112.reuse ;  /* 0x0000007002027220 */ /* 0x080fe20000410000 */
[-C--:B------:R-:W-:Y:S01]  /*2b150*/  FMUL.FTZ R7, R7, R112.reuse ;  /* 0x0000007007077220 */ /* 0x080fe20000410000 */
[-C--:B------:R-:W-:Y:S01]  /*2b160*/  FMUL.FTZ R6, R6, R112.reuse ;  /* 0x0000007006067220 */ /* 0x080fe20000410000 */
[----:B------:R-:W-:Y:S01]  /*2b170*/  VIADD R0, R127, 0x1 ;  /* 0x000000017f007836 */ /* 0x000fe20000000000 */
[----:B------:R-:W-:Y:S04]  /*2b180*/  STL [R1+0x244], R131 ;  /* 0x0002448301007387 */ /* 0x000fe80000100800 */
[----:B------:R-:W-:Y:S04]  /*2b190*/  STL.64 [R1+0x2a0], R124 ;  /* 0x0002a07c01007387 */ /* 0x000fe80000100a00 */
[----:B------:R-:W-:Y:S04]  /*2b1a0*/  STL.64 [R1+0x2b0], R122 ;  /* 0x0002b07a01007387 */ /* 0x000fe80000100a00 */
[----:B------:R-:W-:Y:S04]  /*2b1b0*/  STL.64 [R1+0x2c0], R120 ;  /* 0x0002c07801007387 */ /* 0x000fe80000100a00 */
[----:B------:R-:W-:Y:S04]  /*2b1c0*/  STL.64 [R1+0x2d0], R118 ;  /* 0x0002d07601007387 */ /* 0x000fe80000100a00 */
[----:B------:R-:W-:Y:S04]  /*2b1d0*/  STL.64 [R1+0x2e0], R116 ;  /* 0x0002e07401007387 */ /* 0x000fe80000100a00 */
[----:B------:R-:W-:Y:S04]  /*2b1e0*/  STL.64 [R1+0x2f0], R114 ;  /* 0x0002f07201007387 */ /* 0x000fe80000100a00 */
[----:B------:R-:W-:Y:S04]  /*2b1f0*/  STL [R1+0x240], R132 ;  /* 0x0002408401007387 */ /* 0x000fe80000100800 */
        /* <DEDUP_REMOVED lines=23> */
[----:B------:R-:W-:Y:S01]  /*2b370*/  STL.64 [R1+0x278], R68 ;  /* 0x0002784401007387 */ /* 0x000fe20000100a00 */
[-C--:B--2---:R-:W-:Y:S01]  /*2b380*/  FMUL.FTZ R13, R13, R112.reuse ;  /* 0x000000700d0d7220 */ /* 0x084fe20000410000 */
[-C--:B------:R-:W-:Y:S01]  /*2b390*/  FMUL.FTZ R12, R12, R112.reuse ;  /* 0x000000700c0c7220 */ /* 0x080fe20000410000 */
[-C--:B------:R-:W-:Y:S01]  /*2b3a0*/  FMUL.FTZ R11, R11, R112.reuse ;  /* 0x000000700b0b7220 */ /* 0x080fe20000410000 */
[----:B------:R-:W-:-:S03]  /*2b3b0*/  FMUL.FTZ R10, R10, R112 ;  /* 0x000000700a0a7220 */ /* 0x000fc60000410000 */
[----:B------:R0:W-:Y:S04]  /*2b3c0*/  STL.64 [R1+0x3c8], R12 ;  /* 0x0003c80c01007387 */ /* 0x0001e80000100a00 */
[----:B------:R1:W-:Y:S01]  /*2b3d0*/  STL.64 [R1+0x288], R56 ;  /* 0x0002883801007387 */ /* 0x0003e20000100a00 */
[----:B0-----:R-:W-:-:S03]  /*2b3e0*/  VIADD R12, R129, 0x1 ;  /* 0x00000001810c7836 */ /* 0x001fc60000000000 */
        /* <DEDUP_REMOVED lines=29> */
[----:B------:R1:W-:Y:S01]  /*2b5c0*/  STL [R1+0x21c], R12 ;  /* 0x00021c0c01007387 */ /* 0x0003e20000100800 */
[----:B------:R-:W-:-:S03]  /*2b5d0*/  @!P0 LOP3.LUT R128, R128, 0x1, RZ, 0x3c, !PT ;  /* 0x0000000180808812 */ /* 0x000fc600078e3cff */
[----:B------:R1:W-:Y:S04]  /*2b5e0*/  STL [R1+0x210], R126 ;  /* 0x0002107e01007387 */ /* 0x0003e80000100800 */
[----:B------:R1:W-:Y:S04]  /*2b5f0*/  @!P0 STL [R1+0x214], R128 ;  /* 0x0002148001008387 */ /* 0x0003e80000100800 */
[----:B------:R1:W-:Y:S01]  /*2b600*/  @!P0 STL [R1+0x210], RZ ;  /* 0x000210ff01008387 */ /* 0x0003e20000100800 */
[----:B------:R1:W-:Y:S08]  /*2b610*/  BAR.ARV R113, 0x100 ;  /* 0x000400710000751d */ /* 0x0003f00000002000 */
[----:B------:R-:W-:Y:S06]  /*2b620*/  BAR.ARV 0x8, 0x180 ;  /* 0x0206000000007b1d */ /* 0x000fec0000002000 */
[----:B------:R-:W-:-:S13]  /*2b630*/  PLOP3.LUT P0, PT, PT, PT, PT, 0x8, 0x0 ;  /* 0x000000000000781c */ /* 0x000fda0003f0e170 */
.L_x_3681:
[----:B------:R-:W-:Y:S05]  /*2b640*/  WARPSYNC.ALL ;  /* 0x0000000000007948 */ /* 0x000fea0003800000 */
[----:B------:R-:W0:Y:S08]  /*2b650*/  S2UR UR5, SR_CgaCtaId ;  /* 0x00000000000579c3 */ /* 0x000e300000008800 */
[----:B------:R-:W-:Y:S06]  /*2b660*/  BAR.SYNC.DEFER_BLOCKING 0x5, 0x180 ;  /* 0x0146000000007b1d */ /* 0x000fec0000010000 */
[----:B------:R-:W-:Y:S01]  /*2b670*/  UMOV UR4, 0x400 ;  /* 0x0000040000047882 */ /* 0x000fe20000000000 */
[----:B------:R-:W-:Y:S01]  /*2b680*/  BSSY B0, `(.L_x_3799) ;  /* 0x00004e3000007945 */ /* 0x000fe20003800000 */
[----:B0-----:R-:W-:-:S06]  /*2b690*/  ULEA UR4, UR5, UR4, 0x18 ;  /* 0x0000000405047291 */ /* 0x001fcc000f8ec03f */
[----:B-1----:R-:W-:-:S05]  /*2b6a0*/  IMAD.U32 R2, RZ, RZ, UR4 ;  /* 0x00000004ff027e24 */ /* 0x002fca000f8e00ff */
[----:B------:R0:W1:Y:S01]  /*2b6b0*/  LDS.128 R88, [R2+0x324d0] ;  /* 0x0324d00002587984 */ /* 0x0000620000000c00 */
[----:B------:R-:W-:Y:S06]  /*2b6c0*/  BAR.ARV 0x4, 0x180 ;  /* 0x0106000000007b1d */ /* 0x000fec0000002000 */
[----:B------:R-:W-:Y:S05]  /*2b6d0*/  @P0 BRA `(.L_x_3800) ;  /* 0x0000003c00ec0947 */ /* 0x000fea0003800000 */
[----:B------:R-:W3:Y:S04]  /*2b6e0*/  LDL R0, [R1+0x51c] ;  /* 0x00051c0001007983 */ /* 0x000ee80000100800 */
[----:B------:R-:W4:Y:S04]  /*2b6f0*/  LDL.128 R28, [R1+0x260] ;  /* 0x00026000011c7983 */ /* 0x000f280000100c00 */
[----:B------:R-:W2:Y:S04]  /*2b700*/  LDL.128 R24, [R1+0x270] ;  /* 0x0002700001187983 */ /* 0x000ea80000100c00 */
[----:B------:R-:W2:Y:S04]  /*2b710*/  LDL.128 R32, [R1+0x280] ;  /* 0x0002800001207983 */ /* 0x000ea80000100c00 */
[----:B------:R-:W2:Y:S04]  /*2b720*/  LDL.128 R12, [R1+0x290] ;  /* 0x00029000010c7983 */ /* 0x000ea80000100c00 */
[----:B------:R-:W2:Y:S04]  /*2b730*/  LDL.128 R4, [R1+0x2a0] ;  /* 0x0002a00001047983 */ /* 0x000ea80000100c00 */
[----:B------:R-:W2:Y:S01]  /*2b740*/  LDL.128 R8, [R1+0x2b0] ;  /* 0x0002b00001087983 */ /* 0x000ea20000100c00 */
[C---:B------:R-:W-:Y:S01]  /*2b750*/  ISETP.NE.AND P0, PT, R195.reuse, RZ, PT ;  /* 0x000000ffc300720c */ /* 0x040fe20003f05270 */
[----:B------:R-:W-:Y:S01]  /*2b760*/  ULDC UR4, c[0x0][0xbd4] ;  /* 0x0002f50000047ab9 */ /* 0x000fe20000000800 */
[----:B------:R-:W0:Y:S02]  /*2b770*/  S2R R3, SR_SWINHI ;  /* 0x0000000000037919 */ /* 0x000e240000002f00 */
[----:B------:R-:W-:Y:S01]  /*2b780*/  SEL R195, R195, UR4, P0 ;  /* 0x00000004c3c37c07 */ /* 0x000fe20008000000 */
[----:B------:R-:W-:Y:S05]  /*2b790*/  WARPSYNC.ALL ;  /* 0x0000000000007948 */ /* 0x000fea0003800000 */
[----:B------:R-:W2:Y:S01]  /*2b7a0*/  LDL.128 R116, [R1+0x2c0] ;  /* 0x0002c00001747983 */ /* 0x000ea20000100c00 */
[----:B------:R-:W-:Y:S01]  /*2b7b0*/  ULDC.64 UR6, c[0x0][0xd08] ;  /* 0x0003420000067ab9 */ /* 0x000fe20000000a00 */
[----:B------:R-:W-:-:S02]  /*2b7c0*/  ULDC.64 UR4, c[0x0][0xd00] ;  /* 0x0003400000047ab9 */ /* 0x000fc40000000a00 */
[----:B------:R-:W2:Y:S04]  /*2b7d0*/  LDL.128 R108, [R1+0x2e0] ;  /* 0x0002e000016c7983 */ /* 0x000ea80000100c00 */
[----:B------:R-:W2:Y:S04]  /*2b7e0*/  LDL.128 R112, [R1+0x2d0] ;  /* 0x0002d00001707983 */ /* 0x000ea80000100c00 */
[----:B------:R-:W2:Y:S04]  /*2b7f0*/  LDL.128 R100, [R1+0x300] ;  /* 0x0003000001647983 */ /* 0x000ea80000100c00 */
[----:B------:R-:W2:Y:S04]  /*2b800*/  LDL.128 R104, [R1+0x2f0] ;  /* 0x0002f00001687983 */ /* 0x000ea80000100c00 */
[----:B------:R-:W2:Y:S04]  /*2b810*/  LDL.128 R92, [R1+0x320] ;  /* 0x00032000015c7983 */ /* 0x000ea80000100c00 */
[----:B------:R-:W2:Y:S01]  /*2b820*/  LDL.128 R96, [R1+0x310] ;  /* 0x0003100001607983 */ /* 0x000ea20000100c00 */
[----:B------:R-:W-:-:S02]  /*2b830*/  MOV R16, R2 ;  /* 0x0000000200107202 */ /* 0x000fc40000000f00 */
[----:B0-----:R-:W-:Y:S01]  /*2b840*/  MOV R17, R3 ;  /* 0x0000000300117202 */ /* 0x001fe20000000f00 */
[----:B------:R-:W2:Y:S04]  /*2b850*/  LDL.128 R80, [R1+0x340] ;  /* 0x0003400001507983 */ /* 0x000ea80000100c00 */
        /* <DEDUP_REMOVED lines=9> */
[----:B-----5:R-:W2:Y:S01]  /*2b8f0*/  LDL.128 R44, [R1+0x3d0] ;  /* 0x0003d000012c7983 */ /* 0x020ea20000100c00 */
[----:B---3--:R-:W-:Y:S01]  /*2b900*/  IMAD.WIDE R20, R0, 0x2, R16 ;  /* 0x0000000200147825 */ /* 0x008fe200078e0210 */
[----:B----4-:R-:W-:-:S02]  /*2b910*/  F2FP.F16.F32.PACK_AB R28, R29, R28 ;  /* 0x0000001c1d1c723e */ /* 0x010fc400000000ff */
[C---:B------:R-:W-:Y:S02]  /*2b920*/  IADD3 R37, P3, R20.reuse, 0x20, RZ ;  /* 0x0000002014257810 */ /* 0x040fe40007f7e0ff */
[C---:B------:R-:W-:Y:S02]  /*2b930*/  LOP3.LUT R41, R20.reuse, 0x380, RZ, 0xc0, !PT ;  /* 0x0000038014297812 */ /* 0x040fe400078ec0ff */
[----:B------:R-:W-:Y:S02]  /*2b940*/  IADD3 R38, P2, R20, 0x40, RZ ;  /* 0x0000004014267810 */ /* 0x000fe40007f5e0ff */
[----:B------:R-:W-:Y:S02]  /*2b950*/  LOP3.LUT R36, R37, 0x380, RZ, 0xc0, !PT ;  /* 0x0000038025247812 */ /* 0x000fe400078ec0ff */
[----:B------:R-:W-:Y:S02]  /*2b960*/  SHF.R.U64 R41, R41, 0x3, RZ ;  /* 0x0000000329297819 */ /* 0x000fe400000012ff */
[----:B------:R-:W-:-:S02]  /*2b970*/  LOP3.LUT R0, R38, 0x380, RZ, 0xc0, !PT ;  /* 0x0000038026007812 */ /* 0x000fc400078ec0ff */
[----:B------:R-:W-:Y:S02]  /*2b980*/  SHF.R.U64 R36, R36, 0x3, RZ ;  /* 0x0000000324247819 */ /* 0x000fe400000012ff */
[----:B------:R-:W-:Y:S01]  /*2b990*/  LOP3.LUT R40, R41, R20, RZ, 0x3c, !PT ;  /* 0x0000001429287212 */ /* 0x000fe200078e3cff */
[--C-:B------:R-:W-:Y:S01]  /*2b9a0*/  IMAD.MOV.U32 R41, RZ, RZ, R21.reuse ;  /* 0x000000ffff297224 */ /* 0x100fe200078e0015 */
[----:B------:R-:W-:Y:S02]  /*2b9b0*/  SHF.R.U64 R39, R0, 0x3, RZ ;  /* 0x0000000300277819 */ /* 0x000fe400000012ff */
[----:B------:R-:W-:Y:S01]  /*2b9c0*/  LOP3.LUT R36, R36, R37, RZ, 0x3c, !PT ;  /* 0x0000002524247212 */ /* 0x000fe200078e3cff */
[--C-:B------:R-:W-:Y:S01]  /*2b9d0*/  IMAD.X R37, RZ, RZ, R21.reuse, P3 ;  /* 0x000000ffff257224 */ /* 0x100fe200018e0615 */
[----:B------:R-:W-:Y:S01]  /*2b9e0*/  LOP3.LUT R38, R39, R38, RZ, 0x3c, !PT ;  /* 0x0000002627267212 */ /* 0x000fe200078e3cff */
[----:B------:R-:W-:Y:S01]  /*2b9f0*/  IMAD.X R39, RZ, RZ, R21, P2 ;  /* 0x000000ffff277224 */ /* 0x000fe200010e0615 */
[----:B------:R-:W-:-:S02]  /*2ba00*/  F2FP.F16.F32.PACK_AB R29, R31, R30 ;  /* 0x0000001e1f1d723e */ /* 0x000fc400000000ff */
[----:B------:R-:W-:Y:S02]  /*2ba10*/  MOV R40, R40 ;  /* 0x0000002800287202 */ /* 0x000fe40000000f00 */
[----:B--2---:R-:W-:Y:S02]  /*2ba20*/  F2FP.F16.F32.PACK_AB R30, R25, R24 ;  /* 0x00000018191e723e */ /* 0x004fe400000000ff */
[----:B------:R-:W-:Y:S01]  /*2ba30*/  F2FP.F16.F32.PACK_AB R31, R27, R26 ;  /* 0x0000001a1b1f723e */ /* 0x000fe200000000ff */
[----:B------:R-:W-:Y:S01]  /*2ba40*/  BAR.SYNC.DEFER_BLOCKING 0x1, 0x100 ;  /* 0x0044000000007b1d */ /* 0x000fe20000010000 */
[----:B------:R-:W-:Y:S02]  /*2ba50*/  MOV R36, R36 ;  /* 0x0000002400247202 */ /* 0x000fe40000000f00 */
[----:B------:R-:W-:Y:S02]  /*2ba60*/  F2FP.F16.F32.PACK_AB R24, R33, R32 ;  /* 0x000000202118723e */ /* 0x000fe400000000ff */
[----:B------:R-:W-:-:S02]  /*2ba70*/  F2FP.F16.F32.PACK_AB R25, R35, R34 ;  /* 0x000000222319723e */ /* 0x000fc400000000ff */
[----:B------:R-:W-:Y:S01]  /*2ba80*/  F2FP.F16.F32.PACK_AB R26, R13, R12 ;  /* 0x0000000c0d1a723e */ /* 0x000fe200000000ff */
[----:B------:R-:W2:Y:S01]  /*2ba90*/  LDL.128 R32, [R1+0x400] ;  /* 0x0004000001207983 */ /* 0x000ea20000100c00 */
[----:B------:R-:W-:Y:S02]  /*2baa0*/  F2FP.F16.F32.PACK_AB R27, R15, R14 ;  /* 0x0000000e0f1b723e */ /* 0x000fe400000000ff */
[----:B------:R-:W-:Y:S01]  /*2bab0*/  F2FP.F16.F32.PACK_AB R4, R5, R4 ;  /* 0x000000040504723e */ /* 0x000fe200000000ff */
[----:B------:R-:W3:Y:S01]  /*2bac0*/  LDL.128 R12, [R1+0x430] ;  /* 0x00043000010c7983 */ /* 0x000ee20000100c00 */
[----:B------:R-:W-:Y:S02]  /*2bad0*/  F2FP.F16.F32.PACK_AB R5, R7, R6 ;  /* 0x000000060705723e */ /* 0x000fe400000000ff */
[----:B------:R-:W-:Y:S02]  /*2bae0*/  MOV R0, R38 ;  /* 0x0000002600007202 */ /* 0x000fe40000000f00 */
[----:B------:R-:W-:-:S02]  /*2baf0*/  F2FP.F16.F32.PACK_AB R6, R9, R8 ;  /* 0x000000080906723e */ /* 0x000fc400000000ff */
[----:B------:R-:W-:Y:S02]  /*2bb00*/  F2FP.F16.F32.PACK_AB R7, R11, R10 ;  /* 0x0000000a0b07723e */ /* 0x000fe400000000ff */
[----:B------:R-:W4:Y:S01]  /*2bb10*/  LDL.128 R8, [R1+0x440] ;  /* 0x0004400001087983 */ /* 0x000f220000100c00 */
[C---:B------:R-:W-:Y:S02]  /*2bb20*/  IADD3 R135, P0, R20.reuse, 0x4000, RZ ;  /* 0x0000400014877810 */ /* 0x040fe40007f1e0ff */
[C---:B------:R-:W-:Y:S01]  /*2bb30*/  IADD3 R136, P1, R20.reuse, 0x60, RZ ;  /* 0x0000006014887810 */ /* 0x040fe20007f3e0ff */
[----:B------:R0:W-:Y:S01]  /*2bb40*/  STSM.16.M88.4 [R40], R28 ;  /* 0x0000001c28007844 */ /* 0x0001e20000000200 */
[----:B------:R-:W-:Y:S02]  /*2bb50*/  LOP3.LUT R134, R135, 0x380, RZ, 0xc0, !PT ;  /* 0x0000038087867812 */ /* 0x000fe400078ec0ff */
[----:B------:R-:W-:Y:S01]  /*2bb60*/  IADD3 R129, P5, R20, 0x4020, RZ ;  /* 0x0000402014817810 */ /* 0x000fe20007fbe0ff */
[----:B------:R1:W-:Y:S01]  /*2bb70*/  STSM.16.M88.4 [R36], R24 ;  /* 0x0000001824007844 */ /* 0x0003e20000000200 */
[----:B------:R-:W-:Y:S01]  /*2bb80*/  SHF.R.U64 R134, R134, 0x3, RZ ;  /* 0x0000000386867819 */ /* 0x000fe200000012ff */
[----:B------:R-:W-:Y:S01]  /*2bb90*/  IMAD.X R137, RZ, RZ, R21, P1 ;  /* 0x000000ffff897224 */ /* 0x000fe200008e0615 */
[C---:B------:R-:W-:Y:S01]  /*2bba0*/  IADD3 R121, P4, R20.reuse, 0x4040, RZ ;  /* 0x0000404014797810 */ /* 0x040fe20007f9e0ff */
[----:B------:R1:W-:Y:S01]  /*2bbb0*/  STSM.16.M88.4 [R0], R4 ;  /* 0x0000000400007844 */ /* 0x0003e20000000200 */
[----:B------:R-:W-:-:S02]  /*2bbc0*/  IADD3 R123, P3, R20, 0x4060, RZ ;  /* 0x00004060147b7810 */ /* 0x000fc40007f7e0ff */
[----:B------:R-:W-:Y:S02]  /*2bbd0*/  IADD3 R125, P2, R20, 0x8000, RZ ;  /* 0x00008000147d7810 */ /* 0x000fe40007f5e0ff */
[----:B------:R-:W-:Y:S02]  /*2bbe0*/  LOP3.LUT R128, R129, 0x380, RZ, 0xc0, !PT ;  /* 0x0000038081807812 */ /* 0x000fe400078ec0ff */
[----:B------:R-:W-:Y:S01]  /*2bbf0*/  LOP3.LUT R134, R134, R135, RZ, 0x3c, !PT ;  /* 0x0000008786867212 */ /* 0x000fe200078e3cff */
[----:B0-----:R-:W3:Y:S01]  /*2bc00*/  LDL.128 R40, [R1+0x3e0] ;  /* 0x0003e00001287983 */ /* 0x001ee20000100c00 */
[----:B------:R-:W-:Y:S01]  /*2bc10*/  LOP3.LUT R120, R121, 0x380, RZ, 0xc0, !PT ;  /* 0x0000038079787812 */ /* 0x000fe200078ec0ff */
[----:B------:R-:W-:Y:S01]  /*2bc20*/  IMAD.X R135, RZ, RZ, R21, P0 ;  /* 0x000000ffff877224 */ /* 0x000fe200000e0615 */
[----:B------:R-:W-:Y:S01]  /*2bc30*/  LOP3.LUT R122, R123, 0x380, RZ, 0xc0, !PT ;  /* 0x000003807b7a7812 */ /* 0x000fe200078ec0ff */
[----:B-1----:R-:W3:Y:S01]  /*2bc40*/  LDL.128 R36, [R1+0x3f0] ;  /* 0x0003f00001247983 */ /* 0x002ee20000100c00 */
[----:B------:R-:W-:-:S02]  /*2bc50*/  IADD3 R127, P1, R20, 0x8020, RZ ;  /* 0x00008020147f7810 */ /* 0x000fc40007f3e0ff */
[----:B------:R-:W-:Y:S01]  /*2bc60*/  IADD3 R131, P0, R20, 0x8040, RZ ;  /* 0x0000804014837810 */ /* 0x000fe20007f1e0ff */
[----:B------:R-:W3:Y:S01]  /*2bc70*/  LDL.128 R24, [R1+0x420] ;  /* 0x0004200001187983 */ /* 0x000ee20000100c00 */
[----:B------:R-:W-:Y:S02]  /*2bc80*/  LOP3.LUT R124, R125, 0x380, RZ, 0xc0, !PT ;  /* 0x000003807d7c7812 */ /* 0x000fe400078ec0ff */
[----:B------:R-:W-:Y:S01]  /*2bc90*/  SHF.R.U64 R128, R128, 0x3, RZ ;  /* 0x0000000380807819 */ /* 0x000fe200000012ff */
[----:B------:R-:W3:Y:S01]  /*2bca0*/  LDL.128 R28, [R1+0x410] ;  /* 0x00041000011c7983 */ /* 0x000ee20000100c00 */
[----:B------:R-:W-:Y:S02]  /*2bcb0*/  SHF.R.U64 R120, R120, 0x3, RZ ;  /* 0x0000000378787819 */ /* 0x000fe400000012ff */
[----:B------:R-:W-:Y:S01]  /*2bcc0*/  SHF.R.U64 R122, R122, 0x3, RZ ;  /* 0x000000037a7a7819 */ /* 0x000fe200000012ff */
[----:B------:R-:W3:Y:S01]  /*2bcd0*/  LDL.128 R4, [R1+0x450] ;  /* 0x0004500001047983 */ /* 0x000ee20000100c00 */
[----:B------:R-:W-:-:S02]  /*2bce0*/  LOP3.LUT R126, R127, 0x380, RZ, 0xc0, !PT ;  /* 0x000003807f7e7812 */ /* 0x000fc400078ec0ff */
[----:B------:R-:W-:Y:S02]  /*2bcf0*/  LOP3.LUT R130, R131, 0x380, RZ, 0xc0, !PT ;  /* 0x0000038083827812 */ /* 0x000fe400078ec0ff */
[----:B------:R-:W-:Y:S02]  /*2bd00*/  SHF.R.U64 R124, R124, 0x3, RZ ;  /* 0x000000037c7c7819 */ /* 0x000fe400000012ff */
[----:B------:R-:W-:Y:S02]  /*2bd10*/  LOP3.LUT R3, R136, 0x380, RZ, 0xc0, !PT ;  /* 0x0000038088037812 */ /* 0x000fe400078ec0ff */
[----:B------:R-:W-:Y:S01]  /*2bd20*/  LOP3.LUT R128, R128, R129, RZ, 0x3c, !PT ;  /* 0x0000008180807212 */ /* 0x000fe200078e3cff */
[--C-:B------:R-:W-:Y:S01]  /*2bd30*/  IMAD.X R129, RZ, RZ, R21.reuse, P5 ;  /* 0x000000ffff817224 */ /* 0x100fe200028e0615 */
[----:B------:R-:W-:Y:S01]  /*2bd40*/  LOP3.LUT R120, R120, R121, RZ, 0x3c, !PT ;  /* 0x0000007978787212 */ /* 0x000fe200078e3cff */
[--C-:B------:R-:W-:Y:S01]  /*2bd50*/  IMAD.X R121, RZ, RZ, R21.reuse, P4 ;  /* 0x000000ffff797224 */ /* 0x100fe200020e0615 */
[----:B------:R-:W-:Y:S01]  /*2bd60*/  LOP3.LUT R122, R122, R123, RZ, 0x3c, !PT ;  /* 0x0000007b7a7a7212 */ /* 0x000fe200078e3cff */
[----:B------:R-:W-:Y:S01]  /*2bd70*/  IMAD.X R123, RZ, RZ, R21, P3 ;  /* 0x000000ffff7b7224 */ /* 0x000fe200018e0615 */
[----:B------:R-:W-:-:S02]  /*2bd80*/  IADD3 R133, P5, R20, 0x8060, RZ ;  /* 0x0000806014857810 */ /* 0x000fc40007fbe0ff */
[----:B------:R-:W-:Y:S02]  /*2bd90*/  SHF.R.U64 R126, R126, 0x3, RZ ;  /* 0x000000037e7e7819 */ /* 0x000fe400000012ff */
[----:B------:R-:W-:Y:S02]  /*2bda0*/  SHF.R.U64 R130, R130, 0x3, RZ ;  /* 0x0000000382827819 */ /* 0x000fe400000012ff */
[----:B------:R-:W-:Y:S01]  /*2bdb0*/  LOP3.LUT R124, R124, R125, RZ, 0x3c, !PT ;  /* 0x0000007d7c7c7212 */ /* 0x000fe200078e3cff */
[----:B------:R-:W-:Y:S01]  /*2bdc0*/  IMAD.X R125, RZ, RZ, R21, P2 ;  /* 0x000000ffff7d7224 */ /* 0x000fe200010e0615 */
[C---:B------:R-:W-:Y:S02]  /*2bdd0*/  IADD3 R139, P4, R20.reuse, 0xc000, RZ ;  /* 0x0000c000148b7810 */ /* 0x040fe40007f9e0ff */
[----:B------:R-:W-:Y:S02]  /*2bde0*/  SHF.R.U64 R3, R3, 0x3, RZ ;  /* 0x0000000303037819 */ /* 0x000fe400000012ff */
[----:B------:R-:W-:-:S02]  /*2bdf0*/  IADD3 R141, P3, R20, 0xc020, RZ ;  /* 0x0000c020148d7810 */ /* 0x000fc40007f7e0ff */
[----:B------:R-:W-:Y:S02]  /*2be00*/  IADD3 R143, P2, R20, 0xc040, RZ ;  /* 0x0000c040148f7810 */ /* 0x000fe40007f5e0ff */
[----:B------:R-:W-:Y:S02]  /*2be10*/  LOP3.LUT R132, R133, 0x380, RZ, 0xc0, !PT ;  /* 0x0000038085847812 */ /* 0x000fe400078ec0ff */
[----:B------:R-:W-:Y:S01]  /*2be20*/  LOP3.LUT R126, R126, R127, RZ, 0x3c, !PT ;  /* 0x0000007f7e7e7212 */ /* 0x000fe200078e3cff */
[--C-:B------:R-:W-:Y:S01]  /*2be30*/  IMAD.X R127, RZ, RZ, R21.reuse, P1 ;  /* 0x000000ffff7f7224 */ /* 0x100fe200008e0615 */
[----:B------:R-:W-:Y:S01]  /*2be40*/  LOP3.LUT R130, R130, R131, RZ, 0x3c, !PT ;  /* 0x0000008382827212 */ /* 0x000fe200078e3cff */
[----:B------:R-:W-:Y:S01]  /*2be50*/  IMAD.X R131, RZ, RZ, R21, P0 ;  /* 0x000000ffff837224 */ /* 0x000fe200000e0615 */
[----:B------:R-:W-:Y:S02]  /*2be60*/  LOP3.LUT R138, R139, 0x380, RZ, 0xc0, !PT ;  /* 0x000003808b8a7812 */ /* 0x000fe400078ec0ff */
[----:B------:R-:W-:-:S02]  /*2be70*/  LOP3.LUT R136, R3, R136, RZ, 0x3c, !PT ;  /* 0x0000008803887212 */ /* 0x000fc400078e3cff */
[----:B------:R-:W-:Y:S02]  /*2be80*/  LOP3.LUT R140, R141, 0x380, RZ, 0xc0, !PT ;  /* 0x000003808d8c7812 */ /* 0x000fe400078ec0ff */
[----:B------:R-:W-:Y:S02]  /*2be90*/  IADD3 R20, P1, R20, 0xc060, RZ ;  /* 0x0000c06014147810 */ /* 0x000fe40007f3e0ff */
[----:B------:R-:W-:Y:S02]  /*2bea0*/  ISETP.NE.U32.AND P0, PT, RZ, UR6, PT ;  /* 0x00000006ff007c0c */ /* 0x000fe4000bf05070 */
[----:B------:R-:W-:Y:S02]  /*2beb0*/  LOP3.LUT R142, R143, 0x380, RZ, 0xc0, !PT ;  /* 0x000003808f8e7812 */ /* 0x000fe400078ec0ff */
[----:B------:R-:W-:Y:S02]  /*2bec0*/  SHF.R.U64 R132, R132, 0x3, RZ ;  /* 0x0000000384847819 */ /* 0x000fe400000012ff */
[----:B------:R-:W-:-:S02]  /*2bed0*/  F2FP.F16.F32.PACK_AB R116, R117, R116 ;  /* 0x000000747574723e */ /* 0x000fc400000000ff */
[----:B------:R-:W-:Y:S02]  /*2bee0*/  SHF.R.U64 R138, R138, 0x3, RZ ;  /* 0x000000038a8a7819 */ /* 0x000fe400000012ff */
[----:B------:R-:W-:Y:S02]  /*2bef0*/  F2FP.F16.F32.PACK_AB R117, R119, R118 ;  /* 0x000000767775723e */ /* 0x000fe400000000ff */
[----:B------:R-:W-:Y:S02]  /*2bf00*/  F2FP.F16.F32.PACK_AB R108, R109, R108 ;  /* 0x0000006c6d6c723e */ /* 0x000fe400000000ff */
[----:B------:R-:W-:Y:S02]  /*2bf10*/  SHF.R.U64 R140, R140, 0x3, RZ ;  /* 0x000000038c8c7819 */ /* 0x000fe400000012ff */
[----:B------:R-:W-:Y:S02]  /*2bf20*/  MOV R136, R136 ;  /* 0x0000008800887202 */ /* 0x000fe40000000f00 */
[----:B------:R-:W-:-:S02]  /*2bf30*/  LOP3.LUT R0, R20, 0x380, RZ, 0xc0, !PT ;  /* 0x0000038014007812 */ /* 0x000fc400078ec0ff */
[----:B------:R-:W-:Y:S02]  /*2bf40*/  F2FP.F16.F32.PACK_AB R118, R113, R112 ;  /* 0x000000707176723e */ /* 0x000fe400000000ff */
[----:B------:R-:W-:Y:S02]  /*2bf50*/  F2FP.F16.F32.PACK_AB R119, R115, R114 ;  /* 0x000000727377723e */ /* 0x000fe400000000ff */
[----:B------:R-:W-:Y:S02]  /*2bf60*/  F2FP.F16.F32.PACK_AB R109, R111, R110 ;  /* 0x0000006e6f6d723e */ /* 0x000fe400000000ff */
[----:B------:R-:W-:Y:S02]  /*2bf70*/  F2FP.F16.F32.PACK_AB R100, R101, R100 ;  /* 0x000000646564723e */ /* 0x000fe400000000ff */
[----:B------:R-:W-:Y:S02]  /*2bf80*/  ISETP.NE.AND.EX P0, PT, RZ, UR7, PT, P0 ;  /* 0x00000007ff007c0c */ /* 0x000fe4000bf05300 */
        /* <DEDUP_REMOVED lines=23> */
[----:B------:R-:W-:-:S02]  /*2c100*/  SHF.R.U64 R0, R0, 0x3, RZ ;  /* 0x0000000300007819 */ /* 0x000fc400000012ff */
[----:B------:R-:W-:Y:S02]  /*2c110*/  MOV R122, R122 ;  /* 0x0000007a007a7202 */ /* 0x000fe40000000f00 */
        /* <DEDUP_REMOVED lines=17> */
[----:B------:R-:W-:Y:S02]  /*2c230*/  F2FP.F16.F32.PACK_AB R57, R59, R58 ;  /* 0x0000003a3b39723e */ /* 0x000fe400000000ff */
[----:B------:R-:W-:Y:S01]  /*2c240*/  F2FP.F16.F32.PACK_AB R48, R49, R48 ;  /* 0x000000303130723e */ /* 0x000fe200000000ff */
[----:B------:R0:W-:Y:S01]  /*2c250*/  STSM.16.M88.4 [R120], R92 ;  /* 0x0000005c78007844 */ /* 0x0001e20000000200 */
[----:B------:R-:W-:Y:S02]  /*2c260*/  MOV R130, R130 ;  /* 0x0000008200827202 */ /* 0x000fe40000000f00 */
[----:B------:R-:W-:Y:S02]  /*2c270*/  F2FP.F16.F32.PACK_AB R58, R53, R52 ;  /* 0x00000034353a723e */ /* 0x000fe400000000ff */
[----:B------:R-:W-:-:S02]  /*2c280*/  F2FP.F16.F32.PACK_AB R59, R55, R54 ;  /* 0x00000036373b723e */ /* 0x000fc400000000ff */
[----:B------:R-:W-:Y:S01]  /*2c290*/  F2FP.F16.F32.PACK_AB R49, R51, R50 ;  /* 0x000000323331723e */ /* 0x000fe200000000ff */
[----:B------:R0:W-:Y:S01]  /*2c2a0*/  STSM.16.M88.4 [R122], R80 ;  /* 0x000000507a007844 */ /* 0x0001e20000000200 */
[----:B------:R-:W-:Y:S02]  /*2c2b0*/  LOP3.LUT R20, R0, R20, RZ, 0x3c, !PT ;  /* 0x0000001400147212 */ /* 0x000fe400078e3cff */
[----:B------:R-:W-:Y:S02]  /*2c2c0*/  MOV R132, R132 ;  /* 0x0000008400847202 */ /* 0x000fe40000000f00 */
[----:B------:R-:W-:Y:S02]  /*2c2d0*/  F2FP.F16.F32.PACK_AB R50, R45, R44 ;  /* 0x0000002c2d32723e */ /* 0x000fe400000000ff */
[----:B------:R-:W-:Y:S01]  /*2c2e0*/  F2FP.F16.F32.PACK_AB R51, R47, R46 ;  /* 0x0000002e2f33723e */ /* 0x000fe200000000ff */
[----:B------:R0:W-:Y:S01]  /*2c2f0*/  STSM.16.M88.4 [R124], R72 ;  /* 0x000000487c007844 */ /* 0x0001e20000000200 */
[----:B------:R-:W-:Y:S01]  /*2c300*/  MOV R138, R138 ;  /* 0x0000008a008a7202 */ /* 0x000fe20000000f00 */
[----:B------:R-:W1:Y:S01]  /*2c310*/  LDC.64 R44, c[0x0][0xd00] ;  /* 0x00034000ff2c7b82 */ /* 0x000e620000000a00 */
[----:B------:R-:W-:Y:S01]  /*2c320*/  MOV R140, R140 ;  /* 0x0000008c008c7202 */ /* 0x000fe20000000f00 */
[----:B------:R0:W-:Y:S01]  /*2c330*/  STSM.16.M88.4 [R126], R64 ;  /* 0x000000407e007844 */ /* 0x0001e20000000200 */
[----:B------:R-:W-:-:S02]  /*2c340*/  MOV R142, R142 ;  /* 0x0000008e008e7202 */ /* 0x000fc40000000f00 */
[----:B------:R-:W-:Y:S01]  /*2c350*/  MOV R20, R20 ;  /* 0x0000001400147202 */ /* 0x000fe20000000f00 */
[----:B------:R0:W-:Y:S04]  /*2c360*/  STSM.16.M88.4 [R130], R56 ;  /* 0x0000003882007844 */ /* 0x0001e80000000200 */
[----:B------:R0:W-:Y:S01]  /*2c370*/  STSM.16.M88.4 [R132], R48 ;  /* 0x0000003084007844 */ /* 0x0001e20000000200 */
[----:B------:R-:W-:-:S04]  /*2c380*/  ISETP.NE.U32.AND P1, PT, RZ, UR4, PT ;  /* 0x00000004ff007c0c */ /* 0x000fc8000bf25070 */
[----:B------:R-:W-:Y:S01]  /*2c390*/  ISETP.NE.AND.EX P1, PT, RZ, UR5, PT, P1 ;  /* 0x00000005ff007c0c */ /* 0x000fe2000bf25310 */
[----:B------:R-:W-:Y:S01]  /*2c3a0*/  ULDC UR6, c[0x0][0xb88] ;  /* 0x0002e20000067ab9 */ /* 0x000fe20000000800 */
[----:B------:R-:W-:Y:S02]  /*2c3b0*/  IMAD.MOV.U32 R3, RZ, RZ, RZ ;  /* 0x000000ffff037224 */ /* 0x000fe400078e00ff */
[----:B-1----:R-:W-:Y:S01]  /*2c3c0*/  IMAD.WIDE R44, R198, 0x4, R44 ;  /* 0x00000004c62c7825 */ /* 0x002fe200078e022c */
[----:B--2---:R-:W-:Y:S02]  /*2c3d0*/  F2FP.F16.F32.PACK_AB R32, R33, R32 ;  /* 0x000000202120723e */ /* 0x004fe400000000ff */
[----:B------:R-:W-:Y:S02]  /*2c3e0*/  F2FP.F16.F32.PACK_AB R33, R35, R34 ;  /* 0x000000222321723e */ /* 0x000fe400000000ff */
[----:B----4-:R-:W-:Y:S02]  /*2c3f0*/  F2FP.F16.F32.PACK_AB R8, R9, R8 ;  /* 0x000000080908723e */ /* 0x010fe400000000ff */
[----:B------:R-:W-:-:S02]  /*2c400*/  F2FP.F16.F32.PACK_AB R9, R11, R10 ;  /* 0x0000000a0b09723e */ /* 0x000fc400000000ff */
[----:B---3--:R-:W-:Y:S02]  /*2c410*/  F2FP.F16.F32.PACK_AB R40, R41, R40 ;  /* 0x000000282928723e */ /* 0x008fe400000000ff */
        /* <DEDUP_REMOVED lines=11> */
[----:B------:R-:W1:Y:S01]  /*2c4d0*/  @P0 LDC.64 R4, c[0x0][0xd08] ;  /* 0x00034200ff040b82 */ /* 0x000e620000000a00 */
[----:B------:R0:W-:Y:S04]  /*2c4e0*/  STSM.16.M88.4 [R138], R40 ;  /* 0x000000288a007844 */ /* 0x0001e80000000200 */
[----:B------:R0:W-:Y:S03]  /*2c4f0*/  STSM.16.M88.4 [R140], R32 ;  /* 0x000000208c007844 */ /* 0x0001e60000000200 */
[----:B------:R-:W2:Y:S01]  /*2c500*/  LDC R12, c[0x0][0xce8] ;  /* 0x00033a00ff0c7b82 */ /* 0x000ea20000000800 */
[----:B------:R0:W-:Y:S04]  /*2c510*/  STSM.16.M88.4 [R142], R24 ;  /* 0x000000188e007844 */ /* 0x0001e80000000200 */
[----:B------:R0:W-:Y:S03]  /*2c520*/  STSM.16.M88.4 [R20], R8 ;  /* 0x0000000814007844 */ /* 0x0001e60000000200 */
[----:B------:R-:W-:Y:S01]  /*2c530*/  BAR.SYNC.DEFER_BLOCKING 0x1, 0x100 ;  /* 0x0044000000007b1d */ /* 0x000fe20000010000 */
[----:B------:R-:W-:-:S02]  /*2c540*/  IMAD.U32 R7, RZ, RZ, UR6 ;  /* 0x00000006ff077e24 */ /* 0x000fc4000f8e00ff */
[----:B-1----:R-:W-:-:S03]  /*2c550*/  @P0 IMAD.WIDE R4, R198, 0x4, R4 ;  /* 0x00000004c6040825 */ /* 0x002fc600078e0204 */
[----:B------:R0:W5:Y:S04]  /*2c560*/  @P1 LDG.E R3, desc[UR42][R44.64] ;  /* 0x0000002a2c031981 */ /* 0x000168000c1e1900 */
[----:B------:R0:W5:Y:S01]  /*2c570*/  @P0 LDG.E R7, desc[UR42][R4.64] ;  /* 0x0000002a04070981 */ /* 0x000162000c1e1900 */
[----:B------:R-:W-:Y:S05]  /*2c580*/  @P0 BRA `(.L_x_3801) ;  /* 0x0000000000100947 */ /* 0x000fea0003800000 */
[----:B------:R-:W-:Y:S05]  /*2c590*/  @!P1 BRA `(.L_x_3801) ;  /* 0x00000000000c9947 */ /* 0x000fea0003800000 */
[----:B------:R-:W3:Y:S04]  /*2c5a0*/  LDG.E R0, desc[UR42][R44.64] ;  /* 0x0000002a2c007981 */ /* 0x000ee8000c1e1900 */
[----:B-----5:R-:W3:Y:S02]  /*2c5b0*/  LDG.E R7, desc[UR42][R44.64+0x4] ;  /* 0x0000042a2c077981 */ /* 0x020ee4000c1e1900 */
[----:B---3--:R-:W-:-:S07]  /*2c5c0*/  IMAD.IADD R7, R7, 0x1, -R0 ;  /* 0x0000000107077824 */ /* 0x008fce00078e0a00 */
.L_x_3801:
[----:B------:R-:W3:Y:S04]  /*2c5d0*/  LDL R0, [R1+0x510] ;  /* 0x0005100001007983 */ /* 0x000ee80000100800 */
[----:B0-----:R-:W4:Y:S01]  /*2c5e0*/  LDL R26, [R1+0x518] ;  /* 0x00051800011a7983 */ /* 0x001f220000100800 */
[----:B------:R-:W-:Y:S01]  /*2c5f0*/  IMAD.IADD R37, R196, 0x1, R194 ;  /* 0x00000001c4257824 */ /* 0x000fe200078e02c2 */
[----:B------:R-:W-:Y:S01]  /*2c600*/  ISETP.GT.AND P3, PT, R195, 0x1, PT ;  /* 0x00000001c300780c */ /* 0x000fe20003f64270 */
[----:B------:R-:W-:Y:S01]  /*2c610*/  IMAD.MOV.U32 R13, RZ, RZ, 0xab8 ;  /* 0x00000ab8ff0d7424 */ /* 0x000fe200078e00ff */
[----:B--2---:R-:W-:Y:S01]  /*2c620*/  ISETP.NE.AND P2, PT, R12, 0x1, PT ;  /* 0x000000010c00780c */ /* 0x004fe20003f45270 */
[----:B------:R-:W0:Y:S03]  /*2c630*/  LDC.64 R20, c[0x0][0xca8] ;  /* 0x00032a00ff147b82 */ /* 0x000e260000000a00 */
[----:B------:R-:W-:-:S05]  /*2c640*/  SEL R13, R13, 0xa78, P3 ;  /* 0x00000a780d0d7807 */ /* 0x000fca0001800000 */
[----:B------:R-:W1:Y:S08]  /*2c650*/  LDC.64 R10, c[0x0][R13+0x218] ;  /* 0x000086000d0a7b82 */ /* 0x000e700000000a00 */
[----:B------:R-:W2:Y:S08]  /*2c660*/  LDC.64 R4, c[0x0][R13+0x228] ;  /* 0x00008a000d047b82 */ /* 0x000eb00000000a00 */
[----:B------:R2:W2:Y:S01]  /*2c670*/  LDC.64 R8, c[0x0][R13+0x210] ;  /* 0x000084000d087b82 */ /* 0x0004a20000000a00 */
[----:B------:R-:W-:-:S07]  /*2c680*/  ISETP.NE.U32.AND P1, PT, RZ, UR4, PT ;  /* 0x00000004ff007c0c */ /* 0x000fce000bf25070 */
[----:B------:R-:W1:Y:S01]  /*2c690*/  @P2 LDC R14, c[0x0][0xcec] ;  /* 0x00033b00ff0e2b82 */ /* 0x000e620000000800 */
[----:B------:R-:W-:-:S07]  /*2c6a0*/  ISETP.NE.AND.EX P1, PT, RZ, UR5, PT, P1 ;  /* 0x00000005ff007c0c */ /* 0x000fce000bf25310 */
[----:B------:R-:W2:Y:S01]  /*2c6b0*/  @P2 LDC R33, c[0x0][0xcf0] ;  /* 0x00033c00ff212b82 */ /* 0x000ea20000000800 */
[----:B------:R-:W-:Y:S02]  /*2c6c0*/  SHF.R.S32.HI R24, RZ, 0x1f, R198 ;  /* 0x0000001fff187819 */ /* 0x000fe400000114c6 */
[----:B------:R-:W-:Y:S02]  /*2c6d0*/  SEL R15, R198, RZ, !P1 ;  /* 0x000000ffc60f7207 */ /* 0x000fe40004800000 */
[----:B---3--:R-:W-:Y:S01]  /*2c6e0*/  LOP3.LUT P0, RZ, R0, 0x3, RZ, 0xc0, !PT ;  /* 0x0000000300ff7812 */ /* 0x008fe2000780c0ff */
[----:B-----5:R-:W-:Y:S02]  /*2c6f0*/  IMAD R0, R7, R12, RZ ;  /* 0x0000000c07007224 */ /* 0x020fe400078e02ff */
[----:B0-----:R-:W0:Y:S03]  /*2c700*/  @!P3 LDC R20, c[0x0][0xc50] ;  /* 0x00031400ff14bb82 */ /* 0x001e260000000800 */
[----:B------:R-:W-:Y:S01]  /*2c710*/  ISETP.GE.OR P4, PT, R37, R0, P0 ;  /* 0x000000002500720c */ /* 0x000fe20000786670 */
[----:B----4-:R-:W-:-:S04]  /*2c720*/  IMAD.IADD R35, R26, 0x1, R194 ;  /* 0x000000011a237824 */ /* 0x010fc800078e02c2 */
[----:B------:R-:W3:Y:S08]  /*2c730*/  @!P3 LDC R21, c[0x0][0xc54] ;  /* 0x00031500ff15bb82 */ /* 0x000ef00000000800 */
[----:B------:R-:W4:Y:S01]  /*2c740*/  @!P4 LDL R27, [R1+0x240] ;  /* 0x00024000011bc983 */ /* 0x000f220000100800 */
[----:B------:R-:W2:Y:S01]  /*2c750*/  LDC.64 R6, c[0x0][R13+0x220] ;  /* 0x000088000d067b82 */ /* 0x000ea20000000a00 */
[----:B------:R-:W-:Y:S01]  /*2c760*/  SEL R25, R24, RZ, !P1 ;  /* 0x000000ff18197207 */ /* 0x000fe20004800000 */
[----:B-1----:R-:W-:-:S04]  /*2c770*/  @P2 IMAD.HI.U32 R14, R35, R14, RZ ;  /* 0x0000000e230e2227 */ /* 0x002fc800078e00ff */
[-C--:B------:R-:W-:Y:S02]  /*2c780*/  IMAD R29, R11, R193.reuse, RZ ;  /* 0x000000c10b1d7224 */ /* 0x080fe400078e02ff */
[----:B------:R-:W-:-:S04]  /*2c790*/  IMAD.WIDE.U32 R10, R10, R193, RZ ;  /* 0x000000c10a0a7225 */ /* 0x000fc800078e00ff */
[----:B------:R-:W-:Y:S02]  /*2c7a0*/  IMAD.IADD R29, R11, 0x1, R29 ;  /* 0x000000010b1d7824 */ /* 0x000fe400078e021d */
[----:B--2---:R-:W-:-:S04]  /*2c7b0*/  IMAD R7, R7, R15, RZ ;  /* 0x0000000f07077224 */ /* 0x004fc800078e02ff */
[C---:B------:R-:W-:Y:S01]  /*2c7c0*/  IMAD R31, R6.reuse, R25, R7 ;  /* 0x00000019061f7224 */ /* 0x040fe200078e0207 */
[----:B------:R-:W-:Y:S01]  /*2c7d0*/  SEL R25, R203, RZ, P3 ;  /* 0x000000ffcb197207 */ /* 0x000fe20001800000 */
[----:B------:R-:W-:-:S04]  /*2c7e0*/  IMAD.WIDE.U32 R6, R6, R15, RZ ;  /* 0x0000000f06067225 */ /* 0x000fc800078e00ff */
[----:B------:R-:W-:Y:S01]  /*2c7f0*/  IMAD.IADD R31, R7, 0x1, R31 ;  /* 0x00000001071f7824 */ /* 0x000fe200078e021f */
[----:B------:R-:W-:Y:S01]  /*2c800*/  IADD3 R6, P1, P5, R6, R10, R3 ;  /* 0x0000000a06067210 */ /* 0x000fe20007d3e003 */
[----:B------:R-:W-:Y:S01]  /*2c810*/  IMAD.MOV.U32 R7, RZ, RZ, R35 ;  /* 0x000000ffff077224 */ /* 0x000fe200078e0023 */
[----:B------:R-:W-:Y:S01]  /*2c820*/  @P2 SHF.R.U32.HI R7, RZ, R33, R14 ;  /* 0x00000021ff072219 */ /* 0x000fe2000001160e */
[-C--:B------:R-:W-:Y:S01]  /*2c830*/  IMAD R11, R5, R25.reuse, RZ ;  /* 0x00000019050b7224 */ /* 0x080fe200078e02ff */
[----:B------:R-:W-:Y:S01]  /*2c840*/  SHF.R.S32.HI R10, RZ, 0x1f, R3 ;  /* 0x0000001fff0a7819 */ /* 0x000fe20000011403 */
[----:B------:R-:W-:-:S03]  /*2c850*/  IMAD.WIDE.U32 R4, R4, R25, RZ ;  /* 0x0000001904047225 */ /* 0x000fc600078e00ff */
[----:B------:R-:W-:Y:S01]  /*2c860*/  IADD3.X R14, R31, R29, R10, P1, P5 ;  /* 0x0000001d1f0e7210 */ /* 0x000fe20000fea40a */
[----:B------:R-:W-:Y:S01]  /*2c870*/  IMAD.MOV R13, RZ, RZ, -R7 ;  /* 0x000000ffff0d7224 */ /* 0x000fe200078e0a07 */
[----:B------:R-:W-:Y:S01]  /*2c880*/  IADD3 R4, P1, P5, R7, R6, R4 ;  /* 0x0000000607047210 */ /* 0x000fe20007d3e004 */
[----:B------:R-:W-:Y:S01]  /*2c890*/  IMAD.IADD R11, R5, 0x1, R11 ;  /* 0x00000001050b7824 */ /* 0x000fe200078e020b */
[----:B------:R-:W-:Y:S01]  /*2c8a0*/  SHF.R.S32.HI R5, RZ, 0x1f, R7 ;  /* 0x0000001fff057819 */ /* 0x000fe20000011407 */
[----:B------:R-:W-:Y:S02]  /*2c8b0*/  IMAD R7, R12, R13, R35 ;  /* 0x0000000d0c077224 */ /* 0x000fe400078e0223 */
[----:B------:R-:W-:Y:S01]  /*2c8c0*/  VIADD R25, R37, 0x8 ;  /* 0x0000000825197836 */ /* 0x000fe20000000000 */
[----:B------:R-:W-:Y:S01]  /*2c8d0*/  IADD3.X R5, R5, R14, R11, P1, P5 ;  /* 0x0000000e05057210 */ /* 0x000fe20000fea40b */
[----:B------:R-:W-:Y:S01]  /*2c8e0*/  IMAD R6, R9, R7, RZ ;  /* 0x0000000709067224 */ /* 0x000fe200078e02ff */
[----:B------:R-:W-:-:S02]  /*2c8f0*/  SHF.R.S32.HI R11, RZ, 0x1f, R7 ;  /* 0x0000001fff0b7819 */ /* 0x000fc40000011407 */
[----:B------:R-:W-:Y:S01]  /*2c900*/  ISETP.GE.OR P0, PT, R25, R0, P0 ;  /* 0x000000001900720c */ /* 0x000fe20000706670 */
[----:B------:R-:W-:-:S04]  /*2c910*/  IMAD.WIDE.U32 R4, R8, R7, R4 ;  /* 0x0000000708047225 */ /* 0x000fc800078e0004 */
[----:B------:R-:W-:Y:S01]  /*2c920*/  IMAD R11, R8, R11, R6 ;  /* 0x0000000b080b7224 */ /* 0x000fe200078e0206 */
[----:B0-----:R-:W-:-:S03]  /*2c930*/  LEA R20, P1, R4, R20, 0x2 ;  /* 0x0000001404147211 */ /* 0x001fc600078210ff */
[----:B------:R-:W-:Y:S02]  /*2c940*/  IMAD.IADD R5, R5, 0x1, R11 ;  /* 0x0000000105057824 */ /* 0x000fe400078e020b */
[----:B------:R-:W-:Y:S03]  /*2c950*/  SHFL.IDX PT, R6, R20, RZ, 0x1c1f ;  /* 0x001c1fff14067589 */ /* 0x000fe600000e0000 */
[----:B---3--:R-:W-:-:S05]  /*2c960*/  LEA.HI.X R21, R4, R21, R5, 0x2, P1 ;  /* 0x0000001504157211 */ /* 0x008fca00008f1405 */
[----:B------:R-:W4:Y:S04]  /*2c970*/  SHFL.IDX PT, R7, R21, RZ, 0x1c1f ;  /* 0x001c1fff15077589 */ /* 0x000f2800000e0000 */
[----:B----4-:R-:W-:Y:S04]  /*2c980*/  @!P4 ST.E desc[UR42][R6.64], R27 ;  /* 0x0000001b0600c985 */ /* 0x010fe8000c10192a */
[----:B------:R-:W2:Y:S04]  /*2c990*/  @!P0 LDL R9, [R1+0x244] ;  /* 0x0002440001098983 */ /* 0x000ea80000100800 */
[----:B------:R-:W-:Y:S04]  /*2c9a0*/  SHFL.IDX PT, R4, R20, 0x1, 0x1c1f ;  /* 0x003c1f0014047f89 */ /* 0x000fe800000e0000 */
[----:B------:R-:W2:Y:S04]  /*2c9b0*/  SHFL.IDX PT, R5, R21, 0x1, 0x1c1f ;  /* 0x003c1f0015057f89 */ /* 0x000ea800000e0000 */
[----:B--2---:R0:W-:Y:S01]  /*2c9c0*/  @!P0 ST.E desc[UR42][R4.64], R9 ;  /* 0x0000000904008985 */ /* 0x0041e2000c10192a */
[----:B------:R-:W-:Y:S05]  /*2c9d0*/  @P3 BRA `(.L_x_3802) ;  /* 0x0000000c00e83947 */ /* 0x000fea0003800000 */
[----:B------:R-:W2:Y:S01]  /*2c9e0*/  LDL R84, [R1+0x478] ;  /* 0x0004780001547983 */ /* 0x000ea20000100800 */
[----:B------:R-:W1:Y:S01]  /*2c9f0*/  @P2 LDC R13, c[0x0][0xcec] ;  /* 0x00033b00ff0d2b82 */ /* 0x000e620000000800 */
[----:B------:R-:W-:Y:S02]  /*2ca00*/  ULDC.64 UR4, c[0x0][0xba0] ;  /* 0x0002e80000047ab9 */ /* 0x000fe40000000a00 */
[----:B------:R-:W3:Y:S01]  /*2ca10*/  LDL R85, [R1+0x488] ;  /* 0x0004880001557983 */ /* 0x000ee20000100800 */
[----:B------:R-:W-:Y:S02]  /*2ca20*/  IMAD R10, R10, UR4, RZ ;  /* 0x000000040a0a7c24 */ /* 0x000fe4000f8e02ff */
[----:B0-----:R-:W-:-:S04]  /*2ca30*/  IMAD.WIDE.U32 R8, R3, UR4, RZ ;  /* 0x0000000403087c25 */ /* 0x001fc8000f8e00ff */
[----:B------:R-:W-:Y:S01]  /*2ca40*/  IMAD R11, R3, UR5, R10 ;  /* 0x00000005030b7c24 */ /* 0x000fe2000f8e020a */
        /* <DEDUP_REMOVED lines=8> */
[----:B--2---:R-:W-:-:S04]  /*2cad0*/  IMAD R5, R84, 0x40, R181 ;  /* 0x0000004054057824 */ /* 0x004fc800078e02b5 */
        /* <DEDUP_REMOVED lines=27> */
[----:B---3--:R-:W-:Y:S01]  /*2cc90*/  IMAD R3, R85, 0x20, R84 ;  /* 0x0000002055037824 */ /* 0x008fe200078e0254 */
        /* <DEDUP_REMOVED lines=9> */
[----:B------:R-:W-:Y:S01]  /*2cd30*/  LOP3.LUT R52, R53, 0x380, RZ, 0xc0, !PT ;  /* 0x0000038035347812 */ /* 0x000fe200078ec0ff */
[----:B------:R-:W5:Y:S01]  /*2cd40*/  LD.E.128 R36, desc[UR42][R36.64] ;  /* 0x0000002a24247980 */ /* 0x000f62000c101d00 */
[----:B------:R-:W-:-:S02]  /*2cd50*/  LOP3.LUT R56, R57, 0x380, RZ, 0xc0, !PT ;  /* 0x0000038039387812 */ /* 0x000fc400078ec0ff */
[----:B------:R-:W-:Y:S01]  /*2cd60*/  LOP3.LUT R60, R61, 0x380, RZ, 0xc0, !PT ;  /* 0x000003803d3c7812 */ /* 0x000fe200078ec0ff */
[----:B------:R-:W5:Y:S01]  /*2cd70*/  LD.E.128 R40, desc[UR42][R40.64] ;  /* 0x0000002a28287980 */ /* 0x000f62000c101d00 */
[----:B------:R-:W-:Y:S02]  /*2cd80*/  SHF.R.U64 R44, R44, 0x3, RZ ;  /* 0x000000032c2c7819 */ /* 0x000fe400000012ff */
[----:B------:R-:W-:Y:S02]  /*2cd90*/  SHF.R.U64 R48, R48, 0x3, RZ ;  /* 0x0000000330307819 */ /* 0x000fe400000012ff */
[----:B------:R-:W-:Y:S02]  /*2cda0*/  SHF.R.U64 R52, R52, 0x3, RZ ;  /* 0x0000000334347819 */ /* 0x000fe400000012ff */
[----:B------:R-:W-:Y:S02]  /*2cdb0*/  SHF.R.U64 R56, R56, 0x3, RZ ;  /* 0x0000000338387819 */ /* 0x000fe400000012ff */
[----:B------:R-:W-:-:S02]  /*2cdc0*/  SHF.R.U64 R60, R60, 0x3, RZ ;  /* 0x000000033c3c7819 */ /* 0x000fc400000012ff */
        /* <DEDUP_REMOVED lines=8> */
[----:B------:R-:W-:Y:S01]  /*2ce50*/  LOP3.LUT R5, R16, 0x380, RZ, 0xc0, !PT ;  /* 0x0000038010057812 */ /* 0x000fe200078ec0ff */
        /* <DEDUP_REMOVED lines=11> */
[----:B------:R-:W-:Y:S02]  /*2cf10*/  SHF.R.U64 R5, R5, 0x3, RZ ;  /* 0x0000000305057819 */ /* 0x000fe400000012ff */
[----:B------:R-:W-:Y:S01]  /*2cf20*/  LOP3.LUT R64, R65, 0x380, RZ, 0xc0, !PT ;  /* 0x0000038041407812 */ /* 0x000fe200078ec0ff */
[----:B------:R-:W5:Y:S01]  /*2cf30*/  LD.E.128 R60, desc[UR42][R60.64] ;  /* 0x0000002a3c3c7980 */ /* 0x000f62000c101d00 */
[----:B------:R-:W-:-:S02]  /*2cf40*/  LOP3.LUT R68, R69, 0x380, RZ, 0xc0, !PT ;  /* 0x0000038045447812 */ /* 0x000fc400078ec0ff */
[----:B------:R-:W-:Y:S02]  /*2cf50*/  LOP3.LUT R72, R73, 0x380, RZ, 0xc0, !PT ;  /* 0x0000038049487812 */ /* 0x000fe400078ec0ff */
[----:B------:R-:W-:Y:S02]  /*2cf60*/  LOP3.LUT R76, R77, 0x380, RZ, 0xc0, !PT ;  /* 0x000003804d4c7812 */ /* 0x000fe400078ec0ff */
[----:B------:R-:W-:Y:S02]  /*2cf70*/  LOP3.LUT R6, R7, 0x380, RZ, 0xc0, !PT ;  /* 0x0000038007067812 */ /* 0x000fe400078ec0ff */
[----:B------:R-:W-:Y:S02]  /*2cf80*/  LOP3.LUT R4, R5, R16, RZ, 0x3c, !PT ;  /* 0x0000001005047212 */ /* 0x000fe400078e3cff */
[----:B------:R-:W0:Y:S01]  /*2cf90*/  @P2 LDC R16, c[0x0][0xcf0] ;  /* 0x00033c00ff102b82 */ /* 0x000e220000000800 */
[----:B------:R-:W-:Y:S02]  /*2cfa0*/  SHF.R.U64 R64, R64, 0x3, RZ ;  /* 0x0000000340407819 */ /* 0x000fe400000012ff */
[----:B------:R-:W-:-:S02]  /*2cfb0*/  SHF.R.U64 R68, R68, 0x3, RZ ;  /* 0x0000000344447819 */ /* 0x000fc400000012ff */
[----:B------:R-:W-:Y:S02]  /*2cfc0*/  SHF.R.U64 R72, R72, 0x3, RZ ;  /* 0x0000000348487819 */ /* 0x000fe400000012ff */
[----:B------:R-:W-:Y:S02]  /*2cfd0*/  SHF.R.U64 R76, R76, 0x3, RZ ;  /* 0x000000034c4c7819 */ /* 0x000fe400000012ff */
[----:B------:R-:W-:Y:S01]  /*2cfe0*/  SHF.R.U64 R6, R6, 0x3, RZ ;  /* 0x0000000306067819 */ /* 0x000fe200000012ff */
        /* <DEDUP_REMOVED lines=10> */
[----:B------:R-:W-:Y:S01]  /*2d090*/  IMAD.MOV.U32 R5, RZ, RZ, R17 ;  /* 0x000000ffff057224 */ /* 0x000fe200078e0011 */
[----:B------:R-:W5:Y:S01]  /*2d0a0*/  LD.E.128 R64, desc[UR42][R64.64] ;  /* 0x0000002a40407980 */ /* 0x000f62000c101d00 */
[----:B------:R-:W-:-:S03]  /*2d0b0*/  IMAD.IADD R14, R194, 0x1, R3 ;  /* 0x00000001c20e7824 */ /* 0x000fc600078e0203 */
[----:B------:R-:W5:Y:S04]  /*2d0c0*/  LD.E.128 R68, desc[UR42][R68.64] ;  /* 0x0000002a44447980 */ /* 0x000f68000c101d00 */
[----:B------:R-:W5:Y:S04]  /*2d0d0*/  LD.E.128 R4, desc[UR42][R4.64] ;  /* 0x0000002a04047980 */ /* 0x000f68000c101d00 */
[----:B------:R-:W5:Y:S04]  /*2d0e0*/  LD.E.128 R72, desc[UR42][R72.64] ;  /* 0x0000002a48487980 */ /* 0x000f68000c101d00 */
[----:B------:R-:W5:Y:S04]  /*2d0f0*/  LD.E.128 R76, desc[UR42][R76.64] ;  /* 0x0000002a4c4c7980 */ /* 0x000f68000c101d00 */
[----:B------:R-:W5:Y:S01]  /*2d100*/  LD.E.128 R80, desc[UR42][R80.64] ;  /* 0x0000002a50507980 */ /* 0x000f62000c101d00 */
[----:B------:R-:W-:Y:S01]  /*2d110*/  @!PT LDS RZ, [RZ] ;  /* 0x00000000fffff984 */ /* 0x000fe20000000800 */
[----:B------:R-:W-:Y:S01]  /*2d120*/  @!PT LDS RZ, [RZ] ;  /* 0x00000000fffff984 */ /* 0x000fe20000000800 */
[----:B------:R-:W-:Y:S01]  /*2d130*/  @!PT LDS RZ, [RZ] ;  /* 0x00000000fffff984 */ /* 0x000fe20000000800 */
[----:B------:R-:W-:Y:S01]  /*2d140*/  @!PT LDS RZ, [RZ] ;  /* 0x00000000fffff984 */ /* 0x000fe20000000800 */
[----:B------:R2:W-:Y:S06]  /*2d150*/  MEMBAR.ALL.CTA ;  /* 0x0000000000007992 */ /* 0x0005ec0000008000 */
[----:B--2---:R-:W2:Y:S01]  /*2d160*/  FENCE.VIEW.ASYNC.S ;  /* 0x00000000000073c6 */ /* 0x004ea20000000000 */
[----:B-1----:R-:W-:-:S04]  /*2d170*/  @P2 IMAD.HI.U32 R3, R14, R13, RZ ;  /* 0x0000000d0e032227 */ /* 0x002fc800078e00ff */
[----:B------:R-:W-:Y:S01]  /*2d180*/  IMAD.MOV.U32 R11, RZ, RZ, R14 ;  /* 0x000000ffff0b7224 */ /* 0x000fe200078e000e */
[----:B0-----:R-:W-:Y:S01]  /*2d190*/  @P2 SHF.R.U32.HI R11, RZ, R16, R3 ;  /* 0x00000010ff0b2219 */ /* 0x001fe20000011603 */
[----:B------:R-:W-:Y:S01]  /*2d1a0*/  IMAD R13, R15, UR5, R10 ;  /* 0x000000050f0d7c24 */ /* 0x000fe2000f8e020a */
[----:B------:R-:W-:Y:S01]  /*2d1b0*/  ULDC.64 UR4, c[0x0][0xbe0] ;  /* 0x0002f80000047ab9 */ /* 0x000fe20000000a00 */
[----:B------:R-:W-:Y:S02]  /*2d1c0*/  VIADD R3, R2, 0x32420 ;  /* 0x0003242002037836 */ /* 0x000fe40000000000 */
[----:B------:R-:W-:Y:S01]  /*2d1d0*/  IMAD.IADD R9, R9, 0x1, R13 ;  /* 0x0000000109097824 */ /* 0x000fe200078e020d */
[--C-:B------:R-:W-:Y:S01]  /*2d1e0*/  SHF.R.S32.HI R10, RZ, 0x1f, R11.reuse ;  /* 0x0000001fff0a7819 */ /* 0x100fe2000001140b */
[----:B------:R-:W-:Y:S01]  /*2d1f0*/  IMAD.MOV R13, RZ, RZ, -R11 ;  /* 0x000000ffff0d7224 */ /* 0x000fe200078e0a0b */
[----:B------:R-:W-:-:S03]  /*2d200*/  PRMT R3, RZ, 0x654, R3 ;  /* 0x00000654ff037816 */ /* 0x000fc60000000003 */
[----:B------:R-:W-:Y:S02]  /*2d210*/  IMAD R13, R12, R13, R14 ;  /* 0x0000000d0c0d7224 */ /* 0x000fe400078e020e */
[----:B------:R-:W-:Y:S02]  /*2d220*/  IMAD R10, R10, UR4, RZ ;  /* 0x000000040a0a7c24 */ /* 0x000fe4000f8e02ff */
[C---:B------:R-:W-:Y:S01]  /*2d230*/  IMAD.WIDE.U32 R8, R11.reuse, UR4, R8 ;  /* 0x000000040b087c25 */ /* 0x040fe2000f8e0008 */
[----:B--2---:R0:W-:Y:S03]  /*2d240*/  SYNCS.ARRIVE.TRANS64.RED.A1T0 RZ, [R3+URZ], RZ ;  /* 0x000000ff03ff79a7 */ /* 0x0041e6000810043f */
[----:B------:R-:W-:Y:S01]  /*2d250*/  IMAD R15, R11, UR5, R10 ;  /* 0x000000050b0f7c24 */ /* 0x000fe2000f8e020a */
[----:B------:R-:W-:Y:S01]  /*2d260*/  ULDC.64 UR4, c[0x0][0xbd8] ;  /* 0x0002f60000047ab9 */ /* 0x000fe20000000a00 */
[----:B0-----:R-:W-:-:S02]  /*2d270*/  SHF.R.S32.HI R3, RZ, 0x1f, R13 ;  /* 0x0000001fff037819 */ /* 0x001fc4000001140d */
[----:B------:R-:W-:-:S03]  /*2d280*/  IMAD.IADD R9, R9, 0x1, R15 ;  /* 0x0000000109097824 */ /* 0x000fc600078e020f */
[----:B------:R-:W-:Y:S02]  /*2d290*/  IMAD R10, R3, UR4, RZ ;  /* 0x00000004030a7c24 */ /* 0x000fe4000f8e02ff */
[----:B------:R-:W-:-:S04]  /*2d2a0*/  IMAD.WIDE.U32 R8, R13, UR4, R8 ;  /* 0x000000040d087c25 */ /* 0x000fc8000f8e0008 */
        /* <DEDUP_REMOVED lines=9> */
.L_x_4053:
[----:B------:R-:W-:Y:S01]  /*2d340*/  IMAD.IADD R21, R84, 0x1, R194 ;  /* 0x0000000154157824 */ /* 0x000fe200078e02c2 */
[----:B------:R-:W-:Y:S04]  /*2d350*/  BSSY B1, `(.L_x_3804) ;  /* 0x0000014000017945 */ /* 0x000fe80003800000 */
[----:B------:R-:W-:-:S13]  /*2d360*/  ISETP.GE.AND P0, PT, R21, R0, PT ;  /* 0x000000001500720c */ /* 0x000fda0003f06270 */
[----:B------:R-:W-:Y:S05]  /*2d370*/  @P0 BRA `(.L_x_3805) ;  /* 0x0000000000440947 */ /* 0x000fea0003800000 */
[----:B------:R-:W-:Y:S02]  /*2d380*/  ULDC UR4, c[0x0][0xbc8] ;  /* 0x0002f20000047ab9 */ /* 0x000fe40000000800 */
[----:B------:R-:W-:Y:S02]  /*2d390*/  ISETP.GE.AND P3, PT, R181, UR4, PT ;  /* 0x00000004b5007c0c */ /* 0x000fe4000bf66270 */
[----:B------:R-:W-:Y:S02]  /*2d3a0*/  ISETP.GE.AND P2, PT, R183, UR4, PT ;  /* 0x00000004b7007c0c */ /* 0x000fe4000bf46270 */
[----:B------:R-:W-:Y:S02]  /*2d3b0*/  ISETP.GE.AND P1, PT, R182, UR4, PT ;  /* 0x00000004b6007c0c */ /* 0x000fe4000bf26270 */
[----:B------:R-:W-:-:S07]  /*2d3c0*/  ISETP.GE.AND P0, PT, R188, UR4, PT ;  /* 0x00000004bc007c0c */ /* 0x000fce000bf06270 */
[-C--:B--2---:R-:W-:Y:S02]  /*2d3d0*/  @!P3 LEA R8, P5, R181, R14.reuse, 0x1 ;  /* 0x0000000eb508b211 */ /* 0x084fe400078a08ff */
[-C--:B------:R-:W-:Y:S02]  /*2d3e0*/  @!P2 LEA R10, P4, R183, R14.reuse, 0x1 ;  /* 0x0000000eb70aa211 */ /* 0x080fe400078808ff */
[-C--:B-1----:R-:W-:Y:S02]  /*2d3f0*/  @!P3 LEA.HI.X R9, R181, R3.reuse, R202, 0x1, P5 ;  /* 0x00000003b509b211 */ /* 0x082fe400028f0cca */
[-C--:B------:R-:W-:Y:S02]  /*2d400*/  @!P1 LEA R12, P5, R182, R14.reuse, 0x1 ;  /* 0x0000000eb60c9211 */ /* 0x080fe400078a08ff */
[----:B------:R-:W-:Y:S01]  /*2d410*/  @!P2 LEA.HI.X R11, R183, R3, R201, 0x1, P4 ;  /* 0x00000003b70ba211 */ /* 0x000fe200020f0cc9 */
[----:B-----5:R3:W-:Y:S01]  /*2d420*/  @!P3 ST.E.128 desc[UR42][R8.64], R4 ;  /* 0x000000040800b985 */ /* 0x0207e2000c101d2a */
[----:B------:R-:W-:-:S02]  /*2d430*/  @!P0 LEA R14, P4, R188, R14, 0x1 ;  /* 0x0000000ebc0e8211 */ /* 0x000fc400078808ff */
[-C--:B------:R-:W-:Y:S01]  /*2d440*/  @!P1 LEA.HI.X R13, R182, R3.reuse, R200, 0x1, P5 ;  /* 0x00000003b60d9211 */ /* 0x080fe200028f0cc8 */
[----:B------:R3:W-:Y:S01]  /*2d450*/  @!P2 ST.E.128 desc[UR42][R10.64], R36 ;  /* 0x000000240a00a985 */ /* 0x0007e2000c101d2a */
[----:B------:R-:W-:-:S03]  /*2d460*/  @!P0 LEA.HI.X R15, R188, R3, R199, 0x1, P4 ;  /* 0x00000003bc0f8211 */ /* 0x000fc600020f0cc7 */
[----:B------:R3:W-:Y:S04]  /*2d470*/  @!P1 ST.E.128 desc[UR42][R12.64], R52 ;  /* 0x000000340c009985 */ /* 0x0007e8000c101d2a */
[----:B------:R3:W-:Y:S02]  /*2d480*/  @!P0 ST.E.128 desc[UR42][R14.64], R68 ;  /* 0x000000440e008985 */ /* 0x0007e4000c101d2a */
.L_x_3805:
[----:B------:R-:W-:Y:S05]  /*2d490*/  BSYNC B1 ;  /* 0x0000000000017941 */ /* 0x000fea0003800000 */
.L_x_3804:
[----:B------:R-:W-:-:S03]  /*2d4a0*/  UMOV UR4, 0xffffffff ;  /* 0xffffffff00047882 */ /* 0x000fc60000000000 */
[----:B------:R-:W-:Y:S05]  /*2d4b0*/  BRA.DIV UR4, `(.L_x_3806) ;  /* 0x000000da04707947 */ /* 0x000fea000b800000 */
[----:B-1----:R1:W4:Y:S04]  /*2d4c0*/  SHFL.IDX PT, R3, R17, 0x1, 0x181f ;  /* 0x00381f0011037f89 */ /* 0x00232800000e0000 */
[----:B--23--:R1:W2:Y:S02]  /*2d4d0*/  SHFL.IDX PT, R14, R16, 0x1, 0x181f ;  /* 0x00381f00100e7f89 */ /* 0x00c2a400000e0000 */
.L_x_4057:
[----:B-----5:R-:W-:Y:S01]  /*2d4e0*/  VIADD R5, R21, 0x20 ;  /* 0x0000002015057836 */ /* 0x020fe20000000000 */
        /* <DEDUP_REMOVED lines=10> */
[-C--:B----4-:R-:W-:Y:S02]  /*2d590*/  @!P3 LEA.HI.X R5, R181, R3.reuse, R202, 0x1, P5 ;  /* 0x00000003b505b211 */ /* 0x090fe400028f0cca */
        /* <DEDUP_REMOVED lines=9> */
.L_x_3808:
[----:B------:R-:W-:Y:S05]  /*2d630*/  BSYNC B1 ;  /* 0x0000000000017941 */ /* 0x000fea0003800000 */
.L_x_3807:
[----:B------:R-:W-:-:S03]  /*2d640*/  UMOV UR4, 0xffffffff ;  /* 0xffffffff00047882 */ /* 0x000fc60000000000 */
[----:B------:R-:W-:Y:S05]  /*2d650*/  BRA.DIV UR4, `(.L_x_3809) ;  /* 0x000000da04507947 */ /* 0x000fea000b800000 */
[----:B----4-:R4:W0:Y:S04]  /*2d660*/  SHFL.IDX PT, R3, R17, 0x2, 0x181f ;  /* 0x00581f0011037f89 */ /* 0x01082800000e0000 */
[----:B--2---:R4:W2:Y:S02]  /*2d670*/  SHFL.IDX PT, R14, R16, 0x2, 0x181f ;  /* 0x00581f00100e7f89 */ /* 0x0048a400000e0000 */
.L_x_4061:
[----:B---3--:R-:W-:Y:S01]  /*2d680*/  VIADD R5, R21, 0x40 ;  /* 0x0000004015057836 */ /* 0x008fe20000000000 */
        /* <DEDUP_REMOVED lines=20> */
.L_x_3811:
[----:B------:R-:W-:Y:S05]  /*2d7d0*/  BSYNC B1 ;  /* 0x0000000000017941 */ /* 0x000fea0003800000 */
.L_x_3810:
[----:B------:R-:W-:-:S03]  /*2d7e0*/  UMOV UR4, 0xffffffff ;  /* 0xffffffff00047882 */ /* 0x000fc60000000000 */
[----:B------:R-:W-:Y:S05]  /*2d7f0*/  BRA.DIV UR4, `(.L_x_3812) ;  /* 0x000000da04307947 */ /* 0x000fea000b800000 */
[----:B0-----:R0:W0:Y:S04]  /*2d800*/  SHFL.IDX PT, R3, R17, 0x3, 0x181f ;  /* 0x00781f0011037f89 */ /* 0x00102800000e0000 */
[----:B--2---:R2:W0:Y:S02]  /*2d810*/  SHFL.IDX PT, R14, R16, 0x3, 0x181f ;  /* 0x00781f00100e7f89 */ /* 0x00442400000e0000 */
.L_x_4065:
[----:B---3--:R-:W-:-:S05]  /*2d820*/  VIADD R5, R21, 0x60 ;  /* 0x0000006015057836 */ /* 0x008fca0000000000 */
[----:B------:R-:W-:-:S13]  /*2d830*/  ISETP.GE.AND P0, PT, R5, R0, PT ;  /* 0x000000000500720c */ /* 0x000fda0003f06270 */
[----:B------:R-:W-:Y:S05]  /*2d840*/  @P0 BRA `(.L_x_3813) ;  /* 0x0000002c00180947 */ /* 0x000fea0003800000 */
[----:B------:R-:W-:Y:S02]  /*2d850*/  ULDC UR4, c[0x0][0xbc8] ;  /* 0x0002f20000047ab9 */ /* 0x000fe40000000800 */
[----:B------:R-:W-:Y:S02]  /*2d860*/  ISETP.GE.AND P3, PT, R181, UR4, PT ;  /* 0x00000004b5007c0c */ /* 0x000fe4000bf66270 */
[----:B------:R-:W-:Y:S02]  /*2d870*/  ISETP.GE.AND P4, PT, R183, UR4, PT ;  /* 0x00000004b7007c0c */ /* 0x000fe4000bf86270 */
[----:B------:R-:W-:-:S09]  /*2d880*/  ISETP.GE.AND P5, PT, R182, UR4, PT ;  /* 0x00000004b6007c0c */ /* 0x000fd2000bfa6270 */
[-C--:B0-----:R-:W-:Y:S02]  /*2d890*/  @!P3 LEA R4, P0, R181, R14.reuse, 0x1 ;  /* 0x0000000eb504b211 */ /* 0x081fe400078008ff */
        /* <DEDUP_REMOVED lines=14> */
.L_x_3802:
[----:B------:R-:W-:Y:S01]  /*2d980*/  ULDC.64 UR4, c[0x0][0xc08] ;  /* 0x0003020000047ab9 */ /* 0x000fe20000000a00 */
[----:B------:R-:W1:Y:S01]  /*2d990*/  @P2 LDC R8, c[0x0][0xcec] ;  /* 0x00033b00ff082b82 */ /* 0x000e620000000800 */
[----:B------:R-:W-:Y:S01]  /*2d9a0*/  IMAD R10, R10, UR4, RZ ;  /* 0x000000040a0a7c24 */ /* 0x000fe2000f8e02ff */
[----:B------:R-:W-:Y:S01]  /*2d9b0*/  SHF.R.S32.HI R6, RZ, 0x1f, R15 ;  /* 0x0000001fff067819 */ /* 0x000fe2000001140f */
[----:B0-----:R-:W-:-:S04]  /*2d9c0*/  IMAD.WIDE.U32 R4, R3, UR4, RZ ;  /* 0x0000000403047c25 */ /* 0x001fc8000f8e00ff */
[----:B------:R-:W-:Y:S01]  /*2d9d0*/  IMAD R3, R3, UR5, R10 ;  /* 0x0000000503037c24 */ /* 0x000fe2000f8e020a */
[----:B------:R-:W0:Y:S01]  /*2d9e0*/  @P2 LDC R9, c[0x0][0xcf0] ;  /* 0x00033c00ff092b82 */ /* 0x000e220000000800 */
[----:B------:R-:W-:Y:S02]  /*2d9f0*/  ULDC.64 UR4, c[0x0][0xc38] ;  /* 0x00030e0000047ab9 */ /* 0x000fe40000000a00 */
[----:B------:R-:W-:Y:S02]  /*2da00*/  IMAD.IADD R5, R5, 0x1, R3 ;  /* 0x0000000105057824 */ /* 0x000fe400078e0203 */
[----:B------:R-:W-:Y:S02]  /*2da10*/  IMAD.MOV.U32 R3, RZ, RZ, R35 ;  /* 0x000000ffff037224 */ /* 0x000fe400078e0023 */
[----:B------:R-:W-:-:S04]  /*2da20*/  IMAD.WIDE.U32 R4, R193, UR4, R4 ;  /* 0x00000004c1047c25 */ /* 0x000fc8000f8e0004 */
[----:B------:R-:W-:Y:S01]  /*2da30*/  IMAD R5, R193, UR5, R5 ;  /* 0x00000005c1057c24 */ /* 0x000fe2000f8e0205 */
[----:B------:R-:W-:Y:S02]  /*2da40*/  ULDC.64 UR4, c[0x0][0xc40] ;  /* 0x0003100000047ab9 */ /* 0x000fe40000000a00 */
[----:B------:R-:W-:Y:S02]  /*2da50*/  IMAD R6, R6, UR4, RZ ;  /* 0x0000000406067c24 */ /* 0x000fe4000f8e02ff */
[----:B------:R-:W-:-:S04]  /*2da60*/  IMAD.WIDE.U32 R4, R15, UR4, R4 ;  /* 0x000000040f047c25 */ /* 0x000fc8000f8e0004 */
[----:B------:R-:W-:Y:S01]  /*2da70*/  IMAD R7, R15, UR5, R6 ;  /* 0x000000050f077c24 */ /* 0x000fe2000f8e0206 */
[----:B------:R-:W-:Y:S01]  /*2da80*/  ULDC.64 UR4, c[0x0][0xc48] ;  /* 0x0003120000047ab9 */ /* 0x000fe20000000a00 */
[----:B-1----:R-:W-:-:S04]  /*2da90*/  @P2 IMAD.HI.U32 R8, R35, R8, RZ ;  /* 0x0000000823082227 */ /* 0x002fc800078e00ff */
[----:B------:R-:W-:Y:S01]  /*2daa0*/  IMAD.IADD R5, R5, 0x1, R7 ;  /* 0x0000000105057824 */ /* 0x000fe200078e0207 */
[----:B0-----:R-:W-:Y:S01]  /*2dab0*/  @P2 SHF.R.U32.HI R3, RZ, R9, R8 ;  /* 0x00000009ff032219 */ /* 0x001fe20000011608 */
[----:B------:R-:W-:Y:S02]  /*2dac0*/  VIADD R8, R2, 0x32420 ;  /* 0x0003242002087836 */ /* 0x000fe40000000000 */
[C---:B------:R-:W-:Y:S01]  /*2dad0*/  IMAD.WIDE.U32 R4, R203.reuse, UR4, R4 ;  /* 0x00000004cb047c25 */ /* 0x040fe2000f8e0004 */
[--C-:B------:R-:W-:Y:S02]  /*2dae0*/  SHF.R.S32.HI R6, RZ, 0x1f, R3.reuse ;  /* 0x0000001fff067819 */ /* 0x100fe40000011403 */
[----:B------:R-:W-:Y:S01]  /*2daf0*/  PRMT R8, RZ, 0x654, R8 ;  /* 0x00000654ff087816 */ /* 0x000fe20000000008 */
[----:B------:R-:W-:Y:S02]  /*2db00*/  IMAD.MOV R7, RZ, RZ, -R3 ;  /* 0x000000ffff077224 */ /* 0x000fe400078e0a03 */
[----:B------:R-:W-:Y:S01]  /*2db10*/  IMAD R5, R203, UR5, R5 ;  /* 0x00000005cb057c24 */ /* 0x000fe2000f8e0205 */
[----:B------:R-:W-:Y:S01]  /*2db20*/  ULDC.64 UR4, c[0x0][0xc30] ;  /* 0x00030c0000047ab9 */ /* 0x000fe20000000a00 */
[----:B------:R-:W-:Y:S01]  /*2db30*/  IMAD R7, R12, R7, R35 ;  /* 0x000000070c077224 */ /* 0x000fe200078e0223 */
[----:B------:R0:W-:Y:S01]  /*2db40*/  SYNCS.ARRIVE.TRANS64.RED.A1T0 RZ, [R8+URZ], RZ ;  /* 0x000000ff08ff79a7 */ /* 0x0001e2000810043f */
[----:B------:R-:W-:-:S02]  /*2db50*/  IMAD R6, R6, UR4, RZ ;  /* 0x0000000406067c24 */ /* 0x000fc4000f8e02ff */
        /* <DEDUP_REMOVED lines=16> */
.L_x_4068:
[----:B------:R-:W-:Y:S01]  /*2dc60*/  ISETP.GE.AND P0, PT, R37, R0, PT ;  /* 0x000000002500720c */ /* 0x000fe20003f06270 */
[----:B------:R-:W-:-:S12]  /*2dc70*/  BSSY B1, `(.L_x_3815) ;  /* 0x00000c6000017945 */ /* 0x000fd80003800000 */
[----:B------:R-:W-:Y:S05]  /*2dc80*/  @P0 BRA `(.L_x_3816) ;  /* 0x0000000c00100947 */ /* 0x000fea0003800000 */
[----:B------:R-:W-:Y:S01]  /*2dc90*/  ULDC UR4, c[0x0][0xbc8] ;  /* 0x0002f20000047ab9 */ /* 0x000fe20000000800 */
[----:B------:R-:W3:Y:S01]  /*2dca0*/  LDL R10, [R1+0x468] ;  /* 0x00046800010a7983 */ /* 0x000ee20000100800 */
[----:B------:R-:W-:-:S03]  /*2dcb0*/  ISETP.GE.AND P0, PT, R197, UR4, PT ;  /* 0x00000004c5007c0c */ /* 0x000fc6000bf06270 */
[----:B------:R-:W4:Y:S04]  /*2dcc0*/  LDL R28, [R1+0x464] ;  /* 0x00046400011c7983 */ /* 0x000f280000100800 */
[----:B------:R-:W5:Y:S04]  /*2dcd0*/  LDL R11, [R1+0x508] ;  /* 0x00050800010b7983 */ /* 0x000f680000100800 */
[----:B------:R-:W5:Y:S04]  /*2dce0*/  LDL R31, [R1+0x504] ;  /* 0x00050400011f7983 */ /* 0x000f680000100800 */
[----:B------:R-:W4:Y:S01]  /*2dcf0*/  @!P0 LDL.64 R20, [R1+0x260] ;  /* 0x0002600001148983 */ /* 0x000f220000100a00 */
[----:B-1----:R-:W-:-:S03]  /*2dd00*/  @!P0 IMAD.MOV.U32 R15, RZ, RZ, R5 ;  /* 0x000000ffff0f8224 */ /* 0x002fc600078e0005 */
[----:B------:R-:W5:Y:S01]  /*2dd10*/  LDL R27, [R1+0x500] ;  /* 0x00050000011b7983 */ /* 0x000f620000100800 */
[----:B--2---:R-:W-:-:S03]  /*2dd20*/  @!P0 IMAD.WIDE R6, R197, 0x4, R14 ;  /* 0x00000004c5068825 */ /* 0x004fc600078e020e */
[----:B------:R-:W2:Y:S04]  /*2dd30*/  LDL R24, [R1+0x4fc] ;  /* 0x0004fc0001187983 */ /* 0x000ea80000100800 */
[----:B------:R-:W2:Y:S04]  /*2dd40*/  LDL R30, [R1+0x4f8] ;  /* 0x0004f800011e7983 */ /* 0x000ea80000100800 */
[----:B------:R-:W2:Y:S04]  /*2dd50*/  LDL R29, [R1+0x4f4] ;  /* 0x0004f400011d7983 */ /* 0x000ea80000100800 */
[----:B------:R-:W2:Y:S04]  /*2dd60*/  LDL R26, [R1+0x4f0] ;  /* 0x0004f000011a7983 */ /* 0x000ea80000100800 */
[----:B------:R-:W2:Y:S04]  /*2dd70*/  LDL R15, [R1+0x4e0] ;  /* 0x0004e000010f7983 */ /* 0x000ea80000100800 */
[----:B------:R-:W2:Y:S01]  /*2dd80*/  LDL R32, [R1+0x4a8] ;  /* 0x0004a80001207983 */ /* 0x000ea20000100800 */
[----:B---3--:R-:W-:-:S03]  /*2dd90*/  ISETP.GE.AND P1, PT, R10, UR4, PT ;  /* 0x000000040a007c0c */ /* 0x008fc6000bf26270 */
[----:B----4-:R1:W-:Y:S10]  /*2dda0*/  @!P0 ST.E.64 desc[UR42][R6.64], R20 ;  /* 0x0000001406008985 */ /* 0x0103f4000c101b2a */
[----:B------:R-:W3:Y:S01]  /*2ddb0*/  @!P1 LDL.64 R8, [R1+0x270] ;  /* 0x0002700001089983 */ /* 0x000ee20000100a00 */
[----:B------:R-:W-:-:S02]  /*2ddc0*/  ISETP.GE.AND P0, PT, R28, UR4, PT ;  /* 0x000000041c007c0c */ /* 0x000fc4000bf06270 */
[----:B------:R-:W-:-:S04]  /*2ddd0*/  @!P1 LEA R12, P2, R10, R14, 0x2 ;  /* 0x0000000e0a0c9211 */ /* 0x000fc800078410ff */
[----:B-----5:R-:W-:-:S05]  /*2dde0*/  @!P1 LEA.HI.X R13, R10, R5, R11, 0x2, P2 ;  /* 0x000000050a0d9211 */ /* 0x020fca00010f140b */
[----:B---3--:R3:W-:Y:S04]  /*2ddf0*/  @!P1 ST.E.64 desc[UR42][R12.64], R8 ;  /* 0x000000080c009985 */ /* 0x0087e8000c101b2a */
[----:B------:R-:W4:Y:S01]  /*2de00*/  @!P0 LDL.64 R10, [R1+0x280] ;  /* 0x00028000010a8983 */ /* 0x000f220000100a00 */
[----:B------:R-:W-:Y:S02]  /*2de10*/  ISETP.GE.AND P1, PT, R237, UR4, PT ;  /* 0x00000004ed007c0c */ /* 0x000fe4000bf26270 */
[----:B------:R-:W-:-:S04]  /*2de20*/  @!P0 LEA R16, P2, R28, R14, 0x2 ;  /* 0x0000000e1c108211 */ /* 0x000fc800078410ff */
[----:B------:R-:W-:Y:S02]  /*2de30*/  @!P0 LEA.HI.X R17, R28, R5, R31, 0x2, P2 ;  /* 0x000000051c118211 */ /* 0x000fe400010f141f */
[----:B------:R-:W5:Y:S04]  /*2de40*/  LDL R28, [R1+0x4ec] ;  /* 0x0004ec00011c7983 */ /* 0x000f680000100800 */
[----:B------:R-:W5:Y:S04]  /*2de50*/  LDL R31, [R1+0x4a4] ;  /* 0x0004a400011f7983 */ /* 0x000f680000100800 */
[----:B----4-:R4:W-:Y:S04]  /*2de60*/  @!P0 ST.E.64 desc[UR42][R16.64], R10 ;  /* 0x0000000a10008985 */ /* 0x0109e8000c101b2a */
[----:B-1----:R-:W2:Y:S01]  /*2de70*/  @!P1 LDL.64 R6, [R1+0x290] ;  /* 0x0002900001069983 */ /* 0x002ea20000100a00 */
[----:B------:R-:W-:-:S02]  /*2de80*/  ISETP.GE.AND P0, PT, R236, UR4, PT ;  /* 0x00000004ec007c0c */ /* 0x000fc4000bf06270 */
[----:B------:R-:W-:-:S04]  /*2de90*/  @!P1 LEA R20, P2, R237, R14, 0x2 ;  /* 0x0000000eed149211 */ /* 0x000fc800078410ff */
[----:B------:R-:W-:Y:S02]  /*2dea0*/  @!P1 LEA.HI.X R21, R237, R5, R27, 0x2, P2 ;  /* 0x00000005ed159211 */ /* 0x000fe400010f141b */
[----:B------:R-:W5:Y:S04]  /*2deb0*/  LDL R27, [R1+0x4e8] ;  /* 0x0004e800011b7983 */ /* 0x000f680000100800 */
[----:B--2---:R1:W-:Y:S04]  /*2dec0*/  @!P1 ST.E.64 desc[UR42][R20.64], R6 ;  /* 0x0000000614009985 */ /* 0x0043e8000c101b2a */
[----:B---3--:R-:W2:Y:S01]  /*2ded0*/  @!P0 LDL.64 R8, [R1+0x2a0] ;  /* 0x0002a00001088983 */ /* 0x008ea20000100a00 */
[----:B------:R-:W-:-:S02]  /*2dee0*/  ISETP.GE.AND P1, PT, R235, UR4, PT ;  /* 0x00000004eb007c0c */ /* 0x000fc4000bf26270 */
[----:B------:R-:W-:-:S04]  /*2def0*/  @!P0 LEA R12, P2, R236, R14, 0x2 ;  /* 0x0000000eec0c8211 */ /* 0x000fc800078410ff */
[----:B------:R-:W-:Y:S02]  /*2df00*/  @!P0 LEA.HI.X R13, R236, R5, R24, 0x2, P2 ;  /* 0x00000005ec0d8211 */ /* 0x000fe400010f1418 */
[----:B------:R-:W3:Y:S04]  /*2df10*/  LDL R24, [R1+0x4e4] ;  /* 0x0004e40001187983 */ /* 0x000ee80000100800 */
[----:B--2---:R2:W-:Y:S04]  /*2df20*/  @!P0 ST.E.64 desc[UR42][R12.64], R8 ;  /* 0x000000080c008985 */ /* 0x0045e8000c101b2a */
[----:B----4-:R-:W4:Y:S01]  /*2df30*/  @!P1 LDL.64 R10, [R1+0x2b0] ;  /* 0x0002b000010a9983 */ /* 0x010f220000100a00 */
[----:B------:R-:W-:-:S02]  /*2df40*/  ISETP.GE.AND P0, PT, R234, UR4, PT ;  /* 0x00000004ea007c0c */ /* 0x000fc4000bf06270 */
[----:B------:R-:W-:-:S04]  /*2df50*/  @!P1 LEA R16, P2, R235, R14, 0x2 ;  /* 0x0000000eeb109211 */ /* 0x000fc800078410ff */
[----:B------:R-:W-:Y:S02]  /*2df60*/  @!P1 LEA.HI.X R17, R235, R5, R30, 0x2, P2 ;  /* 0x00000005eb119211 */ /* 0x000fe400010f141e */
[----:B------:R-:W3:Y:S04]  /*2df70*/  LDL R30, [R1+0x4a0] ;  /* 0x0004a000011e7983 */ /* 0x000ee80000100800 */
[----:B----4-:R4:W-:Y:S04]  /*2df80*/  @!P1 ST.E.64 desc[UR42][R16.64], R10 ;  /* 0x0000000a10009985 */ /* 0x0109e8000c101b2a */
[----:B-1----:R-:W5:Y:S01]  /*2df90*/  @!P0 LDL.64 R6, [R1+0x2c0] ;  /* 0x0002c00001068983 */ /* 0x002f620000100a00 */
[----:B------:R-:W-:-:S02]  /*2dfa0*/  ISETP.GE.AND P1, PT, R233, UR4, PT ;  /* 0x00000004e9007c0c */ /* 0x000fc4000bf26270 */
[----:B------:R-:W-:-:S04]  /*2dfb0*/  @!P0 LEA R20, P2, R234, R14, 0x2 ;  /* 0x0000000eea148211 */ /* 0x000fc800078410ff */
[----:B------:R-:W-:Y:S02]  /*2dfc0*/  @!P0 LEA.HI.X R21, R234, R5, R29, 0x2, P2 ;  /* 0x00000005ea158211 */ /* 0x000fe400010f141d */
[----:B------:R-:W3:Y:S04]  /*2dfd0*/  LDL R29, [R1+0x4dc] ;  /* 0x0004dc00011d7983 */ /* 0x000ee80000100800 */
[----:B-----5:R1:W-:Y:S04]  /*2dfe0*/  @!P0 ST.E.64 desc[UR42][R20.64], R6 ;  /* 0x0000000614008985 */ /* 0x0203e8000c101b2a */
[----:B--2---:R-:W2:Y:S01]  /*2dff0*/  @!P1 LDL.64 R8, [R1+0x2d0] ;  /* 0x0002d00001089983 */ /* 0x004ea20000100a00 */
[----:B------:R-:W-:-:S02]  /*2e000*/  ISETP.GE.AND P0, PT, R232, UR4, PT ;  /* 0x00000004e8007c0c */ /* 0x000fc4000bf06270 */
[----:B------:R-:W-:-:S04]  /*2e010*/  @!P1 LEA R12, P2, R233, R14, 0x2 ;  /* 0x0000000ee90c9211 */ /* 0x000fc800078410ff */
[----:B------:R-:W-:Y:S02]  /*2e020*/  @!P1 LEA.HI.X R13, R233, R5, R26, 0x2, P2 ;  /* 0x00000005e90d9211 */ /* 0x000fe400010f141a */
[----:B------:R-:W5:Y:S04]  /*2e030*/  LDL R26, [R1+0x4d8] ;  /* 0x0004d800011a7983 */ /* 0x000f680000100800 */
[----:B--2---:R2:W-:Y:S04]  /*2e040*/  @!P1 ST.E.64 desc[UR42][R12.64], R8 ;  /* 0x000000080c009985 */ /* 0x0045e8000c101b2a */
[----:B----4-:R-:W4:Y:S01]  /*2e050*/  @!P0 LDL.64 R10, [R1+0x2e0] ;  /* 0x0002e000010a8983 */ /* 0x010f220000100a00 */
[----:B------:R-:W-:-:S02]  /*2e060*/  ISETP.GE.AND P1, PT, R231, UR4, PT ;  /* 0x00000004e7007c0c */ /* 0x000fc4000bf26270 */
[----:B------:R-:W-:-:S04]  /*2e070*/  @!P0 LEA R16, P2, R232, R14, 0x2 ;  /* 0x0000000ee8108211 */ /* 0x000fc800078410ff */
[----:B------:R-:W-:Y:S02]  /*2e080*/  @!P0 LEA.HI.X R17, R232, R5, R28, 0x2, P2 ;  /* 0x00000005e8118211 */ /* 0x000fe400010f141c */
[----:B------:R-:W5:Y:S04]  /*2e090*/  LDL R28, [R1+0x4d4] ;  /* 0x0004d400011c7983 */ /* 0x000f680000100800 */
[----:B----4-:R4:W-:Y:S04]  /*2e0a0*/  @!P0 ST.E.64 desc[UR42][R16.64], R10 ;  /* 0x0000000a10008985 */ /* 0x0109e8000c101b2a */
[----:B-1----:R-:W3:Y:S01]  /*2e0b0*/  @!P1 LDL.64 R6, [R1+0x2f0] ;  /* 0x0002f00001069983 */ /* 0x002ee20000100a00 */
[----:B------:R-:W-:-:S02]  /*2e0c0*/  ISETP.GE.AND P0, PT, R230, UR4, PT ;  /* 0x00000004e6007c0c */ /* 0x000fc4000bf06270 */
[----:B------:R-:W-:-:S04]  /*2e0d0*/  @!P1 LEA R20, P2, R231, R14, 0x2 ;  /* 0x0000000ee7149211 */ /* 0x000fc800078410ff */
[----:B------:R-:W-:Y:S02]  /*2e0e0*/  @!P1 LEA.HI.X R21, R231, R5, R27, 0x2, P2 ;  /* 0x00000005e7159211 */ /* 0x000fe400010f141b */
[----:B------:R-:W5:Y:S04]  /*2e0f0*/  LDL R27, [R1+0x4d0] ;  /* 0x0004d000011b7983 */ /* 0x000f680000100800 */
[----:B---3--:R1:W-:Y:S04]  /*2e100*/  @!P1 ST.E.64 desc[UR42][R20.64], R6 ;  /* 0x0000000614009985 */ /* 0x0083e8000c101b2a */
[----:B--2---:R-:W2:Y:S01]  /*2e110*/  @!P0 LDL.64 R8, [R1+0x300] ;  /* 0x0003000001088983 */ /* 0x004ea20000100a00 */
        /* <DEDUP_REMOVED lines=83> */
[----:B-1----:R-:W2:Y:S01]  /*2e650*/  @!P0 LDL.64 R6, [R1+0x3e0] ;  /* 0x0003e00001068983 */ /* 0x002ea20000100a00 */
[----:B------:R-:W-:-:S02]  /*2e660*/  ISETP.GE.AND P1, PT, R210, UR4, PT ;  /* 0x00000004d2007c0c */ /* 0x000fc4000bf26270 */
[----:B------:R-:W-:-:S04]  /*2e670*/  @!P0 LEA R20, P2, R211, R14, 0x2 ;  /* 0x0000000ed3148211 */ /* 0x000fc800078410ff */
[----:B-----5:R-:W-:Y:S02]  /*2e680*/  @!P0 LEA.HI.X R21, R211, R5, R26, 0x2, P2 ;  /* 0x00000005d3158211 */ /* 0x020fe400010f141a */
[----:B------:R-:W5:Y:S04]  /*2e690*/  LDL R26, [R1+0x490] ;  /* 0x00049000011a7983 */ /* 0x000f680000100800 */
[----:B--2---:R1:W-:Y:S04]  /*2e6a0*/  @!P0 ST.E.64 desc[UR42][R20.64], R6 ;  /* 0x0000000614008985 */ /* 0x0043e8000c101b2a */
[----:B------:R-:W2:Y:S01]  /*2e6b0*/  @!P1 LDL.64 R8, [R1+0x3f0] ;  /* 0x0003f00001089983 */ /* 0x000ea20000100a00 */
[----:B------:R-:W-:-:S02]  /*2e6c0*/  ISETP.GE.AND P0, PT, R209, UR4, PT ;  /* 0x00000004d1007c0c */ /* 0x000fc4000bf06270 */
[----:B------:R-:W-:-:S04]  /*2e6d0*/  @!P1 LEA R12, P2, R210, R14, 0x2 ;  /* 0x0000000ed20c9211 */ /* 0x000fc800078410ff */
[----:B------:R-:W-:-:S05]  /*2e6e0*/  @!P1 LEA.HI.X R13, R210, R5, R32, 0x2, P2 ;  /* 0x00000005d20d9211 */ /* 0x000fca00010f1420 */
[----:B--2---:R2:W-:Y:S04]  /*2e6f0*/  @!P1 ST.E.64 desc[UR42][R12.64], R8 ;  /* 0x000000080c009985 */ /* 0x0045e8000c101b2a */
[----:B----4-:R-:W4:Y:S01]  /*2e700*/  @!P0 LDL.64 R10, [R1+0x400] ;  /* 0x00040000010a8983 */ /* 0x010f220000100a00 */
[----:B------:R-:W-:Y:S02]  /*2e710*/  ISETP.GE.AND P1, PT, R208, UR4, PT ;  /* 0x00000004d0007c0c */ /* 0x000fe4000bf26270 */
[----:B------:R-:W-:-:S04]  /*2e720*/  @!P0 LEA R16, P2, R209, R14, 0x2 ;  /* 0x0000000ed1108211 */ /* 0x000fc800078410ff */
[----:B------:R-:W-:-:S05]  /*2e730*/  @!P0 LEA.HI.X R17, R209, R5, R31, 0x2, P2 ;  /* 0x00000005d1118211 */ /* 0x000fca00010f141f */
[----:B----4-:R4:W-:Y:S04]  /*2e740*/  @!P0 ST.E.64 desc[UR42][R16.64], R10 ;  /* 0x0000000a10008985 */ /* 0x0109e8000c101b2a */
[----:B-1----:R-:W3:Y:S01]  /*2e750*/  @!P1 LDL.64 R6, [R1+0x410] ;  /* 0x0004100001069983 */ /* 0x002ee20000100a00 */
        /* <DEDUP_REMOVED lines=9> */
[----:B----4-:R-:W3:Y:S01]  /*2e7f0*/  @!P1 LDL.64 R10, [R1+0x430] ;  /* 0x00043000010a9983 */ /* 0x010ee20000100a00 */
[----:B------:R-:W-:Y:S02]  /*2e800*/  ISETP.GE.AND P0, PT, R15, UR4, PT ;  /* 0x000000040f007c0c */ /* 0x000fe4000bf06270 */
[----:B------:R-:W-:-:S04]  /*2e810*/  @!P1 LEA R16, P2, R206, R14, 0x2 ;  /* 0x0000000ece109211 */ /* 0x000fc800078410ff */
[----:B------:R-:W-:-:S05]  /*2e820*/  @!P1 LEA.HI.X R17, R206, R5, R28, 0x2, P2 ;  /* 0x00000005ce119211 */ /* 0x000fca00010f141c */
[----:B---3--:R3:W-:Y:S04]  /*2e830*/  @!P1 ST.E.64 desc[UR42][R16.64], R10 ;  /* 0x0000000a10009985 */ /* 0x0087e8000c101b2a */
[----:B-1----:R-:W4:Y:S01]  /*2e840*/  @!P0 LDL.64 R6, [R1+0x440] ;  /* 0x0004400001068983 */ /* 0x002f220000100a00 */
[----:B------:R-:W-:Y:S02]  /*2e850*/  ISETP.GE.AND P1, PT, R24, UR4, PT ;  /* 0x0000000418007c0c */ /* 0x000fe4000bf26270 */
[----:B------:R-:W-:-:S04]  /*2e860*/  @!P0 LEA R20, P2, R15, R14, 0x2 ;  /* 0x0000000e0f148211 */ /* 0x000fc800078410ff */
[----:B------:R-:W-:-:S05]  /*2e870*/  @!P0 LEA.HI.X R21, R15, R5, R27, 0x2, P2 ;  /* 0x000000050f158211 */ /* 0x000fca00010f141b */
[----:B----4-:R3:W-:Y:S04]  /*2e880*/  @!P0 ST.E.64 desc[UR42][R20.64], R6 ;  /* 0x0000000614008985 */ /* 0x0107e8000c101b2a */
[----:B--2---:R-:W2:Y:S01]  /*2e890*/  @!P1 LDL.64 R8, [R1+0x450] ;  /* 0x0004500001089983 */ /* 0x004ea20000100a00 */
[----:B------:R-:W-:-:S04]  /*2e8a0*/  @!P1 LEA R14, P0, R24, R14, 0x2 ;  /* 0x0000000e180e9211 */ /* 0x000fc800078010ff */
[----:B-----5:R-:W-:-:S05]  /*2e8b0*/  @!P1 LEA.HI.X R15, R24, R5, R26, 0x2, P0 ;  /* 0x00000005180f9211 */ /* 0x020fca00000f141a */
[----:B--2---:R3:W-:Y:S04]  /*2e8c0*/  @!P1 ST.E.64 desc[UR42][R14.64], R8 ;  /* 0x000000080e009985 */ /* 0x0047e8000c101b2a */
.L_x_3816:
[----:B------:R-:W-:Y:S05]  /*2e8d0*/  BSYNC B1 ;  /* 0x0000000000017941 */ /* 0x000fea0003800000 */
.L_x_3815:
[----:B------:R-:W-:-:S03]  /*2e8e0*/  UMOV UR4, 0xffffffff ;  /* 0xffffffff00047882 */ /* 0x000fc60000000000 */
[----:B------:R-:W-:Y:S05]  /*2e8f0*/  BRA.DIV UR4, `(.L_x_3817) ;  /* 0x000000ca046c7947 */ /* 0x000fea000b800000 */
[----:B0-----:R-:W0:Y:S04]  /*2e900*/  SHFL.IDX PT, R4, R4, 0x1, 0x1c1f ;  /* 0x003c1f0004047f89 */ /* 0x001e2800000e0000 */
[----:B--23--:R2:W3:Y:S02]  /*2e910*/  SHFL.IDX PT, R14, R3, 0x1, 0x1c1f ;  /* 0x003c1f00030e7f89 */ /* 0x00c4e400000e0000 */
.L_x_4072:
[----:B------:R-:W-:-:S13]  /*2e920*/  ISETP.GE.AND P0, PT, R25, R0, PT ;  /* 0x000000001900720c */ /* 0x000fda0003f06270 */
[----:B------:R-:W-:Y:S05]  /*2e930*/  @P0 BRA `(.L_x_3813) ;  /* 0x0000001800dc0947 */ /* 0x000fea0003800000 */
[----:B------:R-:W4:Y:S01]  /*2e940*/  LDC R0, c[0x0][0xbc8] ;  /* 0x0002f200ff007b82 */ /* 0x000f220000000800 */
[----:B------:R-:W5:Y:S04]  /*2e950*/  LDL R49, [R1+0x468] ;  /* 0x0004680001317983 */ /* 0x000f680000100800 */
[----:B------:R-:W5:Y:S04]  /*2e960*/  LDL R52, [R1+0x464] ;  /* 0x0004640001347983 */ /* 0x000f680000100800 */
[----:B------:R-:W5:Y:S04]  /*2e970*/  LDL R50, [R1+0x508] ;  /* 0x0005080001327983 */ /* 0x000f680000100800 */
[----:B------:R-:W5:Y:S04]  /*2e980*/  LDL R45, [R1+0x4f8] ;  /* 0x0004f800012d7983 */ /* 0x000f680000100800 */
[----:B------:R-:W5:Y:S04]  /*2e990*/  LDL R42, [R1+0x4e8] ;  /* 0x0004e800012a7983 */ /* 0x000f680000100800 */
[----:B------:R-:W5:Y:S01]  /*2e9a0*/  LDL R46, [R1+0x4fc] ;  /* 0x0004fc00012e7983 */ /* 0x000f620000100800 */
[----:B----4-:R-:W-:-:S03]  /*2e9b0*/  ISETP.GE.AND P0, PT, R197, R0, PT ;  /* 0x00000000c500720c */ /* 0x010fc60003f06270 */
[----:B------:R-:W4:Y:S04]  /*2e9c0*/  LDL R40, [R1+0x4dc] ;  /* 0x0004dc0001287983 */ /* 0x000f280000100800 */
[----:B------:R-:W4:Y:S04]  /*2e9d0*/  LDL R10, [R1+0x4ec] ;  /* 0x0004ec00010a7983 */ /* 0x000f280000100800 */
[----:B------:R-:W4:Y:S04]  /*2e9e0*/  LDL R11, [R1+0x4d4] ;  /* 0x0004d400010b7983 */ /* 0x000f280000100800 */
[----:B------:R-:W4:Y:S01]  /*2e9f0*/  @!P0 LDL.64 R20, [R1+0x268] ;  /* 0x0002680001148983 */ /* 0x000f220000100a00 */
[----:B0-----:R-:W-:-:S03]  /*2ea00*/  @!P0 IMAD.MOV.U32 R15, RZ, RZ, R4 ;  /* 0x000000ffff0f8224 */ /* 0x001fc600078e0004 */
[----:B------:R-:W4:Y:S01]  /*2ea10*/  LDL R48, [R1+0x504] ;  /* 0x0005040001307983 */ /* 0x000f220000100800 */
[----:B---3--:R-:W-:-:S03]  /*2ea20*/  @!P0 IMAD.WIDE R6, R197, 0x4, R14 ;  /* 0x00000004c5068825 */ /* 0x008fc600078e020e */
        /* <DEDUP_REMOVED lines=21> */
[----:B-1----:R-:W3:Y:S04]  /*2eb80*/  LDL R5, [R1+0x470] ;  /* 0x0004700001057983 */ /* 0x002ee80000100800 */
[----:B--2---:R-:W2:Y:S01]  /*2eb90*/  LDL R3, [R1+0x46c] ;  /* 0x00046c0001037983 */ /* 0x004ea20000100800 */
[----:B-----5:R-:W-:-:S03]  /*2eba0*/  ISETP.GE.AND P1, PT, R49, R0, PT ;  /* 0x000000003100720c */ /* 0x020fc60003f26270 */
[----:B----4-:R0:W-:Y:S10]  /*2ebb0*/  @!P0 ST.E.64 desc[UR42][R6.64], R20 ;  /* 0x0000001406008985 */ /* 0x0101f4000c101b2a */
[----:B------:R-:W4:Y:S01]  /*2ebc0*/  @!P1 LDL.64 R8, [R1+0x278] ;  /* 0x0002780001089983 */ /* 0x000f220000100a00 */
[----:B------:R-:W-:-:S02]  /*2ebd0*/  ISETP.GE.AND P2, PT, R52, R0, PT ;  /* 0x000000003400720c */ /* 0x000fc40003f46270 */
[----:B------:R-:W-:-:S04]  /*2ebe0*/  @!P1 LEA R12, P0, R49, R14, 0x2 ;  /* 0x0000000e310c9211 */ /* 0x000fc800078010ff */
[----:B------:R-:W-:Y:S01]  /*2ebf0*/  @!P1 LEA.HI.X R13, R49, R4, R50, 0x2, P0 ;  /* 0x00000004310d9211 */ /* 0x000fe200000f1432 */
[----:B------:R-:W-:Y:S02]  /*2ec00*/  IMAD.MOV.U32 R49, RZ, RZ, R45 ;  /* 0x000000ffff317224 */ /* 0x000fe400078e002d */
[----:B------:R-:W-:Y:S02]  /*2ec10*/  IMAD.MOV.U32 R45, RZ, RZ, R42 ;  /* 0x000000ffff2d7224 */ /* 0x000fe400078e002a */
[----:B------:R-:W-:Y:S02]  /*2ec20*/  IMAD.MOV.U32 R50, RZ, RZ, R46 ;  /* 0x000000ffff327224 */ /* 0x000fe400078e002e */
[----:B------:R-:W-:Y:S02]  /*2ec30*/  IMAD.MOV.U32 R42, RZ, RZ, R40 ;  /* 0x000000ffff2a7224 */ /* 0x000fe400078e0028 */
[----:B------:R-:W-:Y:S02]  /*2ec40*/  IMAD.MOV.U32 R40, RZ, RZ, R11 ;  /* 0x000000ffff287224 */ /* 0x000fe400078e000b */
[----:B------:R-:W-:Y:S01]  /*2ec50*/  IMAD.MOV.U32 R46, RZ, RZ, R10 ;  /* 0x000000ffff2e7224 */ /* 0x000fe200078e000a */
[----:B----4-:R1:W-:Y:S04]  /*2ec60*/  @!P1 ST.E.64 desc[UR42][R12.64], R8 ;  /* 0x000000080c009985 */ /* 0x0103e8000c101b2a */
[----:B------:R-:W4:Y:S01]  /*2ec70*/  @!P2 LDL.64 R10, [R1+0x288] ;  /* 0x00028800010aa983 */ /* 0x000f220000100a00 */
[----:B------:R-:W-:Y:S01]  /*2ec80*/  ISETP.GE.AND P1, PT, R237, R0, PT ;  /* 0x00000000ed00720c */ /* 0x000fe20003f26270 */
[----:B------:R-:W-:-:S02]  /*2ec90*/  IMAD.MOV.U32 R53, RZ, RZ, R48 ;  /* 0x000000ffff357224 */ /* 0x000fc400078e0030 */
[----:B---3--:R-:W-:Y:S01]  /*2eca0*/  IMAD.MOV.U32 R48, RZ, RZ, R16 ;  /* 0x000000ffff307224 */ /* 0x008fe200078e0010 */
[C---:B------:R-:W-:Y:S01]  /*2ecb0*/  @!P2 LEA R16, P0, R52.reuse, R14, 0x2 ;  /* 0x0000000e3410a211 */ /* 0x040fe200078010ff */
[----:B------:R-:W-:Y:S02]  /*2ecc0*/  IMAD.MOV.U32 R51, RZ, RZ, R47 ;  /* 0x000000ffff337224 */ /* 0x000fe400078e002f */
[----:B------:R-:W-:Y:S02]  /*2ecd0*/  IMAD.MOV.U32 R47, RZ, RZ, R43 ;  /* 0x000000ffff2f7224 */ /* 0x000fe400078e002b */
[----:B------:R-:W-:Y:S02]  /*2ece0*/  IMAD.MOV.U32 R43, RZ, RZ, R36 ;  /* 0x000000ffff2b7224 */ /* 0x000fe400078e0024 */
[----:B------:R-:W-:Y:S01]  /*2ecf0*/  IMAD.MOV.U32 R36, RZ, RZ, R17 ;  /* 0x000000ffff247224 */ /* 0x000fe200078e0011 */
[----:B------:R-:W-:-:S05]  /*2ed00*/  @!P2 LEA.HI.X R17, R52, R4, R53, 0x2, P0 ;  /* 0x000000043411a211 */ /* 0x000fca00000f1435 */
[----:B----4-:R3:W-:Y:S04]  /*2ed10*/  @!P2 ST.E.64 desc[UR42][R16.64], R10 ;  /* 0x0000000a1000a985 */ /* 0x0107e8000c101b2a */
[----:B0-----:R-:W4:Y:S01]  /*2ed20*/  @!P1 LDL.64 R6, [R1+0x298] ;  /* 0x0002980001069983 */ /* 0x001f220000100a00 */
[----:B------:R-:W-:Y:S02]  /*2ed30*/  ISETP.GE.AND P2, PT, R236, R0, PT ;  /* 0x00000000ec00720c */ /* 0x000fe40003f46270 */
[----:B------:R-:W-:-:S04]  /*2ed40*/  @!P1 LEA R20, P0, R237, R14, 0x2 ;  /* 0x0000000eed149211 */ /* 0x000fc800078010ff */
[----:B------:R-:W-:-:S05]  /*2ed50*/  @!P1 LEA.HI.X R21, R237, R4, R51, 0x2, P0 ;  /* 0x00000004ed159211 */ /* 0x000fca00000f1433 */
[----:B----4-:R0:W-:Y:S04]  /*2ed60*/  @!P1 ST.E.64 desc[UR42][R20.64], R6 ;  /* 0x0000000614009985 */ /* 0x0101e8000c101b2a */
[----:B-1----:R-:W4:Y:S01]  /*2ed70*/  @!P2 LDL.64 R8, [R1+0x2a8] ;  /* 0x0002a8000108a983 */ /* 0x002f220000100a00 */
[----:B------:R-:W-:Y:S02]  /*2ed80*/  ISETP.GE.AND P1, PT, R235, R0, PT ;  /* 0x00000000eb00720c */ /* 0x000fe40003f26270 */
[----:B------:R-:W-:-:S04]  /*2ed90*/  @!P2 LEA R12, P0, R236, R14, 0x2 ;  /* 0x0000000eec0ca211 */ /* 0x000fc800078010ff */
[----:B------:R-:W-:-:S05]  /*2eda0*/  @!P2 LEA.HI.X R13, R236, R4, R50, 0x2, P0 ;  /* 0x00000004ec0da211 */ /* 0x000fca00000f1432 */
[----:B----4-:R1:W-:Y:S04]  /*2edb0*/  @!P2 ST.E.64 desc[UR42][R12.64], R8 ;  /* 0x000000080c00a985 */ /* 0x0103e8000c101b2a */
[----:B---3--:R-:W3:Y:S01]  /*2edc0*/  @!P1 LDL.64 R10, [R1+0x2b8] ;  /* 0x0002b800010a9983 */ /* 0x008ee20000100a00 */
[----:B------:R-:W-:Y:S02]  /*2edd0*/  ISETP.GE.AND P2, PT, R234, R0, PT ;  /* 0x00000000ea00720c */ /* 0x000fe40003f46270 */
[----:B------:R-:W-:-:S04]  /*2ede0*/  @!P1 LEA R16, P0, R235, R14, 0x2 ;  /* 0x0000000eeb109211 */ /* 0x000fc800078010ff */
[----:B------:R-:W-:-:S05]  /*2edf0*/  @!P1 LEA.HI.X R17, R235, R4, R49, 0x2, P0 ;  /* 0x00000004eb119211 */ /* 0x000fca00000f1431 */
[----:B---3--:R3:W-:Y:S04]  /*2ee00*/  @!P1 ST.E.64 desc[UR42][R16.64], R10 ;  /* 0x0000000a10009985 */ /* 0x0087e8000c101b2a */
        /* <DEDUP_REMOVED lines=113> */
[----:B------:R-:W-:-:S07]  /*2f520*/  @!P2 LEA.HI.X R13, R207, R4, R26, 0x2, P0 ;  /* 0x00000004cf0da211 */ /* 0x000fce00000f141a */
[C---:B---3--:R-:W-:Y:S01]  /*2f530*/  @!P1 LEA R16, P0, R206.reuse, R14, 0x2 ;  /* 0x0000000ece109211 */ /* 0x048fe200078010ff */
[----:B----4-:R0:W-:Y:S04]  /*2f540*/  @!P2 ST.E.64 desc[UR42][R12.64], R8 ;  /* 0x000000080c00a985 */ /* 0x0101e8000c101b2a */
[----:B------:R-:W3:Y:S01]  /*2f550*/  @!P1 LDL.64 R10, [R1+0x438] ;  /* 0x00043800010a9983 */ /* 0x000ee20000100a00 */
[----:B------:R-:W-:Y:S02]  /*2f560*/  @!P1 LEA.HI.X R17, R206, R4, R24, 0x2, P0 ;  /* 0x00000004ce119211 */ /* 0x000fe400000f1418 */
[-C--:B------:R-:W-:Y:S01]  /*2f570*/  ISETP.GE.AND P0, PT, R5, R0.reuse, PT ;  /* 0x000000000500720c */ /* 0x080fe20003f06270 */
[----:B------:R-:W-:Y:S02]  /*2f580*/  BSSY B1, `(.L_x_3818) ;  /* 0x0000009000017945 */ /* 0x000fe40003800000 */
[----:B---3--:R0:W-:Y:S01]  /*2f590*/  @!P1 ST.E.64 desc[UR42][R16.64], R10 ;  /* 0x0000000a10009985 */ /* 0x0081e2000c101b2a */
[----:B--2---:R-:W-:-:S09]  /*2f5a0*/  ISETP.GE.AND P1, PT, R3, R0, PT ;  /* 0x000000000300720c */ /* 0x004fd20003f26270 */
[----:B------:R-:W-:Y:S05]  /*2f5b0*/  @P0 BRA `(.L_x_3819) ;  /* 0x0000000000140947 */ /* 0x000fea0003800000 */
[----:B------:R-:W2:Y:S04]  /*2f5c0*/  LDL R24, [R1+0x494] ;  /* 0x0004940001187983 */ /* 0x000ea80000100800 */
[----:B0-----:R-:W3:Y:S01]  /*2f5d0*/  LDL.64 R8, [R1+0x448] ;  /* 0x0004480001087983 */ /* 0x001ee20000100a00 */
[----:B------:R-:W-:-:S04]  /*2f5e0*/  LEA R6, P0, R5, R14, 0x2 ;  /* 0x0000000e05067211 */ /* 0x000fc800078010ff */
[----:B--2---:R-:W-:-:S05]  /*2f5f0*/  LEA.HI.X R7, R5, R4, R24, 0x2, P0 ;  /* 0x0000000405077211 */ /* 0x004fca00000f1418 */
[----:B---3--:R1:W-:Y:S04]  /*2f600*/  ST.E.64 desc[UR42][R6.64], R8 ;  /* 0x0000000806007985 */ /* 0x0083e8000c101b2a */
.L_x_3819:
[----:B------:R-:W-:Y:S05]  /*2f610*/  BSYNC B1 ;  /* 0x0000000000017941 */ /* 0x000fea0003800000 */
.L_x_3818:
[----:B------:R-:W-:Y:S05]  /*2f620*/  @P1 BRA `(.L_x_3813) ;  /* 0x0000000c00a01947 */ /* 0x000fea0003800000 */
[----:B------:R-:W2:Y:S04]  /*2f630*/  LDL R0, [R1+0x490] ;  /* 0x0004900001007983 */ /* 0x000ea80000100800 */
[----:B01----:R-:W3:Y:S01]  /*2f640*/  LDL.64 R6, [R1+0x458] ;  /* 0x0004580001067983 */ /* 0x003ee20000100a00 */
[----:B------:R-:W-:-:S04]  /*2f650*/  LEA R14, P0, R3, R14, 0x2 ;  /* 0x0000000e030e7211 */ /* 0x000fc800078010ff */
[----:B--2---:R-:W-:-:S05]  /*2f660*/  LEA.HI.X R15, R3, R4, R0, 0x2, P0 ;  /* 0x00000004030f7211 */ /* 0x004fca00000f1400 */
[----:B---3--:R4:W-:Y:S01]  /*2f670*/  ST.E.64 desc[UR42][R14.64], R6 ;  /* 0x000000060e007985 */ /* 0x0089e2000c101b2a */
[----:B------:R-:W-:Y:S05]  /*2f680*/  BRA `(.L_x_3813) ;  /* 0x0000000c00887947 */ /* 0x000fea0003800000 */
.L_x_3800:
[----:B------:R-:W-:Y:S01]  /*2f690*/  ULDC.64 UR4, c[0x0][0xd08] ;  /* 0x0003420000047ab9 */ /* 0x000fe20000000a00 */
[----:B------:R-:W3:Y:S01]  /*2f6a0*/  LDC.64 R4, c[0x0][0xd00] ;  /* 0x00034000ff047b82 */ /* 0x000ee20000000a00 */
[----:B------:R-:W-:Y:S01]  /*2f6b0*/  ISETP.NE.U32.AND P0, PT, RZ, UR4, PT ;  /* 0x00000004ff007c0c */ /* 0x000fe2000bf05070 */
[----:B------:R-:W4:Y:S01]  /*2f6c0*/  LDL R0, [R1+0x47c] ;  /* 0x00047c0001007983 */ /* 0x000f220000100800 */
[----:B------:R-:W-:Y:S02]  /*2f6d0*/  IMAD.MOV.U32 R3, RZ, RZ, RZ ;  /* 0x000000ffff037224 */ /* 0x000fe400078e00ff */
[----:B------:R-:W-:Y:S01]  /*2f6e0*/  ISETP.NE.AND.EX P1, PT, RZ, UR5, PT, P0 ;  /* 0x00000005ff007c0c */ /* 0x000fe2000bf25300 */
[----:B------:R-:W-:Y:S02]  /*2f6f0*/  ULDC.64 UR4, c[0x0][0xd00] ;  /* 0x0003400000047ab9 */ /* 0x000fe40000000a00 */
[----:B------:R-:W-:-:S04]  /*2f700*/  ISETP.NE.U32.AND P0, PT, RZ, UR4, PT ;  /* 0x00000004ff007c0c */ /* 0x000fc8000bf05070 */
[----:B------:R-:W-:-:S06]  /*2f710*/  ISETP.NE.AND.EX P0, PT, RZ, UR5, PT, P0 ;  /* 0x00000005ff007c0c */ /* 0x000fcc000bf05300 */
[----:B------:R-:W2:Y:S01]  /*2f720*/  @P1 LDC.64 R6, c[0x0][0xd08] ;  /* 0x00034200ff061b82 */ /* 0x000ea20000000a00 */
[----:B------:R-:W-:Y:S02]  /*2f730*/  ULDC UR4, c[0x0][0xb88] ;  /* 0x0002e20000047ab9 */ /* 0x000fe40000000800 */
[----:B------:R-:W-:Y:S02]  /*2f740*/  IMAD.U32 R16, RZ, RZ, UR4 ;  /* 0x00000004ff107e24 */ /* 0x000fe4000f8e00ff */
[----:B---3--:R-:W-:-:S05]  /*2f750*/  IMAD.WIDE R4, R198, 0x4, R4 ;  /* 0x00000004c6047825 */ /* 0x008fca00078e0204 */
[----:B------:R3:W5:Y:S01]  /*2f760*/  @P0 LDG.E R3, desc[UR42][R4.64] ;  /* 0x0000002a04030981 */ /* 0x000762000c1e1900 */
[----:B--2---:R-:W-:-:S05]  /*2f770*/  @P1 IMAD.WIDE R6, R198, 0x4, R6 ;  /* 0x00000004c6061825 */ /* 0x004fca00078e0206 */
[----:B------:R3:W5:Y:S01]  /*2f780*/  @P1 LDG.E R16, desc[UR42][R6.64] ;  /* 0x0000002a06101981 */ /* 0x000762000c1e1900 */
[----:B------:R-:W-:Y:S02]  /*2f790*/  ISETP.NE.AND P2, PT, R195, RZ, PT ;  /* 0x000000ffc300720c */ /* 0x000fe40003f45270 */
[----:B------:R-:W-:-:S11]  /*2f7a0*/  SHF.R.S32.HI R26, RZ, 0x1f, R198 ;  /* 0x0000001fff1a7819 */ /* 0x000fd600000114c6 */
[----:B------:R-:W2:Y:S02]  /*2f7b0*/  @!P2 LDC R195, c[0x0][0xbd4] ;  /* 0x0002f500ffc3ab82 */ /* 0x000ea40000000800 */
[----:B--2---:R-:W-:Y:S02]  /*2f7c0*/  ISETP.GT.AND P2, PT, R195, 0x1, PT ;  /* 0x00000001c300780c */ /* 0x004fe40003f44270 */
[----:B----4-:R-:W-:Y:S01]  /*2f7d0*/  ISETP.GT.AND P3, PT, R0, 0x7f, PT ;  /* 0x0000007f0000780c */ /* 0x010fe20003f64270 */
[----:B---3--:R-:W-:-:S12]  /*2f7e0*/  @P1 BRA `(.L_x_3820) ;  /* 0x0000000000101947 */ /* 0x008fd80003800000 */
[----:B------:R-:W-:Y:S05]  /*2f7f0*/  @!P0 BRA `(.L_x_3820) ;  /* 0x00000000000c8947 */ /* 0x000fea0003800000 */
[----:B------:R-:W2:Y:S04]  /*2f800*/  LDG.E R7, desc[UR42][R4.64] ;  /* 0x0000002a04077981 */ /* 0x000ea8000c1e1900 */
[----:B-----5:R-:W2:Y:S02]  /*2f810*/  LDG.E R16, desc[UR42][R4.64+0x4] ;  /* 0x0000042a04107981 */ /* 0x020ea4000c1e1900 */
[----:B--2---:R-:W-:-:S07]  /*2f820*/  IMAD.IADD R16, R16, 0x1, -R7 ;  /* 0x0000000110107824 */ /* 0x004fce00078e0a07 */
.L_x_3820:
[----:B------:R-:W-:Y:S01]  /*2f830*/  BSSY B1, `(.L_x_3821) ;  /* 0x0000036000017945 */ /* 0x000fe20003800000 */
[----:B------:R-:W-:Y:S02]  /*2f840*/  SEL R25, R198, RZ, !P0 ;  /* 0x000000ffc6197207 */ /* 0x000fe40004000000 */
[----:B------:R-:W-:Y:S02]  /*2f850*/  SEL R26, R26, RZ, !P0 ;  /* 0x000000ff1a1a7207 */ /* 0x000fe40004000000 */
[----:B-----5:R-:W-:Y:S01]  /*2f860*/  SHF.R.S32.HI R24, RZ, 0x1f, R3 ;  /* 0x0000001fff187819 */ /* 0x020fe20000011403 */
[----:B------:R-:W-:Y:S06]  /*2f870*/  @P3 BRA `(.L_x_3822) ;  /* 0x0000000000c43947 */ /* 0x000fec0003800000 */
[----:B------:R-:W2:Y:S01]  /*2f880*/  S2R R4, SR_TID.X ;  /* 0x0000000000047919 */ /* 0x000ea20000002100 */
[----:B------:R-:W3:Y:S02]  /*2f890*/  LDC R29, c[0x0][0xce8] ;  /* 0x00033a00ff1d7b82 */ /* 0x000ee40000000800 */
[----:B---3--:R-:W-:Y:S01]  /*2f8a0*/  IMAD R0, R16, R29, RZ ;  /* 0x0000001d10007224 */ /* 0x008fe200078e02ff */
[----:B--2---:R-:W-:-:S04]  /*2f8b0*/  IADD3 R27, R194, -0x80, R4 ;  /* 0xffffff80c21b7810 */ /* 0x004fc80007ffe004 */
        /* <DEDUP_REMOVED lines=36> */
[-C--:B0-----:R-:W-:Y:S01]  /*2fb00*/  IMAD R0, R7, R11.reuse, RZ ;  /* 0x0000000b07007224 */ /* 0x081fe200078e02ff */
[----:B------:R-:W-:Y:S01]  /*2fb10*/  SHF.R.S32.HI R13, RZ, 0x1f, R11 ;  /* 0x0000001fff0d7819 */ /* 0x000fe2000001140b */
[----:B------:R-:W-:Y:S02]  /*2fb20*/  IMAD.MOV.U32 R7, RZ, RZ, -0x800000 ;  /* 0xff800000ff077424 */ /* 0x000fe400078e00ff */
[----:B------:R-:W-:-:S04]  /*2fb30*/  IMAD.WIDE.U32 R8, R6, R11, R8 ;  /* 0x0000000b06087225 */ /* 0x000fc800078e0008 */
[----:B------:R-:W-:Y:S01]  /*2fb40*/  IMAD R13, R6, R13, R0 ;  /* 0x0000000d060d7224 */ /* 0x000fe200078e0200 */
[----:B--2---:R-:W-:-:S03]  /*2fb50*/  LEA R4, P0, R8, R4, 0x2 ;  /* 0x0000000408047211 */ /* 0x004fc600078010ff */
[----:B------:R-:W-:-:S05]  /*2fb60*/  IMAD.IADD R0, R9, 0x1, R13 ;  /* 0x0000000109007824 */ /* 0x000fca00078e020d */
[----:B-1----:R-:W-:-:S05]  /*2fb70*/  LEA.HI.X R5, R8, R5, R0, 0x2, P0 ;  /* 0x0000000508057211 */ /* 0x002fca00000f1400 */
[----:B------:R2:W-:Y:S02]  /*2fb80*/  STG.E desc[UR42][R4.64], R7 ;  /* 0x0000000704007986 */ /* 0x0005e4000c10192a */
.L_x_3822:
[----:B------:R-:W-:Y:S05]  /*2fb90*/  BSYNC B1 ;  /* 0x0000000000017941 */ /* 0x000fea0003800000 */
.L_x_3821:
[----:B------:R-:W-:Y:S05]  /*2fba0*/  @P2 BRA `(.L_x_3813) ;  /* 0x0000000800402947 */ /* 0x000fea0003800000 */
[----:B------:R-:W3:Y:S01]  /*2fbb0*/  LDL R6, [R1+0x488] ;  /* 0x0004880001067983 */ /* 0x000ee20000100800 */
[----:B------:R-:W4:Y:S01]  /*2fbc0*/  LDC R17, c[0x0][0xce8] ;  /* 0x00033a00ff117b82 */ /* 0x000f220000000800 */
[----:B------:R-:W-:Y:S01]  /*2fbd0*/  ULDC.64 UR4, c[0x0][0xba0] ;  /* 0x0002e80000047ab9 */ /* 0x000fe20000000a00 */
[----:B------:R-:W-:Y:S01]  /*2fbe0*/  ULDC.64 UR6, c[0x0][0xbf0] ;  /* 0x0002fc0000067ab9 */ /* 0x000fe20000000a00 */
[----:B------:R-:W3:Y:S01]  /*2fbf0*/  LDL R10, [R1+0x478] ;  /* 0x00047800010a7983 */ /* 0x000ee20000100800 */
[----:B------:R-:W-:Y:S02]  /*2fc00*/  IMAD R0, R24, UR4, RZ ;  /* 0x0000000418007c24 */ /* 0x000fe4000f8e02ff */
[----:B--2---:R-:W-:-:S04]  /*2fc10*/  IMAD.WIDE.U32 R4, R3, UR4, RZ ;  /* 0x0000000403047c25 */ /* 0x004fc8000f8e00ff */
[----:B------:R-:W-:Y:S01]  /*2fc20*/  IMAD R7, R3, UR5, R0 ;  /* 0x0000000503077c24 */ /* 0x000fe2000f8e0200 */
[----:B------:R-:W-:-:S03]  /*2fc30*/  ULDC.64 UR4, c[0x0][0xbe8] ;  /* 0x0002fa0000047ab9 */ /* 0x000fc60000000a00 */
[----:B------:R-:W-:Y:S02]  /*2fc40*/  IMAD.IADD R5, R5, 0x1, R7 ;  /* 0x0000000105057824 */ /* 0x000fe400078e0207 */
[----:B------:R-:W-:-:S04]  /*2fc50*/  IMAD.WIDE.U32 R4, R193, UR4, R4 ;  /* 0x00000004c1047c25 */ /* 0x000fc8000f8e0004 */
[----:B------:R-:W-:Y:S01]  /*2fc60*/  IMAD R5, R193, UR5, R5 ;  /* 0x00000005c1057c24 */ /* 0x000fe2000f8e0205 */
[----:B------:R-:W-:Y:S01]  /*2fc70*/  ULDC.64 UR4, c[0x0][0xbe0] ;  /* 0x0002f80000047ab9 */ /* 0x000fe20000000a00 */
[----:B----4-:R-:W-:Y:S01]  /*2fc80*/  ISETP.NE.AND P0, PT, R17, 0x1, PT ;  /* 0x000000011100780c */ /* 0x010fe20003f05270 */
[----:B------:R-:W-:-:S12]  /*2fc90*/  IMAD.WIDE.U32 R4, R25, UR6, R4 ;  /* 0x0000000619047c25 */ /* 0x000fd8000f8e0004 */
[----:B------:R-:W2:Y:S08]  /*2fca0*/  @P0 LDC R9, c[0x0][0xcec] ;  /* 0x00033b00ff090b82 */ /* 0x000eb00000000800 */
[----:B------:R-:W4:Y:S01]  /*2fcb0*/  @P0 LDC R11, c[0x0][0xcf0] ;  /* 0x00033c00ff0b0b82 */ /* 0x000f220000000800 */
[----:B---3--:R-:W-:Y:S02]  /*2fcc0*/  IMAD R3, R6, 0x20, R10 ;  /* 0x0000002006037824 */ /* 0x008fe400078e020a */
[----:B------:R-:W-:-:S02]  /*2fcd0*/  IMAD R6, R26, UR6, RZ ;  /* 0x000000061a067c24 */ /* 0x000fc4000f8e02ff */
[----:B------:R-:W-:-:S04]  /*2fce0*/  IMAD.IADD R8, R194, 0x1, R3 ;  /* 0x00000001c2087824 */ /* 0x000fc800078e0203 */
[----:B--2---:R-:W-:-:S04]  /*2fcf0*/  @P0 IMAD.HI.U32 R0, R8, R9, RZ ;  /* 0x0000000908000227 */ /* 0x004fc800078e00ff */
[----:B------:R-:W-:Y:S01]  /*2fd00*/  IMAD.MOV.U32 R3, RZ, RZ, R8 ;  /* 0x000000ffff037224 */ /* 0x000fe200078e0008 */
[----:B----4-:R-:W-:Y:S01]  /*2fd10*/  @P0 SHF.R.U32.HI R3, RZ, R11, R0 ;  /* 0x0000000bff030219 */ /* 0x010fe20000011600 */
[----:B------:R-:W-:-:S03]  /*2fd20*/  IMAD R9, R25, UR7, R6 ;  /* 0x0000000719097c24 */ /* 0x000fc6000f8e0206 */
        /* <DEDUP_REMOVED lines=21> */
.L_x_4075:
[----:B------:R-:W-:Y:S01]  /*2fe80*/  IMAD R16, R16, R17, RZ ;  /* 0x0000001110107224 */ /* 0x000fe200078e02ff */
[----:B------:R-:W-:Y:S01]  /*2fe90*/  BSSY B1, `(.L_x_3824) ;  /* 0x0000015000017945 */ /* 0x000fe20003800000 */
[----:B------:R-:W-:-:S05]  /*2fea0*/  IMAD.IADD R7, R10, 0x1, R194 ;  /* 0x000000010a077824 */ /* 0x000fca00078e02c2 */
[----:B------:R-:W-:-:S13]  /*2feb0*/  ISETP.GE.AND P0, PT, R7, R16, PT ;  /* 0x000000100700720c */ /* 0x000fda0003f06270 */
        /* <DEDUP_REMOVED lines=18> */
.L_x_3825:
[----:B------:R-:W-:Y:S05]  /*2ffe0*/  BSYNC B1 ;  /* 0x0000000000017941 */ /* 0x000fea0003800000 */
.L_x_3824:
[----:B------:R-:W-:-:S03]  /*2fff0*/  UMOV UR4, 0xffffffff ;  /* 0xffffffff00047882 */ /* 0x000fc60000000000 */
[----:B------:R-:W-:Y:S05]  /*30000*/  BRA.DIV UR4, `(.L_x_3826) ;  /* 0x000000b604247947 */ /* 0x000fea000b800000 */
[----:B---3--:R3:W0:Y:S04]  /*30010*/  SHFL.IDX PT, R0, R4, 0x1, 0x181f ;  /* 0x00381f0004007f89 */ /* 0x00862800000e0000 */
[----:B----4-:R3:W4:Y:S02]  /*30020*/  SHFL.IDX PT, R14, R3, 0x1, 0x181f ;  /* 0x00381f00030e7f89 */ /* 0x01072400000e0000 */
.L_x_4079:
[----:B------:R-:W-:Y:S01]  /*30030*/  VIADD R5, R7, 0x20 ;  /* 0x0000002007057836 */ /* 0x000fe20000000000 */
        /* <DEDUP_REMOVED lines=20> */
.L_x_3828:
[----:B------:R-:W-:Y:S05]  /*30180*/  BSYNC B1 ;  /* 0x0000000000017941 */ /* 0x000fea0003800000 */
.L_x_3827:
[----:B------:R-:W-:-:S03]  /*30190*/  UMOV UR4, 0xffffffff ;  /* 0xffffffff00047882 */ /* 0x000fc60000000000 */
[----:B------:R-:W-:Y:S05]  /*301a0*/  BRA.DIV UR4, `(.L_x_3829) ;  /* 0x000000b604047947 */ /* 0x000fea000b800000 */
[----:B0-----:R0:W0:Y:S04]  /*301b0*/  SHFL.IDX PT, R0, R4, 0x2, 0x181f ;  /* 0x00581f0004007f89 */ /* 0x00102800000e0000 */
[----:B----4-:R4:W0:Y:S02]  /*301c0*/  SHFL.IDX PT, R14, R3, 0x2, 0x181f ;  /* 0x00581f00030e7f89 */ /* 0x01082400000e0000 */
.L_x_4083:
        /* <DEDUP_REMOVED lines=21> */
.L_x_3831:
[----:B------:R-:W-:Y:S05]  /*30320*/  BSYNC B1 ;  /* 0x0000000000017941 */ /* 0x000fea0003800000 */
.L_x_3830:
[----:B------:R-:W-:-:S03]  /*30330*/  UMOV UR4, 0xffffffff ;  /* 0xffffffff00047882 */ /* 0x000fc60000000000 */
[----:B------:R-:W-:Y:S05]  /*30340*/  BRA.DIV UR4, `(.L_x_3832) ;  /* 0x000000b204e47947 */ /* 0x000fea000b800000 */
[----:B0-----:R0:W0:Y:S04]  /*30350*/  SHFL.IDX PT, R0, R4, 0x3, 0x181f ;  /* 0x00781f0004007f89 */ /* 0x00102800000e0000 */
[----:B------:R0:W0:Y:S02]  /*30360*/  SHFL.IDX PT, R14, R3, 0x3, 0x181f ;  /* 0x00781f00030e7f89 */ /* 0x00002400000e0000 */
.L_x_4087:
[----:B0-234-:R-:W-:-:S05]  /*30370*/  VIADD R3, R7, 0x60 ;  /* 0x0000006007037836 */ /* 0x01dfca0000000000 */
[----:B------:R-:W-:-:S13]  /*30380*/  ISETP.GE.AND P0, PT, R3, R16, PT ;  /* 0x000000100300720c */ /* 0x000fda0003f06270 */
[----:B------:R-:W-:Y:S05]  /*30390*/  @P0 BRA `(.L_x_3813) ;  /* 0x0000000000440947 */ /* 0x000fea0003800000 */
[----:B------:R-:W-:Y:S02]  /*303a0*/  ULDC UR4, c[0x0][0xbc8] ;  /* 0x0002f20000047ab9 */ /* 0x000fe40000000800 */
[----:B------:R-:W-:Y:S02]  /*303b0*/  ISETP.GE.AND P3, PT, R181, UR4, PT ;  /* 0x00000004b5007c0c */ /* 0x000fe4000bf66270 */
[----:B------:R-:W-:Y:S02]  /*303c0*/  ISETP.GE.AND P2, PT, R183, UR4, PT ;  /* 0x00000004b7007c0c */ /* 0x000fe4000bf46270 */
[----:B------:R-:W-:Y:S02]  /*303d0*/  ISETP.GE.AND P1, PT, R182, UR4, PT ;  /* 0x00000004b6007c0c */ /* 0x000fe4000bf26270 */
[----:B------:R-:W-:-:S07]  /*303e0*/  ISETP.GE.AND P0, PT, R188, UR4, PT ;  /* 0x00000004bc007c0c */ /* 0x000fce000bf06270 */
        /* <DEDUP_REMOVED lines=12> */
.L_x_3813:
[----:B------:R-:W-:Y:S05]  /*304b0*/  BSYNC B0 ;  /* 0x0000000000007941 */ /* 0x000fea0003800000 */
.L_x_3799:
[----:B------:R-:W-:Y:S02]  /*304c0*/  ULDC UR4, c[0x0][0xd3c] ;  /* 0x00034f0000047ab9 */ /* 0x000fe40000000800 */
[----:B-1----:R-:W-:-:S13]  /*304d0*/  ISETP.GE.AND P0, PT, R91, UR4, PT ;  /* 0x000000045b007c0c */ /* 0x002fda000bf06270 */
[----:B------:R-:W-:Y:S05]  /*304e0*/  @!P0 BRA `(.L_x_3833) ;  /* 0xfffffd1000c48947 */ /* 0x000fea000383ffff */
[----:B------:R-:W-:Y:S05]  /*304f0*/  BRA `(.L_x_3599) ;  /* 0x0000009800c47947 */ /* 0x000fea0003800000 */
.L_x_3597:
        /* <DEDUP_REMOVED lines=19> */
.L_x_3834:
        /* <DEDUP_REMOVED lines=44> */
.L_x_3838:
        /* <DEDUP_REMOVED lines=39> */
.L_x_3836:
        /* <DEDUP_REMOVED lines=12> */
.L_x_3839:
        /* <DEDUP_REMOVED lines=63> */
.L_x_3840:
        /* <DEDUP_REMOVED lines=61> */
.L_x_3841:
[----:B01----:R-:W-:-:S05]  /*313e0*/  LOP3.LUT R3, RZ, R2, RZ, 0x33, !PT ;  /* 0x00000002ff037212 */ /* 0x003fca00078e33ff */
[----:B------:R-:W-:-:S05]  /*313f0*/  IMAD.IADD R2, R4, 0x1, R3 ;  /* 0x0000000104027824 */ /* 0x000fca00078e0203 */
[----:B------:R1:W-:Y:S01]  /*31400*/  STL [R1+0x464], R2 ;  /* 0x0004640201007387 */ /* 0x0003e20000100800 */
[----:B------:R-:W-:Y:S05]  /*31410*/  BRA `(.L_x_3842) ;  /* 0x0000000000107947 */ /* 0x000fea0003800000 */
.L_x_3837:
[----:B------:R-:W-:Y:S01]  /*31420*/  IMAD.U32 R2, RZ, RZ, UR6 ;  /* 0x00000006ff027e24 */ /* 0x000fe2000f8e00ff */
[----:B------:R0:W-:Y:S04]  /*31430*/  STL [R1+0x464], RZ ;  /* 0x000464ff01007387 */ /* 0x0001e80000100800 */
[----:B------:R0:W-:Y:S04]  /*31440*/  STL [R1+0x468], RZ ;  /* 0x000468ff01007387 */ /* 0x0001e80000100800 */
[----:B------:R0:W-:Y:S02]  /*31450*/  STL [R1+0x460], R2 ;  /* 0x0004600201007387 */ /* 0x0001e40000100800 */
.L_x_3842:
        /* <DEDUP_REMOVED lines=10> */
.L_x_3835:
        /* <DEDUP_REMOVED lines=8> */
[----:B-1----:R-:W1:Y:S01]  /*31580*/  S2R R5, SR_TID.X ;  /* 0x0000000000057919 */ /* 0x002e620000002100 */
[----:B------:R-:W2:Y:S01]  /*31590*/  S2UR UR5, SR_CgaCtaId ;  /* 0x00000000000579c3 */ /* 0x000ea20000008800 */
[----:B------:R-:W-:Y:S01]  /*315a0*/  UMOV UR4, 0x400 ;  /* 0x0000040000047882 */ /* 0x000fe20000000000 */
[----:B------:R-:W-:Y:S01]  /*315b0*/  BSSY B8, `(.L_x_3843) ;  /* 0x000086d000087945 */ /* 0x000fe20003800000 */
[----:B------:R-:W-:Y:S01]  /*315c0*/  STL [R1+0x4e0], RZ ;  /* 0x0004e0ff01007387 */ /* 0x000fe20000100800 */
[----:B------:R-:W-:Y:S01]  /*315d0*/  IMAD.MOV.U32 R19, RZ, RZ, RZ ;  /* 0x000000ffff137224 */ /* 0x000fe200078e00ff */
[----:B------:R-:W-:Y:S01]  /*315e0*/  ULDC.64 UR40, c[0x0][0x198] ;  /* 0x0000660000287ab9 */ /* 0x000fe20000000a00 */
[----:B------:R-:W-:Y:S01]  /*315f0*/  ULDC UR39, c[0x0][0xc] ;  /* 0x0000030000277ab9 */ /* 0x000fe20000000800 */
[----:B------:R-:W-:Y:S01]  /*31600*/  STL [R1+0x470], RZ ;  /* 0x000470ff01007387 */ /* 0x000fe20000100800 */
[----:B--2---:R-:W-:-:S06]  /*31610*/  ULEA UR4, UR5, UR4, 0x18 ;  /* 0x0000000405047291 */ /* 0x004fcc000f8ec03f */
[----:B------:R-:W-:Y:S01]  /*31620*/  IMAD.U32 R18, RZ, RZ, UR4 ;  /* 0x00000004ff127e24 */ /* 0x000fe2000f8e00ff */
[C---:B-1----:R-:W-:Y:S01]  /*31630*/  LOP3.LUT R4, R5.reuse, 0x7f, RZ, 0xc0, !PT ;  /* 0x0000007f05047812 */ /* 0x042fe200078ec0ff */
[----:B---3--:R-:W-:-:S05]  /*31640*/  IMAD.SHL.U32 R0, R5, 0x8, RZ ;  /* 0x0000000805007824 */ /* 0x008fca00078e00ff */
        /* <DEDUP_REMOVED lines=9> */
[----:B------:R-:W-:Y:S02]  /*316e0*/  IMAD.MOV.U32 R4, RZ, RZ, 0x1 ;  /* 0x00000001ff047424 */ /* 0x000fe400078e00ff */
[----:B------:R-:W-:Y:S01]  /*316f0*/  IMAD.MOV.U32 R2, RZ, RZ, 0x1 ;  /* 0x00000001ff027424 */ /* 0x000fe200078e00ff */
[----:B------:R0:W-:Y:S04]  /*31700*/  STL [R1+0x474], R3 ;  /* 0x0004740301007387 */ /* 0x0001e80000100800 */
[----:B------:R-:W-:Y:S04]  /*31710*/  STL [R1+0x478], R4 ;  /* 0x0004780401007387 */ /* 0x000fe80000100800 */
[----:B------:R1:W-:Y:S01]  /*31720*/  STL [R1+0x47c], R2 ;  /* 0x00047c0201007387 */ /* 0x0003e20000100800 */
[----:B0-----:R-:W-:-:S02]  /*31730*/  LOP3.LUT R3, R0, 0x40, RZ, 0xfc, !PT ;  /* 0x0000004000037812 */ /* 0x001fc400078efcff */
[C---:B-1----:R-:W-:Y:S02]  /*31740*/  LOP3.LUT R2, R0.reuse, 0x80, RZ, 0xfc, !PT ;  /* 0x0000008000027812 */ /* 0x042fe400078efcff */
[----:B------:R-:W-:-:S07]  /*31750*/  LOP3.LUT R0, R0, 0xc0, RZ, 0xfc, !PT ;  /* 0x000000c000007812 */ /* 0x000fce00078efcff */
.L_x_4009:
[----:B------:R-:W2:Y:S01]  /*31760*/  LDL R14, [R1+0x46c] ;  /* 0x00046c00010e7983 */ /* 0x000ea20000100800 */
[----:B------:R-:W-:Y:S05]  /*31770*/  YIELD ;  /* 0x0000000000007946 */ /* 0x000fea0003800000 */
[----:B------:R-:W-:Y:S01]  /*31780*/  ULDC.64 UR4, c[0x0][0xb20] ;  /* 0x0002c80000047ab9 */ /* 0x000fe20000000a00 */
[----:B01----:R-:W-:Y:S02]  /*31790*/  CS2R R6, SRZ ;  /* 0x0000000000067805 */ /* 0x003fe4000001ff00 */
[----:B------:R-:W-:Y:S01]  /*317a0*/  ISETP.NE.U32.AND P0, PT, RZ, UR4, PT ;  /* 0x00000004ff007c0c */ /* 0x000fe2000bf05070 */
[----:B------:R-:W0:Y:S01]  /*317b0*/  LDC.64 R12, c[0x0][0xaf8] ;  /* 0x0002be00ff0c7b82 */ /* 0x000e220000000a00 */
[----:B------:R-:W-:Y:S01]  /*317c0*/  ULDC.64 UR6, c[0x0][0xb00] ;  /* 0x0002c00000067ab9 */ /* 0x000fe20000000a00 */
[----:B------:R-:W-:Y:S01]  /*317d0*/  ULDC.64 UR8, c[0x0][0xb08] ;  /* 0x0002c20000087ab9 */ /* 0x000fe20000000a00 */
[----:B------:R-:W-:Y:S01]  /*317e0*/  ISETP.NE.AND.EX P0, PT, RZ, UR5, PT, P0 ;  /* 0x00000005ff007c0c */ /* 0x000fe2000bf05300 */
[----:B------:R-:W-:-:S04]  /*317f0*/  ULDC.64 UR4, c[0x0][0xb10] ;  /* 0x0002c40000047ab9 */ /* 0x000fc80000000a00 */
[----:B------:R-:W1:Y:S08]  /*31800*/  LDC.64 R4, c[0x0][0xb00] ;  /* 0x0002c000ff047b82 */ /* 0x000e700000000a00 */
        /* <DEDUP_REMOVED lines=8> */
[----:B------:R-:W-:Y:S01]  /*31890*/  ISETP.NE.U32.AND P4, PT, RZ, UR8, PT ;  /* 0x00000008ff007c0c */ /* 0x000fe2000bf85070 */
[----:B------:R-:W-:Y:S01]  /*318a0*/  IMAD.MOV.U32 R8, RZ, RZ, RZ ;  /* 0x000000ffff087224 */ /* 0x000fe200078e00ff */
[----:B------:R-:W-:Y:S01]  /*318b0*/  ISETP.NE.U32.AND P1, PT, RZ, UR4, PT ;  /* 0x00000004ff007c0c */ /* 0x000fe2000bf25070 */
[----:B--2---:R-:W0:Y:S01]  /*318c0*/  LDC.64 R2, c[0x0][0xb08] ;  /* 0x0002c200ff027b82 */ /* 0x004e220000000a00 */
[----:B------:R-:W-:-:S02]  /*318d0*/  IMAD.MOV.U32 R0, RZ, RZ, RZ ;  /* 0x000000ffff007224 */ /* 0x000fc400078e00ff */
[----:B------:R-:W-:Y:S01]  /*318e0*/  ISETP.NE.AND.EX P3, PT, RZ, UR5, PT, P1 ;  /* 0x00000005ff007c0c */ /* 0x000fe2000bf65310 */
[----:B-1----:R-:W-:-:S04]  /*318f0*/  IMAD.WIDE R4, R14, 0x4, R4 ;  /* 0x000000040e047825 */ /* 0x002fc800078e0204 */
        /* <DEDUP_REMOVED lines=30> */
.L_x_3844:
        /* <DEDUP_REMOVED lines=16> */
.L_x_3845:
[----:B------:R-:W-:Y:S05]  /*31be0*/  @!P1 BRA `(.L_x_3846) ;  /* 0x00000000000c9947 */ /* 0x000fea0003800000 */
[----:B------:R-:W2:Y:S04]  /*31bf0*/  LDG.E R7, desc[UR42][R4.64] ;  /* 0x0000002a04077981 */ /* 0x000ea8000c1e1900 */
[----:B------:R-:W2:Y:S02]  /*31c00*/  LDG.E R4, desc[UR42][R4.64+0x4] ;  /* 0x0000042a04047981 */ /* 0x000ea4000c1e1900 */
[----:B--2---:R-:W-:-:S07]  /*31c10*/  IMAD.IADD R7, R4, 0x1, -R7 ;  /* 0x0000000104077824 */ /* 0x004fce00078e0a07 */
.L_x_3846:
        /* <DEDUP_REMOVED lines=37> */
.L_x_3849:
[----:B------:R-:W-:-:S13]  /*31e70*/  ISETP.NE.AND P0, PT, R3, 0x1, PT ;  /* 0x000000010300780c */ /* 0x000fda0003f05270 */
[----:B------:R-:W1:Y:S02]  /*31e80*/  @P0 LDC.64 R4, c[0x0][0xae0] ;  /* 0x0002b800ff040b82 */ /* 0x000e640000000a00 */
[----:B-1----:R-:W-:-:S05]  /*31e90*/  @P0 IMAD.HI.U32 R4, R2, R4, RZ ;  /* 0x0000000402040227 */ /* 0x002fca00078e00ff */
[----:B------:R-:W-:-:S07]  /*31ea0*/  @P0 SHF.R.U32.HI R2, RZ, R5, R4 ;  /* 0x00000005ff020219 */ /* 0x000fce0000011604 */
.L_x_3850:
[----:B------:R-:W-:Y:S05]  /*31eb0*/  BSYNC B0 ;  /* 0x0000000000007941 */ /* 0x000fea0003800000 */
.L_x_3848:
[----:B------:R-:W-:-:S05]  /*31ec0*/  IMAD R2, R2, R3, R3 ;  /* 0x0000000302027224 */ /* 0x000fca00078e0203 */
[----:B------:R-:W-:-:S07]  /*31ed0*/  VIMNMX R8, R8, R2, PT ;  /* 0x0000000208087248 */ /* 0x000fce0003fe0100 */
.L_x_3847:
        /* <DEDUP_REMOVED lines=25> */
.L_x_3853:
[----:B------:R-:W-:-:S13]  /*32070*/  ISETP.NE.AND P0, PT, R3, 0x1, PT ;  /* 0x000000010300780c */ /* 0x000fda0003f05270 */
[----:B------:R-:W1:Y:S02]  /*32080*/  @P0 LDC.64 R4, c[0x0][0xae0] ;  /* 0x0002b800ff040b82 */ /* 0x000e640000000a00 */
[----:B-1----:R-:W-:-:S05]  /*32090*/  @P0 IMAD.HI.U32 R4, R2, R4, RZ ;  /* 0x0000000402040227 */ /* 0x002fca00078e00ff */
[----:B------:R-:W-:-:S07]  /*320a0*/  @P0 SHF.R.U32.HI R2, RZ, R5, R4 ;  /* 0x00000005ff020219 */ /* 0x000fce0000011604 */
.L_x_3854:
[----:B------:R-:W-:Y:S05]  /*320b0*/  BSYNC B0 ;  /* 0x0000000000007941 */ /* 0x000fea0003800000 */
.L_x_3852:
[----:B------:R-:W-:-:S05]  /*320c0*/  IMAD R2, R2, R3, RZ ;  /* 0x0000000302027224 */ /* 0x000fca00078e02ff */
[----:B------:R-:W-:-:S07]  /*320d0*/  VIMNMX R6, R6, R2, !PT ;  /* 0x0000000206067248 */ /* 0x000fce0007fe0100 */
.L_x_3851:
        /* <DEDUP_REMOVED lines=41> */
.L_x_3856:
[----:B------:R-:W-:Y:S05]  /*32370*/  BSYNC B0 ;  /* 0x0000000000007941 */ /* 0x000fea0003800000 */
.L_x_3855:
        /* <DEDUP_REMOVED lines=25> */
.L_x_4090:
[----:B--2---:R-:W-:Y:S02]  /*32510*/  ISETP.NE.AND P0, PT, R14, RZ, PT ;  /* 0x000000ff0e00720c */ /* 0x004fe40003f05270 */
[----:B------:R-:W-:-:S11]  /*32520*/  PLOP3.LUT P6, PT, PT, PT, PT, 0x8, 0x0 ;  /* 0x000000000000781c */ /* 0x000fd60003fce170 */
[----:B------:R-:W-:Y:S05]  /*32530*/  @P0 BRA `(.L_x_3860) ;  /* 0x00000000000c0947 */ /* 0x000fea0003800000 */
[----:B------:R-:W-:-:S03]  /*32540*/  UMOV UR4, 0xffffffff ;  /* 0xffffffff00047882 */ /* 0x000fc60000000000 */
[----:B------:R-:W-:Y:S05]  /*32550*/  BRA.DIV UR4, `(.L_x_3861) ;  /* 0x0000009204dc7947 */ /* 0x000fea000b800000 */
[----:B------:R-:W-:-:S13]  /*32560*/  ELECT P6, URZ, PT ;  /* 0x00000000003f782f */ /* 0x000fda00038c0000 */
.L_x_3860:
        /* <DEDUP_REMOVED lines=9> */
.L_x_4093:
[----:B------:R-:W-:Y:S05]  /*32600*/  BSYNC B1 ;  /* 0x0000000000017941 */ /* 0x000fea0003800000 */
.L_x_3862:
[----:B------:R-:W-:Y:S04]  /*32610*/  BSSY B1, `(.L_x_3864) ;  /* 0x000007f000017945 */ /* 0x000fe80003800000 */
[----:B------:R-:W-:Y:S05]  /*32620*/  @!P6 BRA `(.L_x_3865) ;  /* 0x0000000400f4e947 */ /* 0x000fea0003800000 */
[----:B------:R-:W1:Y:S04]  /*32630*/  LDL R8, [R1+0x470] ;  /* 0x0004700001087983 */ /* 0x000e680000100800 */
[----:B------:R-:W2:Y:S01]  /*32640*/  LDL R7, [R1+0x47c] ;  /* 0x00047c0001077983 */ /* 0x000ea20000100800 */
[----:B------:R-:W3:Y:S01]  /*32650*/  S2R R6, SR_TID.X ;  /* 0x0000000000067919 */ /* 0x000ee20000002100 */
[----:B------:R-:W-:Y:S01]  /*32660*/  BSSY B2, `(.L_x_3866) ;  /* 0x0000007000027945 */ /* 0x000fe20003800000 */
[----:B---3--:R-:W-:-:S04]  /*32670*/  LOP3.LUT R6, R6, 0x7f, RZ, 0xc0, !PT ;  /* 0x0000007f06067812 */ /* 0x008fc800078ec0ff */
[----:B------:R-:W-:Y:S01]  /*32680*/  ISETP.NE.AND P1, PT, R6, RZ, PT ;  /* 0x000000ff0600720c */ /* 0x000fe20003f25270 */
[----:B-1----:R-:W-:Y:S01]  /*32690*/  IMAD R5, R8, 0x8, R18 ;  /* 0x0000000808057824 */ /* 0x002fe200078e0212 */
[----:B--2---:R-:W-:-:S04]  /*326a0*/  SHF.L.U32 R10, R7, 0x1f, RZ ;  /* 0x0000001f070a7819 */ /* 0x004fc800000006ff */
[----:B------:R-:W1:Y:S02]  /*326b0*/  SYNCS.PHASECHK.TRANS64.TRYWAIT P0, [R5+URZ+0x324a0], R10 ;  /* 0x0324a00a050075a7 */ /* 0x000e64000800017f */
[----:B-1----:R-:W-:Y:S05]  /*326c0*/  @!P0 BRA `(.L_x_3867) ;  /* 0x0000009000b48947 */ /* 0x002fea0003800000 */
.L_x_4094:
[----:B------:R-:W-:Y:S05]  /*326d0*/  BSYNC B2 ;  /* 0x0000000000027941 */ /* 0x000fea0003800000 */
.L_x_3866:
        /* <DEDUP_REMOVED lines=9> */
.L_x_3869:
[----:B------:R-:W-:Y:S05]  /*32770*/  BSYNC B2 ;  /* 0x0000000000027941 */ /* 0x000fea0003800000 */
.L_x_3868:
        /* <DEDUP_REMOVED lines=13> */
.L_x_3870:
        /* <DEDUP_REMOVED lines=13> */
.L_x_4095:
[----:B------:R-:W-:Y:S05]  /*32920*/  BSYNC B2 ;  /* 0x0000000000027941 */ /* 0x000fea0003800000 */
.L_x_3871:
[----:B------:R-:W-:Y:S01]  /*32930*/  BSSY B2, `(.L_x_3873) ;  /* 0x000000b000027945 */ /* 0x000fe20003800000 */
[----:B-12---:R-:W-:Y:S02]  /*32940*/  IMAD.MOV.U32 R10, RZ, RZ, 0x0 ;  /* 0x00000000ff0a7424 */ /* 0x006fe400078e00ff */
[----:B------:R-:W-:Y:S01]  /*32950*/  IMAD.MOV.U32 R11, RZ, RZ, 0x12f00000 ;  /* 0x12f00000ff0b7424 */ /* 0x000fe200078e00ff */
[----:B------:R-:W-:Y:S06]  /*32960*/  @P1 BRA `(.L_x_3874) ;  /* 0x00000000001c1947 */ /* 0x000fec0003800000 */
[----:B------:R-:W1:Y:S02]  /*32970*/  S2R R7, SR_TID.X ;  /* 0x0000000000077919 */ /* 0x000e640000002100 */
[----:B-1----:R-:W-:Y:S01]  /*32980*/  LOP3.LUT R8, R7, 0x1f, RZ, 0xc0, !PT ;  /* 0x0000001f07087812 */ /* 0x002fe200078ec0ff */
[----:B------:R-:W-:-:S03]  /*32990*/  IMAD.MOV.U32 R7, RZ, RZ, 0xc000 ;  /* 0x0000c000ff077424 */ /* 0x000fc600078e00ff */
[----:B------:R-:W-:Y:S01]  /*329a0*/  ISETP.NE.AND P0, PT, R8, RZ, PT ;  /* 0x000000ff0800720c */ /* 0x000fe20003f05270 */
[----:B------:R1:W-:-:S12]  /*329b0*/  SYNCS.ARRIVE.TRANS64 RZ, [R5+URZ+0x324b0], R7 ;  /* 0x0324b00705ff79a7 */ /* 0x0003d8000800003f */
[----:B-1----:R-:W-:Y:S05]  /*329c0*/  @!P0 BRA `(.L_x_3874) ;  /* 0x0000000000048947 */ /* 0x002fea0003800000 */
[----:B------:R-:W-:Y:S01]  /*329d0*/  BPT.TRAP 0x1 ;  /* 0x000000040000795c */ /* 0x000fe20000300000 */
.L_x_3874:
[----:B------:R-:W-:Y:S05]  /*329e0*/  BSYNC B2 ;  /* 0x0000000000027941 */ /* 0x000fea0003800000 */
.L_x_3873:
        /* <DEDUP_REMOVED lines=10> */
.L_x_3875:
        /* <DEDUP_REMOVED lines=15> */
.L_x_3876:
        /* <DEDUP_REMOVED lines=15> */
.L_x_3877:
        /* <DEDUP_REMOVED lines=15> */
.L_x_3878:
        /* <DEDUP_REMOVED lines=10> */
.L_x_3865:
[----:B------:R-:W-:Y:S05]  /*32e00*/  BSYNC B1 ;  /* 0x0000000000017941 */ /* 0x000fea0003800000 */
.L_x_3864:
[----:B------:R-:W2:Y:S04]  /*32e10*/  LDL.LU R10, [R1+0x470] ;  /* 0x00047000010a7983 */ /* 0x000ea80000300800 */
[----:B------:R-:W3:Y:S01]  /*32e20*/  LDL.LU R8, [R1+0x47c] ;  /* 0x00047c0001087983 */ /* 0x000ee20000300800 */
[----:B-1----:R-:W-:Y:S01]  /*32e30*/  VIADD R5, R9, 0xfffffffe ;  /* 0xfffffffe09057836 */ /* 0x002fe20000000000 */
        /* <DEDUP_REMOVED lines=10> */
.L_x_3894:
[----:B------:R-:W-:Y:S05]  /*32ee0*/  YIELD ;  /* 0x0000000000007946 */ /* 0x000fea0003800000 */
[----:B------:R-:W-:Y:S04]  /*32ef0*/  BSSY B1, `(.L_x_3879) ;  /* 0x000007e000017945 */ /* 0x000fe80003800000 */
[----:B--2---:R-:W-:Y:S05]  /*32f00*/  @!P6 BRA `(.L_x_3880) ;  /* 0x0000000400f0e947 */ /* 0x004fea0003800000 */
[----:B-1----:R-:W2:Y:S04]  /*32f10*/  LDL R6, [R1+0x470] ;  /* 0x0004700001067983 */ /* 0x002ea80000100800 */
[----:B------:R-:W3:Y:S01]  /*32f20*/  LDL R7, [R1+0x47c] ;  /* 0x00047c0001077983 */ /* 0x000ee20000100800 */
[----:B------:R-:W1:Y:S01]  /*32f30*/  S2R R8, SR_TID.X ;  /* 0x0000000000087919 */ /* 0x000e620000002100 */
[----:B------:R-:W-:Y:S01]  /*32f40*/  BSSY B2, `(.L_x_3881) ;  /* 0x0000007000027945 */ /* 0x000fe20003800000 */
[----:B-1----:R-:W-:-:S04]  /*32f50*/  LOP3.LUT R8, R8, 0x7f, RZ, 0xc0, !PT ;  /* 0x0000007f08087812 */ /* 0x002fc800078ec0ff */
[----:B------:R-:W-:Y:S01]  /*32f60*/  ISETP.NE.AND P2, PT, R8, RZ, PT ;  /* 0x000000ff0800720c */ /* 0x000fe20003f45270 */
[----:B--2---:R-:W-:Y:S01]  /*32f70*/  IMAD R6, R6, 0x8, R18 ;  /* 0x0000000806067824 */ /* 0x004fe200078e0212 */
[----:B---3--:R-:W-:-:S04]  /*32f80*/  SHF.L.U32 R7, R7, 0x1f, RZ ;  /* 0x0000001f07077819 */ /* 0x008fc800000006ff */
[----:B------:R-:W1:Y:S02]  /*32f90*/  SYNCS.PHASECHK.TRANS64.TRYWAIT P1, [R6+URZ+0x324a0], R7 ;  /* 0x0324a007060075a7 */ /* 0x000e64000802017f */
[----:B-1----:R-:W-:Y:S05]  /*32fa0*/  @!P1 BRA `(.L_x_3882) ;  /* 0x0000008800a49947 */ /* 0x002fea0003800000 */
.L_x_4096:
[----:B------:R-:W-:Y:S05]  /*32fb0*/  BSYNC B2 ;  /* 0x0000000000027941 */ /* 0x000fea0003800000 */
.L_x_3881:
        /* <DEDUP_REMOVED lines=9> */
.L_x_3884:
[----:B------:R-:W-:Y:S05]  /*33050*/  BSYNC B2 ;  /* 0x0000000000027941 */ /* 0x000fea0003800000 */
.L_x_3883:
        /* <DEDUP_REMOVED lines=12> */
.L_x_3885:
        /* <DEDUP_REMOVED lines=13> */
.L_x_4097:
[----:B------:R-:W-:Y:S05]  /*331f0*/  BSYNC B2 ;  /* 0x0000000000027941 */ /* 0x000fea0003800000 */
.L_x_3886:
        /* <DEDUP_REMOVED lines=11> */
.L_x_3889:
[----:B------:R-:W-:Y:S05]  /*332b0*/  BSYNC B2 ;  /* 0x0000000000027941 */ /* 0x000fea0003800000 */
.L_x_3888:
        /* <DEDUP_REMOVED lines=10> */
.L_x_3890:
        /* <DEDUP_REMOVED lines=15> */
.L_x_3891:
        /* <DEDUP_REMOVED lines=15> */
.L_x_3892:
        /* <DEDUP_REMOVED lines=15> */
.L_x_3893:
        /* <DEDUP_REMOVED lines=10> */
.L_x_3880:
[----:B------:R-:W-:Y:S05]  /*336d0*/  BSYNC B1 ;  /* 0x0000000000017941 */ /* 0x000fea0003800000 */
.L_x_3879:
        /* <DEDUP_REMOVED lines=8> */
[----:B---3--:R-:W-:-:S03]  /*33760*/  LOP3.LUT R8, R8, R7, RZ, 0x3c, !PT ;  /* 0x0000000708087212 */ /* 0x008fc600078e3cff */
[----:B------:R2:W-:Y:S04]  /*33770*/  STL [R1+0x470], R6 ;  /* 0x0004700601007387 */ /* 0x0005e80000100800 */
[----:B------:R2:W-:Y:S01]  /*33780*/  STL [R1+0x47c], R8 ;  /* 0x00047c0801007387 */ /* 0x0005e20000100800 */
[----:B------:R-:W-:Y:S05]  /*33790*/  @P2 BRA `(.L_x_3894) ;  /* 0xfffffff400d02947 */ /* 0x000fea000383ffff */
.L_x_3858:
[----:B------:R-:W-:Y:S05]  /*337a0*/  BSYNC B0 ;  /* 0x0000000000007941 */ /* 0x000fea0003800000 */
.L_x_3857:
[----:B-12---:R-:W2:Y:S01]  /*337b0*/  LDL R8, [R1+0x488] ;  /* 0x0004880001087983 */ /* 0x006ea20000100800 */
[----:B------:R-:W1:Y:S01]  /*337c0*/  LDC R0, c[0x0][0x448] ;  /* 0x00011200ff007b82 */ /* 0x000e620000000800 */
[----:B------:R-:W-:Y:S07]  /*337d0*/  @!P0 WARPSYNC.ALL ;  /* 0x0000000000008948 */ /* 0x000fee0003800000 */
[----:B------:R-:W-:Y:S01]  /*337e0*/  @!P0 BAR.SYNC.DEFER_BLOCKING 0xc, 0x180 ;  /* 0x0306000000008b1d */ /* 0x000fe20000010000 */
[----:B-1----:R-:W-:-:S13]  /*337f0*/  ISETP.NE.AND P1, PT, R0, 0x1, PT ;  /* 0x000000010000780c */ /* 0x002fda0003f25270 */
[----:B------:R-:W1:Y:S08]  /*33800*/  @P1 LDC R0, c[0x0][0x44c] ;  /* 0x00011300ff001b82 */ /* 0x000e700000000800 */
[----:B------:R-:W3:Y:S01]  /*33810*/  @P1 LDC R3, c[0x0][0x450] ;  /* 0x00011400ff031b82 */ /* 0x000ee20000000800 */
[----:B--2---:R-:W-:-:S04]  /*33820*/  VIADD R2, R8, 0x7f ;  /* 0x0000007f08027836 */ /* 0x004fc80000000000 */
[----:B-1----:R-:W-:-:S05]  /*33830*/  @P1 IMAD.HI.U32 R0, R2, R0, RZ ;  /* 0x0000000002001227 */ /* 0x002fca00078e00ff */
[----:B---3--:R-:W-:-:S05]  /*33840*/  @P1 SHF.R.U32.HI R2, RZ, R3, R0 ;  /* 0x00000003ff021219 */ /* 0x008fca0000011600 */
[----:B------:R-:W-:Y:S02]  /*33850*/  IMAD.IADD R0, R20, 0x1, R2 ;  /* 0x0000000114007824 */ /* 0x000fe400078e0202 */
[----:B------:R-:W1:Y:S02]  /*33860*/  LDC.64 R2, c[0x0][0xad8] ;  /* 0x0002b600ff027b82 */ /* 0x000e640000000a00 */
[----:B-1----:R-:W-:Y:S01]  /*33870*/  ISETP.GE.AND P2, PT, R3, 0x1, PT ;  /* 0x000000010300780c */ /* 0x002fe20003f46270 */
        /* <DEDUP_REMOVED lines=13> */
.L_x_3897:
[----:B------:R-:W-:-:S13]  /*33950*/  ISETP.NE.AND P0, PT, R3, 0x1, PT ;  /* 0x000000010300780c */ /* 0x000fda0003f05270 */
[----:B------:R-:W1:Y:S02]  /*33960*/  @P0 LDC.64 R6, c[0x0][0xae0] ;  /* 0x0002b800ff060b82 */ /* 0x000e640000000a00 */
[----:B-1----:R-:W-:-:S05]  /*33970*/  @P0 IMAD.HI.U32 R6, R2, R6, RZ ;  /* 0x0000000602060227 */ /* 0x002fca00078e00ff */
[----:B------:R-:W-:-:S07]  /*33980*/  @P0 SHF.R.U32.HI R2, RZ, R7, R6 ;  /* 0x00000007ff020219 */ /* 0x000fce0000011606 */
.L_x_3898:
[----:B------:R-:W-:Y:S05]  /*33990*/  BSYNC B0 ;  /* 0x0000000000007941 */ /* 0x000fea0003800000 */
.L_x_3896:
[----:B------:R-:W-:-:S05]  /*339a0*/  IMAD R2, R2, R3, R3 ;  /* 0x0000000302027224 */ /* 0x000fca00078e0203 */
[----:B------:R-:W-:-:S07]  /*339b0*/  VIMNMX R5, R5, R2, PT ;  /* 0x0000000205057248 */ /* 0x000fce0003fe0100 */
.L_x_3895:
[----:B------:R-:W2:Y:S01]  /*339c0*/  LDL R7, [R1+0x4e8] ;  /* 0x0004e80001077983 */ /* 0x000ea20000100800 */
[----:B------:R-:W1:Y:S01]  /*339d0*/  @P1 LDC R2, c[0x0][0x44c] ;  /* 0x00011300ff021b82 */ /* 0x000e620000000800 */
[----:B------:R-:W-:Y:S01]  /*339e0*/  VIADD R5, R5, 0x5f ;  /* 0x0000005f05057836 */ /* 0x000fe20000000000 */
[----:B------:R-:W-:Y:S01]  /*339f0*/  ULDC UR4, c[0x0][0xad4] ;  /* 0x0002b50000047ab9 */ /* 0x000fe20000000800 */
[----:B------:R-:W-:Y:S02]  /*33a00*/  IMAD.MOV.U32 R0, RZ, RZ, R8 ;  /* 0x000000ffff007224 */ /* 0x000fe400078e0008 */
[----:B------:R-:W-:-:S03]  /*33a10*/  IMAD.HI R5, R5, 0x2aaaaaab, RZ ;  /* 0x2aaaaaab05057827 */ /* 0x000fc600078e02ff */
[----:B------:R-:W3:Y:S01]  /*33a20*/  @P1 LDC R6, c[0x0][0x450] ;  /* 0x00011400ff061b82 */ /* 0x000ee20000000800 */
[----:B-1----:R-:W-:-:S05]  /*33a30*/  @P1 IMAD.HI.U32 R2, R8, R2, RZ ;  /* 0x0000000208021227 */ /* 0x002fca00078e00ff */
[----:B---3--:R-:W-:Y:S02]  /*33a40*/  @P1 SHF.R.U32.HI R0, RZ, R6, R2 ;  /* 0x00000006ff001219 */ /* 0x008fe40000011602 */
[----:B------:R-:W-:-:S03]  /*33a50*/  SHF.R.U32.HI R2, RZ, 0x1f, R5 ;  /* 0x0000001fff027819 */ /* 0x000fc60000011605 */
[----:B------:R-:W-:Y:S01]  /*33a60*/  IMAD.IADD R0, R17, 0x1, R0 ;  /* 0x0000000111007824 */ /* 0x000fe200078e0200 */
[----:B------:R-:W-:-:S03]  /*33a70*/  LEA.HI.SX32 R8, R5, R2, 0x1c ;  /* 0x0000000205087211 */ /* 0x000fc600078fe2ff */
[----:B------:R-:W-:Y:S02]  /*33a80*/  VIADD R2, R0, -UR4 ;  /* 0x8000000400027c36 */ /* 0x000fe40008000000 */
        /* <DEDUP_REMOVED lines=13> */
.L_x_3901:
[----:B------:R-:W-:-:S13]  /*33b60*/  ISETP.NE.AND P0, PT, R3, 0x1, PT ;  /* 0x000000010300780c */ /* 0x000fda0003f05270 */
[----:B------:R-:W1:Y:S02]  /*33b70*/  @P0 LDC.64 R6, c[0x0][0xae0] ;  /* 0x0002b800ff060b82 */ /* 0x000e640000000a00 */
[----:B-1----:R-:W-:-:S05]  /*33b80*/  @P0 IMAD.HI.U32 R6, R0, R6, RZ ;  /* 0x0000000600060227 */ /* 0x002fca00078e00ff */
[----:B------:R-:W-:-:S07]  /*33b90*/  @P0 SHF.R.U32.HI R0, RZ, R7, R6 ;  /* 0x00000007ff000219 */ /* 0x000fce0000011606 */
.L_x_3902:
[----:B------:R-:W-:Y:S05]  /*33ba0*/  BSYNC B0 ;  /* 0x0000000000007941 */ /* 0x000fea0003800000 */
.L_x_3900:
[----:B------:R-:W-:-:S05]  /*33bb0*/  IMAD R0, R0, R3, RZ ;  /* 0x0000000300007224 */ /* 0x000fca00078e02ff */
[----:B------:R-:W-:-:S07]  /*33bc0*/  VIMNMX R2, R2, R0, !PT ;  /* 0x0000000002027248 */ /* 0x000fce0007fe0100 */
.L_x_3899:
[----:B------:R-:W-:Y:S01]  /*33bd0*/  IMAD.HI R2, R2, 0x2aaaaaab, RZ ;  /* 0x2aaaaaab02027827 */ /* 0x000fe200078e02ff */
[----:B------:R-:W-:Y:S01]  /*33be0*/  ISETP.NE.AND P1, PT, R4, RZ, PT ;  /* 0x000000ff0400720c */ /* 0x000fe20003f25270 */
[----:B------:R1:W-:Y:S01]  /*33bf0*/  STL [R1+0x4ac], RZ ;  /* 0x0004acff01007387 */ /* 0x0003e20000100800 */
[----:B------:R-:W-:Y:S02]  /*33c00*/  BSSY B0, `(.L_x_3903) ;  /* 0x0000024000007945 */ /* 0x000fe40003800000 */
[----:B------:R-:W-:-:S04]  /*33c10*/  SHF.R.U32.HI R0, RZ, 0x1f, R2 ;  /* 0x0000001fff007819 */ /* 0x000fc80000011602 */
[----:B------:R-:W-:-:S04]  /*33c20*/  LEA.HI.SX32 R0, R2, R0, 0x1c ;  /* 0x0000000002007211 */ /* 0x000fc800078fe2ff */
[----:B------:R-:W-:Y:S01]  /*33c30*/  VIMNMX R9, RZ, R0, !PT ;  /* 0x00000000ff097248 */ /* 0x000fe20007fe0100 */
[----:B------:R-:W2:Y:S03]  /*33c40*/  @!P1 LDC R4, c[0x0][0xae8] ;  /* 0x0002ba00ff049b82 */ /* 0x000ea60000000800 */
[----:B------:R-:W-:Y:S01]  /*33c50*/  ISETP.GT.AND P0, PT, R5, R9, PT ;  /* 0x000000090500720c */ /* 0x000fe20003f04270 */
[----:B------:R1:W-:-:S12]  /*33c60*/  STL [R1+0x4a8], R9 ;  /* 0x0004a80901007387 */ /* 0x0003d80000100800 */
[----:B-1----:R-:W-:Y:S05]  /*33c70*/  @!P0 BRA `(.L_x_3904) ;  /* 0x0000000000708947 */ /* 0x002fea0003800000 */
        /* <DEDUP_REMOVED lines=28> */
.L_x_3904:
[----:B------:R-:W-:Y:S05]  /*33e40*/  BSYNC B0 ;  /* 0x0000000000007941 */ /* 0x000fea0003800000 */
.L_x_3903:
[----:B------:R-:W3:Y:S04]  /*33e50*/  LDL R0, [R1+0x4ac] ;  /* 0x0004ac0001007983 */ /* 0x000ee80000100800 */
[----:B-1----:R-:W3:Y:S01]  /*33e60*/  LDL R2, [R1+0x4e4] ;  /* 0x0004e40001027983 */ /* 0x002ee20000100800 */
[----:B------:R-:W-:Y:S01]  /*33e70*/  BSSY B7, `(.L_x_3905) ;  /* 0x00004c2000077945 */ /* 0x000fe20003800000 */
[----:B---3--:R-:W-:-:S05]  /*33e80*/  IMAD R2, R2, R0, R9 ;  /* 0x0000000002027224 */ /* 0x008fca00078e0209 */
[----:B------:R-:W-:Y:S01]  /*33e90*/  VIADDMNMX R0, R2, R0, R5, PT ;  /* 0x0000000002007246 */ /* 0x000fe20003800105 */
        /* <DEDUP_REMOVED lines=10> */
[----:B--2---:R-:W2:Y:S01]  /*33f40*/  LDC.64 R4, c[0x0][0xd60] ;  /* 0x00035800ff047b82 */ /* 0x004ea20000000a00 */
[----:B------:R-:W1:Y:S08]  /*33f50*/  FLO.U32 R0, UR4 ;  /* 0x0000000400007d00 */ /* 0x000e7000080e0000 */
[----:B------:R-:W2:Y:S01]  /*33f60*/  POPC R2, UR4 ;  /* 0x0000000400027d09 */ /* 0x000ea20008000000 */
[----:B-1----:R-:W-:-:S13]  /*33f70*/  ISETP.EQ.U32.AND P0, PT, R0, R3, PT ;  /* 0x000000030000720c */ /* 0x002fda0003f02070 */
[----:B--2---:R-:W2:Y:S01]  /*33f80*/  @P0 ATOMG.E.ADD.STRONG.GPU PT, R5, desc[UR42][R4.64], R2 ;  /* 0x00000002040509a8 */ /* 0x004ea200081ee1ea */
[----:B------:R-:W1:Y:S02]  /*33f90*/  S2R R3, SR_LTMASK ;  /* 0x0000000000037919 */ /* 0x000e640000003900 */
[----:B-1----:R-:W-:-:S06]  /*33fa0*/  LOP3.LUT R3, R3, UR4, RZ, 0xc0, !PT ;  /* 0x0000000403037c12 */ /* 0x002fcc000f8ec0ff */
[----:B------:R-:W1:Y:S01]  /*33fb0*/  POPC R3, R3 ;  /* 0x0000000300037309 */ /* 0x000e620000000000 */
[----:B--2---:R-:W1:Y:S02]  /*33fc0*/  SHFL.IDX PT, R0, R5, R0, 0x1f ;  /* 0x00001f0005007589 */ /* 0x004e6400000e0000 */
[----:B-1----:R-:W-:-:S05]  /*33fd0*/  IADD3 R0, R0, UR39, R3 ;  /* 0x0000002700007c10 */ /* 0x002fca000fffe003 */
[----:B------:R4:W-:Y:S01]  /*33fe0*/  STL [R1+0x460], R0 ;  /* 0x0004600001007387 */ /* 0x0009e20000100800 */
[----:B------:R-:W-:Y:S05]  /*33ff0*/  BRA `(.L_x_3907) ;  /* 0x0000004800a47947 */ /* 0x000fea0003800000 */
.L_x_3906:
        /* <DEDUP_REMOVED lines=20> */
.L_x_3909:
[----:B------:R-:W-:Y:S05]  /*34140*/  BSYNC B6 ;  /* 0x0000000000067941 */ /* 0x000fea0003800000 */
.L_x_3908:
        /* <DEDUP_REMOVED lines=9> */
[----:B--2---:R-:W-:Y:S02]  /*341e0*/  IMAD.U32 R4, RZ, RZ, UR6 ;  /* 0x00000006ff047e24 */ /* 0x004fe4000f8e00ff */
[----:B------:R-:W-:Y:S02]  /*341f0*/  IMAD.U32 R5, RZ, RZ, UR7 ;  /* 0x00000007ff057e24 */ /* 0x000fe4000f8e00ff */
        /* <DEDUP_REMOVED lines=8> */
[----:B0--3--:R-:W-:Y:S05]  /*34280*/  CALL.ABS.NOINC R2 ;  /* 0x0000000002007343 */ /* 0x009fea0003c00000 */
.L_x_3912:
        /* <DEDUP_REMOVED lines=15> */
.L_x_3911:
[----:B------:R-:W-:Y:S05]  /*34380*/  BSYNC B6 ;  /* 0x0000000000067941 */ /* 0x000fea0003800000 */
.L_x_3910:
[----:B------:R-:W3:Y:S01]  /*34390*/  LDL R0, [R1+0x46c] ;  /* 0x00046c0001007983 */ /* 0x000ee20000100800 */
[----:B------:R-:W-:Y:S02]  /*343a0*/  ULDC.64 UR4, c[0x0][0xaf0] ;  /* 0x0002bc0000047ab9 */ /* 0x000fe40000000a00 */
[----:B------:R-:W-:Y:S01]  /*343b0*/  ISETP.NE.U32.AND P0, PT, RZ, UR4, PT ;  /* 0x00000004ff007c0c */ /* 0x000fe2000bf05070 */
[----:B------:R-:W4:Y:S03]  /*343c0*/  LDL R17, [R1+0x4b0] ;  /* 0x0004b00001117983 */ /* 0x000f260000100800 */
[----:B------:R-:W-:Y:S01]  /*343d0*/  ISETP.NE.AND.EX P0, PT, RZ, UR5, PT, P0 ;  /* 0x00000005ff007c0c */ /* 0x000fe2000bf05300 */
[----:B------:R-:W-:-:S12]  /*343e0*/  ULDC.64 UR4, c[0x0][0xb00] ;  /* 0x0002c00000047ab9 */ /* 0x000fd80000000a00 */
[----:B------:R-:W1:Y:S01]  /*343f0*/  @P0 LDC.64 R2, c[0x0][0xaf0] ;  /* 0x0002bc00ff020b82 */ /* 0x000e620000000a00 */
[----:B---3--:R-:W-:Y:S02]  /*34400*/  IMAD.MOV.U32 R7, RZ, RZ, R0 ;  /* 0x000000ffff077224 */ /* 0x008fe400078e0000 */
[----:B-1----:R-:W-:-:S05]  /*34410*/  @P0 IMAD.WIDE R2, R0, 0x4, R2 ;  /* 0x0000000400020825 */ /* 0x002fca00078e0202 */
[----:B------:R1:W3:Y:S01]  /*34420*/  @P0 LDG.E R7, desc[UR42][R2.64] ;  /* 0x0000002a02070981 */ /* 0x0002e2000c1e1900 */
[----:B----4-:R-:W-:Y:S01]  /*34430*/  VIADD R0, R17, 0xffffffff ;  /* 0xffffffff11007836 */ /* 0x010fe20000000000 */
[----:B-1----:R-:W1:Y:S02]  /*34440*/  LDC.64 R2, c[0x0][0x418] ;  /* 0x00010600ff027b82 */ /* 0x002e640000000a00 */
[----:B-1----:R-:W-:Y:S01]  /*34450*/  LOP3.LUT P0, RZ, R2, UR4, RZ, 0xfc, !PT ;  /* 0x0000000402ff7c12 */ /* 0x002fe2000f80fcff */
[----:B------:R-:W-:-:S03]  /*34460*/  UMOV UR4, 0xffffffff ;  /* 0xffffffff00047882 */ /* 0x000fc60000000000 */
[----:B------:R-:W-:Y:S02]  /*34470*/  LOP3.LUT P0, RZ, R3, UR5, RZ, 0xfc, P0 ;  /* 0x0000000503ff7c12 */ /* 0x000fe4000800fcff */
[----:B---3--:R-:W-:Y:S01]  /*34480*/  SHF.R.S32.HI R8, RZ, 0x1f, R7 ;  /* 0x0000001fff087819 */ /* 0x008fe20000011407 */
[----:B------:R1:W-:Y:S01]  /*34490*/  STL [R1+0x464], R7 ;  /* 0x0004640701007387 */ /* 0x0003e20000100800 */
[----:B------:R-:W-:-:S03]  /*344a0*/  SEL R17, R7, RZ, !P0 ;  /* 0x000000ff07117207 */ /* 0x000fc60004000000 */
[----:B------:R1:W-:Y:S01]  /*344b0*/  STL [R1+0x468], R8 ;  /* 0x0004680801007387 */ /* 0x0003e20000100800 */
[----:B------:R-:W-:Y:S05]  /*344c0*/  BRA.DIV UR4, `(.L_x_3913) ;  /* 0x0000007604847947 */ /* 0x000fea000b800000 */
[----:B--2---:R-:W2:Y:S02]  /*344d0*/  S2R R4, SR_TID.X ;  /* 0x0000000000047919 */ /* 0x004ea40000002100 */
[----:B--2---:R-:W-:-:S04]  /*344e0*/  SHF.R.U32.HI R4, RZ, 0x5, R4 ;  /* 0x00000005ff047819 */ /* 0x004fc80000011604 */
[----:B------:R-:W-:-:S05]  /*344f0*/  LOP3.LUT R4, R4, 0x3, RZ, 0xc0, !PT ;  /* 0x0000000304047812 */ /* 0x000fca00078ec0ff */
[----:B------:R2:W3:Y:S02]  /*34500*/  SHFL.IDX PT, R14, R4, RZ, 0x1f ;  /* 0x00001fff040e7589 */ /* 0x0004e400000e0000 */
.L_x_4100:
        /* <DEDUP_REMOVED lines=11> */
.L_x_4103:
        /* <DEDUP_REMOVED lines=24> */
.L_x_3916:
[----:B--2---:R-:W2:Y:S01]  /*34740*/  LDL R2, [R1+0x478] ;  /* 0x0004780001027983 */ /* 0x004ea20000100800 */
[----:B---3--:R-:W-:Y:S01]  /*34750*/  IMAD R0, R19, 0x8, R18 ;  /* 0x0000000813007824 */ /* 0x008fe200078e0212 */
[----:B--2---:R-:W-:-:S04]  /*34760*/  SHF.L.U32 R2, R2, 0x1f, RZ ;  /* 0x0000001f02027819 */ /* 0x004fc800000006ff */
[----:B------:R-:W2:Y:S02]  /*34770*/  SYNCS.PHASECHK.TRANS64.TRYWAIT P0, [R0+URZ+0x32440], R2 ;  /* 0x03244002000075a7 */ /* 0x000ea4000800017f */
[----:B--2---:R-:W-:Y:S05]  /*34780*/  @!P0 BRA `(.L_x_3917) ;  /* 0x0000007400288947 */ /* 0x004fea0003800000 */
.L_x_4104:
        /* <DEDUP_REMOVED lines=11> */
.L_x_3918:
        /* <DEDUP_REMOVED lines=24> */
.L_x_3914:
[----:B--2---:R-:W2:Y:S04]  /*349c0*/  LDL R2, [R1+0x46c] ;  /* 0x00046c0001027983 */ /* 0x004ea80000100800 */
[----:B------:R-:W4:Y:S01]  /*349d0*/  LDL R3, [R1+0x498] ;  /* 0x0004980001037983 */ /* 0x000f220000100800 */
[----:B------:R-:W-:Y:S05]  /*349e0*/  WARPSYNC.ALL ;  /* 0x0000000000007948 */ /* 0x000fea0003800000 */
[----:B------:R-:W-:Y:S01]  /*349f0*/  ULDC.64 UR4, c[0x0][0xaf8] ;  /* 0x0002be0000047ab9 */ /* 0x000fe20000000a00 */
[----:B---3--:R-:W-:Y:S01]  /*34a00*/  VIADD R0, R18, 0x18400 ;  /* 0x0001840012007836 */ /* 0x008fe20000000000 */
[----:B------:R-:W-:Y:S01]  /*34a10*/  BAR.SYNC.DEFER_BLOCKING 0x8, 0x180 ;  /* 0x0206000000007b1d */ /* 0x000fe20000010000 */
[----:B------:R-:W-:-:S03]  /*34a20*/  ISETP.NE.U32.AND P0, PT, RZ, UR4, PT ;  /* 0x00000004ff007c0c */ /* 0x000fc6000bf05070 */
[----:B------:R-:W-:Y:S02]  /*34a30*/  LOP3.LUT P1, RZ, R0, 0x3ff, RZ, 0xc0, !PT ;  /* 0x000003ff00ff7812 */ /* 0x000fe4000782c0ff */
[----:B------:R-:W-:Y:S01]  /*34a40*/  ISETP.NE.AND.EX P0, PT, RZ, UR5, PT, P0 ;  /* 0x00000005ff007c0c */ /* 0x000fe2000bf05300 */
[----:B------:R-:W-:Y:S01]  /*34a50*/  BSSY B6, `(.L_x_3919) ;  /* 0x0000019000067945 */ /* 0x000fe20003800000 */
[----:B--2---:R-:W-:-:S04]  /*34a60*/  SHF.R.S32.HI R0, RZ, 0x1f, R2 ;  /* 0x0000001fff007819 */ /* 0x004fc80000011402 */
[----:B------:R-:W-:Y:S02]  /*34a70*/  SEL R4, R0, RZ, !P0 ;  /* 0x000000ff00047207 */ /* 0x000fe40004000000 */
[----:B----4-:R-:W-:Y:S02]  /*34a80*/  SHF.R.S32.HI R3, RZ, 0x1f, R3 ;  /* 0x0000001fff037819 */ /* 0x010fe40000011403 */
        /* <DEDUP_REMOVED lines=20> */
[----:B0-2---:R-:W-:Y:S05]  /*34bd0*/  CALL.ABS.NOINC R2 ;  /* 0x0000000002007343 */ /* 0x005fea0003c00000 */
.L_x_3920:
[----:B------:R-:W-:Y:S05]  /*34be0*/  BSYNC B6 ;  /* 0x0000000000067941 */ /* 0x000fea0003800000 */
.L_x_3919:
[----:B------:R-:W3:Y:S01]  /*34bf0*/  LDL R11, [R1+0x488] ;  /* 0x00048800010b7983 */ /* 0x000ee20000100800 */
[----:B-1----:R-:W1:Y:S01]  /*34c00*/  LDC R7, c[0x0][0x448] ;  /* 0x00011200ff077b82 */ /* 0x002e620000000800 */
[----:B------:R-:W-:Y:S01]  /*34c10*/  ULDC.64 UR4, c[0x0][0x298] ;  /* 0x0000a60000047ab9 */ /* 0x000fe20000000a00 */
[----:B------:R-:W-:Y:S01]  /*34c20*/  ULDC.64 UR6, c[0x0][0x280] ;  /* 0x0000a00000067ab9 */ /* 0x000fe20000000a00 */
[----:B--2---:R-:W2:Y:S04]  /*34c30*/  LDL R4, [R1+0x4b8] ;  /* 0x0004b80001047983 */ /* 0x004ea80000100800 */
        /* <DEDUP_REMOVED lines=12> */
[----:B---3--:R-:W-:-:S04]  /*34d00*/  IMAD.IADD R5, R0, 0x1, R11 ;  /* 0x0000000100057824 */ /* 0x008fc800078e020b */
[----:B0-----:R-:W-:-:S04]  /*34d10*/  @P0 IMAD.HI.U32 R2, R5, R2, RZ ;  /* 0x0000000205020227 */ /* 0x001fc800078e00ff */
[----:B------:R-:W-:Y:S01]  /*34d20*/  IMAD.MOV.U32 R0, RZ, RZ, R5 ;  /* 0x000000ffff007224 */ /* 0x000fe200078e0005 */
[----:B-1----:R-:W-:Y:S01]  /*34d30*/  @P0 SHF.R.U32.HI R0, RZ, R3, R2 ;  /* 0x00000003ff000219 */ /* 0x002fe20000011602 */
[----:B--2---:R-:W-:-:S04]  /*34d40*/  IMAD R2, R4, UR4, RZ ;  /* 0x0000000404027c24 */ /* 0x004fc8000f8e02ff */
        /* <DEDUP_REMOVED lines=40> */
[----:B------:R-:W0:Y:S04]  /*34fd0*/  SHFL.IDX PT, R5, R3, RZ, 0x181f ;  /* 0x00181fff03057589 */ /* 0x000e2800000e0000 */
[----:B------:R-:W1:Y:S01]  /*34fe0*/  SHFL.IDX PT, R4, R2, RZ, 0x181f ;  /* 0x00181fff02047589 */ /* 0x000e6200000e0000 */
[----:B--2---:R-:W-:-:S03]  /*34ff0*/  IMAD R0, R11, R7, RZ ;  /* 0x000000070b007224 */ /* 0x004fc600078e02ff */
[----:B------:R-:W-:Y:S01]  /*35000*/  SHFL.IDX PT, R7, R2, 0x1, 0x181f ;  /* 0x00381f0002077f89 */ /* 0x000fe200000e0000 */
[----:B---3--:R-:W-:-:S03]  /*35010*/  IMAD.IADD R10, R10, 0x1, R6 ;  /* 0x000000010a0a7824 */ /* 0x008fc600078e0206 */
[----:B------:R-:W2:Y:S01]  /*35020*/  SHFL.IDX PT, R6, R3, 0x1, 0x181f ;  /* 0x00381f0003067f89 */ /* 0x000ea200000e0000 */
[C---:B------:R-:W-:Y:S01]  /*35030*/  VIADD R11, R10.reuse, 0x10 ;  /* 0x000000100a0b7836 */ /* 0x040fe20000000000 */
[CC--:B------:R-:W-:Y:S02]  /*35040*/  ISETP.GE.AND P1, PT, R10.reuse, R0.reuse, PT ;  /* 0x000000000a00720c */ /* 0x0c0fe40003f26270 */
[----:B------:R-:W-:Y:S02]  /*35050*/  STL [R1+0x488], R10 ;  /* 0x0004880a01007387 */ /* 0x000fe40000100800 */
[----:B------:R-:W-:Y:S02]  /*35060*/  ISETP.GE.AND P2, PT, R11, R0, PT ;  /* 0x000000000b00720c */ /* 0x000fe40003f46270 */
[----:B------:R3:W-:Y:S07]  /*35070*/  STL [R1+0x4c0], R11 ;  /* 0x0004c00b01007387 */ /* 0x0007ee0000100800 */
[----:B0-----:R-:W-:Y:S01]  /*35080*/  @!P1 LEA R5, P3, R9, R5, 0x1 ;  /* 0x0000000509059211 */ /* 0x001fe200078608ff */
[----:B---3--:R-:W-:-:S04]  /*35090*/  VIADD R11, R10, 0x20 ;  /* 0x000000200a0b7836 */ /* 0x008fc80000000000 */
        /* <DEDUP_REMOVED lines=65> */
[----:B------:R0:W-:Y:S04]  /*354b0*/  @!P1 LDGSTS.E.BYPASS.LTC128B.128 [R8+0x1b400], desc[UR42][R4.64], !P0 ;  /* 0x1b40000004089fae */ /* 0x0001e8000c101d6a */
[----:B01----:R0:W2:Y:S02]  /*354c0*/  SHFL.IDX PT, R4, R2, 0x7, 0x181f ;  /* 0x00f81f0002047f89 */ /* 0x0030a400000e0000 */
.L_x_4121:
[----:B0-----:R-:W3:Y:S02]  /*354d0*/  LDL R2, [R1+0x488] ;  /* 0x0004880001027983 */ /* 0x001ee40000100800 */
[----:B---3--:R-:W-:-:S05]  /*354e0*/  VIADD R2, R2, 0x70 ;  /* 0x0000007002027836 */ /* 0x008fca0000000000 */
[----:B------:R-:W-:Y:S01]  /*354f0*/  ISETP.GE.AND P1, PT, R2, R0, PT ;  /* 0x000000000200720c */ /* 0x000fe20003f26270 */
[----:B------:R0:W-:-:S12]  /*35500*/  STL [R1+0x4dc], R2 ;  /* 0x0004dc0201007387 */ /* 0x0001d80000100800 */
[----:B0-----:R-:W-:-:S05]  /*35510*/  @!P1 LEA R2, P2, R9, R3, 0x1 ;  /* 0x0000000309029211 */ /* 0x001fca00078408ff */
[----:B--2---:R-:W-:-:S05]  /*35520*/  @!P1 IMAD.X R3, RZ, RZ, R4, P2 ;  /* 0x000000ffff039224 */ /* 0x004fca00010e0604 */
[----:B------:R-:W-:Y:S01]  /*35530*/  @!PT LDS RZ, [RZ] ;  /* 0x00000000fffff984 */ /* 0x000fe20000000800 */
[----:B------:R-:W-:Y:S01]  /*35540*/  @!PT LDS RZ, [RZ] ;  /* 0x00000000fffff984 */ /* 0x000fe20000000800 */
[----:B------:R-:W-:Y:S01]  /*35550*/  @!PT LDS RZ, [RZ] ;  /* 0x00000000fffff984 */ /* 0x000fe20000000800 */
[----:B------:R0:W-:Y:S01]  /*35560*/  @!P1 LDGSTS.E.BYPASS.LTC128B.128 [R8+0x1bc00], desc[UR42][R2.64], !P0 ;  /* 0x1bc0000002089fae */ /* 0x0001e2000c101d6a */
[----:B------:R-:W-:Y:S01]  /*35570*/  PLOP3.LUT P0, PT, PT, PT, PT, 0x80, 0x0 ;  /* 0x000000000000781c */ /* 0x000fe20003f0f070 */
[----:B------:R-:W-:-:S12]  /*35580*/  NOP ;  /* 0x0000000000007918 */ /* 0x000fd80000000000 */
.L_x_3922:
        /* <DEDUP_REMOVED lines=37> */
.L_x_3924:
[----:B------:R-:W-:Y:S05]  /*357e0*/  BSYNC B6 ;  /* 0x0000000000067941 */ /* 0x000fea0003800000 */
.L_x_3923:
        /* <DEDUP_REMOVED lines=144> */
[----:B------:R2:W3:Y:S04]  /*360f0*/  SHFL.IDX PT, R6, R0, 0x7, 0x181f ;  /* 0x00f81f0000067f89 */ /* 0x0004e800000e0000 */
[----:B------:R2:W-:Y:S04]  /*36100*/  @!P4 LDGSTS.E.BYPASS.LTC128B.128 [R9+0x25400], desc[UR42][R4.64], !P3 ;  /* 0x254000000409cfae */ /* 0x0005e8000d901d6a */
[----:B------:R2:W-:Y:S04]  /*36110*/  @!P4 LDGSTS.E.BYPASS.LTC128B.128 [R9+0x29400], desc[UR42][R4.64+0x80], !P2 ;  /* 0x294000800409cfae */ /* 0x0005e8000d101d6a */
[----:B------:R2:W-:Y:S04]  /*36120*/  @!P4 LDGSTS.E.BYPASS.LTC128B.128 [R9+0x2d400], desc[UR42][R4.64+0x100], !P1 ;  /* 0x2d4001000409cfae */ /* 0x0005e8000c901d6a */
[----:B-1----:R2:W-:Y:S02]  /*36130*/  @!P4 LDGSTS.E.BYPASS.LTC128B.128 [R9+0x31400], desc[UR42][R4.64+0x180], !P0 ;  /* 0x314001800409cfae */ /* 0x0025e4000c101d6a */
.L_x_4139:
[----:B--2---:R-:W2:Y:S01]  /*36140*/  LDL.LU R0, [R1+0x4dc] ;  /* 0x0004dc0001007983 */ /* 0x004ea20000300800 */
[----:B------:R-:W-:Y:S01]  /*36150*/  BSSY B0, `(.L_x_3926) ;  /* 0x000000d000007945 */ /* 0x000fe20003800000 */
[----:B--2---:R-:W-:-:S13]  /*36160*/  ISETP.GE.AND P4, PT, R0, R3, PT ;  /* 0x000000030000720c */ /* 0x004fda0003f86270 */
[----:B------:R-:W-:Y:S05]  /*36170*/  @P4 BRA `(.L_x_3927) ;  /* 0x0000000000284947 */ /* 0x000fea0003800000 */
[----:B------:R-:W2:Y:S01]  /*36180*/  LDL R0, [R1+0x474] ;  /* 0x0004740001007983 */ /* 0x000ea20000100800 */
[----:B------:R-:W-:-:S05]  /*36190*/  LEA R2, P4, R8, R2, 0x1 ;  /* 0x0000000208027211 */ /* 0x000fca00078808ff */
[----:B---3--:R-:W-:-:S05]  /*361a0*/  IMAD.X R3, RZ, RZ, R6, P4 ;  /* 0x000000ffff037224 */ /* 0x008fca00020e0606 */
[----:B------:R-:W-:Y:S01]  /*361b0*/  @!PT LDS RZ, [RZ] ;  /* 0x00000000fffff984 */ /* 0x000fe20000000800 */
[----:B------:R-:W-:Y:S01]  /*361c0*/  @!PT LDS RZ, [RZ] ;  /* 0x00000000fffff984 */ /* 0x000fe20000000800 */
[----:B------:R-:W-:Y:S01]  /*361d0*/  @!PT LDS RZ, [RZ] ;  /* 0x00000000fffff984 */ /* 0x000fe20000000800 */
[----:B--2---:R1:W-:Y:S04]  /*361e0*/  LDGSTS.E.BYPASS.LTC128B.128 [R0+0x25c00], desc[UR42][R2.64], !P3 ;  /* 0x25c0000002007fae */ /* 0x0043e8000d901d6a */
[----:B------:R1:W-:Y:S04]  /*361f0*/  LDGSTS.E.BYPASS.LTC128B.128 [R0+0x29c00], desc[UR42][R2.64+0x80], !P2 ;  /* 0x29c0008002007fae */ /* 0x0003e8000d101d6a */
[----:B------:R1:W-:Y:S04]  /*36200*/  LDGSTS.E.BYPASS.LTC128B.128 [R0+0x2dc00], desc[UR42][R2.64+0x100], !P1 ;  /* 0x2dc0010002007fae */ /* 0x0003e8000c901d6a */
[----:B------:R1:W-:Y:S02]  /*36210*/  LDGSTS.E.BYPASS.LTC128B.128 [R0+0x31c00], desc[UR42][R2.64+0x180], !P0 ;  /* 0x31c0018002007fae */ /* 0x0003e4000c101d6a */
.L_x_3927:
[----:B------:R-:W-:Y:S05]  /*36220*/  BSYNC B0 ;  /* 0x0000000000007941 */ /* 0x000fea0003800000 */
.L_x_3926:
[----:B------:R-:W-:Y:S01]  /*36230*/  NOP ;  /* 0x0000000000007918 */ /* 0x000fe20000000000 */
[----:B------:R-:W-:-:S13]  /*36240*/  PLOP3.LUT P0, PT, PT, PT, PT, 0x80, 0x0 ;  /* 0x000000000000781c */ /* 0x000fda0003f0f070 */
.L_x_3928:
[----:B------:R-:W-:Y:S02]  /*36250*/  PLOP3.LUT P1, PT, P1, P0, PT, 0xa2, 0x0 ;  /* 0x000000000000781c */ /* 0x000fe40000f21472 */
[----:B------:R-:W-:-:S08]  /*36260*/  @P0 R2UR P1, UR4, R18 ;  /* 0x00000000120402ca */ /* 0x000fd00000020000 */
[----:B------:R-:W-:-:S05]  /*36270*/  @P0 PLOP3.LUT P0, PT, P1, PT, PT, 0x80, 0x0 ;  /* 0x000000000000081c */ /* 0x000fca0000f0f070 */
[----:B------:R-:W-:Y:S01]  /*36280*/  @!P1 SYNCS.ARRIVE.TRANS64.RED.A0T1 RZ, [UR4+0x32410], RZ ;  /* 0x032410ffffff99a7 */ /* 0x000fe20008200404 */
[----:B------:R-:W-:Y:S07]  /*36290*/  @!P1 ARRIVES.LDGSTSBAR.64.TRANSCNT [UR4+0x32410] ;  /* 0x03241000ff0099b0 */ /* 0x000fee0008000a84 */
[----:B------:R-:W-:Y:S05]  /*362a0*/  @P0 BRA.U.ANY `(.L_x_3928) ;  /* 0xfffffffd00e80947 */ /* 0x000fea000393ffff */
[----:B-1----:R-:W2:Y:S02]  /*362b0*/  LDL.LU R2, [R1+0x4e0] ;  /* 0x0004e00001027983 */ /* 0x002ea40000300800 */
        /* <DEDUP_REMOVED lines=9> */
[----:B------:R-:W2:Y:S03]  /*36350*/  SYNCS.PHASECHK.TRANS64.TRYWAIT P0, [R18+URZ+0x32420], R0 ;  /* 0x03242000120075a7 */ /* 0x000ea6000800017f */
[----:B-12---:R-:W-:Y:S05]  /*36360*/  @!P0 BRA `(.L_x_3930) ;  /* 0x0000007000848947 */ /* 0x006fea0003800000 */
.L_x_4140:
[----:B------:R-:W-:Y:S05]  /*36370*/  BSYNC B0 ;  /* 0x0000000000007941 */ /* 0x000fea0003800000 */
.L_x_3929:
[----:B------:R-:W2:Y:S01]  /*36380*/  LDL R2, [R1+0x48c] ;  /* 0x00048c0001027983 */ /* 0x000ea20000100800 */
[----:B------:R-:W-:Y:S01]  /*36390*/  BSSY B0, `(.L_x_3931) ;  /* 0x000005a000007945 */ /* 0x000fe20003800000 */
[----:B--2---:R-:W-:-:S13]  /*363a0*/  LOP3.LUT P0, RZ, R2, 0x1, RZ, 0xc0, !PT ;  /* 0x0000000102ff7812 */ /* 0x004fda000780c0ff */
[----:B------:R-:W-:Y:S05]  /*363b0*/  @!P0 BRA `(.L_x_3932) ;  /* 0x00000004005c8947 */ /* 0x000fea0003800000 */
[----:B0-----:R-:W1:Y:S01]  /*363c0*/  LDL R4, [R1+0x478] ;  /* 0x0004780001047983 */ /* 0x001e620000100800 */
[----:B------:R-:W0:Y:S02]  /*363d0*/  S2R R2, SR_TID.X ;  /* 0x0000000000027919 */ /* 0x000e240000002100 */
[----:B0-----:R-:W-:Y:S01]  /*363e0*/  LOP3.LUT R3, R2, 0x7f, RZ, 0xc0, !PT ;  /* 0x0000007f02037812 */ /* 0x001fe200078ec0ff */
[----:B------:R-:W-:Y:S01]  /*363f0*/  IMAD R2, R19, 0x8, R18 ;  /* 0x0000000813027824 */ /* 0x000fe200078e0212 */
[----:B------:R-:W-:Y:S02]  /*36400*/  BSSY B1, `(.L_x_3933) ;  /* 0x0000005000017945 */ /* 0x000fe40003800000 */
[----:B------:R-:W-:Y:S02]  /*36410*/  ISETP.NE.AND P1, PT, R3, RZ, PT ;  /* 0x000000ff0300720c */ /* 0x000fe40003f25270 */
[----:B-1----:R-:W-:-:S04]  /*36420*/  SHF.L.U32 R0, R4, 0x1f, RZ ;  /* 0x0000001f04007819 */ /* 0x002fc800000006ff */
[----:B------:R-:W0:Y:S02]  /*36430*/  SYNCS.PHASECHK.TRANS64.TRYWAIT P0, [R2+URZ+0x32460], R0 ;  /* 0x03246000020075a7 */ /* 0x000e24000800017f */
[----:B0-----:R-:W-:Y:S05]  /*36440*/  @!P0 BRA `(.L_x_3934) ;  /* 0x0000007000608947 */ /* 0x001fea0003800000 */
.L_x_4141:
[----:B------:R-:W-:Y:S05]  /*36450*/  BSYNC B1 ;  /* 0x0000000000017941 */ /* 0x000fea0003800000 */
.L_x_3933:
        /* <DEDUP_REMOVED lines=9> */
.L_x_3936:
[----:B------:R-:W-:Y:S05]  /*364f0*/  BSYNC B1 ;  /* 0x0000000000017941 */ /* 0x000fea0003800000 */
.L_x_3935:
        /* <DEDUP_REMOVED lines=12> */
.L_x_3937:
        /* <DEDUP_REMOVED lines=15> */
.L_x_3938:
        /* <DEDUP_REMOVED lines=15> */
.L_x_3939:
        /* <DEDUP_REMOVED lines=15> */
.L_x_3940:
        /* <DEDUP_REMOVED lines=10> */
.L_x_3932:
[----:B------:R-:W-:Y:S05]  /*36930*/  BSYNC B0 ;  /* 0x0000000000007941 */ /* 0x000fea0003800000 */
.L_x_3931:
[----:B0-----:R-:W1:Y:S04]  /*36940*/  LDL R4, [R1+0x4b0] ;  /* 0x0004b00001047983 */ /* 0x001e680000100800 */
[----:B------:R-:W2:Y:S01]  /*36950*/  LDL R5, [R1+0x484] ;  /* 0x0004840001057983 */ /* 0x000ea20000100800 */
[----:B------:R-:W-:Y:S01]  /*36960*/  BSSY B0, `(.L_x_3941) ;  /* 0x00001f8000007945 */ /* 0x000fe20003800000 */
[----:B-1----:R-:W-:-:S05]  /*36970*/  VIADD R0, R4, 0xfffffffe ;  /* 0xfffffffe04007836 */ /* 0x002fca0000000000 */
[----:B--2---:R-:W-:-:S13]  /*36980*/  ISETP.GE.AND P0, PT, R0, R5, PT ;  /* 0x000000050000720c */ /* 0x004fda0003f06270 */
[----:B------:R-:W-:Y:S05]  /*36990*/  @!P0 BRA `(.L_x_3942) ;  /* 0x0000001c00d08947 */ /* 0x000fea0003800000 */
[----:B------:R-:W2:Y:S04]  /*369a0*/  LDL.LU R9, [R1+0x4e4] ;  /* 0x0004e40001097983 */ /* 0x000ea80000300800 */
[----:B------:R-:W4:Y:S04]  /*369b0*/  LDL.LU R8, [R1+0x4ac] ;  /* 0x0004ac0001087983 */ /* 0x000f280000300800 */
[----:B------:R-:W5:Y:S04]  /*369c0*/  LDL.LU R7, [R1+0x4ec] ;  /* 0x0004ec0001077983 */ /* 0x000f680000300800 */
[----:B---3--:R-:W3:Y:S04]  /*369d0*/  LDL.LU R6, [R1+0x4a8] ;  /* 0x0004a80001067983 */ /* 0x008ee80000300800 */
[----:B------:R-:W3:Y:S01]  /*369e0*/  LDL.LU R4, [R1+0x4e8] ;  /* 0x0004e80001047983 */ /* 0x000ee20000300800 */
[----:B------:R-:W-:Y:S01]  /*369f0*/  BSSY B2, `(.L_x_3943) ;  /* 0x00000ad000027945 */ /* 0x000fe20003800000 */
[----:B--2---:R-:W-:-:S04]  /*36a00*/  VIADD R3, R9, 0x1 ;  /* 0x0000000109037836 */ /* 0x004fc80000000000 */
[----:B----4-:R-:W-:Y:S01]  /*36a10*/  IMAD R3, R3, R8, RZ ;  /* 0x0000000803037224 */ /* 0x010fe200078e02ff */
[----:B------:R-:W-:Y:S02]  /*36a20*/  LOP3.LUT R8, RZ, R5, RZ, 0x33, !PT ;  /* 0x00000005ff087212 */ /* 0x000fe400078e33ff */
[----:B-----5:R-:W-:Y:S02]  /*36a30*/  LOP3.LUT R2, RZ, R7, RZ, 0x33, !PT ;  /* 0x00000007ff027212 */ /* 0x020fe400078e33ff */
[----:B------:R-:W-:-:S04]  /*36a40*/  LOP3.LUT R3, RZ, R3, RZ, 0x33, !PT ;  /* 0x00000003ff037212 */ /* 0x000fc800078e33ff */
[----:B---3--:R-:W-:Y:S02]  /*36a50*/  VIADDMNMX R2, R3, -R6, R2, !PT ;  /* 0x8000000603027246 */ /* 0x008fe40007800102 */
        /* <DEDUP_REMOVED lines=42> */
.L_x_3947:
        /* <DEDUP_REMOVED lines=8> */
.L_x_4142:
[----:B------:R-:W-:Y:S05]  /*36d80*/  BSYNC B3 ;  /* 0x0000000000037941 */ /* 0x000fea0003800000 */
.L_x_3948:
        /* <DEDUP_REMOVED lines=9> */
.L_x_3951:
[----:B------:R-:W-:Y:S05]  /*36e20*/  BSYNC B3 ;  /* 0x0000000000037941 */ /* 0x000fea0003800000 */
.L_x_3950:
        /* <DEDUP_REMOVED lines=12> */
.L_x_3952:
        /* <DEDUP_REMOVED lines=13> */
.L_x_4143:
[----:B------:R-:W-:Y:S05]  /*36fc0*/  BSYNC B3 ;  /* 0x0000000000037941 */ /* 0x000fea0003800000 */
.L_x_3953:
        /* <DEDUP_REMOVED lines=11> */
.L_x_3956:
[----:B------:R-:W-:Y:S05]  /*37080*/  BSYNC B3 ;  /* 0x0000000000037941 */ /* 0x000fea0003800000 */
.L_x_3955:
        /* <DEDUP_REMOVED lines=9> */
.L_x_3957:
        /* <DEDUP_REMOVED lines=15> */
.L_x_3958:
        /* <DEDUP_REMOVED lines=15> */
.L_x_3959:
        /* <DEDUP_REMOVED lines=15> */
.L_x_3960:
        /* <DEDUP_REMOVED lines=10> */
.L_x_3946:
[----:B------:R-:W-:Y:S05]  /*37490*/  BSYNC B1 ;  /* 0x0000000000017941 */ /* 0x000fea0003800000 */
.L_x_3945:
[----:B------:R-:W2:Y:S02]  /*374a0*/  LDL.LU R5, [R1+0x4b0] ;  /* 0x0004b00001057983 */ /* 0x000ea40000300800 */
[----:B--2---:R-:W-:-:S07]  /*374b0*/  VIADD R0, R5, 0xfffffffd ;  /* 0xfffffffd05007836 */ /* 0x004fce0000000000 */
.L_x_3944:
[----:B------:R-:W-:Y:S05]  /*374c0*/  BSYNC B2 ;  /* 0x0000000000027941 */ /* 0x000fea0003800000 */
.L_x_3943:
[----:B------:R-:W-:-:S05]  /*374d0*/  VIADD R8, R8, 0xfffffffe ;  /* 0xfffffffe08087836 */ /* 0x000fca0000000000 */
[----:B------:R-:W-:-:S13]  /*374e0*/  ISETP.NE.AND P0, PT, R8, R4, PT ;  /* 0x000000040800720c */ /* 0x000fda0003f05270 */
[----:B------:R-:W-:Y:S05]  /*374f0*/  @!P0 BRA `(.L_x_3942) ;  /* 0x0000001000f88947 */ /* 0x000fea0003800000 */
.L_x_3993:
        /* <DEDUP_REMOVED lines=35> */
.L_x_3963:
        /* <DEDUP_REMOVED lines=8> */
.L_x_4144:
[----:B------:R-:W-:Y:S05]  /*377b0*/  BSYNC B2 ;  /* 0x0000000000027941 */ /* 0x000fea0003800000 */
.L_x_3964:
        /* <DEDUP_REMOVED lines=9> */
.L_x_3967:
[----:B------:R-:W-:Y:S05]  /*37850*/  BSYNC B2 ;  /* 0x0000000000027941 */ /* 0x000fea0003800000 */
.L_x_3966:
        /* <DEDUP_REMOVED lines=12> */
.L_x_3968:
        /* <DEDUP_REMOVED lines=13> */
.L_x_4145:
[----:B------:R-:W-:Y:S05]  /*379f0*/  BSYNC B2 ;  /* 0x0000000000027941 */ /* 0x000fea0003800000 */
.L_x_3969:
        /* <DEDUP_REMOVED lines=11> */
.L_x_3972:
[----:B------:R-:W-:Y:S05]  /*37ab0*/  BSYNC B2 ;  /* 0x0000000000027941 */ /* 0x000fea0003800000 */
.L_x_3971:
        /* <DEDUP_REMOVED lines=9> */
.L_x_3973:
        /* <DEDUP_REMOVED lines=15> */
.L_x_3974:
        /* <DEDUP_REMOVED lines=15> */
.L_x_3975:
        /* <DEDUP_REMOVED lines=15> */
.L_x_3976:
        /* <DEDUP_REMOVED lines=10> */
.L_x_3962:
[----:B------:R-:W-:Y:S05]  /*37ec0*/  BSYNC B1 ;  /* 0x0000000000017941 */ /* 0x000fea0003800000 */
.L_x_3961:
        /* <DEDUP_REMOVED lines=35> */
.L_x_3979:
        /* <DEDUP_REMOVED lines=8> */
.L_x_4146:
[----:B------:R-:W-:Y:S05]  /*38180*/  BSYNC B2 ;  /* 0x0000000000027941 */ /* 0x000fea0003800000 */
.L_x_3980:
        /* <DEDUP_REMOVED lines=9> */
.L_x_3983:
[----:B------:R-:W-:Y:S05]  /*38220*/  BSYNC B2 ;  /* 0x0000000000027941 */ /* 0x000fea0003800000 */
.L_x_3982:
        /* <DEDUP_REMOVED lines=12> */
.L_x_3984:
        /* <DEDUP_REMOVED lines=13> */
.L_x_4147:
[----:B------:R-:W-:Y:S05]  /*383c0*/  BSYNC B2 ;  /* 0x0000000000027941 */ /* 0x000fea0003800000 */
.L_x_3985:
        /* <DEDUP_REMOVED lines=11> */
.L_x_3988:
[----:B------:R-:W-:Y:S05]  /*38480*/  BSYNC B2 ;  /* 0x0000000000027941 */ /* 0x000fea0003800000 */
.L_x_3987:
        /* <DEDUP_REMOVED lines=9> */
.L_x_3989:
        /* <DEDUP_REMOVED lines=15> */
.L_x_3990:
        /* <DEDUP_REMOVED lines=15> */
.L_x_3991:
        /* <DEDUP_REMOVED lines=15> */
.L_x_3992:
        /* <DEDUP_REMOVED lines=10> */
.L_x_3978:
[----:B------:R-:W-:Y:S05]  /*38890*/  BSYNC B1 ;  /* 0x0000000000017941 */ /* 0x000fea0003800000 */
.L_x_3977:
[----:B------:R-:W2:Y:S01]  /*388a0*/  LDL R5, [R1+0x484] ;  /* 0x0004840001057983 */ /* 0x000ea20000100800 */
[----:B------:R-:W-:Y:S01]  /*388b0*/  VIADD R0, R0, 0xfffffffe ;  /* 0xfffffffe00007836 */ /* 0x000fe20000000000 */
[----:B--2---:R-:W-:-:S13]  /*388c0*/  ISETP.GT.AND P0, PT, R6, R5, PT ;  /* 0x000000050600720c */ /* 0x004fda0003f04270 */
[----:B------:R-:W-:Y:S05]  /*388d0*/  @P0 BRA `(.L_x_3993) ;  /* 0xffffffec00080947 */ /* 0x000fea000383ffff */
.L_x_3942:
[----:B------:R-:W-:Y:S05]  /*388e0*/  BSYNC B0 ;  /* 0x0000000000007941 */ /* 0x000fea0003800000 */
.L_x_3941:
[----:B------:R-:W0:Y:S02]  /*388f0*/  S2R R2, SR_TID.X ;  /* 0x0000000000027919 */ /* 0x000e240000002100 */
[----:B0-----:R-:W-:Y:S02]  /*38900*/  LOP3.LUT R3, R2, 0x7f, RZ, 0xc0, !PT ;  /* 0x0000007f02037812 */ /* 0x001fe400078ec0ff */
[----:B------:R-:W2:Y:S01]  /*38910*/  LDL.LU R2, [R1+0x478] ;  /* 0x0004780001027983 */ /* 0x000ea20000300800 */
[----:B------:R-:W-:Y:S01]  /*38920*/  VIADD R19, R19, 0x1 ;  /* 0x0000000113137836 */ /* 0x000fe20000000000 */
[----:B------:R-:W-:Y:S01]  /*38930*/  ISETP.NE.AND P1, PT, R3, RZ, PT ;  /* 0x000000ff0300720c */ /* 0x000fe20003f25270 */
[----:B------:R-:W-:Y:S03]  /*38940*/  BSSY B0, `(.L_x_3994) ;  /* 0x0000013000007945 */ /* 0x000fe60003800000 */
[----:B------:R-:W-:-:S04]  /*38950*/  ISETP.NE.AND P0, PT, R19, 0x2, PT ;  /* 0x000000021300780c */ /* 0x000fc80003f05270 */
[----:B------:R-:W-:-:S04]  /*38960*/  SEL R0, RZ, 0x1, P0 ;  /* 0x00000001ff007807 */ /* 0x000fc80000000000 */
[----:B--2---:R-:W-:-:S05]  /*38970*/  LOP3.LUT R2, R2, R0, RZ, 0x3c, !PT ;  /* 0x0000000002027212 */ /* 0x004fca00078e3cff */
[----:B------:R0:W-:Y:S01]  /*38980*/  STL [R1+0x478], R2 ;  /* 0x0004780201007387 */ /* 0x0001e20000100800 */
[----:B------:R-:W-:Y:S05]  /*38990*/  @P1 BRA `(.L_x_3995) ;  /* 0x0000000000341947 */ /* 0x000fea0003800000 */
[----:B------:R-:W1:Y:S01]  /*389a0*/  S2R R3, SR_LANEID ;  /* 0x0000000000037919 */ /* 0x000e620000000000 */
[----:B------:R-:W-:Y:S01]  /*389b0*/  VOTEU.ANY UR4, UPT, PT ;  /* 0x0000000000047886 */ /* 0x000fe200038e0100 */
[----:B------:R-:W2:Y:S01]  /*389c0*/  LDC.64 R4, c[0x0][0xd60] ;  /* 0x00035800ff047b82 */ /* 0x000ea20000000a00 */
[----:B------:R-:W1:Y:S08]  /*389d0*/  FLO.U32 R0, UR4 ;  /* 0x0000000400007d00 */ /* 0x000e7000080e0000 */
[----:B0-----:R-:W2:Y:S01]  /*389e0*/  POPC R2, UR4 ;  /* 0x0000000400027d09 */ /* 0x001ea20008000000 */
[----:B-1----:R-:W-:-:S13]  /*389f0*/  ISETP.EQ.U32.AND P1, PT, R0, R3, PT ;  /* 0x000000030000720c */ /* 0x002fda0003f22070 */
[----:B--2---:R-:W2:Y:S01]  /*38a00*/  @P1 ATOMG.E.ADD.STRONG.GPU PT, R5, desc[UR42][R4.64], R2 ;  /* 0x00000002040519a8 */ /* 0x004ea200081ee1ea */
[----:B------:R-:W0:Y:S02]  /*38a10*/  S2R R3, SR_LTMASK ;  /* 0x0000000000037919 */ /* 0x000e240000003900 */
[----:B0-----:R-:W-:-:S06]  /*38a20*/  LOP3.LUT R3, R3, UR4, RZ, 0xc0, !PT ;  /* 0x0000000403037c12 */ /* 0x001fcc000f8ec0ff */
[----:B------:R-:W0:Y:S01]  /*38a30*/  POPC R3, R3 ;  /* 0x0000000300037309 */ /* 0x000e220000000000 */
[----:B--2---:R-:W0:Y:S02]  /*38a40*/  SHFL.IDX PT, R0, R5, R0, 0x1f ;  /* 0x00001f0005007589 */ /* 0x004e2400000e0000 */
[----:B0-----:R-:W-:-:S05]  /*38a50*/  IADD3 R0, R0, UR39, R3 ;  /* 0x0000002700007c10 */ /* 0x001fca000fffe003 */
[----:B------:R1:W-:Y:S02]  /*38a60*/  STL [R1+0x460], R0 ;  /* 0x0004600001007387 */ /* 0x0003e40000100800 */
.L_x_3995:
[----:B------:R-:W-:Y:S05]  /*38a70*/  BSYNC B0 ;  /* 0x0000000000007941 */ /* 0x000fea0003800000 */
.L_x_3994:
[----:B------:R-:W-:-:S07]  /*38a80*/  SEL R19, R19, RZ, P0 ;  /* 0x000000ff13137207 */ /* 0x000fce0000000000 */
.L_x_3907:
[----:B------:R-:W-:Y:S05]  /*38a90*/  BSYNC B7 ;  /* 0x0000000000077941 */ /* 0x000fea0003800000 */
.L_x_3905:
[----:B-1--4-:R-:W4:Y:S02]  /*38aa0*/  LDL R0, [R1+0x48c] ;  /* 0x00048c0001007983 */ /* 0x012f240000100800 */
[----:B----4-:R-:W-:-:S13]  /*38ab0*/  LOP3.LUT P0, RZ, R0, 0x40, RZ, 0xc0, !PT ;  /* 0x0000004000ff7812 */ /* 0x010fda000780c0ff */
[----:B------:R-:W-:Y:S05]  /*38ac0*/  @!P0 BRA `(.L_x_3996) ;  /* 0x0000000000288947 */ /* 0x000fea0003800000 */
[----:B------:R-:W-:Y:S05]  /*38ad0*/  WARPSYNC.ALL ;  /* 0x0000000000007948 */ /* 0x000fea0003800000 */
[----:B------:R-:W1:Y:S08]  /*38ae0*/  S2UR UR5, SR_CgaCtaId ;  /* 0x00000000000579c3 */ /* 0x000e700000008800 */
[----:B------:R-:W-:Y:S06]  /*38af0*/  BAR.SYNC.DEFER_BLOCKING 0x5, 0x180 ;  /* 0x0146000000007b1d */ /* 0x000fec0000010000 */
[----:B------:R-:W-:-:S02]  /*38b00*/  UMOV UR4, 0x400 ;  /* 0x0000040000047882 */ /* 0x000fc40000000000 */
[----:B-1----:R-:W-:-:S06]  /*38b10*/  ULEA UR4, UR5, UR4, 0x18 ;  /* 0x0000000405047291 */ /* 0x002fcc000f8ec03f */
[----:B------:R-:W-:-:S05]  /*38b20*/  IMAD.U32 R18, RZ, RZ, UR4 ;  /* 0x00000004ff127e24 */ /* 0x000fca000f8e00ff */
[----:B--23--:R-:W1:Y:S04]  /*38b30*/  LDS.128 R4, [R18+0x324d0] ;  /* 0x0324d00012047984 */ /* 0x00ce680000000c00 */
[----:B-1----:R1:W-:Y:S01]  /*38b40*/  STL.128 [R1+0x460], R4 ;  /* 0x0004600401007387 */ /* 0x0023e20000100c00 */
[----:B------:R-:W-:Y:S06]  /*38b50*/  BAR.ARV 0x4, 0x180 ;  /* 0x0106000000007b1d */ /* 0x000fec0000002000 */
[----:B------:R-:W-:Y:S05]  /*38b60*/  BRA `(.L_x_3997) ;  /* 0x0000001000347947 */ /* 0x000fea0003800000 */
.L_x_3996:
[----:B------:R-:W1:Y:S01]  /*38b70*/  S2R R0, SR_TID.X ;  /* 0x0000000000007919 */ /* 0x000e620000002100 */
[----:B------:R-:W-:Y:S01]  /*38b80*/  UMOV UR4, 0xffffffff ;  /* 0xffffffff00047882 */ /* 0x000fe20000000000 */
[----:B-1----:R-:W-:-:S04]  /*38b90*/  LOP3.LUT R16, R0, 0x1f, RZ, 0xc0, !PT ;  /* 0x0000001f00107812 */ /* 0x002fc800078ec0ff */
[----:B------:R-:W-:Y:S01]  /*38ba0*/  ISETP.NE.AND P0, PT, R16, 0x1f, PT ;  /* 0x0000001f1000780c */ /* 0x000fe20003f05270 */
[----:B------:R-:W-:-:S12]  /*38bb0*/  BRA.DIV UR4, `(.L_x_3998) ;  /* 0x0000004e04107947 */ /* 0x000fd8000b800000 */
[----:B------:R-:W4:Y:S01]  /*38bc0*/  LDL R3, [R1+0x46c] ;  /* 0x00046c0001037983 */ /* 0x000f220000100800 */
[----:B------:R-:W-:-:S03]  /*38bd0*/  ULDC UR4, c[0x0][0xd3c] ;  /* 0x00034f0000047ab9 */ /* 0x000fc60000000800 */
[----:B0-----:R-:W5:Y:S01]  /*38be0*/  LDL.LU R2, [R1+0x460] ;  /* 0x0004600001027983 */ /* 0x001f620000300800 */
[----:B----4-:R-:W-:-:S05]  /*38bf0*/  IMAD.IADD R0, R3, 0x1, R16 ;  /* 0x0000000103007824 */ /* 0x010fca00078e0210 */
[----:B------:R-:W-:Y:S01]  /*38c00*/  ISETP.GE.OR P1, PT, R0, UR4, !P0 ;  /* 0x0000000400007c0c */ /* 0x000fe2000c726670 */
[----:B-----5:R-:W-:-:S12]  /*38c10*/  IMAD.MOV.U32 R10, RZ, RZ, R2 ;  /* 0x000000ffff0a7224 */ /* 0x020fd800078e0002 */
[----:B------:R-:W0:Y:S08]  /*38c20*/  @!P1 LDC.64 R2, c[0x0][0xd80] ;  /* 0x00036000ff029b82 */ /* 0x000e300000000a00 */
[----:B---3--:R-:W1:Y:S01]  /*38c30*/  @!P1 LDC.64 R6, c[0x0][0xd78] ;  /* 0x00035e00ff069b82 */ /* 0x008e620000000a00 */
[----:B0-----:R-:W-:-:S05]  /*38c40*/  @!P1 IMAD.WIDE R2, R0, 0x4, R2 ;  /* 0x0000000400029825 */ /* 0x001fca00078e0202 */
[----:B------:R1:W3:Y:S02]  /*38c50*/  @!P1 LDG.E R8, desc[UR42][R2.64] ;  /* 0x0000002a02089981 */ /* 0x0002e4000c1e1900 */
[----:B-1----:R-:W-:-:S06]  /*38c60*/  @!P1 IMAD.WIDE R2, R0, 0x4, R6 ;  /* 0x0000000400029825 */ /* 0x002fcc00078e0206 */
[----:B------:R-:W4:Y:S01]  /*38c70*/  @!P1 LDG.E R2, desc[UR42][R2.64] ;  /* 0x0000002a02029981 */ /* 0x000f22000c1e1900 */
[----:B--2---:R-:W-:Y:S02]  /*38c80*/  IMAD.MOV.U32 R4, RZ, RZ, RZ ;  /* 0x000000ffff047224 */ /* 0x004fe400078e00ff */
[----:B------:R-:W-:Y:S01]  /*38c90*/  IMAD.MOV.U32 R6, RZ, RZ, RZ ;  /* 0x000000ffff067224 */ /* 0x000fe200078e00ff */
[C---:B------:R-:W-:Y:S02]  /*38ca0*/  ISETP.GE.U32.AND P2, PT, R16.reuse, 0x2, PT ;  /* 0x000000021000780c */ /* 0x040fe40003f46070 */
[C---:B------:R-:W-:Y:S02]  /*38cb0*/  ISETP.GE.U32.AND P3, PT, R16.reuse, 0x4, PT ;  /* 0x000000041000780c */ /* 0x040fe40003f66070 */
[C---:B------:R-:W-:Y:S02]  /*38cc0*/  ISETP.GE.U32.AND P4, PT, R16.reuse, 0x8, PT ;  /* 0x000000081000780c */ /* 0x040fe40003f86070 */
[----:B------:R-:W-:Y:S01]  /*38cd0*/  ISETP.GE.U32.AND P5, PT, R16, 0x10, PT ;  /* 0x000000101000780c */ /* 0x000fe20003fa6070 */
[----:B------:R-:W-:Y:S04]  /*38ce0*/  SHFL.IDX PT, R5, R10, RZ, 0x1f ;  /* 0x00001fff0a057589 */ /* 0x000fe800000e0000 */
[----:B------:R-:W-:Y:S01]  /*38cf0*/  SHFL.IDX PT, R0, R10, 0x1, 0x1f ;  /* 0x00201f000a007f89 */ /* 0x000fe200000e0000 */
[----:B---3--:R-:W-:-:S02]  /*38d00*/  @!P1 IMAD.MOV.U32 R4, RZ, RZ, R8 ;  /* 0x000000ffff049224 */ /* 0x008fc400078e0008 */
[----:B----4-:R-:W-:-:S04]  /*38d10*/  @!P1 IMAD.MOV.U32 R6, RZ, RZ, R2 ;  /* 0x000000ffff069224 */ /* 0x010fc800078e0002 */
        /* <DEDUP_REMOVED lines=17> */
[----:B------:R0:W1:Y:S01]  /*38e30*/  SHFL.IDX PT, R9, R7, 0x1f, 0x1f ;  /* 0x03e01f0007097f89 */ /* 0x00006200000e0000 */
[----:B------:R-:W-:-:S07]  /*38e40*/  IMAD.MOV.U32 R8, RZ, RZ, RZ ;  /* 0x000000ffff087224 */ /* 0x000fce00078e00ff */
.L_x_4157:
[----:B------:R-:W-:Y:S02]  /*38e50*/  ULDC UR4, c[0x0][0xd38] ;  /* 0x00034e0000047ab9 */ /* 0x000fe40000000800 */
[----:B------:R-:W-:-:S04]  /*38e60*/  IMAD.U32 R2, RZ, RZ, UR4 ;  /* 0x00000004ff027e24 */ /* 0x000fc8000f8e00ff */
[----:B-1----:R-:W-:-:S04]  /*38e70*/  IMAD R9, R9, R2, RZ ;  /* 0x0000000209097224 */ /* 0x002fc800078e02ff */
[----:B------:R-:W-:-:S05]  /*38e80*/  IMAD.IADD R0, R0, 0x1, R9 ;  /* 0x0000000100007824 */ /* 0x000fca00078e0209 */
[----:B------:R-:W-:-:S13]  /*38e90*/  ISETP.GT.AND P6, PT, R0, R5, PT ;  /* 0x000000050000720c */ /* 0x000fda0003fc4270 */
[----:B------:R-:W-:Y:S05]  /*38ea0*/  @P6 BRA `(.L_x_3999) ;  /* 0x0000000000ac6947 */ /* 0x000fea0003800000 */
.L_x_4002:
        /* <DEDUP_REMOVED lines=37> */
.L_x_4165:
[----:B------:R-:W-:Y:S02]  /*39100*/  ULDC UR4, c[0x0][0xd38] ;  /* 0x00034e0000047ab9 */ /* 0x000fe40000000800 */
[----:B------:R-:W-:-:S04]  /*39110*/  IMAD.U32 R2, RZ, RZ, UR4 ;  /* 0x00000004ff027e24 */ /* 0x000fc8000f8e00ff */
[----:B-1----:R-:W-:-:S04]  /*39120*/  IMAD R9, R9, R2, RZ ;  /* 0x0000000209097224 */ /* 0x002fc800078e02ff */
[----:B------:R-:W-:-:S05]  /*39130*/  IMAD.IADD R0, R9, 0x1, R0 ;  /* 0x0000000109007824 */ /* 0x000fca00078e0200 */
[----:B------:R-:W-:-:S13]  /*39140*/  ISETP.GT.AND P6, PT, R0, R5, PT ;  /* 0x000000050000720c */ /* 0x000fda0003fc4270 */
[----:B------:R-:W-:Y:S05]  /*39150*/  @!P6 BRA `(.L_x_4002) ;  /* 0xfffffffc0054e947 */ /* 0x000fea000383ffff */
.L_x_3999:
        /* <DEDUP_REMOVED lines=12> */
.L_x_4170:
[----:B------:R-:W-:-:S13]  /*39220*/  ISETP.NE.AND P0, PT, R0, RZ, PT ;  /* 0x000000ff0000720c */ /* 0x000fda0003f05270 */
[----:B------:R-:W-:Y:S05]  /*39230*/  @!P0 BRA `(.L_x_4004) ;  /* 0x0000000000148947 */ /* 0x000fea0003800000 */
[----:B------:R-:W-:Y:S01]  /*39240*/  UMOV UR4, 0xffffffff ;  /* 0xffffffff00047882 */ /* 0x000fe20000000000 */
[----:B-1----:R-:W-:Y:S02]  /*39250*/  VIADD R3, R3, 0xffffffff ;  /* 0xffffffff03037836 */ /* 0x002fe40000000000 */
[----:B------:R-:W-:Y:S05]  /*39260*/  BRA.DIV UR4, `(.L_x_4005) ;  /* 0x0000005204047947 */ /* 0x000fea000b800000 */
[----:B------:R1:W3:Y:S02]  /*39270*/  SHFL.IDX PT, R3, R7, R3, 0x1f ;  /* 0x00001f0307037589 */ /* 0x0002e400000e0000 */
.L_x_4173:
[----:B---3--:R-:W-:-:S07]  /*39280*/  IMAD.MOV.U32 R8, RZ, RZ, R3 ;  /* 0x000000ffff087224 */ /* 0x008fce00078e0003 */
.L_x_4004:
[----:B------:R-:W-:Y:S01]  /*39290*/  ISETP.NE.AND P0, PT, R6, 0x1, PT ;  /* 0x000000010600780c */ /* 0x000fe20003f05270 */
[----:B------:R-:W-:-:S05]  /*392a0*/  IMAD R0, R8, R2, R9 ;  /* 0x0000000208007224 */ /* 0x000fca00078e0209 */
[----:B------:R3:W-:Y:S02]  /*392b0*/  STL [R1+0x460], R0 ;  /* 0x0004600001007387 */ /* 0x0007e40000100800 */
[----:B---3--:R-:W-:-:S05]  /*392c0*/  IMAD.IADD R0, R5, 0x1, -R0 ;  /* 0x0000000105007824 */ /* 0x008fca00078e0a00 */
[----:B------:R-:W-:Y:S05]  /*392d0*/  @!P0 BRA `(.L_x_4006) ;  /* 0x0000000000e48947 */ /* 0x000fea0003800000 */
[----:B------:R-:W-:-:S04]  /*392e0*/  IABS R5, R4 ;  /* 0x0000000400057213 */ /* 0x000fc80000000000 */
[----:B------:R-:W3:Y:S08]  /*392f0*/  I2F.RP R2, R5 ;  /* 0x0000000500027306 */ /* 0x000ef00000209400 */
[----:B---3--:R-:W3:Y:S02]  /*39300*/  MUFU.RCP R2, R2 ;  /* 0x0000000200027308 */ /* 0x008ee40000001000 */
[----:B---3--:R-:W-:-:S06]  /*39310*/  VIADD R2, R2, 0xffffffe ;  /* 0x0ffffffe02027836 */ /* 0x008fcc0000000000 */
[----:B-1----:R-:W1:Y:S02]  /*39320*/  F2I.FTZ.U32.TRUNC.NTZ R3, R2 ;  /* 0x0000000200037305 */ /* 0x002e64000021f000 */
        /* <DEDUP_REMOVED lines=15> */
[----:B------:R-:W1:Y:S07]  /*39420*/  I2F.RP R2, R5 ;  /* 0x0000000500027306 */ /* 0x000e6e0000209400 */
[----:B------:R-:W-:Y:S01]  /*39430*/  @P0 VIADD R8, R8, 0x1 ;  /* 0x0000000108080836 */ /* 0x000fe20000000000 */
[----:B-1----:R-:W1:Y:S02]  /*39440*/  MUFU.RCP R2, R2 ;  /* 0x0000000200027308 */ /* 0x002e640000001000 */
[----:B-1----:R-:W-:-:S06]  /*39450*/  VIADD R2, R2, 0xffffffe ;  /* 0x0ffffffe02027836 */ /* 0x002fcc0000000000 */
[----:B------:R-:W1:Y:S02]  /*39460*/  F2I.FTZ.U32.TRUNC.NTZ R3, R2 ;  /* 0x0000000200037305 */ /* 0x000e64000021f000 */
[----:B-1----:R-:W-:-:S04]  /*39470*/  IMAD.MOV R2, RZ, RZ, -R3 ;  /* 0x000000ffff027224 */ /* 0x002fc800078e0a03 */
[----:B0-----:R-:W-:Y:S02]  /*39480*/  IMAD R7, R2, R5, RZ ;  /* 0x0000000502077224 */ /* 0x001fe400078e02ff */
        /* <DEDUP_REMOVED lines=30> */
.L_x_4006:
[----:B-1----:R-:W3:Y:S01]  /*39670*/  LDL R3, [R1+0x46c] ;  /* 0x00046c0001037983 */ /* 0x002ee20000100800 */
        /* <DEDUP_REMOVED lines=52> */
[----:B------:R-:W-:Y:S02]  /*399c0*/  LOP3.LUT R0, R6, R8, RZ, 0x3c, !PT ;  /* 0x0000000806007212 */ /* 0x000fe400078e3cff */
[----:B------:R-:W-:Y:S02]  /*399d0*/  IADD3 R6, R7, 0x1000000, R6 ;  /* 0x0100000007067810 */ /* 0x000fe40007ffe006 */
        /* <DEDUP_REMOVED lines=8> */
.L_x_4007:
[----:B------:R-:W-:-:S05]  /*39a60*/  LOP3.LUT R0, RZ, R0, RZ, 0x33, !PT ;  /* 0x00000000ff007212 */ /* 0x000fca00078e33ff */
[----:B------:R-:W-:-:S05]  /*39a70*/  IMAD.IADD R0, R4, 0x1, R0 ;  /* 0x0000000104007824 */ /* 0x000fca00078e0200 */
[----:B------:R3:W-:Y:S01]  /*39a80*/  STL [R1+0x464], R0 ;  /* 0x0004640001007387 */ /* 0x0007e20000100800 */
[----:B------:R-:W-:Y:S05]  /*39a90*/  BRA `(.L_x_4008) ;  /* 0x0000000000287947 */ /* 0x000fea0003800000 */
.L_x_4000:
[----:B------:R-:W-:Y:S01]  /*39aa0*/  UMOV UR4, URZ ;  /* 0x0000003f00047c82 */ /* 0x000fe20008000000 */
[----:B------:R-:W-:Y:S01]  /*39ab0*/  UMOV UR5, URZ ;  /* 0x0000003f00057c82 */ /* 0x000fe20008000000 */
[----:B------:R-:W-:Y:S01]  /*39ac0*/  ULDC UR6, c[0x0][0xd3c] ;  /* 0x00034f0000067ab9 */ /* 0x000fe20000000800 */
[----:B------:R-:W-:Y:S01]  /*39ad0*/  IMAD.U32 R3, RZ, RZ, UR4 ;  /* 0x00000004ff037e24 */ /* 0x000fe2000f8e00ff */
[----:B------:R1:W-:Y:S01]  /*39ae0*/  STL [R1+0x460], R5 ;  /* 0x0004600501007387 */ /* 0x0003e20000100800 */
[----:B------:R-:W-:Y:S02]  /*39af0*/  IMAD.U32 R2, RZ, RZ, UR5 ;  /* 0x00000005ff027e24 */ /* 0x000fe4000f8e00ff */
[----:B------:R-:W-:Y:S01]  /*39b00*/  IMAD.U32 R0, RZ, RZ, UR6 ;  /* 0x00000006ff007e24 */ /* 0x000fe2000f8e00ff */
[----:B------:R1:W-:Y:S04]  /*39b10*/  STL [R1+0x464], R3 ;  /* 0x0004640301007387 */ /* 0x0003e80000100800 */
[----:B------:R1:W-:Y:S04]  /*39b20*/  STL [R1+0x46c], R0 ;  /* 0x00046c0001007387 */ /* 0x0003e80000100800 */
[----:B------:R1:W-:Y:S02]  /*39b30*/  STL [R1+0x468], R2 ;  /* 0x0004680201007387 */ /* 0x0003e40000100800 */
.L_x_4008:
[----:B01----:R-:W4:Y:S04]  /*39b40*/  LDL R2, [R1+0x46c] ;  /* 0x00046c0001027983 */ /* 0x003f280000100800 */
[----:B------:R-:W5:Y:S04]  /*39b50*/  LDL R3, [R1+0x468] ;  /* 0x0004680001037983 */ /* 0x000f680000100800 */
[----:B------:R-:W2:Y:S04]  /*39b60*/  LDL R4, [R1+0x460] ;  /* 0x0004600001047983 */ /* 0x000ea80000100800 */
[----:B------:R-:W2:Y:S01]  /*39b70*/  LDL R5, [R1+0x464] ;  /* 0x0004640001057983 */ /* 0x000ea20000100800 */
[----:B---3--:R-:W0:Y:S01]  /*39b80*/  S2R R0, SR_TID.X ;  /* 0x0000000000007919 */ /* 0x008e220000002100 */
[----:B------:R-:W-:Y:S05]  /*39b90*/  WARPSYNC.ALL ;  /* 0x0000000000007948 */ /* 0x000fea0003800000 */
[----:B0-----:R-:W-:Y:S01]  /*39ba0*/  LOP3.LUT R0, R0, 0x1f, RZ, 0xc0, !PT ;  /* 0x0000001f00007812 */ /* 0x001fe200078ec0ff */
[----:B------:R-:W-:Y:S03]  /*39bb0*/  BAR.SYNC.DEFER_BLOCKING 0x4, 0x180 ;  /* 0x0106000000007b1d */ /* 0x000fe60000010000 */
[----:B------:R-:W-:-:S13]  /*39bc0*/  ISETP.NE.AND P0, PT, R0, RZ, PT ;  /* 0x000000ff0000720c */ /* 0x000fda0003f05270 */
[----:B------:R-:W0:Y:S01]  /*39bd0*/  @!P0 S2R R0, SR_CgaCtaId ;  /* 0x0000000000008919 */ /* 0x000e220000008800 */
[----:B----4-:R-:W-:Y:S01]  /*39be0*/  IMAD.MOV.U32 R7, RZ, RZ, R2 ;  /* 0x000000ffff077224 */ /* 0x010fe200078e0002 */
[----:B------:R-:W-:Y:S01]  /*39bf0*/  @!P0 MOV R2, 0x400 ;  /* 0x0000040000028802 */ /* 0x000fe20000000f00 */
[----:B-----5:R-:W-:-:S03]  /*39c00*/  IMAD.MOV.U32 R6, RZ, RZ, R3 ;  /* 0x000000ffff067224 */ /* 0x020fc600078e0003 */
[----:B0-----:R-:W-:-:S05]  /*39c10*/  @!P0 LEA R18, R0, R2, 0x18 ;  /* 0x0000000200128211 */ /* 0x001fca00078ec0ff */
[----:B--2---:R0:W-:Y:S01]  /*39c20*/  @!P0 STS.128 [R18+0x324d0], R4 ;  /* 0x0324d00412008388 */ /* 0x0041e20000000c00 */
[----:B------:R-:W-:Y:S06]  /*39c30*/  BAR.ARV 0x5, 0x180 ;  /* 0x0146000000007b1d */ /* 0x000fec0000002000 */
.L_x_3997:
[----:B------:R-:W2:Y:S01]  /*39c40*/  LDL R0, [R1+0x46c] ;  /* 0x00046c0001007983 */ /* 0x000ea20000100800 */
[----:B------:R-:W-:Y:S02]  /*39c50*/  ULDC UR4, c[0x0][0xd3c] ;  /* 0x00034f0000047ab9 */ /* 0x000fe40000000800 */
[----:B--2---:R-:W-:-:S13]  /*39c60*/  ISETP.GE.AND P0, PT, R0, UR4, PT ;  /* 0x0000000400007c0c */ /* 0x004fda000bf06270 */
[----:B------:R-:W-:Y:S05]  /*39c70*/  @!P0 BRA `(.L_x_4009) ;  /* 0xffffff7800b88947 */ /* 0x000fea000383ffff */
[----:B------:R-:W-:Y:S05]  /*39c80*/  BSYNC B8 ;  /* 0x0000000000087941 */ /* 0x000fea0003800000 */
.L_x_3843:
[----:B---3--:R-:W2:Y:S01]  /*39c90*/  LDL.LU R0, [R1+0x4e0] ;  /* 0x0004e00001007983 */ /* 0x008ea20000300800 */
[----:B------:R-:W-:Y:S01]  /*39ca0*/  BSSY B0, `(.L_x_4010) ;  /* 0x000000b000007945 */ /* 0x000fe20003800000 */
[----:B01----:R-:W0:Y:S01]  /*39cb0*/  S2R R5, SR_CgaCtaId ;  /* 0x0000000000057919 */ /* 0x003e220000008800 */
        /* <DEDUP_REMOVED lines=9> */
.L_x_4174:
[----:B------:R-:W-:Y:S05]  /*39d50*/  BSYNC B0 ;  /* 0x0000000000007941 */ /* 0x000fea0003800000 */
.L_x_4010:
[----:B------:R-:W-:-:S03]  /*39d60*/  UMOV UR4, 0xffffffff ;  /* 0xffffffff00047882 */ /* 0x000fc60000000000 */
[----:B------:R-:W-:Y:S05]  /*39d70*/  BRA.DIV UR4, `(.L_x_4012) ;  /* 0x0000004604807947 */ /* 0x000fea000b800000 */
[----:B------:R-:W1:Y:S02]  /*39d80*/  S2R R2, SR_TID.X ;  /* 0x0000000000027919 */ /* 0x000e640000002100 */
[----:B-1----:R-:W-:-:S04]  /*39d90*/  SHF.R.U32.HI R2, RZ, 0x5, R2 ;  /* 0x00000005ff027819 */ /* 0x002fc80000011602 */
[----:B------:R-:W-:-:S05]  /*39da0*/  LOP3.LUT R2, R2, 0x3, RZ, 0xc0, !PT ;  /* 0x0000000302027812 */ /* 0x000fca00078ec0ff */
[----:B------:R1:W2:Y:S02]  /*39db0*/  SHFL.IDX PT, R14, R2, RZ, 0x1f ;  /* 0x00001fff020e7589 */ /* 0x0002a400000e0000 */
.L_x_4177:
[----:B--2---:R-:W-:-:S13]  /*39dc0*/  ISETP.NE.AND P0, PT, R14, RZ, PT ;  /* 0x000000ff0e00720c */ /* 0x004fda0003f05270 */
[----:B------:R-:W-:Y:S05]  /*39dd0*/  @P0 BRA `(.L_x_3599) ;  /* 0x00000000008c0947 */ /* 0x000fea0003800000 */
[----:B------:R-:W-:-:S03]  /*39de0*/  UMOV UR4, 0xffffffff ;  /* 0xffffffff00047882 */ /* 0x000fc60000000000 */
[----:B------:R-:W-:Y:S05]  /*39df0*/  BRA.DIV UR4, `(.L_x_4013) ;  /* 0x0000004604947947 */ /* 0x000fea000b800000 */
[----:B------:R-:W-:-:S13]  /*39e00*/  ELECT P6, URZ, PT ;  /* 0x00000000003f782f */ /* 0x000fda00038c0000 */
.L_x_4180:
[----:B------:R-:W-:Y:S05]  /*39e10*/  @!P6 BRA `(.L_x_3599) ;  /* 0x00000000007ce947 */ /* 0x000fea0003800000 */
[----:B------:R-:W-:-:S06]  /*39e20*/  ULOP3.LUT UR4, UR38, 0x2, URZ, 0xfc, !UPT ;  /* 0x0000000226047892 */ /* 0x000fcc000f8efc3f */
[----:B-1----:R-:W-:-:S05]  /*39e30*/  IMAD.U32 R2, RZ, RZ, UR4 ;  /* 0x00000004ff027e24 */ /* 0x002fca000f8e00ff */
[----:B------:R-:W-:-:S13]  /*39e40*/  ISETP.NE.AND P2, PT, R2, 0x3, PT ;  /* 0x000000030200780c */ /* 0x000fda0003f45270 */
[----:B------:R-:W-:Y:S05]  /*39e50*/  @!P2 BRA `(.L_x_4014) ;  /* 0x000000000004a947 */ /* 0x000fea0003800000 */
[----:B------:R-:W-:Y:S01]  /*39e60*/  BPT.TRAP 0x1 ;  /* 0x000000040000795c */ /* 0x000fe20000300000 */
.L_x_4014:
        /* <DEDUP_REMOVED lines=13> */
.L_x_4181:
[----:B------:R-:W1:Y:S02]  /*39f40*/  SYNCS.PHASECHK.TRANS64.TRYWAIT P0, [R7+URZ], R2 ;  /* 0x00000002070075a7 */ /* 0x000e64000800017f */
[----:B-1----:R-:W-:Y:S05]  /*39f50*/  @!P0 BRA `(.L_x_4016) ;  /* 0x0000004400708947 */ /* 0x002fea0003800000 */
.L_x_4182:
[----:B------:R-:W-:Y:S05]  /*39f60*/  @!P2 BRA `(.L_x_4017) ;  /* 0x000000000004a947 */ /* 0x000fea0003800000 */
[----:B------:R-:W-:Y:S01]  /*39f70*/  BPT.TRAP 0x1 ;  /* 0x000000040000795c */ /* 0x000fe20000300000 */
.L_x_4017:
[----:B------:R-:W-:-:S04]  /*39f80*/  VIADD R0, R0, 0x32460 ;  /* 0x0003246000007836 */ /* 0x000fc80000000000 */
[----:B------:R-:W-:-:S04]  /*39f90*/  IMAD R4, R19, 0x8, R0 ;  /* 0x0000000813047824 */ /* 0x000fc800078e0200 */
[----:B------:R-:W2:Y:S02]  /*39fa0*/  SYNCS.PHASECHK.TRANS64.TRYWAIT P0, [R4+URZ], R5 ;  /* 0x00000005040075a7 */ /* 0x000ea4000800017f */
[----:B--2---:R-:W-:Y:S05]  /*39fb0*/  @!P0 BRA `(.L_x_4018) ;  /* 0x00000044006c8947 */ /* 0x004fea0003800000 */
.L_x_4183:
[----:B------:R-:W-:-:S07]  /*39fc0*/  IMAD R3, R3, 0x8, R0 ;  /* 0x0000000803037824 */ /* 0x000fce00078e0200 */
.L_x_4019:
[----:B---3--:R3:W4:Y:S02]  /*39fd0*/  SYNCS.PHASECHK.TRANS64.TRYWAIT P0, [R3+URZ], R2 ;  /* 0x00000002030075a7 */ /* 0x008724000800017f */
[----:B----4-:R-:W-:Y:S05]  /*39fe0*/  @!P0 NANOSLEEP.SYNCS 0x989680 ;  /* 0x009896800000895d */ /* 0x010fea0003900000 */
[----:B------:R-:W4:Y:S02]  /*39ff0*/  @!P0 SYNCS.PHASECHK.TRANS64 P0, [R3+URZ], R2 ;  /* 0x00000002030085a7 */ /* 0x000f24000800007f */
[----:B----4-:R-:W-:Y:S05]  /*3a000*/  @!P0 BRA `(.L_x_4019) ;  /* 0xfffffffc00f08947 */ /* 0x010fea000383ffff */
.L_x_3599:
[----:B------:R-:W-:Y:S05]  /*3a010*/  BSYNC B9 ;  /* 0x0000000000097941 */ /* 0x000fea0003800000 */
.L_x_3596:
[----:B------:R-:W-:Y:S05]  /*3a020*/  EXIT ;  /* 0x000000000000794d */ /* 0x000fea0003800000 */
.L_x_3627:
[----:B0-----:R0:W1:Y:S02]  /*3a030*/  SYNCS.PHASECHK.TRANS64.TRYWAIT P6, [R68+URZ+0x32490], R80 ;  /* 0x03249050440075a7 */ /* 0x00106400080c017f */
[----:B-1----:R-:W-:Y:S05]  /*3a040*/  @!P6 NANOSLEEP.SYNCS 0x989680 ;  /* 0x009896800000e95d */ /* 0x002fea0003900000 */
[----:B------:R-:W1:Y:S02]  /*3a050*/  @!P6 SYNCS.PHASECHK.TRANS64 P6, [R68+URZ+0x32490], R80 ;  /* 0x032490504400e5a7 */ /* 0x000e6400080c007f */
[----:B-1----:R-:W-:Y:S05]  /*3a060*/  @!P6 BRA `(.L_x_3627) ;  /* 0xfffffffc00f0e947 */ /* 0x002fea000383ffff */
[----:B------:R-:W-:Y:S05]  /*3a070*/  BRA `(.L_x_4020) ;  /* 0xfffffc9800107947 */ /* 0x000fea000383ffff */
.L_x_3649:
[----:B0-----:R0:W1:Y:S02]  /*3a080*/  SYNCS.PHASECHK.TRANS64.TRYWAIT P5, [R68+URZ+0x32490], R80 ;  /* 0x03249050440075a7 */ /* 0x00106400080a017f */
[----:B-1----:R-:W-:Y:S05]  /*3a090*/  @!P5 NANOSLEEP.SYNCS 0x989680 ;  /* 0x009896800000d95d */ /* 0x002fea0003900000 */
[----:B------:R-:W1:Y:S02]  /*3a0a0*/  @!P5 SYNCS.PHASECHK.TRANS64 P5, [R68+URZ+0x32490], R80 ;  /* 0x032490504400d5a7 */ /* 0x000e6400080a007f */
[----:B-1----:R-:W-:Y:S05]  /*3a0b0*/  @!P5 BRA `(.L_x_3649) ;  /* 0xfffffffc00f0d947 */ /* 0x002fea000383ffff */
[----:B------:R-:W-:Y:S05]  /*3a0c0*/  BRA `(.L_x_4021) ;  /* 0xfffffcac00247947 */ /* 0x000fea000383ffff */
.L_x_3658:
[----:B0-----:R0:W1:Y:S02]  /*3a0d0*/  SYNCS.PHASECHK.TRANS64.TRYWAIT P4, [R68+URZ+0x32490], R80 ;  /* 0x03249050440075a7 */ /* 0x001064000808017f */
[----:B-1----:R-:W-:Y:S05]  /*3a0e0*/  @!P4 NANOSLEEP.SYNCS 0x989680 ;  /* 0x009896800000c95d */ /* 0x002fea0003900000 */
[----:B------:R-:W1:Y:S02]  /*3a0f0*/  @!P4 SYNCS.PHASECHK.TRANS64 P4, [R68+URZ+0x32490], R80 ;  /* 0x032490504400c5a7 */ /* 0x000e64000808007f */
[----:B-1----:R-:W-:Y:S05]  /*3a100*/  @!P4 BRA `(.L_x_3658) ;  /* 0xfffffffc00f0c947 */ /* 0x002fea000383ffff */
[----:B------:R-:W-:Y:S05]  /*3a110*/  BRA `(.L_x_4022) ;  /* 0xfffffcbc00387947 */ /* 0x000fea000383ffff */
.L_x_3664:
[----:B-1----:R1:W2:Y:S02]  /*3a120*/  SYNCS.PHASECHK.TRANS64.TRYWAIT P3, [R68+URZ+0x324b0], R80 ;  /* 0x0324b050440075a7 */ /* 0x0022a4000806017f */
[----:B--2---:R-:W-:Y:S05]  /*3a130*/  @!P3 NANOSLEEP.SYNCS 0x989680 ;  /* 0x009896800000b95d */ /* 0x004fea0003900000 */
[----:B------:R-:W2:Y:S02]  /*3a140*/  @!P3 SYNCS.PHASECHK.TRANS64 P3, [R68+URZ+0x324b0], R80 ;  /* 0x0324b0504400b5a7 */ /* 0x000ea4000806007f */
[----:B--2---:R-:W-:Y:S05]  /*3a150*/  @!P3 BRA `(.L_x_3664) ;  /* 0xfffffffc00f0b947 */ /* 0x004fea000383ffff */
[----:B------:R-:W-:Y:S05]  /*3a160*/  BRA `(.L_x_4023) ;  /* 0xfffffcbc00d07947 */ /* 0x000fea000383ffff */
.L_x_3682:
[----:B------:R0:W5:Y:S01]  /*3a170*/  LDL R13, [R1+0x514] ;  /* 0x00051400010d7983 */ /* 0x0001620000100800 */
[----:B------:R-:W-:Y:S01]  /*3a180*/  BSSY B0, `(.L_x_4024) ;  /* 0x0000007000007945 */ /* 0x000fe20003800000 */
[----:B------:R-:W-:Y:S02]  /*3a190*/  IMAD.MOV.U32 R12, RZ, RZ, RZ ;  /* 0x000000ffff0c7224 */ /* 0x000fe400078e00ff */
[----:B------:R-:W-:Y:S02]  /*3a1a0*/  IMAD.MOV.U32 R11, RZ, RZ, 0x1f ;  /* 0x0000001fff0b7424 */ /* 0x000fe400078e00ff */
[----:B------:R-:W-:-:S07]  /*3a1b0*/  IMAD.MOV.U32 R15, RZ, RZ, -0x1 ;  /* 0xffffffffff0f7424 */ /* 0x000fce00078e00ff */
[----:B0-2--5:R-:W-:Y:S05]  /*3a1c0*/  WARPSYNC.COLLECTIVE R15, `(.L_x_4025) ;  /* 0x000000000f087348 */ /* 0x025fea0003c00000 */
[----:B-----5:R1:W3:Y:S02]  /*3a1d0*/  SHFL.IDX P6, R14, R13, R12, R11 ;  /* 0x0000000c0d0e7389 */ /* 0x0202e400000c000b */
[----:B0123--:R-:W-:Y:S01]  /*3a1e0*/  ENDCOLLECTIVE ;  /* 0x000000000000791b */ /* 0x00ffe20003800000 */
.L_x_4025:
[----:B------:R-:W-:Y:S05]  /*3a1f0*/  BSYNC B0 ;  /* 0x0000000000007941 */ /* 0x000fea0003800000 */
.L_x_4024:
[----:B------:R-:W-:Y:S05]  /*3a200*/  BRA `(.L_x_4026) ;  /* 0xfffffcd0008c7947 */ /* 0x000fea000383ffff */
.L_x_3694:
        /* <DEDUP_REMOVED lines=8> */
.L_x_4028:
[----:B------:R-:W-:Y:S05]  /*3a290*/  BSYNC B1 ;  /* 0x0000000000017941 */ /* 0x000fea0003800000 */
.L_x_4027:
        /* <DEDUP_REMOVED lines=8> */
.L_x_4029:
[----:B------:R-:W-:Y:S02]  /*3a320*/  IMAD.MOV.U32 R13, RZ, RZ, R66 ;  /* 0x000000ffff0d7224 */ /* 0x000fe400078e0042 */
[----:B------:R-:W-:-:S07]  /*3a330*/  IMAD.MOV.U32 R6, RZ, RZ, R14 ;  /* 0x000000ffff067224 */ /* 0x000fce00078e000e */
[----:B------:R-:W-:Y:S05]  /*3a340*/  WARPSYNC.COLLECTIVE R15, `(.L_x_4030) ;  /* 0x000000000f087348 */ /* 0x000fea0003c00000 */
[----:B------:R0:W1:Y:S02]  /*3a350*/  SHFL.IDX P6, R14, R13, R12, R11 ;  /* 0x0000000c0d0e7389 */ /* 0x00006400000c000b */
[----:B01----:R-:W-:Y:S01]  /*3a360*/  ENDCOLLECTIVE ;  /* 0x000000000000791b */ /* 0x003fe20003800000 */
.L_x_4030:
[----:B------:R-:W-:Y:S02]  /*3a370*/  IMAD.MOV.U32 R13, RZ, RZ, R63 ;  /* 0x000000ffff0d7224 */ /* 0x000fe400078e003f */
[----:B------:R-:W-:-:S07]  /*3a380*/  IMAD.MOV.U32 R7, RZ, RZ, R14 ;  /* 0x000000ffff077224 */ /* 0x000fce00078e000e */
[----:B------:R-:W-:Y:S05]  /*3a390*/  WARPSYNC.COLLECTIVE R15, `(.L_x_4031) ;  /* 0x000000000f087348 */ /* 0x000fea0003c00000 */
[----:B------:R0:W1:Y:S02]  /*3a3a0*/  SHFL.IDX P6, R14, R13, R12, R11 ;  /* 0x0000000c0d0e7389 */ /* 0x00006400000c000b */
[----:B01----:R-:W-:Y:S01]  /*3a3b0*/  ENDCOLLECTIVE ;  /* 0x000000000000791b */ /* 0x003fe20003800000 */
.L_x_4031:
[----:B------:R-:W-:Y:S01]  /*3a3c0*/  IMAD.MOV.U32 R8, RZ, RZ, R14 ;  /* 0x000000ffff087224 */ /* 0x000fe200078e000e */
[----:B------:R-:W-:Y:S06]  /*3a3d0*/  BRA `(.L_x_4032) ;  /* 0xfffffcdc006c7947 */ /* 0x000fec000383ffff */
.L_x_3697:
[----:B------:R-:W-:Y:S01]  /*3a3e0*/  BSSY B1, `(.L_x_4033) ;  /* 0x0000008000017945 */ /* 0x000fe20003800000 */
[----:B------:R-:W-:Y:S02]  /*3a3f0*/  IMAD.MOV.U32 R13, RZ, RZ, R44 ;  /* 0x000000ffff0d7224 */ /* 0x000fe400078e002c */
[----:B------:R-:W-:Y:S02]  /*3a400*/  IMAD.MOV.U32 R12, RZ, RZ, 0x1 ;  /* 0x00000001ff0c7424 */ /* 0x000fe400078e00ff */
[----:B------:R-:W-:Y:S02]  /*3a410*/  IMAD.MOV.U32 R11, RZ, RZ, 0x1c1f ;  /* 0x00001c1fff0b7424 */ /* 0x000fe400078e00ff */
[----:B------:R-:W-:-:S07]  /*3a420*/  IMAD.MOV.U32 R15, RZ, RZ, -0x1 ;  /* 0xffffffffff0f7424 */ /* 0x000fce00078e00ff */
[----:B0--34-:R-:W-:Y:S05]  /*3a430*/  WARPSYNC.COLLECTIVE R15, `(.L_x_4034) ;  /* 0x000000000f087348 */ /* 0x019fea0003c00000 */
[----:B------:R1:W2:Y:S02]  /*3a440*/  SHFL.IDX P6, R14, R13, R12, R11 ;  /* 0x0000000c0d0e7389 */ /* 0x0002a400000c000b */
[----:B01234-:R-:W-:Y:S01]  /*3a450*/  ENDCOLLECTIVE ;  /* 0x000000000000791b */ /* 0x01ffe20003800000 */
.L_x_4034:
[----:B------:R-:W-:Y:S05]  /*3a460*/  BSYNC B1 ;  /* 0x0000000000017941 */ /* 0x000fea0003800000 */
.L_x_4033:
        /* <DEDUP_REMOVED lines=8> */
.L_x_4035:
[----:B------:R-:W-:Y:S02]  /*3a4f0*/  IMAD.MOV.U32 R13, RZ, RZ, R66 ;  /* 0x000000ffff0d7224 */ /* 0x000fe400078e0042 */
[----:B------:R-:W-:-:S07]  /*3a500*/  IMAD.MOV.U32 R6, RZ, RZ, R14 ;  /* 0x000000ffff067224 */ /* 0x000fce00078e000e */
[----:B------:R-:W-:Y:S05]  /*3a510*/  WARPSYNC.COLLECTIVE R15, `(.L_x_4036) ;  /* 0x000000000f087348 */ /* 0x000fea0003c00000 */
[----:B------:R0:W1:Y:S02]  /*3a520*/  SHFL.IDX P6, R14, R13, R12, R11 ;  /* 0x0000000c0d0e7389 */ /* 0x00006400000c000b */
[----:B01----:R-:W-:Y:S01]  /*3a530*/  ENDCOLLECTIVE ;  /* 0x000000000000791b */ /* 0x003fe20003800000 */
.L_x_4036:
[----:B------:R-:W-:Y:S02]  /*3a540*/  IMAD.MOV.U32 R13, RZ, RZ, R63 ;  /* 0x000000ffff0d7224 */ /* 0x000fe400078e003f */
[----:B------:R-:W-:-:S07]  /*3a550*/  IMAD.MOV.U32 R7, RZ, RZ, R14 ;  /* 0x000000ffff077224 */ /* 0x000fce00078e000e */
[----:B------:R-:W-:Y:S05]  /*3a560*/  WARPSYNC.COLLECTIVE R15, `(.L_x_4037) ;  /* 0x000000000f087348 */ /* 0x000fea0003c00000 */
[----:B------:R0:W1:Y:S02]  /*3a570*/  SHFL.IDX P6, R14, R13, R12, R11 ;  /* 0x0000000c0d0e7389 */ /* 0x00006400000c000b */
[----:B01----:R-:W-:Y:S01]  /*3a580*/  ENDCOLLECTIVE ;  /* 0x000000000000791b */ /* 0x003fe20003800000 */
.L_x_4037:
[----:B------:R-:W-:Y:S05]  /*3a590*/  BRA `(.L_x_4038) ;  /* 0xfffffcdc00d87947 */ /* 0x000fea000383ffff */
.L_x_3701:
[----:B-1----:R1:W4:Y:S02]  /*3a5a0*/  SYNCS.PHASECHK.TRANS64.TRYWAIT P0, [R2+URZ+0x32400], R63 ;  /* 0x0324003f020075a7 */ /* 0x002324000800017f */
[----:B----4-:R-:W-:Y:S05]  /*3a5b0*/  @!P0 NANOSLEEP.SYNCS 0x989680 ;  /* 0x009896800000895d */ /* 0x010fea0003900000 */
[----:B------:R-:W4:Y:S02]  /*3a5c0*/  @!P0 SYNCS.PHASECHK.TRANS64 P0, [R2+URZ+0x32400], R63 ;  /* 0x0324003f020085a7 */ /* 0x000f24000800007f */
[----:B----4-:R-:W-:Y:S05]  /*3a5d0*/  @!P0 BRA `(.L_x_3701) ;  /* 0xfffffffc00f08947 */ /* 0x010fea000383ffff */
[----:B------:R-:W-:Y:S05]  /*3a5e0*/  BRA `(.L_x_4039) ;  /* 0xfffffce000647947 */ /* 0x000fea000383ffff */
.L_x_3709:
[----:B------:R-:W0:Y:S01]  /*3a5f0*/  LDC R69, c[0x0][0x3f4] ;  /* 0x0000fd00ff457b82 */ /* 0x000e220000000800 */
        /* <DEDUP_REMOVED lines=8> */
.L_x_4041:
[----:B------:R-:W-:Y:S05]  /*3a680*/  BSYNC B1 ;  /* 0x0000000000017941 */ /* 0x000fea0003800000 */
.L_x_4040:
        /* <DEDUP_REMOVED lines=10> */
.L_x_4042:
        /* <DEDUP_REMOVED lines=8> */
.L_x_4043:
[----:B------:R-:W-:-:S05]  /*3a7b0*/  @!P1 IADD3 R8, P2, R5, R7, RZ ;  /* 0x0000000705089210 */ /* 0x000fca0007f5e0ff */
[----:B------:R-:W-:Y:S02]  /*3a7c0*/  @!P1 IMAD.X R9, R4, 0x1, R21, P2 ;  /* 0x0000000104099824 */ /* 0x000fe400010e0615 */
[----:B------:R-:W-:Y:S02]  /*3a7d0*/  IMAD.MOV.U32 R13, RZ, RZ, R44 ;  /* 0x000000ffff0d7224 */ /* 0x000fe400078e002c */
[----:B------:R-:W-:-:S07]  /*3a7e0*/  IMAD.MOV.U32 R6, RZ, RZ, R14 ;  /* 0x000000ffff067224 */ /* 0x000fce00078e000e */
[----:B------:R-:W-:Y:S05]  /*3a7f0*/  WARPSYNC.COLLECTIVE R15, `(.L_x_4044) ;  /* 0x000000000f087348 */ /* 0x000fea0003c00000 */
[----:B------:R0:W1:Y:S02]  /*3a800*/  SHFL.IDX P6, R14, R13, R12, R11 ;  /* 0x0000000c0d0e7389 */ /* 0x00006400000c000b */
[----:B01----:R-:W-:Y:S01]  /*3a810*/  ENDCOLLECTIVE ;  /* 0x000000000000791b */ /* 0x003fe20003800000 */
.L_x_4044:
[----:B------:R-:W2:Y:S01]  /*3a820*/  @!P1 LD.E.128 R8, desc[UR42][R8.64] ;  /* 0x0000002a08089980 */ /* 0x000ea2000c101d00 */
[----:B------:R-:W-:-:S05]  /*3a830*/  @!P1 IADD3 R4, P2, R14, R7, RZ ;  /* 0x000000070e049210 */ /* 0x000fca0007f5e0ff */
[----:B------:R-:W-:-:S06]  /*3a840*/  @!P1 IMAD.X R5, R6, 0x1, R21, P2 ;  /* 0x0000000106059824 */ /* 0x000fcc00010e0615 */
[----:B------:R-:W5:Y:S01]  /*3a850*/  @!P1 LD.E.128 R4, desc[UR42][R4.64] ;  /* 0x0000002a04049980 */ /* 0x000f62000c101d00 */
[----:B------:R-:W-:Y:S02]  /*3a860*/  CS2R R20, SRZ ;  /* 0x0000000000147805 */ /* 0x000fe4000001ff00 */
[----:B------:R-:W-:Y:S02]  /*3a870*/  CS2R R54, SRZ ;  /* 0x0000000000367805 */ /* 0x000fe4000001ff00 */
[----:B------:R-:W-:Y:S02]  /*3a880*/  CS2R R64, SRZ ;  /* 0x0000000000407805 */ /* 0x000fe4000001ff00 */
[----:B------:R-:W-:Y:S01]  /*3a890*/  CS2R R66, SRZ ;  /* 0x0000000000427805 */ /* 0x000fe2000001ff00 */
[----:B--2---:R-:W-:Y:S02]  /*3a8a0*/  @!P1 IMAD.MOV.U32 R20, RZ, RZ, R8 ;  /* 0x000000ffff149224 */ /* 0x004fe400078e0008 */
[----:B------:R-:W-:-:S02]  /*3a8b0*/  @!P1 IMAD.MOV.U32 R21, RZ, RZ, R9 ;  /* 0x000000ffff159224 */ /* 0x000fc400078e0009 */
[----:B------:R-:W-:Y:S02]  /*3a8c0*/  IMAD.MOV.U32 R12, RZ, RZ, R20 ;  /* 0x000000ffff0c7224 */ /* 0x000fe400078e0014 */
[----:B------:R-:W-:Y:S02]  /*3a8d0*/  IMAD.MOV.U32 R13, RZ, RZ, R21 ;  /* 0x000000ffff0d7224 */ /* 0x000fe400078e0015 */
[----:B------:R-:W-:Y:S01]  /*3a8e0*/  @!P1 IMAD.MOV.U32 R55, RZ, RZ, R11 ;  /* 0x000000ffff379224 */ /* 0x000fe200078e000b */
[----:B------:R-:W-:Y:S01]  /*3a8f0*/  PRMT R75, R12, 0x7610, R75 ;  /* 0x000076100c4b7816 */ /* 0x000fe2000000004b */
[----:B------:R-:W-:Y:S01]  /*3a900*/  IMAD.MOV.U32 R12, RZ, RZ, 0x1 ;  /* 0x00000001ff0c7424 */ /* 0x000fe200078e00ff */
[----:B------:R-:W-:Y:S01]  /*3a910*/  PRMT R82, R13, 0x7610, R82 ;  /* 0x000076100d527816 */ /* 0x000fe20000000052 */
[----:B------:R-:W-:Y:S02]  /*3a920*/  IMAD.MOV.U32 R13, RZ, RZ, R31 ;  /* 0x000000ffff0d7224 */ /* 0x000fe400078e001f */
[----:B------:R-:W-:-:S02]  /*3a930*/  IMAD.MOV.U32 R11, RZ, RZ, 0x1c1f ;  /* 0x00001c1fff0b7424 */ /* 0x000fc400078e00ff */
[----:B------:R-:W-:Y:S02]  /*3a940*/  @!P1 IMAD.MOV.U32 R54, RZ, RZ, R10 ;  /* 0x000000ffff369224 */ /* 0x000fe400078e000a */
[----:B------:R-:W-:-:S07]  /*3a950*/  IMAD.MOV.U32 R9, RZ, RZ, R55 ;  /* 0x000000ffff097224 */ /* 0x000fce00078e0037 */
[----:B-----5:R-:W-:Y:S05]  /*3a960*/  WARPSYNC.COLLECTIVE R15, `(.L_x_4045) ;  /* 0x000000000f087348 */ /* 0x020fea0003c00000 */
[----:B------:R0:W1:Y:S02]  /*3a970*/  SHFL.IDX P6, R14, R13, R12, R11 ;  /* 0x0000000c0d0e7389 */ /* 0x00006400000c000b */
[----:B01---5:R-:W-:Y:S01]  /*3a980*/  ENDCOLLECTIVE ;  /* 0x000000000000791b */ /* 0x023fe20003800000 */
.L_x_4045:
[----:B------:R-:W-:Y:S02]  /*3a990*/  IMAD.MOV.U32 R8, RZ, RZ, R54 ;  /* 0x000000ffff087224 */ /* 0x000fe400078e0036 */
[----:B------:R-:W-:Y:S02]  /*3a9a0*/  @!P1 IMAD.MOV.U32 R64, RZ, RZ, R4 ;  /* 0x000000ffff409224 */ /* 0x000fe400078e0004 */
[----:B------:R-:W-:Y:S01]  /*3a9b0*/  @!P1 IMAD.MOV.U32 R65, RZ, RZ, R5 ;  /* 0x000000ffff419224 */ /* 0x000fe200078e0005 */
[----:B------:R-:W-:Y:S01]  /*3a9c0*/  PRMT R63, R8, 0x5410, R9 ;  /* 0x00005410083f7816 */ /* 0x000fe20000000009 */
[----:B------:R-:W-:Y:S01]  /*3a9d0*/  @!P1 IMAD.MOV.U32 R66, RZ, RZ, R6 ;  /* 0x000000ffff429224 */ /* 0x000fe200078e0006 */
[----:B------:R-:W-:Y:S01]  /*3a9e0*/  CS2R R8, SRZ ;  /* 0x0000000000087805 */ /* 0x000fe2000001ff00 */
[----:B------:R-:W-:Y:S02]  /*3a9f0*/  @!P1 IMAD.MOV.U32 R67, RZ, RZ, R7 ;  /* 0x000000ffff439224 */ /* 0x000fe400078e0007 */
[----:B------:R-:W-:-:S02]  /*3aa00*/  IMAD.MOV.U32 R4, RZ, RZ, R64 ;  /* 0x000000ffff047224 */ /* 0x000fc400078e0040 */
[----:B------:R-:W-:Y:S02]  /*3aa10*/  IMAD.MOV.U32 R5, RZ, RZ, R65 ;  /* 0x000000ffff057224 */ /* 0x000fe400078e0041 */
[----:B------:R-:W-:Y:S01]  /*3aa20*/  IMAD.MOV.U32 R13, RZ, RZ, R29 ;  /* 0x000000ffff0d7224 */ /* 0x000fe200078e001d */
[----:B------:R-:W-:Y:S01]  /*3aa30*/  PRMT R75, R75, 0x5410, R4 ;  /* 0x000054104b4b7816 */ /* 0x000fe20000000004 */
[----:B------:R-:W-:Y:S01]  /*3aa40*/  IMAD.MOV.U32 R6, RZ, RZ, R66 ;  /* 0x000000ffff067224 */ /* 0x000fe200078e0042 */
[----:B------:R-:W-:Y:S01]  /*3aa50*/  PRMT R84, R5, 0x7610, R84 ;  /* 0x0000761005547816 */ /* 0x000fe20000000054 */
[----:B------:R-:W-:-:S03]  /*3aa60*/  IMAD.MOV.U32 R7, RZ, RZ, R67 ;  /* 0x000000ffff077224 */ /* 0x000fc600078e0043 */
[----:B------:R-:W-:Y:S01]  /*3aa70*/  PRMT R91, R6, 0x7610, R91 ;  /* 0x00007610065b7816 */ /* 0x000fe2000000005b */
[----:B------:R-:W-:Y:S01]  /*3aa80*/  IMAD.MOV.U32 R28, RZ, RZ, R14 ;  /* 0x000000ffff1c7224 */ /* 0x000fe200078e000e */
[----:B------:R-:W-:-:S07]  /*3aa90*/  PRMT R85, R7, 0x7610, R85 ;  /* 0x0000761007557816 */ /* 0x000fce0000000055 */
[----:B------:R-:W-:Y:S05]  /*3aaa0*/  WARPSYNC.COLLECTIVE R15, `(.L_x_4046) ;  /* 0x000000000f087348 */ /* 0x000fea0003c00000 */
[----:B------:R0:W1:Y:S02]  /*3aab0*/  SHFL.IDX P6, R14, R13, R12, R11 ;  /* 0x0000000c0d0e7389 */ /* 0x00006400000c000b */
[----:B01----:R-:W-:Y:S01]  /*3aac0*/  ENDCOLLECTIVE ;  /* 0x000000000000791b */ /* 0x003fe20003800000 */
.L_x_4046:
[----:B------:R-:W-:Y:S02]  /*3aad0*/  IMAD.MOV.U32 R13, RZ, RZ, R30 ;  /* 0x000000ffff0d7224 */ /* 0x000fe400078e001e */
[----:B------:R-:W-:-:S07]  /*3aae0*/  IMAD.MOV.U32 R29, RZ, RZ, R14 ;  /* 0x000000ffff1d7224 */ /* 0x000fce00078e000e */
[----:B------:R-:W-:Y:S05]  /*3aaf0*/  WARPSYNC.COLLECTIVE R15, `(.L_x_4047) ;  /* 0x000000000f087348 */ /* 0x000fea0003c00000 */
[----:B------:R0:W1:Y:S02]  /*3ab00*/  SHFL.IDX P6, R14, R13, R12, R11 ;  /* 0x0000000c0d0e7389 */ /* 0x00006400000c000b */
[----:B01----:R-:W-:Y:S01]  /*3ab10*/  ENDCOLLECTIVE ;  /* 0x000000000000791b */ /* 0x003fe20003800000 */
.L_x_4047:
[----:B------:R-:W-:Y:S02]  /*3ab20*/  IMAD.MOV.U32 R13, RZ, RZ, R44 ;  /* 0x000000ffff0d7224 */ /* 0x000fe400078e002c */
[----:B------:R-:W-:-:S07]  /*3ab30*/  IMAD.MOV.U32 R30, RZ, RZ, R14 ;  /* 0x000000ffff1e7224 */ /* 0x000fce00078e000e */
[----:B------:R-:W-:Y:S05]  /*3ab40*/  WARPSYNC.COLLECTIVE R15, `(.L_x_4048) ;  /* 0x000000000f087348 */ /* 0x000fea0003c00000 */
[----:B------:R0:W1:Y:S02]  /*3ab50*/  SHFL.IDX P6, R14, R13, R12, R11 ;  /* 0x0000000c0d0e7389 */ /* 0x00006400000c000b */
[----:B01----:R-:W-:Y:S01]  /*3ab60*/  ENDCOLLECTIVE ;  /* 0x000000000000791b */ /* 0x003fe20003800000 */
.L_x_4048:
[----:B------:R-:W-:Y:S05]  /*3ab70*/  BRA `(.L_x_4049) ;  /* 0xfffffcec00a47947 */ /* 0x000fea000383ffff */
.L_x_3713:
[----:B0-----:R0:W1:Y:S02]  /*3ab80*/  SYNCS.PHASECHK.TRANS64.TRYWAIT P1, [R2+URZ+0x32400], R13 ;  /* 0x0324000d020075a7 */ /* 0x001064000802017f */
[----:B-1----:R-:W-:Y:S05]  /*3ab90*/  @!P1 NANOSLEEP.SYNCS 0x989680 ;  /* 0x009896800000995d */ /* 0x002fea0003900000 */
[----:B------:R-:W1:Y:S02]  /*3aba0*/  @!P1 SYNCS.PHASECHK.TRANS64 P1, [R2+URZ+0x32400], R13 ;  /* 0x0324000d020095a7 */ /* 0x000e64000802007f */
[----:B-1----:R-:W-:Y:S05]  /*3abb0*/  @!P1 BRA `(.L_x_3713) ;  /* 0xfffffffc00f09947 */ /* 0x002fea000383ffff */
[----:B------:R-:W-:Y:S05]  /*3abc0*/  BRA `(.L_x_4050) ;  /* 0xfffffcf000007947 */ /* 0x000fea000383ffff */
.L_x_3728:
[----:B0-----:R0:W1:Y:S02]  /*3abd0*/  SYNCS.PHASECHK.TRANS64.TRYWAIT P0, [R2+URZ], R7 ;  /* 0x00000007020075a7 */ /* 0x001064000800017f */
[----:B-1----:R-:W-:Y:S05]  /*3abe0*/  @!P0 NANOSLEEP.SYNCS 0x989680 ;  /* 0x009896800000895d */ /* 0x002fea0003900000 */
[----:B------:R-:W1:Y:S02]  /*3abf0*/  @!P0 SYNCS.PHASECHK.TRANS64 P0, [R2+URZ], R7 ;  /* 0x00000007020085a7 */ /* 0x000e64000800007f */
[----:B-1----:R-:W-:Y:S05]  /*3ac00*/  @!P0 BRA `(.L_x_3728) ;  /* 0xfffffffc00f08947 */ /* 0x002fea000383ffff */
[----:B------:R-:W-:Y:S05]  /*3ac10*/  BRA `(.L_x_3727) ;  /* 0xfffffd04009c7947 */ /* 0x000fea000383ffff */
.L_x_3735:
[----:B-1----:R1:W2:Y:S02]  /*3ac20*/  SYNCS.PHASECHK.TRANS64.TRYWAIT P0, [R4+URZ], R5 ;  /* 0x00000005040075a7 */ /* 0x0022a4000800017f */
[----:B--2---:R-:W-:Y:S05]  /*3ac30*/  @!P0 NANOSLEEP.SYNCS 0x989680 ;  /* 0x009896800000895d */ /* 0x004fea0003900000 */
[----:B------:R-:W2:Y:S02]  /*3ac40*/  @!P0 SYNCS.PHASECHK.TRANS64 P0, [R4+URZ], R5 ;  /* 0x00000005040085a7 */ /* 0x000ea4000800007f */
[----:B--2---:R-:W-:Y:S05]  /*3ac50*/  @!P0 BRA `(.L_x_3735) ;  /* 0xfffffffc00f08947 */ /* 0x004fea000383ffff */
[----:B------:R-:W-:Y:S05]  /*3ac60*/  BRA `(.L_x_3734) ;  /* 0xfffffd0800c07947 */ /* 0x000fea000383ffff */
.L_x_3760:
[----:B-1----:R1:W2:Y:S02]  /*3ac70*/  SYNCS.PHASECHK.TRANS64.TRYWAIT P1, [R0+URZ], R9 ;  /* 0x00000009000075a7 */ /* 0x0022a4000802017f */
[----:B--2---:R-:W-:Y:S05]  /*3ac80*/  @!P1 NANOSLEEP.SYNCS 0x989680 ;  /* 0x009896800000995d */ /* 0x004fea0003900000 */
[----:B------:R-:W2:Y:S02]  /*3ac90*/  @!P1 SYNCS.PHASECHK.TRANS64 P1, [R0+URZ], R9 ;  /* 0x00000009000095a7 */ /* 0x000ea4000802007f */
[----:B--2---:R-:W-:Y:S05]  /*3aca0*/  @!P1 BRA `(.L_x_3760) ;  /* 0xfffffffc00f09947 */ /* 0x004fea000383ffff */
[----:B------:R-:W-:Y:S05]  /*3acb0*/  BRA `(.L_x_3759) ;  /* 0xfffffdb400147947 */ /* 0x000fea000383ffff */
.L_x_3767:
[----:B--2---:R2:W3:Y:S02]  /*3acc0*/  SYNCS.PHASECHK.TRANS64.TRYWAIT P1, [R6+URZ], R7 ;  /* 0x00000007060075a7 */ /* 0x0044e4000802017f */
[----:B---3--:R-:W-:Y:S05]  /*3acd0*/  @!P1 NANOSLEEP.SYNCS 0x989680 ;  /* 0x009896800000995d */ /* 0x008fea0003900000 */
[----:B------:R-:W3:Y:S02]  /*3ace0*/  @!P1 SYNCS.PHASECHK.TRANS64 P1, [R6+URZ], R7 ;  /* 0x00000007060095a7 */ /* 0x000ee4000802007f */
[----:B---3--:R-:W-:Y:S05]  /*3acf0*/  @!P1 BRA `(.L_x_3767) ;  /* 0xfffffffc00f09947 */ /* 0x008fea000383ffff */
[----:B------:R-:W-:Y:S05]  /*3ad00*/  BRA `(.L_x_3766) ;  /* 0xfffffdb800387947 */ /* 0x000fea000383ffff */
.L_x_3778:
[----:B-1----:R1:W2:Y:S02]  /*3ad10*/  SYNCS.PHASECHK.TRANS64.TRYWAIT P0, [R6+URZ], R7 ;  /* 0x00000007060075a7 */ /* 0x0022a4000800017f */
[----:B--2---:R-:W-:Y:S05]  /*3ad20*/  @!P0 NANOSLEEP.SYNCS 0x989680 ;  /* 0x009896800000895d */ /* 0x004fea0003900000 */
[----:B------:R-:W2:Y:S02]  /*3ad30*/  @!P0 SYNCS.PHASECHK.TRANS64 P0, [R6+URZ], R7 ;  /* 0x00000007060085a7 */ /* 0x000ea4000800007f */
[----:B--2---:R-:W-:Y:S05]  /*3ad40*/  @!P0 BRA `(.L_x_3778) ;  /* 0xfffffffc00f08947 */ /* 0x004fea000383ffff */
[----:B------:R-:W-:Y:S05]  /*3ad50*/  BRA `(.L_x_3777) ;  /* 0xfffffe4c00187947 */ /* 0x000fea000383ffff */
.L_x_3785:
[----:B--2---:R2:W3:Y:S02]  /*3ad60*/  SYNCS.PHASECHK.TRANS64.TRYWAIT P0, [R6+URZ], R7 ;  /* 0x00000007060075a7 */ /* 0x0044e4000800017f */
[----:B---3--:R-:W-:Y:S05]  /*3ad70*/  @!P0 NANOSLEEP.SYNCS 0x989680 ;  /* 0x009896800000895d */ /* 0x008fea0003900000 */
[----:B------:R-:W3:Y:S02]  /*3ad80*/  @!P0 SYNCS.PHASECHK.TRANS64 P0, [R6+URZ], R7 ;  /* 0x00000007060085a7 */ /* 0x000ee4000800007f */
[----:B---3--:R-:W-:Y:S05]  /*3ad90*/  @!P0 BRA `(.L_x_3785) ;  /* 0xfffffffc00f08947 */ /* 0x008fea000383ffff */
[----:B------:R-:W-:Y:S05]  /*3ada0*/  BRA `(.L_x_3784) ;  /* 0xfffffe50003c7947 */ /* 0x000fea000383ffff */
.L_x_3803:
[----:B------:R-:W-:Y:S02]  /*3adb0*/  IMAD.MOV.U32 R13, RZ, RZ, R17 ;  /* 0x000000ffff0d7224 */ /* 0x000fe400078e0011 */
[----:B------:R-:W-:Y:S02]  /*3adc0*/  IMAD.MOV.U32 R12, RZ, RZ, RZ ;  /* 0x000000ffff0c7224 */ /* 0x000fe400078e00ff */
[----:B------:R-:W-:Y:S02]  /*3add0*/  IMAD.MOV.U32 R11, RZ, RZ, 0x181f ;  /* 0x0000181fff0b7424 */ /* 0x000fe400078e00ff */
[----:B------:R-:W-:-:S07]  /*3ade0*/  IMAD.MOV.U32 R15, RZ, RZ, -0x1 ;  /* 0xffffffffff0f7424 */ /* 0x000fce00078e00ff */
[----:B-----5:R-:W-:Y:S05]  /*3adf0*/  WARPSYNC.COLLECTIVE R15, `(.L_x_4051) ;  /* 0x000000000f087348 */ /* 0x020fea0003c00000 */
[----:B------:R0:W1:Y:S02]  /*3ae00*/  SHFL.IDX P6, R14, R13, R12, R11 ;  /* 0x0000000c0d0e7389 */ /* 0x00006400000c000b */
[----:B01---5:R-:W-:Y:S01]  /*3ae10*/  ENDCOLLECTIVE ;  /* 0x000000000000791b */ /* 0x023fe20003800000 */
.L_x_4051:
[----:B------:R-:W-:Y:S02]  /*3ae20*/  IMAD.MOV.U32 R13, RZ, RZ, R16 ;  /* 0x000000ffff0d7224 */ /* 0x000fe400078e0010 */
[----:B------:R-:W-:-:S07]  /*3ae30*/  IMAD.MOV.U32 R3, RZ, RZ, R14 ;  /* 0x000000ffff037224 */ /* 0x000fce00078e000e */
[----:B------:R-:W-:Y:S05]  /*3ae40*/  WARPSYNC.COLLECTIVE R15, `(.L_x_4052) ;  /* 0x000000000f087348 */ /* 0x000fea0003c00000 */
[----:B------:R0:W1:Y:S02]  /*3ae50*/  SHFL.IDX P6, R14, R13, R12, R11 ;  /* 0x0000000c0d0e7389 */ /* 0x00006400000c000b */
[----:B01----:R-:W-:Y:S01]  /*3ae60*/  ENDCOLLECTIVE ;  /* 0x000000000000791b */ /* 0x003fe20003800000 */
.L_x_4052:
[----:B------:R-:W-:Y:S05]  /*3ae70*/  BRA `(.L_x_4053) ;  /* 0xffffff2400307947 */ /* 0x000fea000383ffff */
.L_x_3806:
[----:B------:R-:W-:Y:S01]  /*3ae80*/  BSSY B1, `(.L_x_4054) ;  /* 0x0000008000017945 */ /* 0x000fe20003800000 */
[----:B---3--:R-:W-:Y:S02]  /*3ae90*/  IMAD.MOV.U32 R13, RZ, RZ, R17 ;  /* 0x000000ffff0d7224 */ /* 0x008fe400078e0011 */
[----:B------:R-:W-:Y:S02]  /*3aea0*/  IMAD.MOV.U32 R12, RZ, RZ, 0x1 ;  /* 0x00000001ff0c7424 */ /* 0x000fe400078e00ff */
[----:B------:R-:W-:Y:S02]  /*3aeb0*/  IMAD.MOV.U32 R11, RZ, RZ, 0x181f ;  /* 0x0000181fff0b7424 */ /* 0x000fe400078e00ff */
[----:B------:R-:W-:-:S07]  /*3aec0*/  IMAD.MOV.U32 R15, RZ, RZ, -0x1 ;  /* 0xffffffffff0f7424 */ /* 0x000fce00078e00ff */
[----:B012--5:R-:W-:Y:S05]  /*3aed0*/  WARPSYNC.COLLECTIVE R15, `(.L_x_4055) ;  /* 0x000000000f087348 */ /* 0x027fea0003c00000 */
[----:B--2---:R2:W3:Y:S02]  /*3aee0*/  SHFL.IDX P6, R14, R13, R12, R11 ;  /* 0x0000000c0d0e7389 */ /* 0x0044e400000c000b */
[----:B0123-5:R-:W-:Y:S01]  /*3aef0*/  ENDCOLLECTIVE ;  /* 0x000000000000791b */ /* 0x02ffe20003800000 */
.L_x_4055:
[----:B------:R-:W-:Y:S05]  /*3af00*/  BSYNC B1 ;  /* 0x0000000000017941 */ /* 0x000fea0003800000 */
.L_x_4054:
        /* <DEDUP_REMOVED lines=8> */
.L_x_4056:
[----:B------:R-:W-:Y:S05]  /*3af90*/  BRA `(.L_x_4057) ;  /* 0xffffff2400507947 */ /* 0x000fea000383ffff */
.L_x_3809:
[----:B------:R-:W-:Y:S01]  /*3afa0*/  BSSY B1, `(.L_x_4058) ;  /* 0x0000008000017945 */ /* 0x000fe20003800000 */
[----:B------:R-:W-:Y:S02]  /*3afb0*/  IMAD.MOV.U32 R13, RZ, RZ, R17 ;  /* 0x000000ffff0d7224 */ /* 0x000fe400078e0011 */
[----:B------:R-:W-:Y:S02]  /*3afc0*/  IMAD.MOV.U32 R12, RZ, RZ, 0x2 ;  /* 0x00000002ff0c7424 */ /* 0x000fe400078e00ff */
[----:B---3--:R-:W-:Y:S02]  /*3afd0*/  IMAD.MOV.U32 R11, RZ, RZ, 0x181f ;  /* 0x0000181fff0b7424 */ /* 0x008fe400078e00ff */
[----:B------:R-:W-:-:S07]  /*3afe0*/  IMAD.MOV.U32 R15, RZ, RZ, -0x1 ;  /* 0xffffffffff0f7424 */ /* 0x000fce00078e00ff */
[----:B012-4-:R-:W-:Y:S05]  /*3aff0*/  WARPSYNC.COLLECTIVE R15, `(.L_x_4059) ;  /* 0x000000000f087348 */ /* 0x017fea0003c00000 */
[----:B--2---:R2:W3:Y:S02]  /*3b000*/  SHFL.IDX P6, R14, R13, R12, R11 ;  /* 0x0000000c0d0e7389 */ /* 0x0044e400000c000b */
[----:B01234-:R-:W-:Y:S01]  /*3b010*/  ENDCOLLECTIVE ;  /* 0x000000000000791b */ /* 0x01ffe20003800000 */
.L_x_4059:
[----:B------:R-:W-:Y:S05]  /*3b020*/  BSYNC B1 ;  /* 0x0000000000017941 */ /* 0x000fea0003800000 */
.L_x_4058:
        /* <DEDUP_REMOVED lines=8> */
.L_x_4060:
[----:B------:R-:W-:Y:S05]  /*3b0b0*/  BRA `(.L_x_4061) ;  /* 0xffffff2400707947 */ /* 0x000fea000383ffff */
.L_x_3812:
        /* <DEDUP_REMOVED lines=8> */
.L_x_4063:
[----:B------:R-:W-:Y:S05]  /*3b140*/  BSYNC B1 ;  /* 0x0000000000017941 */ /* 0x000fea0003800000 */
.L_x_4062:
        /* <DEDUP_REMOVED lines=8> */
.L_x_4064:
[----:B------:R-:W-:Y:S05]  /*3b1d0*/  BRA `(.L_x_4065) ;  /* 0xffffff2400907947 */ /* 0x000fea000383ffff */
.L_x_3814:
[----:B------:R-:W-:Y:S02]  /*3b1e0*/  IMAD.MOV.U32 R13, RZ, RZ, R4 ;  /* 0x000000ffff0d7224 */ /* 0x000fe400078e0004 */
[----:B------:R-:W-:Y:S02]  /*3b1f0*/  IMAD.MOV.U32 R12, RZ, RZ, RZ ;  /* 0x000000ffff0c7224 */ /* 0x000fe400078e00ff */
[----:B------:R-:W-:Y:S02]  /*3b200*/  IMAD.MOV.U32 R11, RZ, RZ, 0x1c1f ;  /* 0x00001c1fff0b7424 */ /* 0x000fe400078e00ff */
[----:B------:R-:W-:-:S07]  /*3b210*/  IMAD.MOV.U32 R15, RZ, RZ, -0x1 ;  /* 0xffffffffff0f7424 */ /* 0x000fce00078e00ff */
[----:B------:R-:W-:Y:S05]  /*3b220*/  WARPSYNC.COLLECTIVE R15, `(.L_x_4066) ;  /* 0x000000000f087348 */ /* 0x000fea0003c00000 */
[----:B------:R0:W1:Y:S02]  /*3b230*/  SHFL.IDX P6, R14, R13, R12, R11 ;  /* 0x0000000c0d0e7389 */ /* 0x00006400000c000b */
[----:B01----:R-:W-:Y:S01]  /*3b240*/  ENDCOLLECTIVE ;  /* 0x000000000000791b */ /* 0x003fe20003800000 */
.L_x_4066:
[----:B------:R-:W-:Y:S02]  /*3b250*/  IMAD.MOV.U32 R13, RZ, RZ, R3 ;  /* 0x000000ffff0d7224 */ /* 0x000fe400078e0003 */
[----:B------:R-:W-:-:S07]  /*3b260*/  IMAD.MOV.U32 R5, RZ, RZ, R14 ;  /* 0x000000ffff057224 */ /* 0x000fce00078e000e */
[----:B------:R-:W-:Y:S05]  /*3b270*/  WARPSYNC.COLLECTIVE R15, `(.L_x_4067) ;  /* 0x000000000f087348 */ /* 0x000fea0003c00000 */
[----:B------:R0:W1:Y:S02]  /*3b280*/  SHFL.IDX P6, R14, R13, R12, R11 ;  /* 0x0000000c0d0e7389 */ /* 0x00006400000c000b */
[----:B01----:R-:W-:Y:S01]  /*3b290*/  ENDCOLLECTIVE ;  /* 0x000000000000791b */ /* 0x003fe20003800000 */
.L_x_4067:
[----:B------:R-:W-:Y:S05]  /*3b2a0*/  BRA `(.L_x_4068) ;  /* 0xffffff28006c7947 */ /* 0x000fea000383ffff */
.L_x_3817:
[----:B------:R-:W-:Y:S01]  /*3b2b0*/  BSSY B1, `(.L_x_4069) ;  /* 0x0000008000017945 */ /* 0x000fe20003800000 */
[----:B------:R-:W-:Y:S02]  /*3b2c0*/  IMAD.MOV.U32 R13, RZ, RZ, R4 ;  /* 0x000000ffff0d7224 */ /* 0x000fe400078e0004 */
[----:B------:R-:W-:Y:S02]  /*3b2d0*/  IMAD.MOV.U32 R12, RZ, RZ, 0x1 ;  /* 0x00000001ff0c7424 */ /* 0x000fe400078e00ff */
[----:B---3--:R-:W-:Y:S02]  /*3b2e0*/  IMAD.MOV.U32 R11, RZ, RZ, 0x1c1f ;  /* 0x00001c1fff0b7424 */ /* 0x008fe400078e00ff */
[----:B------:R-:W-:-:S07]  /*3b2f0*/  IMAD.MOV.U32 R15, RZ, RZ, -0x1 ;  /* 0xffffffffff0f7424 */ /* 0x000fce00078e00ff */
[----:B012---:R-:W-:Y:S05]  /*3b300*/  WARPSYNC.COLLECTIVE R15, `(.L_x_4070) ;  /* 0x000000000f087348 */ /* 0x007fea0003c00000 */
[----:B--2---:R2:W3:Y:S02]  /*3b310*/  SHFL.IDX P6, R14, R13, R12, R11 ;  /* 0x0000000c0d0e7389 */ /* 0x0044e400000c000b */
[----:B0123--:R-:W-:Y:S01]  /*3b320*/  ENDCOLLECTIVE ;  /* 0x000000000000791b */ /* 0x00ffe20003800000 */
.L_x_4070:
[----:B------:R-:W-:Y:S05]  /*3b330*/  BSYNC B1 ;  /* 0x0000000000017941 */ /* 0x000fea0003800000 */
.L_x_4069:
        /* <DEDUP_REMOVED lines=8> */
.L_x_4071:
[----:B------:R-:W-:Y:S05]  /*3b3c0*/  BRA `(.L_x_4072) ;  /* 0xffffff3400547947 */ /* 0x000fea000383ffff */
.L_x_3823:
[----:B------:R-:W-:Y:S02]  /*3b3d0*/  IMAD.MOV.U32 R13, RZ, RZ, R4 ;  /* 0x000000ffff0d7224 */ /* 0x000fe400078e0004 */
[----:B------:R-:W-:Y:S02]  /*3b3e0*/  IMAD.MOV.U32 R12, RZ, RZ, RZ ;  /* 0x000000ffff0c7224 */ /* 0x000fe400078e00ff */
[----:B------:R-:W-:Y:S02]  /*3b3f0*/  IMAD.MOV.U32 R11, RZ, RZ, 0x181f ;  /* 0x0000181fff0b7424 */ /* 0x000fe400078e00ff */
[----:B------:R-:W-:-:S07]  /*3b400*/  IMAD.MOV.U32 R15, RZ, RZ, -0x1 ;  /* 0xffffffffff0f7424 */ /* 0x000fce00078e00ff */
[----:B01----:R-:W-:Y:S05]  /*3b410*/  WARPSYNC.COLLECTIVE R15, `(.L_x_4073) ;  /* 0x000000000f087348 */ /* 0x003fea0003c00000 */
[----:B------:R2:W3:Y:S02]  /*3b420*/  SHFL.IDX P6, R14, R13, R12, R11 ;  /* 0x0000000c0d0e7389 */ /* 0x0004e400000c000b */
[----:B0123--:R-:W-:Y:S01]  /*3b430*/  ENDCOLLECTIVE ;  /* 0x000000000000791b */ /* 0x00ffe20003800000 */
.L_x_4073:
[----:B------:R-:W-:Y:S02]  /*3b440*/  IMAD.MOV.U32 R13, RZ, RZ, R3 ;  /* 0x000000ffff0d7224 */ /* 0x000fe400078e0003 */
[----:B------:R-:W-:-:S07]  /*3b450*/  IMAD.MOV.U32 R0, RZ, RZ, R14 ;  /* 0x000000ffff007224 */ /* 0x000fce00078e000e */
[----:B------:R-:W-:Y:S05]  /*3b460*/  WARPSYNC.COLLECTIVE R15, `(.L_x_4074) ;  /* 0x000000000f087348 */ /* 0x000fea0003c00000 */
[----:B------:R0:W1:Y:S02]  /*3b470*/  SHFL.IDX P6, R14, R13, R12, R11 ;  /* 0x0000000c0d0e7389 */ /* 0x00006400000c000b */
[----:B01----:R-:W-:Y:S01]  /*3b480*/  ENDCOLLECTIVE ;  /* 0x000000000000791b */ /* 0x003fe20003800000 */
.L_x_4074:
[----:B------:R-:W-:Y:S05]  /*3b490*/  BRA `(.L_x_4075) ;  /* 0xffffff4800787947 */ /* 0x000fea000383ffff */
.L_x_3826:
        /* <DEDUP_REMOVED lines=8> */
.L_x_4077:
[----:B------:R-:W-:Y:S05]  /*3b520*/  BSYNC B1 ;  /* 0x0000000000017941 */ /* 0x000fea0003800000 */
.L_x_4076:
        /* <DEDUP_REMOVED lines=8> */
.L_x_4078:
[----:B------:R-:W-:Y:S05]  /*3b5b0*/  BRA `(.L_x_4079) ;  /* 0xffffff48009c7947 */ /* 0x000fea000383ffff */
.L_x_3829:
        /* <DEDUP_REMOVED lines=8> */
.L_x_4081:
[----:B------:R-:W-:Y:S05]  /*3b640*/  BSYNC B1 ;  /* 0x0000000000017941 */ /* 0x000fea0003800000 */
.L_x_4080:
        /* <DEDUP_REMOVED lines=8> */
.L_x_4082:
[----:B------:R-:W-:Y:S05]  /*3b6d0*/  BRA `(.L_x_4083) ;  /* 0xffffff4800bc7947 */ /* 0x000fea000383ffff */
.L_x_3832:
        /* <DEDUP_REMOVED lines=8> */
.L_x_4085:
[----:B------:R-:W-:Y:S05]  /*3b760*/  BSYNC B1 ;  /* 0x0000000000017941 */ /* 0x000fea0003800000 */
.L_x_4084:
        /* <DEDUP_REMOVED lines=8> */
.L_x_4086:
[----:B------:R-:W-:Y:S05]  /*3b7f0*/  BRA `(.L_x_4087) ;  /* 0xffffff4800dc7947 */ /* 0x000fea000383ffff */
.L_x_3859:
        /* <DEDUP_REMOVED lines=11> */
.L_x_4089:
[----:B------:R-:W-:Y:S05]  /*3b8b0*/  BSYNC B1 ;  /* 0x0000000000017941 */ /* 0x000fea0003800000 */
.L_x_4088:
[----:B------:R-:W-:Y:S05]  /*3b8c0*/  BRA `(.L_x_4090) ;  /* 0xffffff6c00107947 */ /* 0x000fea000383ffff */
.L_x_3861:
[----:B------:R-:W-:Y:S01]  /*3b8d0*/  BSSY B1, `(.L_x_4091) ;  /* 0x0000006000017945 */ /* 0x000fe20003800000 */
[----:B0-----:R-:W-:-:S07]  /*3b8e0*/  IMAD.MOV.U32 R15, RZ, RZ, -0x1 ;  /* 0xffffffffff0f7424 */ /* 0x001fce00078e00ff */
[----:B-1----:R-:W-:Y:S05]  /*3b8f0*/  WARPSYNC.COLLECTIVE R15, `(.L_x_4092) ;  /* 0x000000000f0c7348 */ /* 0x002fea0003c00000 */
[----:B------:R-:W-:Y:S02]  /*3b900*/  ELECT P6, UR62, PT ;  /* 0x00000000003e782f */ /* 0x000fe400038c0000 */
[----:B------:R-:W-:Y:S01]  /*3b910*/  MOV R14, UR62 ;  /* 0x0000003e000e7c02 */ /* 0x000fe20008000f00 */
[----:B-1----:R-:W-:Y:S10]  /*3b920*/  ENDCOLLECTIVE ;  /* 0x000000000000791b */ /* 0x002ff40003800000 */
.L_x_4092:
[----:B------:R-:W-:Y:S05]  /*3b930*/  BSYNC B1 ;  /* 0x0000000000017941 */ /* 0x000fea0003800000 */
.L_x_4091:
[----:B------:R-:W-:Y:S05]  /*3b940*/  BRA `(.L_x_3860) ;  /* 0xffffff6c00087947 */ /* 0x000fea000383ffff */
.L_x_3863:
[----:B-1----:R1:W2:Y:S02]  /*3b950*/  SYNCS.PHASECHK.TRANS64.TRYWAIT P0, [R18+URZ+0x32420], R5 ;  /* 0x03242005120075a7 */ /* 0x0022a4000800017f */
[----:B--2---:R-:W-:Y:S05]  /*3b960*/  @!P0 NANOSLEEP.SYNCS 0x989680 ;  /* 0x009896800000895d */ /* 0x004fea0003900000 */
[----:B------:R-:W2:Y:S02]  /*3b970*/  @!P0 SYNCS.PHASECHK.TRANS64 P0, [R18+URZ+0x32420], R5 ;  /* 0x03242005120085a7 */ /* 0x000ea4000800007f */
[----:B--2---:R-:W-:Y:S05]  /*3b980*/  @!P0 BRA `(.L_x_3863) ;  /* 0xfffffffc00f08947 */ /* 0x004fea000383ffff */
[----:B------:R-:W-:Y:S05]  /*3b990*/  BRA `(.L_x_4093) ;  /* 0xffffff6c00187947 */ /* 0x000fea000383ffff */
.L_x_3867:
[----:B-1----:R1:W2:Y:S02]  /*3b9a0*/  SYNCS.PHASECHK.TRANS64.TRYWAIT P0, [R5+URZ+0x324a0], R10 ;  /* 0x0324a00a050075a7 */ /* 0x0022a4000800017f */
[----:B--2---:R-:W-:Y:S05]  /*3b9b0*/  @!P0 NANOSLEEP.SYNCS 0x989680 ;  /* 0x009896800000895d */ /* 0x004fea0003900000 */
[----:B------:R-:W2:Y:S02]  /*3b9c0*/  @!P0 SYNCS.PHASECHK.TRANS64 P0, [R5+URZ+0x324a0], R10 ;  /* 0x0324a00a050085a7 */ /* 0x000ea4000800007f */
[----:B--2---:R-:W-:Y:S05]  /*3b9d0*/  @!P0 BRA `(.L_x_3867) ;  /* 0xfffffffc00f08947 */ /* 0x004fea000383ffff */
[----:B------:R-:W-:Y:S05]  /*3b9e0*/  BRA `(.L_x_4094) ;  /* 0xffffff6c00387947 */ /* 0x000fea000383ffff */
.L_x_3872:
[----:B--2---:R2:W3:Y:S02]  /*3b9f0*/  SYNCS.PHASECHK.TRANS64.TRYWAIT P0, [R5+URZ+0x324c0], R10 ;  /* 0x0324c00a050075a7 */ /* 0x0044e4000800017f */
[----:B---3--:R-:W-:Y:S05]  /*3ba00*/  @!P0 NANOSLEEP.SYNCS 0x989680 ;  /* 0x009896800000895d */ /* 0x008fea0003900000 */
[----:B------:R-:W3:Y:S02]  /*3ba10*/  @!P0 SYNCS.PHASECHK.TRANS64 P0, [R5+URZ+0x324c0], R10 ;  /* 0x0324c00a050085a7 */ /* 0x000ee4000800007f */
[----:B---3--:R-:W-:Y:S05]  /*3ba20*/  @!P0 BRA `(.L_x_3872) ;  /* 0xfffffffc00f08947 */ /* 0x008fea000383ffff */
[----:B------:R-:W-:Y:S05]  /*3ba30*/  BRA `(.L_x_4095) ;  /* 0xffffff6c00b87947 */ /* 0x000fea000383ffff */
.L_x_3882:
[----:B-1----:R1:W2:Y:S02]  /*3ba40*/  SYNCS.PHASECHK.TRANS64.TRYWAIT P1, [R6+URZ+0x324a0], R7 ;  /* 0x0324a007060075a7 */ /* 0x0022a4000802017f */
[----:B--2---:R-:W-:Y:S05]  /*3ba50*/  @!P1 NANOSLEEP.SYNCS 0x989680 ;  /* 0x009896800000995d */ /* 0x004fea0003900000 */
[----:B------:R-:W2:Y:S02]  /*3ba60*/  @!P1 SYNCS.PHASECHK.TRANS64 P1, [R6+URZ+0x324a0], R7 ;  /* 0x0324a007060095a7 */ /* 0x000ea4000802007f */
[----:B--2---:R-:W-:Y:S05]  /*3ba70*/  @!P1 BRA `(.L_x_3882) ;  /* 0xfffffffc00f09947 */ /* 0x004fea000383ffff */
[----:B------:R-:W-:Y:S05]  /*3ba80*/  BRA `(.L_x_4096) ;  /* 0xffffff7400487947 */ /* 0x000fea000383ffff */
.L_x_3887:
[----:B--2---:R2:W3:Y:S02]  /*3ba90*/  SYNCS.PHASECHK.TRANS64.TRYWAIT P1, [R6+URZ+0x324c0], R7 ;  /* 0x0324c007060075a7 */ /* 0x0044e4000802017f */
[----:B---3--:R-:W-:Y:S05]  /*3baa0*/  @!P1 NANOSLEEP.SYNCS 0x989680 ;  /* 0x009896800000995d */ /* 0x008fea0003900000 */
[----:B------:R-:W3:Y:S02]  /*3bab0*/  @!P1 SYNCS.PHASECHK.TRANS64 P1, [R6+URZ+0x324c0], R7 ;  /* 0x0324c007060095a7 */ /* 0x000ee4000802007f */
[----:B---3--:R-:W-:Y:S05]  /*3bac0*/  @!P1 BRA `(.L_x_3887) ;  /* 0xfffffffc00f09947 */ /* 0x008fea000383ffff */
[----:B------:R-:W-:Y:S05]  /*3bad0*/  BRA `(.L_x_4097) ;  /* 0xffffff7400c47947 */ /* 0x000fea000383ffff */
.L_x_3913:
[----:B--2---:R-:W2:Y:S01]  /*3bae0*/  S2R R4, SR_TID.X ;  /* 0x0000000000047919 */ /* 0x004ea20000002100 */
[----:B------:R-:W-:Y:S01]  /*3baf0*/  BSSY B0, `(.L_x_4098) ;  /* 0x000000a000007945 */ /* 0x000fe20003800000 */
[----:B------:R-:W-:Y:S02]  /*3bb00*/  IMAD.MOV.U32 R12, RZ, RZ, RZ ;  /* 0x000000ffff0c7224 */ /* 0x000fe400078e00ff */
[----:B------:R-:W-:Y:S02]  /*3bb10*/  IMAD.MOV.U32 R11, RZ, RZ, 0x1f ;  /* 0x0000001fff0b7424 */ /* 0x000fe400078e00ff */
[----:B0-----:R-:W-:Y:S01]  /*3bb20*/  IMAD.MOV.U32 R15, RZ, RZ, -0x1 ;  /* 0xffffffffff0f7424 */ /* 0x001fe200078e00ff */
[----:B--2---:R-:W-:-:S04]  /*3bb30*/  SHF.R.U32.HI R4, RZ, 0x5, R4 ;  /* 0x00000005ff047819 */ /* 0x004fc80000011604 */
[----:B------:R-:W-:-:S05]  /*3bb40*/  LOP3.LUT R4, R4, 0x3, RZ, 0xc0, !PT ;  /* 0x0000000304047812 */ /* 0x000fca00078ec0ff */
[----:B------:R-:W-:-:S07]  /*3bb50*/  IMAD.MOV.U32 R13, RZ, RZ, R4 ;  /* 0x000000ffff0d7224 */ /* 0x000fce00078e0004 */
[----:B-1----:R-:W-:Y:S05]  /*3bb60*/  WARPSYNC.COLLECTIVE R15, `(.L_x_4099) ;  /* 0x000000000f087348 */ /* 0x002fea0003c00000 */
[----:B------:R0:W2:Y:S02]  /*3bb70*/  SHFL.IDX P6, R14, R13, R12, R11 ;  /* 0x0000000c0d0e7389 */ /* 0x0000a400000c000b */
[----:B012---:R-:W-:Y:S01]  /*3bb80*/  ENDCOLLECTIVE ;  /* 0x000000000000791b */ /* 0x007fe20003800000 */
.L_x_4099:
[----:B------:R-:W-:Y:S05]  /*3bb90*/  BSYNC B0 ;  /* 0x0000000000007941 */ /* 0x000fea0003800000 */
.L_x_4098:
[----:B------:R-:W-:Y:S05]  /*3bba0*/  BRA `(.L_x_4100) ;  /* 0xffffff8800587947 */ /* 0x000fea000383ffff */
.L_x_3915:
[----:B------:R-:W-:Y:S01]  /*3bbb0*/  BSSY B0, `(.L_x_4101) ;  /* 0x0000006000007945 */ /* 0x000fe20003800000 */
[----:B0-----:R-:W-:-:S07]  /*3bbc0*/  IMAD.MOV.U32 R15, RZ, RZ, -0x1 ;  /* 0xffffffffff0f7424 */ /* 0x001fce00078e00ff */
[----:B-1-3--:R-:W-:Y:S05]  /*3bbd0*/  WARPSYNC.COLLECTIVE R15, `(.L_x_4102) ;  /* 0x000000000f0c7348 */ /* 0x00afea0003c00000 */
[----:B------:R-:W-:Y:S02]  /*3bbe0*/  ELECT P6, UR62, PT ;  /* 0x00000000003e782f */ /* 0x000fe400038c0000 */
[----:B------:R-:W-:Y:S01]  /*3bbf0*/  MOV R14, UR62 ;  /* 0x0000003e000e7c02 */ /* 0x000fe20008000f00 */
[----:B-1-3--:R-:W-:Y:S10]  /*3bc00*/  ENDCOLLECTIVE ;  /* 0x000000000000791b */ /* 0x00aff40003800000 */
.L_x_4102:
[----:B------:R-:W-:Y:S05]  /*3bc10*/  BSYNC B0 ;  /* 0x0000000000007941 */ /* 0x000fea0003800000 */
.L_x_4101:
[----:B------:R-:W-:Y:S05]  /*3bc20*/  BRA `(.L_x_4103) ;  /* 0xffffff8800647947 */ /* 0x000fea000383ffff */
.L_x_3917:
[----:B--2---:R2:W3:Y:S02]  /*3bc30*/  SYNCS.PHASECHK.TRANS64.TRYWAIT P0, [R0+URZ+0x32440], R2 ;  /* 0x03244002000075a7 */ /* 0x0044e4000800017f */
[----:B---3--:R-:W-:Y:S05]  /*3bc40*/  @!P0 NANOSLEEP.SYNCS 0x989680 ;  /* 0x009896800000895d */ /* 0x008fea0003900000 */
[----:B------:R-:W3:Y:S02]  /*3bc50*/  @!P0 SYNCS.PHASECHK.TRANS64 P0, [R0+URZ+0x32440], R2 ;  /* 0x03244002000085a7 */ /* 0x000ee4000800007f */
[----:B---3--:R-:W-:Y:S05]  /*3bc60*/  @!P0 BRA `(.L_x_3917) ;  /* 0xfffffffc00f08947 */ /* 0x008fea000383ffff */
[----:B------:R-:W-:Y:S05]  /*3bc70*/  BRA `(.L_x_4104) ;  /* 0xffffff8800c47947 */ /* 0x000fea000383ffff */
.L_x_3921:
        /* <DEDUP_REMOVED lines=10> */
.L_x_4105:
[----:B------:R0:W-:Y:S01]  /*3bd20*/  STL [R1+0x488], R10 ;  /* 0x0004880a01007387 */ /* 0x0001e20000100800 */
[----:B------:R-:W-:Y:S02]  /*3bd30*/  IMAD.MOV.U32 R13, RZ, RZ, R3 ;  /* 0x000000ffff0d7224 */ /* 0x000fe400078e0003 */
[----:B------:R-:W-:-:S07]  /*3bd40*/  IMAD.MOV.U32 R4, RZ, RZ, R14 ;  /* 0x000000ffff047224 */ /* 0x000fce00078e000e */
[----:B0-----:R-:W-:Y:S05]  /*3bd50*/  WARPSYNC.COLLECTIVE R15, `(.L_x_4106) ;  /* 0x000000000f087348 */ /* 0x001fea0003c00000 */
[----:B------:R1:W2:Y:S02]  /*3bd60*/  SHFL.IDX P6, R14, R13, R12, R11 ;  /* 0x0000000c0d0e7389 */ /* 0x0002a400000c000b */
[----:B012---:R-:W-:Y:S01]  /*3bd70*/  ENDCOLLECTIVE ;  /* 0x000000000000791b */ /* 0x007fe20003800000 */
.L_x_4106:
[----:B------:R-:W-:Y:S02]  /*3bd80*/  IMAD.MOV.U32 R13, RZ, RZ, R2 ;  /* 0x000000ffff0d7224 */ /* 0x000fe400078e0002 */
[----:B------:R-:W-:Y:S02]  /*3bd90*/  IMAD.MOV.U32 R12, RZ, RZ, 0x1 ;  /* 0x00000001ff0c7424 */ /* 0x000fe400078e00ff */
[----:B------:R-:W-:-:S07]  /*3bda0*/  IMAD.MOV.U32 R5, RZ, RZ, R14 ;  /* 0x000000ffff057224 */ /* 0x000fce00078e000e */
[----:B------:R-:W-:Y:S05]  /*3bdb0*/  WARPSYNC.COLLECTIVE R15, `(.L_x_4107) ;  /* 0x000000000f087348 */ /* 0x000fea0003c00000 */
[----:B------:R0:W1:Y:S02]  /*3bdc0*/  SHFL.IDX P6, R14, R13, R12, R11 ;  /* 0x0000000c0d0e7389 */ /* 0x00006400000c000b */
[----:B01----:R-:W-:Y:S01]  /*3bdd0*/  ENDCOLLECTIVE ;  /* 0x000000000000791b */ /* 0x003fe20003800000 */
.L_x_4107:
[----:B------:R-:W-:Y:S02]  /*3bde0*/  IMAD.MOV.U32 R13, RZ, RZ, R3 ;  /* 0x000000ffff0d7224 */ /* 0x000fe400078e0003 */
[----:B------:R-:W-:Y:S02]  /*3bdf0*/  IMAD R0, R0, R7, RZ ;  /* 0x0000000700007224 */ /* 0x000fe400078e02ff */
[----:B------:R-:W-:-:S07]  /*3be00*/  IMAD.MOV.U32 R7, RZ, RZ, R14 ;  /* 0x000000ffff077224 */ /* 0x000fce00078e000e */
[----:B------:R-:W-:Y:S05]  /*3be10*/  WARPSYNC.COLLECTIVE R15, `(.L_x_4108) ;  /* 0x000000000f087348 */ /* 0x000fea0003c00000 */
[----:B------:R0:W1:Y:S02]  /*3be20*/  SHFL.IDX P6, R14, R13, R12, R11 ;  /* 0x0000000c0d0e7389 */ /* 0x00006400000c000b */
[----:B01----:R-:W-:Y:S01]  /*3be30*/  ENDCOLLECTIVE ;  /* 0x000000000000791b */ /* 0x003fe20003800000 */
.L_x_4108:
        /* <DEDUP_REMOVED lines=10> */
.L_x_4109:
        /* <DEDUP_REMOVED lines=15> */
.L_x_4110:
        /* <DEDUP_REMOVED lines=19> */
.L_x_4111:
        /* <DEDUP_REMOVED lines=10> */
.L_x_4112:
        /* <DEDUP_REMOVED lines=13> */
.L_x_4113:
        /* <DEDUP_REMOVED lines=10> */
.L_x_4114:
        /* <DEDUP_REMOVED lines=13> */
.L_x_4115:
        /* <DEDUP_REMOVED lines=10> */
.L_x_4116:
        /* <DEDUP_REMOVED lines=13> */
.L_x_4117:
        /* <DEDUP_REMOVED lines=10> */
.L_x_4118:
        /* <DEDUP_REMOVED lines=11> */
.L_x_4119:
        /* <DEDUP_REMOVED lines=14> */
.L_x_4120:
[----:B------:R-:W-:Y:S01]  /*3c780*/  IMAD.MOV.U32 R3, RZ, RZ, R14 ;  /* 0x000000ffff037224 */ /* 0x000fe200078e000e */
[----:B------:R-:W-:Y:S06]  /*3c790*/  BRA `(.L_x_4121) ;  /* 0xffffff8c004c7947 */ /* 0x000fec000383ffff */
.L_x_3925:
        /* <DEDUP_REMOVED lines=36> */
.L_x_4123:
[----:B------:R-:W-:Y:S05]  /*3c9e0*/  BSYNC B0 ;  /* 0x0000000000007941 */ /* 0x000fea0003800000 */
.L_x_4122:
        /* <DEDUP_REMOVED lines=10> */
.L_x_4124:
        /* <DEDUP_REMOVED lines=16> */
.L_x_4125:
        /* <DEDUP_REMOVED lines=15> */
.L_x_4126:
        /* <DEDUP_REMOVED lines=9> */
.L_x_4127:
        /* <DEDUP_REMOVED lines=15> */
.L_x_4128:
        /* <DEDUP_REMOVED lines=9> */
.L_x_4129:
        /* <DEDUP_REMOVED lines=15> */
.L_x_4130:
        /* <DEDUP_REMOVED lines=9> */
.L_x_4131:
        /* <DEDUP_REMOVED lines=15> */
.L_x_4132:
        /* <DEDUP_REMOVED lines=9> */
.L_x_4133:
        /* <DEDUP_REMOVED lines=14> */
.L_x_4134:
        /* <DEDUP_REMOVED lines=19> */
.L_x_4135:
[----:B------:R-:W-:Y:S02]  /*3d3a0*/  IMAD.MOV.U32 R13, RZ, RZ, R2 ;  /* 0x000000ffff0d7224 */ /* 0x000fe400078e0002 */
[----:B------:R-:W-:-:S07]  /*3d3b0*/  IMAD.MOV.U32 R6, RZ, RZ, R14 ;  /* 0x000000ffff067224 */ /* 0x000fce00078e000e */
[----:B------:R-:W-:Y:S05]  /*3d3c0*/  WARPSYNC.COLLECTIVE R15, `(.L_x_4136) ;  /* 0x000000000f087348 */ /* 0x000fea0003c00000 */
[----:B------:R0:W1:Y:S02]  /*3d3d0*/  SHFL.IDX P6, R14, R13, R12, R11 ;  /* 0x0000000c0d0e7389 */ /* 0x00006400000c000b */
[----:B01----:R-:W-:Y:S01]  /*3d3e0*/  ENDCOLLECTIVE ;  /* 0x000000000000791b */ /* 0x003fe20003800000 */
.L_x_4136:
[----:B------:R-:W-:Y:S02]  /*3d3f0*/  IMAD.MOV.U32 R13, RZ, RZ, R0 ;  /* 0x000000ffff0d7224 */ /* 0x000fe400078e0000 */
[----:B------:R-:W-:Y:S02]  /*3d400*/  IMAD.MOV.U32 R12, RZ, RZ, 0x7 ;  /* 0x00000007ff0c7424 */ /* 0x000fe400078e00ff */
[----:B------:R-:W-:-:S07]  /*3d410*/  IMAD.MOV.U32 R5, RZ, RZ, R14 ;  /* 0x000000ffff057224 */ /* 0x000fce00078e000e */
[----:B------:R-:W-:Y:S05]  /*3d420*/  WARPSYNC.COLLECTIVE R15, `(.L_x_4137) ;  /* 0x000000000f087348 */ /* 0x000fea0003c00000 */
[----:B------:R0:W1:Y:S02]  /*3d430*/  SHFL.IDX P6, R14, R13, R12, R11 ;  /* 0x0000000c0d0e7389 */ /* 0x00006400000c000b */
[----:B01----:R-:W-:Y:S01]  /*3d440*/  ENDCOLLECTIVE ;  /* 0x000000000000791b */ /* 0x003fe20003800000 */
.L_x_4137:
        /* <DEDUP_REMOVED lines=10> */
.L_x_4138:
        /* <DEDUP_REMOVED lines=9> */
.L_x_3930:
[----:B-1----:R1:W2:Y:S02]  /*3d580*/  SYNCS.PHASECHK.TRANS64.TRYWAIT P0, [R18+URZ+0x32420], R0 ;  /* 0x03242000120075a7 */ /* 0x0022a4000800017f */
[----:B--2---:R-:W-:Y:S05]  /*3d590*/  @!P0 NANOSLEEP.SYNCS 0x989680 ;  /* 0x009896800000895d */ /* 0x004fea0003900000 */
[----:B------:R-:W2:Y:S02]  /*3d5a0*/  @!P0 SYNCS.PHASECHK.TRANS64 P0, [R18+URZ+0x32420], R0 ;  /* 0x03242000120085a7 */ /* 0x000ea4000800007f */
[----:B--2---:R-:W-:Y:S05]  /*3d5b0*/  @!P0 BRA `(.L_x_3930) ;  /* 0xfffffffc00f08947 */ /* 0x004fea000383ffff */
[----:B------:R-:W-:Y:S05]  /*3d5c0*/  BRA `(.L_x_4140) ;  /* 0xffffff8c00687947 */ /* 0x000fea000383ffff */
.L_x_3934:
[----:B0-----:R0:W1:Y:S02]  /*3d5d0*/  SYNCS.PHASECHK.TRANS64.TRYWAIT P0, [R2+URZ+0x32460], R0 ;  /* 0x03246000020075a7 */ /* 0x001064000800017f */
[----:B-1----:R-:W-:Y:S05]  /*3d5e0*/  @!P0 NANOSLEEP.SYNCS 0x989680 ;  /* 0x009896800000895d */ /* 0x002fea0003900000 */
[----:B------:R-:W1:Y:S02]  /*3d5f0*/  @!P0 SYNCS.PHASECHK.TRANS64 P0, [R2+URZ+0x32460], R0 ;  /* 0x03246000020085a7 */ /* 0x000e64000800007f */
[----:B-1----:R-:W-:Y:S05]  /*3d600*/  @!P0 BRA `(.L_x_3934) ;  /* 0xfffffffc00f08947 */ /* 0x002fea000383ffff */
[----:B------:R-:W-:Y:S05]  /*3d610*/  BRA `(.L_x_4141) ;  /* 0xffffff8c008c7947 */ /* 0x000fea000383ffff */
.L_x_3949:
[----:B0-----:R0:W1:Y:S02]  /*3d620*/  SYNCS.PHASECHK.TRANS64.TRYWAIT P0, [R2+URZ+0x32440], R6 ;  /* 0x03244006020075a7 */ /* 0x001064000800017f */
[----:B-1----:R-:W-:Y:S05]  /*3d630*/  @!P0 NANOSLEEP.SYNCS 0x989680 ;  /* 0x009896800000895d */ /* 0x002fea0003900000 */
[----:B------:R-:W1:Y:S02]  /*3d640*/  @!P0 SYNCS.PHASECHK.TRANS64 P0, [R2+URZ+0x32440], R6 ;  /* 0x03244006020085a7 */ /* 0x000e64000800007f */
[----:B-1----:R-:W-:Y:S05]  /*3d650*/  @!P0 BRA `(.L_x_3949) ;  /* 0xfffffffc00f08947 */ /* 0x002fea000383ffff */
[----:B------:R-:W-:Y:S05]  /*3d660*/  BRA `(.L_x_4142) ;  /* 0xffffff9400c47947 */ /* 0x000fea000383ffff */
.L_x_3954:
[----:B-1----:R1:W2:Y:S02]  /*3d670*/  SYNCS.PHASECHK.TRANS64.TRYWAIT P0, [R2+URZ+0x32460], R6 ;  /* 0x03246006020075a7 */ /* 0x0022a4000800017f */
[----:B--2---:R-:W-:Y:S05]  /*3d680*/  @!P0 NANOSLEEP.SYNCS 0x989680 ;  /* 0x009896800000895d */ /* 0x004fea0003900000 */
[----:B------:R-:W2:Y:S02]  /*3d690*/  @!P0 SYNCS.PHASECHK.TRANS64 P0, [R2+URZ+0x32460], R6 ;  /* 0x03246006020085a7 */ /* 0x000ea4000800007f */
[----:B--2---:R-:W-:Y:S05]  /*3d6a0*/  @!P0 BRA `(.L_x_3954) ;  /* 0xfffffffc00f08947 */ /* 0x004fea000383ffff */
[----:B------:R-:W-:Y:S05]  /*3d6b0*/  BRA `(.L_x_4143) ;  /* 0xffffff9800407947 */ /* 0x000fea000383ffff */
.L_x_3965:
[----:B0-----:R0:W1:Y:S02]  /*3d6c0*/  SYNCS.PHASECHK.TRANS64.TRYWAIT P0, [R3+URZ+0x32440], R2 ;  /* 0x03244002030075a7 */ /* 0x001064000800017f */
[----:B-1----:R-:W-:Y:S05]  /*3d6d0*/  @!P0 NANOSLEEP.SYNCS 0x989680 ;  /* 0x009896800000895d */ /* 0x002fea0003900000 */
[----:B------:R-:W1:Y:S02]  /*3d6e0*/  @!P0 SYNCS.PHASECHK.TRANS64 P0, [R3+URZ+0x32440], R2 ;  /* 0x03244002030085a7 */ /* 0x000e64000800007f */
[----:B-1----:R-:W-:Y:S05]  /*3d6f0*/  @!P0 BRA `(.L_x_3965) ;  /* 0xfffffffc00f08947 */ /* 0x002fea000383ffff */
[----:B------:R-:W-:Y:S05]  /*3d700*/  BRA `(.L_x_4144) ;  /* 0xffffffa000287947 */ /* 0x000fea000383ffff */
.L_x_3970:
[----:B-1----:R1:W2:Y:S02]  /*3d710*/  SYNCS.PHASECHK.TRANS64.TRYWAIT P0, [R3+URZ+0x32460], R2 ;  /* 0x03246002030075a7 */ /* 0x0022a4000800017f */
[----:B--2---:R-:W-:Y:S05]  /*3d720*/  @!P0 NANOSLEEP.SYNCS 0x989680 ;  /* 0x009896800000895d */ /* 0x004fea0003900000 */
[----:B------:R-:W2:Y:S02]  /*3d730*/  @!P0 SYNCS.PHASECHK.TRANS64 P0, [R3+URZ+0x32460], R2 ;  /* 0x03246002030085a7 */ /* 0x000ea4000800007f */
[----:B--2---:R-:W-:Y:S05]  /*3d740*/  @!P0 BRA `(.L_x_3970) ;  /* 0xfffffffc00f08947 */ /* 0x004fea000383ffff */
[----:B------:R-:W-:Y:S05]  /*3d750*/  BRA `(.L_x_4145) ;  /* 0xffffffa000a47947 */ /* 0x000fea000383ffff */
.L_x_3981:
[----:B0-----:R0:W1:Y:S02]  /*3d760*/  SYNCS.PHASECHK.TRANS64.TRYWAIT P0, [R3+URZ+0x32440], R2 ;  /* 0x03244002030075a7 */ /* 0x001064000800017f */
[----:B-1----:R-:W-:Y:S05]  /*3d770*/  @!P0 NANOSLEEP.SYNCS 0x989680 ;  /* 0x009896800000895d */ /* 0x002fea0003900000 */
[----:B------:R-:W1:Y:S02]  /*3d780*/  @!P0 SYNCS.PHASECHK.TRANS64 P0, [R3+URZ+0x32440], R2 ;  /* 0x03244002030085a7 */ /* 0x000e64000800007f */
[----:B-1----:R-:W-:Y:S05]  /*3d790*/  @!P0 BRA `(.L_x_3981) ;  /* 0xfffffffc00f08947 */ /* 0x002fea000383ffff */
[----:B------:R-:W-:Y:S05]  /*3d7a0*/  BRA `(.L_x_4146) ;  /* 0xffffffa800747947 */ /* 0x000fea000383ffff */
.L_x_3986:
[----:B-1----:R1:W2:Y:S02]  /*3d7b0*/  SYNCS.PHASECHK.TRANS64.TRYWAIT P0, [R3+URZ+0x32460], R2 ;  /* 0x03246002030075a7 */ /* 0x0022a4000800017f */
[----:B--2---:R-:W-:Y:S05]  /*3d7c0*/  @!P0 NANOSLEEP.SYNCS 0x989680 ;  /* 0x009896800000895d */ /* 0x004fea0003900000 */
[----:B------:R-:W2:Y:S02]  /*3d7d0*/  @!P0 SYNCS.PHASECHK.TRANS64 P0, [R3+URZ+0x32460], R2 ;  /* 0x03246002030085a7 */ /* 0x000ea4000800007f */
[----:B--2---:R-:W-:Y:S05]  /*3d7e0*/  @!P0 BRA `(.L_x_3986) ;  /* 0xfffffffc00f08947 */ /* 0x004fea000383ffff */
[----:B------:R-:W-:Y:S05]  /*3d7f0*/  BRA `(.L_x_4147) ;  /* 0xffffffa800f07947 */ /* 0x000fea000383ffff */
.L_x_3998:
[----:B------:R-:W4:Y:S01]  /*3d800*/  LDL R0, [R1+0x460] ;  /* 0x0004600001007983 */ /* 0x000f220000100800 */
[----:B------:R-:W-:Y:S01]  /*3d810*/  BSSY B0, `(.L_x_4148) ;  /* 0x0000008000007945 */ /* 0x000fe20003800000 */
[----:B------:R-:W-:Y:S02]  /*3d820*/  IMAD.MOV.U32 R12, RZ, RZ, RZ ;  /* 0x000000ffff0c7224 */ /* 0x000fe400078e00ff */
[----:B------:R-:W-:Y:S02]  /*3d830*/  IMAD.MOV.U32 R11, RZ, RZ, 0x1f ;  /* 0x0000001fff0b7424 */ /* 0x000fe400078e00ff */
[----:B0-----:R-:W-:Y:S02]  /*3d840*/  IMAD.MOV.U32 R15, RZ, RZ, -0x1 ;  /* 0xffffffffff0f7424 */ /* 0x001fe400078e00ff */
[----:B----4-:R-:W-:-:S07]  /*3d850*/  IMAD.MOV.U32 R13, RZ, RZ, R0 ;  /* 0x000000ffff0d7224 */ /* 0x010fce00078e0000 */
[----:B--23--:R-:W-:Y:S05]  /*3d860*/  WARPSYNC.COLLECTIVE R15, `(.L_x_4149) ;  /* 0x000000000f087348 */ /* 0x00cfea0003c00000 */
[----:B------:R0:W1:Y:S02]  /*3d870*/  SHFL.IDX P6, R14, R13, R12, R11 ;  /* 0x0000000c0d0e7389 */ /* 0x00006400000c000b */
[----:B0123--:R-:W-:Y:S01]  /*3d880*/  ENDCOLLECTIVE ;  /* 0x000000000000791b */ /* 0x00ffe20003800000 */
.L_x_4149:
[----:B------:R-:W-:Y:S05]  /*3d890*/  BSYNC B0 ;  /* 0x0000000000007941 */ /* 0x000fea0003800000 */
.L_x_4148:
        /* <DEDUP_REMOVED lines=9> */
.L_x_4150:
        /* <DEDUP_REMOVED lines=26> */
.L_x_4151:
        /* <DEDUP_REMOVED lines=8> */
.L_x_4152:
        /* <DEDUP_REMOVED lines=8> */
.L_x_4153:
        /* <DEDUP_REMOVED lines=8> */
.L_x_4154:
        /* <DEDUP_REMOVED lines=8> */
.L_x_4155:
        /* <DEDUP_REMOVED lines=9> */
.L_x_4156:
[----:B------:R-:W-:Y:S01]  /*3dd60*/  IMAD.MOV.U32 R9, RZ, RZ, R14 ;  /* 0x000000ffff097224 */ /* 0x000fe200078e000e */
[----:B------:R-:W-:Y:S06]  /*3dd70*/  BRA `(.L_x_4157) ;  /* 0xffffffb000347947 */ /* 0x000fec000383ffff */
.L_x_4001:
        /* <DEDUP_REMOVED lines=8> */
.L_x_4159:
[----:B------:R-:W-:Y:S05]  /*3de00*/  BSYNC B0 ;  /* 0x0000000000007941 */ /* 0x000fea0003800000 */
.L_x_4158:
        /* <DEDUP_REMOVED lines=10> */
.L_x_4160:
        /* <DEDUP_REMOVED lines=8> */
.L_x_4161:
        /* <DEDUP_REMOVED lines=8> */
.L_x_4162:
        /* <DEDUP_REMOVED lines=8> */
.L_x_4163:
        /* <DEDUP_REMOVED lines=9> */
.L_x_4164:
[----:B------:R-:W-:Y:S01]  /*3e0c0*/  IMAD.MOV.U32 R9, RZ, RZ, R14 ;  /* 0x000000ffff097224 */ /* 0x000fe200078e000e */
[----:B------:R-:W-:Y:S06]  /*3e0d0*/  BRA `(.L_x_4165) ;  /* 0xffffffb000087947 */ /* 0x000fec000383ffff */
.L_x_4003:
[----:B------:R-:W-:Y:S01]  /*3e0e0*/  BSSY B0, `(.L_x_4166) ;  /* 0x0000006000007945 */ /* 0x000fe20003800000 */
[----:B------:R-:W-:Y:S01]  /*3e0f0*/  PLOP3.LUT P6, PT, P6, PT, PT, 0x8, 0x0 ;  /* 0x000000000000781c */ /* 0x000fe200037ce170 */
[----:B------:R-:W-:-:S12]  /*3e100*/  IMAD.MOV.U32 R15, RZ, RZ, -0x1 ;  /* 0xffffffffff0f7424 */ /* 0x000fd800078e00ff */
[----:B0-----:R-:W-:Y:S05]  /*3e110*/  WARPSYNC.COLLECTIVE R15, `(.L_x_4167) ;  /* 0x000000000f087348 */ /* 0x001fea0003c00000 */
[----:B------:R-:W-:Y:S01]  /*3e120*/  VOTE.ANY R14, PT, P6 ;  /* 0x00000000000e7806 */ /* 0x000fe200030e0100 */
[----:B0-----:R-:W-:Y:S06]  /*3e130*/  ENDCOLLECTIVE ;  /* 0x000000000000791b */ /* 0x001fec0003800000 */
.L_x_4167:
[----:B------:R-:W-:Y:S05]  /*3e140*/  BSYNC B0 ;  /* 0x0000000000007941 */ /* 0x000fea0003800000 */
.L_x_4166:
        /* <DEDUP_REMOVED lines=10> */
.L_x_4168:
[----:B------:R-:W-:Y:S02]  /*3e1f0*/  IMAD.MOV.U32 R13, RZ, RZ, R6 ;  /* 0x000000ffff0d7224 */ /* 0x000fe400078e0006 */
[----:B------:R-:W-:-:S07]  /*3e200*/  IMAD.MOV.U32 R4, RZ, RZ, R14 ;  /* 0x000000ffff047224 */ /* 0x000fce00078e000e */
[----:B------:R-:W-:Y:S05]  /*3e210*/  WARPSYNC.COLLECTIVE R15, `(.L_x_4169) ;  /* 0x000000000f087348 */ /* 0x000fea0003c00000 */
[----:B------:R0:W1:Y:S02]  /*3e220*/  SHFL.IDX P6, R14, R13, R12, R11 ;  /* 0x0000000c0d0e7389 */ /* 0x00006400000c000b */
[----:B01----:R-:W-:Y:S01]  /*3e230*/  ENDCOLLECTIVE ;  /* 0x000000000000791b */ /* 0x003fe20003800000 */
.L_x_4169:
[----:B------:R-:W-:Y:S02]  /*3e240*/  IMAD.MOV.U32 R6, RZ, RZ, R14 ;  /* 0x000000ffff067224 */ /* 0x000fe400078e000e */
[----:B------:R-:W-:-:S05]  /*3e250*/  IMAD.IADD R10, R3, 0x1, R10 ;  /* 0x00000001030a7824 */ /* 0x000fca00078e020a */
[----:B------:R2:W-:Y:S01]  /*3e260*/  STL [R1+0x46c], R10 ;  /* 0x00046c0a01007387 */ /* 0x0005e20000100800 */
[----:B------:R-:W-:Y:S05]  /*3e270*/  BRA `(.L_x_4170) ;  /* 0xffffffac00e87947 */ /* 0x000fea000383ffff */
.L_x_4005:
        /* <DEDUP_REMOVED lines=8> */
.L_x_4172:
[----:B------:R-:W-:Y:S05]  /*3e300*/  BSYNC B0 ;  /* 0x0000000000007941 */ /* 0x000fea0003800000 */
.L_x_4171:
[----:B------:R-:W-:Y:S01]  /*3e310*/  IMAD.MOV.U32 R3, RZ, RZ, R14 ;  /* 0x000000ffff037224 */ /* 0x000fe200078e000e */
[----:B------:R-:W-:Y:S06]  /*3e320*/  BRA `(.L_x_4173) ;  /* 0xffffffac00d47947 */ /* 0x000fec000383ffff */
.L_x_4011:
[----:B0-----:R0:W1:Y:S02]  /*3e330*/  SYNCS.PHASECHK.TRANS64.TRYWAIT P0, [R0+URZ+0x32420], R3 ;  /* 0x03242003000075a7 */ /* 0x001064000800017f */
[----:B-1----:R-:W-:Y:S05]  /*3e340*/  @!P0 NANOSLEEP.SYNCS 0x989680 ;  /* 0x009896800000895d */ /* 0x002fea0003900000 */
[----:B------:R-:W1:Y:S02]  /*3e350*/  @!P0 SYNCS.PHASECHK.TRANS64 P0, [R0+URZ+0x32420], R3 ;  /* 0x03242003000085a7 */ /* 0x000e64000800007f */
[----:B-1----:R-:W-:Y:S05]  /*3e360*/  @!P0 BRA `(.L_x_4011) ;  /* 0xfffffffc00f08947 */ /* 0x002fea000383ffff */
[----:B------:R-:W-:Y:S05]  /*3e370*/  BRA `(.L_x_4174) ;  /* 0xffffffb800747947 */ /* 0x000fea000383ffff */
.L_x_4012:
        /* <DEDUP_REMOVED lines=11> */
.L_x_4176:
[----:B------:R-:W-:Y:S05]  /*3e430*/  BSYNC B0 ;  /* 0x0000000000007941 */ /* 0x000fea0003800000 */
.L_x_4175:
[----:B------:R-:W-:Y:S05]  /*3e440*/  BRA `(.L_x_4177) ;  /* 0xffffffb8005c7947 */ /* 0x000fea000383ffff */
.L_x_4013:
[----:B------:R-:W-:Y:S01]  /*3e450*/  BSSY B0, `(.L_x_4178) ;  /* 0x0000006000007945 */ /* 0x000fe20003800000 */
[----:B------:R-:W-:-:S07]  /*3e460*/  IMAD.MOV.U32 R15, RZ, RZ, -0x1 ;  /* 0xffffffffff0f7424 */ /* 0x000fce00078e00ff */
[----:B01----:R-:W-:Y:S05]  /*3e470*/  WARPSYNC.COLLECTIVE R15, `(.L_x_4179) ;  /* 0x000000000f0c7348 */ /* 0x003fea0003c00000 */
[----:B------:R-:W-:Y:S02]  /*3e480*/  ELECT P6, UR62, PT ;  /* 0x00000000003e782f */ /* 0x000fe400038c0000 */
[----:B------:R-:W-:Y:S01]  /*3e490*/  MOV R14, UR62 ;  /* 0x0000003e000e7c02 */ /* 0x000fe20008000f00 */
[----:B01----:R-:W-:Y:S10]  /*3e4a0*/  ENDCOLLECTIVE ;  /* 0x000000000000791b */ /* 0x003ff40003800000 */
.L_x_4179:
[----:B------:R-:W-:Y:S05]  /*3e4b0*/  BSYNC B0 ;  /* 0x0000000000007941 */ /* 0x000fea0003800000 */
.L_x_4178:
[----:B------:R-:W-:Y:S05]  /*3e4c0*/  BRA `(.L_x_4180) ;  /* 0xffffffb800507947 */ /* 0x000fea000383ffff */
.L_x_4015:
[----:B0-----:R0:W1:Y:S02]  /*3e4d0*/  SYNCS.PHASECHK.TRANS64.TRYWAIT P0, [R6+URZ], R5 ;  /* 0x00000005060075a7 */ /* 0x001064000800017f */
[----:B-1----:R-:W-:Y:S05]  /*3e4e0*/  @!P0 NANOSLEEP.SYNCS 0x989680 ;  /* 0x009896800000895d */ /* 0x002fea0003900000 */
[----:B------:R-:W1:Y:S02]  /*3e4f0*/  @!P0 SYNCS.PHASECHK.TRANS64 P0, [R6+URZ], R5 ;  /* 0x00000005060085a7 */ /* 0x000e64000800007f */
[----:B-1----:R-:W-:Y:S05]  /*3e500*/  @!P0 BRA `(.L_x_4015) ;  /* 0xfffffffc00f08947 */ /* 0x002fea000383ffff */
[----:B------:R-:W-:Y:S05]  /*3e510*/  BRA `(.L_x_4181) ;  /* 0xffffffb800887947 */ /* 0x000fea000383ffff */
.L_x_4016:
[----:B-1----:R1:W2:Y:S02]  /*3e520*/  SYNCS.PHASECHK.TRANS64.TRYWAIT P0, [R7+URZ], R2 ;  /* 0x00000002070075a7 */ /* 0x0022a4000800017f */
[----:B--2---:R-:W-:Y:S05]  /*3e530*/  @!P0 NANOSLEEP.SYNCS 0x989680 ;  /* 0x009896800000895d */ /* 0x004fea0003900000 */
[----:B------:R-:W2:Y:S02]  /*3e540*/  @!P0 SYNCS.PHASECHK.TRANS64 P0, [R7+URZ], R2 ;  /* 0x00000002070085a7 */ /* 0x000ea4000800007f */
[----:B--2---:R-:W-:Y:S05]  /*3e550*/  @!P0 BRA `(.L_x_4016) ;  /* 0xfffffffc00f08947 */ /* 0x004fea000383ffff */
[----:B------:R-:W-:Y:S05]  /*3e560*/  BRA `(.L_x_4182) ;  /* 0xffffffb8007c7947 */ /* 0x000fea000383ffff */
.L_x_4018:
[----:B--2---:R2:W3:Y:S02]  /*3e570*/  SYNCS.PHASECHK.TRANS64.TRYWAIT P0, [R4+URZ], R5 ;  /* 0x00000005040075a7 */ /* 0x0044e4000800017f */
[----:B---3--:R-:W-:Y:S05]  /*3e580*/  @!P0 NANOSLEEP.SYNCS 0x989680 ;  /* 0x009896800000895d */ /* 0x008fea0003900000 */
[----:B------:R-:W3:Y:S02]  /*3e590*/  @!P0 SYNCS.PHASECHK.TRANS64 P0, [R4+URZ], R5 ;  /* 0x00000005040085a7 */ /* 0x000ee4000800007f */
[----:B---3--:R-:W-:Y:S05]  /*3e5a0*/  @!P0 BRA `(.L_x_4018) ;  /* 0xfffffffc00f08947 */ /* 0x008fea000383ffff */
[----:B------:R-:W-:Y:S05]  /*3e5b0*/  BRA `(.L_x_4183) ;  /* 0xffffffb800807947 */ /* 0x000fea000383ffff */
        .type           $_ZN7cutlass13device_kernelIN5flash11enable_sm90INS1_16FlashAttnFwdSm90INS1_25CollectiveMainloopFwdSm90ILi2EN4cute5tupleIJNS5_1CILi1EEES8_S8_EEENS6_IJNS7_ILi128EEENS7_ILi96EEENS7_ILi64EEEEEELi256ENS_6half_tEfNS_4arch4Sm90ELb0ELb1ELb0ELb1ELb0ELb1ELb1ELb1ELb0ELb1ELb1ELb0EEENS1_21CollectiveEpilogueFwdINS6_IJSA_NS7_ILi256EEESB_EEES9_SE_SG_Li256ELb1ELb1ELb1ELb0EEENS1_36VarlenDynamicPersistentTileSchedulerILi128ELi96ELi256ELi128ELb1ELb1ELb1ELb1ELb0ELb1EEEEEEEEEvNT_6ParamsE$_ZZN5flash25CollectiveMainloopFwdSm90ILi2EN4cute5tupleIJNS1_1CILi1EEES4_S4_EEENS2_IJNS3_ILi128EEENS3_ILi96EEENS3_ILi64EEEEEELi256EN7cutlass6half_tEfNSA_4arch4Sm90ELb0ELb1ELb0ELb1ELb0ELb1ELb1ELb1ELb0ELb1ELb1ELb0EE3mmaINS_16FlashAttnFwdSm90ISE_NS_21CollectiveEpilogueFwdINS2_IJS6_NS3_ILi256EEES7_EEES5_SB_SD_Li256ELb1ELb1ELb1ELb0EEENS_36VarlenDynamicPersistentTileSchedulerILi128ELi96ELi256ELi128ELb1ELb1ELb1ELb1ELb0ELb1EEEE13SharedStorageENS1_6TensorINS1_11ArrayEngineIfLm128EEENS1_6LayoutINS2_IJNS2_IJNS3_ILi2EEEST_NS3_ILi32EEEEEES4_S4_EEENS2_IJNS2_IJS4_ST_NS3_ILi4EEEEEENS3_ILi0EEESZ_EEEEEEENS_7SoftmaxILi2ELi0EEEEEbRKNSE_6ParamsENSA_25PipelineTmaAsyncNoClusterILi2ENSA_16PipelineTmaAsyncILi2EEEEES1B_RNSA_13PipelineStateILj2EEERT0_RT1_iRiRKNS_16SeqlenInfoQKNewKILb1ELb1EEENS2_IJiiiiEEERT_ENKUliT_T0_T1_E_clIZSF_ISO_S12_S14_EbS17_S1B_S1B_S1E_S1G_S1I_iS1J_S1N_S1O_S1Q_EUlRS1R_iE0_NS3_ILb1EEES1Y_EEDaiS1R_S1S_S1T_,@function
        .size           $_ZN7cutlass13device_kernelIN5flash11enable_sm90INS1_16FlashAttnFwdSm90INS1_25CollectiveMainloopFwdSm90ILi2EN4cute5tupleIJNS5_1CILi1EEES8_S8_EEENS6_IJNS7_ILi128EEENS7_ILi96EEENS7_ILi64EEEEEELi256ENS_6half_tEfNS_4arch4Sm90ELb0ELb1ELb0ELb1ELb0ELb1ELb1ELb1ELb0ELb1ELb1ELb0EEENS1_21CollectiveEpilogueFwdINS6_IJSA_NS7_ILi256EEESB_EEES9_SE_SG_Li256ELb1ELb1ELb1ELb0EEENS1_36VarlenDynamicPersistentTileSchedulerILi128ELi96ELi256ELi128ELb1ELb1ELb1ELb1ELb0ELb1EEEEEEEEEvNT_6ParamsE$_ZZN5flash25CollectiveMainloopFwdSm90ILi2EN4cute5tupleIJNS1_1CILi1EEES4_S4_EEENS2_IJNS3_ILi128EEENS3_ILi96EEENS3_ILi64EEEEEELi256EN7cutlass6half_tEfNSA_4arch4Sm90ELb0ELb1ELb0ELb1ELb0ELb1ELb1ELb1ELb0ELb1ELb1ELb0EE3mmaINS_16FlashAttnFwdSm90ISE_NS_21CollectiveEpilogueFwdINS2_IJS6_NS3_ILi256EEES7_EEES5_SB_SD_Li256ELb1ELb1ELb1ELb0EEENS_36VarlenDynamicPersistentTileSchedulerILi128ELi96ELi256ELi128ELb1ELb1ELb1ELb1ELb0ELb1EEEE13SharedStorageENS1_6TensorINS1_11ArrayEngineIfLm128EEENS1_6LayoutINS2_IJNS2_IJNS3_ILi2EEEST_NS3_ILi32EEEEEES4_S4_EEENS2_IJNS2_IJS4_ST_NS3_ILi4EEEEEENS3_ILi0EEESZ_EEEEEEENS_7SoftmaxILi2ELi0EEEEEbRKNSE_6ParamsENSA_25PipelineTmaAsyncNoClusterILi2ENSA_16PipelineTmaAsyncILi2EEEEES1B_RNSA_13PipelineStateILj2EEERT0_RT1_iRiRKNS_16SeqlenInfoQKNewKILb1ELb1EEENS2_IJiiiiEEERT_ENKUliT_T0_T1_E_clIZSF_ISO_S12_S14_EbS17_S1B_S1B_S1E_S1G_S1I_iS1J_S1N_S1O_S1Q_EUlRS1R_iE0_NS3_ILb1EEES1Y_EEDaiS1R_S1S_S1T_,(.L_x_6141 - $_ZN7cutlass13device_kernelIN5flash11enable_sm90INS1_16FlashAttnFwdSm90INS1_25CollectiveMainloopFwdSm90ILi2EN4cute5tupleIJNS5_1CILi1EEES8_S8_EEENS6_IJNS7_ILi128EEENS7_ILi96EEENS7_ILi64EEEEEELi256ENS_6half_tEfNS_4arch4Sm90ELb0ELb1ELb0ELb1ELb0ELb1ELb1ELb1ELb0ELb1ELb1ELb0EEENS1_21CollectiveEpilogueFwdINS6_IJSA_NS7_ILi256EEESB_EEES9_SE_SG_Li256ELb1ELb1ELb1ELb0EEENS1_36VarlenDynamicPersistentTileSchedulerILi128ELi96ELi256ELi128ELb1ELb1ELb1ELb1ELb0ELb1EEEEEEEEEvNT_6ParamsE$_ZZN5flash25CollectiveMainloopFwdSm90ILi2EN4cute5tupleIJNS1_1CILi1EEES4_S4_EEENS2_IJNS3_ILi128EEENS3_ILi96EEENS3_ILi64EEEEEELi256EN7cutlass6half_tEfNSA_4arch4Sm90ELb0ELb1ELb0ELb1ELb0ELb1ELb1ELb1ELb0ELb1ELb1ELb0EE3mmaINS_16FlashAttnFwdSm90ISE_NS_21CollectiveEpilogueFwdINS2_IJS6_NS3_ILi256EEES7_EEES5_SB_SD_Li256ELb1ELb1ELb1ELb0EEENS_36VarlenDynamicPersistentTileSchedulerILi128ELi96ELi256ELi128ELb1ELb1ELb1ELb1ELb0ELb1EEEE13SharedStorageENS1_6TensorINS1_11ArrayEngineIfLm128EEENS1_6LayoutINS2_IJNS2_IJNS3_ILi2EEEST_NS3_ILi32EEEEEES4_S4_EEENS2_IJNS2_IJS4_ST_NS3_ILi4EEEEEENS3_ILi0EEESZ_EEEEEEENS_7SoftmaxILi2ELi0EEEEEbRKNSE_6ParamsENSA_25PipelineTmaAsyncNoClusterILi2ENSA_16PipelineTmaAsyncILi2EEEEES1B_RNSA_13PipelineStateILj2EEERT0_RT1_iRiRKNS_16SeqlenInfoQKNewKILb1ELb1EEENS2_IJiiiiEEERT_ENKUliT_T0_T1_E_clIZSF_ISO_S12_S14_EbS17_S1B_S1B_S1E_S1G_S1I_iS1J_S1N_S1O_S1Q_EUlRS1R_iE0_NS3_ILb1EEES1Y_EEDaiS1R_S1S_S1T_)
$_ZN7cutlass13device_kernelIN5flash11enable_sm90INS1_16FlashAttnFwdSm90INS1_25CollectiveMainloopFwdSm90ILi2EN4cute5tupleIJNS5_1CILi1EEES8_S8_EEENS6_IJNS7_ILi128EEENS7_ILi96EEENS7_ILi64EEEEEELi256ENS_6half_tEfNS_4arch4Sm90ELb0ELb1ELb0ELb1ELb0ELb1ELb1ELb1ELb0ELb1ELb1ELb0EEENS1_21CollectiveEpilogueFwdINS6_IJSA_NS7_ILi256EEESB_EEES9_SE_SG_Li256ELb1ELb1ELb1ELb0EEENS1_36VarlenDynamicPersistentTileSchedulerILi128ELi96ELi256ELi128ELb1ELb1ELb1ELb1ELb0ELb1EEEEEEEEEvNT_6ParamsE$_ZZN5flash25CollectiveMainloopFwdSm90ILi2EN4cute5tupleIJNS1_1CILi1EEES4_S4_EEENS2_IJNS3_ILi128EEENS3_ILi96EEENS3_ILi64EEEEEELi256EN7cutlass6half_tEfNSA_4arch4Sm90ELb0ELb1ELb0ELb1ELb0ELb1ELb1ELb1ELb0ELb1ELb1ELb0EE3mmaINS_16FlashAttnFwdSm90ISE_NS_21CollectiveEpilogueFwdINS2_IJS6_NS3_ILi256EEES7_EEES5_SB_SD_Li256ELb1ELb1ELb1ELb0EEENS_36VarlenDynamicPersistentTileSchedulerILi128ELi96ELi256ELi128ELb1ELb1ELb1ELb1ELb0ELb1EEEE13SharedStorageENS1_6TensorINS1_11ArrayEngineIfLm128EEENS1_6LayoutINS2_IJNS2_IJNS3_ILi2EEEST_NS3_ILi32EEEEEES4_S4_EEENS2_IJNS2_IJS4_ST_NS3_ILi4EEEEEENS3_ILi0EEESZ_EEEEEEENS_7SoftmaxILi2ELi0EEEEEbRKNSE_6ParamsENSA_25PipelineTmaAsyncNoClusterILi2ENSA_16PipelineTmaAsyncILi2EEEEES1B_RNSA_13PipelineStateILj2EEERT0_RT1_iRiRKNS_16SeqlenInfoQKNewKILb1ELb1EEENS2_IJiiiiEEERT_ENKUliT_T0_T1_E_clIZSF_ISO_S12_S14_EbS17_S1B_S1B_S1E_S1G_S1I_iS1J_S1N_S1O_S1Q_EUlRS1R_iE0_NS3_ILb1EEES1Y_EEDaiS1R_S1S_S1T_:
[----:B------:R-:W-:Y:S02]  /*3e5c0*/  ULDC UR4, c[0x0][0x20] ;  /* 0x0000080000047ab9 */ /* 0x000fe40000000800 */
[----:B------:R-:W-:-:S09]  /*3e5d0*/  UIADD3 UR4, -UR4, UR5, URZ ;  /* 0x0000000504047290 */ /* 0x000fd2000fffe13f */
[----:B------:R-:W2:Y:S04]  /*3e5e0*/  LDL.64 R8, [UR4+0x18] ;  /* 0x00001804ff087983 */ /* 0x000ea80008100a00 */
[----:B------:R-:W3:Y:S01]  /*3e5f0*/  LDL.64 R4, [UR4] ;  /* 0x00000004ff047983 */ /* 0x000ee20008100a00 */
[----:B------:R-:W-:-:S03]  /*3e600*/  ULDC.64 UR6, c[0x0][0x208] ;  /* 0x0000820000067ab9 */ /* 0x000fc60000000a00 */
[----:B--2---:R-:W2:Y:S04]  /*3e610*/  LD.E R6, desc[UR6][R8.64+0x1c] ;  /* 0x00001c0608067980 */ /* 0x004ea8000c101900 */
[----:B---3--:R0:W5:Y:S04]  /*3e620*/  LD.E R0, desc[UR6][R4.64] ;  /* 0x0000000604007980 */ /* 0x008168000c101900 */
[----:B------:R0:W5:Y:S01]  /*3e630*/  LD.E R3, desc[UR6][R4.64+0x4] ;  /* 0x0000040604037980 */ /* 0x000162000c101900 */
[----:B------:R-:W-:Y:S01]  /*3e640*/  BSSY B1, `(.L_x_4184) ;  /* 0x0000007000017945 */ /* 0x000fe20003800000 */
[----:B------:R-:W-:Y:S01]  /*3e650*/  IMAD.MOV.U32 R7, RZ, RZ, R41 ;  /* 0x000000ffff077224 */ /* 0x000fe200078e0029 */
[----:B--2---:R-:W-:-:S04]  /*3e660*/  LOP3.LUT R6, R6, 0x1, RZ, 0xfc, !PT ;  /* 0x0000000106067812 */ /* 0x004fc800078efcff */
[----:B------:R-:W-:Y:S01]  /*3e670*/  ISETP.NE.AND P0, PT, R6, 0x3, PT ;  /* 0x000000030600780c */ /* 0x000fe20003f05270 */
[----:B------:R-:W-:-:S12]  /*3e680*/  IMAD.MOV.U32 R6, RZ, RZ, R32 ;  /* 0x000000ffff067224 */ /* 0x000fd800078e0020 */
[----:B0-----:R-:W-:Y:S05]  /*3e690*/  @!P0 BRA `(.L_x_4185) ;  /* 0x0000000000048947 */ /* 0x001fea0003800000 */
[----:B------:R-:W-:Y:S01]  /*3e6a0*/  BPT.TRAP 0x1 ;  /* 0x000000040000795c */ /* 0x000fe20000300000 */
.L_x_4185:
[----:B------:R-:W-:Y:S05]  /*3e6b0*/  BSYNC B1 ;  /* 0x0000000000017941 */ /* 0x000fea0003800000 */
.L_x_4184:
        /* <DEDUP_REMOVED lines=13> */
.L_x_4187:
[----:B------:R-:W-:Y:S05]  /*3e790*/  BSYNC B1 ;  /* 0x0000000000017941 */ /* 0x000fea0003800000 */
.L_x_4186:
        /* <DEDUP_REMOVED lines=8> */
.L_x_4189:
[----:B------:R-:W-:Y:S05]  /*3e820*/  BSYNC B1 ;  /* 0x0000000000017941 */ /* 0x000fea0003800000 */
.L_x_4188:
[----:B------:R-:W2:Y:S04]  /*3e830*/  LDL.64 R12, [UR4] ;  /* 0x00000004ff0c7983 */ /* 0x000ea80008100a00 */
[----:B------:R-:W3:Y:S04]  /*3e840*/  LDL.64 R4, [UR4+0x28] ;  /* 0x00002804ff047983 */ /* 0x000ee80008100a00 */
[----:B0----5:R-:W4:Y:S04]  /*3e850*/  LDL.64 R10, [UR4+0x20] ;  /* 0x00002004ff0a7983 */ /* 0x021f280008100a00 */
[----:B------:R-:W4:Y:S04]  /*3e860*/  LDL.64 R8, [UR4+0x8] ;  /* 0x00000804ff087983 */ /* 0x000f280008100a00 */
[----:B--2---:R-:W2:Y:S04]  /*3e870*/  LD.E R3, desc[UR6][R12.64] ;  /* 0x000000060c037980 */ /* 0x004ea8000c101900 */
[----:B---3--:R-:W2:Y:S01]  /*3e880*/  LD.E.64 R4, desc[UR6][R4.64] ;  /* 0x0000000604047980 */ /* 0x008ea2000c101b00 */
[----:B------:R-:W-:Y:S05]  /*3e890*/  WARPSYNC.ALL ;  /* 0x0000000000007948 */ /* 0x000fea0003800000 */
[----:B----4-:R0:W-:Y:S04]  /*3e8a0*/  ST.E desc[UR6][R8.64], RZ ;  /* 0x000000ff08007985 */ /* 0x0101e8000c101906 */
[----:B------:R-:W3:Y:S01]  /*3e8b0*/  LD.E.64 R12, desc[UR6][R10.64] ;  /* 0x000000060a0c7980 */ /* 0x000ee2000c101b00 */
[----:B--2---:R-:W-:Y:S01]  /*3e8c0*/  IMAD R4, R3, 0x300, R4 ;  /* 0x0000030003047824 */ /* 0x004fe200078e0204 */
[----:B------:R-:W-:Y:S01]  /*3e8d0*/  R2UR UR11, R5 ;  /* 0x00000000050b72ca */ /* 0x000fe200000e0000 */
[----:B------:R-:W-:Y:S01]  /*3e8e0*/  WARPGROUP.ARRIVE ;  /* 0x00000000000079c5 */ /* 0x000fe20000000000 */
[----:B------:R-:W-:-:S02]  /*3e8f0*/  IMAD.MOV.U32 R0, RZ, RZ, 0x1 ;  /* 0x00000001ff007424 */ /* 0x000fc400078e00ff */
        /* <DEDUP_REMOVED lines=8> */
[----:B------:R-:W-:Y:S01]  /*3e980*/  WARPGROUP.ARRIVE ;  /* 0x00000000000079c5 */ /* 0x000fe20000000000 */
[----:B------:R-:W-:-:S03]  /*3e990*/  IMAD.MOV.U32 R15, RZ, RZ, R5 ;  /* 0x000000ffff0f7224 */ /* 0x000fc600078e0005 */
        /* <DEDUP_REMOVED lines=23> */
[----:B------:R-:W-:-:S03]  /*3eb10*/  WARPGROUP.ARRIVE ;  /* 0x00000000000079c5 */ /* 0x000fc60000000000 */
[----:B------:R-:W-:Y:S01]  /*3eb20*/  R2UR UR10, R4 ;  /* 0x00000000040a72ca */ /* 0x000fe200000e0000 */
[----:B--2---:R-:W-:Y:S01]  /*3eb30*/  VIADD R10, R10, 0x6 ;  /* 0x000000060a0a7836 */ /* 0x004fe20000000000 */
[----:B------:R-:W-:-:S04]  /*3eb40*/  R2UR UR9, R11 ;  /* 0x000000000b0972ca */ /* 0x000fc800000e0000 */
[----:B------:R-:W-:-:S13]  /*3eb50*/  R2UR UR8, R10 ;  /* 0x000000000a0872ca */ /* 0x000fda00000e0000 */
[----:B------:R-:W-:Y:S03]  /*3eb60*/  HGMMA.64x96x16.F32 R24, gdesc[UR8], R24, gsb0 ;  /* 0x01600000081879f0 */ /* 0x000fe60008000818 */
[----:B------:R-:W-:Y:S02]  /*3eb70*/  WARPGROUP.DEPBAR.LE gsb0, 0x0 ;  /* 0x00008000000079c5 */ /* 0x000fe40000010000 */
[----:B------:R0:W-:Y:S04]  /*3eb80*/  ST.E desc[UR6][R8.64], R0 ;  /* 0x0000000008007985 */ /* 0x0001e8000c101906 */
[----:B------:R-:W2:Y:S04]  /*3eb90*/  LDL.64 R4, [UR4+0x38] ;  /* 0x00003804ff047983 */ /* 0x000ea80008100a00 */
[----:B--2---:R-:W2:Y:S04]  /*3eba0*/  LD.E R3, desc[UR6][R4.64] ;  /* 0x0000000604037980 */ /* 0x004ea8000c101900 */
[----:B------:R-:W3:Y:S01]  /*3ebb0*/  LDL.64 R4, [UR4+0x30] ;  /* 0x00003004ff047983 */ /* 0x000ee20008100a00 */
[----:B------:R-:W-:Y:S01]  /*3ebc0*/  BSSY B1, `(.L_x_4191) ;  /* 0x0000008000017945 */ /* 0x000fe20003800000 */
[----:B--2---:R-:W-:-:S04]  /*3ebd0*/  LEA.HI R10, R3, R3, RZ, 0x1 ;  /* 0x00000003030a7211 */ /* 0x004fc800078f08ff */
[----:B------:R-:W-:-:S05]  /*3ebe0*/  LOP3.LUT R10, R10, 0xfffffffe, RZ, 0xc0, !PT ;  /* 0xfffffffe0a0a7812 */ /* 0x000fca00078ec0ff */
[----:B------:R-:W-:Y:S01]  /*3ebf0*/  IMAD.IADD R10, R3, 0x1, -R10 ;  /* 0x00000001030a7824 */ /* 0x000fe200078e0a0a */
[----:B---3--:R-:W-:-:S04]  /*3ec00*/  MOV R3, R4 ;  /* 0x0000000400037202 */ /* 0x008fc80000000f00 */
[----:B------:R-:W-:-:S04]  /*3ec10*/  SHF.L.U32 R10, R10, 0x1f, RZ ;  /* 0x0000001f0a0a7819 */ /* 0x000fc800000006ff */
[----:B------:R-:W1:Y:S02]  /*3ec20*/  SYNCS.PHASECHK.TRANS64.TRYWAIT P0, [R3+URZ+0x32410], R10 ;  /* 0x0324100a030075a7 */ /* 0x000e64000800017f */
[----:B01----:R-:W-:Y:S05]  /*3ec30*/  @!P0 BRA `(.L_x_4192) ;  /* 0x000000ac00d08947 */ /* 0x003fea0003800000 */
.L_x_4215:
[----:B------:R-:W-:Y:S05]  /*3ec40*/  BSYNC B1 ;  /* 0x0000000000017941 */ /* 0x000fea0003800000 */
.L_x_4191:
[----:B------:R-:W0:Y:S04]  /*3ec50*/  LDL.64 R4, [UR4+0x40] ;  /* 0x00004004ff047983 */ /* 0x000e280008100a00 */
[----:B------:R-:W2:Y:S04]  /*3ec60*/  LDL.64 R8, [UR4] ;  /* 0x00000004ff087983 */ /* 0x000ea80008100a00 */
[----:B0-----:R-:W3:Y:S04]  /*3ec70*/  LD.E R10, desc[UR6][R4.64+0x1c] ;  /* 0x00001c06040a7980 */ /* 0x001ee8000c101900 */
[----:B--2---:R0:W5:Y:S04]  /*3ec80*/  LD.E R3, desc[UR6][R8.64] ;  /* 0x0000000608037980 */ /* 0x004168000c101900 */
[----:B------:R0:W5:Y:S01]  /*3ec90*/  LD.E R12, desc[UR6][R8.64+0x4] ;  /* 0x00000406080c7980 */ /* 0x000162000c101900 */
[----:B------:R-:W-:Y:S01]  /*3eca0*/  BSSY B1, `(.L_x_4193) ;  /* 0x0000005000017945 */ /* 0x000fe20003800000 */
[----:B---3--:R-:W-:-:S04]  /*3ecb0*/  LOP3.LUT R10, R10, 0x1, RZ, 0xfc, !PT ;  /* 0x000000010a0a7812 */ /* 0x008fc800078efcff */
[----:B------:R-:W-:-:S13]  /*3ecc0*/  ISETP.NE.AND P0, PT, R10, 0x3, PT ;  /* 0x000000030a00780c */ /* 0x000fda0003f05270 */
[----:B0-----:R-:W-:Y:S05]  /*3ecd0*/  @!P0 BRA `(.L_x_4194) ;  /* 0x0000000000048947 */ /* 0x001fea0003800000 */
[----:B------:R-:W-:Y:S01]  /*3ece0*/  BPT.TRAP 0x1 ;  /* 0x000000040000795c */ /* 0x000fe20000300000 */
.L_x_4194:
[----:B------:R-:W-:Y:S05]  /*3ecf0*/  BSYNC B1 ;  /* 0x0000000000017941 */ /* 0x000fea0003800000 */
.L_x_4193:
        /* <DEDUP_REMOVED lines=13> */
.L_x_4196:
[----:B------:R-:W-:Y:S05]  /*3edd0*/  BSYNC B1 ;  /* 0x0000000000017941 */ /* 0x000fea0003800000 */
.L_x_4195:
        /* <DEDUP_REMOVED lines=8> */
.L_x_4198:
[----:B------:R-:W-:Y:S05]  /*3ee60*/  BSYNC B1 ;  /* 0x0000000000017941 */ /* 0x000fea0003800000 */
.L_x_4197:
[----:B------:R-:W2:Y:S04]  /*3ee70*/  LDL.64 R4, [UR4] ;  /* 0x00000004ff047983 */ /* 0x000ea80008100a00 */
[----:B------:R-:W3:Y:S04]  /*3ee80*/  LDL.64 R12, [UR4+0x58] ;  /* 0x00005804ff0c7983 */ /* 0x000ee80008100a00 */
[----:B------:R-:W4:Y:S04]  /*3ee90*/  LDL.64 R8, [UR4+0x48] ;  /* 0x00004804ff087983 */ /* 0x000f280008100a00 */
[----:B0----5:R-:W3:Y:S04]  /*3eea0*/  LDL.64 R10, [UR4+0x50] ;  /* 0x00005004ff0a7983 */ /* 0x021ee80008100a00 */
[----:B------:R-:W3:Y:S04]  /*3eeb0*/  LDL.LU R16, [R1+0x48c] ;  /* 0x00048c0001107983 */ /* 0x000ee80000300800 */
[----:B--2---:R-:W2:Y:S04]  /*3eec0*/  LD.E R3, desc[UR6][R4.64] ;  /* 0x0000000604037980 */ /* 0x004ea8000c101900 */
[----:B----4-:R-:W4:Y:S04]  /*3eed0*/  LD.E R14, desc[UR6][R8.64] ;  /* 0x00000006080e7980 */ /* 0x010f28000c101900 */
[----:B---3--:R-:W2:Y:S04]  /*3eee0*/  LD.E.64 R4, desc[UR6][R12.64] ;  /* 0x000000060c047980 */ /* 0x008ea8000c101b00 */
[----:B------:R-:W3:Y:S01]  /*3eef0*/  LD.E.64 R12, desc[UR6][R10.64] ;  /* 0x000000060a0c7980 */ /* 0x000ee2000c101b00 */
[----:B------:R-:W-:Y:S05]  /*3ef00*/  WARPSYNC.ALL ;  /* 0x0000000000007948 */ /* 0x000fea0003800000 */
[----:B------:R-:W-:Y:S01]  /*3ef10*/  WARPGROUP.ARRIVE ;  /* 0x00000000000079c5 */ /* 0x000fe20000000000 */
[----:B----4-:R-:W-:Y:S01]  /*3ef20*/  ISETP.NE.U32.AND P0, PT, R14, RZ, PT ;  /* 0x000000ff0e00720c */ /* 0x010fe20003f05070 */
[----:B--2---:R-:W-:Y:S01]  /*3ef30*/  IMAD R4, R3, 0xc00, R4 ;  /* 0x00000c0003047824 */ /* 0x004fe200078e0204 */
[----:B------:R-:W-:-:S04]  /*3ef40*/  R2UR UR11, R5 ;  /* 0x00000000050b72ca */ /* 0x000fc800000e0000 */
[----:B------:R-:W-:Y:S02]  /*3ef50*/  R2UR UR10, R4 ;  /* 0x00000000040a72ca */ /* 0x000fe400000e0000 */
[----:B---3--:R-:W-:Y:S02]  /*3ef60*/  R2UR UR8, R12 ;  /* 0x000000000c0872ca */ /* 0x008fe400000e0000 */
[----:B------:R-:W-:-:S03]  /*3ef70*/  R2UR UR9, R13 ;  /* 0x000000000d0972ca */ /* 0x000fc600000e0000 */
[----:B------:R-:W-:-:S10]  /*3ef80*/  VOTEU.ANY UP0, P0 ;  /* 0x00000000003f7886 */ /* 0x000fd40000000100 */
        /* <DEDUP_REMOVED lines=176> */
[----:B------:R-:W0:Y:S02]  /*3fa90*/  S2R R216, SR_TID.X ;  /* 0x0000000000d87919 */ /* 0x000e240000002100 */
[----:B0-----:R-:W-:Y:S01]  /*3faa0*/  LOP3.LUT P1, RZ, R216, 0x7f, RZ, 0xc0, !PT ;  /* 0x0000007fd8ff7812 */ /* 0x001fe2000782c0ff */
[----:B--2---:R-:W-:Y:S01]  /*3fab0*/  VIADD R10, R10, 0xc06 ;  /* 0x00000c060a0a7836 */ /* 0x004fe20000000000 */
[----:B------:R-:W-:-:S04]  /*3fac0*/  R2UR UR9, R11 ;  /* 0x000000000b0972ca */ /* 0x000fc800000e0000 */
[----:B------:R-:W-:-:S13]  /*3fad0*/  R2UR UR8, R10 ;  /* 0x000000000a0872ca */ /* 0x000fda00000e0000 */
[----:B------:R-:W-:Y:S03]  /*3fae0*/  HGMMA.64x96x16.F32 R24, gdesc[UR8], R24, gsb0 ;  /* 0x01600000081879f0 */ /* 0x000fe60008000818 */
[----:B------:R-:W-:Y:S02]  /*3faf0*/  WARPGROUP.DEPBAR.LE gsb0, 0x0 ;  /* 0x00008000000079c5 */ /* 0x000fe40000010000 */
[----:B------:R0:W-:Y:S04]  /*3fb00*/  ST.E desc[UR6][R8.64], R0 ;  /* 0x0000000008007985 */ /* 0x0001e8000c101906 */
[----:B------:R-:W2:Y:S04]  /*3fb10*/  @!P1 LDL.64 R4, [UR4] ;  /* 0x00000004ff049983 */ /* 0x000ea80008100a00 */
[----:B0-----:R-:W3:Y:S01]  /*3fb20*/  @!P1 LDL.64 R8, [UR4+0x18] ;  /* 0x00001804ff089983 */ /* 0x001ee20008100a00 */
[----:B------:R-:W-:-:S04]  /*3fb30*/  SHF.R.U32.HI R3, RZ, 0x7, R216 ;  /* 0x00000007ff037819 */ /* 0x000fc800000116d8 */
[----:B------:R-:W-:-:S05]  /*3fb40*/  IADD3 R3, -R3, 0xb, RZ ;  /* 0x0000000b03037810 */ /* 0x000fca0007ffe1ff */
[----:B------:R0:W-:Y:S06]  /*3fb50*/  BAR.ARV R3, 0x100 ;  /* 0x000400030000751d */ /* 0x0001ec0000002000 */
[----:B--2---:R-:W2:Y:S04]  /*3fb60*/  @!P1 LD.E R4, desc[UR6][R4.64] ;  /* 0x0000000604049980 */ /* 0x004ea8000c101900 */
[----:B---3--:R-:W3:Y:S02]  /*3fb70*/  @!P1 LD.E.64 R8, desc[UR6][R8.64+0x30] ;  /* 0x0000300608089980 */ /* 0x008ee4000c101b00 */
[----:B---3--:R-:W-:-:S05]  /*3fb80*/  @!P1 MOV R11, R8 ;  /* 0x00000008000b9202 */ /* 0x008fca0000000f00 */
[----:B--2---:R-:W-:-:S05]  /*3fb90*/  @!P1 IMAD R10, R4, 0x8, R11 ;  /* 0x00000008040a9824 */ /* 0x004fca00078e020b */
[----:B------:R-:W-:-:S04]  /*3fba0*/  @!P1 PRMT R10, RZ, 0x654, R10 ;  /* 0x00000654ff0a9816 */ /* 0x000fc8000000000a */
[----:B------:R1:W-:Y:S01]  /*3fbb0*/  @!P1 SYNCS.ARRIVE.TRANS64.RED.A1T0 RZ, [R10+URZ], RZ ;  /* 0x000000ff0aff99a7 */ /* 0x0003e2000810043f */
[----:B------:R-:W2:Y:S04]  /*3fbc0*/  LD.E R11, desc[UR6][R6.64+0x24] ;  /* 0x00002406060b7980 */ /* 0x000ea8000c101900 */
[----:B------:R-:W3:Y:S04]  /*3fbd0*/  LD.E R73, desc[UR6][R72.64] ;  /* 0x0000000648497980 */ /* 0x000ee8000c101900 */
[----:B-1----:R-:W4:Y:S04]  /*3fbe0*/  LD.E R10, desc[UR6][R6.64] ;  /* 0x00000006060a7980 */ /* 0x002f28000c101900 */
[----:B0-----:R-:W3:Y:S04]  /*3fbf0*/  LD.E R3, desc[UR6][R6.64+0x18] ;  /* 0x0000180606037980 */ /* 0x001ee8000c101900 */
[----:B------:R-:W3:Y:S04]  /*3fc00*/  LD.E R5, desc[UR6][R6.64+0x8] ;  /* 0x0000080606057980 */ /* 0x000ee8000c101900 */
[----:B------:R-:W3:Y:S04]  /*3fc10*/  LD.E R4, desc[UR6][R6.64+0x4] ;  /* 0x0000040606047980 */ /* 0x000ee8000c101900 */
[----:B------:R-:W3:Y:S04]  /*3fc20*/  LD.E R74, desc[UR6][R6.64+0xc] ;  /* 0x00000c06064a7980 */ /* 0x000ee8000c101900 */
[----:B------:R-:W3:Y:S04]  /*3fc30*/  LD.E R75, desc[UR6][R6.64+0x10] ;  /* 0x00001006064b7980 */ /* 0x000ee8000c101900 */
[----:B------:R-:W3:Y:S01]  /*3fc40*/  LD.E R77, desc[UR6][R6.64+0x14] ;  /* 0x00001406064d7980 */ /* 0x000ee2000c101900 */
[----:B--2---:R-:W-:-:S13]  /*3fc50*/  ISETP.NE.AND P0, PT, R11, 0x1, PT ;  /* 0x000000010b00780c */ /* 0x004fda0003f05270 */
[----:B------:R-:W2:Y:S04]  /*3fc60*/  @P0 LD.E R20, desc[UR6][R6.64+0x28] ;  /* 0x0000280606140980 */ /* 0x000ea8000c101900 */
[----:B------:R-:W2:Y:S01]  /*3fc70*/  @P0 LD.E R21, desc[UR6][R6.64+0x2c] ;  /* 0x00002c0606150980 */ /* 0x000ea2000c101900 */
[----:B----4-:R-:W-:-:S04]  /*3fc80*/  SHF.R.S32.HI R9, RZ, 0x1f, R10 ;  /* 0x0000001fff097819 */ /* 0x010fc8000001140a */
[----:B------:R-:W-:-:S04]  /*3fc90*/  LEA.HI R8, R9, R10, RZ, 0x7 ;  /* 0x0000000a09087211 */ /* 0x000fc800078f38ff */
[----:B------:R-:W-:Y:S02]  /*3fca0*/  LOP3.LUT R11, R8, 0xffffff80, RZ, 0xc0, !PT ;  /* 0xffffff80080b7812 */ /* 0x000fe400078ec0ff */
[----:B------:R-:W-:-:S03]  /*3fcb0*/  LOP3.LUT R16, R16, 0xfff7ffff, RZ, 0xc0, !PT ;  /* 0xfff7ffff10107812 */ /* 0x000fc600078ec0ff */
[----:B------:R-:W-:Y:S01]  /*3fcc0*/  IMAD.IADD R11, R10, 0x1, -R11 ;  /* 0x000000010a0b7824 */ /* 0x000fe200078e0a0b */
[----:B------:R-:W-:-:S04]  /*3fcd0*/  @P1 LOP3.LUT R16, R16, 0x80000, RZ, 0xfc, !PT ;  /* 0x0008000010101812 */ /* 0x000fc800078efcff */
[----:B------:R-:W-:Y:S01]  /*3fce0*/  SHF.R.S32.HI R12, RZ, 0x1f, R11 ;  /* 0x0000001fff0c7819 */ /* 0x000fe2000001140b */
[----:B------:R0:W-:Y:S03]  /*3fcf0*/  STL [R1+0x48c], R16 ;  /* 0x00048c1001007387 */ /* 0x0001e60000100800 */
[----:B------:R-:W-:-:S04]  /*3fd00*/  LEA.HI R13, R12, R11, RZ, 0x2 ;  /* 0x0000000b0c0d7211 */ /* 0x000fc800078f10ff */
[--C-:B------:R-:W-:Y:S02]  /*3fd10*/  SHF.R.S32.HI R14, RZ, 0x2, R13.reuse ;  /* 0x00000002ff0e7819 */ /* 0x100fe4000001140d */
[----:B0-----:R-:W-:Y:S02]  /*3fd20*/  LEA.HI R16, R9, R10, RZ, 0x2 ;  /* 0x0000000a09107211 */ /* 0x001fe400078f10ff */
[----:B------:R-:W-:Y:S02]  /*3fd30*/  SHF.R.S32.HI R15, RZ, 0x1f, R13 ;  /* 0x0000001fff0f7819 */ /* 0x000fe4000001140d */
[----:B------:R-:W-:Y:S02]  /*3fd40*/  LOP3.LUT R17, R16, 0xfffffffc, RZ, 0xc0, !PT ;  /* 0xfffffffc10117812 */ /* 0x000fe400078ec0ff */
[----:B------:R-:W-:Y:S02]  /*3fd50*/  LEA.HI R12, R12, R11, RZ, 0x5 ;  /* 0x0000000b0c0c7211 */ /* 0x000fe400078f28ff */
[----:B------:R-:W-:-:S02]  /*3fd60*/  SHF.R.S32.HI R9, RZ, 0x7, R8 ;  /* 0x00000007ff097819 */ /* 0x000fc40000011408 */
[----:B------:R-:W-:Y:S01]  /*3fd70*/  LEA.HI R15, R15, R14, RZ, 0x3 ;  /* 0x0000000e0f0f7211 */ /* 0x000fe200078f18ff */
[----:B------:R-:W-:Y:S01]  /*3fd80*/  IMAD.IADD R17, R10, 0x1, -R17 ;  /* 0x000000010a117824 */ /* 0x000fe200078e0a11 */
[----:B------:R-:W-:Y:S02]  /*3fd90*/  SHF.R.S32.HI R12, RZ, 0x5, R12 ;  /* 0x00000005ff0c7819 */ /* 0x000fe4000001140c */
[----:B------:R-:W-:Y:S02]  /*3fda0*/  LEA.HI R8, R8, R9, RZ, 0x1 ;  /* 0x0000000908087211 */ /* 0x000fe400078f08ff */
[----:B------:R-:W-:Y:S01]  /*3fdb0*/  LOP3.LUT R15, R15, 0xfffffff8, RZ, 0xc0, !PT ;  /* 0xfffffff80f0f7812 */ /* 0x000fe200078ec0ff */
[----:B---3--:R-:W-:Y:S01]  /*3fdc0*/  IMAD R12, R73, 0x8, R12 ;  /* 0x00000008490c7824 */ /* 0x008fe200078e020c */
[----:B------:R-:W-:Y:S02]  /*3fdd0*/  LOP3.LUT R8, R8, 0x3fffffe, RZ, 0xc0, !PT ;  /* 0x03fffffe08087812 */ /* 0x000fe400078ec0ff */
[----:B------:R-:W-:Y:S01]  /*3fde0*/  LEA.HI R10, R17, R17, RZ, 0x1 ;  /* 0x00000011110a7211 */ /* 0x000fe200078f08ff */
[----:B------:R-:W-:-:S02]  /*3fdf0*/  IMAD.IADD R15, R14, 0x1, -R15 ;  /* 0x000000010e0f7824 */ /* 0x000fc400078e0a0f */
[----:B------:R-:W-:Y:S01]  /*3fe00*/  IMAD.IADD R8, R9, 0x1, -R8 ;  /* 0x0000000109087824 */ /* 0x000fe200078e0a08 */
[----:B------:R-:W-:Y:S01]  /*3fe10*/  LOP3.LUT R10, R10, 0x1ffffffe, RZ, 0xc0, !PT ;  /* 0x1ffffffe0a0a7812 */ /* 0x000fe200078ec0ff */
[----:B------:R-:W-:-:S04]  /*3fe20*/  IMAD.U32 R15, R12, 0x10, R15 ;  /* 0x000000100c0f7824 */ /* 0x000fc800078e000f */
[----:B------:R-:W-:Y:S02]  /*3fe30*/  IMAD.IADD R10, R17, 0x1, -R10 ;  /* 0x00000001110a7824 */ /* 0x000fe400078e0a0a */
[----:B------:R-:W-:-:S04]  /*3fe40*/  IMAD R15, R8, 0x40, R15 ;  /* 0x00000040080f7824 */ /* 0x000fc800078e020f */
[----:B------:R-:W-:Y:S01]  /*3fe50*/  IMAD R9, R10, 0x8, R15 ;  /* 0x000000080a097824 */ /* 0x000fe200078e020f */
[----:B------:R-:W-:Y:S01]  /*3fe60*/  LOP3.LUT R8, R13, 0x7ffffffc, RZ, 0xc0, !PT ;  /* 0x7ffffffc0d087812 */ /* 0x000fe200078ec0ff */
[----:B------:R-:W-:-:S04]  /*3fe70*/  IMAD R10, R2, -0x60, RZ ;  /* 0xffffffa0020a7824 */ /* 0x000fc800078e02ff */
[----:B------:R-:W-:Y:S02]  /*3fe80*/  IMAD.IADD R8, R11, 0x1, -R8 ;  /* 0x000000010b087824 */ /* 0x000fe400078e0a08 */
[----:B------:R-:W-:Y:S01]  /*3fe90*/  VIADD R11, R10, 0x1 ;  /* 0x000000010a0b7836 */ /* 0x000fe20000000000 */
[----:B------:R-:W-:-:S03]  /*3fea0*/  ISETP.GE.AND P1, PT, R3, 0x1, PT ;  /* 0x000000010300780c */ /* 0x000fc60003f26270 */
[----:B------:R-:W-:Y:S01]  /*3feb0*/  IMAD R10, R8, -0x2, R11 ;  /* 0xfffffffe080a7824 */ /* 0x000fe200078e020b */
[----:B------:R-:W-:Y:S01]  /*3fec0*/  LOP3.LUT R13, RZ, R74, RZ, 0x33, !PT ;  /* 0x0000004aff0d7212 */ /* 0x000fe200078e33ff */
[----:B------:R-:W-:-:S03]  /*3fed0*/  IMAD R11, R2, -0x60, R5 ;  /* 0xffffffa0020b7824 */ /* 0x000fc600078e0205 */
[----:B------:R-:W-:Y:S01]  /*3fee0*/  IADD3 R12, -R4, R10, R5 ;  /* 0x0000000a040c7210 */ /* 0x000fe20007ffe105 */
[----:B------:R-:W-:Y:S01]  /*3fef0*/  IMAD R14, R8, -0x2, R11 ;  /* 0xfffffffe080e7824 */ /* 0x000fe200078e020b */
[----:B------:R-:W-:Y:S03]  /*3ff00*/  BSSY B1, `(.L_x_4200) ;  /* 0x0000024000017945 */ /* 0x000fe60003800000 */
[C---:B------:R-:W-:Y:S02]  /*3ff10*/  IMAD.IADD R75, R12.reuse, 0x1, R75 ;  /* 0x000000010c4b7824 */ /* 0x040fe400078e024b */
[----:B------:R-:W-:Y:S02]  /*3ff20*/  IMAD.IADD R12, R12, 0x1, R13 ;  /* 0x000000010c0c7824 */ /* 0x000fe400078e020d */
[----:B------:R-:W-:Y:S02]  /*3ff30*/  IMAD R77, R2, -0x60, R77 ;  /* 0xffffffa0024d7824 */ /* 0x000fe400078e024d */
[----:B------:R-:W-:-:S02]  /*3ff40*/  VIADD R10, R10, 0xffffffff ;  /* 0xffffffff0a0a7836 */ /* 0x000fc40000000000 */
[----:B--2---:R-:W-:-:S05]  /*3ff50*/  @P0 IMAD.HI.U32 R20, R9, R20, RZ ;  /* 0x0000001409140227 */ /* 0x004fca00078e00ff */
[----:B------:R-:W-:-:S05]  /*3ff60*/  @P0 SHF.R.U32.HI R9, RZ, R21, R20 ;  /* 0x00000015ff090219 */ /* 0x000fca0000011614 */
[----:B------:R-:W0:Y:S02]  /*3ff70*/  SHFL.IDX PT, R15, R9, RZ, 0x1c1f ;  /* 0x001c1fff090f7589 */ /* 0x000e2400000e0000 */
[----:B0-----:R-:W-:Y:S01]  /*3ff80*/  VIADDMNMX R2, R15, R75, R14, PT ;  /* 0x0000004b0f027246 */ /* 0x001fe2000380010e */
        /* <DEDUP_REMOVED lines=10> */
[----:B------:R-:W2:Y:S04]  /*40030*/  LD.E R13, desc[UR6][R6.64+0x1c] ;  /* 0x00001c06060d7980 */ /* 0x000ea8000c101900 */
[----:B------:R-:W3:Y:S01]  /*40040*/  LD.E R15, desc[UR6][R6.64+0x20] ;  /* 0x00002006060f7980 */ /* 0x000ee2000c101900 */
[----:B--2---:R-:W-:-:S05]  /*40050*/  IMAD.HI.U32 R8, R8, R13, RZ ;  /* 0x0000000d08087227 */ /* 0x004fca00078e00ff */
[----:B---3--:R-:W-:-:S07]  /*40060*/  SHF.R.U32.HI R8, RZ, R15, R8 ;  /* 0x0000000fff087219 */ /* 0x008fce0000011608 */
.L_x_4205:
[----:B------:R-:W-:Y:S05]  /*40070*/  BSYNC B3 ;  /* 0x0000000000037941 */ /* 0x000fea0003800000 */
.L_x_4204:
[----:B------:R-:W-:Y:S01]  /*40080*/  LOP3.LUT R8, RZ, R8, RZ, 0x33, !PT ;  /* 0x00000008ff087212 */ /* 0x000fe200078e33ff */
[----:B------:R-:W-:Y:S06]  /*40090*/  BRA `(.L_x_4206) ;  /* 0x0000000000187947 */ /* 0x000fec0003800000 */
.L_x_4203:
[----:B------:R-:W-:-:S13]  /*400a0*/  ISETP.NE.AND P0, PT, R3, 0x1, PT ;  /* 0x000000010300780c */ /* 0x000fda0003f05270 */
[----:B------:R-:W-:Y:S05]  /*400b0*/  @!P0 BRA `(.L_x_4206) ;  /* 0x0000000000108947 */ /* 0x000fea0003800000 */
[----:B------:R-:W2:Y:S04]  /*400c0*/  LD.E R13, desc[UR6][R6.64+0x1c] ;  /* 0x00001c06060d7980 */ /* 0x000ea8000c101900 */
[----:B------:R-:W3:Y:S01]  /*400d0*/  LD.E R15, desc[UR6][R6.64+0x20] ;  /* 0x00002006060f7980 */ /* 0x000ee2000c101900 */
[----:B--2---:R-:W-:-:S05]  /*400e0*/  IMAD.HI.U32 R8, R8, R13, RZ ;  /* 0x0000000d08087227 */ /* 0x004fca00078e00ff */
[----:B---3--:R-:W-:-:S07]  /*400f0*/  SHF.R.U32.HI R8, RZ, R15, R8 ;  /* 0x0000000fff087219 */ /* 0x008fce0000011608 */
.L_x_4206:
[----:B------:R-:W-:Y:S05]  /*40100*/  BSYNC B2 ;  /* 0x0000000000027941 */ /* 0x000fea0003800000 */
.L_x_4202:
[----:B------:R-:W-:-:S05]  /*40110*/  IMAD R8, R3, R8, R10 ;  /* 0x0000000803087224 */ /* 0x000fca00078e020a */
[----:B------:R-:W-:Y:S02]  /*40120*/  VIMNMX R11, R11, R8, !PT ;  /* 0x000000080b0b7248 */ /* 0x000fe40007fe0100 */
[----:B------:R-:W-:-:S07]  /*40130*/  VIADDMNMX R2, R8, R3, R2, PT ;  /* 0x0000000308027246 */ /* 0x000fce0003800102 */
.L_x_4201:
[----:B------:R-:W-:Y:S05]  /*40140*/  BSYNC B1 ;  /* 0x0000000000017941 */ /* 0x000fea0003800000 */
.L_x_4200:
        /* <DEDUP_REMOVED lines=9> */
[C---:B------:R-:W-:Y:S02]  /*401e0*/  ISETP.LT.OR P3, PT, R2.reuse, 0x2, P3 ;  /* 0x000000020200780c */ /* 0x040fe40001f61670 */
[----:B------:R-:W-:Y:S02]  /*401f0*/  ISETP.GT.AND P2, PT, R11, 0x9, !P4 ;  /* 0x000000090b00780c */ /* 0x000fe40006744270 */
[----:B------:R-:W-:Y:S02]  /*40200*/  FSEL R25, R25, -INF , !P3 ;  /* 0xff80000019197808 */ /* 0x000fe40005800000 */
[----:B------:R-:W-:Y:S02]  /*40210*/  ISETP.LT.OR P2, PT, R2, 0xa, P2 ;  /* 0x0000000a0200780c */ /* 0x000fe40001741670 */
[----:B------:R-:W-:-:S02]  /*40220*/  ISETP.GE.AND P3, PT, R77, 0x11, PT ;  /* 0x000000114d00780c */ /* 0x000fc40003f66270 */
[----:B------:R-:W-:Y:S01]  /*40230*/  FSEL R29, R29, -INF , !P2 ;  /* 0xff8000001d1d7808 */ /* 0x000fe20005000000 */
[----:B0-----:R-:W-:Y:S01]  /*40240*/  IMAD.IADD R13, R12, 0x1, R9 ;  /* 0x000000010c0d7824 */ /* 0x001fe200078e0209 */
        /* <DEDUP_REMOVED lines=116> */
.L_x_4212:
[----:B------:R-:W-:Y:S05]  /*40990*/  BSYNC B3 ;  /* 0x0000000000037941 */ /* 0x000fea0003800000 */
.L_x_4211:
[----:B------:R-:W-:Y:S01]  /*409a0*/  LOP3.LUT R4, RZ, R4, RZ, 0x33, !PT ;  /* 0x00000004ff047212 */ /* 0x000fe200078e33ff */
[----:B------:R-:W-:Y:S06]  /*409b0*/  BRA `(.L_x_4213) ;  /* 0x0000000000187947 */ /* 0x000fec0003800000 */
.L_x_4210:
[----:B------:R-:W-:-:S13]  /*409c0*/  ISETP.NE.AND P6, PT, R3, 0x1, PT ;  /* 0x000000010300780c */ /* 0x000fda0003fc5270 */
[----:B------:R-:W-:Y:S05]  /*409d0*/  @!P6 BRA `(.L_x_4213) ;  /* 0x000000000010e947 */ /* 0x000fea0003800000 */
[----:B------:R-:W2:Y:S04]  /*409e0*/  LD.E R5, desc[UR6][R6.64+0x1c] ;  /* 0x00001c0606057980 */ /* 0x000ea8000c101900 */
[----:B------:R-:W3:Y:S01]  /*409f0*/  LD.E R9, desc[UR6][R6.64+0x20] ;  /* 0x0000200606097980 */ /* 0x000ee2000c101900 */
[----:B--2---:R-:W-:-:S05]  /*40a00*/  IMAD.HI.U32 R4, R4, R5, RZ ;  /* 0x0000000504047227 */ /* 0x004fca00078e00ff */
[----:B---3--:R-:W-:-:S07]  /*40a10*/  SHF.R.U32.HI R4, RZ, R9, R4 ;  /* 0x00000009ff047219 */ /* 0x008fce0000011604 */
.L_x_4213:
[----:B------:R-:W-:Y:S05]  /*40a20*/  BSYNC B2 ;  /* 0x0000000000027941 */ /* 0x000fea0003800000 */
.L_x_4209:
[----:B------:R-:W-:-:S05]  /*40a30*/  IMAD R4, R3, R4, R10 ;  /* 0x0000000403047224 */ /* 0x000fca00078e020a */
[----:B------:R-:W-:Y:S02]  /*40a40*/  VIADDMNMX R2, R4, R3, R2, PT ;  /* 0x0000000304027246 */ /* 0x000fe40003800102 */
[----:B------:R-:W-:-:S07]  /*40a50*/  VIMNMX R13, R13, R4, !PT ;  /* 0x000000040d0d7248 */ /* 0x000fce0007fe0100 */
.L_x_4208:
[----:B------:R-:W-:Y:S05]  /*40a60*/  BSYNC B1 ;  /* 0x0000000000017941 */ /* 0x000fea0003800000 */
.L_x_4207:
[C---:B------:R-:W-:Y:S01]  /*40a70*/  ISETP.GT.AND P0, PT, R13.reuse, 0x1, !P0 ;  /* 0x000000010d00780c */ /* 0x040fe20004704270 */
[----:B------:R-:W2:Y:S01]  /*40a80*/  LDL.64 R4, [UR4+0x70] ;  /* 0x00007004ff047983 */ /* 0x000ea20008100a00 */
        /* <DEDUP_REMOVED lines=9> */
[----:B------:R-:W-:Y:S02]  /*40b20*/  ISETP.NE.AND P6, PT, R72, RZ, PT ;  /* 0x000000ff4800720c */ /* 0x000fe40003fc5270 */
[----:B------:R-:W-:-:S02]  /*40b30*/  FSEL R10, R31, -INF , !P0 ;  /* 0xff8000001f0a7808 */ /* 0x000fc40004000000 */
        /* <DEDUP_REMOVED lines=56> */
[----:B------:R-:W-:-:S04]  /*40ec0*/  ISETP.GT.AND P0, PT, R13, 0x48, !P1 ;  /* 0x000000480d00780c */ /* 0x000fc80004f04270 */
[----:B------:R-:W-:-:S04]  /*40ed0*/  ISETP.LT.OR P0, PT, R2, 0x49, P0 ;  /* 0x000000490200780c */ /* 0x000fc80000701670 */
[----:B------:R-:W-:Y:S02]  /*40ee0*/  FSEL R62, R62, -INF , !P0 ;  /* 0xff8000003e3e7808 */ /* 0x000fe40004000000 */
[C---:B------:R-:W-:Y:S02]  /*40ef0*/  ISETP.GT.AND P0, PT, R13.reuse, RZ, !P6 ;  /* 0x000000ff0d00720c */ /* 0x040fe40007704270 */
[C---:B------:R-:W-:Y:S02]  /*40f00*/  ISETP.GT.AND P2, PT, R13.reuse, 0x49, !P2 ;  /* 0x000000490d00780c */ /* 0x040fe40005744270 */
[----:B------:R-:W-:Y:S02]  /*40f10*/  ISETP.LT.OR P0, PT, R2, 0x1, P0 ;  /* 0x000000010200780c */ /* 0x000fe40000701670 */
[----:B------:R-:W-:Y:S02]  /*40f20*/  ISETP.GT.AND P3, PT, R13, 0x50, !P3 ;  /* 0x000000500d00780c */ /* 0x000fe40005f64270 */
[----:B------:R-:W-:-:S02]  /*40f30*/  FSEL R12, R26, -INF , !P0 ;  /* 0xff8000001a0c7808 */ /* 0x000fc40004000000 */
        /* <DEDUP_REMOVED lines=18> */
[C---:B------:R-:W-:Y:S02]  /*41060*/  ISETP.LT.OR P2, PT, R2.reuse, 0x4a, P2 ;  /* 0x0000004a0200780c */ /* 0x040fe40001741670 */
        /* <DEDUP_REMOVED lines=16> */
[----:B------:R-:W-:-:S04]  /*41170*/  FMNMX.FTZ R2, R70, R3, !PT ;  /* 0x0000000346027209 */ /* 0x000fc80007810000 */
[----:B------:R-:W-:-:S05]  /*41180*/  FMNMX.FTZ R13, R71, R2, !PT ;  /* 0x00000002470d7209 */ /* 0x000fca0007810000 */
[----:B--2---:R0:W-:Y:S04]  /*41190*/  ST.E desc[UR6][R4.64+0x4], R13 ;  /* 0x0000040d04007985 */ /* 0x0041e8000c101906 */
[----:B------:R-:W2:Y:S01]  /*411a0*/  LD.E R16, desc[UR6][R4.64+0x4] ;  /* 0x0000040604107980 */ /* 0x000ea2000c101900 */
        /* <DEDUP_REMOVED lines=22> */
[----:B0-----:R-:W-:-:S05]  /*41310*/  FMNMX.FTZ R13, R69, R2, !PT ;  /* 0x00000002450d7209 */ /* 0x001fca0007810000 */
[----:B------:R-:W0:Y:S02]  /*41320*/  SHFL.BFLY PT, R2, R13, 0x2, 0x1f ;  /* 0x0c401f000d027f89 */ /* 0x000e2400000e0000 */
[----:B0-----:R-:W-:Y:S02]  /*41330*/  FMNMX.FTZ R14, R13, R2, !PT ;  /* 0x000000020d0e7209 */ /* 0x001fe40007810000 */
[----:B------:R-:W-:Y:S04]  /*41340*/  ST.E desc[UR6][R4.64], R13 ;  /* 0x0000000d04007985 */ /* 0x000fe8000c101906 */
[----:B--2---:R-:W0:Y:S02]  /*41350*/  SHFL.BFLY PT, R3, R16, 0x2, 0x1f ;  /* 0x0c401f0010037f89 */ /* 0x004e2400000e0000 */
[----:B0-----:R-:W-:-:S02]  /*41360*/  FMNMX.FTZ R17, R16, R3, !PT ;  /* 0x0000000310117209 */ /* 0x001fc40007810000 */
[----:B------:R-:W0:Y:S04]  /*41370*/  SHFL.BFLY PT, R3, R14, 0x1, 0x1f ;  /* 0x0c201f000e037f89 */ /* 0x000e2800000e0000 */
[----:B------:R-:W1:Y:S01]  /*41380*/  SHFL.BFLY PT, R2, R17, 0x1, 0x1f ;  /* 0x0c201f0011027f89 */ /* 0x000e6200000e0000 */
[----:B0-----:R-:W-:Y:S02]  /*41390*/  FMNMX.FTZ R15, R14, R3, !PT ;  /* 0x000000030e0f7209 */ /* 0x001fe40007810000 */
[----:B-1----:R-:W-:-:S03]  /*413a0*/  FMNMX.FTZ R21, R17, R2, !PT ;  /* 0x0000000211157209 */ /* 0x002fc60007810000 */
[----:B------:R-:W-:Y:S04]  /*413b0*/  ST.E desc[UR6][R4.64], R15 ;  /* 0x0000000f04007985 */ /* 0x000fe8000c101906 */
[----:B------:R0:W-:Y:S04]  /*413c0*/  ST.E desc[UR6][R4.64+0x4], R21 ;  /* 0x0000041504007985 */ /* 0x0001e8000c101906 */
[----:B------:R-:W2:Y:S04]  /*413d0*/  LDL.64 R2, [UR4+0x70] ;  /* 0x00007004ff027983 */ /* 0x000ea80008100a00 */
[----:B--2---:R-:W2:Y:S04]  /*413e0*/  LD.E R73, desc[UR6][R2.64+0x20] ;  /* 0x0000200602497980 */ /* 0x004ea8000c101900 */
[----:B------:R-:W2:Y:S04]  /*413f0*/  LD.E R16, desc[UR6][R2.64] ;  /* 0x0000000602107980 */ /* 0x000ea8000c101900 */
[----:B------:R-:W0:Y:S01]  /*41400*/  LD.E R20, desc[UR6][R2.64+0x4] ;  /* 0x0000040602147980 */ /* 0x000e22000c101900 */
[C---:B--2---:R-:W-:Y:S01]  /*41410*/  FMUL.FTZ R14, R16.reuse, R73 ;  /* 0x00000049100e7220 */ /* 0x044fe20000410000 */
[----:B------:R-:W-:Y:S01]  /*41420*/  FSETP.NEU.FTZ.AND P0, PT, R16, -INF , PT ;  /* 0xff8000001000780b */ /* 0x000fe20003f1d000 */
[----:B0-----:R-:W-:-:S03]  /*41430*/  FMUL.FTZ R4, R73, R20 ;  /* 0x0000001449047220 */ /* 0x001fc60000410000 */
[----:B------:R-:W-:Y:S02]  /*41440*/  FSEL R14, R14, RZ, P0 ;  /* 0x000000ff0e0e7208 */ /* 0x000fe40000000000 */
[----:B------:R-:W-:-:S04]  /*41450*/  FSETP.NEU.FTZ.AND P0, PT, R20, -INF , PT ;  /* 0xff8000001400780b */ /* 0x000fc80003f1d000 */
[----:B------:R-:W-:Y:S01]  /*41460*/  FSEL R4, R4, RZ, P0 ;  /* 0x000000ff04047208 */ /* 0x000fe20000000000 */
[-CC-:B------:R-:W-:Y:S01]  /*41470*/  FFMA.FTZ R35, R24, R73.reuse, -R14.reuse ;  /* 0x0000004918237223 */ /* 0x180fe2000001080e */
[----:B------:R-:W-:-:S03]  /*41480*/  FFMA.FTZ R184, R25, R73, -R14 ;  /* 0x0000004919b87223 */ /* 0x000fc6000001080e */
[-CC-:B------:R-:W-:Y:S01]  /*41490*/  FFMA.FTZ R21, R12, R73.reuse, -R4.reuse ;  /* 0x000000490c157223 */ /* 0x180fe20000010804 */
[-C--:B------:R-:W-:Y:S01]  /*414a0*/  FFMA.FTZ R185, R11, R73.reuse, -R4 ;  /* 0x000000490bb97223 */ /* 0x080fe20000010804 */
[-C--:B------:R-:W-:Y:S01]  /*414b0*/  FFMA.FTZ R34, R28, R73.reuse, -R14 ;  /* 0x000000491c227223 */ /* 0x080fe2000001080e */
[-C--:B------:R-:W-:Y:S01]  /*414c0*/  FFMA.FTZ R20, R6, R73.reuse, -R4 ;  /* 0x0000004906147223 */ /* 0x080fe20000010804 */
[----:B------:R-:W-:Y:S01]  /*414d0*/  MUFU.EX2 R35, R35 ;  /* 0x0000002300237308 */ /* 0x000fe20000000800 */
[-C--:B------:R-:W-:Y:S01]  /*414e0*/  FFMA.FTZ R186, R29, R73.reuse, -R14 ;  /* 0x000000491dba7223 */ /* 0x080fe2000001080e */
[----:B------:R-:W-:-:S06]  /*414f0*/  FFMA.FTZ R187, R10, R73, -R4 ;  /* 0x000000490abb7223 */ /* 0x000fcc0000010804 */
[----:B------:R-:W0:Y:S01]  /*41500*/  MUFU.EX2 R184, R184 ;  /* 0x000000b800b87308 */ /* 0x000e220000000800 */
[-C--:B------:R-:W-:Y:S01]  /*41510*/  FFMA.FTZ R33, R32, R73.reuse, -R14 ;  /* 0x0000004920217223 */ /* 0x080fe2000001080e */
[----:B------:R-:W-:-:S06]  /*41520*/  FFMA.FTZ R17, R7, R73, -R4 ;  /* 0x0000004907117223 */ /* 0x000fcc0000010804 */
[----:B------:R-:W-:Y:S08]  /*41530*/  MUFU.EX2 R21, R21 ;  /* 0x0000001500157308 */ /* 0x000ff00000000800 */
[----:B------:R-:W1:Y:S01]  /*41540*/  MUFU.EX2 R185, R185 ;  /* 0x000000b900b97308 */ /* 0x000e620000000800 */
[-C--:B------:R-:W-:Y:S01]  /*41550*/  FFMA.FTZ R160, R8, R73.reuse, -R14 ;  /* 0x0000004908a07223 */ /* 0x080fe2000001080e */
[----:B------:R-:W-:-:S06]  /*41560*/  FFMA.FTZ R161, R9, R73, -R4 ;  /* 0x0000004909a17223 */ /* 0x000fcc0000010804 */
[----:B------:R-:W2:Y:S08]  /*41570*/  MUFU.EX2 R34, R34 ;  /* 0x0000002200227308 */ /* 0x000eb00000000800 */
[----:B------:R-:W3:Y:S01]  /*41580*/  MUFU.EX2 R20, R20 ;  /* 0x0000001400147308 */ /* 0x000ee20000000800 */
[-C--:B------:R-:W-:Y:S01]  /*41590*/  FFMA.FTZ R32, R36, R73.reuse, -R14 ;  /* 0x0000004924207223 */ /* 0x080fe2000001080e */
[----:B------:R-:W-:-:S06]  /*415a0*/  FFMA.FTZ R16, R38, R73, -R4 ;  /* 0x0000004926107223 */ /* 0x000fcc0000010804 */
[----:B------:R-:W4:Y:S08]  /*415b0*/  MUFU.EX2 R186, R186 ;  /* 0x000000ba00ba7308 */ /* 0x000f300000000800 */
[----:B------:R-:W5:Y:S01]  /*415c0*/  MUFU.EX2 R187, R187 ;  /* 0x000000bb00bb7308 */ /* 0x000f620000000800 */
[----:B0-----:R-:W-:Y:S01]  /*415d0*/  FADD.FTZ R5, R35, R184 ;  /* 0x000000b823057221 */ /* 0x001fe20000010000 */
[----:B-1----:R-:W-:-:S06]  /*415e0*/  FADD.FTZ R7, R21, R185 ;  /* 0x000000b915077221 */ /* 0x002fcc0000010000 */
[----:B------:R-:W0:Y:S01]  /*415f0*/  MUFU.EX2 R33, R33 ;  /* 0x0000002100217308 */ /* 0x000e220000000800 */
[-C--:B------:R-:W-:Y:S01]  /*41600*/  FFMA.FTZ R162, R37, R73.reuse, -R14 ;  /* 0x0000004925a27223 */ /* 0x080fe2000001080e */
[----:B------:R-:W-:-:S06]  /*41610*/  FFMA.FTZ R163, R39, R73, -R4 ;  /* 0x0000004927a37223 */ /* 0x000fcc0000010804 */
[----:B------:R-:W1:Y:S01]  /*41620*/  MUFU.EX2 R17, R17 ;  /* 0x0000001100117308 */ /* 0x000e620000000800 */
[----:B--2---:R-:W-:Y:S01]  /*41630*/  FADD.FTZ R5, R34, R5 ;  /* 0x0000000522057221 */ /* 0x004fe20000010000 */
[----:B---3--:R-:W-:-:S06]  /*41640*/  FADD.FTZ R6, R20, R7 ;  /* 0x0000000714067221 */ /* 0x008fcc0000010000 */
[----:B------:R-:W2:Y:S01]  /*41650*/  MUFU.EX2 R160, R160 ;  /* 0x000000a000a07308 */ /* 0x000ea20000000800 */
[-C--:B------:R-:W-:Y:S01]  /*41660*/  FFMA.FTZ R31, R40, R73.reuse, -R14 ;  /* 0x00000049281f7223 */ /* 0x080fe2000001080e */
[----:B------:R-:W-:-:S06]  /*41670*/  FFMA.FTZ R15, R42, R73, -R4 ;  /* 0x000000492a0f7223 */ /* 0x000fcc0000010804 */
[----:B------:R-:W3:Y:S01]  /*41680*/  MUFU.EX2 R161, R161 ;  /* 0x000000a100a17308 */ /* 0x000ee20000000800 */
[----:B----4-:R-:W-:Y:S01]  /*41690*/  FADD.FTZ R8, R186, R5 ;  /* 0x00000005ba087221 */ /* 0x010fe20000010000 */
[----:B-----5:R-:W-:-:S06]  /*416a0*/  FADD.FTZ R6, R187, R6 ;  /* 0x00000006bb067221 */ /* 0x020fcc0000010000 */
[----:B------:R-:W4:Y:S01]  /*416b0*/  MUFU.EX2 R32, R32 ;  /* 0x0000002000207308 */ /* 0x000f220000000800 */
[-C--:B------:R-:W-:Y:S01]  /*416c0*/  FFMA.FTZ R164, R41, R73.reuse, -R14 ;  /* 0x0000004929a47223 */ /* 0x080fe2000001080e */
[----:B------:R-:W-:-:S06]  /*416d0*/  FFMA.FTZ R165, R43, R73, -R4 ;  /* 0x000000492ba57223 */ /* 0x000fcc0000010804 */
[----:B------:R-:W5:Y:S01]  /*416e0*/  MUFU.EX2 R16, R16 ;  /* 0x0000001000107308 */ /* 0x000f620000000800 */
[-CC-:B------:R-:W-:Y:S01]  /*416f0*/  FFMA.FTZ R30, R44, R73.reuse, -R14.reuse ;  /* 0x000000492c1e7223 */ /* 0x180fe2000001080e */
[-CC-:B------:R-:W-:Y:S01]  /*41700*/  FFMA.FTZ R166, R45, R73.reuse, -R14.reuse ;  /* 0x000000492da67223 */ /* 0x180fe2000001080e */
[----:B------:R-:W-:-:S05]  /*41710*/  FFMA.FTZ R29, R48, R73, -R14 ;  /* 0x00000049301d7223 */ /* 0x000fca000001080e */
        /* <DEDUP_REMOVED lines=13> */
[-C--:B------:R-:W-:Y:S01]  /*417f0*/  FFMA.FTZ R178, R69, R73.reuse, -R14 ;  /* 0x0000004945b27223 */ /* 0x080fe2000001080e */
[----:B0-----:R-:W-:Y:S01]  /*41800*/  FADD.FTZ R5, R33, R8 ;  /* 0x0000000821057221 */ /* 0x001fe20000010000 */
[----:B-1----:R-:W-:Y:S01]  /*41810*/  FADD.FTZ R6, R17, R6 ;  /* 0x0000000611067221 */ /* 0x002fe20000010000 */
[----:B------:R-:W-:-:S04]  /*41820*/  FFMA.FTZ R14, R46, R73, -R4 ;  /* 0x000000492e0e7223 */ /* 0x000fc80000010804 */
[----:B------:R-:W0:Y:S01]  /*41830*/  MUFU.EX2 R15, R15 ;  /* 0x0000000f000f7308 */ /* 0x000e220000000800 */
[----:B--2---:R-:W-:Y:S01]  /*41840*/  FADD.FTZ R5, R160, R5 ;  /* 0x00000005a0057221 */ /* 0x004fe20000010000 */
[----:B---3--:R-:W-:Y:S01]  /*41850*/  FADD.FTZ R7, R161, R6 ;  /* 0x00000006a1077221 */ /* 0x008fe20000010000 */
[----:B------:R-:W-:-:S05]  /*41860*/  FFMA.FTZ R167, R47, R73, -R4 ;  /* 0x000000492fa77223 */ /* 0x000fca0000010804 */
[----:B------:R-:W1:Y:S01]  /*41870*/  MUFU.EX2 R164, R164 ;  /* 0x000000a400a47308 */ /* 0x000e620000000800 */
[----:B----4-:R-:W-:Y:S01]  /*41880*/  FADD.FTZ R5, R32, R5 ;  /* 0x0000000520057221 */ /* 0x010fe20000010000 */
[----:B-----5:R-:W-:-:S06]  /*41890*/  FADD.FTZ R6, R16, R7 ;  /* 0x0000000710067221 */ /* 0x020fcc0000010000 */
[----:B------:R-:W2:Y:S01]  /*418a0*/  MUFU.EX2 R165, R165 ;  /* 0x000000a500a57308 */ /* 0x000ea20000000800 */
[----:B------:R-:W-:Y:S01]  /*418b0*/  FFMA.FTZ R13, R50, R73, -R4 ;  /* 0x00000049320d7223 */ /* 0x000fe20000010804 */
[----:B------:R-:W-:Y:S01]  /*418c0*/  FADD.FTZ R8, R162, R5 ;  /* 0x00000005a2087221 */ /* 0x000fe20000010000 */
[----:B------:R-:W-:-:S05]  /*418d0*/  FADD.FTZ R6, R163, R6 ;  /* 0x00000006a3067221 */ /* 0x000fca0000010000 */
[----:B------:R-:W3:Y:S01]  /*418e0*/  MUFU.EX2 R30, R30 ;  /* 0x0000001e001e7308 */ /* 0x000ee20000000800 */
[----:B------:R-:W-:-:S07]  /*418f0*/  FFMA.FTZ R169, R51, R73, -R4 ;  /* 0x0000004933a97223 */ /* 0x000fce0000010804 */
[----:B------:R-:W4:Y:S01]  /*41900*/  MUFU.EX2 R14, R14 ;  /* 0x0000000e000e7308 */ /* 0x000f220000000800 */
[----:B------:R-:W-:Y:S01]  /*41910*/  FADD.FTZ R5, R31, R8 ;  /* 0x000000081f057221 */ /* 0x000fe20000010000 */
        /* <DEDUP_REMOVED lines=66> */
[----:B-----5:R-:W-:-:S04]  /*41d40*/  FADD.FTZ R39, R179, R4 ;  /* 0x00000004b3277221 */ /* 0x020fc80000010000 */
[----:B------:R-:W-:Y:S04]  /*41d50*/  ST.E desc[UR6][R2.64+0x10], R37 ;  /* 0x0000102502007985 */ /* 0x000fe8000c101906 */
[----:B------:R0:W-:Y:S04]  /*41d60*/  ST.E desc[UR6][R2.64+0x14], R39 ;  /* 0x0000142702007985 */ /* 0x0001e8000c101906 */
[----:B------:R-:W2:Y:S04]  /*41d70*/  LDL.64 R4, [UR4] ;  /* 0x00000004ff047983 */ /* 0x000ea80008100a00 */
[----:B------:R-:W3:Y:S04]  /*41d80*/  LDL.64 R6, [UR4+0x98] ;  /* 0x00009804ff067983 */ /* 0x000ee80008100a00 */
[----:B0-----:R-:W4:Y:S01]  /*41d90*/  LDL.64 R2, [UR4+0x80] ;  /* 0x00008004ff027983 */ /* 0x001f220008100a00 */
[----:B------:R-:W-:-:S05]  /*41da0*/  LEA.HI R36, R216, 0x8, RZ, 0x19 ;  /* 0x00000008d8247811 */ /* 0x000fca00078fc8ff */
[----:B------:R0:W-:Y:S06]  /*41db0*/  BAR.SYNC.DEFER_BLOCKING R36, 0x100 ;  /* 0x000400240000751d */ /* 0x0001ec0000010000 */
[----:B--2---:R-:W2:Y:S04]  /*41dc0*/  LD.E R41, desc[UR6][R4.64] ;  /* 0x0000000604297980 */ /* 0x004ea8000c101900 */
[----:B----4-:R-:W4:Y:S04]  /*41dd0*/  LD.E R43, desc[UR6][R2.64] ;  /* 0x00000006022b7980 */ /* 0x010f28000c101900 */
[----:B---3--:R-:W2:Y:S04]  /*41de0*/  LD.E.64 R4, desc[UR6][R6.64] ;  /* 0x0000000606047980 */ /* 0x008ea8000c101b00 */
[----:B------:R-:W3:Y:S04]  /*41df0*/  LD.E R45, desc[UR6][R2.64+0x4] ;  /* 0x00000406022d7980 */ /* 0x000ee8000c101900 */
        /* <DEDUP_REMOVED lines=26> */
[----:B------:R-:W5:Y:S04]  /*41fa0*/  LDL.64 R6, [UR4+0x88] ;  /* 0x00008804ff067983 */ /* 0x000f680008100a00 */
[----:B0-----:R-:W5:Y:S04]  /*41fb0*/  LD.E R36, desc[UR6][R2.64+0x70] ;  /* 0x0000700602247980 */ /* 0x001f68000c101900 */
        /* <DEDUP_REMOVED lines=44> */
[----:B----4-:R-:W-:Y:S01]  /*42280*/  ST.E desc[UR6][R2.64], R43 ;  /* 0x0000002b02007985 */ /* 0x010fe2000c101906 */
[----:B--2---:R-:W-:-:S03]  /*42290*/  IMAD R4, R41, 0xc00, R4 ;  /* 0x00000c0029047824 */ /* 0x004fc600078e0204 */
[----:B------:R-:W2:Y:S04]  /*422a0*/  LD.E R110, desc[UR6][R2.64+0x198] ;  /* 0x00019806026e7980 */ /* 0x000ea8000c101900 */
[----:B---3--:R-:W-:Y:S04]  /*422b0*/  ST.E desc[UR6][R2.64+0x4], R45 ;  /* 0x0000042d02007985 */ /* 0x008fe8000c101906 */
[----:B-----5:R0:W-:Y:S04]  /*422c0*/  ST.E desc[UR6][R2.64+0x8], R37 ;  /* 0x0000082502007985 */ /* 0x0201e8000c101906 */
        /* <DEDUP_REMOVED lines=25> */
[----:B0-----:R-:W2:Y:S04]  /*42460*/  LD.E R37, desc[UR6][R2.64+0x74] ;  /* 0x0000740602257980 */ /* 0x001ea8000c101900 */
[----:B-1----:R-:W2:Y:S04]  /*42470*/  LD.E R39, desc[UR6][R2.64+0x7c] ;  /* 0x00007c0602277980 */ /* 0x002ea8000c101900 */
[----:B------:R-:W2:Y:S04]  /*42480*/  LD.E R41, desc[UR6][R2.64+0x84] ;  /* 0x0000840602297980 */ /* 0x000ea8000c101900 */
[----:B------:R-:W2:Y:S04]  /*42490*/  LD.E R43, desc[UR6][R2.64+0x8c] ;  /* 0x00008c06022b7980 */ /* 0x000ea8000c101900 */
[----:B------:R-:W2:Y:S04]  /*424a0*/  LD.E R45, desc[UR6][R2.64+0x94] ;  /* 0x00009406022d7980 */ /* 0x000ea8000c101900 */
[----:B---3--:R-:W3:Y:S04]  /*424b0*/  LD.E R47, desc[UR6][R2.64+0x9c] ;  /* 0x00009c06022f7980 */ /* 0x008ee8000c101900 */
[----:B----4-:R-:W4:Y:S04]  /*424c0*/  LD.E R49, desc[UR6][R2.64+0xa4] ;  /* 0x0000a40602317980 */ /* 0x010f28000c101900 */
        /* <DEDUP_REMOVED lines=49> */
[----:B------:R-:W-:Y:S02]  /*427e0*/  F2FP.F16.F32.PACK_AB R184, R184, R35 ;  /* 0x00000023b8b8723e */ /* 0x000fe400000000ff */
[----:B------:R-:W-:Y:S02]  /*427f0*/  F2FP.F16.F32.PACK_AB R186, R186, R34 ;  /* 0x00000022baba723e */ /* 0x000fe400000000ff */
[----:B------:R-:W-:Y:S02]  /*42800*/  F2FP.F16.F32.PACK_AB R185, R185, R21 ;  /* 0x00000015b9b9723e */ /* 0x000fe400000000ff */
[----:B------:R-:W-:Y:S01]  /*42810*/  F2FP.F16.F32.PACK_AB R187, R187, R20 ;  /* 0x00000014bbbb723e */ /* 0x000fe200000000ff */
[----:B------:R-:W-:Y:S01]  /*42820*/  ST.E desc[UR6][R2.64+0x70], R36 ;  /* 0x0000702402007985 */ /* 0x000fe2000c101906 */
[----:B------:R-:W-:-:S02]  /*42830*/  F2FP.F16.F32.PACK_AB R160, R160, R33 ;  /* 0x00000021a0a0723e */ /* 0x000fc400000000ff */
[----:B------:R-:W-:Y:S01]  /*42840*/  F2FP.F16.F32.PACK_AB R162, R162, R32 ;  /* 0x00000020a2a2723e */ /* 0x000fe200000000ff */
[----:B------:R-:W-:Y:S01]  /*42850*/  ST.E desc[UR6][R2.64+0x78], R38 ;  /* 0x0000782602007985 */ /* 0x000fe2000c101906 */
[----:B------:R-:W-:Y:S02]  /*42860*/  F2FP.F16.F32.PACK_AB R164, R164, R31 ;  /* 0x0000001fa4a4723e */ /* 0x000fe400000000ff */
[----:B------:R-:W-:Y:S01]  /*42870*/  F2FP.F16.F32.PACK_AB R166, R166, R30 ;  /* 0x0000001ea6a6723e */ /* 0x000fe200000000ff */
[----:B------:R-:W-:Y:S01]  /*42880*/  ST.E desc[UR6][R2.64+0x80], R40 ;  /* 0x0000802802007985 */ /* 0x000fe2000c101906 */
        /* <DEDUP_REMOVED lines=22> */
[----:B--2---:R-:W-:Y:S04]  /*429f0*/  ST.E desc[UR6][R2.64+0x74], R37 ;  /* 0x0000742502007985 */ /* 0x004fe8000c101906 */
[----:B------:R-:W-:Y:S04]  /*42a00*/  ST.E desc[UR6][R2.64+0x7c], R39 ;  /* 0x00007c2702007985 */ /* 0x000fe8000c101906 */
[----:B------:R-:W-:Y:S04]  /*42a10*/  ST.E desc[UR6][R2.64+0x84], R41 ;  /* 0x0000842902007985 */ /* 0x000fe8000c101906 */
[----:B------:R-:W-:Y:S04]  /*42a20*/  ST.E desc[UR6][R2.64+0x8c], R43 ;  /* 0x00008c2b02007985 */ /* 0x000fe8000c101906 */
[----:B------:R-:W-:Y:S04]  /*42a30*/  ST.E desc[UR6][R2.64+0x94], R45 ;  /* 0x0000942d02007985 */ /* 0x000fe8000c101906 */
[----:B---3--:R-:W-:Y:S04]  /*42a40*/  ST.E desc[UR6][R2.64+0x9c], R47 ;  /* 0x00009c2f02007985 */ /* 0x008fe8000c101906 */
[----:B----4-:R-:W-:Y:S04]  /*42a50*/  ST.E desc[UR6][R2.64+0xa4], R49 ;  /* 0x0000a43102007985 */ /* 0x010fe8000c101906 */
        /* <DEDUP_REMOVED lines=74> */
[----:B------:R-:W-:Y:S01]  /*42f00*/  ST.E desc[UR6][R6.64], RZ ;  /* 0x000000ff06007985 */ /* 0x000fe2000c101906 */
[----:B0-----:R-:W-:-:S06]  /*42f10*/  WARPGROUP.ARRIVE ;  /* 0x00000000000079c5 */ /* 0x001fcc0000000000 */
[----:B------:R-:W-:Y:S03]  /*42f20*/  HGMMA.64x256x16.F32 R24, R184, gdesc[UR8].tnspB, RZ, !UPT, gsb0 ;  /* 0x43e00008b8187df0 */ /* 0x000fe6000c0008ff */
[----:B------:R-:W-:Y:S02]  /*42f30*/  WARPGROUP.DEPBAR.LE gsb0, 0x0 ;  /* 0x00008000000079c5 */ /* 0x000fe40000010000 */
        /* <DEDUP_REMOVED lines=128> */
[----:B------:R-:W-:Y:S04]  /*43740*/  ST.E desc[UR6][R6.64], R0 ;  /* 0x0000000006007985 */ /* 0x000fe8000c101906 */
[----:B0-----:R-:W5:Y:S04]  /*43750*/  LD.E R24, desc[UR6][R2.64] ;  /* 0x0000000602187980 */ /* 0x001f68000c101900 */
[----:B-1----:R-:W5:Y:S04]  /*43760*/  LD.E R25, desc[UR6][R2.64+0x4] ;  /* 0x0000040602197980 */ /* 0x002f68000c101900 */
[----:B--2---:R-:W2:Y:S04]  /*43770*/  LD.E R26, desc[UR6][R2.64+0x8] ;  /* 0x00000806021a7980 */ /* 0x004ea8000c101900 */
[----:B---3--:R-:W2:Y:S04]  /*43780*/  LD.E R27, desc[UR6][R2.64+0xc] ;  /* 0x00000c06021b7980 */ /* 0x008ea8000c101900 */
[----:B----4-:R-:W2:Y:S04]  /*43790*/  LD.E R28, desc[UR6][R2.64+0x10] ;  /* 0x00001006021c7980 */ /* 0x010ea8000c101900 */
        /* <DEDUP_REMOVED lines=123> */
[----:B------:R-:W-:Y:S01]  /*43f50*/  F2FP.F16.F32.PACK_AB R177, R177, R9 ;  /* 0x00000009b1b1723e */ /* 0x000fe200000000ff */
[----:B------:R-:W-:Y:S01]  /*43f60*/  IMAD.MOV.U32 R9, RZ, RZ, R5 ;  /* 0x000000ffff097224 */ /* 0x000fe200078e0005 */
[----:B------:R-:W-:Y:S01]  /*43f70*/  F2FP.F16.F32.PACK_AB R179, R179, R8 ;  /* 0x00000008b3b3723e */ /* 0x000fe200000000ff */
[----:B------:R-:W-:-:S03]  /*43f80*/  VIADD R8, R4, 0x80 ;  /* 0x0000008004087836 */ /* 0x000fc60000000000 */
[----:B------:R-:W-:Y:S02]  /*43f90*/  R2UR UR11, R9 ;  /* 0x00000000090b72ca */ /* 0x000fe400000e0000 */
[----:B------:R-:W-:Y:S02]  /*43fa0*/  R2UR UR10, R8 ;  /* 0x00000000080a72ca */ /* 0x000fe400000e0000 */
[----:B------:R-:W-:Y:S02]  /*43fb0*/  F2FP.F16.F32.PACK_AB R161, R161, R17 ;  /* 0x00000011a1a1723e */ /* 0x000fe400000000ff */
[----:B------:R-:W-:-:S04]  /*43fc0*/  F2FP.F16.F32.PACK_AB R163, R163, R16 ;  /* 0x00000010a3a3723e */ /* 0x000fc800000000ff */
[----:B--2---:R-:W-:-:S06]  /*43fd0*/  WARPGROUP.ARRIVE ;  /* 0x00000000000079c5 */ /* 0x004fcc0000000000 */
[----:B------:R-:W-:Y:S03]  /*43fe0*/  HGMMA.64x256x16.F32 R24, R160, gdesc[UR8].tnspB, R24, gsb0 ;  /* 0x43e00008a0187df0 */ /* 0x000fe60008000818 */
        /* <DEDUP_REMOVED lines=1058> */
[----:B------:R-:W-:Y:S01]  /*48210*/  R2UR UR10, R4 ;  /* 0x00000000040a72ca */ /* 0x000fe200000e0000 */
[----:B--2---:R-:W-:-:S12]  /*48220*/  WARPGROUP.ARRIVE ;  /* 0x00000000000079c5 */ /* 0x004fd80000000000 */
[----:B------:R-:W-:Y:S03]  /*48230*/  HGMMA.64x256x16.F32 R24, R176, gdesc[UR8].tnspB, R24, gsb0 ;  /* 0x43e00008b0187df0 */ /* 0x000fe60008000818 */
        /* <DEDUP_REMOVED lines=130> */
[----:B------:R-:W2:Y:S04]  /*48a60*/  LD.E R4, desc[UR6][R2.64] ;  /* 0x0000000602047980 */ /* 0x000ea8000c101900 */
[----:B------:R-:W3:Y:S04]  /*48a70*/  LD.E R5, desc[UR6][R2.64+0x4] ;  /* 0x0000040602057980 */ /* 0x000ee8000c101900 */
[----:B0-----:R-:W4:Y:S04]  /*48a80*/  LD.E R0, desc[UR6][R2.64+0x1fc] ;  /* 0x0001fc0602007980 */ /* 0x001f28000c101900 */
        /* <DEDUP_REMOVED lines=126> */
[----:B--2---:R0:W-:Y:S04]  /*49270*/  ST.E desc[UR6][R2.64], R4 ;  /* 0x0000000402007985 */ /* 0x0041e8000c101906 */
[----:B---3--:R0:W-:Y:S04]  /*49280*/  ST.E desc[UR6][R2.64+0x4], R5 ;  /* 0x0000040502007985 */ /* 0x0081e8000c101906 */
        /* <DEDUP_REMOVED lines=125> */
[----:B------:R-:W-:-:S13]  /*49a60*/  LOP3.LUT P6, RZ, R216, 0x7f, RZ, 0xc0, !PT ;  /* 0x0000007fd8ff7812 */ /* 0x000fda00078cc0ff */
[----:B0-----:R-:W-:Y:S05]  /*49a70*/  @P6 BRA `(.L_x_4214) ;  /* 0x0000000000206947 */ /* 0x001fea0003800000 */
[----:B------:R-:W2:Y:S04]  /*49a80*/  LDL.64 R2, [UR4+0x40] ;  /* 0x00004004ff027983 */ /* 0x000ea80008100a00 */
[----:B------:R-:W3:Y:S04]  /*49a90*/  LDL.64 R4, [UR4] ;  /* 0x00000004ff047983 */ /* 0x000ee80008100a00 */
[----:B--2---:R-:W2:Y:S04]  /*49aa0*/  LD.E.64 R2, desc[UR6][R2.64+0x30] ;  /* 0x0000300602027980 */ /* 0x004ea8000c101b00 */
[----:B---3--:R-:W3:Y:S01]  /*49ab0*/  LD.E R4, desc[UR6][R4.64] ;  /* 0x0000000604047980 */ /* 0x008ee2000c101900 */
[----:B--2---:R-:W-:-:S05]  /*49ac0*/  MOV R7, R2 ;  /* 0x0000000200077202 */ /* 0x004fca0000000f00 */
[----:B---3--:R-:W-:-:S05]  /*49ad0*/  IMAD R0, R4, 0x8, R7 ;  /* 0x0000000804007824 */ /* 0x008fca00078e0207 */
[----:B------:R-:W-:-:S04]  /*49ae0*/  PRMT R0, RZ, 0x654, R0 ;  /* 0x00000654ff007816 */ /* 0x000fc80000000000 */
[----:B------:R0:W-:Y:S03]  /*49af0*/  SYNCS.ARRIVE.TRANS64.RED.A1T0 RZ, [R0+URZ], RZ ;  /* 0x000000ff00ff79a7 */ /* 0x0001e6000810043f */
.L_x_4214:
[----:B------:R-:W-:Y:S02]  /*49b00*/  IMAD.MOV.U32 R2, RZ, RZ, R217 ;  /* 0x000000ffff027224 */ /* 0x000fe400078e00d9 */
[----:B------:R-:W-:-:S04]  /*49b10*/  IMAD.MOV.U32 R3, RZ, RZ, 0x0 ;  /* 0x00000000ff037424 */ /* 0x000fc800078e00ff */
[----:B0-----:R-:W-:Y:S05]  /*49b20*/  RET.REL.NODEC R2 `(_ZN7cutlass13device_kernelIN5flash11enable_sm90INS1_16FlashAttnFwdSm90INS1_25CollectiveMainloopFwdSm90ILi2EN4cute5tupleIJNS5_1CILi1EEES8_S8_EEENS6_IJNS7_ILi128EEENS7_ILi96EEENS7_ILi64EEEEEELi256ENS_6half_tEfNS_4arch4Sm90ELb0ELb1ELb0ELb1ELb0ELb1ELb1ELb1ELb0ELb1ELb1ELb0EEENS1_21CollectiveEpilogueFwdINS6_IJSA_NS7_ILi256EEESB_EEES9_SE_SG_Li256ELb1ELb1ELb1ELb0EEENS1_36VarlenDynamicPersistentTileSchedulerILi128ELi96ELi256ELi128ELb1ELb1ELb1ELb1ELb0ELb1EEEEEEEEEvNT_6ParamsE) ;  /* 0xfffffb6402347950 */ /* 0x001fea0003c3ffff */
.L_x_4190:
[----:B0-----:R0:W1:Y:S02]  /*49b30*/  SYNCS.PHASECHK.TRANS64.TRYWAIT P0, [R3+URZ], R10 ;  /* 0x0000000a030075a7 */ /* 0x001064000800017f */
[----:B-1----:R-:W-:Y:S05]  /*49b40*/  @!P0 NANOSLEEP.SYNCS 0x989680 ;  /* 0x009896800000895d */ /* 0x002fea0003900000 */
[----:B------:R-:W1:Y:S02]  /*49b50*/  @!P0 SYNCS.PHASECHK.TRANS64 P0, [R3+URZ], R10 ;  /* 0x0000000a030085a7 */ /* 0x000e64000800007f */
[----:B-1----:R-:W-:Y:S05]  /*49b60*/  @!P0 BRA `(.L_x_4190) ;  /* 0xfffffffc00f08947 */ /* 0x002fea000383ffff */
[----:B------:R-:W-:Y:S05]  /*49b70*/  BRA `(.L_x_4189) ;  /* 0xffffff4c00287947 */ /* 0x000fea000383ffff */
.L_x_4192:
[----:B0-----:R0:W1:Y:S02]  /*49b80*/  SYNCS.PHASECHK.TRANS64.TRYWAIT P0, [R3+URZ+0x32410], R10 ;  /* 0x0324100a030075a7 */ /* 0x001064000800017f */
[----:B-1----:R-:W-:Y:S05]  /*49b90*/  @!P0 NANOSLEEP.SYNCS 0x989680 ;  /* 0x009896800000895d */ /* 0x002fea0003900000 */
[----:B------:R-:W1:Y:S02]  /*49ba0*/  @!P0 SYNCS.PHASECHK.TRANS64 P0, [R3+URZ+0x32410], R10 ;  /* 0x0324100a030085a7 */ /* 0x000e64000800007f */
[----:B-1----:R-:W-:Y:S05]  /*49bb0*/  @!P0 BRA `(.L_x_4192) ;  /* 0xfffffffc00f08947 */ /* 0x002fea000383ffff */
[----:B------:R-:W-:Y:S05]  /*49bc0*/  BRA `(.L_x_4215) ;  /* 0xffffff50001c7947 */ /* 0x000fea000383ffff */
.L_x_4199:
[----:B0-----:R0:W1:Y:S02]  /*49bd0*/  SYNCS.PHASECHK.TRANS64.TRYWAIT P0, [R10+URZ], R11 ;  /* 0x0000000b0a0075a7 */ /* 0x001064000800017f */
[----:B-1----:R-:W-:Y:S05]  /*49be0*/  @!P0 NANOSLEEP.SYNCS 0x989680 ;  /* 0x009896800000895d */ /* 0x002fea0003900000 */
[----:B------:R-:W1:Y:S02]  /*49bf0*/  @!P0 SYNCS.PHASECHK.TRANS64 P0, [R10+URZ], R11 ;  /* 0x0000000b0a0085a7 */ /* 0x000e64000800007f */
[----:B-1----:R-:W-:Y:S05]  /*49c00*/  @!P0 BRA `(.L_x_4199) ;  /* 0xfffffffc00f08947 */ /* 0x002fea000383ffff */
[----:B------:R-:W-:Y:S05]  /*49c10*/  BRA `(.L_x_4198) ;  /* 0xffffff5000907947 */ /* 0x000fea000383ffff */
.L_x_4216:
        /* <DEDUP_REMOVED lines=14> */
.L_x_6141:


//--------------------- .text._ZN7cutlass13device_kernelIN5flash11enable_sm90INS1_16FlashAttnFwdSm90INS1_25CollectiveMainloopFwdSm90ILi2EN4cute5tupleIJNS5_1CILi1EEES8_S8_EEENS6_IJNS7_ILi128EEENS7_ILi96EEENS7_ILi64EEEEEELi256ENS_6half_tEfNS_4arch4Sm90ELb1ELb0ELb0ELb0ELb0ELb0ELb0ELb1ELb0ELb1ELb1ELb0EEENS1_21CollectiveEpilogueFwdINS6_IJSA_NS7_ILi256EEESB_EEES9_SE_SG_Li256ELb0ELb1ELb1ELb0EEENS1_19SingleTileSchedulerILb0ELb1ELb1ELi128EEEEEEEEEvNT_6ParamsE --------------------------
	.section	.text._ZN7cutlass13device_kernelIN5flash11enable_sm90INS1_16FlashAttnFwdSm90INS1_25CollectiveMainloopFwdSm90ILi2EN4cute5tupleIJNS5_1CILi1EEES8_S8_EEENS6_IJNS7_ILi128EEENS7_ILi96EEENS7_ILi64EEEEEELi256ENS_6half_tEfNS_4arch4Sm90ELb1ELb0ELb0ELb0ELb0ELb0ELb0ELb1ELb0ELb1ELb1ELb0EEENS1_21CollectiveEpilogueFwdINS6_IJSA_NS7_ILi256EEESB_EEES9_SE_SG_Li256ELb0ELb1ELb1ELb0EEENS1_19SingleTileSchedulerILb0ELb1ELb1ELi128EEEEEEEEEvNT_6ParamsE,"ax",@progbits
	.align	128
.text._ZN7cutlass13device_kernelIN5flash11enable_sm90INS1_16FlashAttnFwdSm90INS1_25CollectiveMainloopFwdSm90ILi2EN4cute5tupleIJNS5_1CILi1EEES8_S8_EEENS6_IJNS7_ILi128EEENS7_ILi96EEENS7_ILi64EEEEEELi256ENS_6half_tEfNS_4arch4Sm90ELb1ELb0ELb0ELb0ELb0ELb0ELb0ELb1ELb0ELb1ELb1ELb0EEENS1_21CollectiveEpilogueFwdINS6_IJSA_NS7_ILi256EEESB_EEES9_SE_SG_Li256ELb0ELb1ELb1ELb0EEENS1_19SingleTileSchedulerILb0ELb1ELb1ELi128EEEEEEEEEvNT_6ParamsE:
        .type           _ZN7cutlass13device_kernelIN5flash11enable_sm90INS1_16FlashAttnFwdSm90INS1_25CollectiveMainloopFwdSm90ILi2EN4cute5tupleIJNS5_1CILi1EEES8_S8_EEENS6_IJNS7_ILi128EEENS7_ILi96EEENS7_ILi64EEEEEELi256ENS_6half_tEfNS_4arch4Sm90ELb1ELb0ELb0ELb0ELb0ELb0ELb0ELb1ELb0ELb1ELb1ELb0EEENS1_21CollectiveEpilogueFwdINS6_IJSA_NS7_ILi256EEESB_EEES9_SE_SG_Li256ELb0ELb1ELb1ELb0EEENS1_19SingleTileSchedulerILb0ELb1ELb1ELi128EEEEEEEEEvNT_6ParamsE,@function
        .size           _ZN7cutlass13device_kernelIN5flash11enable_sm90INS1_16FlashAttnFwdSm90INS1_25CollectiveMainloopFwdSm90ILi2EN4cute5tupleIJNS5_1CILi1EEES8_S8_EEENS6_IJNS7_ILi128EEENS7_ILi96EEENS7_ILi64EEEEEELi256ENS_6half_tEfNS_4arch4Sm90ELb1ELb0ELb0ELb0ELb0ELb0ELb0ELb1ELb0ELb1ELb1ELb0EEENS1_21CollectiveEpilogueFwdINS6_IJSA_NS7_ILi256EEESB_EEES9_SE_SG_Li256ELb0ELb1ELb1ELb0EEENS1_19SingleTileSchedulerILb0ELb1ELb1ELi128EEEEEEEEEvNT_6ParamsE,(.L_x_6143 - _ZN7cutlass13device_kernelIN5flash11enable_sm90INS1_16FlashAttnFwdSm90INS1_25CollectiveMainloopFwdSm90ILi2EN4cute5tupleIJNS5_1CILi1EEES8_S8_EEENS6_IJNS7_ILi128EEENS7_ILi96EEENS7_ILi64EEEEEELi256ENS_6half_tEfNS_4arch4Sm90ELb1ELb0ELb0ELb0ELb0ELb0ELb0ELb1ELb0ELb1ELb1ELb0EEENS1_21CollectiveEpilogueFwdINS6_IJSA_NS7_ILi256EEESB_EEES9_SE_SG_Li256ELb0ELb1ELb1ELb0EEENS1_19SingleTileSchedulerILb0ELb1ELb1ELi128EEEEEEEEEvNT_6ParamsE)
        .other          _ZN7cutlass13device_kernelIN5flash11enable_sm90INS1_16FlashAttnFwdSm90INS1_25CollectiveMainloopFwdSm90ILi2EN4cute5tupleIJNS5_1CILi1EEES8_S8_EEENS6_IJNS7_ILi128EEENS7_ILi96EEENS7_ILi64EEEEEELi256ENS_6half_tEfNS_4arch4Sm90ELb1ELb0ELb0ELb0ELb0ELb0ELb0ELb1ELb0ELb1ELb1ELb0EEENS1_21CollectiveEpilogueFwdINS6_IJSA_NS7_ILi256EEESB_EEES9_SE_SG_Li256ELb0ELb1ELb1ELb0EEENS1_19SingleTileSchedulerILb0ELb1ELb1ELi128EEEEEEEEEvNT_6ParamsE,@"STO_CUDA_ENTRY STV_DEFAULT"
_ZN7cutlass13device_kernelIN5flash11enable_sm90INS1_16FlashAttnFwdSm90INS1_25CollectiveMainloopFwdSm90ILi2EN4cute5tupleIJNS5_1CILi1EEES8_S8_EEENS6_IJNS7_ILi128EEENS7_ILi96EEENS7_ILi64EEEEEELi256ENS_6half_tEfNS_4arch4Sm90ELb1ELb0ELb0ELb0ELb0ELb0ELb0ELb1ELb0ELb1ELb1ELb0EEENS1_21CollectiveEpilogueFwdINS6_IJSA_NS7_ILi256EEESB_EEES9_SE_SG_Li256ELb0ELb1ELb1ELb0EEENS1_19SingleTileSchedulerILb0ELb1ELb1ELi128EEEEEEEEEvNT_6ParamsE:
        /* <DEDUP_REMOVED lines=18> */
.L_x_4218:
[----:B------:R-:W-:Y:S05]  /*0120*/  BSYNC B0 ;  /* 0x0000000000007941 */ /* 0x000fea0003800000 */
.L_x_4217:
        /* <DEDUP_REMOVED lines=41> */
.L_x_4219:
        /* <DEDUP_REMOVED lines=22> */
.L_x_4220:
        /* <DEDUP_REMOVED lines=18> */
.L_x_4221:
        /* <DEDUP_REMOVED lines=22> */
.L_x_4222:
        /* <DEDUP_REMOVED lines=22> */
.L_x_4223:
        /* <DEDUP_REMOVED lines=8> */
.L_x_4226:
        /* <DEDUP_REMOVED lines=20> */
[----:B------:R-:W0:Y:S01]  /*0ac0*/  S2UR UR43, SR_CTAID.X ;  /* 0x00000000002b79c3 */ /* 0x000e220000002500 */
[----:B------:R-:W-:Y:S01]  /*0ad0*/  ULDC UR4, c[0x0][0x448] ;  /* 0x0001120000047ab9 */ /* 0x000fe20000000800 */
[----:B------:R-:W-:Y:S01]  /*0ae0*/  ULDC UR36, c[0x0][0x424] ;  /* 0x0001090000247ab9 */ /* 0x000fe20000000800 */
[----:B------:R-:W-:Y:S01]  /*0af0*/  UISETP.NE.AND UP1, UPT, UR4, 0x1, UPT ;  /* 0x000000010400788c */ /* 0x000fe2000bf25270 */
[----:B------:R-:W-:Y:S02]  /*0b00*/  ULDC UR40, c[0x0][0x2f0] ;  /* 0x0000bc0000287ab9 */ /* 0x000fe40000000800 */
[----:B------:R-:W-:Y:S01]  /*0b10*/  ULDC.64 UR4, c[0x0][0x418] ;  /* 0x0001060000047ab9 */ /* 0x000fe20000000a00 */
[----:B------:R-:W-:Y:S01]  /*0b20*/  ULDC UR7, c[0x0][0x288] ;  /* 0x0000a20000077ab9 */ /* 0x000fe20000000800 */
[----:B------:R-:W-:Y:S02]  /*0b30*/  UISETP.NE.U32.AND UP0, UPT, UR4, URZ, UPT ;  /* 0x0000003f0400728c */ /* 0x000fe4000bf05070 */
[----:B------:R-:W-:-:S02]  /*0b40*/  USHF.R.U32.HI UR10, URZ, 0x10, UR38 ;  /* 0x000000103f0a7899 */ /* 0x000fc40008011626 */
[----:B------:R-:W-:Y:S02]  /*0b50*/  UISETP.NE.AND.EX UP0, UPT, UR5, URZ, UPT, UP0 ;  /* 0x0000003f0500728c */ /* 0x000fe4000bf05300 */
[----:B------:R-:W-:Y:S01]  /*0b60*/  @UP1 ULDC UR4, c[0x0][0x44c] ;  /* 0x0001130000041ab9 */ /* 0x000fe20000000800 */
[----:B------:R-:W-:Y:S01]  /*0b70*/  @UP1 ULDC UR8, c[0x0][0x450] ;  /* 0x0001140000081ab9 */ /* 0x000fe20000000800 */
[----:B------:R-:W-:Y:S02]  /*0b80*/  USEL UR36, UR36, 0x1, UP0 ;  /* 0x0000000124247887 */ /* 0x000fe40008000000 */
[----:B------:R-:W-:Y:S02]  /*0b90*/  ULOP3.LUT UR38, UR38, 0xffff, URZ, 0xc0, !UPT ;  /* 0x0000ffff26267892 */ /* 0x000fe4000f8ec03f */
[----:B------:R-:W-:Y:S02]  /*0ba0*/  UIMAD UR40, UR36, UR40, URZ ;  /* 0x00000028242872a4 */ /* 0x000fe4000f8e023f */
[----:B0-----:R-:W-:-:S04]  /*0bb0*/  USHF.L.U32 UR43, UR43, 0x7, URZ ;  /* 0x000000072b2b7899 */ /* 0x001fc8000800063f */
[----:B------:R-:W-:-:S04]  /*0bc0*/  UIADD3 UR6, UR43, 0x7f, URZ ;  /* 0x0000007f2b067890 */ /* 0x000fc8000fffe03f */
[----:B------:R-:W-:Y:S02]  /*0bd0*/  UIMAD.WIDE.U32 UR4, UR6, UR4, URZ ;  /* 0x00000004060472a5 */ /* 0x000fe4000f8e003f */
[----:B------:R-:W-:Y:S02]  /*0be0*/  UIADD3 UR4, UR40, 0x5f, URZ ;  /* 0x0000005f28047890 */ /* 0x000fe4000fffe03f */
[----:B------:R-:W-:Y:S02]  /*0bf0*/  @UP1 USHF.R.U32.HI UR6, URZ, UR8, UR5 ;  /* 0x000000083f061299 */ /* 0x000fe40008011605 */
[----:B------:R-:W-:-:S04]  /*0c00*/  UIADD3 UR5, UR40, 0x60, -UR7 ;  /* 0x0000006028057890 */ /* 0x000fc8000fffe807 */
[----:B------:R-:W-:Y:S02]  /*0c10*/  UIADD3 UR6, UR5, UR6, URZ ;  /* 0x0000000605067290 */ /* 0x000fe4000fffe03f */
[----:B------:R-:W-:Y:S02]  /*0c20*/  UIMAD.WIDE UR4, UR4, 0x2aaaaaab, URZ ;  /* 0x2aaaaaab040478a5 */ /* 0x000fe4000f8e023f */
[----:B------:R-:W-:Y:S02]  /*0c30*/  UIMAD.WIDE UR6, UR6, 0x2aaaaaab, URZ ;  /* 0x2aaaaaab060678a5 */ /* 0x000fe4000f8e023f */
[----:B------:R-:W-:Y:S02]  /*0c40*/  USHF.R.U32.HI UR4, URZ, 0x1f, UR5 ;  /* 0x0000001f3f047899 */ /* 0x000fe40008011605 */
[----:B------:R-:W-:Y:S02]  /*0c50*/  USHF.R.U32.HI UR6, URZ, 0x1f, UR7 ;  /* 0x0000001f3f067899 */ /* 0x000fe40008011607 */
[----:B------:R-:W-:-:S02]  /*0c60*/  ULEA.HI.SX32 UR4, UR5, UR4, 0x1c ;  /* 0x0000000405047291 */ /* 0x000fc4000f8fe23f */
[----:B------:R-:W-:-:S04]  /*0c70*/  ULEA.HI.SX32 UR6, UR7, UR6, 0x1c ;  /* 0x0000000607067291 */ /* 0x000fc8000f8fe23f */
[----:B------:R-:W-:-:S04]  /*0c80*/  UISETP.LT.AND UP0, UPT, UR4, UR6, UPT ;  /* 0x000000060400728c */ /* 0x000fc8000bf01270 */
[----:B------:R-:W-:Y:S02]  /*0c90*/  USEL UR9, UR4, UR6, UP0 ;  /* 0x0000000604097287 */ /* 0x000fe40008000000 */
[----:B------:R-:W-:Y:S02]  /*0ca0*/  UISETP.NE.AND UP0, UPT, UR10, URZ, UPT ;  /* 0x0000003f0a00728c */ /* 0x000fe4000bf05270 */
[----:B------:R-:W-:Y:S01]  /*0cb0*/  UISETP.GE.AND UP1, UPT, UR9, 0x1, UPT ;  /* 0x000000010900788c */ /* 0x000fe2000bf26270 */
[----:B------:R-:W-:-:S05]  /*0cc0*/  UMOV UR4, URZ ;  /* 0x0000003f00047c82 */ /* 0x000fca0008000000 */
[----:B------:R-:W-:-:S03]  /*0cd0*/  PLOP3.LUT P0, PT, PT, PT, UP1, 0x80, 0x0 ;  /* 0x000000000000781c */ /* 0x000fc60003f0f018 */
[----:B------:R-:W-:-:S10]  /*0ce0*/  @!UP0 ULDC UR10, c[0x0][0x9f0] ;  /* 0x00027c00000a8ab9 */ /* 0x000fd40000000800 */
[----:B------:R-:W-:Y:S05]  /*0cf0*/  @!P0 BRA `(.L_x_4228) ;  /* 0x0000000000848947 */ /* 0x000fea0003800000 */
[----:B------:R-:W-:Y:S01]  /*0d00*/  IMAD.U32 R4, RZ, RZ, UR10 ;  /* 0x0000000aff047e24 */ /* 0x000fe2000f8e00ff */
[----:B------:R-:W-:Y:S01]  /*0d10*/  UIADD3 UR6, UR10, -0x1, UR9 ;  /* 0xffffffff0a067890 */ /* 0x000fe2000fffe009 */
[----:B------:R-:W-:-:S03]  /*0d20*/  UMOV UR4, URZ ;  /* 0x0000003f00047c82 */ /* 0x000fc60008000000 */
        /* <DEDUP_REMOVED lines=30> */
.L_x_4228:
[----:B------:R-:W-:Y:S01]  /*0f10*/  UIMAD UR38, UR38, UR4, URZ ;  /* 0x00000004262672a4 */ /* 0x000fe2000f8e023f */
[----:B------:R-:W-:Y:S01]  /*0f20*/  IMAD.U32 R0, RZ, RZ, UR9 ;  /* 0x00000009ff007e24 */ /* 0x000fe2000f8e00ff */
[----:B------:R-:W0:Y:S01]  /*0f30*/  S2R R4, SR_TID.X ;  /* 0x0000000000047919 */ /* 0x000e220000002100 */
[----:B------:R-:W-:Y:S01]  /*0f40*/  IMAD.U32 R3, RZ, RZ, UR4 ;  /* 0x00000004ff037e24 */ /* 0x000fe2000f8e00ff */
[----:B------:R-:W-:Y:S02]  /*0f50*/  PLOP3.LUT P0, PT, PT, PT, PT, 0x80, 0x0 ;  /* 0x000000000000781c */ /* 0x000fe40003f0f070 */
[----:B------:R-:W-:Y:S02]  /*0f60*/  CS2R R150, SRZ ;  /* 0x0000000000967805 */ /* 0x000fe4000001ff00 */
[----:B------:R-:W-:Y:S02]  /*0f70*/  CS2R R148, SRZ ;  /* 0x0000000000947805 */ /* 0x000fe4000001ff00 */
[----:B------:R-:W-:-:S02]  /*0f80*/  CS2R R146, SRZ ;  /* 0x0000000000927805 */ /* 0x000fc4000001ff00 */
[----:B------:R-:W-:Y:S01]  /*0f90*/  VIADDMNMX R0, R3, UR38, R0, PT ;  /* 0x0000002603007c46 */ /* 0x000fe2000b800100 */
[----:B------:R-:W-:Y:S01]  /*0fa0*/  IMAD.MOV.U32 R3, RZ, RZ, RZ ;  /* 0x000000ffff037224 */ /* 0x000fe200078e00ff */
        /* <DEDUP_REMOVED lines=23> */
[----:B------:R-:W-:-:S02]  /*1120*/  CS2R R104, SRZ ;  /* 0x0000000000687805 */ /* 0x000fc4000001ff00 */
[----:B0-----:R-:W-:Y:S01]  /*1130*/  IADD3 R16, R4, -0x80, RZ ;  /* 0xffffff8004107810 */ /* 0x001fe20007ffe0ff */
[----:B------:R-:W-:Y:S01]  /*1140*/  IMAD.MOV.U32 R4, RZ, RZ, RZ ;  /* 0x000000ffff047224 */ /* 0x000fe200078e00ff */
        /* <DEDUP_REMOVED lines=66> */
[----:B------:R-:W-:Y:S01]  /*1570*/  IMAD.U32 R10, RZ, RZ, UR6 ;  /* 0x00000006ff0a7e24 */ /* 0x000fe2000f8e00ff */
[----:B------:R-:W-:Y:S01]  /*1580*/  MOV R8, 0x70 ;  /* 0x0000007000087802 */ /* 0x000fe20000000f00 */
[----:B------:R-:W-:Y:S02]  /*1590*/  IMAD.U32 R6, RZ, RZ, UR4 ;  /* 0x00000004ff067e24 */ /* 0x000fe4000f8e00ff */
[----:B------:R-:W-:-:S02]  /*15a0*/  IMAD.U32 R7, RZ, RZ, UR5 ;  /* 0x00000005ff077e24 */ /* 0x000fc4000f8e00ff */
[----:B------:R-:W-:Y:S02]  /*15b0*/  IMAD.U32 R11, RZ, RZ, UR7 ;  /* 0x00000007ff0b7e24 */ /* 0x000fe4000f8e00ff */
[----:B------:R-:W-:Y:S02]  /*15c0*/  IMAD.MOV.U32 R12, RZ, RZ, 0x1 ;  /* 0x00000001ff0c7424 */ /* 0x000fe400078e00ff */
[----:B0-----:R-:W-:-:S07]  /*15d0*/  IMAD.MOV.U32 R13, RZ, RZ, RZ ;  /* 0x000000ffff0d7224 */ /* 0x001fce00078e00ff */
[----:B------:R-:W-:-:S07]  /*15e0*/  LEPC R20, `(.L_x_4230) ;  /* 0x000000001014794e */ /* 0x000fce0000000000 */
[----:B-1----:R-:W-:Y:S05]  /*15f0*/  CALL.ABS.NOINC R14 ;  /* 0x000000000e007343 */ /* 0x002fea0003c00000 */
.L_x_4230:
[----:B------:R-:W-:Y:S01]  /*1600*/  SHF.L.U32 R10, RZ, 0x1f, RZ ;  /* 0x0000001fff0a7819 */ /* 0x000fe200000006ff */
[----:B------:R-:W-:-:S03]  /*1610*/  VIADD R0, R2, 0x8 ;  /* 0x0000000802007836 */ /* 0x000fc60000000000 */
[----:B------:R-:W0:Y:S02]  /*1620*/  SYNCS.PHASECHK.TRANS64.TRYWAIT P0, [UR39+0x22800], R10 ;  /* 0x0228000aff0075a7 */ /* 0x000e240008000167 */
[----:B0-----:R-:W-:Y:S05]  /*1630*/  @!P0 BRA `(.L_x_4231) ;  /* 0x000000c800d88947 */ /* 0x001fea0003800000 */
.L_x_4347:
[----:B------:R-:W-:Y:S05]  /*1640*/  WARPSYNC.ALL ;  /* 0x0000000000007948 */ /* 0x000fea0003800000 */
[----:B------:R-:W-:Y:S01]  /*1650*/  ULOP3.LUT UR4, UR42, 0x1, URZ, 0xfc, !UPT ;  /* 0x000000012a047892 */ /* 0x000fe2000f8efc3f */
[----:B------:R1:W-:Y:S03]  /*1660*/  BAR.SYNC.DEFER_BLOCKING R0, 0x100 ;  /* 0x000400000000751d */ /* 0x0003e60000010000 */
[----:B------:R-:W-:-:S06]  /*1670*/  UISETP.NE.AND UP0, UPT, UR4, 0x3, UPT ;  /* 0x000000030400788c */ /* 0x000fcc000bf05270 */
[----:B------:R-:W-:-:S13]  /*1680*/  PLOP3.LUT P0, PT, PT, PT, UP0, 0x80, 0x0 ;  /* 0x000000000000781c */ /* 0x000fda0003f0f008 */
[----:B-1----:R-:W-:Y:S05]  /*1690*/  @!P0 BRA `(.L_x_4232) ;  /* 0x0000000000048947 */ /* 0x002fea0003800000 */
[----:B------:R-:W-:Y:S01]  /*16a0*/  BPT.TRAP 0x1 ;  /* 0x000000040000795c */ /* 0x000fe20000300000 */
.L_x_4232:
[----:B------:R1:W2:Y:S01]  /*16b0*/  SYNCS.PHASECHK.TRANS64.TRYWAIT P1, [UR39+0x22830], R10 ;  /* 0x0228300aff0075a7 */ /* 0x0002a20008020167 */
[----:B------:R-:W-:Y:S05]  /*16c0*/  @!P0 BRA `(.L_x_4233) ;  /* 0x0000000000048947 */ /* 0x000fea0003800000 */
[----:B------:R-:W-:Y:S01]  /*16d0*/  BPT.TRAP 0x1 ;  /* 0x000000040000795c */ /* 0x000fe20000300000 */
.L_x_4233:
[----:B--2---:R-:W-:Y:S05]  /*16e0*/  @P1 BRA `(.L_x_4234) ;  /* 0x0000000000081947 */ /* 0x004fea0003800000 */
[----:B------:R-:W2:Y:S02]  /*16f0*/  SYNCS.PHASECHK.TRANS64.TRYWAIT P1, [UR39+0x22830], R10 ;  /* 0x0228300aff0075a7 */ /* 0x000ea40008020167 */
[----:B--2---:R-:W-:Y:S05]  /*1700*/  @!P1 BRA `(.L_x_4235) ;  /* 0x000000c800bc9947 */ /* 0x004fea0003800000 */
.L_x_4234:
[----:B------:R-:W-:Y:S01]  /*1710*/  UIADD3 UR4, UR39, 0x1c400, URZ ;  /* 0x0001c40027047890 */ /* 0x000fe2000fffe03f */
[----:B------:R-:W-:Y:S01]  /*1720*/  WARPGROUP.ARRIVE ;  /* 0x00000000000079c5 */ /* 0x000fe20000000000 */
[----:B------:R-:W-:Y:S01]  /*1730*/  ULOP3.LUT UR8, UR46, 0x10000, URZ, 0xfc, !UPT ;  /* 0x000100002e087892 */ /* 0x000fe2000f8efc3f */
[----:B0-----:R-:W-:Y:S01]  /*1740*/  LOP3.LUT R3, R18, 0xffffff80, RZ, 0xc0, !PT ;  /* 0xffffff8012037812 */ /* 0x001fe200078ec0ff */
[----:B------:R-:W-:Y:S01]  /*1750*/  USHF.R.U32.HI UR4, URZ, 0x4, UR4 ;  /* 0x000000043f047899 */ /* 0x000fe20008011604 */
[----:B------:R-:W-:Y:S01]  /*1760*/  LEA.HI R17, R17, R16, RZ, 0x2 ;  /* 0x0000001011117211 */ /* 0x000fe200078f10ff */
[----:B------:R-:W-:Y:S01]  /*1770*/  UMOV UR9, 0x40000040 ;  /* 0x4000004000097882 */ /* 0x000fe20000000000 */
[----:B------:R-:W-:Y:S01]  /*1780*/  UMOV UR7, 0x40000040 ;  /* 0x4000004000077882 */ /* 0x000fe20000000000 */
[----:B------:R-:W-:Y:S01]  /*1790*/  ULOP3.LUT UR4, UR4, 0x3fff, URZ, 0xc0, !UPT ;  /* 0x00003fff04047892 */ /* 0x000fe2000f8ec03f */
[----:B------:R-:W-:Y:S01]  /*17a0*/  IMAD.IADD R3, R16, 0x1, -R3 ;  /* 0x0000000110037824 */ /* 0x000fe200078e0a03 */
[----:B------:R-:W-:Y:S01]  /*17b0*/  UMOV UR5, UR9 ;  /* 0x0000000900057c82 */ /* 0x000fe20008000000 */
[----:B------:R-:W-:Y:S01]  /*17c0*/  UIADD3 UR12, UR8, 0x2, URZ ;  /* 0x00000002080c7890 */ /* 0x000fe2000fffe03f */
[----:B------:R-:W-:Y:S01]  /*17d0*/  LOP3.LUT R17, R17, 0xfffffffc, RZ, 0xc0, !PT ;  /* 0xfffffffc11117812 */ /* 0x000fe200078ec0ff */
[----:B------:R-:W-:Y:S01]  /*17e0*/  ULOP3.LUT UR6, UR4, 0x10000, URZ, 0xfc, !UPT ;  /* 0x0001000004067892 */ /* 0x000fe2000f8efc3f */
[----:B------:R-:W-:Y:S01]  /*17f0*/  SHF.R.S32.HI R4, RZ, 0x1f, R3 ;  /* 0x0000001fff047819 */ /* 0x000fe20000011403 */
[----:B------:R-:W-:Y:S01]  /*1800*/  UMOV UR13, 0x40000040 ;  /* 0x40000040000d7882 */ /* 0x000fe20000000000 */
[----:B------:R-:W-:Y:S01]  /*1810*/  UMOV UR4, UR8 ;  /* 0x0000000800047c82 */ /* 0x000fe20008000000 */
[----:B------:R-:W-:Y:S01]  /*1820*/  UIADD3 UR14, UR6, 0x2, URZ ;  /* 0x00000002060e7890 */ /* 0x000fe2000fffe03f */
[CC--:B------:R-:W-:Y:S01]  /*1830*/  LEA.HI R5, R4.reuse, R3.reuse, RZ, 0x2 ;  /* 0x0000000304057211 */ /* 0x0c0fe200078f10ff */
[----:B------:R-:W-:Y:S01]  /*1840*/  UMOV UR15, 0x40000040 ;  /* 0x40000040000f7882 */ /* 0x000fe20000000000 */
[----:B------:R-:W-:Y:S01]  /*1850*/  UIADD3 UR16, UR8, 0x4, URZ ;  /* 0x0000000408107890 */ /* 0x000fe2000fffe03f */
[----:B------:R-:W-:Y:S01]  /*1860*/  LEA.HI R6, R4, R3, RZ, 0x5 ;  /* 0x0000000304067211 */ /* 0x000fe200078f28ff */
[----:B------:R-:W-:Y:S01]  /*1870*/  HGMMA.64x96x16.F32 R24, gdesc[UR4], RZ, !UPT, gsb0 ;  /* 0x01600000041879f0 */ /* 0x000fe2000c0008ff */
[----:B------:R-:W-:Y:S01]  /*1880*/  UIADD3 UR18, UR6, 0x4, URZ ;  /* 0x0000000406127890 */ /* 0x000fe2000fffe03f */
[--C-:B------:R-:W-:Y:S01]  /*1890*/  SHF.R.S32.HI R4, RZ, 0x2, R5.reuse ;  /* 0x00000002ff047819 */ /* 0x100fe20000011405 */
[----:B------:R-:W-:Y:S01]  /*18a0*/  UMOV UR17, 0x40000040 ;  /* 0x4000004000117882 */ /* 0x000fe20000000000 */
[----:B------:R-:W-:Y:S01]  /*18b0*/  UMOV UR19, 0x40000040 ;  /* 0x4000004000137882 */ /* 0x000fe20000000000 */
[----:B------:R-:W-:Y:S01]  /*18c0*/  UIADD3 UR20, UR8, 0x6, URZ ;  /* 0x0000000608147890 */ /* 0x000fe2000fffe03f */
[----:B------:R-:W-:Y:S01]  /*18d0*/  SHF.R.S32.HI R7, RZ, 0x1f, R5 ;  /* 0x0000001fff077819 */ /* 0x000fe20000011405 */
[----:B------:R-:W-:Y:S01]  /*18e0*/  UIADD3 UR22, UR6, 0x6, URZ ;  /* 0x0000000606167890 */ /* 0x000fe2000fffe03f */
[----:B------:R-:W-:Y:S01]  /*18f0*/  IMAD.IADD R17, R16, 0x1, -R17 ;  /* 0x0000000110117824 */ /* 0x000fe200078e0a11 */
[----:B------:R-:W-:Y:S01]  /*1900*/  UMOV UR21, 0x40000040 ;  /* 0x4000004000157882 */ /* 0x000fe20000000000 */
[----:B------:R-:W-:Y:S01]  /*1910*/  UMOV UR23, 0x40000040 ;  /* 0x4000004000177882 */ /* 0x000fe20000000000 */
[----:B------:R-:W-:Y:S01]  /*1920*/  SHF.R.S32.HI R6, RZ, 0x5, R6 ;  /* 0x00000005ff067819 */ /* 0x000fe20000011406 */
[----:B------:R-:W-:Y:S01]  /*1930*/  ULDC UR4, c[0x0][0x448] ;  /* 0x0001120000047ab9 */ /* 0x000fe20000000800 */
[----:B------:R-:W-:Y:S01]  /*1940*/  LEA.HI R8, R19, R19, RZ, 0x1 ;  /* 0x0000001313087211 */ /* 0x000fe200078f08ff */
[----:B------:R-:W-:Y:S01]  /*1950*/  UISETP.NE.AND UP0, UPT, UR4, 0x1, UPT ;  /* 0x000000010400788c */ /* 0x000fe2000bf05270 */
[----:B------:R-:W-:Y:S01]  /*1960*/  LEA.HI R7, R7, R4, RZ, 0x3 ;  /* 0x0000000407077211 */ /* 0x000fe200078f18ff */
[----:B------:R-:W-:Y:S01]  /*1970*/  ULDC UR11, c[0x0][0x288] ;  /* 0x0000a200000b7ab9 */ /* 0x000fe20000000800 */
[----:B------:R-:W-:Y:S01]  /*1980*/  LEA R9, R6, UR43, 0x4 ;  /* 0x0000002b06097c11 */ /* 0x000fe2000f8e20ff */
[----:B------:R-:W-:Y:S01]  /*1990*/  ULDC UR7, c[0x0][0x988] ;  /* 0x0002620000077ab9 */ /* 0x000fe20000000800 */
[----:B------:R-:W-:Y:S01]  /*19a0*/  LOP3.LUT R8, R8, 0x3fffffe, RZ, 0xc0, !PT ;  /* 0x03fffffe08087812 */ /* 0x000fe200078ec0ff */
[----:B------:R-:W0:Y:S01]  /*19b0*/  S2R R11, SR_TID.X ;  /* 0x00000000000b7919 */ /* 0x000e220000002100 */
[----:B------:R-:W-:-:S02]  /*19c0*/  LOP3.LUT R7, R7, 0xfffffff8, RZ, 0xc0, !PT ;  /* 0xfffffff807077812 */ /* 0x000fc400078ec0ff */
[----:B------:R-:W-:Y:S01]  /*19d0*/  LEA.HI R6, R17, R17, RZ, 0x1 ;  /* 0x0000001111067211 */ /* 0x000fe200078f08ff */
[----:B------:R-:W-:Y:S01]  /*19e0*/  IMAD.IADD R8, R19, 0x1, -R8 ;  /* 0x0000000113087824 */ /* 0x000fe200078e0a08 */
[----:B------:R-:W-:Y:S01]  /*19f0*/  IADD3 R7, R9, R4, -R7 ;  /* 0x0000000409077210 */ /* 0x000fe20007ffe807 */
[----:B------:R-:W-:Y:S01]  /*1a00*/  @UP0 ULDC UR4, c[0x0][0x44c] ;  /* 0x0001130000040ab9 */ /* 0x000fe20000000800 */
[----:B------:R-:W-:Y:S02]  /*1a10*/  LOP3.LUT R6, R6, 0x1ffffffe, RZ, 0xc0, !PT ;  /* 0x1ffffffe06067812 */ /* 0x000fe400078ec0ff */
[----:B------:R-:W-:Y:S01]  /*1a20*/  PLOP3.LUT P1, PT, PT, PT, UP0, 0x80, 0x0 ;  /* 0x000000000000781c */ /* 0x000fe20003f2f008 */
[----:B------:R-:W-:Y:S02]  /*1a30*/  IMAD R7, R8, 0x40, R7 ;  /* 0x0000004008077824 */ /* 0x000fe400078e0207 */
[----:B------:R-:W-:-:S05]  /*1a40*/  IMAD.IADD R4, R17, 0x1, -R6 ;  /* 0x0000000111047824 */ /* 0x000fca00078e0a06 */
[----:B------:R-:W-:-:S05]  /*1a50*/  LEA R4, R4, R7, 0x3 ;  /* 0x0000000704047211 */ /* 0x000fca00078e18ff */
[----:B------:R-:W-:Y:S01]  /*1a60*/  @P1 IMAD.HI.U32 R6, R4, UR4, RZ ;  /* 0x0000000404061c27 */ /* 0x000fe2000f8e00ff */
[----:B------:R-:W-:-:S03]  /*1a70*/  @UP0 ULDC UR4, c[0x0][0x450] ;  /* 0x0001140000040ab9 */ /* 0x000fc60000000800 */
[----:B------:R-:W-:Y:S01]  /*1a80*/  IMAD.MOV.U32 R7, RZ, RZ, R4 ;  /* 0x000000ffff077224 */ /* 0x000fe200078e0004 */
[----:B------:R-:W-:Y:S01]  /*1a90*/  @P1 SHF.R.U32.HI R7, RZ, UR4, R6 ;  /* 0x00000004ff071c19 */ /* 0x000fe20008011606 */
[----:B------:R-:W-:Y:S01]  /*1aa0*/  UIMAD UR4, UR41, -0x60, UR40 ;  /* 0xffffffa0290478a4 */ /* 0x000fe2000f8e0228 */
[----:B------:R-:W-:-:S03]  /*1ab0*/  LOP3.LUT R6, R5, 0x7ffffffc, RZ, 0xc0, !PT ;  /* 0x7ffffffc05067812 */ /* 0x000fc600078ec0ff */
[----:B------:R-:W2:Y:S01]  /*1ac0*/  SHFL.IDX PT, R8, R7, 0x1, 0x1c1f ;  /* 0x003c1f0007087f89 */ /* 0x000ea200000e0000 */
[----:B------:R-:W-:Y:S01]  /*1ad0*/  UIADD3 UR4, UR4, 0x60, URZ ;  /* 0x0000006004047890 */ /* 0x000fe2000fffe03f */
[----:B------:R-:W-:Y:S01]  /*1ae0*/  IMAD.IADD R3, R3, 0x1, -R6 ;  /* 0x0000000103037824 */ /* 0x000fe200078e0a06 */
[----:B0-----:R-:W-:Y:S01]  /*1af0*/  LOP3.LUT R11, R11, 0x7f, RZ, 0xc0, !PT ;  /* 0x0000007f0b0b7812 */ /* 0x001fe200078ec0ff */
[----:B------:R-:W0:Y:S03]  /*1b00*/  SHFL.IDX PT, R7, R7, RZ, 0x1c1f ;  /* 0x001c1fff07077589 */ /* 0x000e2600000e0000 */
[----:B------:R-:W-:-:S04]  /*1b10*/  IMAD.U32 R6, RZ, RZ, UR4 ;  /* 0x00000004ff067e24 */ /* 0x000fc8000f8e00ff */
[----:B------:R-:W-:Y:S02]  /*1b20*/  IMAD R5, R3, -0x2, R6 ;  /* 0xfffffffe03057824 */ /* 0x000fe400078e0206 */
[----:B------:R-:W-:-:S05]  /*1b30*/  IMAD.U32 R6, RZ, RZ, UR11 ;  /* 0x0000000bff067e24 */ /* 0x000fca000f8e00ff */
[----:B------:R-:W-:-:S04]  /*1b40*/  IADD3 R6, R5, 0x1, -R6 ;  /* 0x0000000105067810 */ /* 0x000fc80007ffe806 */
[----:B--2---:R-:W-:-:S04]  /*1b50*/  VIADDMNMX R8, R8, R6, R5, PT ;  /* 0x0000000608087246 */ /* 0x004fc80003800105 */
[C---:B------:R-:W-:Y:S02]  /*1b60*/  ISETP.GT.AND P2, PT, R8.reuse, RZ, PT ;  /* 0x000000ff0800720c */ /* 0x040fe40003f44270 */
[C---:B------:R-:W-:Y:S02]  /*1b70*/  ISETP.GT.AND P3, PT, R8.reuse, 0x1, PT ;  /* 0x000000010800780c */ /* 0x040fe40003f64270 */
[----:B------:R-:W-:Y:S02]  /*1b80*/  ISETP.GT.AND P4, PT, R8, 0x8, PT ;  /* 0x000000080800780c */ /* 0x000fe40003f84270 */
[----:B0-----:R-:W-:-:S04]  /*1b90*/  VIADDMNMX R6, R7, R6, R5, PT ;  /* 0x0000000607067246 */ /* 0x001fc80003800105 */
[----:B------:R-:W-:Y:S01]  /*1ba0*/  ISETP.GT.AND P5, PT, R6, 0x8, PT ;  /* 0x000000080600780c */ /* 0x000fe20003fa4270 */
        /* <DEDUP_REMOVED lines=12> */
[----:B------:R-:W-:Y:S02]  /*1c70*/  ISETP.GT.AND P2, PT, R8, 0x9, PT ;  /* 0x000000090800780c */ /* 0x000fe40003f44270 */
[----:B------:R-:W-:-:S02]  /*1c80*/  FSEL R30, R30, -INF , P4 ;  /* 0xff8000001e1e7808 */ /* 0x000fc40002000000 */
[----:B------:R-:W-:Y:S02]  /*1c90*/  FMNMX.FTZ R9, R26, R27, !PT ;  /* 0x0000001b1a097209 */ /* 0x000fe40007810000 */
[----:B------:R-:W-:Y:S02]  /*1ca0*/  ISETP.GT.AND P3, PT, R8, 0x10, PT ;  /* 0x000000100800780c */ /* 0x000fe40003f64270 */
[----:B------:R-:W-:Y:S02]  /*1cb0*/  FSEL R31, R31, -INF , P2 ;  /* 0xff8000001f1f7808 */ /* 0x000fe40001000000 */
[----:B------:R-:W-:Y:S02]  /*1cc0*/  FMNMX.FTZ R12, R30, R9, !PT ;  /* 0x000000091e0c7209 */ /* 0x000fe40007810000 */
        /* <DEDUP_REMOVED lines=57> */
[----:B------:R-:W-:Y:S02]  /*2060*/  FSEL R71, R71, -INF , P2 ;  /* 0xff80000047477808 */ /* 0x000fe40001000000 */
[----:B------:R-:W-:Y:S02]  /*2070*/  FMNMX.FTZ R8, R70, R9, !PT ;  /* 0x0000000946087209 */ /* 0x000fe40007810000 */
[C---:B------:R-:W-:Y:S02]  /*2080*/  ISETP.GT.AND P3, PT, R6.reuse, RZ, PT ;  /* 0x000000ff0600720c */ /* 0x040fe40003f64270 */
[----:B------:R-:W-:Y:S02]  /*2090*/  FMNMX.FTZ R8, R71, R8, !PT ;  /* 0x0000000847087209 */ /* 0x000fe40007810000 */
[----:B------:R-:W-:-:S02]  /*20a0*/  ISETP.GT.AND P4, PT, R6, 0x1, PT ;  /* 0x000000010600780c */ /* 0x000fc40003f84270 */
[----:B------:R-:W-:Y:S01]  /*20b0*/  FSEL R24, R24, -INF , P3 ;  /* 0xff80000018187808 */ /* 0x000fe20001800000 */
[----:B------:R-:W0:Y:S01]  /*20c0*/  SHFL.BFLY PT, R9, R8, 0x2, 0x1f ;  /* 0x0c401f0008097f89 */ /* 0x000e2200000e0000 */
[----:B------:R-:W-:Y:S02]  /*20d0*/  FSEL R25, R25, -INF , P4 ;  /* 0xff80000019197808 */ /* 0x000fe40002000000 */
[----:B------:R-:W-:Y:S02]  /*20e0*/  ISETP.GT.AND P2, PT, R6, 0x9, PT ;  /* 0x000000090600780c */ /* 0x000fe40003f44270 */
[----:B------:R-:W-:Y:S02]  /*20f0*/  FSEL R28, R28, -INF , P5 ;  /* 0xff8000001c1c7808 */ /* 0x000fe40002800000 */
[----:B------:R-:W-:Y:S02]  /*2100*/  FMNMX.FTZ R7, R24, R25, !PT ;  /* 0x0000001918077209 */ /* 0x000fe40007810000 */
[----:B------:R-:W-:-:S02]  /*2110*/  ISETP.GT.AND P3, PT, R6, 0x10, PT ;  /* 0x000000100600780c */ /* 0x000fc40003f64270 */
[----:B------:R-:W-:Y:S02]  /*2120*/  FSEL R29, R29, -INF , P2 ;  /* 0xff8000001d1d7808 */ /* 0x000fe40001000000 */
[----:B------:R-:W-:Y:S02]  /*2130*/  ISETP.GT.AND P2, PT, R6, 0x11, PT ;  /* 0x000000110600780c */ /* 0x000fe40003f44270 */
[----:B------:R-:W-:Y:S02]  /*2140*/  FSEL R32, R32, -INF , P3 ;  /* 0xff80000020207808 */ /* 0x000fe40001800000 */
[C---:B------:R-:W-:Y:S02]  /*2150*/  ISETP.GT.AND P3, PT, R6.reuse, 0x18, PT ;  /* 0x000000180600780c */ /* 0x040fe40003f64270 */
[----:B------:R-:W-:Y:S02]  /*2160*/  FSEL R33, R33, -INF , P2 ;  /* 0xff80000021217808 */ /* 0x000fe40001000000 */
[----:B------:R-:W-:-:S02]  /*2170*/  ISETP.GT.AND P2, PT, R6, 0x19, PT ;  /* 0x000000190600780c */ /* 0x000fc40003f44270 */
[----:B------:R-:W-:Y:S02]  /*2180*/  FSEL R36, R36, -INF , P3 ;  /* 0xff80000024247808 */ /* 0x000fe40001800000 */
[----:B0-----:R-:W-:Y:S02]  /*2190*/  FMNMX.FTZ R9, R8, R9, !PT ;  /* 0x0000000908097209 */ /* 0x001fe40007810000 */
[C---:B------:R-:W-:Y:S02]  /*21a0*/  ISETP.GT.AND P3, PT, R6.reuse, 0x20, PT ;  /* 0x000000200600780c */ /* 0x040fe40003f64270 */
[----:B------:R-:W-:Y:S01]  /*21b0*/  FSEL R37, R37, -INF , P2 ;  /* 0xff80000025257808 */ /* 0x000fe20001000000 */
[----:B------:R-:W0:Y:S01]  /*21c0*/  SHFL.BFLY PT, R12, R9, 0x1, 0x1f ;  /* 0x0c201f00090c7f89 */ /* 0x000e2200000e0000 */
[----:B------:R-:W-:Y:S02]  /*21d0*/  ISETP.GT.AND P2, PT, R6, 0x21, PT ;  /* 0x000000210600780c */ /* 0x000fe40003f44270 */
[----:B------:R-:W-:-:S02]  /*21e0*/  FSEL R40, R40, -INF , P3 ;  /* 0xff80000028287808 */ /* 0x000fc40001800000 */
[C---:B------:R-:W-:Y:S02]  /*21f0*/  ISETP.GT.AND P3, PT, R6.reuse, 0x28, PT ;  /* 0x000000280600780c */ /* 0x040fe40003f64270 */
[----:B------:R-:W-:Y:S02]  /*2200*/  FSEL R41, R41, -INF , P2 ;  /* 0xff80000029297808 */ /* 0x000fe40001000000 */
[----:B------:R-:W-:Y:S02]  /*2210*/  ISETP.GT.AND P2, PT, R6, 0x29, PT ;  /* 0x000000290600780c */ /* 0x000fe40003f44270 */
[----:B------:R-:W-:Y:S02]  /*2220*/  FSEL R44, R44, -INF , P3 ;  /* 0xff8000002c2c7808 */ /* 0x000fe40001800000 */
[----:B------:R-:W-:Y:S02]  /*2230*/  ISETP.GT.AND P3, PT, R6, 0x30, PT ;  /* 0x000000300600780c */ /* 0x000fe40003f64270 */
[----:B------:R-:W-:-:S02]  /*2240*/  FSEL R45, R45, -INF , P2 ;  /* 0xff8000002d2d7808 */ /* 0x000fc40001000000 */
[----:B------:R-:W-:Y:S02]  /*2250*/  ISETP.GT.AND P2, PT, R6, 0x31, PT ;  /* 0x000000310600780c */ /* 0x000fe40003f44270 */
[----:B------:R-:W-:Y:S02]  /*2260*/  FSEL R48, R48, -INF , P3 ;  /* 0xff80000030307808 */ /* 0x000fe40001800000 */
[C---:B------:R-:W-:Y:S02]  /*2270*/  ISETP.GT.AND P3, PT, R6.reuse, 0x38, PT ;  /* 0x000000380600780c */ /* 0x040fe40003f64270 */
[----:B------:R-:W-:Y:S02]  /*2280*/  FSEL R49, R49, -INF , P2 ;  /* 0xff80000031317808 */ /* 0x000fe40001000000 */
[----:B0-----:R-:W-:Y:S02]  /*2290*/  FMNMX.FTZ R5, R9, R12, !PT ;  /* 0x0000000c09057209 */ /* 0x001fe40007810000 */
[----:B------:R-:W-:-:S02]  /*22a0*/  ISETP.GT.AND P2, PT, R6, 0x39, PT ;  /* 0x000000390600780c */ /* 0x000fc40003f44270 */
[C---:B------:R-:W-:Y:S01]  /*22b0*/  FSETP.NEU.FTZ.AND P4, PT, R5.reuse, -INF , PT ;  /* 0xff8000000500780b */ /* 0x040fe20003f9d000 */
[----:B------:R-:W-:Y:S01]  /*22c0*/  FMUL.FTZ R8, R5, UR7 ;  /* 0x0000000705087c20 */ /* 0x000fe20008410000 */
[----:B------:R-:W-:Y:S02]  /*22d0*/  FSEL R52, R52, -INF , P3 ;  /* 0xff80000034347808 */ /* 0x000fe40001800000 */
[----:B------:R-:W-:Y:S02]  /*22e0*/  ISETP.GT.AND P3, PT, R6, 0x40, PT ;  /* 0x000000400600780c */ /* 0x000fe40003f64270 */
[----:B------:R-:W-:Y:S02]  /*22f0*/  FSEL R9, R8, RZ, P4 ;  /* 0x000000ff08097208 */ /* 0x000fe40002000000 */
[----:B------:R-:W-:Y:S02]  /*2300*/  FMNMX.FTZ R8, R28, R7, !PT ;  /* 0x000000071c087209 */ /* 0x000fe40007810000 */
[----:B------:R-:W-:Y:S01]  /*2310*/  FSEL R53, R53, -INF , P2 ;  /* 0xff80000035357808 */ /* 0x000fe20001000000 */
[--C-:B------:R-:W-:Y:S01]  /*2320*/  FFMA.FTZ R26, R26, UR7, -R9.reuse ;  /* 0x000000071a1a7c23 */ /* 0x100fe20008010809 */
[----:B------:R-:W-:Y:S01]  /*2330*/  FMNMX.FTZ R7, R29, R8, !PT ;  /* 0x000000081d077209 */ /* 0x000fe20007810000 */
[--C-:B------:R-:W-:Y:S01]  /*2340*/  FFMA.FTZ R27, R27, UR7, -R9.reuse ;  /* 0x000000071b1b7c23 */ /* 0x100fe20008010809 */
[----:B------:R-:W-:Y:S01]  /*2350*/  ISETP.GT.AND P2, PT, R6, 0x41, PT ;  /* 0x000000410600780c */ /* 0x000fe20003f44270 */
[--C-:B------:R-:W-:Y:S01]  /*2360*/  FFMA.FTZ R30, R30, UR7, -R9.reuse ;  /* 0x000000071e1e7c23 */ /* 0x100fe20008010809 */
[----:B------:R-:W-:Y:S01]  /*2370*/  FMNMX.FTZ R8, R32, R7, !PT ;  /* 0x0000000720087209 */ /* 0x000fe20007810000 */
[----:B------:R-:W-:Y:S01]  /*2380*/  MUFU.EX2 R26, R26 ;  /* 0x0000001a001a7308 */ /* 0x000fe20000000800 */
[----:B------:R-:W-:Y:S01]  /*2390*/  FSEL R56, R56, -INF , P3 ;  /* 0xff80000038387808 */ /* 0x000fe20001800000 */
[--C-:B------:R-:W-:Y:S01]  /*23a0*/  FFMA.FTZ R31, R31, UR7, -R9.reuse ;  /* 0x000000071f1f7c23 */ /* 0x100fe20008010809 */
[----:B------:R-:W-:Y:S01]  /*23b0*/  FMNMX.FTZ R7, R33, R8, !PT ;  /* 0x0000000821077209 */ /* 0x000fe20007810000 */
[--C-:B------:R-:W-:Y:S01]  /*23c0*/  FFMA.FTZ R34, R34, UR7, -R9.reuse ;  /* 0x0000000722227c23 */ /* 0x100fe20008010809 */
[----:B------:R-:W-:Y:S01]  /*23d0*/  ISETP.GT.AND P3, PT, R6, 0x48, PT ;  /* 0x000000480600780c */ /* 0x000fe20003f64270 */
[--C-:B------:R-:W-:Y:S01]  /*23e0*/  FFMA.FTZ R35, R35, UR7, -R9.reuse ;  /* 0x0000000723237c23 */ /* 0x100fe20008010809 */
[----:B------:R-:W-:Y:S01]  /*23f0*/  FMNMX.FTZ R8, R36, R7, !PT ;  /* 0x0000000724087209 */ /* 0x000fe20007810000 */
[----:B------:R-:W0:Y:S01]  /*2400*/  MUFU.EX2 R27, R27 ;  /* 0x0000001b001b7308 */ /* 0x000e220000000800 */
        /* <DEDUP_REMOVED lines=15> */
[----:B------:R-:W2:Y:S01]  /*2500*/  MUFU.EX2 R31, R31 ;  /* 0x0000001f001f7308 */ /* 0x000ea20000000800 */
[----:B------:R-:W-:Y:S01]  /*2510*/  FSEL R61, R61, -INF , P2 ;  /* 0xff8000003d3d7808 */ /* 0x000fe20001000000 */
[--C-:B------:R-:W-:Y:S01]  /*2520*/  FFMA.FTZ R50, R50, UR7, -R9.reuse ;  /* 0x0000000732327c23 */ /* 0x100fe20008010809 */
[----:B------:R-:W-:Y:S01]  /*2530*/  FMNMX.FTZ R7, R45, R8, !PT ;  /* 0x000000082d077209 */ /* 0x000fe20007810000 */
[--C-:B------:R-:W-:Y:S01]  /*2540*/  FFMA.FTZ R51, R51, UR7, -R9.reuse ;  /* 0x0000000733337c23 */ /* 0x100fe20008010809 */
[----:B------:R-:W-:Y:S01]  /*2550*/  ISETP.GT.AND P2, PT, R6, 0x51, PT ;  /* 0x000000510600780c */ /* 0x000fe20003f44270 */
[--C-:B------:R-:W-:Y:S01]  /*2560*/  FFMA.FTZ R54, R54, UR7, -R9.reuse ;  /* 0x0000000736367c23 */ /* 0x100fe20008010809 */
[----:B------:R-:W-:Y:S01]  /*2570*/  FMNMX.FTZ R8, R48, R7, !PT ;  /* 0x0000000730087209 */ /* 0x000fe20007810000 */
[--C-:B------:R-:W-:Y:S01]  /*2580*/  FFMA.FTZ R55, R55, UR7, -R9.reuse ;  /* 0x0000000737377c23 */ /* 0x100fe20008010809 */
        /* <DEDUP_REMOVED lines=17> */
[----:B------:R-:W-:Y:S01]  /*26a0*/  FFMA.FTZ R9, R71, UR7, -R9 ;  /* 0x0000000747097c23 */ /* 0x000fe20008010809 */
[----:B------:R-:W-:-:S02]  /*26b0*/  FMNMX.FTZ R7, R57, R8, !PT ;  /* 0x0000000839077209 */ /* 0x000fc40007810000 */
[----:B------:R-:W-:Y:S02]  /*26c0*/  FSEL R69, R69, -INF , P2 ;  /* 0xff80000045457808 */ /* 0x000fe40001000000 */
[----:B------:R-:W-:Y:S01]  /*26d0*/  FMNMX.FTZ R8, R60, R7, !PT ;  /* 0x000000073c087209 */ /* 0x000fe20007810000 */
[----:B------:R-:W3:Y:S01]  /*26e0*/  MUFU.EX2 R35, R35 ;  /* 0x0000002300237308 */ /* 0x000ee20000000800 */
[----:B0-----:R-:W-:Y:S02]  /*26f0*/  F2FP.F16.F32.PACK_AB R153, R27, R26 ;  /* 0x0000001a1b99723e */ /* 0x001fe400000000ff */
[----:B------:R-:W-:Y:S02]  /*2700*/  FMNMX.FTZ R7, R61, R8, !PT ;  /* 0x000000083d077209 */ /* 0x000fe40007810000 */
[----:B--2---:R-:W-:Y:S02]  /*2710*/  F2FP.F16.F32.PACK_AB R155, R31, R30 ;  /* 0x0000001e1f9b723e */ /* 0x004fe400000000ff */
[----:B------:R-:W-:Y:S01]  /*2720*/  FMNMX.FTZ R8, R64, R7, !PT ;  /* 0x0000000740087209 */ /* 0x000fe20007810000 */
[----:B------:R0:W-:Y:S03]  /*2730*/  MUFU.EX2 R175, R9 ;  /* 0x0000000900af7308 */ /* 0x0001e60000000800 */
[----:B------:R-:W-:-:S04]  /*2740*/  FMNMX.FTZ R7, R65, R8, !PT ;  /* 0x0000000841077209 */ /* 0x000fc80007810000 */
[----:B------:R-:W-:Y:S01]  /*2750*/  FMNMX.FTZ R6, R68, R7, !PT ;  /* 0x0000000744067209 */ /* 0x000fe20007810000 */
[----:B------:R-:W-:Y:S01]  /*2760*/  MUFU.EX2 R38, R38 ;  /* 0x0000002600267308 */ /* 0x000fe20000000800 */
[----:B0-----:R-:W-:Y:S01]  /*2770*/  FADD.FTZ R9, R26, R27 ;  /* 0x0000001b1a097221 */ /* 0x001fe20000010000 */
[----:B---3--:R-:W-:Y:S02]  /*2780*/  F2FP.F16.F32.PACK_AB R157, R35, R34 ;  /* 0x00000022239d723e */ /* 0x008fe400000000ff */
[----:B------:R-:W-:-:S04]  /*2790*/  FMNMX.FTZ R6, R69, R6, !PT ;  /* 0x0000000645067209 */ /* 0x000fc80007810000 */
[----:B------:R-:W0:Y:S01]  /*27a0*/  MUFU.EX2 R39, R39 ;  /* 0x0000002700277308 */ /* 0x000e220000000800 */
[----:B------:R-:W2:Y:S07]  /*27b0*/  SHFL.BFLY PT, R7, R6, 0x2, 0x1f ;  /* 0x0c401f0006077f89 */ /* 0x000eae00000e0000 */
[----:B------:R-:W-:Y:S08]  /*27c0*/  MUFU.EX2 R42, R42 ;  /* 0x0000002a002a7308 */ /* 0x000ff00000000800 */
[----:B------:R-:W3:Y:S01]  /*27d0*/  MUFU.EX2 R43, R43 ;  /* 0x0000002b002b7308 */ /* 0x000ee20000000800 */
[----:B0-----:R-:W-:-:S07]  /*27e0*/  F2FP.F16.F32.PACK_AB R159, R39, R38 ;  /* 0x00000026279f723e */ /* 0x001fce00000000ff */
[----:B------:R-:W-:Y:S01]  /*27f0*/  MUFU.EX2 R46, R46 ;  /* 0x0000002e002e7308 */ /* 0x000fe20000000800 */
[----:B--2---:R-:W-:-:S05]  /*2800*/  FMNMX.FTZ R7, R6, R7, !PT ;  /* 0x0000000706077209 */ /* 0x004fca0007810000 */
[----:B------:R-:W0:Y:S02]  /*2810*/  SHFL.BFLY PT, R8, R7, 0x1, 0x1f ;  /* 0x0c201f0007087f89 */ /* 0x000e2400000e0000 */
[----:B------:R-:W2:Y:S01]  /*2820*/  MUFU.EX2 R47, R47 ;  /* 0x0000002f002f7308 */ /* 0x000ea20000000800 */
[----:B---3--:R-:W-:-:S07]  /*2830*/  F2FP.F16.F32.PACK_AB R161, R43, R42 ;  /* 0x0000002a2ba1723e */ /* 0x008fce00000000ff */
[----:B------:R-:W-:Y:S08]  /*2840*/  MUFU.EX2 R50, R50 ;  /* 0x0000003200327308 */ /* 0x000ff00000000800 */
[----:B------:R-:W3:Y:S01]  /*2850*/  MUFU.EX2 R51, R51 ;  /* 0x0000003300337308 */ /* 0x000ee20000000800 */
[----:B--2---:R-:W-:Y:S02]  /*2860*/  F2FP.F16.F32.PACK_AB R163, R47, R46 ;  /* 0x0000002e2fa3723e */ /* 0x004fe400000000ff */
[----:B0-----:R-:W-:-:S05]  /*2870*/  FMNMX.FTZ R8, R7, R8, !PT ;  /* 0x0000000807087209 */ /* 0x001fca0007810000 */
[----:B------:R-:W-:Y:S01]  /*2880*/  MUFU.EX2 R54, R54 ;  /* 0x0000003600367308 */ /* 0x000fe20000000800 */
[C---:B------:R-:W-:Y:S01]  /*2890*/  FSETP.NEU.FTZ.AND P2, PT, R8.reuse, -INF , PT ;  /* 0xff8000000800780b */ /* 0x040fe20003f5d000 */
[----:B------:R-:W-:-:S05]  /*28a0*/  FMUL.FTZ R6, R8, UR7 ;  /* 0x0000000708067c20 */ /* 0x000fca0008410000 */
[----:B------:R-:W-:Y:S01]  /*28b0*/  FSEL R7, R6, RZ, P2 ;  /* 0x000000ff06077208 */ /* 0x000fe20001000000 */
[----:B------:R-:W-:Y:S01]  /*28c0*/  FADD.FTZ R6, R30, R9 ;  /* 0x000000091e067221 */ /* 0x000fe20000010000 */
[----:B------:R-:W-:Y:S01]  /*28d0*/  ISETP.NE.AND P2, PT, R11, RZ, PT ;  /* 0x000000ff0b00720c */ /* 0x000fe20003f45270 */
[----:B------:R-:W-:Y:S01]  /*28e0*/  MUFU.EX2 R55, R55 ;  /* 0x0000003700377308 */ /* 0x000fe20000000800 */
        /* <DEDUP_REMOVED lines=8> */
[----:B------:R-:W-:Y:S01]  /*2970*/  FADD.FTZ R9, R31, R6 ;  /* 0x000000061f097221 */ /* 0x000fe20000010000 */
[--C-:B------:R-:W-:Y:S01]  /*2980*/  FFMA.FTZ R36, R36, UR7, -R7.reuse ;  /* 0x0000000724247c23 */ /* 0x100fe20008010807 */
[--C-:B------:R-:W-:Y:S01]  /*2990*/  FFMA.FTZ R37, R37, UR7, -R7.reuse ;  /* 0x0000000725257c23 */ /* 0x100fe20008010807 */
[----:B------:R-:W-:Y:S01]  /*29a0*/  FFMA.FTZ R40, R40, UR7, -R7 ;  /* 0x0000000728287c23 */ /* 0x000fe20008010807 */
[----:B------:R-:W-:Y:S01]  /*29b0*/  FADD.FTZ R6, R34, R9 ;  /* 0x0000000922067221 */ /* 0x000fe20000010000 */
[--C-:B------:R-:W-:Y:S01]  /*29c0*/  FFMA.FTZ R41, R41, UR7, -R7.reuse ;  /* 0x0000000729297c23 */ /* 0x100fe20008010807 */
[--C-:B------:R-:W-:Y:S01]  /*29d0*/  FFMA.FTZ R44, R44, UR7, -R7.reuse ;  /* 0x000000072c2c7c23 */ /* 0x100fe20008010807 */
[----:B------:R-:W0:Y:S01]  /*29e0*/  MUFU.EX2 R25, R25 ;  /* 0x0000001900197308 */ /* 0x000e220000000800 */
[----:B------:R-:W-:Y:S01]  /*29f0*/  FADD.FTZ R13, R35, R6 ;  /* 0x00000006230d7221 */ /* 0x000fe20000010000 */
[--C-:B------:R-:W-:Y:S01]  /*2a00*/  FFMA.FTZ R45, R45, UR7, -R7.reuse ;  /* 0x000000072d2d7c23 */ /* 0x100fe20008010807 */
[----:B------:R-:W-:Y:S01]  /*2a10*/  FFMA.FTZ R48, R48, UR7, -R7 ;  /* 0x0000000730307c23 */ /* 0x000fe20008010807 */
[----:B------:R-:W-:Y:S01]  /*2a20*/  IADD3 R9, -R2, 0xb, RZ ;  /* 0x0000000b02097810 */ /* 0x000fe20007ffe1ff */
[----:B------:R-:W-:Y:S01]  /*2a30*/  FADD.FTZ R12, R38, R13 ;  /* 0x0000000d260c7221 */ /* 0x000fe20000010000 */
[--C-:B------:R-:W-:Y:S01]  /*2a40*/  FFMA.FTZ R49, R49, UR7, -R7.reuse ;  /* 0x0000000731317c23 */ /* 0x100fe20008010807 */
[--C-:B------:R-:W-:Y:S01]  /*2a50*/  FFMA.FTZ R52, R52, UR7, -R7.reuse ;  /* 0x0000000734347c23 */ /* 0x100fe20008010807 */
[----:B------:R-:W2:Y:S01]  /*2a60*/  MUFU.EX2 R28, R28 ;  /* 0x0000001c001c7308 */ /* 0x000ea20000000800 */
[----:B------:R-:W-:Y:S01]  /*2a70*/  FADD.FTZ R15, R39, R12 ;  /* 0x0000000c270f7221 */ /* 0x000fe20000010000 */
[--C-:B------:R-:W-:Y:S01]  /*2a80*/  FFMA.FTZ R53, R53, UR7, -R7.reuse ;  /* 0x0000000735357c23 */ /* 0x100fe20008010807 */
[--C-:B------:R-:W-:Y:S01]  /*2a90*/  FFMA.FTZ R56, R56, UR7, -R7.reuse ;  /* 0x0000000738387c23 */ /* 0x100fe20008010807 */
[----:B------:R-:W-:Y:S01]  /*2aa0*/  FFMA.FTZ R57, R57, UR7, -R7 ;  /* 0x0000000739397c23 */ /* 0x000fe20008010807 */
[----:B------:R-:W-:Y:S01]  /*2ab0*/  FADD.FTZ R14, R42, R15 ;  /* 0x0000000f2a0e7221 */ /* 0x000fe20000010000 */
[--C-:B------:R-:W-:Y:S01]  /*2ac0*/  FFMA.FTZ R60, R60, UR7, -R7.reuse ;  /* 0x000000073c3c7c23 */ /* 0x100fe20008010807 */
[----:B------:R-:W-:Y:S01]  /*2ad0*/  FFMA.FTZ R61, R61, UR7, -R7 ;  /* 0x000000073d3d7c23 */ /* 0x000fe20008010807 */
[----:B------:R-:W3:Y:S01]  /*2ae0*/  MUFU.EX2 R29, R29 ;  /* 0x0000001d001d7308 */ /* 0x000ee20000000800 */
[----:B0-----:R-:W-:Y:S01]  /*2af0*/  FADD.FTZ R11, R24, R25 ;  /* 0x00000019180b7221 */ /* 0x001fe20000010000 */
[----:B------:R-:W-:Y:S01]  /*2b00*/  FADD.FTZ R15, R43, R14 ;  /* 0x0000000e2b0f7221 */ /* 0x000fe20000010000 */
[--C-:B------:R-:W-:Y:S01]  /*2b10*/  FFMA.FTZ R64, R64, UR7, -R7.reuse ;  /* 0x0000000740407c23 */ /* 0x100fe20008010807 */
[--C-:B------:R-:W-:Y:S01]  /*2b20*/  FFMA.FTZ R65, R65, UR7, -R7.reuse ;  /* 0x0000000741417c23 */ /* 0x100fe20008010807 */
[----:B------:R-:W-:Y:S01]  /*2b30*/  FFMA.FTZ R68, R68, UR7, -R7 ;  /* 0x0000000744447c23 */ /* 0x000fe20008010807 */
[----:B------:R-:W-:Y:S01]  /*2b40*/  FADD.FTZ R14, R46, R15 ;  /* 0x0000000f2e0e7221 */ /* 0x000fe20000010000 */
[----:B------:R-:W-:Y:S01]  /*2b50*/  FFMA.FTZ R69, R69, UR7, -R7 ;  /* 0x0000000745457c23 */ /* 0x000fe20008010807 */
[----:B------:R-:W0:Y:S01]  /*2b60*/  MUFU.EX2 R32, R32 ;  /* 0x0000002000207308 */ /* 0x000e220000000800 */
[----:B--2---:R-:W-:Y:S01]  /*2b70*/  FADD.FTZ R6, R28, R11 ;  /* 0x0000000b1c067221 */ /* 0x004fe20000010000 */
[----:B------:R-:W-:-:S02]  /*2b80*/  IMAD.U32 R11, RZ, RZ, UR39 ;  /* 0x00000027ff0b7e24 */ /* 0x000fc4000f8e00ff */
[----:B------:R-:W-:Y:S01]  /*2b90*/  FADD.FTZ R15, R47, R14 ;  /* 0x0000000e2f0f7221 */ /* 0x000fe20000010000 */
[----:B------:R-:W-:Y:S02]  /*2ba0*/  F2FP.F16.F32.PACK_AB R167, R55, R54 ;  /* 0x0000003637a7723e */ /* 0x000fe400000000ff */
[----:B------:R-:W-:Y:S01]  /*2bb0*/  F2FP.F16.F32.PACK_AB R152, R25, R24 ;  /* 0x000000181998723e */ /* 0x000fe200000000ff */
[----:B------:R-:W2:Y:S01]  /*2bc0*/  MUFU.EX2 R33, R33 ;  /* 0x0000002100217308 */ /* 0x000ea20000000800 */
[----:B---3--:R-:W-:Y:S01]  /*2bd0*/  FADD.FTZ R13, R29, R6 ;  /* 0x000000061d0d7221 */ /* 0x008fe20000010000 */
[----:B------:R-:W-:Y:S01]  /*2be0*/  @!P2 VIADD R6, R11, 0x22840 ;  /* 0x000228400b06a836 */ /* 0x000fe20000000000 */
[----:B------:R-:W-:-:S04]  /*2bf0*/  F2FP.F16.F32.PACK_AB R154, R29, R28 ;  /* 0x0000001c1d9a723e */ /* 0x000fc800000000ff */
[----:B------:R-:W-:Y:S01]  /*2c00*/  @!P2 PRMT R6, RZ, 0x654, R6 ;  /* 0x00000654ff06a816 */ /* 0x000fe20000000006 */
[----:B------:R-:W3:Y:S01]  /*2c10*/  MUFU.EX2 R36, R36 ;  /* 0x0000002400247308 */ /* 0x000ee20000000800 */
[----:B0-----:R-:W-:Y:S01]  /*2c20*/  FADD.FTZ R12, R32, R13 ;  /* 0x0000000d200c7221 */ /* 0x001fe20000010000 */
[----:B------:R0:W-:Y:S06]  /*2c30*/  BAR.ARV R9, 0x100 ;  /* 0x000400090000751d */ /* 0x0001ec0000002000 */
[----:B------:R-:W4:Y:S01]  /*2c40*/  MUFU.EX2 R37, R37 ;  /* 0x0000002500257308 */ /* 0x000f220000000800 */
[C---:B--2---:R-:W-:Y:S01]  /*2c50*/  FADD.FTZ R13, R33.reuse, R12 ;  /* 0x0000000c210d7221 */ /* 0x044fe20000010000 */
[----:B------:R2:W-:Y:S01]  /*2c60*/  @!P2 SYNCS.ARRIVE.TRANS64.RED.A1T0 RZ, [R6+URZ], RZ ;  /* 0x000000ff06ffa9a7 */ /* 0x0005e2000810043f */
[----:B------:R-:W-:-:S05]  /*2c70*/  F2FP.F16.F32.PACK_AB R156, R33, R32 ;  /* 0x00000020219c723e */ /* 0x000fca00000000ff */
[----:B------:R-:W2:Y:S01]  /*2c80*/  MUFU.EX2 R40, R40 ;  /* 0x0000002800287308 */ /* 0x000ea20000000800 */
[----:B---3--:R-:W-:-:S07]  /*2c90*/  FADD.FTZ R12, R36, R13 ;  /* 0x0000000d240c7221 */ /* 0x008fce0000010000 */
        /* <DEDUP_REMOVED lines=50> */
[----:B----4-:R-:W-:-:S04]  /*2fc0*/  FADD.FTZ R12, R70, R13 ;  /* 0x0000000d460c7221 */ /* 0x010fc80000010000 */
[C---:B------:R-:W-:Y:S01]  /*2fd0*/  FADD.FTZ R7, R175.reuse, R12 ;  /* 0x0000000caf077221 */ /* 0x040fe20000010000 */
[----:B------:R-:W-:Y:S02]  /*2fe0*/  F2FP.F16.F32.PACK_AB R175, R175, R70 ;  /* 0x00000046afaf723e */ /* 0x000fe400000000ff */
[----:B------:R-:W4:Y:S01]  /*2ff0*/  MUFU.EX2 R65, R65 ;  /* 0x0000004100417308 */ /* 0x000f220000000800 */
[C---:B--2---:R-:W-:Y:S01]  /*3000*/  FADD.FTZ R13, R61.reuse, R6 ;  /* 0x000000063d0d7221 */ /* 0x044fe20000010000 */
[----:B------:R-:W-:-:S06]  /*3010*/  F2FP.F16.F32.PACK_AB R170, R61, R60 ;  /* 0x0000003c3daa723e */ /* 0x000fcc00000000ff */
[----:B------:R-:W2:Y:S01]  /*3020*/  MUFU.EX2 R68, R68 ;  /* 0x0000004400447308 */ /* 0x000ea20000000800 */
[----:B---3--:R-:W-:-:S07]  /*3030*/  FADD.FTZ R6, R64, R13 ;  /* 0x0000000d40067221 */ /* 0x008fce0000010000 */
[----:B------:R-:W3:Y:S01]  /*3040*/  MUFU.EX2 R69, R69 ;  /* 0x0000004500457308 */ /* 0x000ee20000000800 */
[C---:B----4-:R-:W-:Y:S01]  /*3050*/  FADD.FTZ R13, R65.reuse, R6 ;  /* 0x00000006410d7221 */ /* 0x050fe20000010000 */
[----:B------:R-:W-:-:S03]  /*3060*/  F2FP.F16.F32.PACK_AB R172, R65, R64 ;  /* 0x0000004041ac723e */ /* 0x000fc600000000ff */
[----:B--2---:R-:W-:-:S04]  /*3070*/  FADD.FTZ R6, R68, R13 ;  /* 0x0000000d44067221 */ /* 0x004fc80000010000 */
[C---:B---3--:R-:W-:Y:S01]  /*3080*/  FADD.FTZ R6, R69.reuse, R6 ;  /* 0x0000000645067221 */ /* 0x048fe20000010000 */
[----:B------:R-:W-:Y:S01]  /*3090*/  F2FP.F16.F32.PACK_AB R174, R69, R68 ;  /* 0x0000004445ae723e */ /* 0x000fe200000000ff */
[----:B0-----:R-:W-:Y:S06]  /*30a0*/  @!P0 BRA `(.L_x_4236) ;  /* 0x0000000000048947 */ /* 0x001fec0003800000 */
[----:B------:R-:W-:Y:S01]  /*30b0*/  BPT.TRAP 0x1 ;  /* 0x000000040000795c */ /* 0x000fe20000300000 */
.L_x_4236:
[----:B------:R0:W2:Y:S01]  /*30c0*/  SYNCS.PHASECHK.TRANS64.TRYWAIT P3, [UR39+0x22850], R10 ;  /* 0x0228500aff0075a7 */ /* 0x0000a20008060167 */
[----:B------:R-:W-:Y:S05]  /*30d0*/  @!P0 BRA `(.L_x_4237) ;  /* 0x0000000000048947 */ /* 0x000fea0003800000 */
[----:B------:R-:W-:Y:S01]  /*30e0*/  BPT.TRAP 0x1 ;  /* 0x000000040000795c */ /* 0x000fe20000300000 */
.L_x_4237:
[----:B--2---:R-:W-:Y:S05]  /*30f0*/  @P3 BRA `(.L_x_4238) ;  /* 0x0000000000083947 */ /* 0x004fea0003800000 */
[----:B------:R-:W2:Y:S02]  /*3100*/  SYNCS.PHASECHK.TRANS64.TRYWAIT P3, [UR39+0x22850], R10 ;  /* 0x0228500aff0075a7 */ /* 0x000ea40008060167 */
[----:B--2---:R-:W-:Y:S05]  /*3110*/  @!P3 BRA `(.L_x_4239) ;  /* 0x000000b00050b947 */ /* 0x004fea0003800000 */
.L_x_4238:
[----:B------:R3:W-:Y:S01]  /*3120*/  BAR.SYNC.DEFER_BLOCKING R0, 0x100 ;  /* 0x000400000000751d */ /* 0x0007e20000010000 */
[----:B------:R-:W-:Y:S01]  /*3130*/  UIADD3 UR4, UR39, 0x400, URZ ;  /* 0x0000040027047890 */ /* 0x000fe2000fffe03f */
[----:B--2---:R-:W-:Y:S01]  /*3140*/  @!P2 VIADD R11, R11, 0x22860 ;  /* 0x000228600b0ba836 */ /* 0x004fe20000000000 */
[----:B------:R-:W-:Y:S02]  /*3150*/  UIADD3 UR26, UR41, -0x2, URZ ;  /* 0xfffffffe291a7890 */ /* 0x000fe4000fffe03f */
[----:B------:R-:W-:Y:S01]  /*3160*/  USHF.R.U32.HI UR4, URZ, 0x4, UR4 ;  /* 0x000000043f047899 */ /* 0x000fe20008011604 */
[----:B------:R-:W-:Y:S01]  /*3170*/  UMOV UR15, 0x40000040 ;  /* 0x40000040000f7882 */ /* 0x000fe20000000000 */
[----:B------:R-:W-:Y:S02]  /*3180*/  @!P2 PRMT R11, RZ, 0x654, R11 ;  /* 0x00000654ff0ba816 */ /* 0x000fe4000000000b */
[----:B------:R-:W-:-:S04]  /*3190*/  ULOP3.LUT UR4, UR4, 0x3fff, URZ, 0xc0, !UPT ;  /* 0x00003fff04047892 */ /* 0x000fc8000f8ec03f */
[----:B------:R-:W-:-:S04]  /*31a0*/  ULOP3.LUT UR24, UR4, 0x3000000, URZ, 0xfc, !UPT ;  /* 0x0300000004187892 */ /* 0x000fc8000f8efc3f */
        /* <DEDUP_REMOVED lines=34> */
[----:B------:R-:W2:Y:S02]  /*33d0*/  S2UR UR4, SR_CTAID.X ;  /* 0x00000000000479c3 */ /* 0x000ea40000002500 */
[----:B--2---:R-:W-:-:S03]  /*33e0*/  USHF.L.U32 UR10, UR4, 0x7, URZ ;  /* 0x00000007040a7899 */ /* 0x004fc6000800063f */
[----:B------:R-:W-:Y:S02]  /*33f0*/  @UP0 ULDC UR4, c[0x0][0x44c] ;  /* 0x0001130000040ab9 */ /* 0x000fe40000000800 */
[----:B------:R-:W-:Y:S01]  /*3400*/  UIMAD.WIDE.U32 UR4, UR10, UR4, URZ ;  /* 0x000000040a0472a5 */ /* 0x000fe2000f8e003f */
[----:B------:R-:W-:Y:S02]  /*3410*/  WARPGROUP.DEPBAR.LE gsb0, 0x0 ;  /* 0x00008000000079c5 */ /* 0x000fe40000010000 */
[----:B------:R-:W-:-:S15]  /*3420*/  WARPGROUP.ARRIVE ;  /* 0x00000000000079c5 */ /* 0x000fde0000000000 */
[----:B------:R-:W-:Y:S01]  /*3430*/  HGMMA.64x256x16.F32 R24, R172, gdesc[UR12].tnspB, R24, gsb0 ;  /* 0x43e0000cac187df0 */ /* 0x000fe20008000818 */
[----:B------:R-:W-:Y:S02]  /*3440*/  @UP0 ULDC UR14, c[0x0][0x450] ;  /* 0x00011400000e0ab9 */ /* 0x000fe40000000800 */
[----:B------:R-:W-:-:S04]  /*3450*/  @UP0 USHF.R.U32.HI UR10, URZ, UR14, UR5 ;  /* 0x0000000e3f0a0299 */ /* 0x000fc80008011605 */
[----:B------:R-:W-:-:S04]  /*3460*/  UIADD3 UR4, UR10, -UR11, UR40 ;  /* 0x8000000b0a047290 */ /* 0x000fc8000fffe028 */
[----:B------:R-:W-:-:S04]  /*3470*/  UIMAD.WIDE UR4, UR4, 0x2aaaaaab, URZ ;  /* 0x2aaaaaab040478a5 */ /* 0x000fc8000f8e023f */
[----:B------:R-:W-:-:S04]  /*3480*/  USHF.R.U32.HI UR4, URZ, 0x1f, UR5 ;  /* 0x0000001f3f047899 */ /* 0x000fc80008011605 */
[----:B------:R-:W-:-:S03]  /*3490*/  ULEA.HI.SX32 UR4, UR5, UR4, 0x1c ;  /* 0x0000000405047291 */ /* 0x000fc6000f8fe23f */
[----:B------:R-:W-:Y:S01]  /*34a0*/  UMOV UR5, URZ ;  /* 0x0000003f00057c82 */ /* 0x000fe20008000000 */
[----:B------:R-:W-:-:S04]  /*34b0*/  UISETP.LT.AND UP1, UPT, UR38, UR4, UPT ;  /* 0x000000042600728c */ /* 0x000fc8000bf21270 */
[----:B------:R-:W-:-:S03]  /*34c0*/  USEL UR25, UR38, UR4, !UP1 ;  /* 0x0000000426197287 */ /* 0x000fc6000c800000 */
[----:B------:R-:W-:Y:S01]  /*34d0*/  UMOV UR4, URZ ;  /* 0x0000003f00047c82 */ /* 0x000fe20008000000 */
[----:B------:R-:W-:-:S06]  /*34e0*/  UISETP.GE.AND UP1, UPT, UR26, UR25, UPT ;  /* 0x000000191a00728c */ /* 0x000fcc000bf26270 */
[----:B------:R-:W-:Y:S01]  /*34f0*/  PLOP3.LUT P3, PT, PT, PT, UP1, 0x80, 0x0 ;  /* 0x000000000000781c */ /* 0x000fe20003f6f018 */
[----:B------:R-:W-:Y:S02]  /*3500*/  WARPGROUP.DEPBAR.LE gsb0, 0x0 ;  /* 0x00008000000079c5 */ /* 0x000fe40000010000 */
[----:B------:R3:W-:Y:S10]  /*3510*/  @!P2 SYNCS.ARRIVE.TRANS64.RED.A1T0 RZ, [R11+URZ], RZ ;  /* 0x000000ff0bffa9a7 */ /* 0x0007f4000810043f */
[----:B---3--:R-:W-:Y:S05]  /*3520*/  @!P3 BRA `(.L_x_4240) ;  /* 0x000000240010b947 */ /* 0x008fea0003800000 */
[----:B------:R-:W-:Y:S01]  /*3530*/  IMAD.MOV.U32 R11, RZ, RZ, R5 ;  /* 0x000000ffff0b7224 */ /* 0x000fe200078e0005 */
[----:B------:R-:W-:Y:S01]  /*3540*/  MOV R12, R8 ;  /* 0x00000008000c7202 */ /* 0x000fe20000000f00 */
[----:B------:R-:W-:Y:S01]  /*3550*/  UMOV UR4, URZ ;  /* 0x0000003f00047c82 */ /* 0x000fe20008000000 */
[----:B------:R-:W-:Y:S01]  /*3560*/  UMOV UR5, URZ ;  /* 0x0000003f00057c82 */ /* 0x000fe20008000000 */
[----:B------:R-:W-:Y:S01]  /*3570*/  ULDC UR27, c[0x0][0x288] ;  /* 0x0000a200001b7ab9 */ /* 0x000fe20000000800 */
[----:B------:R-:W-:Y:S01]  /*3580*/  ULDC UR28, c[0x0][0x2f0] ;  /* 0x0000bc00001c7ab9 */ /* 0x000fe20000000800 */
[----:B------:R-:W-:-:S05]  /*3590*/  ULDC UR7, c[0x0][0x988] ;  /* 0x0002620000077ab9 */ /* 0x000fca0000000800 */
.L_x_4249:
[----:B------:R-:W-:-:S04]  /*35a0*/  UIADD3 UR5, UR5, 0x1, URZ ;  /* 0x0000000105057890 */ /* 0x000fc8000fffe03f */
[----:B------:R-:W-:-:S04]  /*35b0*/  UISETP.NE.AND UP1, UPT, UR5, 0x2, UPT ;  /* 0x000000020500788c */ /* 0x000fc8000bf25270 */
[----:B------:R-:W-:Y:S02]  /*35c0*/  USEL UR10, URZ, 0x1, UP1 ;  /* 0x000000013f0a7887 */ /* 0x000fe40008800000 */
[----:B------:R-:W-:Y:S02]  /*35d0*/  USEL UR5, UR5, URZ, UP1 ;  /* 0x0000003f05057287 */ /* 0x000fe40008800000 */
[----:B------:R-:W-:Y:S01]  /*35e0*/  ULOP3.LUT UR4, UR4, UR10, URZ, 0x3c, !UPT ;  /* 0x0000000a04047292 */ /* 0x000fe2000f8e3c3f */
[----:B---3--:R-:W-:Y:S11]  /*35f0*/  @!P0 BRA `(.L_x_4241) ;  /* 0x0000000000048947 */ /* 0x008ff60003800000 */
[----:B------:R-:W-:Y:S01]  /*3600*/  BPT.TRAP 0x1 ;  /* 0x000000040000795c */ /* 0x000fe20000300000 */
.L_x_4241:
[----:B------:R-:W-:Y:S01]  /*3610*/  ULEA UR29, UR5, UR39, 0x3 ;  /* 0x00000027051d7291 */ /* 0x000fe2000f8e183f */
[----:B01----:R-:W-:-:S05]  /*3620*/  IMAD.U32 R10, RZ, RZ, UR4 ;  /* 0x00000004ff0a7e24 */ /* 0x003fca000f8e00ff */
[----:B------:R-:W-:-:S04]  /*3630*/  SHF.L.U32 R10, R10, 0x1f, RZ ;  /* 0x0000001f0a0a7819 */ /* 0x000fc800000006ff */
[----:B------:R0:W1:Y:S01]  /*3640*/  SYNCS.PHASECHK.TRANS64.TRYWAIT P3, [UR29+0x22830], R10 ;  /* 0x0228300aff0075a7 */ /* 0x000062000806015d */
[----:B------:R-:W-:Y:S05]  /*3650*/  @!P0 BRA `(.L_x_4242) ;  /* 0x0000000000048947 */ /* 0x000fea0003800000 */
[----:B------:R-:W-:Y:S01]  /*3660*/  BPT.TRAP 0x1 ;  /* 0x000000040000795c */ /* 0x000fe20000300000 */
.L_x_4242:
[----:B-1----:R-:W-:Y:S05]  /*3670*/  @P3 BRA `(.L_x_4243) ;  /* 0x0000000000083947 */ /* 0x002fea0003800000 */
[----:B------:R-:W1:Y:S02]  /*3680*/  SYNCS.PHASECHK.TRANS64.TRYWAIT P3, [UR29+0x22830], R10 ;  /* 0x0228300aff0075a7 */ /* 0x000e64000806015d */
[----:B-1----:R-:W-:Y:S05]  /*3690*/  @!P3 BRA `(.L_x_4244) ;  /* 0x000000ac0004b947 */ /* 0x002fea0003800000 */
.L_x_4243:
[----:B------:R-:W-:Y:S01]  /*36a0*/  UIMAD UR10, UR5, 0x300, UR6 ;  /* 0x00000300050a78a4 */ /* 0x000fe2000f8e0206 */
[----:B------:R-:W-:Y:S01]  /*36b0*/  WARPGROUP.ARRIVE ;  /* 0x00000000000079c5 */ /* 0x000fe20000000000 */
[----:B------:R-:W-:Y:S01]  /*36c0*/  UMOV UR11, 0x40000040 ;  /* 0x40000040000b7882 */ /* 0x000fe20000000000 */
[----:B------:R-:W-:Y:S01]  /*36d0*/  UMOV UR15, 0x40000040 ;  /* 0x40000040000f7882 */ /* 0x000fe20000000000 */
[----:B------:R-:W-:Y:S01]  /*36e0*/  UIADD3 UR14, UR10, 0x2, URZ ;  /* 0x000000020a0e7890 */ /* 0x000fe2000fffe03f */
[----:B------:R-:W-:Y:S01]  /*36f0*/  IMAD.MOV.U32 R13, RZ, RZ, R4 ;  /* 0x000000ffff0d7224 */ /* 0x000fe200078e0004 */
[----:B------:R-:W-:Y:S01]  /*3700*/  UIADD3 UR18, UR10, 0x4, URZ ;  /* 0x000000040a127890 */ /* 0x000fe2000fffe03f */
[----:B------:R-:W-:Y:S01]  /*3710*/  IMAD.MOV.U32 R8, RZ, RZ, -0x2 ;  /* 0xfffffffeff087424 */ /* 0x000fe200078e00ff */
[----:B------:R-:W-:Y:S01]  /*3720*/  UMOV UR19, 0x40000040 ;  /* 0x4000004000137882 */ /* 0x000fe20000000000 */
[----:B------:R-:W-:Y:S01]  /*3730*/  HGMMA.64x96x16.F32 R152, gdesc[UR8], RZ, !UPT, gsb0 ;  /* 0x01600000089879f0 */ /* 0x000fe2000c0008ff */
[----:B------:R-:W-:Y:S01]  /*3740*/  UIADD3 UR22, UR10, 0x6, URZ ;  /* 0x000000060a167890 */ /* 0x000fe2000fffe03f */
[----:B------:R-:W-:Y:S01]  /*3750*/  IMAD.U32 R9, RZ, RZ, UR28 ;  /* 0x0000001cff097e24 */ /* 0x000fe2000f8e00ff */
[----:B------:R-:W-:Y:S01]  /*3760*/  UMOV UR23, 0x40000040 ;  /* 0x4000004000177882 */ /* 0x000fe20000000000 */
[----:B------:R-:W-:-:S02]  /*3770*/  @UP0 ULDC UR10, c[0x0][0x44c] ;  /* 0x00011300000a0ab9 */ /* 0x000fc40000000800 */
[----:B-1----:R-:W-:Y:S01]  /*3780*/  @P1 IMAD.HI.U32 R5, R4, UR10, RZ ;  /* 0x0000000a04051c27 */ /* 0x002fe2000f8e00ff */
[----:B------:R-:W-:-:S04]  /*3790*/  @UP0 ULDC UR10, c[0x0][0x450] ;  /* 0x00011400000a0ab9 */ /* 0x000fc80000000800 */
[----:B------:R-:W-:Y:S01]  /*37a0*/  @P1 SHF.R.U32.HI R13, RZ, UR10, R5 ;  /* 0x0000000aff0d1c19 */ /* 0x000fe20008011605 */
[----:B------:R-:W-:Y:S02]  /*37b0*/  UMOV UR10, 0x1 ;  /* 0x00000001000a7882 */ /* 0x000fe40000000000 */
[----:B------:R-:W-:Y:S02]  /*37c0*/  UIMAD UR10, UR26, -0x60, UR10 ;  /* 0xffffffa01a0a78a4 */ /* 0x000fe4000f8e020a */
[----:B------:R-:W1:Y:S04]  /*37d0*/  SHFL.IDX PT, R5, R13, 0x1, 0x1c1f ;  /* 0x003c1f000d057f89 */ /* 0x000e6800000e0000 */
[----:B------:R-:W-:-:S04]  /*37e0*/  IMAD R8, R3, R8, UR10 ;  /* 0x0000000a03087e24 */ /* 0x000fc8000f8e0208 */
[----:B------:R-:W-:-:S05]  /*37f0*/  IMAD R8, R9, UR36, R8 ;  /* 0x0000002409087c24 */ /* 0x000fca000f8e0208 */
[----:B-1----:R-:W-:-:S04]  /*3800*/  IADD3 R5, R5, -UR27, R8 ;  /* 0x8000001b05057c10 */ /* 0x002fc8000fffe008 */
[C---:B------:R-:W-:Y:S02]  /*3810*/  ISETP.GT.AND P3, PT, R5.reuse, RZ, PT ;  /* 0x000000ff0500720c */ /* 0x040fe40003f64270 */
        /* <DEDUP_REMOVED lines=12> */
[----:B------:R-:W-:Y:S02]  /*38e0*/  ISETP.GT.AND P3, PT, R5, 0x8, PT ;  /* 0x000000080500780c */ /* 0x000fe40003f64270 */
[----:B------:R-:W-:Y:S02]  /*38f0*/  FSEL R155, R155, -INF , P4 ;  /* 0xff8000009b9b7808 */ /* 0x000fe40002000000 */
[----:B------:R-:W-:-:S02]  /*3900*/  FMNMX.FTZ R14, R21, R11, !PT ;  /* 0x0000000b150e7209 */ /* 0x000fc40007810000 */
[----:B------:R-:W-:Y:S02]  /*3910*/  ISETP.GT.AND P4, PT, R5, 0x9, PT ;  /* 0x000000090500780c */ /* 0x000fe40003f84270 */
[----:B------:R-:W-:Y:S02]  /*3920*/  FSEL R19, R158, -INF , P3 ;  /* 0xff8000009e137808 */ /* 0x000fe40001800000 */
[----:B------:R-:W-:Y:S02]  /*3930*/  FMNMX.FTZ R14, R155, R14, !PT ;  /* 0x0000000e9b0e7209 */ /* 0x000fe40007810000 */
        /* <DEDUP_REMOVED lines=60> */
[----:B------:R-:W-:Y:S02]  /*3d00*/  FSEL R199, R199, -INF , P4 ;  /* 0xff800000c7c77808 */ /* 0x000fe40002000000 */
[----:B------:R-:W-:Y:S02]  /*3d10*/  FMNMX.FTZ R14, R198, R5, !PT ;  /* 0x00000005c60e7209 */ /* 0x000fe40007810000 */
[----:B------:R-:W1:Y:S02]  /*3d20*/  SHFL.IDX PT, R5, R13, RZ, 0x1c1f ;  /* 0x001c1fff0d057589 */ /* 0x000e6400000e0000 */
[----:B------:R-:W-:-:S05]  /*3d30*/  FMNMX.FTZ R14, R199, R14, !PT ;  /* 0x0000000ec70e7209 */ /* 0x000fca0007810000 */
[----:B------:R-:W2:Y:S01]  /*3d40*/  SHFL.BFLY PT, R9, R14, 0x2, 0x1f ;  /* 0x0c401f000e097f89 */ /* 0x000ea200000e0000 */
[----:B-1----:R-:W-:-:S04]  /*3d50*/  IADD3 R8, R5, -UR27, R8 ;  /* 0x8000001b05087c10 */ /* 0x002fc8000fffe008 */
[C---:B------:R-:W-:Y:S02]  /*3d60*/  ISETP.GT.AND P3, PT, R8.reuse, RZ, PT ;  /* 0x000000ff0800720c */ /* 0x040fe40003f64270 */
[----:B------:R-:W-:Y:S02]  /*3d70*/  ISETP.GT.AND P4, PT, R8, 0x1, PT ;  /* 0x000000010800780c */ /* 0x000fe40003f84270 */
[----:B--2---:R-:W-:Y:S02]  /*3d80*/  FMNMX.FTZ R15, R14, R9, !PT ;  /* 0x000000090e0f7209 */ /* 0x004fe40007810000 */
[----:B------:R-:W-:Y:S02]  /*3d90*/  FSEL R9, R152, -INF , P3 ;  /* 0xff80000098097808 */ /* 0x000fe40001800000 */
[----:B------:R-:W-:Y:S01]  /*3da0*/  ISETP.GT.AND P5, PT, R8, 0x8, PT ;  /* 0x000000080800780c */ /* 0x000fe20003fa4270 */
[----:B------:R-:W1:Y:S01]  /*3db0*/  SHFL.BFLY PT, R16, R15, 0x1, 0x1f ;  /* 0x0c201f000f107f89 */ /* 0x000e6200000e0000 */
[----:B------:R-:W-:-:S02]  /*3dc0*/  FSEL R13, R153, -INF , P4 ;  /* 0xff800000990d7808 */ /* 0x000fc40002000000 */
[----:B------:R-:W-:Y:S02]  /*3dd0*/  FMNMX.FTZ R14, R9, R12, !PT ;  /* 0x0000000c090e7209 */ /* 0x000fe40007810000 */
[----:B------:R-:W-:Y:S02]  /*3de0*/  ISETP.GT.AND P3, PT, R8, 0x9, PT ;  /* 0x000000090800780c */ /* 0x000fe40003f64270 */
[----:B------:R-:W-:Y:S02]  /*3df0*/  FSEL R156, R156, -INF , P5 ;  /* 0xff8000009c9c7808 */ /* 0x000fe40002800000 */
[----:B------:R-:W-:Y:S02]  /*3e00*/  FMNMX.FTZ R23, R13, R14, !PT ;  /* 0x0000000e0d177209 */ /* 0x000fe40007810000 */
[----:B------:R-:W-:Y:S02]  /*3e10*/  ISETP.GT.AND P5, PT, R8, 0x10, PT ;  /* 0x000000100800780c */ /* 0x000fe40003fa4270 */
[----:B------:R-:W-:-:S02]  /*3e20*/  FMNMX.FTZ R14, R156, R23, !PT ;  /* 0x000000179c0e7209 */ /* 0x000fc40007810000 */
[----:B------:R-:W-:Y:S02]  /*3e30*/  FSEL R160, R160, -INF , P5 ;  /* 0xff800000a0a07808 */ /* 0x000fe40002800000 */
[----:B------:R-:W-:-:S04]  /*3e40*/  ISETP.GT.AND P5, PT, R8, 0x18, PT ;  /* 0x000000180800780c */ /* 0x000fc80003fa4270 */
[----:B------:R-:W-:Y:S02]  /*3e50*/  FSEL R164, R164, -INF , P5 ;  /* 0xff800000a4a47808 */ /* 0x000fe40002800000 */
[C---:B------:R-:W-:Y:S02]  /*3e60*/  ISETP.GT.AND P5, PT, R8.reuse, 0x20, PT ;  /* 0x000000200800780c */ /* 0x040fe40003fa4270 */
[----:B-1----:R-:W-:Y:S02]  /*3e70*/  FMNMX.FTZ R5, R15, R16, !PT ;  /* 0x000000100f057209 */ /* 0x002fe40007810000 */
[----:B------:R-:W-:Y:S02]  /*3e80*/  FSEL R15, R157, -INF , P3 ;  /* 0xff8000009d0f7808 */ /* 0x000fe40001800000 */
[C---:B------:R-:W-:Y:S01]  /*3e90*/  FSETP.NEU.FTZ.AND P4, PT, R5.reuse, -INF , PT ;  /* 0xff8000000500780b */ /* 0x040fe20003f9d000 */
[----:B------:R-:W-:Y:S01]  /*3ea0*/  FMUL.FTZ R22, R5, UR7 ;  /* 0x0000000705167c20 */ /* 0x000fe20008410000 */
[----:B------:R-:W-:-:S02]  /*3eb0*/  ISETP.GT.AND P3, PT, R8, 0x11, PT ;  /* 0x000000110800780c */ /* 0x000fc40003f64270 */
[----:B------:R-:W-:Y:S02]  /*3ec0*/  FSEL R168, R168, -INF , P5 ;  /* 0xff800000a8a87808 */ /* 0x000fe40002800000 */
[----:B------:R-:W-:Y:S02]  /*3ed0*/  FSEL R22, R22, RZ, P4 ;  /* 0x000000ff16167208 */ /* 0x000fe40002000000 */
[----:B------:R-:W-:Y:S02]  /*3ee0*/  FSEL R161, R161, -INF , P3 ;  /* 0xff800000a1a17808 */ /* 0x000fe40001800000 */
[----:B------:R-:W-:Y:S01]  /*3ef0*/  ISETP.GT.AND P3, PT, R8, 0x19, PT ;  /* 0x000000190800780c */ /* 0x000fe20003f64270 */
[--C-:B------:R-:W-:Y:S01]  /*3f00*/  FFMA.FTZ R18, R21, UR7, -R22.reuse ;  /* 0x0000000715127c23 */ /* 0x100fe20008010816 */
[----:B------:R-:W-:Y:S01]  /*3f10*/  FMNMX.FTZ R21, R15, R14, !PT ;  /* 0x0000000e0f157209 */ /* 0x000fe20007810000 */
[--C-:B------:R-:W-:Y:S01]  /*3f20*/  FFMA.FTZ R153, R155, UR7, -R22.reuse ;  /* 0x000000079b997c23 */ /* 0x100fe20008010816 */
[----:B------:R-:W-:Y:S01]  /*3f30*/  FSEL R165, R165, -INF , P3 ;  /* 0xff800000a5a57808 */ /* 0x000fe20001800000 */
[--C-:B------:R-:W-:Y:S01]  /*3f40*/  FFMA.FTZ R155, R19, UR7, -R22.reuse ;  /* 0x00000007139b7c23 */ /* 0x100fe20008010816 */
[----:B------:R-:W-:Y:S01]  /*3f50*/  FMNMX.FTZ R16, R160, R21, !PT ;  /* 0x00000015a0107209 */ /* 0x000fe20007810000 */
[----:B------:R1:W-:Y:S01]  /*3f60*/  MUFU.EX2 R14, R18 ;  /* 0x00000012000e7308 */ /* 0x0003e20000000800 */
[C---:B------:R-:W-:Y:S01]  /*3f70*/  ISETP.GT.AND P3, PT, R8.reuse, 0x21, PT ;  /* 0x000000210800780c */ /* 0x040fe20003f64270 */
        /* <DEDUP_REMOVED lines=10> */
[----:B------:R-:W-:Y:S01]  /*4020*/  MUFU.EX2 R153, R153 ;  /* 0x0000009900997308 */ /* 0x000fe20000000800 */
        /* <DEDUP_REMOVED lines=10> */
[----:B------:R-:W-:Y:S01]  /*40d0*/  FSEL R173, R173, -INF , P3 ;  /* 0xff800000adad7808 */ /* 0x000fe20001800000 */
[----:B------:R-:W-:Y:S01]  /*40e0*/  FFMA.FTZ R23, R194, UR7, -R22 ;  /* 0x00000007c2177c23 */ /* 0x000fe20008010816 */
[----:B-1----:R-:W-:-:S02]  /*40f0*/  FMNMX.FTZ R18, R172, R19, !PT ;  /* 0x00000013ac127209 */ /* 0x002fc40007810000 */
[----:B------:R-:W-:Y:S01]  /*4100*/  ISETP.GT.AND P3, PT, R8, 0x31, PT ;  /* 0x000000310800780c */ /* 0x000fe20003f64270 */
[----:B------:R1:W-:Y:S01]  /*4110*/  MUFU.EX2 R16, R159 ;  /* 0x0000009f00107308 */ /* 0x0003e20000000800 */
[----:B------:R-:W-:Y:S02]  /*4120*/  FSEL R176, R176, -INF , P5 ;  /* 0xff800000b0b07808 */ /* 0x000fe40002800000 */
[----:B------:R-:W-:Y:S02]  /*4130*/  FMNMX.FTZ R17, R173, R18, !PT ;  /* 0x00000012ad117209 */ /* 0x000fe40007810000 */
[----:B------:R-:W-:Y:S02]  /*4140*/  ISETP.GT.AND P5, PT, R8, 0x38, PT ;  /* 0x000000380800780c */ /* 0x000fe40003fa4270 */
[----:B------:R-:W-:Y:S01]  /*4150*/  FSEL R177, R177, -INF , P3 ;  /* 0xff800000b1b17808 */ /* 0x000fe20001800000 */
[----:B------:R-:W-:Y:S01]  /*4160*/  MUFU.EX2 R157, R157 ;  /* 0x0000009d009d7308 */ /* 0x000fe20000000800 */
[----:B------:R-:W-:Y:S01]  /*4170*/  FMNMX.FTZ R18, R176, R17, !PT ;  /* 0x00000011b0127209 */ /* 0x000fe20007810000 */
[--C-:B-1----:R-:W-:Y:S01]  /*4180*/  FFMA.FTZ R159, R166, UR7, -R22.reuse ;  /* 0x00000007a69f7c23 */ /* 0x102fe20008010816 */
[----:B------:R-:W-:Y:S01]  /*4190*/  ISETP.GT.AND P3, PT, R8, 0x39, PT ;  /* 0x000000390800780c */ /* 0x000fe20003f64270 */
[----:B------:R-:W-:Y:S01]  /*41a0*/  FFMA.FTZ R166, R187, UR7, -R22 ;  /* 0x00000007bba67c23 */ /* 0x000fe20008010816 */
[----:B------:R-:W-:-:S02]  /*41b0*/  FSEL R180, R180, -INF , P5 ;  /* 0xff800000b4b47808 */ /* 0x000fc40002800000 */
[----:B------:R-:W-:Y:S01]  /*41c0*/  FMNMX.FTZ R17, R177, R18, !PT ;  /* 0x00000012b1117209 */ /* 0x000fe20007810000 */
[----:B------:R-:W-:Y:S01]  /*41d0*/  MUFU.EX2 R159, R159 ;  /* 0x0000009f009f7308 */ /* 0x000fe20000000800 */
[----:B------:R-:W-:Y:S02]  /*41e0*/  ISETP.GT.AND P5, PT, R8, 0x40, PT ;  /* 0x000000400800780c */ /* 0x000fe40003fa4270 */
[----:B------:R-:W-:Y:S02]  /*41f0*/  FSEL R181, R181, -INF , P3 ;  /* 0xff800000b5b57808 */ /* 0x000fe40001800000 */
[----:B------:R-:W-:Y:S02]  /*4200*/  FMNMX.FTZ R20, R180, R17, !PT ;  /* 0x00000011b4147209 */ /* 0x000fe40007810000 */
[----:B------:R-:W-:Y:S01]  /*4210*/  ISETP.GT.AND P3, PT, R8, 0x41, PT ;  /* 0x000000410800780c */ /* 0x000fe20003f64270 */
[----:B------:R1:W-:Y:S01]  /*4220*/  MUFU.EX2 R18, R163 ;  /* 0x000000a300127308 */ /* 0x0003e20000000800 */
[----:B------:R-:W-:-:S02]  /*4230*/  FSEL R184, R184, -INF , P5 ;  /* 0xff800000b8b87808 */ /* 0x000fc40002800000 */
[----:B------:R-:W-:Y:S02]  /*4240*/  FMNMX.FTZ R17, R181, R20, !PT ;  /* 0x00000014b5117209 */ /* 0x000fe40007810000 */
[----:B------:R-:W-:Y:S02]  /*4250*/  ISETP.GT.AND P5, PT, R8, 0x48, PT ;  /* 0x000000480800780c */ /* 0x000fe40003fa4270 */
[----:B------:R-:W-:Y:S01]  /*4260*/  FSEL R185, R185, -INF , P3 ;  /* 0xff800000b9b97808 */ /* 0x000fe20001800000 */
[----:B------:R-:W-:Y:S01]  /*4270*/  MUFU.EX2 R154, R154 ;  /* 0x0000009a009a7308 */ /* 0x000fe20000000800 */
[----:B------:R-:W-:Y:S01]  /*4280*/  FMNMX.FTZ R20, R184, R17, !PT ;  /* 0x00000011b8147209 */ /* 0x000fe20007810000 */
[----:B-1----:R-:W-:Y:S01]  /*4290*/  FFMA.FTZ R163, R174, UR7, -R22 ;  /* 0x00000007aea37c23 */ /* 0x002fe20008010816 */
[----:B------:R-:W-:Y:S02]  /*42a0*/  ISETP.GT.AND P3, PT, R8, 0x49, PT ;  /* 0x000000490800780c */ /* 0x000fe40003f64270 */
[----:B------:R-:W-:-:S02]  /*42b0*/  FSEL R188, R188, -INF , P5 ;  /* 0xff800000bcbc7808 */ /* 0x000fc40002800000 */
[----:B------:R-:W-:Y:S01]  /*42c0*/  FMNMX.FTZ R17, R185, R20, !PT ;  /* 0x00000014b9117209 */ /* 0x000fe20007810000 */
[----:B------:R-:W-:Y:S01]  /*42d0*/  MUFU.EX2 R163, R163 ;  /* 0x000000a300a37308 */ /* 0x000fe20000000800 */
[----:B------:R-:W-:Y:S02]  /*42e0*/  ISETP.GT.AND P5, PT, R8, 0x50, PT ;  /* 0x000000500800780c */ /* 0x000fe40003fa4270 */
[----:B------:R-:W-:Y:S02]  /*42f0*/  FSEL R189, R189, -INF , P3 ;  /* 0xff800000bdbd7808 */ /* 0x000fe40001800000 */
[----:B------:R-:W-:Y:S01]  /*4300*/  FMNMX.FTZ R152, R188, R17, !PT ;  /* 0x00000011bc987209 */ /* 0x000fe20007810000 */
[--C-:B------:R-:W-:Y:S01]  /*4310*/  FFMA.FTZ R17, R170, UR7, -R22.reuse ;  /* 0x00000007aa117c23 */ /* 0x100fe20008010816 */
[----:B------:R-:W-:Y:S01]  /*4320*/  ISETP.GT.AND P3, PT, R8, 0x51, PT ;  /* 0x000000510800780c */ /* 0x000fe20003f64270 */
[----:B------:R1:W-:Y:S01]  /*4330*/  MUFU.EX2 R20, R167 ;  /* 0x000000a700147308 */ /* 0x0003e20000000800 */
[----:B------:R-:W-:Y:S01]  /*4340*/  FSEL R192, R192, -INF , P5 ;  /* 0xff800000c0c07808 */ /* 0x000fe20002800000 */
[----:B------:R-:W-:Y:S01]  /*4350*/  FFMA.FTZ R170, R191, UR7, -R22 ;  /* 0x00000007bfaa7c23 */ /* 0x000fe20008010816 */
[----:B------:R-:W-:-:S02]  /*4360*/  FMNMX.FTZ R19, R189, R152, !PT ;  /* 0x00000098bd137209 */ /* 0x000fc40007810000 */
[----:B------:R-:W-:Y:S02]  /*4370*/  ISETP.GT.AND P5, PT, R8, 0x58, PT ;  /* 0x000000580800780c */ /* 0x000fe40003fa4270 */
[----:B------:R-:W-:Y:S01]  /*4380*/  FSEL R193, R193, -INF , P3 ;  /* 0xff800000c1c17808 */ /* 0x000fe20001800000 */
[----:B------:R-:W-:Y:S01]  /*4390*/  MUFU.EX2 R17, R17 ;  /* 0x0000001100117308 */ /* 0x000fe20000000800 */
[----:B------:R-:W-:Y:S01]  /*43a0*/  FMNMX.FTZ R152, R192, R19, !PT ;  /* 0x00000013c0987209 */ /* 0x000fe20007810000 */
[----:B-1----:R-:W-:Y:S01]  /*43b0*/  FFMA.FTZ R167, R182, UR7, -R22 ;  /* 0x00000007b6a77c23 */ /* 0x002fe20008010816 */
[----:B------:R-:W-:Y:S02]  /*43c0*/  ISETP.GT.AND P3, PT, R8, 0x59, PT ;  /* 0x000000590800780c */ /* 0x000fe40003f64270 */
[----:B------:R-:W-:Y:S02]  /*43d0*/  FSEL R196, R196, -INF , P5 ;  /* 0xff800000c4c47808 */ /* 0x000fe40002800000 */
[----:B------:R-:W-:Y:S01]  /*43e0*/  FMNMX.FTZ R19, R193, R152, !PT ;  /* 0x00000098c1137209 */ /* 0x000fe20007810000 */
[----:B------:R-:W-:Y:S01]  /*43f0*/  MUFU.EX2 R158, R158 ;  /* 0x0000009e009e7308 */ /* 0x000fe20000000800 */
[----:B------:R-:W-:-:S02]  /*4400*/  FSEL R197, R197, -INF , P3 ;  /* 0xff800000c5c57808 */ /* 0x000fc40001800000 */
[----:B------:R-:W-:Y:S01]  /*4410*/  FMNMX.FTZ R8, R196, R19, !PT ;  /* 0x00000013c4087209 */ /* 0x000fe20007810000 */
[----:B------:R-:W-:-:S03]  /*4420*/  FFMA.FTZ R19, R178, UR7, -R22 ;  /* 0x00000007b2137c23 */ /* 0x000fc60008010816 */
[----:B------:R-:W-:Y:S01]  /*4430*/  FMNMX.FTZ R8, R197, R8, !PT ;  /* 0x00000008c5087209 */ /* 0x000fe20007810000 */
[----:B------:R1:W-:Y:S04]  /*4440*/  MUFU.EX2 R152, R171 ;  /* 0x000000ab00987308 */ /* 0x0003e80000000800 */
[----:B------:R-:W2:Y:S04]  /*4450*/  SHFL.BFLY PT, R21, R8, 0x2, 0x1f ;  /* 0x0c401f0008157f89 */ /* 0x000ea800000e0000 */
[----:B------:R-:W-:Y:S01]  /*4460*/  MUFU.EX2 R19, R19 ;  /* 0x0000001300137308 */ /* 0x000fe20000000800 */
[----:B-1----:R-:W-:-:S07]  /*4470*/  FFMA.FTZ R171, R190, UR7, -R22 ;  /* 0x00000007beab7c23 */ /* 0x002fce0008010816 */
[----:B------:R-:W-:Y:S08]  /*4480*/  MUFU.EX2 R167, R167 ;  /* 0x000000a700a77308 */ /* 0x000ff00000000800 */
[----:B------:R-:W-:Y:S01]  /*4490*/  MUFU.EX2 R162, R162 ;  /* 0x000000a200a27308 */ /* 0x000fe20000000800 */
[----:B--2---:R-:W-:Y:S01]  /*44a0*/  FMNMX.FTZ R174, R8, R21, !PT ;  /* 0x0000001508ae7209 */ /* 0x004fe20007810000 */
[----:B------:R-:W-:Y:S01]  /*44b0*/  FFMA.FTZ R21, R186, UR7, -R22 ;  /* 0x00000007ba157c23 */ /* 0x000fe20008010816 */
[----:B------:R-:W-:-:S05]  /*44c0*/  FSEL R186, R5, RZ, P4 ;  /* 0x000000ff05ba7208 */ /* 0x000fca0002000000 */
[----:B------:R-:W-:Y:S01]  /*44d0*/  MUFU.EX2 R166, R166 ;  /* 0x000000a600a67308 */ /* 0x000fe20000000800 */
[----:B------:R-:W1:Y:S01]  /*44e0*/  SHFL.BFLY PT, R175, R174, 0x1, 0x1f ;  /* 0x0c201f00aeaf7f89 */ /* 0x000e6200000e0000 */
[----:B------:R-:W-:-:S04]  /*44f0*/  FADD.FTZ R186, -R186, R11 ;  /* 0x0000000bbaba7221 */ /* 0x000fc80000010100 */
[----:B------:R-:W-:Y:S02]  /*4500*/  FMUL.FTZ R11, R186, UR7 ;  /* 0x00000007ba0b7c20 */ /* 0x000fe40008410000 */
[----:B------:R-:W-:Y:S08]  /*4510*/  MUFU.EX2 R21, R21 ;  /* 0x0000001500157308 */ /* 0x000ff00000000800 */
[----:B------:R-:W2:Y:S08]  /*4520*/  MUFU.EX2 R11, R11 ;  /* 0x0000000b000b7308 */ /* 0x000eb00000000800 */
[----:B------:R-:W-:Y:S01]  /*4530*/  MUFU.EX2 R171, R171 ;  /* 0x000000ab00ab7308 */ /* 0x000fe20000000800 */
[----:B-1----:R-:W-:Y:S01]  /*4540*/  FMNMX.FTZ R8, R174, R175, !PT ;  /* 0x000000afae087209 */ /* 0x002fe20007810000 */
[--C-:B------:R-:W-:Y:S01]  /*4550*/  FFMA.FTZ R175, R198, UR7, -R22.reuse ;  /* 0x00000007c6af7c23 */ /* 0x100fe20008010816 */
[----:B------:R-:W-:-:S02]  /*4560*/  FFMA.FTZ R22, R199, UR7, -R22 ;  /* 0x00000007c7167c23 */ /* 0x000fc40008010816 */
[C---:B------:R-:W-:Y:S01]  /*4570*/  FSETP.NEU.FTZ.AND P3, PT, R8.reuse, -INF , PT ;  /* 0xff8000000800780b */ /* 0x040fe20003f7d000 */
[----:B------:R-:W-:Y:S02]  /*4580*/  FMUL.FTZ R182, R8, UR7 ;  /* 0x0000000708b67c20 */ /* 0x000fe40008410000 */
[----:B------:R1:W-:Y:S01]  /*4590*/  MUFU.EX2 R174, R195 ;  /* 0x000000c300ae7308 */ /* 0x0003e20000000800 */
[----:B--2---:R-:W-:Y:S01]  /*45a0*/  FFMA.FTZ R186, R11, R7, R14 ;  /* 0x000000070bba7223 */ /* 0x004fe2000001000e */
[-C--:B------:R-:W-:Y:S01]  /*45b0*/  FMUL.FTZ R26, R26, R11.reuse ;  /* 0x0000000b1a1a7220 */ /* 0x080fe20000410000 */
[----:B------:R-:W-:Y:S01]  /*45c0*/  FSEL R182, R182, RZ, P3 ;  /* 0x000000ffb6b67208 */ /* 0x000fe20001800000 */
[-C--:B------:R-:W-:Y:S01]  /*45d0*/  FMUL.FTZ R27, R27, R11.reuse ;  /* 0x0000000b1b1b7220 */ /* 0x080fe20000410000 */
[C---:B------:R-:W-:Y:S01]  /*45e0*/  FADD.FTZ R186, R153.reuse, R186 ;  /* 0x000000ba99ba7221 */ /* 0x040fe20000010000 */
[----:B------:R-:W-:Y:S01]  /*45f0*/  F2FP.F16.F32.PACK_AB R153, R153, R14 ;  /* 0x0000000e9999723e */ /* 0x000fe200000000ff */
[----:B------:R-:W-:Y:S01]  /*4600*/  FMUL.FTZ R30, R30, R11 ;  /* 0x0000000b1e1e7220 */ /* 0x000fe20000410000 */
[--C-:B------:R-:W-:Y:S01]  /*4610*/  FFMA.FTZ R179, R9, UR7, -R182.reuse ;  /* 0x0000000709b37c23 */ /* 0x100fe200080108b6 */
[----:B------:R-:W-:Y:S01]  /*4620*/  FSEL R9, R8, RZ, P3 ;  /* 0x000000ff08097208 */ /* 0x000fe20001800000 */
[--C-:B------:R-:W-:Y:S01]  /*4630*/  FFMA.FTZ R178, R13, UR7, -R182.reuse ;  /* 0x000000070db27c23 */ /* 0x100fe200080108b6 */
[--C-:B------:R-:W-:Y:S01]  /*4640*/  FFMA.FTZ R13, R156, UR7, -R182.reuse ;  /* 0x000000079c0d7c23 */ /* 0x100fe200080108b6 */
[--C-:B------:R-:W-:Y:S01]  /*4650*/  FFMA.FTZ R156, R15, UR7, -R182.reuse ;  /* 0x000000070f9c7c23 */ /* 0x100fe200080108b6 */
[----:B------:R-:W-:Y:S01]  /*4660*/  FFMA.FTZ R15, R160, UR7, -R182 ;  /* 0x00000007a00f7c23 */ /* 0x000fe200080108b6 */
[----:B------:R-:W-:Y:S01]  /*4670*/  FADD.FTZ R9, -R9, R12 ;  /* 0x0000000c09097221 */ /* 0x000fe20000010100 */
[----:B------:R-:W-:Y:S01]  /*4680*/  MUFU.EX2 R179, R179 ;  /* 0x000000b300b37308 */ /* 0x000fe20000000800 */
[----:B------:R-:W-:Y:S01]  /*4690*/  FADD.FTZ R7, R155, R186 ;  /* 0x000000ba9b077221 */ /* 0x000fe20000010000 */
[--C-:B------:R-:W-:Y:S01]  /*46a0*/  FFMA.FTZ R160, R161, UR7, -R182.reuse ;  /* 0x00000007a1a07c23 */ /* 0x100fe200080108b6 */
[----:B------:R-:W-:Y:S01]  /*46b0*/  FMUL.FTZ R9, R9, UR7 ;  /* 0x0000000709097c20 */ /* 0x000fe20008410000 */
[--C-:B------:R-:W-:Y:S01]  /*46c0*/  FFMA.FTZ R164, R164, UR7, -R182.reuse ;  /* 0x00000007a4a47c23 */ /* 0x100fe200080108b6 */
[----:B------:R-:W-:Y:S01]  /*46d0*/  FADD.FTZ R186, R16, R7 ;  /* 0x0000000710ba7221 */ /* 0x000fe20000010000 */
[--C-:B------:R-:W-:Y:S01]  /*46e0*/  FFMA.FTZ R183, R165, UR7, -R182.reuse ;  /* 0x00000007a5b77c23 */ /* 0x100fe200080108b6 */
[--C-:B------:R-:W-:Y:S01]  /*46f0*/  FFMA.FTZ R168, R168, UR7, -R182.reuse ;  /* 0x00000007a8a87c23 */ /* 0x100fe200080108b6 */
[----:B------:R2:W3:Y:S01]  /*4700*/  MUFU.EX2 R12, R9 ;  /* 0x00000009000c7308 */ /* 0x0004e20000000800 */
[--C-:B------:R-:W-:Y:S01]  /*4710*/  FFMA.FTZ R187, R169, UR7, -R182.reuse ;  /* 0x00000007a9bb7c23 */ /* 0x100fe200080108b6 */
[--C-:B------:R-:W-:Y:S01]  /*4720*/  FFMA.FTZ R172, R172, UR7, -R182.reuse ;  /* 0x00000007acac7c23 */ /* 0x100fe200080108b6 */
[--C-:B------:R-:W-:Y:S01]  /*4730*/  FFMA.FTZ R191, R173, UR7, -R182.reuse ;  /* 0x00000007adbf7c23 */ /* 0x100fe200080108b6 */
[----:B-1----:R-:W-:Y:S01]  /*4740*/  FFMA.FTZ R195, R177, UR7, -R182 ;  /* 0x00000007b1c37c23 */ /* 0x002fe200080108b6 */
[----:B------:R-:W-:-:S02]  /*4750*/  IMAD.U32 R177, RZ, RZ, UR29 ;  /* 0x0000001dffb17e24 */ /* 0x000fc4000f8e00ff */
[--C-:B------:R-:W-:Y:S01]  /*4760*/  FFMA.FTZ R176, R176, UR7, -R182.reuse ;  /* 0x00000007b0b07c23 */ /* 0x100fe200080108b6 */
[----:B------:R-:W-:Y:S01]  /*4770*/  FFMA.FTZ R181, R181, UR7, -R182 ;  /* 0x00000007b5b57c23 */ /* 0x000fe200080108b6 */
[----:B------:R-:W1:Y:S01]  /*4780*/  MUFU.EX2 R178, R178 ;  /* 0x000000b200b27308 */ /* 0x000e620000000800 */
[----:B--2---:R-:W-:Y:S01]  /*4790*/  FADD.FTZ R9, R157, R186 ;  /* 0x000000ba9d097221 */ /* 0x004fe20000010000 */
[--C-:B------:R-:W-:Y:S01]  /*47a0*/  FFMA.FTZ R185, R185, UR7, -R182.reuse ;  /* 0x00000007b9b97c23 */ /* 0x100fe200080108b6 */
[--C-:B------:R-:W-:Y:S01]  /*47b0*/  FFMA.FTZ R189, R189, UR7, -R182.reuse ;  /* 0x00000007bdbd7c23 */ /* 0x100fe200080108b6 */
[----:B------:R-:W-:Y:S01]  /*47c0*/  F2FP.F16.F32.PACK_AB R155, R16, R155 ;  /* 0x0000009b109b723e */ /* 0x000fe200000000ff */
[----:B------:R-:W-:Y:S01]  /*47d0*/  FADD.FTZ R186, R18, R9 ;  /* 0x0000000912ba7221 */ /* 0x000fe20000010000 */
[----:B------:R-:W-:Y:S01]  /*47e0*/  IADD3 R9, -R2, 0xb, RZ ;  /* 0x0000000b02097810 */ /* 0x000fe20007ffe1ff */
[--C-:B------:R-:W-:Y:S01]  /*47f0*/  FFMA.FTZ R192, R192, UR7, -R182.reuse ;  /* 0x00000007c0c07c23 */ /* 0x100fe200080108b6 */
[----:B------:R-:W2:Y:S01]  /*4800*/  MUFU.EX2 R13, R13 ;  /* 0x0000000d000d7308 */ /* 0x000ea20000000800 */
[----:B---3--:R-:W-:Y:S01]  /*4810*/  FFMA.FTZ R7, R12, R6, R179 ;  /* 0x000000060c077223 */ /* 0x008fe200000100b3 */
[----:B------:R-:W-:Y:S01]  /*4820*/  FFMA.FTZ R6, R180, UR7, -R182 ;  /* 0x00000007b4067c23 */ /* 0x000fe200080108b6 */
[----:B------:R-:W-:Y:S01]  /*4830*/  FADD.FTZ R161, R159, R186 ;  /* 0x000000ba9fa17221 */ /* 0x000fe20000010000 */
[--C-:B------:R-:W-:Y:S01]  /*4840*/  FFMA.FTZ R193, R193, UR7, -R182.reuse ;  /* 0x00000007c1c17c23 */ /* 0x100fe200080108b6 */
[----:B------:R-:W-:Y:S01]  /*4850*/  FFMA.FTZ R196, R196, UR7, -R182 ;  /* 0x00000007c4c47c23 */ /* 0x000fe200080108b6 */
[----:B------:R-:W-:Y:S01]  /*4860*/  F2FP.F16.F32.PACK_AB R169, R166, R21 ;  /* 0x00000015a6a9723e */ /* 0x000fe200000000ff */
[----:B------:R-:W-:Y:S01]  /*4870*/  FADD.FTZ R186, R20, R161 ;  /* 0x000000a114ba7221 */ /* 0x000fe20000010000 */
[----:B------:R-:W3:Y:S01]  /*4880*/  MUFU.EX2 R156, R156 ;  /* 0x0000009c009c7308 */ /* 0x000ee20000000800 */
[----:B-1----:R-:W-:Y:S01]  /*4890*/  FADD.FTZ R180, R178, R7 ;  /* 0x00000007b2b47221 */ /* 0x002fe20000010000 */
[----:B------:R-:W-:Y:S01]  /*48a0*/  F2FP.F16.F32.PACK_AB R157, R18, R157 ;  /* 0x0000009d129d723e */ /* 0x000fe200000000ff */
[----:B------:R-:W-:Y:S01]  /*48b0*/  FADD.FTZ R165, R17, R186 ;  /* 0x000000ba11a57221 */ /* 0x000fe20000010000 */
[----:B------:R-:W-:Y:S01]  /*48c0*/  F2FP.F16.F32.PACK_AB R159, R20, R159 ;  /* 0x0000009f149f723e */ /* 0x000fe200000000ff */
[-C--:B------:R-:W-:Y:S01]  /*48d0*/  FMUL.FTZ R31, R31, R11.reuse ;  /* 0x0000000b1f1f7220 */ /* 0x080fe20000410000 */
[-C--:B------:R-:W-:Y:S01]  /*48e0*/  FMUL.FTZ R34, R34, R11.reuse ;  /* 0x0000000b22227220 */ /* 0x080fe20000410000 */
[----:B------:R-:W-:Y:S01]  /*48f0*/  FADD.FTZ R186, R152, R165 ;  /* 0x000000a598ba7221 */ /* 0x000fe20000010000 */
[----:B------:R-:W1:Y:S01]  /*4900*/  MUFU.EX2 R15, R15 ;  /* 0x0000000f000f7308 */ /* 0x000e620000000800 */
[----:B--2---:R-:W-:Y:S01]  /*4910*/  FADD.FTZ R7, R13, R180 ;  /* 0x000000b40d077221 */ /* 0x004fe20000010000 */
[----:B------:R-:W-:Y:S01]  /*4920*/  FMUL.FTZ R35, R35, R11 ;  /* 0x0000000b23237220 */ /* 0x000fe20000410000 */
[----:B------:R-:W-:Y:S01]  /*4930*/  FADD.FTZ R165, R163, R186 ;  /* 0x000000baa3a57221 */ /* 0x000fe20000010000 */
[----:B------:R-:W-:Y:S01]  /*4940*/  F2FP.F16.F32.PACK_AB R163, R154, R163 ;  /* 0x000000a39aa3723e */ /* 0x000fe200000000ff */
[-C--:B------:R-:W-:Y:S01]  /*4950*/  FMUL.FTZ R38, R38, R11.reuse ;  /* 0x0000000b26267220 */ /* 0x080fe20000410000 */
[----:B------:R-:W-:Y:S01]  /*4960*/  FMUL.FTZ R39, R39, R11 ;  /* 0x0000000b27277220 */ /* 0x000fe20000410000 */
[----:B------:R-:W-:Y:S01]  /*4970*/  FADD.FTZ R190, R154, R165 ;  /* 0x000000a59abe7221 */ /* 0x000fe20000010000 */
[----:B------:R-:W2:Y:S01]  /*4980*/  MUFU.EX2 R160, R160 ;  /* 0x000000a000a07308 */ /* 0x000ea20000000800 */
[C---:B---3--:R-:W-:Y:S01]  /*4990*/  FADD.FTZ R180, R156.reuse, R7 ;  /* 0x000000079cb47221 */ /* 0x048fe20000010000 */
[----:B------:R-:W-:Y:S01]  /*49a0*/  @!P2 VIADD R7, R177, 0x22840 ;  /* 0x00022840b107a836 */ /* 0x000fe20000000000 */
[----:B------:R-:W-:Y:S01]  /*49b0*/  F2FP.F16.F32.PACK_AB R154, R156, R13 ;  /* 0x0000000d9c9a723e */ /* 0x000fe200000000ff */
[-C--:B------:R-:W-:Y:S01]  /*49c0*/  FMUL.FTZ R42, R42, R11.reuse ;  /* 0x0000000b2a2a7220 */ /* 0x080fe20000410000 */
[-C--:B------:R-:W-:Y:S01]  /*49d0*/  FMUL.FTZ R43, R43, R11.reuse ;  /* 0x0000000b2b2b7220 */ /* 0x080fe20000410000 */
[----:B------:R-:W-:Y:S01]  /*49e0*/  FMUL.FTZ R46, R46, R11 ;  /* 0x0000000b2e2e7220 */ /* 0x000fe20000410000 */
[----:B------:R-:W-:Y:S01]  /*49f0*/  @!P2 PRMT R7, RZ, 0x654, R7 ;  /* 0x00000654ff07a816 */ /* 0x000fe20000000007 */
[----:B------:R-:W3:Y:S01]  /*4a00*/  MUFU.EX2 R164, R164 ;  /* 0x000000a400a47308 */ /* 0x000ee20000000800 */
[----:B-1----:R-:W-:Y:S01]  /*4a10*/  FADD.FTZ R161, R15, R180 ;  /* 0x000000b40fa17221 */ /* 0x002fe20000010000 */
[----:B------:R-:W-:Y:S01]  /*4a20*/  FFMA.FTZ R180, R184, UR7, -R182 ;  /* 0x00000007b8b47c23 */ /* 0x000fe200080108b6 */
[----:B------:R1:W-:Y:S06]  /*4a30*/  BAR.ARV R9, 0x100 ;  /* 0x000400090000751d */ /* 0x0003ec0000002000 */
[----:B------:R-:W4:Y:S01]  /*4a40*/  MUFU.EX2 R183, R183 ;  /* 0x000000b700b77308 */ /* 0x000f220000000800 */
[C---:B--2---:R-:W-:Y:S01]  /*4a50*/  FADD.FTZ R161, R160.reuse, R161 ;  /* 0x000000a1a0a17221 */ /* 0x044fe20000010000 */
[----:B------:R2:W-:Y:S01]  /*4a60*/  @!P2 SYNCS.ARRIVE.TRANS64.RED.A1T0 RZ, [R7+URZ], RZ ;  /* 0x000000ff07ffa9a7 */ /* 0x0005e2000810043f */
[----:B------:R-:W-:Y:S01]  /*4a70*/  F2FP.F16.F32.PACK_AB R156, R160, R15 ;  /* 0x0000000fa09c723e */ /* 0x000fe200000000ff */
        /* <DEDUP_REMOVED lines=14> */
[--C-:B------:R-:W-:Y:S01]  /*4b60*/  FFMA.FTZ R184, R188, UR7, -R182.reuse ;  /* 0x00000007bcb87c23 */ /* 0x100fe200080108b6 */
[----:B------:R-:W-:Y:S01]  /*4b70*/  FFMA.FTZ R182, R197, UR7, -R182 ;  /* 0x00000007c5b67c23 */ /* 0x000fe200080108b6 */
[-C--:B------:R-:W-:Y:S01]  /*4b80*/  FMUL.FTZ R67, R67, R11.reuse ;  /* 0x0000000b43437220 */ /* 0x080fe20000410000 */
[-C--:B------:R-:W-:Y:S01]  /*4b90*/  FMUL.FTZ R70, R70, R11.reuse ;  /* 0x0000000b46467220 */ /* 0x080fe20000410000 */
[-C--:B------:R-:W-:Y:S01]  /*4ba0*/  FMUL.FTZ R71, R71, R11.reuse ;  /* 0x0000000b47477220 */ /* 0x080fe20000410000 */
[-C--:B------:R-:W-:Y:S01]  /*4bb0*/  FMUL.FTZ R74, R74, R11.reuse ;  /* 0x0000000b4a4a7220 */ /* 0x080fe20000410000 */
[----:B------:R-:W3:Y:S01]  /*4bc0*/  MUFU.EX2 R172, R172 ;  /* 0x000000ac00ac7308 */ /* 0x000ee20000000800 */
[----:B-----5:R-:W-:Y:S01]  /*4bd0*/  FADD.FTZ R186, R168, R161 ;  /* 0x000000a1a8ba7221 */ /* 0x020fe20000010000 */
[----:B------:R-:W-:Y:S01]  /*4be0*/  FADD.FTZ R161, R19, R190 ;  /* 0x000000be13a17221 */ /* 0x000fe20000010000 */
[-C--:B------:R-:W-:Y:S01]  /*4bf0*/  FMUL.FTZ R75, R75, R11.reuse ;  /* 0x0000000b4b4b7220 */ /* 0x080fe20000410000 */
[-C--:B------:R-:W-:Y:S01]  /*4c00*/  FMUL.FTZ R78, R78, R11.reuse ;  /* 0x0000000b4e4e7220 */ /* 0x080fe20000410000 */
[-C--:B------:R-:W-:Y:S01]  /*4c10*/  FMUL.FTZ R79, R79, R11.reuse ;  /* 0x0000000b4f4f7220 */ /* 0x080fe20000410000 */
[----:B------:R-:W-:Y:S01]  /*4c20*/  FADD.FTZ R188, R158, R161 ;  /* 0x000000a19ebc7221 */ /* 0x000fe20000010000 */
[----:B------:R-:W-:Y:S01]  /*4c30*/  FMUL.FTZ R82, R82, R11 ;  /* 0x0000000b52527220 */ /* 0x000fe20000410000 */
[----:B------:R-:W4:Y:S01]  /*4c40*/  MUFU.EX2 R191, R191 ;  /* 0x000000bf00bf7308 */ /* 0x000f220000000800 */
[----:B--2---:R-:W-:Y:S01]  /*4c50*/  FADD.FTZ R7, R187, R186 ;  /* 0x000000babb077221 */ /* 0x004fe20000010000 */
[----:B------:R-:W-:Y:S01]  /*4c60*/  FADD.FTZ R161, R167, R188 ;  /* 0x000000bca7a17221 */ /* 0x000fe20000010000 */
[----:B------:R-:W-:Y:S01]  /*4c70*/  F2FP.F16.F32.PACK_AB R167, R162, R167 ;  /* 0x000000a7a2a7723e */ /* 0x000fe200000000ff */
[-C--:B------:R-:W-:Y:S01]  /*4c80*/  FMUL.FTZ R83, R83, R11.reuse ;  /* 0x0000000b53537220 */ /* 0x080fe20000410000 */
[----:B------:R-:W-:Y:S01]  /*4c90*/  F2FP.F16.F32.PACK_AB R160, R187, R168 ;  /* 0x000000a8bba0723e */ /* 0x000fe200000000ff */
        /* <DEDUP_REMOVED lines=12> */
[----:B------:R-:W-:Y:S01]  /*4d60*/  FADD.FTZ R186, R162, R161 ;  /* 0x000000a1a2ba7221 */ /* 0x000fe20000010000 */
[----:B------:R-:W-:Y:S01]  /*4d70*/  F2FP.F16.F32.PACK_AB R162, R191, R172 ;  /* 0x000000acbfa2723e */ /* 0x000fe200000000ff */
        /* <DEDUP_REMOVED lines=8> */
[----:B------:R-:W-:Y:S01]  /*4e00*/  FMUL.FTZ R107, R107, R11 ;  /* 0x0000000b6b6b7220 */ /* 0x000fe20000410000 */
[----:B------:R-:W-:Y:S01]  /*4e10*/  F2FP.F16.F32.PACK_AB R152, R178, R179 ;  /* 0x000000b3b298723e */ /* 0x000fe200000000ff */
[----:B------:R-:W-:Y:S01]  /*4e20*/  FADD.FTZ R165, R171, R16 ;  /* 0x00000010aba57221 */ /* 0x000fe20000010000 */
        /* <DEDUP_REMOVED lines=30> */
[----:B------:R-:W-:Y:S01]  /*5010*/  FMUL.FTZ R151, R151, R11 ;  /* 0x0000000b97977220 */ /* 0x000fe20000410000 */
[-C--:B------:R-:W-:Y:S01]  /*5020*/  FMUL.FTZ R24, R24, R12.reuse ;  /* 0x0000000c18187220 */ /* 0x080fe20000410000 */
[-C--:B------:R-:W-:Y:S01]  /*5030*/  FMUL.FTZ R25, R25, R12.reuse ;  /* 0x0000000c19197220 */ /* 0x080fe20000410000 */
[----:B------:R-:W3:Y:S01]  /*5040*/  MUFU.EX2 R23, R23 ;  /* 0x0000001700177308 */ /* 0x000ee20000000800 */
[----:B----4-:R-:W-:Y:S01]  /*5050*/  FADD.FTZ R16, R170, R165 ;  /* 0x000000a5aa107221 */ /* 0x010fe20000010000 */
[----:B------:R-:W-:Y:S01]  /*5060*/  F2FP.F16.F32.PACK_AB R165, R158, R19 ;  /* 0x000000139ea5723e */ /* 0x000fe200000000ff */
[-C--:B------:R-:W-:Y:S01]  /*5070*/  FMUL.FTZ R28, R28, R12.reuse ;  /* 0x0000000c1c1c7220 */ /* 0x080fe20000410000 */
[----:B------:R-:W-:Y:S01]  /*5080*/  F2FP.F16.F32.PACK_AB R171, R170, R171 ;  /* 0x000000abaaab723e */ /* 0x000fe200000000ff */
[----:B------:R-:W-:Y:S01]  /*5090*/  FMUL.FTZ R29, R29, R12 ;  /* 0x0000000c1d1d7220 */ /* 0x000fe20000410000 */
[----:B------:R-:W-:Y:S01]  /*50a0*/  F2FP.F16.F32.PACK_AB R158, R183, R164 ;  /* 0x000000a4b79e723e */ /* 0x000fe200000000ff */
[----:B------:R-:W-:Y:S01]  /*50b0*/  FMUL.FTZ R32, R32, R12 ;  /* 0x0000000c20207220 */ /* 0x000fe20000410000 */
[----:B------:R-:W4:Y:S01]  /*50c0*/  MUFU.EX2 R184, R184 ;  /* 0x000000b800b87308 */ /* 0x000f220000000800 */
[----:B--2---:R-:W-:Y:S01]  /*50d0*/  FADD.FTZ R7, R185, R14 ;  /* 0x0000000eb9077221 */ /* 0x004fe20000010000 */
[----:B------:R-:W-:Y:S01]  /*50e0*/  F2FP.F16.F32.PACK_AB R164, R195, R176 ;  /* 0x000000b0c3a4723e */ /* 0x000fe200000000ff */
[----:B------:R-:W-:Y:S01]  /*50f0*/  FMUL.FTZ R33, R33, R12 ;  /* 0x0000000c21217220 */ /* 0x000fe20000410000 */
[----:B------:R-:W-:Y:S01]  /*5100*/  F2FP.F16.F32.PACK_AB R168, R185, R180 ;  /* 0x000000b4b9a8723e */ /* 0x000fe200000000ff */
[-C--:B------:R-:W-:Y:S01]  /*5110*/  FMUL.FTZ R36, R36, R12.reuse ;  /* 0x0000000c24247220 */ /* 0x080fe20000410000 */
[-C--:B------:R-:W-:Y:S01]  /*5120*/  FMUL.FTZ R37, R37, R12.reuse ;  /* 0x0000000c25257220 */ /* 0x080fe20000410000 */
[-C--:B------:R-:W-:Y:S01]  /*5130*/  FMUL.FTZ R40, R40, R12.reuse ;  /* 0x0000000c28287220 */ /* 0x080fe20000410000 */
[----:B------:R-:W2:Y:S01]  /*5140*/  MUFU.EX2 R189, R189 ;  /* 0x000000bd00bd7308 */ /* 0x000ea20000000800 */
[----:B---3--:R-:W-:Y:S01]  /*5150*/  FADD.FTZ R17, R23, R16 ;  /* 0x0000001017117221 */ /* 0x008fe20000010000 */
[----:B------:R-:W-:Y:S01]  /*5160*/  F2FP.F16.F32.PACK_AB R173, R174, R23 ;  /* 0x00000017aead723e */ /* 0x000fe200000000ff */
[-C--:B------:R-:W-:Y:S01]  /*5170*/  FMUL.FTZ R41, R41, R12.reuse ;  /* 0x0000000c29297220 */ /* 0x080fe20000410000 */
[-C--:B------:R-:W-:Y:S01]  /*5180*/  FMUL.FTZ R44, R44, R12.reuse ;  /* 0x0000000c2c2c7220 */ /* 0x080fe20000410000 */
[----:B------:R-:W-:Y:S01]  /*5190*/  FADD.FTZ R16, R174, R17 ;  /* 0x00000011ae107221 */ /* 0x000fe20000010000 */
        /* <DEDUP_REMOVED lines=9> */
[----:B------:R-:W-:Y:S01]  /*5230*/  FMUL.FTZ R60, R60, R12 ;  /* 0x0000000c3c3c7220 */ /* 0x000fe20000410000 */
        /* <DEDUP_REMOVED lines=40> */
[-C--:B------:R-:W-:Y:S01]  /*54c0*/  FMUL.FTZ R117, R117, R12.reuse ;  /* 0x0000000c75757220 */ /* 0x080fe20000410000 */
[C---:B----4-:R-:W-:Y:S01]  /*54d0*/  FADD.FTZ R7, R22.reuse, R7 ;  /* 0x0000000716077221 */ /* 0x050fe20000010000 */
[----:B------:R-:W-:Y:S01]  /*54e0*/  F2FP.F16.F32.PACK_AB R175, R22, R175 ;  /* 0x000000af16af723e */ /* 0x000fe200000000ff */
[-C--:B------:R-:W-:Y:S01]  /*54f0*/  FMUL.FTZ R120, R120, R12.reuse ;  /* 0x0000000c78787220 */ /* 0x080fe20000410000 */
[-C--:B------:R-:W-:Y:S01]  /*5500*/  FMUL.FTZ R121, R121, R12.reuse ;  /* 0x0000000c79797220 */ /* 0x080fe20000410000 */
[-C--:B------:R-:W-:Y:S01]  /*5510*/  FMUL.FTZ R124, R124, R12.reuse ;  /* 0x0000000c7c7c7220 */ /* 0x080fe20000410000 */
[-C--:B------:R-:W-:Y:S01]  /*5520*/  FMUL.FTZ R125, R125, R12.reuse ;  /* 0x0000000c7d7d7220 */ /* 0x080fe20000410000 */
[-C--:B------:R-:W-:Y:S01]  /*5530*/  FMUL.FTZ R128, R128, R12.reuse ;  /* 0x0000000c80807220 */ /* 0x080fe20000410000 */
[----:B------:R-:W-:Y:S01]  /*5540*/  FMUL.FTZ R129, R129, R12 ;  /* 0x0000000c81817220 */ /* 0x000fe20000410000 */
        /* <DEDUP_REMOVED lines=12> */
[----:B-1----:R-:W-:Y:S06]  /*5610*/  @!P0 BRA `(.L_x_4245) ;  /* 0x0000000000048947 */ /* 0x002fec0003800000 */
[----:B------:R-:W-:Y:S01]  /*5620*/  BPT.TRAP 0x1 ;  /* 0x000000040000795c */ /* 0x000fe20000300000 */
.L_x_4245:
[----:B------:R1:W2:Y:S01]  /*5630*/  SYNCS.PHASECHK.TRANS64.TRYWAIT P3, [UR29+0x22850], R10 ;  /* 0x0228500aff0075a7 */ /* 0x0002a2000806015d */
[----:B------:R-:W-:Y:S05]  /*5640*/  @!P0 BRA `(.L_x_4246) ;  /* 0x0000000000048947 */ /* 0x000fea0003800000 */
[----:B------:R-:W-:Y:S01]  /*5650*/  BPT.TRAP 0x1 ;  /* 0x000000040000795c */ /* 0x000fe20000300000 */
.L_x_4246:
[----:B--2---:R-:W-:Y:S05]  /*5660*/  @P3 BRA `(.L_x_4247) ;  /* 0x0000000000083947 */ /* 0x004fea0003800000 */
[----:B------:R-:W2:Y:S02]  /*5670*/  SYNCS.PHASECHK.TRANS64.TRYWAIT P3, [UR29+0x22850], R10 ;  /* 0x0228500aff0075a7 */ /* 0x000ea4000806015d */
[----:B--2---:R-:W-:Y:S05]  /*5680*/  @!P3 BRA `(.L_x_4248) ;  /* 0x0000008c0020b947 */ /* 0x004fea0003800000 */
.L_x_4247:
[----:B------:R3:W-:Y:S01]  /*5690*/  BAR.SYNC.DEFER_BLOCKING R0, 0x100 ;  /* 0x000400000000751d */ /* 0x0007e20000010000 */
[----:B------:R-:W-:Y:S01]  /*56a0*/  UIMAD UR14, UR5, 0xc00, UR24 ;  /* 0x00000c00050e78a4 */ /* 0x000fe2000f8e0218 */
[----:B--2---:R-:W-:Y:S01]  /*56b0*/  @!P2 VIADD R177, R177, 0x22860 ;  /* 0x00022860b1b1a836 */ /* 0x004fe20000000000 */
[----:B------:R-:W-:Y:S01]  /*56c0*/  UISETP.GT.AND UP1, UPT, UR26, UR25, UPT ;  /* 0x000000191a00728c */ /* 0x000fe2000bf24270 */
[----:B------:R-:W-:Y:S01]  /*56d0*/  IMAD.MOV.U32 R11, RZ, RZ, R5 ;  /* 0x000000ffff0b7224 */ /* 0x000fe200078e0005 */
[----:B------:R-:W-:Y:S01]  /*56e0*/  UIADD3 UR26, UR26, -0x1, URZ ;  /* 0xffffffff1a1a7890 */ /* 0x000fe2000fffe03f */
[----:B------:R-:W-:Y:S01]  /*56f0*/  MOV R12, R8 ;  /* 0x00000008000c7202 */ /* 0x000fe20000000f00 */
[----:B------:R-:W-:Y:S01]  /*5700*/  UMOV UR11, 0x40000040 ;  /* 0x40000040000b7882 */ /* 0x000fe20000000000 */
[----:B------:R-:W-:Y:S01]  /*5710*/  UMOV UR10, UR14 ;  /* 0x0000000e000a7c82 */ /* 0x000fe20008000000 */
[----:B------:R-:W-:Y:S02]  /*5720*/  PLOP3.LUT P3, PT, PT, PT, UP1, 0x80, 0x0 ;  /* 0x000000000000781c */ /* 0x000fe40003f6f018 */
[----:B------:R-:W-:Y:S01]  /*5730*/  @!P2 PRMT R177, RZ, 0x654, R177 ;  /* 0x00000654ffb1a816 */ /* 0x000fe200000000b1 */
        /* <DEDUP_REMOVED lines=35> */
.L_x_4240:
[----:B------:R-:W-:-:S06]  /*5970*/  UISETP.GE.AND UP0, UPT, UR26, UR38, UPT ;  /* 0x000000261a00728c */ /* 0x000fcc000bf06270 */
[----:B------:R-:W-:-:S13]  /*5980*/  PLOP3.LUT P1, PT, PT, PT, UP0, 0x80, 0x0 ;  /* 0x000000000000781c */ /* 0x000fda0003f2f008 */
[----:B------:R-:W-:Y:S05]  /*5990*/  @!P1 BRA `(.L_x_4250) ;  /* 0x0000001c00249947 */ /* 0x000fea0003800000 */
[----:B01----:R-:W-:Y:S01]  /*59a0*/  IMAD.MOV.U32 R10, RZ, RZ, R5 ;  /* 0x000000ffff0a7224 */ /* 0x003fe200078e0005 */
[----:B------:R-:W-:Y:S01]  /*59b0*/  ULDC UR7, c[0x0][0x988] ;  /* 0x0002620000077ab9 */ /* 0x000fe20000000800 */
[----:B------:R-:W-:-:S07]  /*59c0*/  IMAD.MOV.U32 R11, RZ, RZ, R8 ;  /* 0x000000ffff0b7224 */ /* 0x000fce00078e0008 */
.L_x_4259:
[----:B------:R-:W-:-:S04]  /*59d0*/  UIADD3 UR5, UR5, 0x1, URZ ;  /* 0x0000000105057890 */ /* 0x000fc8000fffe03f */
[----:B------:R-:W-:-:S04]  /*59e0*/  UISETP.NE.AND UP0, UPT, UR5, 0x2, UPT ;  /* 0x000000020500788c */ /* 0x000fc8000bf05270 */
[----:B------:R-:W-:Y:S02]  /*59f0*/  USEL UR10, URZ, 0x1, UP0 ;  /* 0x000000013f0a7887 */ /* 0x000fe40008000000 */
[----:B------:R-:W-:Y:S02]  /*5a00*/  USEL UR5, UR5, URZ, UP0 ;  /* 0x0000003f05057287 */ /* 0x000fe40008000000 */
[----:B------:R-:W-:Y:S01]  /*5a10*/  ULOP3.LUT UR4, UR4, UR10, URZ, 0x3c, !UPT ;  /* 0x0000000a04047292 */ /* 0x000fe2000f8e3c3f */
[----:B01--4-:R-:W-:Y:S11]  /*5a20*/  @!P0 BRA `(.L_x_4251) ;  /* 0x0000000000048947 */ /* 0x013ff60003800000 */
[----:B------:R-:W-:Y:S01]  /*5a30*/  BPT.TRAP 0x1 ;  /* 0x000000040000795c */ /* 0x000fe20000300000 */
.L_x_4251:
[----:B------:R-:W-:Y:S01]  /*5a40*/  ULEA UR25, UR5, UR39, 0x3 ;  /* 0x0000002705197291 */ /* 0x000fe2000f8e183f */
[----:B------:R-:W-:-:S05]  /*5a50*/  IMAD.U32 R3, RZ, RZ, UR4 ;  /* 0x00000004ff037e24 */ /* 0x000fca000f8e00ff */
[----:B------:R-:W-:-:S04]  /*5a60*/  SHF.L.U32 R3, R3, 0x1f, RZ ;  /* 0x0000001f03037819 */ /* 0x000fc800000006ff */
[----:B------:R0:W1:Y:S01]  /*5a70*/  SYNCS.PHASECHK.TRANS64.TRYWAIT P1, [UR25+0x22830], R3 ;  /* 0x02283003ff0075a7 */ /* 0x0000620008020159 */
[----:B------:R-:W-:Y:S05]  /*5a80*/  @!P0 BRA `(.L_x_4252) ;  /* 0x0000000000048947 */ /* 0x000fea0003800000 */
[----:B------:R-:W-:Y:S01]  /*5a90*/  BPT.TRAP 0x1 ;  /* 0x000000040000795c */ /* 0x000fe20000300000 */
.L_x_4252:
[----:B-1----:R-:W-:Y:S05]  /*5aa0*/  @P1 BRA `(.L_x_4253) ;  /* 0x0000000000081947 */ /* 0x002fea0003800000 */
[----:B------:R-:W1:Y:S02]  /*5ab0*/  SYNCS.PHASECHK.TRANS64.TRYWAIT P1, [UR25+0x22830], R3 ;  /* 0x02283003ff0075a7 */ /* 0x000e640008020159 */
[----:B-1----:R-:W-:Y:S05]  /*5ac0*/  @!P1 BRA `(.L_x_4254) ;  /* 0x0000008800249947 */ /* 0x002fea0003800000 */
.L_x_4253:
[----:B------:R-:W-:Y:S01]  /*5ad0*/  UIMAD UR10, UR5, 0x300, UR6 ;  /* 0x00000300050a78a4 */ /* 0x000fe2000f8e0206 */
[----:B---3--:R-:W-:Y:S01]  /*5ae0*/  WARPGROUP.ARRIVE ;  /* 0x00000000000079c5 */ /* 0x008fe20000000000 */
        /* <DEDUP_REMOVED lines=62> */
[----:B------:R-:W1:Y:S01]  /*5ed0*/  MUFU.EX2 R152, R152 ;  /* 0x0000009800987308 */ /* 0x000e620000000800 */
[--C-:B------:R-:W-:Y:S01]  /*5ee0*/  FFMA.FTZ R172, R172, UR7, -R14.reuse ;  /* 0x00000007acac7c23 */ /* 0x100fe2000801080e */
[--C-:B------:R-:W-:Y:S01]  /*5ef0*/  FFMA.FTZ R153, R177, UR7, -R14.reuse ;  /* 0x00000007b1997c23 */ /* 0x100fe2000801080e */
[----:B------:R-:W-:Y:S01]  /*5f00*/  FMNMX.FTZ R4, R162, R5, !PT ;  /* 0x00000005a2047209 */ /* 0x000fe20007810000 */
[--C-:B------:R-:W-:Y:S01]  /*5f10*/  FFMA.FTZ R196, R196, UR7, -R14.reuse ;  /* 0x00000007c4c47c23 */ /* 0x100fe2000801080e */
[--C-:B------:R-:W-:Y:S01]  /*5f20*/  FFMA.FTZ R19, R165, UR7, -R14.reuse ;  /* 0x00000007a5137c23 */ /* 0x100fe2000801080e */
[--C-:B------:R-:W-:Y:S01]  /*5f30*/  FFMA.FTZ R160, R168, UR7, -R14.reuse ;  /* 0x00000007a8a07c23 */ /* 0x100fe2000801080e */
[----:B------:R-:W-:Y:S01]  /*5f40*/  FMNMX.FTZ R5, R163, R4, !PT ;  /* 0x00000004a3057209 */ /* 0x000fe20007810000 */
[----:B------:R-:W2:Y:S01]  /*5f50*/  MUFU.EX2 R13, R13 ;  /* 0x0000000d000d7308 */ /* 0x000ea20000000800 */
[--C-:B------:R-:W-:Y:S01]  /*5f60*/  FFMA.FTZ R21, R169, UR7, -R14.reuse ;  /* 0x00000007a9157c23 */ /* 0x100fe2000801080e */
[--C-:B------:R-:W-:Y:S01]  /*5f70*/  FFMA.FTZ R23, R173, UR7, -R14.reuse ;  /* 0x00000007ad177c23 */ /* 0x100fe2000801080e */
[----:B------:R-:W-:Y:S01]  /*5f80*/  FMNMX.FTZ R12, R166, R5, !PT ;  /* 0x00000005a60c7209 */ /* 0x000fe20007810000 */
[--C-:B------:R-:W-:Y:S01]  /*5f90*/  FFMA.FTZ R157, R181, UR7, -R14.reuse ;  /* 0x00000007b59d7c23 */ /* 0x100fe2000801080e */
[--C-:B------:R-:W-:Y:S01]  /*5fa0*/  FFMA.FTZ R168, R184, UR7, -R14.reuse ;  /* 0x00000007b8a87c23 */ /* 0x100fe2000801080e */
[----:B------:R-:W-:Y:S01]  /*5fb0*/  FFMA.FTZ R165, R189, UR7, -R14 ;  /* 0x00000007bda57c23 */ /* 0x000fe2000801080e */
[----:B------:R-:W-:Y:S01]  /*5fc0*/  FMNMX.FTZ R5, R167, R12, !PT ;  /* 0x0000000ca7057209 */ /* 0x000fe20007810000 */
[----:B------:R3:W-:Y:S01]  /*5fd0*/  MUFU.EX2 R4, R16 ;  /* 0x0000001000047308 */ /* 0x0007e20000000800 */
[----:B-1----:R-:W-:Y:S01]  /*5fe0*/  FFMA.FTZ R6, R11, R6, R152 ;  /* 0x000000060b067223 */ /* 0x002fe20000010098 */
[--C-:B------:R-:W-:Y:S01]  /*5ff0*/  FFMA.FTZ R169, R193, UR7, -R14.reuse ;  /* 0x00000007c1a97c23 */ /* 0x100fe2000801080e */
[----:B------:R-:W-:Y:S01]  /*6000*/  FMNMX.FTZ R12, R170, R5, !PT ;  /* 0x00000005aa0c7209 */ /* 0x000fe20007810000 */
[--C-:B------:R-:W-:Y:S01]  /*6010*/  FFMA.FTZ R173, R197, UR7, -R14.reuse ;  /* 0x00000007c5ad7c23 */ /* 0x100fe2000801080e */
[-C--:B------:R-:W-:Y:S01]  /*6020*/  FMUL.FTZ R24, R24, R11.reuse ;  /* 0x0000000b18187220 */ /* 0x080fe20000410000 */
[-C--:B------:R-:W-:Y:S01]  /*6030*/  FMUL.FTZ R25, R25, R11.reuse ;  /* 0x0000000b19197220 */ /* 0x080fe20000410000 */
[----:B------:R-:W-:Y:S01]  /*6040*/  FMNMX.FTZ R5, R171, R12, !PT ;  /* 0x0000000cab057209 */ /* 0x000fe20007810000 */
[----:B------:R-:W-:Y:S01]  /*6050*/  MUFU.EX2 R15, R15 ;  /* 0x0000000f000f7308 */ /* 0x000fe20000000800 */
[-C--:B------:R-:W-:Y:S01]  /*6060*/  FMUL.FTZ R28, R28, R11.reuse ;  /* 0x0000000b1c1c7220 */ /* 0x080fe20000410000 */
[----:B------:R-:W-:Y:S01]  /*6070*/  FMUL.FTZ R29, R29, R11 ;  /* 0x0000000b1d1d7220 */ /* 0x000fe20000410000 */
[----:B------:R-:W-:Y:S01]  /*6080*/  FMNMX.FTZ R12, R174, R5, !PT ;  /* 0x00000005ae0c7209 */ /* 0x000fe20007810000 */
[-C--:B------:R-:W-:Y:S01]  /*6090*/  FMUL.FTZ R32, R32, R11.reuse ;  /* 0x0000000b20207220 */ /* 0x080fe20000410000 */
        /* <DEDUP_REMOVED lines=14> */
[----:B---3--:R-:W-:Y:S01]  /*6180*/  FMNMX.FTZ R16, R182, R5, !PT ;  /* 0x00000005b6107209 */ /* 0x008fe20007810000 */
[-C--:B------:R-:W-:Y:S01]  /*6190*/  FMUL.FTZ R52, R52, R11.reuse ;  /* 0x0000000b34347220 */ /* 0x080fe20000410000 */
[-C--:B------:R-:W-:Y:S01]  /*61a0*/  FMUL.FTZ R53, R53, R11.reuse ;  /* 0x0000000b35357220 */ /* 0x080fe20000410000 */
[-C--:B------:R-:W-:Y:S01]  /*61b0*/  FMUL.FTZ R56, R56, R11.reuse ;  /* 0x0000000b38387220 */ /* 0x080fe20000410000 */
[----:B------:R-:W-:Y:S01]  /*61c0*/  FMNMX.FTZ R5, R183, R16, !PT ;  /* 0x00000010b7057209 */ /* 0x000fe20007810000 */
[----:B------:R1:W-:Y:S01]  /*61d0*/  MUFU.EX2 R12, R164 ;  /* 0x000000a4000c7308 */ /* 0x0003e20000000800 */
[-C--:B------:R-:W-:Y:S01]  /*61e0*/  FMUL.FTZ R57, R57, R11.reuse ;  /* 0x0000000b39397220 */ /* 0x080fe20000410000 */
[----:B------:R-:W-:Y:S01]  /*61f0*/  FMUL.FTZ R60, R60, R11 ;  /* 0x0000000b3c3c7220 */ /* 0x000fe20000410000 */
[----:B------:R-:W-:Y:S01]  /*6200*/  FMNMX.FTZ R16, R186, R5, !PT ;  /* 0x00000005ba107209 */ /* 0x000fe20007810000 */
[-C--:B------:R-:W-:Y:S01]  /*6210*/  FMUL.FTZ R61, R61, R11.reuse ;  /* 0x0000000b3d3d7220 */ /* 0x080fe20000410000 */
[-C--:B------:R-:W-:Y:S01]  /*6220*/  FMUL.FTZ R64, R64, R11.reuse ;  /* 0x0000000b40407220 */ /* 0x080fe20000410000 */
[-C--:B------:R-:W-:Y:S01]  /*6230*/  FMUL.FTZ R65, R65, R11.reuse ;  /* 0x0000000b41417220 */ /* 0x080fe20000410000 */
[----:B------:R-:W-:Y:S01]  /*6240*/  FMNMX.FTZ R5, R187, R16, !PT ;  /* 0x00000010bb057209 */ /* 0x000fe20007810000 */
[----:B------:R-:W3:Y:S01]  /*6250*/  MUFU.EX2 R19, R19 ;  /* 0x0000001300137308 */ /* 0x000ee20000000800 */
[--C-:B-1----:R-:W-:Y:S01]  /*6260*/  FFMA.FTZ R164, R176, UR7, -R14.reuse ;  /* 0x00000007b0a47c23 */ /* 0x102fe2000801080e */
        /* <DEDUP_REMOVED lines=22> */
[----:B------:R1:W-:Y:S01]  /*63d0*/  MUFU.EX2 R16, R172 ;  /* 0x000000ac00107308 */ /* 0x0003e20000000800 */
[--C-:B------:R-:W-:Y:S01]  /*63e0*/  FFMA.FTZ R18, R180, UR7, -R14.reuse ;  /* 0x00000007b4127c23 */ /* 0x100fe2000801080e */
[-C--:B------:R-:W-:Y:S01]  /*63f0*/  FMUL.FTZ R96, R96, R11.reuse ;  /* 0x0000000b60607220 */ /* 0x080fe20000410000 */
[-C--:B------:R-:W-:Y:S01]  /*6400*/  FMUL.FTZ R97, R97, R11.reuse ;  /* 0x0000000b61617220 */ /* 0x080fe20000410000 */
[----:B------:R-:W4:Y:S01]  /*6410*/  SHFL.BFLY PT, R20, R5, 0x2, 0x1f ;  /* 0x0c401f0005147f89 */ /* 0x000f2200000e0000 */
[-C--:B------:R-:W-:Y:S01]  /*6420*/  FMUL.FTZ R100, R100, R11.reuse ;  /* 0x0000000b64647220 */ /* 0x080fe20000410000 */
[-C--:B------:R-:W-:Y:S01]  /*6430*/  FMUL.FTZ R101, R101, R11.reuse ;  /* 0x0000000b65657220 */ /* 0x080fe20000410000 */
[-C--:B------:R-:W-:Y:S01]  /*6440*/  FMUL.FTZ R104, R104, R11.reuse ;  /* 0x0000000b68687220 */ /* 0x080fe20000410000 */
[----:B------:R-:W-:Y:S01]  /*6450*/  MUFU.EX2 R23, R23 ;  /* 0x0000001700177308 */ /* 0x000fe20000000800 */
[--C-:B-1----:R-:W-:Y:S01]  /*6460*/  FFMA.FTZ R172, R192, UR7, -R14.reuse ;  /* 0x00000007c0ac7c23 */ /* 0x102fe2000801080e */
        /* <DEDUP_REMOVED lines=18> */
[----:B----4-:R-:W-:Y:S01]  /*6590*/  FMNMX.FTZ R22, R5, R20, !PT ;  /* 0x0000001405167209 */ /* 0x010fe20007810000 */
[----:B------:R-:W-:Y:S01]  /*65a0*/  FFMA.FTZ R20, R188, UR7, -R14 ;  /* 0x00000007bc147c23 */ /* 0x000fe2000801080e */
[-C--:B------:R-:W-:Y:S01]  /*65b0*/  FMUL.FTZ R137, R137, R11.reuse ;  /* 0x0000000b89897220 */ /* 0x080fe20000410000 */
[-C--:B------:R-:W-:Y:S01]  /*65c0*/  FMUL.FTZ R140, R140, R11.reuse ;  /* 0x0000000b8c8c7220 */ /* 0x080fe20000410000 */
[----:B------:R-:W-:Y:S01]  /*65d0*/  MUFU.EX2 R18, R18 ;  /* 0x0000001200127308 */ /* 0x000fe20000000800 */
[----:B------:R-:W1:Y:S01]  /*65e0*/  SHFL.BFLY PT, R5, R22, 0x1, 0x1f ;  /* 0x0c201f0016057f89 */ /* 0x000e6200000e0000 */
[-C--:B------:R-:W-:Y:S01]  /*65f0*/  FMUL.FTZ R141, R141, R11.reuse ;  /* 0x0000000b8d8d7220 */ /* 0x080fe20000410000 */
[-C--:B------:R-:W-:Y:S01]  /*6600*/  FMUL.FTZ R144, R144, R11.reuse ;  /* 0x0000000b90907220 */ /* 0x080fe20000410000 */
[-C--:B------:R-:W-:Y:S01]  /*6610*/  FMUL.FTZ R145, R145, R11.reuse ;  /* 0x0000000b91917220 */ /* 0x080fe20000410000 */
[-C--:B------:R-:W-:Y:S01]  /*6620*/  FMUL.FTZ R148, R148, R11.reuse ;  /* 0x0000000b94947220 */ /* 0x080fe20000410000 */
[----:B------:R-:W-:Y:S01]  /*6630*/  FMUL.FTZ R149, R149, R11 ;  /* 0x0000000b95957220 */ /* 0x000fe20000410000 */
[----:B--2---:R-:W-:Y:S01]  /*6640*/  F2FP.F16.F32.PACK_AB R152, R13, R152 ;  /* 0x000000980d98723e */ /* 0x004fe200000000ff */
[----:B------:R-:W-:Y:S08]  /*6650*/  MUFU.EX2 R157, R157 ;  /* 0x0000009d009d7308 */ /* 0x000ff00000000800 */
[----:B------:R-:W-:Y:S08]  /*6660*/  MUFU.EX2 R168, R168 ;  /* 0x000000a800a87308 */ /* 0x000ff00000000800 */
[----:B------:R-:W-:Y:S01]  /*6670*/  MUFU.EX2 R161, R161 ;  /* 0x000000a100a17308 */ /* 0x000fe20000000800 */
[----:B-1----:R-:W-:-:S05]  /*6680*/  FMNMX.FTZ R5, R22, R5, !PT ;  /* 0x0000000516057209 */ /* 0x002fca0007810000 */
[C---:B------:R-:W-:Y:S01]  /*6690*/  FADD.FTZ R10, -R5.reuse, R10 ;  /* 0x0000000a050a7221 */ /* 0x040fe20000010100 */
[----:B------:R-:W-:Y:S01]  /*66a0*/  FMUL.FTZ R185, R5, UR7 ;  /* 0x0000000705b97c20 */ /* 0x000fe20008410000 */
[----:B------:R1:W-:Y:S02]  /*66b0*/  MUFU.EX2 R22, R196 ;  /* 0x000000c400167308 */ /* 0x0003e40000000800 */
[----:B------:R-:W-:Y:S01]  /*66c0*/  FMUL.FTZ R10, R10, UR7 ;  /* 0x000000070a0a7c20 */ /* 0x000fe20008410000 */
[--C-:B------:R-:W-:Y:S01]  /*66d0*/  FFMA.FTZ R177, R154, UR7, -R185.reuse ;  /* 0x000000079ab17c23 */ /* 0x100fe200080108b9 */
[--C-:B------:R-:W-:Y:S01]  /*66e0*/  FFMA.FTZ R14, R155, UR7, -R185.reuse ;  /* 0x000000079b0e7c23 */ /* 0x100fe200080108b9 */
[--C-:B------:R-:W-:Y:S01]  /*66f0*/  FFMA.FTZ R155, R158, UR7, -R185.reuse ;  /* 0x000000079e9b7c23 */ /* 0x100fe200080108b9 */
[--C-:B------:R-:W-:Y:S01]  /*6700*/  FFMA.FTZ R176, R159, UR7, -R185.reuse ;  /* 0x000000079fb07c23 */ /* 0x100fe200080108b9 */
[--C-:B------:R-:W-:Y:S01]  /*6710*/  FFMA.FTZ R159, R162, UR7, -R185.reuse ;  /* 0x00000007a29f7c23 */ /* 0x100fe200080108b9 */
[----:B------:R-:W-:Y:S01]  /*6720*/  MUFU.EX2 R10, R10 ;  /* 0x0000000a000a7308 */ /* 0x000fe20000000800 */
[--C-:B-1----:R-:W-:Y:S01]  /*6730*/  FFMA.FTZ R196, R187, UR7, -R185.reuse ;  /* 0x00000007bbc47c23 */ /* 0x102fe200080108b9 */
[----:B------:R-:W-:Y:S01]  /*6740*/  FADD.FTZ R187, R13, R6 ;  /* 0x000000060dbb7221 */ /* 0x000fe20000010000 */
[--C-:B------:R-:W-:Y:S01]  /*6750*/  FFMA.FTZ R180, R163, UR7, -R185.reuse ;  /* 0x00000007a3b47c23 */ /* 0x100fe200080108b9 */
[----:B------:R-:W-:Y:S01]  /*6760*/  FFMA.FTZ R163, R166, UR7, -R185 ;  /* 0x00000007a6a37c23 */ /* 0x000fe200080108b9 */
[----:B---3--:R-:W-:Y:S01]  /*6770*/  F2FP.F16.F32.PACK_AB R158, R19, R12 ;  /* 0x0000000c139e723e */ /* 0x008fe200000000ff */
[----:B------:R-:W-:Y:S01]  /*6780*/  FADD.FTZ R6, R4, R187 ;  /* 0x000000bb04067221 */ /* 0x000fe20000010000 */
[--C-:B------:R-:W-:Y:S01]  /*6790*/  FFMA.FTZ R184, R167, UR7, -R185.reuse ;  /* 0x00000007a7b87c23 */ /* 0x100fe200080108b9 */
[----:B------:R-:W1:Y:S01]  /*67a0*/  MUFU.EX2 R177, R177 ;  /* 0x000000b100b17308 */ /* 0x000e620000000800 */
[--C-:B------:R-:W-:Y:S01]  /*67b0*/  FFMA.FTZ R167, R170, UR7, -R185.reuse ;  /* 0x00000007aaa77c23 */ /* 0x100fe200080108b9 */
[----:B------:R-:W-:Y:S01]  /*67c0*/  FADD.FTZ R187, R15, R6 ;  /* 0x000000060fbb7221 */ /* 0x000fe20000010000 */
[--C-:B------:R-:W-:Y:S01]  /*67d0*/  FFMA.FTZ R188, R171, UR7, -R185.reuse ;  /* 0x00000007abbc7c23 */ /* 0x100fe200080108b9 */
[--C-:B------:R-:W-:Y:S01]  /*67e0*/  FFMA.FTZ R171, R174, UR7, -R185.reuse ;  /* 0x00000007aeab7c23 */ /* 0x100fe200080108b9 */
[----:B------:R-:W-:Y:S01]  /*67f0*/  FFMA.FTZ R192, R175, UR7, -R185 ;  /* 0x00000007afc07c23 */ /* 0x000fe200080108b9 */
[----:B------:R-:W-:Y:S01]  /*6800*/  FADD.FTZ R6, R156, R187 ;  /* 0x000000bb9c067221 */ /* 0x000fe20000010000 */
[--C-:B------:R-:W-:Y:S01]  /*6810*/  FFMA.FTZ R175, R178, UR7, -R185.reuse ;  /* 0x00000007b2af7c23 */ /* 0x100fe200080108b9 */
[----:B------:R-:W2:Y:S01]  /*6820*/  MUFU.EX2 R14, R14 ;  /* 0x0000000e000e7308 */ /* 0x000ea20000000800 */
[--C-:B------:R-:W-:Y:S01]  /*6830*/  FFMA.FTZ R178, R179, UR7, -R185.reuse ;  /* 0x00000007b3b27c23 */ /* 0x100fe200080108b9 */
[----:B------:R-:W-:Y:S01]  /*6840*/  FADD.FTZ R187, R17, R6 ;  /* 0x0000000611bb7221 */ /* 0x000fe20000010000 */
[--C-:B------:R-:W-:Y:S01]  /*6850*/  FFMA.FTZ R179, R182, UR7, -R185.reuse ;  /* 0x00000007b6b37c23 */ /* 0x100fe200080108b9 */
[--C-:B------:R-:W-:Y:S01]  /*6860*/  FFMA.FTZ R182, R183, UR7, -R185.reuse ;  /* 0x00000007b7b67c23 */ /* 0x100fe200080108b9 */
[----:B------:R-:W-:Y:S01]  /*6870*/  FFMA.FTZ R181, R186, UR7, -R185 ;  /* 0x00000007bab57c23 */ /* 0x000fe200080108b9 */
[----:B------:R-:W-:Y:S01]  /*6880*/  FADD.FTZ R6, R12, R187 ;  /* 0x000000bb0c067221 */ /* 0x000fe20000010000 */
[----:B------:R-:W-:Y:S01]  /*6890*/  FFMA.FTZ R183, R190, UR7, -R185 ;  /* 0x00000007beb77c23 */ /* 0x000fe200080108b9 */
[----:B------:R-:W3:Y:S01]  /*68a0*/  MUFU.EX2 R155, R155 ;  /* 0x0000009b009b7308 */ /* 0x000ee20000000800 */
[----:B-1----:R-:W-:Y:S01]  /*68b0*/  FFMA.FTZ R7, R10, R7, R177 ;  /* 0x000000070a077223 */ /* 0x002fe200000100b1 */
[----:B------:R-:W-:Y:S01]  /*68c0*/  FADD.FTZ R187, R19, R6 ;  /* 0x0000000613bb7221 */ /* 0x000fe20000010000 */
[----:B------:R-:W-:-:S02]  /*68d0*/  IMAD.U32 R186, RZ, RZ, UR25 ;  /* 0x00000019ffba7e24 */ /* 0x000fc4000f8e00ff */
[--C-:B------:R-:W-:Y:S01]  /*68e0*/  FFMA.FTZ R190, R191, UR7, -R185.reuse ;  /* 0x00000007bfbe7c23 */ /* 0x100fe200080108b9 */
[----:B------:R-:W-:Y:S01]  /*68f0*/  FFMA.FTZ R194, R194, UR7, -R185 ;  /* 0x00000007c2c27c23 */ /* 0x000fe200080108b9 */
[----:B------:R-:W-:Y:S01]  /*6900*/  FADD.FTZ R6, R160, R187 ;  /* 0x000000bba0067221 */ /* 0x000fe20000010000 */
[----:B------:R-:W-:Y:S01]  /*6910*/  @!P2 VIADD R154, R186, 0x22840 ;  /* 0x00022840ba9aa836 */ /* 0x000fe20000000000 */
[----:B------:R-:W1:Y:S01]  /*6920*/  MUFU.EX2 R176, R176 ;  /* 0x000000b000b07308 */ /* 0x000e620000000800 */
[----:B--2---:R-:W-:Y:S01]  /*6930*/  FADD.FTZ R12, R14, R7 ;  /* 0x000000070e0c7221 */ /* 0x004fe20000010000 */
[----:B------:R-:W-:Y:S01]  /*6940*/  FADD.FTZ R187, R21, R6 ;  /* 0x0000000615bb7221 */ /* 0x000fe20000010000 */
[--C-:B------:R-:W-:Y:S01]  /*6950*/  FFMA.FTZ R195, R195, UR7, -R185.reuse ;  /* 0x00000007c3c37c23 */ /* 0x100fe200080108b9 */
[----:B------:R-:W-:Y:S01]  /*6960*/  @!P2 PRMT R154, RZ, 0x654, R154 ;  /* 0x00000654ff9aa816 */ /* 0x000fe2000000009a */
[----:B------:R-:W-:Y:S01]  /*6970*/  FFMA.FTZ R198, R198, UR7, -R185 ;  /* 0x00000007c6c67c23 */ /* 0x000fe200080108b9 */
[----:B------:R-:W-:Y:S01]  /*6980*/  FADD.FTZ R6, R16, R187 ;  /* 0x000000bb10067221 */ /* 0x000fe20000010000 */
[----:B------:R-:W-:Y:S01]  /*6990*/  FFMA.FTZ R199, R199, UR7, -R185 ;  /* 0x00000007c7c77c23 */ /* 0x000fe200080108b9 */
[----:B------:R-:W2:Y:S01]  /*69a0*/  MUFU.EX2 R159, R159 ;  /* 0x0000009f009f7308 */ /* 0x000ea20000000800 */
[----:B---3--:R-:W-:Y:S01]  /*69b0*/  FADD.FTZ R7, R155, R12 ;  /* 0x0000000c9b077221 */ /* 0x008fe20000010000 */
[----:B------:R-:W-:Y:S01]  /*69c0*/  FADD.FTZ R187, R23, R6 ;  /* 0x0000000617bb7221 */ /* 0x000fe20000010000 */
[----:B------:R3:W-:Y:S06]  /*69d0*/  BAR.ARV R9, 0x100 ;  /* 0x000400090000751d */ /* 0x0007ec0000002000 */
[----:B------:R-:W4:Y:S01]  /*69e0*/  MUFU.EX2 R180, R180 ;  /* 0x000000b400b47308 */ /* 0x000f220000000800 */
[----:B-1----:R-:W-:Y:S01]  /*69f0*/  FADD.FTZ R12, R176, R7 ;  /* 0x00000007b00c7221 */ /* 0x002fe20000010000 */
[----:B------:R-:W-:Y:S01]  /*6a00*/  FADD.FTZ R6, R164, R187 ;  /* 0x000000bba4067221 */ /* 0x000fe20000010000 */
[----:B------:R1:W-:Y:S01]  /*6a10*/  @!P2 SYNCS.ARRIVE.TRANS64.RED.A1T0 RZ, [R154+URZ], RZ ;  /* 0x000000ff9affa9a7 */ /* 0x0003e2000810043f */
[-C--:B------:R-:W-:Y:S01]  /*6a20*/  FMUL.FTZ R26, R26, R10.reuse ;  /* 0x0000000a1a1a7220 */ /* 0x080fe20000410000 */
[-C--:B------:R-:W-:Y:S01]  /*6a30*/  FMUL.FTZ R27, R27, R10.reuse ;  /* 0x0000000a1b1b7220 */ /* 0x080fe20000410000 */
[----:B------:R-:W-:Y:S01]  /*6a40*/  FADD.FTZ R187, R153, R6 ;  /* 0x0000000699bb7221 */ /* 0x000fe20000010000 */
[----:B------:R-:W-:Y:S01]  /*6a50*/  FMUL.FTZ R30, R30, R10 ;  /* 0x0000000a1e1e7220 */ /* 0x000fe20000410000 */
[----:B------:R-:W5:Y:S01]  /*6a60*/  MUFU.EX2 R163, R163 ;  /* 0x000000a300a37308 */ /* 0x000f620000000800 */
[----:B--2---:R-:W-:Y:S01]  /*6a70*/  FADD.FTZ R7, R159, R12 ;  /* 0x0000000c9f077221 */ /* 0x004fe20000010000 */
[----:B------:R-:W-:Y:S01]  /*6a80*/  FADD.FTZ R6, R18, R187 ;  /* 0x000000bb12067221 */ /* 0x000fe20000010000 */
[----:B-1----:R-:W-:Y:S01]  /*6a90*/  F2FP.F16.F32.PACK_AB R154, R15, R4 ;  /* 0x000000040f9a723e */ /* 0x002fe200000000ff */
[-C--:B------:R-:W-:Y:S01]  /*6aa0*/  FMUL.FTZ R31, R31, R10.reuse ;  /* 0x0000000a1f1f7220 */ /* 0x080fe20000410000 */
[-C--:B------:R-:W-:Y:S01]  /*6ab0*/  FMUL.FTZ R34, R34, R10.reuse ;  /* 0x0000000a22227220 */ /* 0x080fe20000410000 */
[----:B------:R-:W-:Y:S01]  /*6ac0*/  FADD.FTZ R187, R157, R6 ;  /* 0x000000069dbb7221 */ /* 0x000fe20000010000 */
[-C--:B------:R-:W-:Y:S01]  /*6ad0*/  FMUL.FTZ R35, R35, R10.reuse ;  /* 0x0000000a23237220 */ /* 0x080fe20000410000 */
[----:B------:R-:W1:Y:S01]  /*6ae0*/  MUFU.EX2 R184, R184 ;  /* 0x000000b800b87308 */ /* 0x000e620000000800 */
[----:B----4-:R-:W-:Y:S01]  /*6af0*/  FADD.FTZ R12, R180, R7 ;  /* 0x00000007b40c7221 */ /* 0x010fe20000010000 */
[----:B------:R-:W-:Y:S01]  /*6b00*/  FADD.FTZ R6, R168, R187 ;  /* 0x000000bba8067221 */ /* 0x000fe20000010000 */
[-C--:B------:R-:W-:Y:S01]  /*6b10*/  FMUL.FTZ R38, R38, R10.reuse ;  /* 0x0000000a26267220 */ /* 0x080fe20000410000 */
[-C--:B------:R-:W-:Y:S01]  /*6b20*/  FMUL.FTZ R39, R39, R10.reuse ;  /* 0x0000000a27277220 */ /* 0x080fe20000410000 */
[-C--:B------:R-:W-:Y:S01]  /*6b30*/  FMUL.FTZ R42, R42, R10.reuse ;  /* 0x0000000a2a2a7220 */ /* 0x080fe20000410000 */
[----:B------:R-:W-:Y:S01]  /*6b40*/  FADD.FTZ R187, R161, R6 ;  /* 0x00000006a1bb7221 */ /* 0x000fe20000010000 */
        /* <DEDUP_REMOVED lines=74> */
[----:B----4-:R-:W-:Y:S01]  /*6ff0*/  FADD.FTZ R12, R182, R7 ;  /* 0x00000007b60c7221 */ /* 0x010fe20000010000 */
[----:B------:R-:W-:-:S02]  /*7000*/  F2FP.F16.F32.PACK_AB R166, R157, R18 ;  /* 0x000000129da6723e */ /* 0x000fc400000000ff */
[----:B------:R-:W-:Y:S02]  /*7010*/  F2FP.F16.F32.PACK_AB R157, R180, R159 ;  /* 0x0000009fb49d723e */ /* 0x000fe400000000ff */
[----:B------:R-:W-:Y:S02]  /*7020*/  F2FP.F16.F32.PACK_AB R168, R161, R168 ;  /* 0x000000a8a1a8723e */ /* 0x000fe400000000ff */
[----:B------:R-:W4:Y:S01]  /*7030*/  MUFU.EX2 R20, R20 ;  /* 0x0000001400147308 */ /* 0x000f220000000800 */
[----:B-1----:R-:W-:Y:S01]  /*7040*/  FADD.FTZ R7, R181, R12 ;  /* 0x0000000cb5077221 */ /* 0x002fe20000010000 */
[----:B------:R-:W-:Y:S02]  /*7050*/  F2FP.F16.F32.PACK_AB R159, R184, R163 ;  /* 0x000000a3b89f723e */ /* 0x000fe400000000ff */
[----:B------:R-:W-:Y:S02]  /*7060*/  F2FP.F16.F32.PACK_AB R164, R153, R164 ;  /* 0x000000a499a4723e */ /* 0x000fe400000000ff */
[----:B------:R-:W-:-:S02]  /*7070*/  F2FP.F16.F32.PACK_AB R161, R188, R167 ;  /* 0x000000a7bca1723e */ /* 0x000fc400000000ff */
[----:B------:R-:W1:Y:S01]  /*7080*/  MUFU.EX2 R183, R183 ;  /* 0x000000b700b77308 */ /* 0x000e620000000800 */
[----:B--2---:R-:W-:Y:S01]  /*7090*/  FADD.FTZ R12, R196, R7 ;  /* 0x00000007c40c7221 */ /* 0x004fe20000010000 */
[----:B------:R-:W-:Y:S02]  /*70a0*/  F2FP.F16.F32.PACK_AB R163, R192, R171 ;  /* 0x000000abc0a3723e */ /* 0x000fe400000000ff */
[----:B------:R-:W-:Y:S02]  /*70b0*/  F2FP.F16.F32.PACK_AB R156, R17, R156 ;  /* 0x0000009c119c723e */ /* 0x000fe400000000ff */
[----:B------:R-:W-:Y:S02]  /*70c0*/  F2FP.F16.F32.PACK_AB R160, R21, R160 ;  /* 0x000000a015a0723e */ /* 0x000fe400000000ff */
[----:B------:R-:W2:Y:S01]  /*70d0*/  MUFU.EX2 R165, R165 ;  /* 0x000000a500a57308 */ /* 0x000ea20000000800 */
[----:B----4-:R-:W-:Y:S01]  /*70e0*/  FADD.FTZ R6, R20, R187 ;  /* 0x000000bb14067221 */ /* 0x010fe20000010000 */
[----:B------:R-:W-:-:S02]  /*70f0*/  F2FP.F16.F32.PACK_AB R162, R23, R16 ;  /* 0x0000001017a2723e */ /* 0x000fc400000000ff */
[----:B------:R-:W-:Y:S02]  /*7100*/  F2FP.F16.F32.PACK_AB R153, R14, R177 ;  /* 0x000000b10e99723e */ /* 0x000fe400000000ff */
[----:B------:R-:W-:Y:S02]  /*7110*/  F2FP.F16.F32.PACK_AB R155, R176, R155 ;  /* 0x0000009bb09b723e */ /* 0x000fe400000000ff */
[----:B------:R-:W4:Y:S01]  /*7120*/  MUFU.EX2 R190, R190 ;  /* 0x000000be00be7308 */ /* 0x000f220000000800 */
[----:B-1----:R-:W-:Y:S01]  /*7130*/  FADD.FTZ R7, R183, R12 ;  /* 0x0000000cb7077221 */ /* 0x002fe20000010000 */
[----:B------:R-:W-:-:S06]  /*7140*/  F2FP.F16.F32.PACK_AB R167, R182, R179 ;  /* 0x000000b3b6a7723e */ /* 0x000fcc00000000ff */
[----:B------:R-:W1:Y:S01]  /*7150*/  MUFU.EX2 R172, R172 ;  /* 0x000000ac00ac7308 */ /* 0x000e620000000800 */
[C---:B--2---:R-:W-:Y:S01]  /*7160*/  FADD.FTZ R11, R165.reuse, R6 ;  /* 0x00000006a50b7221 */ /* 0x044fe20000010000 */
[----:B------:R-:W-:Y:S02]  /*7170*/  F2FP.F16.F32.PACK_AB R170, R165, R20 ;  /* 0x00000014a5aa723e */ /* 0x000fe400000000ff */
[----:B------:R-:W-:-:S04]  /*7180*/  F2FP.F16.F32.PACK_AB R165, R178, R175 ;  /* 0x000000afb2a5723e */ /* 0x000fc800000000ff */
[----:B------:R-:W2:Y:S01]  /*7190*/  MUFU.EX2 R185, R194 ;  /* 0x000000c200b97308 */ /* 0x000ea20000000800 */
[C---:B----4-:R-:W-:Y:S01]  /*71a0*/  FADD.FTZ R12, R190.reuse, R7 ;  /* 0x00000007be0c7221 */ /* 0x050fe20000010000 */
[----:B------:R-:W-:-:S06]  /*71b0*/  F2FP.F16.F32.PACK_AB R171, R190, R183 ;  /* 0x000000b7beab723e */ /* 0x000fcc00000000ff */
[----:B------:R-:W4:Y:S01]  /*71c0*/  MUFU.EX2 R169, R169 ;  /* 0x000000a900a97308 */ /* 0x000f220000000800 */
[----:B-1----:R-:W-:-:S07]  /*71d0*/  FADD.FTZ R6, R172, R11 ;  /* 0x0000000bac067221 */ /* 0x002fce0000010000 */
[----:B------:R-:W1:Y:S01]  /*71e0*/  MUFU.EX2 R4, R195 ;  /* 0x000000c300047308 */ /* 0x000e620000000800 */
[----:B--2---:R-:W-:-:S07]  /*71f0*/  FADD.FTZ R7, R185, R12 ;  /* 0x0000000cb9077221 */ /* 0x004fce0000010000 */
[----:B------:R-:W2:Y:S01]  /*7200*/  MUFU.EX2 R198, R198 ;  /* 0x000000c600c67308 */ /* 0x000ea20000000800 */
[C---:B----4-:R-:W-:Y:S01]  /*7210*/  FADD.FTZ R11, R169.reuse, R6 ;  /* 0x00000006a90b7221 */ /* 0x050fe20000010000 */
[----:B------:R-:W-:Y:S02]  /*7220*/  F2FP.F16.F32.PACK_AB R172, R169, R172 ;  /* 0x000000aca9ac723e */ /* 0x000fe400000000ff */
[----:B------:R-:W-:Y:S01]  /*7230*/  F2FP.F16.F32.PACK_AB R169, R196, R181 ;  /* 0x000000b5c4a9723e */ /* 0x000fe200000000ff */
[----:B------:R-:W-:-:S03]  /*7240*/  FADD.FTZ R6, R22, R11 ;  /* 0x0000000b16067221 */ /* 0x000fc60000010000 */
[----:B------:R-:W4:Y:S01]  /*7250*/  MUFU.EX2 R173, R173 ;  /* 0x000000ad00ad7308 */ /* 0x000f220000000800 */
[----:B-1----:R-:W-:-:S07]  /*7260*/  FADD.FTZ R7, R4, R7 ;  /* 0x0000000704077221 */ /* 0x002fce0000010000 */
[----:B------:R-:W1:Y:S01]  /*7270*/  MUFU.EX2 R199, R199 ;  /* 0x000000c700c77308 */ /* 0x000e620000000800 */
[----:B--2---:R-:W-:Y:S01]  /*7280*/  FADD.FTZ R10, R198, R7 ;  /* 0x00000007c60a7221 */ /* 0x004fe20000010000 */
[C---:B----4-:R-:W-:Y:S01]  /*7290*/  FADD.FTZ R6, R173.reuse, R6 ;  /* 0x00000006ad067221 */ /* 0x050fe20000010000 */
[----:B------:R-:W-:Y:S02]  /*72a0*/  F2FP.F16.F32.PACK_AB R174, R173, R22 ;  /* 0x00000016adae723e */ /* 0x000fe400000000ff */
[----:B------:R-:W-:Y:S01]  /*72b0*/  F2FP.F16.F32.PACK_AB R173, R4, R185 ;  /* 0x000000b904ad723e */ /* 0x000fe200000000ff */
[C---:B-1----:R-:W-:Y:S01]  /*72c0*/  FADD.FTZ R7, R199.reuse, R10 ;  /* 0x0000000ac7077221 */ /* 0x042fe20000010000 */
[----:B------:R-:W-:Y:S01]  /*72d0*/  F2FP.F16.F32.PACK_AB R175, R199, R198 ;  /* 0x000000c6c7af723e */ /* 0x000fe200000000ff */
[----:B---3--:R-:W-:Y:S06]  /*72e0*/  @!P0 BRA `(.L_x_4255) ;  /* 0x0000000000048947 */ /* 0x008fec0003800000 */
[----:B------:R-:W-:Y:S01]  /*72f0*/  BPT.TRAP 0x1 ;  /* 0x000000040000795c */ /* 0x000fe20000300000 */
.L_x_4255:
[----:B------:R1:W2:Y:S01]  /*7300*/  SYNCS.PHASECHK.TRANS64.TRYWAIT P1, [UR25+0x22850], R3 ;  /* 0x02285003ff0075a7 */ /* 0x0002a20008020159 */
[----:B------:R-:W-:Y:S05]  /*7310*/  @!P0 BRA `(.L_x_4256) ;  /* 0x0000000000048947 */ /* 0x000fea0003800000 */
[----:B------:R-:W-:Y:S01]  /*7320*/  BPT.TRAP 0x1 ;  /* 0x000000040000795c */ /* 0x000fe20000300000 */
.L_x_4256:
[----:B--2---:R-:W-:Y:S05]  /*7330*/  @P1 BRA `(.L_x_4257) ;  /* 0x0000000000081947 */ /* 0x004fea0003800000 */
[----:B------:R-:W2:Y:S02]  /*7340*/  SYNCS.PHASECHK.TRANS64.TRYWAIT P1, [UR25+0x22850], R3 ;  /* 0x02285003ff0075a7 */ /* 0x000ea40008020159 */
[----:B--2---:R-:W-:Y:S05]  /*7350*/  @!P1 BRA `(.L_x_4258) ;  /* 0x0000007000189947 */ /* 0x004fea0003800000 */
.L_x_4257:
[----:B------:R4:W-:Y:S01]  /*7360*/  BAR.SYNC.DEFER_BLOCKING R0, 0x100 ;  /* 0x000400000000751d */ /* 0x0009e20000010000 */
[----:B------:R-:W-:Y:S01]  /*7370*/  UIMAD UR10, UR5, 0xc00, UR24 ;  /* 0x00000c00050a78a4 */ /* 0x000fe2000f8e0218 */
[----:B--2---:R-:W-:Y:S01]  /*7380*/  @!P2 VIADD R186, R186, 0x22860 ;  /* 0x00022860babaa836 */ /* 0x004fe20000000000 */
[----:B------:R-:W-:Y:S01]  /*7390*/  UISETP.GT.AND UP0, UPT, UR26, UR38, UPT ;  /* 0x000000261a00728c */ /* 0x000fe2000bf04270 */
[----:B------:R-:W-:Y:S01]  /*73a0*/  IMAD.MOV.U32 R10, RZ, RZ, R5 ;  /* 0x000000ffff0a7224 */ /* 0x000fe200078e0005 */
[----:B------:R-:W-:Y:S01]  /*73b0*/  UIADD3 UR14, UR10, 0x80, URZ ;  /* 0x000000800a0e7890 */ /* 0x000fe2000fffe03f */
[----:B------:R-:W-:Y:S01]  /*73c0*/  IMAD.MOV.U32 R11, RZ, RZ, R8 ;  /* 0x000000ffff0b7224 */ /* 0x000fe200078e0008 */
[----:B------:R-:W-:Y:S01]  /*73d0*/  UMOV UR11, 0x40000040 ;  /* 0x40000040000b7882 */ /* 0x000fe20000000000 */
[----:B------:R-:W-:Y:S01]  /*73e0*/  UMOV UR15, 0x40000040 ;  /* 0x40000040000f7882 */ /* 0x000fe20000000000 */
[----:B------:R-:W-:Y:S01]  /*73f0*/  PLOP3.LUT P1, PT, PT, PT, UP0, 0x80, 0x0 ;  /* 0x000000000000781c */ /* 0x000fe20003f2f008 */
[----:B------:R-:W-:Y:S01]  /*7400*/  UIADD3 UR26, UR26, -0x1, URZ ;  /* 0xffffffff1a1a7890 */ /* 0x000fe2000fffe03f */
        /* <DEDUP_REMOVED lines=34> */
.L_x_4250:
[----:B01----:R-:W0:Y:S01]  /*7630*/  SHFL.BFLY PT, R3, R6, 0x2, 0x1f ;  /* 0x0c401f0006037f89 */ /* 0x003e2200000e0000 */
[----:B------:R-:W-:-:S03]  /*7640*/  PLOP3.LUT P0, PT, PT, PT, PT, 0x8, 0x0 ;  /* 0x000000000000781c */ /* 0x000fc60003f0e170 */
[----:B------:R-:W1:Y:S01]  /*7650*/  SHFL.BFLY PT, R4, R7, 0x2, 0x1f ;  /* 0x0c401f0007047f89 */ /* 0x000e6200000e0000 */
[----:B0-----:R-:W-:Y:S01]  /*7660*/  FADD.FTZ R3, R3, R6 ;  /* 0x0000000603037221 */ /* 0x001fe20000010000 */
[----:B-1----:R-:W-:-:S04]  /*7670*/  FADD.FTZ R4, R4, R7 ;  /* 0x0000000704047221 */ /* 0x002fc80000010000 */
[----:B---34-:R-:W0:Y:S01]  /*7680*/  SHFL.BFLY PT, R0, R3, 0x1, 0x1f ;  /* 0x0c201f0003007f89 */ /* 0x018e2200000e0000 */
[----:B------:R-:W-:-:S03]  /*7690*/  IMAD.U32 R7, RZ, RZ, UR7 ;  /* 0x00000007ff077e24 */ /* 0x000fc6000f8e00ff */
[----:B------:R-:W1:Y:S01]  /*76a0*/  SHFL.BFLY PT, R9, R4, 0x1, 0x1f ;  /* 0x0c201f0004097f89 */ /* 0x000e6200000e0000 */
[----:B0-----:R-:W-:Y:S01]  /*76b0*/  FADD.FTZ R10, R3, R0 ;  /* 0x00000000030a7221 */ /* 0x001fe20000010000 */
[----:B------:R-:W-:Y:S01]  /*76c0*/  IADD3 R3, -R2, 0xb, RZ ;  /* 0x0000000b02037810 */ /* 0x000fe20007ffe1ff */
[----:B------:R-:W-:Y:S02]  /*76d0*/  IMAD.MOV.U32 R0, RZ, RZ, RZ ;  /* 0x000000ffff007224 */ /* 0x000fe400078e00ff */
[----:B-1----:R-:W-:Y:S02]  /*76e0*/  FADD.FTZ R11, R4, R9 ;  /* 0x00000009040b7221 */ /* 0x002fe40000010000 */
[----:B------:R0:W-:Y:S08]  /*76f0*/  BAR.ARV R3, 0x100 ;  /* 0x000400030000751d */ /* 0x0001f00000002000 */
[----:B------:R-:W-:Y:S06]  /*7700*/  BAR.ARV 0x8, 0x180 ;  /* 0x0206000000007b1d */ /* 0x000fec0000002000 */
[----:B------:R-:W-:Y:S01]  /*7710*/  FSETP.NE.FTZ.AND P1, PT, R10, RZ, PT ;  /* 0x000000ff0a00720b */ /* 0x000fe20003f35000 */
[----:B------:R-:W-:Y:S01]  /*7720*/  IMAD.MOV.U32 R4, RZ, RZ, -0x800000 ;  /* 0xff800000ff047424 */ /* 0x000fe200078e00ff */
[----:B------:R-:W-:Y:S01]  /*7730*/  FSETP.NE.FTZ.AND P2, PT, R11, RZ, PT ;  /* 0x000000ff0b00720b */ /* 0x000fe20003f55000 */
[----:B0-----:R-:W-:Y:S01]  /*7740*/  IMAD.MOV.U32 R3, RZ, RZ, -0x800000 ;  /* 0xff800000ff037424 */ /* 0x001fe200078e00ff */
[----:B------:R-:W-:-:S09]  /*7750*/  MOV R9, RZ ;  /* 0x000000ff00097202 */ /* 0x000fd20000000f00 */
[----:B------:R-:W0:Y:S01]  /*7760*/  @P1 MUFU.RCP R9, R10 ;  /* 0x0000000a00091308 */ /* 0x000e220000001000 */
[----:B------:R-:W-:-:S07]  /*7770*/  @P1 FMUL.FTZ R7, R7, 0.69314718246459960938 ;  /* 0x3f31721807071820 */ /* 0x000fce0000410000 */
[----:B------:R-:W1:Y:S08]  /*7780*/  @P1 MUFU.LG2 R6, R10 ;  /* 0x0000000a00061308 */ /* 0x000e700000000c00 */
[----:B------:R-:W2:Y:S01]  /*7790*/  @P2 MUFU.LG2 R2, R11 ;  /* 0x0000000b00022308 */ /* 0x000ea20000000c00 */
[-C--:B0-----:R-:W-:Y:S01]  /*77a0*/  FMUL.FTZ R24, R24, R9.reuse ;  /* 0x0000000918187220 */ /* 0x081fe20000410000 */
[-C--:B------:R-:W-:Y:S01]  /*77b0*/  FMUL.FTZ R25, R25, R9.reuse ;  /* 0x0000000919197220 */ /* 0x080fe20000410000 */
[-C--:B------:R-:W-:Y:S01]  /*77c0*/  FMUL.FTZ R28, R28, R9.reuse ;  /* 0x000000091c1c7220 */ /* 0x080fe20000410000 */
[-C--:B------:R-:W-:Y:S01]  /*77d0*/  FMUL.FTZ R29, R29, R9.reuse ;  /* 0x000000091d1d7220 */ /* 0x080fe20000410000 */
[-C--:B------:R-:W-:Y:S01]  /*77e0*/  FMUL.FTZ R32, R32, R9.reuse ;  /* 0x0000000920207220 */ /* 0x080fe20000410000 */
[-C--:B------:R-:W-:Y:S01]  /*77f0*/  FMUL.FTZ R33, R33, R9.reuse ;  /* 0x0000000921217220 */ /* 0x080fe20000410000 */
[-C--:B------:R-:W-:Y:S01]  /*7800*/  FMUL.FTZ R36, R36, R9.reuse ;  /* 0x0000000924247220 */ /* 0x080fe20000410000 */
[----:B------:R-:W0:Y:S01]  /*7810*/  @P2 MUFU.RCP R0, R11 ;  /* 0x0000000b00002308 */ /* 0x000e220000001000 */
        /* <DEDUP_REMOVED lines=59> */
[----:B--2---:R-:W-:Y:S01]  /*7bd0*/  @P2 FMUL.FTZ R2, R2, 0.69314718246459960938 ;  /* 0x3f31721802022820 */ /* 0x004fe20000410000 */
[-C--:B0-----:R-:W-:Y:S01]  /*7be0*/  FMUL.FTZ R26, R26, R0.reuse ;  /* 0x000000001a1a7220 */ /* 0x081fe20000410000 */
        /* <DEDUP_REMOVED lines=66> */
.L_x_4229:
        /* <DEDUP_REMOVED lines=36> */
[----:B------:R-:W-:-:S02]  /*8250*/  LEA.HI R9, R9, R0, RZ, 0x5 ;  /* 0x0000000009097211 */ /* 0x000fc400078f28ff */
[--C-:B------:R-:W-:Y:S02]  /*8260*/  SHF.R.S32.HI R11, RZ, 0x2, R10.reuse ;  /* 0x00000002ff0b7819 */ /* 0x100fe4000001140a */
[----:B------:R-:W-:Y:S02]  /*8270*/  SHF.R.S32.HI R12, RZ, 0x1f, R10 ;  /* 0x0000001fff0c7819 */ /* 0x000fe4000001140a */
[----:B------:R-:W-:Y:S01]  /*8280*/  LEA.HI R6, R13, R13, RZ, 0x1 ;  /* 0x0000000d0d067211 */ /* 0x000fe200078f08ff */
[----:B------:R-:W5:Y:S01]  /*8290*/  @P0 LDC R17, c[0x0][0xbf0] ;  /* 0x0002fc00ff110b82 */ /* 0x000f620000000800 */
[----:B------:R-:W-:Y:S02]  /*82a0*/  LEA.HI R12, R12, R11, RZ, 0x3 ;  /* 0x0000000b0c0c7211 */ /* 0x000fe400078f18ff */
[----:B------:R-:W-:Y:S01]  /*82b0*/  IADD3 R2, R7, -R2, RZ ;  /* 0x8000000207027210 */ /* 0x000fe20007ffe0ff */
[----:B------:R-:W-:Y:S01]  /*82c0*/  IMAD.U32 R7, RZ, RZ, UR5 ;  /* 0x00000005ff077e24 */ /* 0x000fe2000f8e00ff */
[----:B------:R-:W-:Y:S01]  /*82d0*/  LOP3.LUT R12, R12, 0xfffffff8, RZ, 0xc0, !PT ;  /* 0xfffffff80c0c7812 */ /* 0x000fe200078ec0ff */
[----:B------:R-:W-:Y:S01]  /*82e0*/  IMAD.U32 R7, RZ, RZ, UR6 ;  /* 0x00000006ff077e24 */ /* 0x000fe2000f8e00ff */
[----:B------:R-:W-:Y:S01]  /*82f0*/  UIMAD UR6, UR37, UR9, UR7 ;  /* 0x00000009250672a4 */ /* 0x000fe2000f8e0207 */
[----:B------:R-:W5:Y:S02]  /*8300*/  @P0 LDC R153, c[0x0][0xbf0] ;  /* 0x0002fc00ff990b82 */ /* 0x000f640000000800 */
[----:B------:R-:W-:Y:S01]  /*8310*/  IMAD.IADD R5, R11, 0x1, -R12 ;  /* 0x000000010b057824 */ /* 0x000fe200078e0a0c */
[----:B------:R-:W-:-:S02]  /*8320*/  LOP3.LUT R12, R6, 0x1ffffffe, RZ, 0xc0, !PT ;  /* 0x1ffffffe060c7812 */ /* 0x000fc400078ec0ff */
        /* <DEDUP_REMOVED lines=11> */
[----:B------:R-:W-:Y:S01]  /*83e0*/  IMAD R15, R19, UR12, R12 ;  /* 0x0000000c130f7c24 */ /* 0x000fe2000f8e020c */
[----:B--2---:R-:W-:Y:S01]  /*83f0*/  LEA R5, R22, R2, 0x7 ;  /* 0x0000000216057211 */ /* 0x004fe200078e38ff */
[----:B-1----:R-:W-:Y:S02]  /*8400*/  IMAD R23, R23, R16, UR11 ;  /* 0x0000000b17177e24 */ /* 0x002fe4000f8e0210 */
[----:B------:R-:W-:-:S03]  /*8410*/  IMAD.WIDE.U32 R6, R18, UR12, R6 ;  /* 0x0000000c12067c25 */ /* 0x000fc6000f8e0006 */
[----:B------:R-:W-:Y:S01]  /*8420*/  SHF.R.S32.HI R16, RZ, 0x1f, R23 ;  /* 0x0000001fff107819 */ /* 0x000fe20000011417 */
        /* <DEDUP_REMOVED lines=13> */
[----:B------:R-:W-:-:S04]  /*8500*/  IMAD.WIDE.U32 R6, R23, UR4, R6 ;  /* 0x0000000417067c25 */ /* 0x000fc8000f8e0006 */
[----:B------:R-:W-:Y:S01]  /*8510*/  IMAD.MOV.U32 R15, RZ, RZ, R5 ;  /* 0x000000ffff0f7224 */ /* 0x000fe200078e0005 */
[----:B------:R-:W-:Y:S01]  /*8520*/  @P0 SHF.R.U32.HI R15, RZ, R153, R152 ;  /* 0x00000099ff0f0219 */ /* 0x000fe20000011698 */
[C---:B------:R-:W-:Y:S01]  /*8530*/  IMAD R2, R16.reuse, UR4, RZ ;  /* 0x0000000410027c24 */ /* 0x040fe2000f8e02ff */
[----:B------:R-:W-:Y:S01]  /*8540*/  IADD3 R6, P0, R11, R6, RZ ;  /* 0x000000060b067210 */ /* 0x000fe20007f1e0ff */
[----:B------:R-:W-:Y:S01]  /*8550*/  IMAD.IADD R13, R13, 0x1, R17 ;  /* 0x000000010d0d7824 */ /* 0x000fe200078e0211 */
[----:B------:R-:W-:Y:S01]  /*8560*/  SHF.R.S32.HI R17, RZ, 0x1f, R11 ;  /* 0x0000001fff117819 */ /* 0x000fe2000001140b */
[----:B------:R-:W-:Y:S01]  /*8570*/  IMAD R14, R23, UR5, R2 ;  /* 0x00000005170e7c24 */ /* 0x000fe2000f8e0202 */
[----:B------:R-:W-:Y:S01]  /*8580*/  SHF.R.S32.HI R2, RZ, 0x1f, R15 ;  /* 0x0000001fff027819 */ /* 0x000fe2000001140f */
[----:B------:R-:W-:Y:S01]  /*8590*/  IMAD R16, R16, UR6, RZ ;  /* 0x0000000610107c24 */ /* 0x000fe2000f8e02ff */
[----:B------:R-:W-:Y:S01]  /*85a0*/  IADD3 R11, -R11, RZ, RZ ;  /* 0x000000ff0b0b7210 */ /* 0x000fe20007ffe1ff */
[----:B------:R-:W-:Y:S01]  /*85b0*/  ULDC.64 UR4, c[0x0][0xb30] ;  /* 0x0002cc0000047ab9 */ /* 0x000fe20000000a00 */
[----:B------:R-:W-:Y:S01]  /*85c0*/  IMAD.WIDE.U32 R12, R23, UR6, R12 ;  /* 0x00000006170c7c25 */ /* 0x000fe2000f8e000c */
[----:B------:R-:W-:-:S03]  /*85d0*/  IADD3.X R7, R17, R7, R14, P0, !PT ;  /* 0x0000000711077210 */ /* 0x000fc600007fe40e */
[----:B------:R-:W-:Y:S01]  /*85e0*/  IMAD R19, R23, UR7, R16 ;  /* 0x0000000717137c24 */ /* 0x000fe2000f8e0210 */
[----:B------:R-:W-:Y:S01]  /*85f0*/  ULDC.64 UR6, c[0x0][0xbc8] ;  /* 0x0002f20000067ab9 */ /* 0x000fe20000000a00 */
[----:B------:R-:W-:Y:S02]  /*8600*/  IMAD.MOV R16, RZ, RZ, -R15 ;  /* 0x000000ffff107224 */ /* 0x000fe400078e0a0f */
        /* <DEDUP_REMOVED lines=44> */
[----:B------:R-:W-:-:S05]  /*88d0*/  IMAD.IADD R0, R0, 0x1, -R17 ;  /* 0x0000000100007824 */ /* 0x000fca00078e0a11 */
[----:B------:R-:W-:Y:S01]  /*88e0*/  SHF.L.U32 R0, R0, 0x1, RZ ;  /* 0x0000000100007819 */ /* 0x000fe200000006ff */
        /* <DEDUP_REMOVED lines=18> */
[----:B------:R-:W-:-:S02]  /*8a10*/  IADD3 R21, R0, 0x48, RZ ;  /* 0x0000004800157810 */ /* 0x000fc40007ffe0ff */
[----:B------:R-:W-:Y:S02]  /*8a20*/  ISETP.GE.AND P6, PT, R22, UR4, PT ;  /* 0x0000000416007c0c */ /* 0x000fe4000bfc6270 */
        /* <DEDUP_REMOVED lines=8> */
[----:B------:R-:W-:-:S02]  /*8ab0*/  @!P0 LEA.HI R18, R18, R18, RZ, 0x1 ;  /* 0x0000001212128211 */ /* 0x000fc400078f08ff */
        /* <DEDUP_REMOVED lines=11> */
[----:B------:R-:W-:-:S03]  /*8b70*/  ISETP.GE.AND P4, PT, R20, UR4, PT ;  /* 0x0000000414007c0c */ /* 0x000fc6000bf86270 */
[----:B------:R3:W-:Y:S01]  /*8b80*/  @!P5 ST.E.64 desc[UR44][R16.64], R36 ;  /* 0x000000241000d985 */ /* 0x0007e2000c101b2c */
[----:B------:R-:W-:Y:S01]  /*8b90*/  ISETP.GE.AND P5, PT, R21, UR4, PT ;  /* 0x0000000415007c0c */ /* 0x000fe2000bfa6270 */
[----:B0-----:R-:W-:Y:S01]  /*8ba0*/  VIADD R24, R0, 0x60 ;  /* 0x0000006000187836 */ /* 0x001fe20000000000 */
[----:B------:R-:W-:Y:S02]  /*8bb0*/  @!P0 LOP3.LUT R11, R18, 0xfffffffe, RZ, 0xc0, !PT ;  /* 0xfffffffe120b8812 */ /* 0x000fe400078ec0ff */
[----:B-1----:R-:W-:Y:S02]  /*8bc0*/  @!P1 LOP3.LUT R13, R19, 0xfffffffe, RZ, 0xc0, !PT ;  /* 0xfffffffe130d9812 */ /* 0x002fe400078ec0ff */
        /* <DEDUP_REMOVED lines=16> */
[----:B------:R-:W-:Y:S02]  /*8cd0*/  ISETP.GE.AND P1, PT, R23, UR4, PT ;  /* 0x0000000417007c0c */ /* 0x000fe4000bf26270 */
        /* <DEDUP_REMOVED lines=43> */
[----:B------:R-:W-:Y:S01]  /*8f90*/  VIADD R3, R0, 0xa0 ;  /* 0x000000a000037836 */ /* 0x000fe20000000000 */
[----:B------:R0:W-:Y:S01]  /*8fa0*/  @!P2 ST.E.64 desc[UR44][R10.64], R76 ;  /* 0x0000004c0a00a985 */ /* 0x0001e2000c101b2c */
[----:B-1----:R-:W-:-:S03]  /*8fb0*/  @!P6 IMAD.WIDE R12, R15, 0x4, R6 ;  /* 0x000000040f0ce825 */ /* 0x002fc600078e0206 */
[----:B------:R-:W-:Y:S01]  /*8fc0*/  ISETP.GE.AND P2, PT, R3, UR4, PT ;  /* 0x0000000403007c0c */ /* 0x000fe2000bf46270 */
[--C-:B------:R-:W-:Y:S01]  /*8fd0*/  @!P5 IMAD.WIDE R14, R17, 0x4, R6.reuse ;  /* 0x00000004110ed825 */ /* 0x100fe200078e0206 */
[----:B------:R1:W-:Y:S03]  /*8fe0*/  @!P6 ST.E.64 desc[UR44][R12.64], R80 ;  /* 0x000000500c00e985 */ /* 0x0003e6000c101b2c */
[--C-:B------:R-:W-:Y:S01]  /*8ff0*/  @!P4 IMAD.WIDE R16, R21, 0x4, R6.reuse ;  /* 0x000000041510c825 */ /* 0x100fe200078e0206 */
[----:B------:R2:W-:Y:S01]  /*9000*/  @!P5 ST.E.64 desc[UR44][R14.64], R84 ;  /* 0x000000540e00d985 */ /* 0x0005e2000c101b2c */
[----:B------:R-:W-:Y:S02]  /*9010*/  @!P0 LEA.HI R23, R23, R23, RZ, 0x1 ;  /* 0x0000001717178211 */ /* 0x000fe400078f08ff */
[----:B------:R-:W-:Y:S01]  /*9020*/  @!P3 IMAD.WIDE R18, R19, 0x4, R6 ;  /* 0x000000041312b825 */ /* 0x000fe200078e0206 */
[----:B------:R3:W-:Y:S01]  /*9030*/  @!P4 ST.E.64 desc[UR44][R16.64], R88 ;  /* 0x000000581000c985 */ /* 0x0007e2000c101b2c */
[----:B------:R-:W-:-:S02]  /*9040*/  ISETP.GE.AND P4, PT, R20, UR4, PT ;  /* 0x0000000414007c0c */ /* 0x000fc4000bf86270 */
[C---:B------:R-:W-:Y:S01]  /*9050*/  VIADD R22, R0.reuse, 0xc0 ;  /* 0x000000c000167836 */ /* 0x040fe20000000000 */
[----:B------:R4:W-:Y:S01]  /*9060*/  @!P3 ST.E.64 desc[UR44][R18.64], R92 ;  /* 0x0000005c1200b985 */ /* 0x0009e2000c101b2c */
[----:B------:R-:W-:Y:S01]  /*9070*/  VIADD R21, R0, 0xb8 ;  /* 0x000000b800157836 */ /* 0x000fe20000000000 */
[----:B------:R-:W-:Y:S02]  /*9080*/  ISETP.GE.AND P3, PT, R4, UR4, PT ;  /* 0x0000000404007c0c */ /* 0x000fe4000bf66270 */
[----:B------:R-:W-:Y:S02]  /*9090*/  ISETP.GE.AND P6, PT, R22, UR4, PT ;  /* 0x0000000416007c0c */ /* 0x000fe4000bfc6270 */
[----:B------:R-:W-:Y:S02]  /*90a0*/  ISETP.GE.AND P5, PT, R21, UR4, PT ;  /* 0x0000000415007c0c */ /* 0x000fe4000bfa6270 */
[----:B------:R-:W-:Y:S02]  /*90b0*/  @!P1 LEA.HI R24, R24, R24, RZ, 0x1 ;  /* 0x0000001818189211 */ /* 0x000fe400078f08ff */
[----:B------:R-:W-:-:S02]  /*90c0*/  @!P2 LEA.HI R3, R3, R3, RZ, 0x1 ;  /* 0x000000030303a211 */ /* 0x000fc400078f08ff */
[----:B0-----:R-:W-:Y:S02]  /*90d0*/  @!P0 LOP3.LUT R11, R23, 0xfffffffe, RZ, 0xc0, !PT ;  /* 0xfffffffe170b8812 */ /* 0x001fe400078ec0ff */
        /* <DEDUP_REMOVED lines=9> */
[----:B--2---:R-:W-:Y:S01]  /*9170*/  @!P2 IMAD.WIDE R14, R3, 0x4, R6 ;  /* 0x00000004030ea825 */ /* 0x004fe200078e0206 */
[----:B---3--:R-:W-:Y:S01]  /*9180*/  @!P3 LOP3.LUT R17, R4, 0xfffffffe, RZ, 0xc0, !PT ;  /* 0xfffffffe0411b812 */ /* 0x008fe200078ec0ff */
[----:B------:R1:W-:Y:S01]  /*9190*/  @!P1 ST.E.64 desc[UR44][R12.64], R100 ;  /* 0x000000640c009985 */ /* 0x0003e2000c101b2c */
[----:B----4-:R-:W-:Y:S01]  /*91a0*/  @!P4 LOP3.LUT R19, R20, 0xfffffffe, RZ, 0xc0, !PT ;  /* 0xfffffffe1413c812 */ /* 0x010fe200078ec0ff */
[----:B------:R-:W-:Y:S01]  /*91b0*/  VIADD R4, R0, 0xd0 ;  /* 0x000000d000047836 */ /* 0x000fe20000000000 */
[----:B------:R-:W-:Y:S01]  /*91c0*/  @!P6 LOP3.LUT R3, R22, 0xfffffffe, RZ, 0xc0, !PT ;  /* 0xfffffffe1603e812 */ /* 0x000fe200078ec0ff */
[----:B------:R2:W-:Y:S01]  /*91d0*/  @!P2 ST.E.64 desc[UR44][R14.64], R104 ;  /* 0x000000680e00a985 */ /* 0x0005e2000c101b2c */
[----:B------:R-:W-:-:S02]  /*91e0*/  @!P5 LOP3.LUT R21, R21, 0xfffffffe, RZ, 0xc0, !PT ;  /* 0xfffffffe1515d812 */ /* 0x000fc400078ec0ff */
[----:B------:R-:W-:Y:S02]  /*91f0*/  IADD3 R20, R0, 0xd8, RZ ;  /* 0x000000d800147810 */ /* 0x000fe40007ffe0ff */
[----:B------:R-:W-:Y:S01]  /*9200*/  ISETP.GE.AND P1, PT, R4, UR4, PT ;  /* 0x0000000404007c0c */ /* 0x000fe2000bf26270 */
[----:B0-----:R-:W-:Y:S01]  /*9210*/  @!P3 IMAD.WIDE R10, R17, 0x4, R6 ;  /* 0x00000004110ab825 */ /* 0x001fe200078e0206 */
[----:B------:R-:W-:-:S03]  /*9220*/  ISETP.GE.AND P2, PT, R20, UR4, PT ;  /* 0x0000000414007c0c */ /* 0x000fc6000bf46270 */
[--C-:B-1----:R-:W-:Y:S01]  /*9230*/  @!P4 IMAD.WIDE R12, R19, 0x4, R6.reuse ;  /* 0x00000004130cc825 */ /* 0x102fe200078e0206 */
[----:B------:R0:W-:Y:S03]  /*9240*/  @!P3 ST.E.64 desc[UR44][R10.64], R108 ;  /* 0x0000006c0a00b985 */ /* 0x0001e6000c101b2c */
[--C-:B------:R-:W-:Y:S01]  /*9250*/  @!P6 IMAD.WIDE R18, R3, 0x4, R6.reuse ;  /* 0x000000040312e825 */ /* 0x100fe200078e0206 */
[----:B------:R1:W-:Y:S03]  /*9260*/  @!P4 ST.E.64 desc[UR44][R12.64], R112 ;  /* 0x000000700c00c985 */ /* 0x0003e6000c101b2c */
[----:B------:R-:W-:Y:S01]  /*9270*/  VIADD R3, R0, 0xc8 ;  /* 0x000000c800037836 */ /* 0x000fe20000000000 */
[----:B------:R-:W-:Y:S01]  /*9280*/  @!P1 LEA.HI R4, R4, R4, RZ, 0x1 ;  /* 0x0000000404049211 */ /* 0x000fe200078f08ff */
[----:B------:R-:W-:Y:S01]  /*9290*/  @!P5 IMAD.WIDE R16, R21, 0x4, R6 ;  /* 0x000000041510d825 */ /* 0x000fe200078e0206 */
[----:B------:R-:W-:-:S02]  /*92a0*/  @!P2 LEA.HI R20, R20, R20, RZ, 0x1 ;  /* 0x000000141414a211 */ /* 0x000fc400078f08ff */
[----:B------:R-:W-:Y:S01]  /*92b0*/  ISETP.GE.AND P0, PT, R3, UR4, PT ;  /* 0x0000000403007c0c */ /* 0x000fe2000bf06270 */
[C---:B------:R-:W-:Y:S01]  /*92c0*/  VIADD R21, R0.reuse, 0xe0 ;  /* 0x000000e000157836 */ /* 0x040fe20000000000 */
[----:B------:R3:W-:Y:S01]  /*92d0*/  @!P5 ST.E.64 desc[UR44][R16.64], R116 ;  /* 0x000000741000d985 */ /* 0x0007e2000c101b2c */
[C---:B--2---:R-:W-:Y:S02]  /*92e0*/  VIADD R14, R0.reuse, 0xe8 ;  /* 0x000000e8000e7836 */ /* 0x044fe40000000000 */
[C---:B------:R-:W-:Y:S01]  /*92f0*/  VIADD R15, R0.reuse, 0xf0 ;  /* 0x000000f0000f7836 */ /* 0x040fe20000000000 */
[----:B------:R2:W-:Y:S01]  /*9300*/  @!P6 ST.E.64 desc[UR44][R18.64], R120 ;  /* 0x000000781200e985 */ /* 0x0005e2000c101b2c */
[----:B0-----:R-:W-:Y:S01]  /*9310*/  VIADD R11, R0, 0xf8 ;  /* 0x000000f8000b7836 */ /* 0x001fe20000000000 */
[----:B------:R-:W-:Y:S02]  /*9320*/  ISETP.GE.AND P3, PT, R21, UR4, PT ;  /* 0x0000000415007c0c */ /* 0x000fe4000bf66270 */
[----:B------:R-:W-:-:S02]  /*9330*/  ISETP.GE.AND P4, PT, R14, UR4, PT ;  /* 0x000000040e007c0c */ /* 0x000fc4000bf86270 */
[----:B------:R-:W-:Y:S02]  /*9340*/  ISETP.GE.AND P5, PT, R15, UR4, PT ;  /* 0x000000040f007c0c */ /* 0x000fe4000bfa6270 */
[----:B------:R-:W-:Y:S02]  /*9350*/  ISETP.GE.AND P6, PT, R11, UR4, PT ;  /* 0x000000040b007c0c */ /* 0x000fe4000bfc6270 */
[----:B------:R-:W-:Y:S02]  /*9360*/  @!P0 LEA.HI R3, R3, R3, RZ, 0x1 ;  /* 0x0000000303038211 */ /* 0x000fe400078f08ff */
[----:B-1----:R-:W-:Y:S02]  /*9370*/  @!P1 LOP3.LUT R13, R4, 0xfffffffe, RZ, 0xc0, !PT ;  /* 0xfffffffe040d9812 */ /* 0x002fe400078ec0ff */
[----:B------:R-:W-:Y:S02]  /*9380*/  @!P0 LOP3.LUT R3, R3, 0xfffffffe, RZ, 0xc0, !PT ;  /* 0xfffffffe03038812 */ /* 0x000fe400078ec0ff */
[----:B------:R-:W-:Y:S01]  /*9390*/  @!P3 LEA.HI R21, R21, R21, RZ, 0x1 ;  /* 0x000000151515b211 */ /* 0x000fe200078f08ff */
[----:B------:R-:W-:Y:S01]  /*93a0*/  @!P1 IMAD.WIDE R12, R13, 0x4, R6 ;  /* 0x000000040d0c9825 */ /* 0x000fe200078e0206 */
[----:B------:R-:W-:-:S02]  /*93b0*/  @!P4 LEA.HI R14, R14, R14, RZ, 0x1 ;  /* 0x0000000e0e0ec211 */ /* 0x000fc400078f08ff */
[----:B------:R-:W-:Y:S02]  /*93c0*/  @!P5 LEA.HI R10, R15, R15, RZ, 0x1 ;  /* 0x0000000f0f0ad211 */ /* 0x000fe400078f08ff */
[----:B------:R-:W-:Y:S02]  /*93d0*/  @!P6 LEA.HI R11, R11, R11, RZ, 0x1 ;  /* 0x0000000b0b0be211 */ /* 0x000fe400078f08ff */
[----:B------:R-:W-:Y:S02]  /*93e0*/  @!P2 LOP3.LUT R15, R20, 0xfffffffe, RZ, 0xc0, !PT ;  /* 0xfffffffe140fa812 */ /* 0x000fe400078ec0ff */
[----:B---3--:R-:W-:Y:S02]  /*93f0*/  @!P3 LOP3.LUT R17, R21, 0xfffffffe, RZ, 0xc0, !PT ;  /* 0xfffffffe1511b812 */ /* 0x008fe400078ec0ff */
[----:B--2---:R-:W-:Y:S01]  /*9400*/  @!P4 LOP3.LUT R19, R14, 0xfffffffe, RZ, 0xc0, !PT ;  /* 0xfffffffe0e13c812 */ /* 0x004fe200078ec0ff */
[----:B------:R-:W-:Y:S01]  /*9410*/  @!P2 IMAD.WIDE R14, R15, 0x4, R6 ;  /* 0x000000040f0ea825 */ /* 0x000fe200078e0206 */
[----:B------:R-:W-:-:S02]  /*9420*/  @!P5 LOP3.LUT R21, R10, 0xfffffffe, RZ, 0xc0, !PT ;  /* 0xfffffffe0a15d812 */ /* 0x000fc400078ec0ff */
        /* <DEDUP_REMOVED lines=13> */
.L_x_4262:
[----:B------:R-:W-:Y:S05]  /*9500*/  BSYNC B0 ;  /* 0x0000000000007941 */ /* 0x000fea0003800000 */
.L_x_4261:
        /* <DEDUP_REMOVED lines=16> */
[C---:B------:R-:W-:Y:S01]  /*9610*/  VIADD R15, R0.reuse, 0x40 ;  /* 0x00000040000f7836 */ /* 0x040fe20000000000 */
[C---:B------:R-:W-:Y:S01]  /*9620*/  IADD3 R12, R0.reuse, 0x28, RZ ;  /* 0x00000028000c7810 */ /* 0x040fe20007ffe0ff */
[----:B------:R-:W-:-:S02]  /*9630*/  VIADD R16, R0, 0x48 ;  /* 0x0000004800107836 */ /* 0x000fc40000000000 */
[C---:B------:R-:W-:Y:S01]  /*9640*/  VIADD R18, R0.reuse, 0x50 ;  /* 0x0000005000127836 */ /* 0x040fe20000000000 */
[----:B------:R-:W-:Y:S01]  /*9650*/  ISETP.GE.AND P3, PT, R15, UR4, PT ;  /* 0x000000040f007c0c */ /* 0x000fe2000bf66270 */
[----:B------:R-:W-:Y:S01]  /*9660*/  VIADD R19, R0, 0x58 ;  /* 0x0000005800137836 */ /* 0x000fe20000000000 */
[----:B------:R-:W-:Y:S01]  /*9670*/  @!P1 LEA.HI R4, R4, R4, RZ, 0x1 ;  /* 0x0000000404049211 */ /* 0x000fe200078f08ff */
[----:B------:R-:W-:Y:S01]  /*9680*/  VIADD R20, R0, 0x80 ;  /* 0x0000008000147836 */ /* 0x000fe20000000000 */
[----:B------:R-:W-:Y:S02]  /*9690*/  @!P2 LEA.HI R5, R5, R5, RZ, 0x1 ;  /* 0x000000050505a211 */ /* 0x000fe400078f08ff */
[----:B-1----:R-:W-:Y:S02]  /*96a0*/  @!P1 LOP3.LUT R7, R4, 0xfffffffe, RZ, 0xc0, !PT ;  /* 0xfffffffe04079812 */ /* 0x002fe400078ec0ff */
[----:B------:R-:W-:Y:S01]  /*96b0*/  @!P2 LOP3.LUT R9, R5, 0xfffffffe, RZ, 0xc0, !PT ;  /* 0xfffffffe0509a812 */ /* 0x000fe200078ec0ff */
[----:B---3--:R-:W-:Y:S01]  /*96c0*/  @!P0 IMAD.WIDE R4, R0, 0x4, R2 ;  /* 0x0000000400048825 */ /* 0x008fe200078e0202 */
[----:B------:R-:W-:-:S02]  /*96d0*/  ISETP.GE.AND P4, PT, R16, UR4, PT ;  /* 0x0000000410007c0c */ /* 0x000fc4000bf86270 */
[----:B------:R-:W-:Y:S01]  /*96e0*/  @!P5 LEA.HI R10, R10, R10, RZ, 0x1 ;  /* 0x0000000a0a0ad211 */ /* 0x000fe200078f08ff */
        /* <DEDUP_REMOVED lines=25> */
[----:B------:R-:W-:-:S02]  /*9880*/  @!P4 LOP3.LUT R17, R16, 0xfffffffe, RZ, 0xc0, !PT ;  /* 0xfffffffe1011c812 */ /* 0x000fc400078ec0ff */
[----:B------:R-:W-:Y:S02]  /*9890*/  ISETP.GE.AND P5, PT, R18, UR4, PT ;  /* 0x0000000412007c0c */ /* 0x000fe4000bfa6270 */
[----:B------:R-:W-:Y:S02]  /*98a0*/  ISETP.GE.AND P6, PT, R19, UR4, PT ;  /* 0x0000000413007c0c */ /* 0x000fe4000bfc6270 */
[----:B------:R-:W-:Y:S01]  /*98b0*/  IADD3 R16, R0, 0x70, RZ ;  /* 0x0000007000107810 */ /* 0x000fe20007ffe0ff */
        /* <DEDUP_REMOVED lines=38> */
[----:B----4-:R-:W-:Y:S02]  /*9b20*/  @!P0 LOP3.LUT R13, R20, 0xfffffffe, RZ, 0xc0, !PT ;  /* 0xfffffffe140d8812 */ /* 0x010fe400078ec0ff */
[----:B------:R-:W-:Y:S01]  /*9b30*/  ISETP.GE.AND P6, PT, R18, UR4, PT ;  /* 0x0000000412007c0c */ /* 0x000fe2000bfc6270 */
[----:B0-----:R-:W-:Y:S01]  /*9b40*/  @!P4 IMAD.WIDE R4, R9, 0x4, R2 ;  /* 0x000000040904c825 */ /* 0x001fe200078e0202 */
[----:B------:R-:W-:-:S02]  /*9b50*/  ISETP.GE.AND P5, PT, R19, UR4, PT ;  /* 0x0000000413007c0c */ /* 0x000fc4000bfa6270 */
[----:B------:R-:W-:Y:S01]  /*9b60*/  IADD3 R20, R0, 0xb8, RZ ;  /* 0x000000b800147810 */ /* 0x000fe20007ffe0ff */
        /* <DEDUP_REMOVED lines=94> */
.L_x_4260:
[----:B------:R-:W0:Y:S02]  /*a150*/  S2R R0, SR_TID.X ;  /* 0x0000000000007919 */ /* 0x000e240000002100 */
[----:B0-----:R-:W-:-:S04]  /*a160*/  IADD3 R2, R0, -0x80, RZ ;  /* 0xffffff8000027810 */ /* 0x001fc80007ffe0ff */
        /* <DEDUP_REMOVED lines=32> */
[----:B--2---:R-:W-:-:S03]  /*a370*/  @P0 IMAD.HI.U32 R4, R0, R7, RZ ;  /* 0x0000000700040227 */ /* 0x004fc600078e00ff */
[----:B------:R-:W-:Y:S01]  /*a380*/  IADD3 R3, R11, R3, RZ ;  /* 0x000000030b037210 */ /* 0x000fe20007ffe0ff */
[----:B------:R-:W-:Y:S01]  /*a390*/  IMAD R7, RZ, RZ, -UR37 ;  /* 0x80000025ff077e24 */ /* 0x000fe2000f8e02ff */
[----:B---3--:R-:W-:-:S03]  /*a3a0*/  @P0 SHF.R.U32.HI R5, RZ, R9, R4 ;  /* 0x00000009ff050219 */ /* 0x008fc60000011604 */
[----:B0-----:R-:W-:Y:S02]  /*a3b0*/  IMAD R9, R8, R7, UR10 ;  /* 0x0000000a08097e24 */ /* 0x001fe4000f8e0207 */
        /* <DEDUP_REMOVED lines=21> */
.L_x_4225:
        /* <DEDUP_REMOVED lines=18> */
.L_x_4263:
[----:B------:R-:W-:Y:S01]  /*a630*/  ULDC UR40, c[0x0][0xc50] ;  /* 0x0003140000287ab9 */ /* 0x000fe20000000800 */
[----:B------:R-:W-:Y:S01]  /*a640*/  UMOV UR36, UR6 ;  /* 0x0000000600247c82 */ /* 0x000fe20008000000 */
[----:B------:R-:W-:-:S11]  /*a650*/  UISETP.NE.AND UP0, UPT, UR40, 0x1, UPT ;  /* 0x000000012800788c */ /* 0x000fd6000bf05270 */
[----:B------:R-:W-:Y:S01]  /*a660*/  @UP0 ULDC UR4, c[0x0][0xc54] ;  /* 0x0003150000040ab9 */ /* 0x000fe20000000800 */
[----:B------:R-:W-:Y:S01]  /*a670*/  @UP0 ULDC UR7, c[0x0][0xc58] ;  /* 0x0003160000070ab9 */ /* 0x000fe20000000800 */
[----:B------:R-:W-:-:S04]  /*a680*/  UIMAD.WIDE.U32 UR4, UR6, UR4, URZ ;  /* 0x00000004060472a5 */ /* 0x000fc8000f8e003f */
[----:B------:R-:W-:-:S12]  /*a690*/  @UP0 USHF.R.U32.HI UR36, URZ, UR7, UR5 ;  /* 0x000000073f240299 */ /* 0x000fd80008011605 */
.L_x_4264:
        /* <DEDUP_REMOVED lines=12> */
[----:B------:R-:W-:Y:S01]  /*a760*/  ULDC UR8, c[0x0][0x424] ;  /* 0x0001090000087ab9 */ /* 0x000fe20000000800 */
[----:B------:R-:W-:Y:S02]  /*a770*/  ULDC UR7, c[0x0][0x288] ;  /* 0x0000a20000077ab9 */ /* 0x000fe40000000800 */
[----:B------:R-:W-:Y:S02]  /*a780*/  UISETP.NE.AND.EX UP0, UPT, UR5, URZ, UPT, UP0 ;  /* 0x0000003f0500728c */ /* 0x000fe4000bf05300 */
[----:B------:R-:W-:-:S02]  /*a790*/  UIADD3 UR7, -UR7, 0x60, URZ ;  /* 0x0000006007077890 */ /* 0x000fc4000fffe13f */
[----:B------:R-:W-:Y:S01]  /*a7a0*/  USEL UR8, UR8, 0x1, UP0 ;  /* 0x0000000108087887 */ /* 0x000fe20008000000 */
[----:B------:R-:W-:Y:S01]  /*a7b0*/  @UP1 ULDC UR4, c[0x0][0x44c] ;  /* 0x0001130000041ab9 */ /* 0x000fe20000000800 */
[----:B------:R-:W-:Y:S01]  /*a7c0*/  ULDC UR9, c[0x0][0x2f0] ;  /* 0x0000bc0000097ab9 */ /* 0x000fe20000000800 */
[----:B------:R-:W-:Y:S01]  /*a7d0*/  @UP1 ULDC UR10, c[0x0][0x450] ;  /* 0x00011400000a1ab9 */ /* 0x000fe20000000800 */
[----:B------:R-:W-:Y:S01]  /*a7e0*/  UIMAD UR7, UR8, UR9, UR7 ;  /* 0x00000009080772a4 */ /* 0x000fe2000f8e0207 */
[----:B------:R-:W-:Y:S01]  /*a7f0*/  UMOV UR43, URZ ;  /* 0x0000003f002b7c82 */ /* 0x000fe20008000000 */
[----:B0-----:R-:W-:-:S04]  /*a800*/  ULEA UR6, UR6, 0x7f, 0x7 ;  /* 0x0000007f06067891 */ /* 0x001fc8000f8e383f */
[----:B------:R-:W-:Y:S02]  /*a810*/  UIMAD.WIDE.U32 UR4, UR6, UR4, URZ ;  /* 0x00000004060472a5 */ /* 0x000fe4000f8e003f */
[----:B------:R-:W-:Y:S02]  /*a820*/  UIMAD UR4, UR8, UR9, 0x5f ;  /* 0x0000005f080474a4 */ /* 0x000fe4000f8e0209 */
[----:B------:R-:W-:Y:S02]  /*a830*/  @UP1 USHF.R.U32.HI UR6, URZ, UR10, UR5 ;  /* 0x0000000a3f061299 */ /* 0x000fe40008011605 */
[----:B------:R-:W-:Y:S02]  /*a840*/  UIMAD.WIDE UR4, UR4, 0x2aaaaaab, URZ ;  /* 0x2aaaaaab040478a5 */ /* 0x000fe4000f8e023f */
[----:B------:R-:W-:Y:S02]  /*a850*/  UIADD3 UR7, UR7, UR6, URZ ;  /* 0x0000000607077290 */ /* 0x000fe4000fffe03f */
[----:B------:R-:W-:-:S02]  /*a860*/  USHF.R.U32.HI UR4, URZ, 0x1f, UR5 ;  /* 0x0000001f3f047899 */ /* 0x000fc40008011605 */
[----:B------:R-:W-:Y:S02]  /*a870*/  UIMAD.WIDE UR6, UR7, 0x2aaaaaab, URZ ;  /* 0x2aaaaaab070678a5 */ /* 0x000fe4000f8e023f */
[----:B------:R-:W-:Y:S02]  /*a880*/  ULEA.HI.SX32 UR4, UR5, UR4, 0x1c ;  /* 0x0000000405047291 */ /* 0x000fe4000f8fe23f */
[----:B------:R-:W-:Y:S02]  /*a890*/  USHF.R.U32.HI UR6, URZ, 0x1f, UR7 ;  /* 0x0000001f3f067899 */ /* 0x000fe40008011607 */
[----:B------:R-:W-:Y:S02]  /*a8a0*/  USHF.R.U32.HI UR10, URZ, 0x10, UR40 ;  /* 0x000000103f0a7899 */ /* 0x000fe40008011628 */
[----:B------:R-:W-:Y:S02]  /*a8b0*/  ULEA.HI.SX32 UR6, UR7, UR6, 0x1c ;  /* 0x0000000607067291 */ /* 0x000fe4000f8fe23f */
[----:B------:R-:W-:-:S02]  /*a8c0*/  ULOP3.LUT UR40, UR40, 0xffff, URZ, 0xc0, !UPT ;  /* 0x0000ffff28287892 */ /* 0x000fc4000f8ec03f */
[----:B------:R-:W-:-:S04]  /*a8d0*/  UISETP.LT.AND UP0, UPT, UR4, UR6, UPT ;  /* 0x000000060400728c */ /* 0x000fc8000bf01270 */
[----:B------:R-:W-:Y:S02]  /*a8e0*/  USEL UR41, UR4, UR6, UP0 ;  /* 0x0000000604297287 */ /* 0x000fe40008000000 */
[----:B------:R-:W-:Y:S02]  /*a8f0*/  UISETP.NE.AND UP0, UPT, UR10, URZ, UPT ;  /* 0x0000003f0a00728c */ /* 0x000fe4000bf05270 */
[----:B------:R-:W-:-:S06]  /*a900*/  UISETP.GE.AND UP1, UPT, UR41, 0x1, UPT ;  /* 0x000000012900788c */ /* 0x000fcc000bf26270 */
[----:B------:R-:W-:-:S03]  /*a910*/  PLOP3.LUT P0, PT, PT, PT, UP1, 0x80, 0x0 ;  /* 0x000000000000781c */ /* 0x000fc60003f0f018 */
[----:B------:R-:W-:-:S10]  /*a920*/  @!UP0 ULDC UR10, c[0x0][0x9f0] ;  /* 0x00027c00000a8ab9 */ /* 0x000fd40000000800 */
[----:B------:R-:W-:Y:S05]  /*a930*/  @!P0 BRA `(.L_x_4266) ;  /* 0x0000000000848947 */ /* 0x000fea0003800000 */
[----:B------:R-:W-:Y:S01]  /*a940*/  IMAD.U32 R4, RZ, RZ, UR10 ;  /* 0x0000000aff047e24 */ /* 0x000fe2000f8e00ff */
[----:B------:R-:W-:Y:S01]  /*a950*/  UIADD3 UR6, UR10, -0x1, UR41 ;  /* 0xffffffff0a067890 */ /* 0x000fe2000fffe029 */
[----:B------:R-:W-:-:S03]  /*a960*/  UMOV UR4, URZ ;  /* 0x0000003f00047c82 */ /* 0x000fc60008000000 */
[-C--:B------:R-:W-:Y:S02]  /*a970*/  IABS R2, R4.reuse ;  /* 0x0000000400027213 */ /* 0x080fe40000000000 */
[----:B------:R-:W-:Y:S01]  /*a980*/  IABS R5, R4 ;  /* 0x0000000400057213 */ /* 0x000fe20000000000 */
[----:B------:R-:W-:Y:S01]  /*a990*/  IMAD.U32 R4, RZ, RZ, UR6 ;  /* 0x00000006ff047e24 */ /* 0x000fe2000f8e00ff */
[----:B------:R-:W-:Y:S01]  /*a9a0*/  R2UR UR11, R2 ;  /* 0x00000000020b72ca */ /* 0x000fe200000e0000 */
[----:B------:R-:W-:Y:S01]  /*a9b0*/  ULOP3.LUT UR6, UR6, UR10, URZ, 0x3c, !UPT ;  /* 0x0000000a06067292 */ /* 0x000fe2000f8e3c3f */
[----:B------:R-:W-:-:S11]  /*a9c0*/  IADD3 R5, RZ, -R5, RZ ;  /* 0x80000005ff057210 */ /* 0x000fd60007ffe0ff */
        /* <DEDUP_REMOVED lines=24> */
.L_x_4266:
        /* <DEDUP_REMOVED lines=32> */
.L_x_4267:
        /* <DEDUP_REMOVED lines=20> */
.L_x_4269:
        /* <DEDUP_REMOVED lines=15> */
.L_x_4268:
        /* <DEDUP_REMOVED lines=17> */
.L_x_4349:
        /* <DEDUP_REMOVED lines=8> */
.L_x_4352:
        /* <DEDUP_REMOVED lines=23> */
.L_x_4273:
[----:B------:R-:W-:Y:S01]  /*b280*/  IMAD.MOV.U32 R0, RZ, RZ, 0x1 ;  /* 0x00000001ff007424 */ /* 0x000fe200078e00ff */
[----:B0-----:R-:W0:Y:S04]  /*b290*/  S2R R8, SR_TID.X ;  /* 0x0000000000087919 */ /* 0x001e280000002100 */
[----:B------:R-:W-:-:S04]  /*b2a0*/  SHF.L.U32 R0, R0, 0x1f, RZ ;  /* 0x0000001f00007819 */ /* 0x000fc800000006ff */
[----:B------:R-:W1:Y:S01]  /*b2b0*/  SYNCS.PHASECHK.TRANS64.TRYWAIT P0, [UR38+0x22840], R0 ;  /* 0x02284000ff0075a7 */ /* 0x000e620008000166 */
[----:B0-----:R-:W-:-:S04]  /*b2c0*/  LOP3.LUT R2, R8, 0x7f, RZ, 0xc0, !PT ;  /* 0x0000007f08027812 */ /* 0x001fc800078ec0ff */
[----:B------:R-:W-:Y:S01]  /*b2d0*/  ISETP.NE.AND P1, PT, R2, RZ, PT ;  /* 0x000000ff0200720c */ /* 0x000fe20003f25270 */
[----:B-1----:R-:W-:-:S12]  /*b2e0*/  @!P0 BRA `(.L_x_4274) ;  /* 0x0000003000888947 */ /* 0x002fd80003800000 */
.L_x_4353:
[----:B------:R-:W-:Y:S05]  /*b2f0*/  @P1 BRA `(.L_x_4275) ;  /* 0x0000000000181947 */ /* 0x000fea0003800000 */
[----:B------:R-:W1:Y:S01]  /*b300*/  S2R R2, SR_TID.X ;  /* 0x0000000000027919 */ /* 0x000e620000002100 */
[----:B0-----:R-:W-:-:S04]  /*b310*/  IMAD.MOV.U32 R0, RZ, RZ, 0x3000 ;  /* 0x00003000ff007424 */ /* 0x001fc800078e00ff */
[----:B------:R2:W-:Y:S01]  /*b320*/  SYNCS.ARRIVE.TRANS64 RZ, [UR38+0x22830], R0 ;  /* 0x02283000ffff79a7 */ /* 0x0005e20008000026 */
[----:B-1----:R-:W-:-:S13]  /*b330*/  LOP3.LUT P0, RZ, R2, 0x1f, RZ, 0xc0, !PT ;  /* 0x0000001f02ff7812 */ /* 0x002fda000780c0ff */
[----:B--2---:R-:W-:Y:S05]  /*b340*/  @!P0 BRA `(.L_x_4275) ;  /* 0x0000000000048947 */ /* 0x004fea0003800000 */
[----:B------:R-:W-:Y:S01]  /*b350*/  BPT.TRAP 0x1 ;  /* 0x000000040000795c */ /* 0x000fe20000300000 */
.L_x_4275:
        /* <DEDUP_REMOVED lines=17> */
.L_x_4271:
        /* <DEDUP_REMOVED lines=22> */
.L_x_4276:
        /* <DEDUP_REMOVED lines=27> */
[--C-:B------:R-:W-:Y:S02]  /*b780*/  SHF.R.S32.HI R6, RZ, 0x1f, R5.reuse ;  /* 0x0000001fff067819 */ /* 0x100fe40000011405 */
[----:B------:R-:W-:Y:S01]  /*b790*/  IADD3 R3, R3, R9, RZ ;  /* 0x0000000903037210 */ /* 0x000fe20007ffe0ff */
[----:B------:R-:W-:Y:S02]  /*b7a0*/  IMAD.MOV R9, RZ, RZ, -R5 ;  /* 0x000000ffff097224 */ /* 0x000fe400078e0a05 */
[----:B------:R-:W-:-:S02]  /*b7b0*/  IMAD R6, R6, UR4, RZ ;  /* 0x0000000406067c24 */ /* 0x000fc4000f8e02ff */
[----:B------:R-:W-:Y:S02]  /*b7c0*/  IMAD R0, R4, R9, R0 ;  /* 0x0000000904007224 */ /* 0x000fe400078e0200 */
[C---:B------:R-:W-:Y:S02]  /*b7d0*/  IMAD R9, R5.reuse, UR5, R6 ;  /* 0x0000000505097c24 */ /* 0x040fe4000f8e0206 */
[----:B------:R-:W-:Y:S01]  /*b7e0*/  IMAD.WIDE.U32 R2, R5, UR4, R2 ;  /* 0x0000000405027c25 */ /* 0x000fe2000f8e0002 */
[----:B------:R-:W-:Y:S01]  /*b7f0*/  SHF.R.S32.HI R5, RZ, 0x1f, R0 ;  /* 0x0000001fff057819 */ /* 0x000fe20000011400 */
[----:B------:R-:W-:Y:S02]  /*b800*/  ULDC.64 UR4, c[0x0][0x2c8] ;  /* 0x0000b20000047ab9 */ /* 0x000fe40000000a00 */
[----:B------:R-:W-:Y:S02]  /*b810*/  IMAD.IADD R3, R3, 0x1, R9 ;  /* 0x0000000103037824 */ /* 0x000fe400078e0209 */
[----:B------:R-:W-:-:S02]  /*b820*/  IMAD R5, R5, UR4, RZ ;  /* 0x0000000405057c24 */ /* 0x000fc4000f8e02ff */
        /* <DEDUP_REMOVED lines=21> */
[----:B------:R-:W-:-:S03]  /*b980*/  IADD3 R11, R7, 0x10, RZ ;  /* 0x00000010070b7810 */ /* 0x000fc60007ffe0ff */
        /* <DEDUP_REMOVED lines=31> */
[----:B-1----:R-:W-:Y:S01]  /*bb80*/  @!P1 IMAD.X R3, RZ, RZ, R2, P2 ;  /* 0x000000ffff039224 */ /* 0x002fe200010e0602 */
[----:B------:R-:W-:Y:S02]  /*bb90*/  @!P1 MOV R2, R14 ;  /* 0x0000000e00029202 */ /* 0x000fe40000000f00 */
        /* <DEDUP_REMOVED lines=21> */
[----:B------:R-:W-:Y:S01]  /*bcf0*/  @!P1 LEA R9, R6, UR38, 0x1 ;  /* 0x0000002606099c11 */ /* 0x000fe2000f8e08ff */
[----:B------:R-:W2:Y:S01]  /*bd00*/  SHFL.IDX PT, R5, R5, 0x7, 0x181f ;  /* 0x00f81f0005057f89 */ /* 0x000ea200000e0000 */
[----:B0-----:R-:W-:-:S04]  /*bd10*/  @!P1 LEA R14, P2, R8, R14, 0x1 ;  /* 0x0000000e080e9211 */ /* 0x001fc800078408ff */
[----:B-1----:R-:W-:Y:S01]  /*bd20*/  @!P1 IADD3.X R3, RZ, R2, RZ, P2, !PT ;  /* 0x00000002ff039210 */ /* 0x002fe200017fe4ff */
[----:B------:R-:W-:Y:S02]  /*bd30*/  @!P1 IMAD.MOV.U32 R2, RZ, RZ, R14 ;  /* 0x000000ffff029224 */ /* 0x000fe400078e000e */
[----:B------:R0:W1:Y:S04]  /*bd40*/  SHFL.IDX PT, R14, R0, 0x7, 0x181f ;  /* 0x00f81f00000e7f89 */ /* 0x00006800000e0000 */
[----:B--2---:R0:W-:Y:S02]  /*bd50*/  @!P1 LDGSTS.E.BYPASS.LTC128B.128 [R9+0x1b400], desc[UR44][R2.64], !P0 ;  /* 0x1b40000002099fae */ /* 0x0041e4000c101d6c */
.L_x_4370:
        /* <DEDUP_REMOVED lines=18> */
.L_x_4371:
        /* <DEDUP_REMOVED lines=9> */
.L_x_4372:
        /* <DEDUP_REMOVED lines=8> */
.L_x_4283:
[----:B------:R-:W-:Y:S05]  /*bf90*/  BSYNC B1 ;  /* 0x0000000000017941 */ /* 0x000fea0003800000 */
.L_x_4282:
        /* <DEDUP_REMOVED lines=11> */
.L_x_4284:
        /* <DEDUP_REMOVED lines=13> */
.L_x_4285:
        /* <DEDUP_REMOVED lines=13> */
.L_x_4286:
        /* <DEDUP_REMOVED lines=13> */
.L_x_4287:
        /* <DEDUP_REMOVED lines=8> */
.L_x_4280:
[----:B------:R-:W-:Y:S05]  /*c340*/  BSYNC B0 ;  /* 0x0000000000007941 */ /* 0x000fea0003800000 */
.L_x_4279:
[----:B0-----:R-:W2:Y:S01]  /*c350*/  LDL.LU R3, [R1+0x8] ;  /* 0x0000080001037983 */ /* 0x001ea20000300800 */
[----:B------:R-:W-:Y:S01]  /*c360*/  MOV R9, RZ ;  /* 0x000000ff00097202 */ /* 0x000fe20000000f00 */
[----:B------:R-:W-:Y:S02]  /*c370*/  IMAD.MOV.U32 R6, RZ, RZ, 0x1 ;  /* 0x00000001ff067424 */ /* 0x000fe400078e00ff */
[----:B--2---:R-:W-:-:S05]  /*c380*/  VIADD R7, R3, 0xfffffffe ;  /* 0xfffffffe03077836 */ /* 0x004fca0000000000 */
        /* <DEDUP_REMOVED lines=26> */
.L_x_4321:
[----:B------:R-:W-:Y:S01]  /*c530*/  ISETP.NE.AND P0, PT, R19, RZ, PT ;  /* 0x000000ff1300720c */ /* 0x000fe20003f05270 */
[----:B------:R-:W-:Y:S01]  /*c540*/  BSSY B1, `(.L_x_4289) ;  /* 0x0000083000017945 */ /* 0x000fe20003800000 */
[----:B------:R-:W-:-:S04]  /*c550*/  IADD3 R8, R8, -0x2, RZ ;  /* 0xfffffffe08087810 */ /* 0x000fc80007ffe0ff */
[----:B------:R-:W-:-:S07]  /*c560*/  ISETP.NE.AND P1, PT, R8, RZ, PT ;  /* 0x000000ff0800720c */ /* 0x000fce0003f25270 */
[----:B------:R-:W-:Y:S06]  /*c570*/  @!P0 BRA `(.L_x_4290) ;  /* 0x0000000400fc8947 */ /* 0x000fec0003800000 */
[----:B------:R-:W2:Y:S01]  /*c580*/  LDL R2, [R1] ;  /* 0x0000000001027983 */ /* 0x000ea20000100800 */
[----:B------:R-:W-:Y:S01]  /*c590*/  IMAD.MOV.U32 R13, RZ, RZ, R7 ;  /* 0x000000ffff0d7224 */ /* 0x000fe200078e0007 */
        /* <DEDUP_REMOVED lines=21> */
.L_x_4291:
[----:B------:R-:W1:Y:S01]  /*c6f0*/  S2R R2, SR_TID.X ;  /* 0x0000000000027919 */ /* 0x000e620000002100 */
[----:B------:R-:W-:Y:S01]  /*c700*/  BSSY B2, `(.L_x_4292) ;  /* 0x0000006000027945 */ /* 0x000fe20003800000 */
[----:B-1----:R-:W-:Y:S02]  /*c710*/  LOP3.LUT R3, R2, 0x7f, RZ, 0xc0, !PT ;  /* 0x0000007f02037812 */ /* 0x002fe400078ec0ff */
[----:B------:R-:W-:Y:S02]  /*c720*/  SHF.L.U32 R2, R0, 0x1f, RZ ;  /* 0x0000001f00027819 */ /* 0x000fe400000006ff */
[----:B------:R-:W-:Y:S02]  /*c730*/  ISETP.NE.AND P2, PT, R3, RZ, PT ;  /* 0x000000ff0300720c */ /* 0x000fe40003f45270 */
[----:B------:R-:W1:Y:S02]  /*c740*/  SYNCS.PHASECHK.TRANS64.TRYWAIT P0, [UR38+0x22848], R2 ;  /* 0x02284802ff0075a7 */ /* 0x000e640008000166 */
[----:B-1----:R-:W-:Y:S09]  /*c750*/  @!P0 BRA `(.L_x_4293) ;  /* 0x0000002800208947 */ /* 0x002ff20003800000 */
.L_x_4373:
[----:B------:R-:W-:Y:S05]  /*c760*/  BSYNC B2 ;  /* 0x0000000000027941 */ /* 0x000fea0003800000 */
.L_x_4292:
[----:B------:R-:W-:Y:S04]  /*c770*/  BSSY B2, `(.L_x_4294) ;  /* 0x0000007000027945 */ /* 0x000fe80003800000 */
[----:B------:R-:W-:Y:S05]  /*c780*/  @P2 BRA `(.L_x_4295) ;  /* 0x0000000000142947 */ /* 0x000fea0003800000 */
[----:B------:R-:W-:Y:S01]  /*c790*/  ISETP.NE.AND P0, PT, R10, RZ, PT ;  /* 0x000000ff0a00720c */ /* 0x000fe20003f05270 */
[----:B-1----:R-:W-:-:S04]  /*c7a0*/  IMAD.MOV.U32 R3, RZ, RZ, 0x3000 ;  /* 0x00003000ff037424 */ /* 0x002fc800078e00ff */
[----:B------:R2:W-:Y:S08]  /*c7b0*/  SYNCS.ARRIVE.TRANS64 RZ, [UR38+0x22838], R3 ;  /* 0x02283803ffff79a7 */ /* 0x0005f00008000026 */
[----:B--2---:R-:W-:Y:S05]  /*c7c0*/  @!P0 BRA `(.L_x_4295) ;  /* 0x0000000000048947 */ /* 0x004fea0003800000 */
[----:B------:R-:W-:Y:S01]  /*c7d0*/  BPT.TRAP 0x1 ;  /* 0x000000040000795c */ /* 0x000fe20000300000 */
.L_x_4295:
[----:B------:R-:W-:Y:S05]  /*c7e0*/  BSYNC B2 ;  /* 0x0000000000027941 */ /* 0x000fea0003800000 */
.L_x_4294:
        /* <DEDUP_REMOVED lines=11> */
.L_x_4296:
        /* <DEDUP_REMOVED lines=10> */
.L_x_4374:
[----:B------:R-:W-:Y:S05]  /*c940*/  BSYNC B2 ;  /* 0x0000000000027941 */ /* 0x000fea0003800000 */
.L_x_4297:
[----:B------:R-:W-:Y:S01]  /*c950*/  BSSY B2, `(.L_x_4299) ;  /* 0x0000009000027945 */ /* 0x000fe20003800000 */
[----:B01----:R-:W-:Y:S01]  /*c960*/  MOV R2, 0x0 ;  /* 0x0000000000027802 */ /* 0x003fe20000000f00 */
[----:B------:R-:W-:Y:S02]  /*c970*/  IMAD.MOV.U32 R3, RZ, RZ, 0x14f00000 ;  /* 0x14f00000ff037424 */ /* 0x000fe400078e00ff */
[----:B------:R-:W-:Y:S05]  /*c980*/  @P2 BRA `(.L_x_4300) ;  /* 0x0000000000142947 */ /* 0x000fea0003800000 */
[----:B------:R-:W-:Y:S01]  /*c990*/  ISETP.NE.AND P0, PT, R10, RZ, PT ;  /* 0x000000ff0a00720c */ /* 0x000fe20003f05270 */
[----:B------:R-:W-:-:S04]  /*c9a0*/  IMAD.MOV.U32 R12, RZ, RZ, 0xc000 ;  /* 0x0000c000ff0c7424 */ /* 0x000fc800078e00ff */
[----:B------:R0:W-:Y:S08]  /*c9b0*/  SYNCS.ARRIVE.TRANS64 RZ, [UR38+0x22858], R12 ;  /* 0x0228580cffff79a7 */ /* 0x0001f00008000026 */
[----:B0-----:R-:W-:Y:S05]  /*c9c0*/  @!P0 BRA `(.L_x_4300) ;  /* 0x0000000000048947 */ /* 0x001fea0003800000 */
[----:B------:R-:W-:Y:S01]  /*c9d0*/  BPT.TRAP 0x1 ;  /* 0x000000040000795c */ /* 0x000fe20000300000 */
.L_x_4300:
[----:B------:R-:W-:Y:S05]  /*c9e0*/  BSYNC B2 ;  /* 0x0000000000027941 */ /* 0x000fea0003800000 */
.L_x_4299:
        /* <DEDUP_REMOVED lines=9> */
.L_x_4301:
        /* <DEDUP_REMOVED lines=13> */
.L_x_4302:
        /* <DEDUP_REMOVED lines=13> */
.L_x_4303:
        /* <DEDUP_REMOVED lines=13> */
.L_x_4304:
        /* <DEDUP_REMOVED lines=8> */
.L_x_4290:
[----:B------:R-:W-:Y:S05]  /*cd70*/  BSYNC B1 ;  /* 0x0000000000017941 */ /* 0x000fea0003800000 */
.L_x_4289:
[----:B------:R-:W-:Y:S01]  /*cd80*/  ISETP.NE.AND P3, PT, R19, RZ, PT ;  /* 0x000000ff1300720c */ /* 0x000fe20003f65270 */
[----:B------:R-:W-:Y:S01]  /*cd90*/  BSSY B1, `(.L_x_4305) ;  /* 0x0000083000017945 */ /* 0x000fe20003800000 */
[----:B------:R-:W-:-:S11]  /*cda0*/  LOP3.LUT R0, R0, 0x1, RZ, 0x3c, !PT ;  /* 0x0000000100007812 */ /* 0x000fd600078e3cff */
[----:B------:R-:W-:Y:S05]  /*cdb0*/  @!P3 BRA `(.L_x_4306) ;  /* 0x000000080000b947 */ /* 0x000fea0003800000 */
[----:B------:R-:W2:Y:S01]  /*cdc0*/  LDL R2, [R1] ;  /* 0x0000000001027983 */ /* 0x000ea20000100800 */
[----:B------:R-:W-:Y:S01]  /*cdd0*/  VIADD R12, R7, 0xffffffff ;  /* 0xffffffff070c7836 */ /* 0x000fe20000000000 */
        /* <DEDUP_REMOVED lines=21> */
.L_x_4307:
[----:B------:R-:W1:Y:S01]  /*cf30*/  S2R R2, SR_TID.X ;  /* 0x0000000000027919 */ /* 0x000e620000002100 */
[----:B------:R-:W-:Y:S01]  /*cf40*/  BSSY B2, `(.L_x_4308) ;  /* 0x0000006000027945 */ /* 0x000fe20003800000 */
[----:B-1----:R-:W-:Y:S02]  /*cf50*/  LOP3.LUT R3, R2, 0x7f, RZ, 0xc0, !PT ;  /* 0x0000007f02037812 */ /* 0x002fe400078ec0ff */
[----:B------:R-:W-:Y:S02]  /*cf60*/  SHF.L.U32 R2, R0, 0x1f, RZ ;  /* 0x0000001f00027819 */ /* 0x000fe400000006ff */
[----:B------:R-:W-:Y:S02]  /*cf70*/  ISETP.NE.AND P2, PT, R3, RZ, PT ;  /* 0x000000ff0300720c */ /* 0x000fe40003f45270 */
[----:B------:R-:W1:Y:S02]  /*cf80*/  SYNCS.PHASECHK.TRANS64.TRYWAIT P0, [UR38+0x22840], R2 ;  /* 0x02284002ff0075a7 */ /* 0x000e640008000166 */
[----:B-1----:R-:W-:Y:S09]  /*cf90*/  @!P0 BRA `(.L_x_4309) ;  /* 0x0000002000408947 */ /* 0x002ff20003800000 */
.L_x_4375:
[----:B------:R-:W-:Y:S05]  /*cfa0*/  BSYNC B2 ;  /* 0x0000000000027941 */ /* 0x000fea0003800000 */
.L_x_4308:
[----:B------:R-:W-:Y:S04]  /*cfb0*/  BSSY B2, `(.L_x_4310) ;  /* 0x0000007000027945 */ /* 0x000fe80003800000 */
[----:B------:R-:W-:Y:S05]  /*cfc0*/  @P2 BRA `(.L_x_4311) ;  /* 0x0000000000142947 */ /* 0x000fea0003800000 */
[----:B------:R-:W-:Y:S02]  /*cfd0*/  ISETP.NE.AND P0, PT, R10, RZ, PT ;  /* 0x000000ff0a00720c */ /* 0x000fe40003f05270 */
[----:B-1----:R-:W-:-:S04]  /*cfe0*/  MOV R3, 0x3000 ;  /* 0x0000300000037802 */ /* 0x002fc80000000f00 */
[----:B------:R2:W-:Y:S07]  /*cff0*/  SYNCS.ARRIVE.TRANS64 RZ, [UR38+0x22830], R3 ;  /* 0x02283003ffff79a7 */ /* 0x0005ee0008000026 */
[----:B------:R-:W-:Y:S05]  /*d000*/  @!P0 BRA `(.L_x_4311) ;  /* 0x0000000000048947 */ /* 0x000fea0003800000 */
[----:B------:R-:W-:Y:S01]  /*d010*/  BPT.TRAP 0x1 ;  /* 0x000000040000795c */ /* 0x000fe20000300000 */
.L_x_4311:
[----:B------:R-:W-:Y:S05]  /*d020*/  BSYNC B2 ;  /* 0x0000000000027941 */ /* 0x000fea0003800000 */
.L_x_4310:
        /* <DEDUP_REMOVED lines=11> */
.L_x_4312:
        /* <DEDUP_REMOVED lines=11> */
.L_x_4376:
[----:B------:R-:W-:Y:S05]  /*d190*/  BSYNC B2 ;  /* 0x0000000000027941 */ /* 0x000fea0003800000 */
.L_x_4313:
[----:B------:R-:W-:Y:S01]  /*d1a0*/  BSSY B2, `(.L_x_4315) ;  /* 0x0000009000027945 */ /* 0x000fe20003800000 */
[----:B01----:R-:W-:Y:S02]  /*d1b0*/  IMAD.MOV.U32 R2, RZ, RZ, 0x0 ;  /* 0x00000000ff027424 */ /* 0x003fe400078e00ff */
[----:B--2---:R-:W-:Y:S01]  /*d1c0*/  IMAD.MOV.U32 R3, RZ, RZ, 0x14f00000 ;  /* 0x14f00000ff037424 */ /* 0x004fe200078e00ff */
[----:B------:R-:W-:Y:S06]  /*d1d0*/  @P2 BRA `(.L_x_4316) ;  /* 0x0000000000142947 */ /* 0x000fec0003800000 */
[----:B------:R-:W-:Y:S01]  /*d1e0*/  ISETP.NE.AND P0, PT, R10, RZ, PT ;  /* 0x000000ff0a00720c */ /* 0x000fe20003f05270 */
[----:B------:R-:W-:-:S04]  /*d1f0*/  IMAD.MOV.U32 R5, RZ, RZ, 0xc000 ;  /* 0x0000c000ff057424 */ /* 0x000fc800078e00ff */
[----:B------:R0:W-:Y:S08]  /*d200*/  SYNCS.ARRIVE.TRANS64 RZ, [UR38+0x22850], R5 ;  /* 0x02285005ffff79a7 */ /* 0x0001f00008000026 */
[----:B0-----:R-:W-:Y:S05]  /*d210*/  @!P0 BRA `(.L_x_4316) ;  /* 0x0000000000048947 */ /* 0x001fea0003800000 */
[----:B------:R-:W-:Y:S01]  /*d220*/  BPT.TRAP 0x1 ;  /* 0x000000040000795c */ /* 0x000fe20000300000 */
.L_x_4316:
[----:B------:R-:W-:Y:S05]  /*d230*/  BSYNC B2 ;  /* 0x0000000000027941 */ /* 0x000fea0003800000 */
.L_x_4315:
        /* <DEDUP_REMOVED lines=9> */
.L_x_4317:
        /* <DEDUP_REMOVED lines=13> */
.L_x_4318:
        /* <DEDUP_REMOVED lines=13> */
.L_x_4319:
        /* <DEDUP_REMOVED lines=13> */
.L_x_4320:
        /* <DEDUP_REMOVED lines=8> */
.L_x_4306:
[----:B------:R-:W-:Y:S05]  /*d5c0*/  BSYNC B1 ;  /* 0x0000000000017941 */ /* 0x000fea0003800000 */
.L_x_4305:
[----:B------:R-:W-:Y:S01]  /*d5d0*/  VIADD R7, R7, 0xfffffffe ;  /* 0xfffffffe07077836 */ /* 0x000fe20000000000 */
[----:B------:R-:W-:Y:S06]  /*d5e0*/  @P1 BRA `(.L_x_4321) ;  /* 0xffffffec00d01947 */ /* 0x000fec000383ffff */
[----:B------:R-:W-:Y:S05]  /*d5f0*/  BSYNC B0 ;  /* 0x0000000000007941 */ /* 0x000fea0003800000 */
.L_x_4288:
        /* <DEDUP_REMOVED lines=20> */
[----:B------:R-:W-:-:S04]  /*d740*/  ULDC.64 UR4, c[0x0][0x418] ;  /* 0x0001060000047ab9 */ /* 0x000fc80000000a00 */
[----:B------:R-:W-:Y:S02]  /*d750*/  IADD3 R3, R9, R3, RZ ;  /* 0x0000000309037210 */ /* 0x000fe40007ffe0ff */
[----:B------:R-:W-:-:S04]  /*d760*/  LEA R16, P0, R2, UR4, 0x2 ;  /* 0x0000000402107c11 */ /* 0x000fc8000f8010ff */
[----:B------:R-:W-:-:S05]  /*d770*/  LEA.HI.X R17, R2, UR5, R3, 0x2, P0 ;  /* 0x0000000502117c11 */ /* 0x000fca00080f1403 */
[----:B------:R0:W5:Y:S01]  /*d780*/  LDG.E R16, desc[UR44][R16.64] ;  /* 0x0000002c10107981 */ /* 0x000162000c1e1900 */
[----:B------:R-:W-:-:S04]  /*d790*/  IMAD.MOV R2, RZ, RZ, -R5 ;  /* 0x000000ffff027224 */ /* 0x000fc800078e0a05 */
[----:B------:R-:W-:-:S07]  /*d7a0*/  IMAD R7, R4, R2, R7 ;  /* 0x0000000204077224 */ /* 0x000fce00078e0207 */
.L_x_4324:
[----:B------:R-:W1:Y:S01]  /*d7b0*/  S2R R2, SR_TID.X ;  /* 0x0000000000027919 */ /* 0x000e620000002100 */
[----:B------:R-:W-:Y:S01]  /*d7c0*/  BSSY B1, `(.L_x_4325) ;  /* 0x0000006000017945 */ /* 0x000fe20003800000 */
[----:B-1----:R-:W-:Y:S02]  /*d7d0*/  LOP3.LUT R3, R2, 0x7f, RZ, 0xc0, !PT ;  /* 0x0000007f02037812 */ /* 0x002fe400078ec0ff */
[----:B------:R-:W-:Y:S02]  /*d7e0*/  SHF.L.U32 R2, R0, 0x1f, RZ ;  /* 0x0000001f00027819 */ /* 0x000fe400000006ff */
[----:B------:R-:W-:Y:S02]  /*d7f0*/  ISETP.NE.AND P1, PT, R3, RZ, PT ;  /* 0x000000ff0300720c */ /* 0x000fe40003f25270 */
[----:B------:R-:W1:Y:S02]  /*d800*/  SYNCS.PHASECHK.TRANS64.TRYWAIT P0, [UR38+0x22848], R2 ;  /* 0x02284802ff0075a7 */ /* 0x000e640008000166 */
[----:B-1----:R-:W-:Y:S09]  /*d810*/  @!P0 BRA `(.L_x_4326) ;  /* 0x0000001800508947 */ /* 0x002ff20003800000 */
.L_x_4377:
[----:B------:R-:W-:Y:S05]  /*d820*/  BSYNC B1 ;  /* 0x0000000000017941 */ /* 0x000fea0003800000 */
.L_x_4325:
[----:B------:R-:W-:Y:S04]  /*d830*/  BSSY B1, `(.L_x_4327) ;  /* 0x0000007000017945 */ /* 0x000fe80003800000 */
[----:B------:R-:W-:Y:S05]  /*d840*/  @P1 BRA `(.L_x_4328) ;  /* 0x0000000000141947 */ /* 0x000fea0003800000 */
[----:B------:R-:W-:Y:S01]  /*d850*/  ISETP.NE.AND P0, PT, R10, RZ, PT ;  /* 0x000000ff0a00720c */ /* 0x000fe20003f05270 */
[----:B-1----:R-:W-:-:S04]  /*d860*/  IMAD.MOV.U32 R3, RZ, RZ, 0x3000 ;  /* 0x00003000ff037424 */ /* 0x002fc800078e00ff */
[----:B------:R2:W-:Y:S08]  /*d870*/  SYNCS.ARRIVE.TRANS64 RZ, [UR38+0x22838], R3 ;  /* 0x02283803ffff79a7 */ /* 0x0005f00008000026 */
[----:B--2---:R-:W-:Y:S05]  /*d880*/  @!P0 BRA `(.L_x_4328) ;  /* 0x0000000000048947 */ /* 0x004fea0003800000 */
[----:B------:R-:W-:Y:S01]  /*d890*/  BPT.TRAP 0x1 ;  /* 0x000000040000795c */ /* 0x000fe20000300000 */
.L_x_4328:
[----:B------:R-:W-:Y:S05]  /*d8a0*/  BSYNC B1 ;  /* 0x0000000000017941 */ /* 0x000fea0003800000 */
.L_x_4327:
        /* <DEDUP_REMOVED lines=11> */
.L_x_4329:
        /* <DEDUP_REMOVED lines=11> */
.L_x_4378:
[----:B------:R-:W-:Y:S05]  /*da10*/  BSYNC B1 ;  /* 0x0000000000017941 */ /* 0x000fea0003800000 */
.L_x_4330:
        /* <DEDUP_REMOVED lines=9> */
.L_x_4333:
[----:B------:R-:W-:Y:S05]  /*dab0*/  BSYNC B1 ;  /* 0x0000000000017941 */ /* 0x000fea0003800000 */
.L_x_4332:
        /* <DEDUP_REMOVED lines=9> */
.L_x_4334:
        /* <DEDUP_REMOVED lines=13> */
.L_x_4335:
        /* <DEDUP_REMOVED lines=13> */
.L_x_4336:
        /* <DEDUP_REMOVED lines=13> */
.L_x_4337:
        /* <DEDUP_REMOVED lines=8> */
.L_x_4323:
[----:B------:R-:W-:Y:S05]  /*de40*/  BSYNC B0 ;  /* 0x0000000000007941 */ /* 0x000fea0003800000 */
.L_x_4322:
[----:B------:R-:W-:Y:S01]  /*de50*/  LOP3.LUT R0, R0, 0x1, RZ, 0x3c, !PT ;  /* 0x0000000100007812 */ /* 0x000fe200078e3cff */
[----:B------:R-:W-:Y:S01]  /*de60*/  IMAD.MOV.U32 R6, RZ, RZ, RZ ;  /* 0x000000ffff067224 */ /* 0x000fe200078e00ff */
[----:B------:R-:W-:-:S07]  /*de70*/  MOV R9, RZ ;  /* 0x000000ff00097202 */ /* 0x000fce0000000f00 */
.L_x_4265:
[----:B------:R-:W1:Y:S01]  /*de80*/  S2R R3, SR_CgaCtaId ;  /* 0x0000000000037919 */ /* 0x000e620000008800 */
[----:B------:R-:W-:Y:S02]  /*de90*/  MOV R2, 0x400 ;  /* 0x0000040000027802 */ /* 0x000fe40000000f00 */
[----:B------:R-:W-:Y:S02]  /*dea0*/  SHF.L.U32 R9, R9, 0x1f, RZ ;  /* 0x0000001f09097819 */ /* 0x000fe400000006ff */
[----:B-1----:R-:W-:-:S04]  /*deb0*/  LEA R2, R3, R2, 0x18 ;  /* 0x0000000203027211 */ /* 0x002fc800078ec0ff */
[----:B------:R-:W1:Y:S02]  /*dec0*/  SYNCS.PHASECHK.TRANS64.TRYWAIT P0, [R2+URZ+0x22820], R9 ;  /* 0x02282009020075a7 */ /* 0x000e64000800017f */
[----:B-1----:R-:W-:Y:S05]  /*ded0*/  @!P0 BRA `(.L_x_4338) ;  /* 0x0000001000d08947 */ /* 0x002fea0003800000 */
.L_x_4379:
[----:B------:R-:W-:-:S03]  /*dee0*/  UMOV UR4, 0xffffffff ;  /* 0xffffffff00047882 */ /* 0x000fc60000000000 */
[----:B------:R-:W-:Y:S05]  /*def0*/  BRA.DIV UR4, `(.L_x_4339) ;  /* 0x0000001204dc7947 */ /* 0x000fea000b800000 */
[----:B------:R-:W2:Y:S02]  /*df00*/  S2R R3, SR_TID.X ;  /* 0x0000000000037919 */ /* 0x000ea40000002100 */
[----:B--2---:R-:W-:-:S04]  /*df10*/  SHF.R.U32.HI R3, RZ, 0x5, R3 ;  /* 0x00000005ff037819 */ /* 0x004fc80000011603 */
[----:B------:R-:W-:-:S05]  /*df20*/  LOP3.LUT R3, R3, 0x3, RZ, 0xc0, !PT ;  /* 0x0000000303037812 */ /* 0x000fca00078ec0ff */
[----:B------:R2:W3:Y:S02]  /*df30*/  SHFL.IDX PT, R14, R3, RZ, 0x1f ;  /* 0x00001fff030e7589 */ /* 0x0004e400000e0000 */
.L_x_4382:
[----:B---3--:R-:W-:-:S13]  /*df40*/  ISETP.NE.AND P0, PT, R14, RZ, PT ;  /* 0x000000ff0e00720c */ /* 0x008fda0003f05270 */
[----:B------:R-:W-:Y:S05]  /*df50*/  @P0 BRA `(.L_x_4227) ;  /* 0x0000000000880947 */ /* 0x000fea0003800000 */
[----:B------:R-:W-:-:S03]  /*df60*/  UMOV UR4, 0xffffffff ;  /* 0xffffffff00047882 */ /* 0x000fc60000000000 */
[----:B------:R-:W-:Y:S05]  /*df70*/  BRA.DIV UR4, `(.L_x_4340) ;  /* 0x0000001204f07947 */ /* 0x000fea000b800000 */
[----:B------:R-:W-:-:S13]  /*df80*/  ELECT P6, URZ, PT ;  /* 0x00000000003f782f */ /* 0x000fda00038c0000 */
.L_x_4385:
[----:B------:R-:W-:Y:S05]  /*df90*/  @!P6 BRA `(.L_x_4227) ;  /* 0x000000000078e947 */ /* 0x000fea0003800000 */
[----:B------:R-:W-:-:S06]  /*dfa0*/  ULOP3.LUT UR4, UR42, 0x2, URZ, 0xfc, !UPT ;  /* 0x000000022a047892 */ /* 0x000fcc000f8efc3f */
[----:B--2---:R-:W-:-:S05]  /*dfb0*/  IMAD.U32 R3, RZ, RZ, UR4 ;  /* 0x00000004ff037e24 */ /* 0x004fca000f8e00ff */
[----:B------:R-:W-:-:S13]  /*dfc0*/  ISETP.NE.AND P2, PT, R3, 0x3, PT ;  /* 0x000000030300780c */ /* 0x000fda0003f45270 */
[----:B------:R-:W-:Y:S05]  /*dfd0*/  @!P2 BRA `(.L_x_4341) ;  /* 0x000000000004a947 */ /* 0x000fea0003800000 */
[----:B------:R-:W-:Y:S01]  /*dfe0*/  BPT.TRAP 0x1 ;  /* 0x000000040000795c */ /* 0x000fe20000300000 */
.L_x_4341:
        /* <DEDUP_REMOVED lines=12> */
.L_x_4386:
[----:B------:R-:W3:Y:S02]  /*e0b0*/  SYNCS.PHASECHK.TRANS64.TRYWAIT P0, [R5+URZ], R0 ;  /* 0x00000000050075a7 */ /* 0x000ee4000800017f */
[----:B---3--:R-:W-:Y:S05]  /*e0c0*/  @!P0 BRA `(.L_x_4343) ;  /* 0x0000001000d08947 */ /* 0x008fea0003800000 */
.L_x_4387:
[----:B------:R-:W-:Y:S05]  /*e0d0*/  @!P2 BRA `(.L_x_4344) ;  /* 0x000000000004a947 */ /* 0x000fea0003800000 */
[----:B------:R-:W-:Y:S01]  /*e0e0*/  BPT.TRAP 0x1 ;  /* 0x000000040000795c */ /* 0x000fe20000300000 */
.L_x_4344:
[----:B-1----:R-:W-:-:S04]  /*e0f0*/  VIADD R2, R2, 0x22860 ;  /* 0x0002286002027836 */ /* 0x002fc80000000000 */
[----:B---3--:R-:W-:-:S04]  /*e100*/  IMAD R5, R6, 0x8, R2 ;  /* 0x0000000806057824 */ /* 0x008fc800078e0202 */
[----:B------:R-:W1:Y:S02]  /*e110*/  SYNCS.PHASECHK.TRANS64.TRYWAIT P0, [R5+URZ], R4 ;  /* 0x00000004050075a7 */ /* 0x000e64000800017f */
[----:B-1----:R-:W-:Y:S05]  /*e120*/  @!P0 BRA `(.L_x_4345) ;  /* 0x0000001000cc8947 */ /* 0x002fea0003800000 */
.L_x_4388:
[----:B------:R-:W-:-:S07]  /*e130*/  LEA R3, R3, R2, 0x3 ;  /* 0x0000000203037211 */ /* 0x000fce00078e18ff */
.L_x_4346:
[----:B---3--:R3:W4:Y:S02]  /*e140*/  SYNCS.PHASECHK.TRANS64.TRYWAIT P0, [R3+URZ], R0 ;  /* 0x00000000030075a7 */ /* 0x008724000800017f */
[----:B----4-:R-:W-:Y:S05]  /*e150*/  @!P0 NANOSLEEP.SYNCS 0x989680 ;  /* 0x009896800000895d */ /* 0x010fea0003900000 */
[----:B------:R-:W4:Y:S02]  /*e160*/  @!P0 SYNCS.PHASECHK.TRANS64 P0, [R3+URZ], R0 ;  /* 0x00000000030085a7 */ /* 0x000f24000800007f */
[----:B----4-:R-:W-:Y:S05]  /*e170*/  @!P0 BRA `(.L_x_4346) ;  /* 0xfffffffc00f08947 */ /* 0x010fea000383ffff */
.L_x_4227:
[----:B------:R-:W-:Y:S05]  /*e180*/  BSYNC B6 ;  /* 0x0000000000067941 */ /* 0x000fea0003800000 */
.L_x_4224:
[----:B------:R-:W-:Y:S05]  /*e190*/  EXIT ;  /* 0x000000000000794d */ /* 0x000fea0003800000 */
.L_x_4231:
[----:B0-----:R-:W-:-:S04]  /*e1a0*/  IMAD.U32 R3, RZ, RZ, UR39 ;  /* 0x00000027ff037e24 */ /* 0x001fc8000f8e00ff */
[----:B------:R0:W1:Y:S03]  /*e1b0*/  SYNCS.PHASECHK.TRANS64.TRYWAIT P0, [R3+URZ+0x22800], R10 ;  /* 0x0228000a030075a7 */ /* 0x000066000800017f */
[----:B-1----:R-:W-:Y:S05]  /*e1c0*/  @!P0 NANOSLEEP.SYNCS 0x989680 ;  /* 0x009896800000895d */ /* 0x002fea0003900000 */
[----:B------:R-:W1:Y:S02]  /*e1d0*/  @!P0 SYNCS.PHASECHK.TRANS64 P0, [R3+URZ+0x22800], R10 ;  /* 0x0228000a030085a7 */ /* 0x000e64000800007f */
[----:B-1----:R-:W-:Y:S05]  /*e1e0*/  @!P0 BRA `(.L_x_4231) ;  /* 0xfffffffc00ec8947 */ /* 0x002fea000383ffff */
[----:B------:R-:W-:Y:S05]  /*e1f0*/  BRA `(.L_x_4347) ;  /* 0xffffff3400107947 */ /* 0x000fea000383ffff */
.L_x_4235:
[----:B0-----:R-:W-:-:S04]  /*e200*/  IMAD.U32 R3, RZ, RZ, UR39 ;  /* 0x00000027ff037e24 */ /* 0x001fc8000f8e00ff */
[----:B------:R0:W2:Y:S03]  /*e210*/  SYNCS.PHASECHK.TRANS64.TRYWAIT P1, [R3+URZ+0x22830], R10 ;  /* 0x0228300a030075a7 */ /* 0x0000a6000802017f */
[----:B--2---:R-:W-:Y:S05]  /*e220*/  @!P1 NANOSLEEP.SYNCS 0x989680 ;  /* 0x009896800000995d */ /* 0x004fea0003900000 */
[----:B------:R-:W2:Y:S02]  /*e230*/  @!P1 SYNCS.PHASECHK.TRANS64 P1, [R3+URZ+0x22830], R10 ;  /* 0x0228300a030095a7 */ /* 0x000ea4000802007f */
[----:B--2---:R-:W-:Y:S05]  /*e240*/  @!P1 BRA `(.L_x_4235) ;  /* 0xfffffffc00ec9947 */ /* 0x004fea000383ffff */
[----:B------:R-:W-:Y:S05]  /*e250*/  BRA `(.L_x_4234) ;  /* 0xffffff34002c7947 */ /* 0x000fea000383ffff */
.L_x_4239:
[----:B--2---:R2:W3:Y:S02]  /*e260*/  SYNCS.PHASECHK.TRANS64.TRYWAIT P3, [R11+URZ+0x22850], R10 ;  /* 0x0228500a0b0075a7 */ /* 0x0044e4000806017f */
[----:B---3--:R-:W-:Y:S05]  /*e270*/  @!P3 NANOSLEEP.SYNCS 0x989680 ;  /* 0x009896800000b95d */ /* 0x008fea0003900000 */
[----:B------:R-:W3:Y:S02]  /*e280*/  @!P3 SYNCS.PHASECHK.TRANS64 P3, [R11+URZ+0x22850], R10 ;  /* 0x0228500a0b00b5a7 */ /* 0x000ee4000806007f */
[----:B---3--:R-:W-:Y:S05]  /*e290*/  @!P3 BRA `(.L_x_4239) ;  /* 0xfffffffc00f0b947 */ /* 0x008fea000383ffff */
[----:B------:R-:W-:Y:S05]  /*e2a0*/  BRA `(.L_x_4238) ;  /* 0xffffff4c009c7947 */ /* 0x000fea000383ffff */
.L_x_4244:
[----:B-1----:R-:W-:-:S04]  /*e2b0*/  IMAD.U32 R5, RZ, RZ, UR29 ;  /* 0x0000001dff057e24 */ /* 0x002fc8000f8e00ff */
[----:B------:R1:W2:Y:S03]  /*e2c0*/  SYNCS.PHASECHK.TRANS64.TRYWAIT P3, [R5+URZ+0x22830], R10 ;  /* 0x0228300a050075a7 */ /* 0x0002a6000806017f */
[----:B--2---:R-:W-:Y:S05]  /*e2d0*/  @!P3 NANOSLEEP.SYNCS 0x989680 ;  /* 0x009896800000b95d */ /* 0x004fea0003900000 */
[----:B------:R-:W2:Y:S02]  /*e2e0*/  @!P3 SYNCS.PHASECHK.TRANS64 P3, [R5+URZ+0x22830], R10 ;  /* 0x0228300a0500b5a7 */ /* 0x000ea4000806007f */
[----:B--2---:R-:W-:Y:S05]  /*e2f0*/  @!P3 BRA `(.L_x_4244) ;  /* 0xfffffffc00ecb947 */ /* 0x004fea000383ffff */
[----:B------:R-:W-:Y:S05]  /*e300*/  BRA `(.L_x_4243) ;  /* 0xffffff5000e47947 */ /* 0x000fea000383ffff */
.L_x_4248:
[----:B--2---:R2:W3:Y:S02]  /*e310*/  SYNCS.PHASECHK.TRANS64.TRYWAIT P3, [R177+URZ+0x22850], R10 ;  /* 0x0228500ab10075a7 */ /* 0x0044e4000806017f */
[----:B---3--:R-:W-:Y:S05]  /*e320*/  @!P3 NANOSLEEP.SYNCS 0x989680 ;  /* 0x009896800000b95d */ /* 0x008fea0003900000 */
[----:B------:R-:W3:Y:S02]  /*e330*/  @!P3 SYNCS.PHASECHK.TRANS64 P3, [R177+URZ+0x22850], R10 ;  /* 0x0228500ab100b5a7 */ /* 0x000ee4000806007f */
[----:B---3--:R-:W-:Y:S05]  /*e340*/  @!P3 BRA `(.L_x_4248) ;  /* 0xfffffffc00f0b947 */ /* 0x008fea000383ffff */
[----:B------:R-:W-:Y:S05]  /*e350*/  BRA `(.L_x_4247) ;  /* 0xffffff7000cc7947 */ /* 0x000fea000383ffff */
.L_x_4254:
[----:B-1----:R-:W-:-:S04]  /*e360*/  IMAD.U32 R4, RZ, RZ, UR25 ;  /* 0x00000019ff047e24 */ /* 0x002fc8000f8e00ff */
[----:B------:R1:W2:Y:S03]  /*e370*/  SYNCS.PHASECHK.TRANS64.TRYWAIT P1, [R4+URZ+0x22830], R3 ;  /* 0x02283003040075a7 */ /* 0x0002a6000802017f */
[----:B--2---:R-:W-:Y:S05]  /*e380*/  @!P1 NANOSLEEP.SYNCS 0x989680 ;  /* 0x009896800000995d */ /* 0x004fea0003900000 */
[----:B------:R-:W2:Y:S02]  /*e390*/  @!P1 SYNCS.PHASECHK.TRANS64 P1, [R4+URZ+0x22830], R3 ;  /* 0x02283003040095a7 */ /* 0x000ea4000802007f */
[----:B--2---:R-:W-:Y:S05]  /*e3a0*/  @!P1 BRA `(.L_x_4254) ;  /* 0xfffffffc00ec9947 */ /* 0x004fea000383ffff */
[----:B------:R-:W-:Y:S05]  /*e3b0*/  BRA `(.L_x_4253) ;  /* 0xffffff7400c47947 */ /* 0x000fea000383ffff */
.L_x_4258:
[----:B--2---:R2:W3:Y:S02]  /*e3c0*/  SYNCS.PHASECHK.TRANS64.TRYWAIT P1, [R186+URZ+0x22850], R3 ;  /* 0x02285003ba0075a7 */ /* 0x0044e4000802017f */
[----:B---3--:R-:W-:Y:S05]  /*e3d0*/  @!P1 NANOSLEEP.SYNCS 0x989680 ;  /* 0x009896800000995d */ /* 0x008fea0003900000 */
[----:B------:R-:W3:Y:S02]  /*e3e0*/  @!P1 SYNCS.PHASECHK.TRANS64 P1, [R186+URZ+0x22850], R3 ;  /* 0x02285003ba0095a7 */ /* 0x000ee4000802007f */
[----:B---3--:R-:W-:Y:S05]  /*e3f0*/  @!P1 BRA `(.L_x_4258) ;  /* 0xfffffffc00f09947 */ /* 0x008fea000383ffff */
[----:B------:R-:W-:Y:S05]  /*e400*/  BRA `(.L_x_4257) ;  /* 0xffffff8c00d47947 */ /* 0x000fea000383ffff */
.L_x_4270:
[----:B------:R-:W-:Y:S01]  /*e410*/  IMAD.MOV.U32 R13, RZ, RZ, R19 ;  /* 0x000000ffff0d7224 */ /* 0x000fe200078e0013 */
[----:B------:R-:W-:Y:S01]  /*e420*/  MOV R15, 0xffffffff ;  /* 0xffffffff000f7802 */ /* 0x000fe20000000f00 */
[----:B------:R-:W-:Y:S02]  /*e430*/  IMAD.MOV.U32 R12, RZ, RZ, RZ ;  /* 0x000000ffff0c7224 */ /* 0x000fe400078e00ff */
[----:B------:R-:W-:-:S07]  /*e440*/  IMAD.MOV.U32 R11, RZ, RZ, 0x1f ;  /* 0x0000001fff0b7424 */ /* 0x000fce00078e00ff */
[----:B------:R-:W-:Y:S05]  /*e450*/  WARPSYNC.COLLECTIVE R15, `(.L_x_4348) ;  /* 0x000000000f087348 */ /* 0x000fea0003c00000 */
[----:B------:R0:W1:Y:S02]  /*e460*/  SHFL.IDX P6, R14, R13, R12, R11 ;  /* 0x0000000c0d0e7389 */ /* 0x00006400000c000b */
[----:B01----:R-:W-:Y:S01]  /*e470*/  ENDCOLLECTIVE ;  /* 0x000000000000791b */ /* 0x003fe20003800000 */
.L_x_4348:
[----:B------:R-:W-:Y:S05]  /*e480*/  BRA `(.L_x_4349) ;  /* 0xffffffcc00007947 */ /* 0x000fea000383ffff */
.L_x_4272:
[----:B------:R-:W-:Y:S01]  /*e490*/  BSSY B0, `(.L_x_4350) ;  /* 0x0000006000007945 */ /* 0x000fe20003800000 */
[----:B------:R-:W-:-:S07]  /*e4a0*/  IMAD.MOV.U32 R15, RZ, RZ, -0x1 ;  /* 0xffffffffff0f7424 */ /* 0x000fce00078e00ff */
[----:B------:R-:W-:Y:S05]  /*e4b0*/  WARPSYNC.COLLECTIVE R15, `(.L_x_4351) ;  /* 0x000000000f0c7348 */ /* 0x000fea0003c00000 */
[----:B------:R-:W-:Y:S02]  /*e4c0*/  ELECT P6, UR62, PT ;  /* 0x00000000003e782f */ /* 0x000fe400038c0000 */
[----:B------:R-:W-:Y:S01]  /*e4d0*/  MOV R14, UR62 ;  /* 0x0000003e000e7c02 */ /* 0x000fe20008000f00 */
[----:B------:R-:W-:Y:S10]  /*e4e0*/  ENDCOLLECTIVE ;  /* 0x000000000000791b */ /* 0x000ff40003800000 */
.L_x_4351:
[----:B------:R-:W-:Y:S05]  /*e4f0*/  BSYNC B0 ;  /* 0x0000000000007941 */ /* 0x000fea0003800000 */
.L_x_4350:
[----:B------:R-:W-:Y:S05]  /*e500*/  BRA `(.L_x_4352) ;  /* 0xffffffcc00007947 */ /* 0x000fea000383ffff */
.L_x_4274:
[----:B0-----:R-:W-:-:S04]  /*e510*/  IMAD.U32 R3, RZ, RZ, UR38 ;  /* 0x00000026ff037e24 */ /* 0x001fc8000f8e00ff */
[----:B------:R0:W1:Y:S03]  /*e520*/  SYNCS.PHASECHK.TRANS64.TRYWAIT P0, [R3+URZ+0x22840], R0 ;  /* 0x02284000030075a7 */ /* 0x000066000800017f */
[----:B-1----:R-:W-:Y:S05]  /*e530*/  @!P0 NANOSLEEP.SYNCS 0x989680 ;  /* 0x009896800000895d */ /* 0x002fea0003900000 */
[----:B------:R-:W1:Y:S02]  /*e540*/  @!P0 SYNCS.PHASECHK.TRANS64 P0, [R3+URZ+0x22840], R0 ;  /* 0x02284000030085a7 */ /* 0x000e64000800007f */
[----:B-1----:R-:W-:Y:S05]  /*e550*/  @!P0 BRA `(.L_x_4274) ;  /* 0xfffffffc00ec8947 */ /* 0x002fea000383ffff */
[----:B------:R-:W-:Y:S05]  /*e560*/  BRA `(.L_x_4353) ;  /* 0xffffffcc00607947 */ /* 0x000fea000383ffff */
.L_x_4277:
        /* <DEDUP_REMOVED lines=8> */
.L_x_4354:
[----:B------:R-:W-:Y:S02]  /*e5f0*/  VIADD R21, R7, 0x10 ;  /* 0x0000001007157836 */ /* 0x000fe40000000000 */
[----:B------:R-:W-:Y:S01]  /*e600*/  IMAD.MOV.U32 R13, RZ, RZ, R0 ;  /* 0x000000ffff0d7224 */ /* 0x000fe200078e0000 */
[----:B------:R-:W-:-:S07]  /*e610*/  MOV R2, R14 ;  /* 0x0000000e00027202 */ /* 0x000fce0000000f00 */
[----:B------:R-:W-:Y:S05]  /*e620*/  WARPSYNC.COLLECTIVE R15, `(.L_x_4355) ;  /* 0x000000000f087348 */ /* 0x000fea0003c00000 */
[----:B------:R0:W1:Y:S02]  /*e630*/  SHFL.IDX P6, R14, R13, R12, R11 ;  /* 0x0000000c0d0e7389 */ /* 0x00006400000c000b */
[----:B01----:R-:W-:Y:S01]  /*e640*/  ENDCOLLECTIVE ;  /* 0x000000000000791b */ /* 0x003fe20003800000 */
.L_x_4355:
        /* <DEDUP_REMOVED lines=12> */
.L_x_4356:
[----:B------:R-:W-:Y:S01]  /*e710*/  @!PT LDS RZ, [RZ] ;  /* 0x00000000fffff984 */ /* 0x000fe20000000800 */
[----:B------:R-:W-:Y:S01]  /*e720*/  @!PT LDS RZ, [RZ] ;  /* 0x00000000fffff984 */ /* 0x000fe20000000800 */
[----:B------:R-:W-:Y:S01]  /*e730*/  @!PT LDS RZ, [RZ] ;  /* 0x00000000fffff984 */ /* 0x000fe20000000800 */
[----:B------:R0:W-:Y:S01]  /*e740*/  @!P1 LDGSTS.E.BYPASS.LTC128B.128 [R9+0x18400], desc[UR44][R2.64], !P0 ;  /* 0x1840000002099fae */ /* 0x0001e2000c101d6c */
[----:B------:R-:W-:Y:S02]  /*e750*/  ISETP.GE.AND P1, PT, R21, R4, PT ;  /* 0x000000041500720c */ /* 0x000fe40003f26270 */
[----:B------:R-:W-:Y:S01]  /*e760*/  MOV R13, R0 ;  /* 0x00000000000d7202 */ /* 0x000fe20000000f00 */
[----:B0-----:R-:W-:-:S10]  /*e770*/  VIADD R9, R7, 0x20 ;  /* 0x0000002007097836 */ /* 0x001fd40000000000 */
[----:B------:R-:W-:Y:S01]  /*e780*/  @!P1 LEA R21, R6, UR38, 0x1 ;  /* 0x0000002606159c11 */ /* 0x000fe2000f8e08ff */
[----:B------:R-:W-:-:S07]  /*e790*/  IMAD.MOV.U32 R2, RZ, RZ, R14 ;  /* 0x000000ffff027224 */ /* 0x000fce00078e000e */
[----:B------:R-:W-:Y:S05]  /*e7a0*/  WARPSYNC.COLLECTIVE R15, `(.L_x_4357) ;  /* 0x000000000f087348 */ /* 0x000fea0003c00000 */
[----:B------:R0:W1:Y:S02]  /*e7b0*/  SHFL.IDX P6, R14, R13, R12, R11 ;  /* 0x0000000c0d0e7389 */ /* 0x00006400000c000b */
[----:B01----:R-:W-:Y:S01]  /*e7c0*/  ENDCOLLECTIVE ;  /* 0x000000000000791b */ /* 0x003fe20003800000 */
.L_x_4357:
        /* <DEDUP_REMOVED lines=8> */
.L_x_4358:
        /* <DEDUP_REMOVED lines=12> */
.L_x_4359:
        /* <DEDUP_REMOVED lines=8> */
.L_x_4360:
        /* <DEDUP_REMOVED lines=12> */
.L_x_4361:
        /* <DEDUP_REMOVED lines=8> */
.L_x_4362:
[----:B------:R-:W-:Y:S01]  /*ead0*/  @!PT LDS RZ, [RZ] ;  /* 0x00000000fffff984 */ /* 0x000fe20000000800 */
[----:B------:R-:W-:Y:S01]  /*eae0*/  @!PT LDS RZ, [RZ] ;  /* 0x00000000fffff984 */ /* 0x000fe20000000800 */
[----:B------:R-:W-:Y:S01]  /*eaf0*/  @!PT LDS RZ, [RZ] ;  /* 0x00000000fffff984 */ /* 0x000fe20000000800 */
[----:B------:R0:W-:Y:S01]  /*eb00*/  @!P1 LDGSTS.E.BYPASS.LTC128B.128 [R21+0x19c00], desc[UR44][R2.64], !P0 ;  /* 0x19c0000002159fae */ /* 0x0001e2000c101d6c */
[----:B------:R-:W-:Y:S01]  /*eb10*/  ISETP.GE.AND P1, PT, R9, R4, PT ;  /* 0x000000040900720c */ /* 0x000fe20003f26270 */
[----:B------:R-:W-:Y:S01]  /*eb20*/  IMAD.MOV.U32 R13, RZ, RZ, R0 ;  /* 0x000000ffff0d7224 */ /* 0x000fe200078e0000 */
[----:B0-----:R-:W-:-:S11]  /*eb30*/  IADD3 R21, R7, 0x50, RZ ;  /* 0x0000005007157810 */ /* 0x001fd60007ffe0ff */
[----:B------:R-:W-:Y:S01]  /*eb40*/  @!P1 LEA R9, R6, UR38, 0x1 ;  /* 0x0000002606099c11 */ /* 0x000fe2000f8e08ff */
[----:B------:R-:W-:-:S07]  /*eb50*/  IMAD.MOV.U32 R2, RZ, RZ, R14 ;  /* 0x000000ffff027224 */ /* 0x000fce00078e000e */
[----:B------:R-:W-:Y:S05]  /*eb60*/  WARPSYNC.COLLECTIVE R15, `(.L_x_4363) ;  /* 0x000000000f087348 */ /* 0x000fea0003c00000 */
[----:B------:R0:W1:Y:S02]  /*eb70*/  SHFL.IDX P6, R14, R13, R12, R11 ;  /* 0x0000000c0d0e7389 */ /* 0x00006400000c000b */
[----:B01----:R-:W-:Y:S01]  /*eb80*/  ENDCOLLECTIVE ;  /* 0x000000000000791b */ /* 0x003fe20003800000 */
.L_x_4363:
        /* <DEDUP_REMOVED lines=8> */
.L_x_4364:
        /* <DEDUP_REMOVED lines=11> */
.L_x_4365:
        /* <DEDUP_REMOVED lines=8> */
.L_x_4366:
        /* <DEDUP_REMOVED lines=11> */
.L_x_4367:
[----:B------:R-:W-:Y:S01]  /*edf0*/  @!P1 LEA R9, R6, UR38, 0x1 ;  /* 0x0000002606099c11 */ /* 0x000fe2000f8e08ff */
        /* <DEDUP_REMOVED lines=8> */
.L_x_4368:
[----:B------:R-:W-:Y:S01]  /*ee80*/  @!PT LDS RZ, [RZ] ;  /* 0x00000000fffff984 */ /* 0x000fe20000000800 */
[----:B------:R-:W-:Y:S01]  /*ee90*/  @!PT LDS RZ, [RZ] ;  /* 0x00000000fffff984 */ /* 0x000fe20000000800 */
[----:B------:R-:W-:Y:S01]  /*eea0*/  @!PT LDS RZ, [RZ] ;  /* 0x00000000fffff984 */ /* 0x000fe20000000800 */
[----:B------:R0:W-:Y:S01]  /*eeb0*/  @!P1 LDGSTS.E.BYPASS.LTC128B.128 [R9+0x1b400], desc[UR44][R2.64], !P0 ;  /* 0x1b40000002099fae */ /* 0x0001e2000c101d6c */
[----:B------:R-:W-:Y:S01]  /*eec0*/  IMAD.MOV.U32 R13, RZ, RZ, R0 ;  /* 0x000000ffff0d7224 */ /* 0x000fe200078e0000 */
[----:B------:R-:W-:-:S07]  /*eed0*/  MOV R5, R14 ;  /* 0x0000000e00057202 */ /* 0x000fce0000000f00 */
[----:B0-----:R-:W-:Y:S05]  /*eee0*/  WARPSYNC.COLLECTIVE R15, `(.L_x_4369) ;  /* 0x000000000f087348 */ /* 0x001fea0003c00000 */
[----:B------:R1:W2:Y:S02]  /*eef0*/  SHFL.IDX P6, R14, R13, R12, R11 ;  /* 0x0000000c0d0e7389 */ /* 0x0002a400000c000b */
[----:B012---:R-:W-:Y:S01]  /*ef00*/  ENDCOLLECTIVE ;  /* 0x000000000000791b */ /* 0x007fe20003800000 */
.L_x_4369:
[----:B------:R-:W-:Y:S05]  /*ef10*/  BRA `(.L_x_4370) ;  /* 0xffffffcc00907947 */ /* 0x000fea000383ffff */
.L_x_4278:
[----:B0-----:R-:W-:-:S04]  /*ef20*/  IMAD.U32 R3, RZ, RZ, UR38 ;  /* 0x00000026ff037e24 */ /* 0x001fc8000f8e00ff */
[----:B------:R0:W1:Y:S03]  /*ef30*/  SYNCS.PHASECHK.TRANS64.TRYWAIT P0, [R3+URZ+0x22820], R4 ;  /* 0x02282004030075a7 */ /* 0x000066000800017f */
[----:B-1----:R-:W-:Y:S05]  /*ef40*/  @!P0 NANOSLEEP.SYNCS 0x989680 ;  /* 0x009896800000895d */ /* 0x002fea0003900000 */
[----:B------:R-:W1:Y:S02]  /*ef50*/  @!P0 SYNCS.PHASECHK.TRANS64 P0, [R3+URZ+0x22820], R4 ;  /* 0x02282004030085a7 */ /* 0x000e64000800007f */
[----:B-1----:R-:W-:Y:S05]  /*ef60*/  @!P0 BRA `(.L_x_4278) ;  /* 0xfffffffc00ec8947 */ /* 0x002fea000383ffff */
[----:B------:R-:W-:Y:S05]  /*ef70*/  BRA `(.L_x_4371) ;  /* 0xffffffcc00c07947 */ /* 0x000fea000383ffff */
.L_x_4281:
[----:B0-----:R-:W-:-:S04]  /*ef80*/  IMAD.U32 R3, RZ, RZ, UR38 ;  /* 0x00000026ff037e24 */ /* 0x001fc8000f8e00ff */
[----:B------:R0:W1:Y:S03]  /*ef90*/  SYNCS.PHASECHK.TRANS64.TRYWAIT P0, [R3+URZ+0x22860], R4 ;  /* 0x02286004030075a7 */ /* 0x000066000800017f */
[----:B-1----:R-:W-:Y:S05]  /*efa0*/  @!P0 NANOSLEEP.SYNCS 0x989680 ;  /* 0x009896800000895d */ /* 0x002fea0003900000 */
[----:B------:R-:W1:Y:S02]  /*efb0*/  @!P0 SYNCS.PHASECHK.TRANS64 P0, [R3+URZ+0x22860], R4 ;  /* 0x02286004030085a7 */ /* 0x000e64000800007f */
[----:B-1----:R-:W-:Y:S05]  /*efc0*/  @!P0 BRA `(.L_x_4281) ;  /* 0xfffffffc00ec8947 */ /* 0x002fea000383ffff */
[----:B------:R-:W-:Y:S05]  /*efd0*/  BRA `(.L_x_4372) ;  /* 0xffffffcc00cc7947 */ /* 0x000fea000383ffff */
.L_x_4293:
[----:B-1----:R-:W-:-:S04]  /*efe0*/  IMAD.U32 R3, RZ, RZ, UR38 ;  /* 0x00000026ff037e24 */ /* 0x002fc8000f8e00ff */
[----:B------:R1:W2:Y:S03]  /*eff0*/  SYNCS.PHASECHK.TRANS64.TRYWAIT P0, [R3+URZ+0x22848], R2 ;  /* 0x02284802030075a7 */ /* 0x0002a6000800017f */
[----:B--2---:R-:W-:Y:S05]  /*f000*/  @!P0 NANOSLEEP.SYNCS 0x989680 ;  /* 0x009896800000895d */ /* 0x004fea0003900000 */
[----:B------:R-:W2:Y:S02]  /*f010*/  @!P0 SYNCS.PHASECHK.TRANS64 P0, [R3+URZ+0x22848], R2 ;  /* 0x02284802030085a7 */ /* 0x000ea4000800007f */
[----:B--2---:R-:W-:Y:S05]  /*f020*/  @!P0 BRA `(.L_x_4293) ;  /* 0xfffffffc00ec8947 */ /* 0x004fea000383ffff */
[----:B------:R-:W-:Y:S05]  /*f030*/  BRA `(.L_x_4373) ;  /* 0xffffffd400c87947 */ /* 0x000fea000383ffff */
.L_x_4298:
[----:B01----:R-:W-:-:S04]  /*f040*/  IMAD.U32 R3, RZ, RZ, UR38 ;  /* 0x00000026ff037e24 */ /* 0x003fc8000f8e00ff */
[----:B------:R0:W1:Y:S03]  /*f050*/  SYNCS.PHASECHK.TRANS64.TRYWAIT P0, [R3+URZ+0x22868], R2 ;  /* 0x02286802030075a7 */ /* 0x000066000800017f */
[----:B-1----:R-:W-:Y:S05]  /*f060*/  @!P0 NANOSLEEP.SYNCS 0x989680 ;  /* 0x009896800000895d */ /* 0x002fea0003900000 */
[----:B------:R-:W1:Y:S02]  /*f070*/  @!P0 SYNCS.PHASECHK.TRANS64 P0, [R3+URZ+0x22868], R2 ;  /* 0x02286802030085a7 */ /* 0x000e64000800007f */
[----:B-1----:R-:W-:Y:S05]  /*f080*/  @!P0 BRA `(.L_x_4298) ;  /* 0xfffffffc00ec8947 */ /* 0x002fea000383ffff */
[----:B------:R-:W-:Y:S05]  /*f090*/  BRA `(.L_x_4374) ;  /* 0xffffffd800287947 */ /* 0x000fea000383ffff */
.L_x_4309:
[----:B-1----:R-:W-:-:S04]  /*f0a0*/  IMAD.U32 R3, RZ, RZ, UR38 ;  /* 0x00000026ff037e24 */ /* 0x002fc8000f8e00ff */
[----:B------:R1:W2:Y:S03]  /*f0b0*/  SYNCS.PHASECHK.TRANS64.TRYWAIT P0, [R3+URZ+0x22840], R2 ;  /* 0x02284002030075a7 */ /* 0x0002a6000800017f */
[----:B--2---:R-:W-:Y:S05]  /*f0c0*/  @!P0 NANOSLEEP.SYNCS 0x989680 ;  /* 0x009896800000895d */ /* 0x004fea0003900000 */
[----:B------:R-:W2:Y:S02]  /*f0d0*/  @!P0 SYNCS.PHASECHK.TRANS64 P0, [R3+URZ+0x22840], R2 ;  /* 0x02284002030085a7 */ /* 0x000ea4000800007f */
[----:B--2---:R-:W-:Y:S05]  /*f0e0*/  @!P0 BRA `(.L_x_4309) ;  /* 0xfffffffc00ec8947 */ /* 0x004fea000383ffff */
[----:B------:R-:W-:Y:S05]  /*f0f0*/  BRA `(.L_x_4375) ;  /* 0xffffffdc00a87947 */ /* 0x000fea000383ffff */
.L_x_4314:
[----:B012---:R-:W-:-:S04]  /*f100*/  IMAD.U32 R3, RZ, RZ, UR38 ;  /* 0x00000026ff037e24 */ /* 0x007fc8000f8e00ff */
[----:B------:R0:W1:Y:S03]  /*f110*/  SYNCS.PHASECHK.TRANS64.TRYWAIT P0, [R3+URZ+0x22860], R2 ;  /* 0x02286002030075a7 */ /* 0x000066000800017f */
[----:B-1----:R-:W-:Y:S05]  /*f120*/  @!P0 NANOSLEEP.SYNCS 0x989680 ;  /* 0x009896800000895d */ /* 0x002fea0003900000 */
[----:B------:R-:W1:Y:S02]  /*f130*/  @!P0 SYNCS.PHASECHK.TRANS64 P0, [R3+URZ+0x22860], R2 ;  /* 0x02286002030085a7 */ /* 0x000e64000800007f */
[----:B-1----:R-:W-:Y:S05]  /*f140*/  @!P0 BRA `(.L_x_4314) ;  /* 0xfffffffc00ec8947 */ /* 0x002fea000383ffff */
[----:B------:R-:W-:Y:S05]  /*f150*/  BRA `(.L_x_4376) ;  /* 0xffffffe0000c7947 */ /* 0x000fea000383ffff */
.L_x_4326:
[----:B-1----:R-:W-:-:S04]  /*f160*/  MOV R3, UR38 ;  /* 0x0000002600037c02 */ /* 0x002fc80008000f00 */
[----:B------:R1:W2:Y:S03]  /*f170*/  SYNCS.PHASECHK.TRANS64.TRYWAIT P0, [R3+URZ+0x22848], R2 ;  /* 0x02284802030075a7 */ /* 0x0002a6000800017f */
[----:B--2---:R-:W-:Y:S05]  /*f180*/  @!P0 NANOSLEEP.SYNCS 0x989680 ;  /* 0x009896800000895d */ /* 0x004fea0003900000 */
[----:B------:R-:W2:Y:S02]  /*f190*/  @!P0 SYNCS.PHASECHK.TRANS64 P0, [R3+URZ+0x22848], R2 ;  /* 0x02284802030085a7 */ /* 0x000ea4000800007f */
[----:B--2---:R-:W-:Y:S05]  /*f1a0*/  @!P0 BRA `(.L_x_4326) ;  /* 0xfffffffc00ec8947 */ /* 0x004fea000383ffff */
[----:B------:R-:W-:Y:S05]  /*f1b0*/  BRA `(.L_x_4377) ;  /* 0xffffffe400987947 */ /* 0x000fea000383ffff */
.L_x_4331:
[----:B-1----:R-:W-:-:S04]  /*f1c0*/  IMAD.U32 R3, RZ, RZ, UR38 ;  /* 0x00000026ff037e24 */ /* 0x002fc8000f8e00ff */
[----:B------:R1:W2:Y:S03]  /*f1d0*/  SYNCS.PHASECHK.TRANS64.TRYWAIT P0, [R3+URZ+0x22868], R2 ;  /* 0x02286802030075a7 */ /* 0x0002a6000800017f */
[----:B--2---:R-:W-:Y:S05]  /*f1e0*/  @!P0 NANOSLEEP.SYNCS 0x989680 ;  /* 0x009896800000895d */ /* 0x004fea0003900000 */
[----:B------:R-:W2:Y:S02]  /*f1f0*/  @!P0 SYNCS.PHASECHK.TRANS64 P0, [R3+URZ+0x22868], R2 ;  /* 0x02286802030085a7 */ /* 0x000ea4000800007f */
[----:B--2---:R-:W-:Y:S05]  /*f200*/  @!P0 BRA `(.L_x_4331) ;  /* 0xfffffffc00ec8947 */ /* 0x004fea000383ffff */
[----:B------:R-:W-:Y:S05]  /*f210*/  BRA `(.L_x_4378) ;  /* 0xffffffe400fc7947 */ /* 0x000fea000383ffff */
.L_x_4338:
[----:B-1----:R1:W2:Y:S02]  /*f220*/  SYNCS.PHASECHK.TRANS64.TRYWAIT P0, [R2+URZ+0x22820], R9 ;  /* 0x02282009020075a7 */ /* 0x0022a4000800017f */
[----:B--2---:R-:W-:Y:S05]  /*f230*/  @!P0 NANOSLEEP.SYNCS 0x989680 ;  /* 0x009896800000895d */ /* 0x004fea0003900000 */
[----:B------:R-:W2:Y:S02]  /*f240*/  @!P0 SYNCS.PHASECHK.TRANS64 P0, [R2+URZ+0x22820], R9 ;  /* 0x02282009020085a7 */ /* 0x000ea4000800007f */
[----:B--2---:R-:W-:Y:S05]  /*f250*/  @!P0 BRA `(.L_x_4338) ;  /* 0xfffffffc00f08947 */ /* 0x004fea000383ffff */
[----:B------:R-:W-:Y:S05]  /*f260*/  BRA `(.L_x_4379) ;  /* 0xffffffec001c7947 */ /* 0x000fea000383ffff */
.L_x_4339:
        /* <DEDUP_REMOVED lines=11> */
.L_x_4381:
[----:B------:R-:W-:Y:S05]  /*f320*/  BSYNC B0 ;  /* 0x0000000000007941 */ /* 0x000fea0003800000 */
.L_x_4380:
[----:B------:R-:W-:Y:S05]  /*f330*/  BRA `(.L_x_4382) ;  /* 0xffffffec00007947 */ /* 0x000fea000383ffff */
.L_x_4340:
[----:B------:R-:W-:Y:S01]  /*f340*/  BSSY B0, `(.L_x_4383) ;  /* 0x0000006000007945 */ /* 0x000fe20003800000 */
[----:B------:R-:W-:-:S07]  /*f350*/  IMAD.MOV.U32 R15, RZ, RZ, -0x1 ;  /* 0xffffffffff0f7424 */ /* 0x000fce00078e00ff */
[----:B012---:R-:W-:Y:S05]  /*f360*/  WARPSYNC.COLLECTIVE R15, `(.L_x_4384) ;  /* 0x000000000f0c7348 */ /* 0x007fea0003c00000 */
[----:B------:R-:W-:Y:S02]  /*f370*/  ELECT P6, UR62, PT ;  /* 0x00000000003e782f */ /* 0x000fe400038c0000 */
[----:B------:R-:W-:Y:S01]  /*f380*/  MOV R14, UR62 ;  /* 0x0000003e000e7c02 */ /* 0x000fe20008000f00 */
[----:B012---:R-:W-:Y:S10]  /*f390*/  ENDCOLLECTIVE ;  /* 0x000000000000791b */ /* 0x007ff40003800000 */
.L_x_4384:
[----:B------:R-:W-:Y:S05]  /*f3a0*/  BSYNC B0 ;  /* 0x0000000000007941 */ /* 0x000fea0003800000 */
.L_x_4383:
[----:B------:R-:W-:Y:S05]  /*f3b0*/  BRA `(.L_x_4385) ;  /* 0xffffffe800f47947 */ /* 0x000fea000383ffff */
.L_x_4342:
[----:B--2---:R2:W3:Y:S02]  /*f3c0*/  SYNCS.PHASECHK.TRANS64.TRYWAIT P0, [R7+URZ], R4 ;  /* 0x00000004070075a7 */ /* 0x0044e4000800017f */
[----:B---3--:R-:W-:Y:S05]  /*f3d0*/  @!P0 NANOSLEEP.SYNCS 0x989680 ;  /* 0x009896800000895d */ /* 0x008fea0003900000 */
[----:B------:R-:W3:Y:S02]  /*f3e0*/  @!P0 SYNCS.PHASECHK.TRANS64 P0, [R7+URZ], R4 ;  /* 0x00000004070085a7 */ /* 0x000ee4000800007f */
[----:B---3--:R-:W-:Y:S05]  /*f3f0*/  @!P0 BRA `(.L_x_4342) ;  /* 0xfffffffc00f08947 */ /* 0x008fea000383ffff */
[----:B------:R-:W-:Y:S05]  /*f400*/  BRA `(.L_x_4386) ;  /* 0xffffffec00287947 */ /* 0x000fea000383ffff */
.L_x_4343:
[----:B---3--:R3:W4:Y:S02]  /*f410*/  SYNCS.PHASECHK.TRANS64.TRYWAIT P0, [R5+URZ], R0 ;  /* 0x00000000050075a7 */ /* 0x008724000800017f */
[----:B----4-:R-:W-:Y:S05]  /*f420*/  @!P0 NANOSLEEP.SYNCS 0x989680 ;  /* 0x009896800000895d */ /* 0x010fea0003900000 */
[----:B------:R-:W4:Y:S02]  /*f430*/  @!P0 SYNCS.PHASECHK.TRANS64 P0, [R5+URZ], R0 ;  /* 0x00000000050085a7 */ /* 0x000f24000800007f */
[----:B----4-:R-:W-:Y:S05]  /*f440*/  @!P0 BRA `(.L_x_4343) ;  /* 0xfffffffc00f08947 */ /* 0x010fea000383ffff */
[----:B------:R-:W-:Y:S05]  /*f450*/  BRA `(.L_x_4387) ;  /* 0xffffffec001c7947 */ /* 0x000fea000383ffff */
.L_x_4345:
[----:B-1----:R1:W3:Y:S02]  /*f460*/  SYNCS.PHASECHK.TRANS64.TRYWAIT P0, [R5+URZ], R4 ;  /* 0x00000004050075a7 */ /* 0x0022e4000800017f */
[----:B---3--:R-:W-:Y:S05]  /*f470*/  @!P0 NANOSLEEP.SYNCS 0x989680 ;  /* 0x009896800000895d */ /* 0x008fea0003900000 */
[----:B------:R-:W3:Y:S02]  /*f480*/  @!P0 SYNCS.PHASECHK.TRANS64 P0, [R5+URZ], R4 ;  /* 0x00000004050085a7 */ /* 0x000ee4000800007f */
[----:B---3--:R-:W-:Y:S05]  /*f490*/  @!P0 BRA `(.L_x_4345) ;  /* 0xfffffffc00f08947 */ /* 0x008fea000383ffff */
[----:B------:R-:W-:Y:S05]  /*f4a0*/  BRA `(.L_x_4388) ;  /* 0xffffffec00207947 */ /* 0x000fea000383ffff */
.L_x_4389:
        /* <DEDUP_REMOVED lines=13> */
.L_x_6143:


//--------------------- .text._ZN7cutlass13device_kernelIN5flash11enable_sm90INS1_16FlashAttnFwdSm90INS1_25CollectiveMainloopFwdSm90ILi2EN4cute5tupleIJNS5_1CILi1EEES8_S8_EEENS6_IJNS7_ILi128EEENS7_ILi96EEENS7_ILi64EEEEEELi256ENS_6half_tEfNS_4arch4Sm90ELb1ELb0ELb0ELb0ELb0ELb0ELb1ELb1ELb0ELb1ELb1ELb0EEENS1_21CollectiveEpilogueFwdINS6_IJSA_NS7_ILi256EEESB_EEES9_SE_SG_Li256ELb0ELb1ELb1ELb0EEENS1_19SingleTileSchedulerILb0ELb1ELb1ELi128EEEEEEEEEvNT_6ParamsE --------------------------
	.section	.text._ZN7cutlass13device_kernelIN5flash11enable_sm90INS1_16FlashAttnFwdSm90INS1_25CollectiveMainloopFwdSm90ILi2EN4cute5tupleIJNS5_1CILi1EEES8_S8_EEENS6_IJNS7_ILi128EEENS7_ILi96EEENS7_ILi64EEEEEELi256ENS_6half_tEfNS_4arch4Sm90ELb1ELb0ELb0ELb0ELb0ELb0ELb1ELb1ELb0ELb1ELb1ELb0EEENS1_21CollectiveEpilogueFwdINS6_IJSA_NS7_ILi256EEESB_EEES9_SE_SG_Li256ELb0ELb1ELb1ELb0EEENS1_19SingleTileSchedulerILb0ELb1ELb1ELi128EEEEEEEEEvNT_6ParamsE,"ax",@progbits
	.align	128
.text._ZN7cutlass13device_kernelIN5flash11enable_sm90INS1_16FlashAttnFwdSm90INS1_25CollectiveMainloopFwdSm90ILi2EN4cute5tupleIJNS5_1CILi1EEES8_S8_EEENS6_IJNS7_ILi128EEENS7_ILi96EEENS7_ILi64EEEEEELi256ENS_6half_tEfNS_4arch4Sm90ELb1ELb0ELb0ELb0ELb0ELb0ELb1ELb1ELb0ELb1ELb1ELb0EEENS1_21CollectiveEpilogueFwdINS6_IJSA_NS7_ILi256EEESB_EEES9_SE_SG_Li256ELb0ELb1ELb1ELb0EEENS1_19SingleTileSchedulerILb0ELb1ELb1ELi128EEEEEEEEEvNT_6ParamsE:
        .type           _ZN7cutlass13device_kernelIN5flash11enable_sm90INS1_16FlashAttnFwdSm90INS1_25CollectiveMainloopFwdSm90ILi2EN4cute5tupleIJNS5_1CILi1EEES8_S8_EEENS6_IJNS7_ILi128EEENS7_ILi96EEENS7_ILi64EEEEEELi256ENS_6half_tEfNS_4arch4Sm90ELb1ELb0ELb0ELb0ELb0ELb0ELb1ELb1ELb0ELb1ELb1ELb0EEENS1_21CollectiveEpilogueFwdINS6_IJSA_NS7_ILi256EEESB_EEES9_SE_SG_Li256ELb0ELb1ELb1ELb0EEENS1_19SingleTileSchedulerILb0ELb1ELb1ELi128EEEEEEEEEvNT_6ParamsE,@function
        .size           _ZN7cutlass13device_kernelIN5flash11enable_sm90INS1_16FlashAttnFwdSm90INS1_25CollectiveMainloopFwdSm90ILi2EN4cute5tupleIJNS5_1CILi1EEES8_S8_EEENS6_IJNS7_ILi128EEENS7_ILi96EEENS7_ILi64EEEEEELi256ENS_6half_tEfNS_4arch4Sm90ELb1ELb0ELb0ELb0ELb0ELb0ELb1ELb1ELb0ELb1ELb1ELb0EEENS1_21CollectiveEpilogueFwdINS6_IJSA_NS7_ILi256EEESB_EEES9_SE_SG_Li256ELb0ELb1ELb1ELb0EEENS1_19SingleTileSchedulerILb0ELb1ELb1ELi128EEEEEEEEEvNT_6ParamsE,(.L_x_6144 - _ZN7cutlass13device_kernelIN5flash11enable_sm90INS1_16FlashAttnFwdSm90INS1_25CollectiveMainloopFwdSm90ILi2EN4cute5tupleIJNS5_1CILi1EEES8_S8_EEENS6_IJNS7_ILi128EEENS7_ILi96EEENS7_ILi64EEEEEELi256ENS_6half_tEfNS_4arch4Sm90ELb1ELb0ELb0ELb0ELb0ELb0ELb1ELb1ELb0ELb1ELb1ELb0EEENS1_21CollectiveEpilogueFwdINS6_IJSA_NS7_ILi256EEESB_EEES9_SE_SG_Li256ELb0ELb1ELb1ELb0EEENS1_19SingleTileSchedulerILb0ELb1ELb1ELi128EEEEEEEEEvNT_6ParamsE)
        .other          _ZN7cutlass13device_kernelIN5flash11enable_sm90INS1_16FlashAttnFwdSm90INS1_25CollectiveMainloopFwdSm90ILi2EN4cute5tupleIJNS5_1CILi1EEES8_S8_EEENS6_IJNS7_ILi128EEENS7_ILi96EEENS7_ILi64EEEEEELi256ENS_6half_tEfNS_4arch4Sm90ELb1ELb0ELb0ELb0ELb0ELb0ELb1ELb1ELb0ELb1ELb1ELb0EEENS1_21CollectiveEpilogueFwdINS6_IJSA_NS7_ILi256EEESB_EEES9_SE_SG_Li256ELb0ELb1ELb1ELb0EEENS1_19SingleTileSchedulerILb0ELb1ELb1ELi128EEEEEEEEEvNT_6ParamsE,@"STO_CUDA_ENTRY STV_DEFAULT"
_ZN7cutlass13device_kernelIN5flash11enable_sm90INS1_16FlashAttnFwdSm90INS1_25CollectiveMainloopFwdSm90ILi2EN4cute5tupleIJNS5_1CILi1EEES8_S8_EEENS6_IJNS7_ILi128EEENS7_ILi96EEENS7_ILi64EEEEEELi256ENS_6half_tEfNS_4arch4Sm90ELb1ELb0ELb0ELb0ELb0ELb0ELb1ELb1ELb0ELb1ELb1ELb0EEENS1_21CollectiveEpilogueFwdINS6_IJSA_NS7_ILi256EEESB_EEES9_SE_SG_Li256ELb0ELb1ELb1ELb0EEENS1_19SingleTileSchedulerILb0ELb1ELb1ELi128EEEEEEEEEvNT_6ParamsE:
        /* <DEDUP_REMOVED lines=17> */
.L_x_4391:
[----:B------:R-:W-:Y:S05]  /*0110*/  BSYNC B0 ;  /* 0x0000000000007941 */ /* 0x000fea0003800000 */
.L_x_4390:
        /* <DEDUP_REMOVED lines=42> */
.L_x_4392:
        /* <DEDUP_REMOVED lines=22> */
.L_x_4393:
        /* <DEDUP_REMOVED lines=18> */
.L_x_4394:
        /* <DEDUP_REMOVED lines=22> */
.L_x_4395:
        /* <DEDUP_REMOVED lines=22> */
.L_x_4396:
[----:B--2---:R-:W-:Y:S01]  /*0900*/  ISETP.NE.AND P0, PT, R2, RZ, PT ;  /* 0x000000ff0200720c */ /* 0x004fe20003f05270 */
[----:B------:R-:W-:Y:S01]  /*0910*/  IMAD.MOV.U32 R2, RZ, RZ, 0x1 ;  /* 0x00000001ff027424 */ /* 0x000fe200078e00ff */
[----:B------:R-:W-:Y:S01]  /*0920*/  NOP ;  /* 0x0000000000007918 */ /* 0x000fe20000000000 */
[----:B------:R-:W-:Y:S03]  /*0930*/  BSSY B6, `(.L_x_4397) ;  /* 0x000102b000067945 */ /* 0x000fe60003800000 */
[----:B------:R-:W-:-:S05]  /*0940*/  SEL R2, R2, 0x2, !P0 ;  /* 0x0000000202027807 */ /* 0x000fca0004000000 */
[----:B------:R2:W-:Y:S01]  /*0950*/  STL [R1+0x3c], R2 ;  /* 0x00003c0201007387 */ /* 0x0005e20000100800 */
[----:B01-34-:R-:W-:Y:S06]  /*0960*/  BAR.SYNC.DEFER_BLOCKING 0x0 ;  /* 0x0000000000007b1d */ /* 0x01bfec0000010000 */
[----:B------:R-:W-:Y:S05]  /*0970*/  @!P0 BRA `(.L_x_4398) ;  /* 0x000000b400ac8947 */ /* 0x000fea0003800000 */
.L_x_4399:
[----:B------:R-:W-:-:S08]  /*0980*/  NOP ;  /* 0x0000000000007918 */ /* 0x000fd00000000000 */
[----:B------:R-:W0:Y:S02]  /*0990*/  USETMAXREG.TRY_ALLOC.CTAPOOL UP0, 0xf0 ;  /* 0x000000f0000079c8 */ /* 0x000e240008000600 */
[----:B0-----:R-:W-:-:S13]  /*09a0*/  PLOP3.LUT P0, PT, PT, PT, UP0, 0x80, 0x0 ;  /* 0x000000000000781c */ /* 0x001fda0003f0f008 */
[----:B------:R-:W-:Y:S05]  /*09b0*/  @!P0 BRA `(.L_x_4399) ;  /* 0xfffffffc00f08947 */ /* 0x000fea000383ffff */
[----:B------:R-:W0:Y:S01]  /*09c0*/  S2R R0, SR_TID.X ;  /* 0x0000000000007919 */ /* 0x000e220000002100 */
[----:B------:R-:W1:Y:S01]  /*09d0*/  S2UR UR6, SR_CTAID.Y ;  /* 0x00000000000679c3 */ /* 0x000e620000002600 */
[----:B------:R-:W-:Y:S02]  /*09e0*/  ULDC UR7, c[0x0][0xd50] ;  /* 0x0003540000077ab9 */ /* 0x000fe40000000800 */
[----:B------:R-:W-:-:S05]  /*09f0*/  UISETP.NE.AND UP0, UPT, UR7, 0x1, UPT ;  /* 0x000000010700788c */ /* 0x000fca000bf05270 */
[----:B------:R-:W3:Y:S06]  /*0a00*/  S2UR UR8, SR_CTAID.Z ;  /* 0x00000000000879c3 */ /* 0x000eec0000002700 */
[----:B------:R-:W-:Y:S01]  /*0a10*/  @UP0 ULDC UR4, c[0x0][0xd54] ;  /* 0x0003550000040ab9 */ /* 0x000fe20000000800 */
[----:B------:R-:W-:Y:S01]  /*0a20*/  @UP0 ULDC UR9, c[0x0][0xd58] ;  /* 0x0003560000090ab9 */ /* 0x000fe20000000800 */
[----:B-1----:R-:W-:Y:S02]  /*0a30*/  UIMAD.WIDE.U32 UR4, UR6, UR4, URZ ;  /* 0x00000004060472a5 */ /* 0x002fe4000f8e003f */
[----:B------:R-:W-:-:S02]  /*0a40*/  UMOV UR10, UR6 ;  /* 0x00000006000a7c82 */ /* 0x000fc40008000000 */
[----:B------:R-:W-:Y:S01]  /*0a50*/  @UP0 USHF.R.U32.HI UR10, URZ, UR9, UR5 ;  /* 0x000000093f0a0299 */ /* 0x000fe20008011605 */
[----:B0-----:R-:W-:-:S03]  /*0a60*/  SHF.R.U32.HI R16, RZ, 0x7, R0 ;  /* 0x00000007ff107819 */ /* 0x001fc60000011600 */
[----:B------:R-:W-:Y:S02]  /*0a70*/  UIADD3 UR4, -UR10, URZ, URZ ;  /* 0x0000003f0a047290 */ /* 0x000fe4000fffe13f */
[----:B------:R-:W-:Y:S01]  /*0a80*/  IMAD.U32 R0, RZ, RZ, UR10 ;  /* 0x0000000aff007e24 */ /* 0x000fe2000f8e00ff */
[----:B------:R-:W-:Y:S06]  /*0a90*/  BAR.ARV 0x8, 0x180 ;  /* 0x0206000000007b1d */ /* 0x000fec0000002000 */
[----:B------:R-:W-:Y:S01]  /*0aa0*/  ISETP.NE.AND P0, PT, R16, 0x1, PT ;  /* 0x000000011000780c */ /* 0x000fe20003f05270 */
[----:B------:R4:W-:-:S12]  /*0ab0*/  STL [R1], R0 ;  /* 0x0000000001007387 */ /* 0x0009d80000100800 */
[----:B------:R-:W-:Y:S06]  /*0ac0*/  @!P0 BAR.ARV 0x9, 0x100 ;  /* 0x0244000000008b1d */ /* 0x000fec0000002000 */
[----:B---3--:R-:W-:Y:S01]  /*0ad0*/  ISETP.LE.AND P0, PT, RZ, UR8, PT ;  /* 0x00000008ff007c0c */ /* 0x008fe2000bf03270 */
[----:B------:R-:W-:-:S12]  /*0ae0*/  UIMAD UR8, UR7, UR4, UR6 ;  /* 0x00000004070872a4 */ /* 0x000fd8000f8e0206 */
[----:B----4-:R-:W-:Y:S05]  /*0af0*/  @!P0 BRA `(.L_x_4400) ;  /* 0x0000010000388947 */ /* 0x010fea0003800000 */
        /* <DEDUP_REMOVED lines=12> */
[----:B------:R-:W-:-:S04]  /*0bc0*/  USEL UR57, UR57, 0x1, UP0 ;  /* 0x0000000139397887 */ /* 0x000fc80008000000 */
[----:B------:R-:W-:Y:S02]  /*0bd0*/  UIMAD UR39, UR57, UR39, URZ ;  /* 0x00000027392772a4 */ /* 0x000fe4000f8e023f */
[----:B0-----:R-:W-:-:S04]  /*0be0*/  USHF.L.U32 UR38, UR38, 0x7, URZ ;  /* 0x0000000726267899 */ /* 0x001fc8000800063f */
[----:B------:R-:W-:Y:S02]  /*0bf0*/  @UP1 UIADD3 UR4, UR38, 0x7f, URZ ;  /* 0x0000007f26041890 */ /* 0x000fe4000fffe03f */
[----:B------:R-:W-:Y:S02]  /*0c00*/  UIADD3 UR6, UR38, 0x7f, URZ ;  /* 0x0000007f26067890 */ /* 0x000fe4000fffe03f */
        /* <DEDUP_REMOVED lines=10> */
[----:B------:R-:W-:Y:S02]  /*0cb0*/  ULEA.HI.SX32 UR6, UR7, UR6, 0x1c ;  /* 0x0000000607067291 */ /* 0x000fe4000f8fe23f */
[----:B------:R-:W-:Y:S02]  /*0cc0*/  ULOP3.LUT UR7, UR8, 0xffff, URZ, 0xc0, !UPT ;  /* 0x0000ffff08077892 */ /* 0x000fe4000f8ec03f */
        /* <DEDUP_REMOVED lines=20> */
[----:B0-----:R-:W2:Y:S02]  /*0e10*/  MUFU.RCP R0, R0 ;  /* 0x0000000000007308 */ /* 0x001ea40000001000 */
[----:B--2---:R-:W-:-:S02]  /*0e20*/  VIADD R2, R0, 0xffffffe ;  /* 0x0ffffffe00027836 */ /* 0x004fc40000000000 */
        /* <DEDUP_REMOVED lines=19> */
.L_x_4401:
[----:B------:R-:W-:Y:S01]  /*0f60*/  UIMAD UR5, UR7, UR4, URZ ;  /* 0x00000004070572a4 */ /* 0x000fe2000f8e023f */
[----:B------:R-:W-:Y:S01]  /*0f70*/  IMAD.U32 R0, RZ, RZ, UR10 ;  /* 0x0000000aff007e24 */ /* 0x000fe2000f8e00ff */
[----:B--2---:R-:W0:Y:S01]  /*0f80*/  S2R R2, SR_TID.X ;  /* 0x0000000000027919 */ /* 0x004e220000002100 */
        /* <DEDUP_REMOVED lines=88> */
[----:B------:R-:W-:-:S04]  /*1510*/  UIADD3 UR5, UR4, -UR5, URZ ;  /* 0x8000000504057290 */ /* 0x000fc8000fffe03f */
[----:B------:R-:W-:-:S04]  /*1520*/  ULEA UR5, UR5, UR6, 0xd ;  /* 0x0000000605057291 */ /* 0x000fc8000f8e683f */
[----:B------:R-:W-:Y:S02]  /*1530*/  USHF.R.U32.HI UR4, URZ, 0x4, UR5 ;  /* 0x000000043f047899 */ /* 0x000fe40008011605 */
[----:B------:R-:W-:Y:S02]  /*1540*/  UIADD3 UR5, UR5, 0xa000, URZ ;  /* 0x0000a00005057890 */ /* 0x000fe4000fffe03f */
[----:B------:R-:W-:Y:S02]  /*1550*/  ULOP3.LUT UR4, UR4, 0x3fff, URZ, 0xc0, !UPT ;  /* 0x00003fff04047892 */ /* 0x000fe4000f8ec03f */
[----:B------:R-:W-:Y:S02]  /*1560*/  USHF.R.U32.HI UR5, URZ, 0x4, UR5 ;  /* 0x000000043f057899 */ /* 0x000fe40008011605 */
[----:B------:R-:W-:Y:S02]  /*1570*/  ULOP3.LUT UR37, UR4, 0x10000, URZ, 0xfc, !UPT ;  /* 0x0001000004257892 */ /* 0x000fe4000f8efc3f */
[----:B------:R-:W-:-:S03]  /*1580*/  ULOP3.LUT UR36, UR5, 0x3fff, URZ, 0xc0, !UPT ;  /* 0x00003fff05247892 */ /* 0x000fc6000f8ec03f */
[----:B------:R-:W-:Y:S02]  /*1590*/  UMOV UR5, 0x40000040 ;  /* 0x4000004000057882 */ /* 0x000fe40000000000 */
[----:B------:R-:W-:Y:S01]  /*15a0*/  UMOV UR4, UR37 ;  /* 0x0000002500047c82 */ /* 0x000fe20008000000 */
[----:B------:R-:W-:Y:S02]  /*15b0*/  IMAD.U32 R19, RZ, RZ, UR5 ;  /* 0x00000005ff137e24 */ /* 0x000fe4000f8e00ff */
[----:B------:R-:W-:Y:S01]  /*15c0*/  IMAD.U32 R18, RZ, RZ, UR4 ;  /* 0x00000004ff127e24 */ /* 0x000fe2000f8e00ff */
[----:B------:R-:W-:Y:S06]  /*15d0*/  @!P0 BRA `(.L_x_4403) ;  /* 0x0000000000408947 */ /* 0x000fec0003800000 */
        /* <DEDUP_REMOVED lines=16> */
.L_x_4403:
[----:B------:R-:W-:Y:S01]  /*16e0*/  R2UR UR4, R22 ;  /* 0x00000000160472ca */ /* 0x000fe200000e0000 */
[----:B------:R-:W-:Y:S01]  /*16f0*/  VIADD R203, R16, 0x8 ;  /* 0x0000000810cb7836 */ /* 0x000fe20000000000 */
[----:B------:R-:W-:-:S11]  /*1700*/  SHF.L.U32 R2, RZ, 0x1f, RZ ;  /* 0x0000001fff027819 */ /* 0x000fd600000006ff */
[----:B------:R-:W0:Y:S02]  /*1710*/  SYNCS.PHASECHK.TRANS64.TRYWAIT P0, [UR4+0x32400], R2 ;  /* 0x03240002ff0075a7 */ /* 0x000e240008000144 */
[----:B0-----:R-:W-:Y:S05]  /*1720*/  @!P0 BRA `(.L_x_4404) ;  /* 0x000000f400348947 */ /* 0x001fea0003800000 */
.L_x_4525:
[----:B------:R-:W-:Y:S05]  /*1730*/  WARPSYNC.ALL ;  /* 0x0000000000007948 */ /* 0x000fea0003800000 */
[----:B------:R-:W2:Y:S01]  /*1740*/  LDL.LU R0, [R1+0x3c] ;  /* 0x00003c0001007983 */ /* 0x000ea20000300800 */
[----:B------:R1:W-:Y:S01]  /*1750*/  BAR.SYNC.DEFER_BLOCKING R203, 0x100 ;  /* 0x000400cb0000751d */ /* 0x0003e20000010000 */
[----:B--2---:R-:W-:-:S04]  /*1760*/  LOP3.LUT R0, R0, 0x1, RZ, 0xfc, !PT ;  /* 0x0000000100007812 */ /* 0x004fc800078efcff */
[----:B------:R-:W-:-:S13]  /*1770*/  ISETP.NE.AND P0, PT, R0, 0x3, PT ;  /* 0x000000030000780c */ /* 0x000fda0003f05270 */
[----:B-1----:R-:W-:Y:S05]  /*1780*/  @!P0 BRA `(.L_x_4405) ;  /* 0x0000000000048947 */ /* 0x002fea0003800000 */
[----:B------:R-:W-:Y:S01]  /*1790*/  BPT.TRAP 0x1 ;  /* 0x000000040000795c */ /* 0x000fe20000300000 */
.L_x_4405:
[----:B------:R-:W-:-:S13]  /*17a0*/  R2UR UR4, R22 ;  /* 0x00000000160472ca */ /* 0x000fda00000e0000 */
[----:B------:R1:W2:Y:S01]  /*17b0*/  SYNCS.PHASECHK.TRANS64.TRYWAIT P1, [UR4+0x32430], R2 ;  /* 0x03243002ff0075a7 */ /* 0x0002a20008020144 */
[----:B------:R-:W-:Y:S05]  /*17c0*/  @!P0 BRA `(.L_x_4406) ;  /* 0x0000000000048947 */ /* 0x000fea0003800000 */
[----:B------:R-:W-:Y:S01]  /*17d0*/  BPT.TRAP 0x1 ;  /* 0x000000040000795c */ /* 0x000fe20000300000 */
.L_x_4406:
[----:B--2---:R-:W-:Y:S05]  /*17e0*/  @P1 BRA `(.L_x_4407) ;  /* 0x00000000000c1947 */ /* 0x004fea0003800000 */
[----:B------:R-:W-:-:S13]  /*17f0*/  R2UR UR4, R22 ;  /* 0x00000000160472ca */ /* 0x000fda00000e0000 */
[----:B------:R-:W2:Y:S02]  /*1800*/  SYNCS.PHASECHK.TRANS64.TRYWAIT P1, [UR4+0x32430], R2 ;  /* 0x03243002ff0075a7 */ /* 0x000ea40008020144 */
[----:B--2---:R-:W-:Y:S05]  /*1810*/  @!P1 BRA `(.L_x_4408) ;  /* 0x000000f400149947 */ /* 0x004fea0003800000 */
.L_x_4407:
[----:B------:R-:W-:Y:S01]  /*1820*/  R2UR UR8, R22 ;  /* 0x00000000160872ca */ /* 0x000fe200000e0000 */
[----:B------:R-:W-:Y:S01]  /*1830*/  WARPGROUP.ARRIVE ;  /* 0x00000000000079c5 */ /* 0x000fe20000000000 */
[----:B------:R-:W-:Y:S01]  /*1840*/  UMOV UR6, UR37 ;  /* 0x0000002500067c82 */ /* 0x000fe20008000000 */
[----:B------:R-:W-:Y:S01]  /*1850*/  UMOV UR7, 0x40000040 ;  /* 0x4000004000077882 */ /* 0x000fe20000000000 */
[----:B------:R-:W-:Y:S01]  /*1860*/  UMOV UR11, 0x40000040 ;  /* 0x40000040000b7882 */ /* 0x000fe20000000000 */
[----:B------:R-:W-:Y:S01]  /*1870*/  UMOV UR5, UR7 ;  /* 0x0000000700057c82 */ /* 0x000fe20008000000 */
[----:B------:R-:W-:-:S07]  /*1880*/  IMAD.U32 R9, RZ, RZ, UR11 ;  /* 0x0000000bff097e24 */ /* 0x000fce000f8e00ff */
[----:B------:R-:W-:-:S04]  /*1890*/  UIADD3 UR4, UR8, 0x1c400, URZ ;  /* 0x0001c40008047890 */ /* 0x000fc8000fffe03f */
[----:B------:R-:W-:-:S04]  /*18a0*/  USHF.R.U32.HI UR4, URZ, 0x4, UR4 ;  /* 0x000000043f047899 */ /* 0x000fc80008011604 */
[----:B------:R-:W-:-:S04]  /*18b0*/  ULOP3.LUT UR4, UR4, 0x3fff, URZ, 0xc0, !UPT ;  /* 0x00003fff04047892 */ /* 0x000fc8000f8ec03f */
[----:B------:R-:W-:-:S03]  /*18c0*/  ULOP3.LUT UR9, UR4, 0x10000, URZ, 0xfc, !UPT ;  /* 0x0001000004097892 */ /* 0x000fc6000f8efc3f */
[----:B------:R-:W-:-:S03]  /*18d0*/  UMOV UR4, UR6 ;  /* 0x0000000600047c82 */ /* 0x000fc60008000000 */
[----:B------:R-:W-:Y:S01]  /*18e0*/  IMAD.U32 R21, RZ, RZ, UR9 ;  /* 0x00000009ff157e24 */ /* 0x000fe2000f8e00ff */
[----:B------:R-:W-:Y:S02]  /*18f0*/  UMOV UR6, UR9 ;  /* 0x0000000900067c82 */ /* 0x000fe40008000000 */
[----:B------:R-:W-:Y:S01]  /*1900*/  HGMMA.64x96x16.F32 R24, gdesc[UR4], RZ, !UPT, gsb0 ;  /* 0x01600000041879f0 */ /* 0x000fe2000c0008ff */
[----:B------:R-:W-:Y:S02]  /*1910*/  UIADD3 UR4, UR37, 0x2, URZ ;  /* 0x0000000225047890 */ /* 0x000fe4000fffe03f */
[----:B------:R-:W-:Y:S01]  /*1920*/  UIADD3 UR6, UR9, 0x2, URZ ;  /* 0x0000000209067890 */ /* 0x000fe2000fffe03f */
[----:B------:R-:W-:Y:S01]  /*1930*/  UMOV UR5, UR11 ;  /* 0x0000000b00057c82 */ /* 0x000fe20008000000 */
[----:B------:R-:W-:Y:S01]  /*1940*/  UMOV UR7, 0x40000040 ;  /* 0x4000004000077882 */ /* 0x000fe20000000000 */
[----:B------:R-:W-:Y:S02]  /*1950*/  UMOV UR11, 0x40000040 ;  /* 0x40000040000b7882 */ /* 0x000fe40000000000 */
[----:B------:R-:W-:Y:S01]  /*1960*/  UMOV UR10, UR4 ;  /* 0x00000004000a7c82 */ /* 0x000fe20008000000 */
[----:B------:R-:W-:Y:S01]  /*1970*/  IMAD.U32 R7, RZ, RZ, UR11 ;  /* 0x0000000bff077e24 */ /* 0x000fe2000f8e00ff */
[----:B------:R-:W-:Y:S01]  /*1980*/  UMOV UR4, UR10 ;  /* 0x0000000a00047c82 */ /* 0x000fe20008000000 */
[----:B------:R-:W-:Y:S01]  /*1990*/  IMAD.U32 R8, RZ, RZ, UR10 ;  /* 0x0000000aff087e24 */ /* 0x000fe2000f8e00ff */
[----:B------:R-:W-:-:S02]  /*19a0*/  WARPGROUP.DEPBAR.LE gsb0, 0x0 ;  /* 0x00008000000079c5 */ /* 0x000fc40000010000 */
        /* <DEDUP_REMOVED lines=22> */
[----:B------:R-:W2:Y:S02]  /*1b10*/  SYNCS.PHASECHK.TRANS64.TRYWAIT P1, [UR8+0x32410], R2 ;  /* 0x03241002ff0075a7 */ /* 0x000ea40008020148 */
[----:B--2---:R-:W-:Y:S05]  /*1b20*/  @!P1 BRA `(.L_x_4409) ;  /* 0x000000f0006c9947 */ /* 0x004fea0003800000 */
.L_x_4526:
[----:B------:R-:W-:Y:S05]  /*1b30*/  @!P0 BRA `(.L_x_4410) ;  /* 0x0000000000048947 */ /* 0x000fea0003800000 */
[----:B------:R-:W-:Y:S01]  /*1b40*/  BPT.TRAP 0x1 ;  /* 0x000000040000795c */ /* 0x000fe20000300000 */
.L_x_4410:
[----:B------:R-:W-:-:S13]  /*1b50*/  R2UR UR4, R22 ;  /* 0x00000000160472ca */ /* 0x000fda00000e0000 */
[----:B------:R2:W3:Y:S01]  /*1b60*/  SYNCS.PHASECHK.TRANS64.TRYWAIT P1, [UR4+0x32450], R2 ;  /* 0x03245002ff0075a7 */ /* 0x0004e20008020144 */
[----:B------:R-:W-:Y:S05]  /*1b70*/  @!P0 BRA `(.L_x_4411) ;  /* 0x0000000000048947 */ /* 0x000fea0003800000 */
[----:B------:R-:W-:Y:S01]  /*1b80*/  BPT.TRAP 0x1 ;  /* 0x000000040000795c */ /* 0x000fe20000300000 */
.L_x_4411:
[----:B---3--:R-:W-:Y:S05]  /*1b90*/  @P1 BRA `(.L_x_4412) ;  /* 0x00000000000c1947 */ /* 0x008fea0003800000 */
[----:B------:R-:W-:-:S13]  /*1ba0*/  R2UR UR4, R22 ;  /* 0x00000000160472ca */ /* 0x000fda00000e0000 */
[----:B------:R-:W3:Y:S02]  /*1bb0*/  SYNCS.PHASECHK.TRANS64.TRYWAIT P1, [UR4+0x32450], R2 ;  /* 0x03245002ff0075a7 */ /* 0x000ee40008020144 */
[----:B---3--:R-:W-:Y:S05]  /*1bc0*/  @!P1 BRA `(.L_x_4413) ;  /* 0x000000f000609947 */ /* 0x008fea0003800000 */
.L_x_4412:
[----:B------:R-:W-:Y:S01]  /*1bd0*/  R2UR UR14, R22 ;  /* 0x00000000160e72ca */ /* 0x000fe200000e0000 */
[----:B------:R-:W-:Y:S01]  /*1be0*/  ULOP3.LUT UR10, UR36, 0x10000, URZ, 0xfc, !UPT ;  /* 0x00010000240a7892 */ /* 0x000fe2000f8efc3f */
[----:B------:R-:W-:Y:S01]  /*1bf0*/  WARPGROUP.ARRIVE ;  /* 0x00000000000079c5 */ /* 0x000fe20000000000 */
[----:B------:R-:W-:Y:S01]  /*1c00*/  UMOV UR7, 0x40000040 ;  /* 0x4000004000077882 */ /* 0x000fe20000000000 */
[----:B------:R-:W-:Y:S01]  /*1c10*/  UMOV UR9, 0x40000040 ;  /* 0x4000004000097882 */ /* 0x000fe20000000000 */
[----:B------:R-:W-:Y:S01]  /*1c20*/  UMOV UR5, UR7 ;  /* 0x0000000700057c82 */ /* 0x000fe20008000000 */
[----:B------:R-:W-:Y:S01]  /*1c30*/  IMAD.U32 R5, RZ, RZ, UR7 ;  /* 0x00000007ff057e24 */ /* 0x000fe2000f8e00ff */
[----:B------:R-:W-:Y:S01]  /*1c40*/  UIADD3 UR12, UR10, 0x400, URZ ;  /* 0x000004000a0c7890 */ /* 0x000fe2000fffe03f */
[----:B0-----:R-:W-:Y:S01]  /*1c50*/  IMAD.U32 R3, RZ, RZ, UR9 ;  /* 0x00000009ff037e24 */ /* 0x001fe2000f8e00ff */
[----:B------:R-:W-:Y:S01]  /*1c60*/  UMOV UR6, UR10 ;  /* 0x0000000a00067c82 */ /* 0x000fe20008000000 */
[----:B------:R-:W-:Y:S01]  /*1c70*/  UMOV UR13, 0x40000040 ;  /* 0x40000040000d7882 */ /* 0x000fe20000000000 */
[----:B------:R-:W-:Y:S01]  /*1c80*/  IMAD.U32 R4, RZ, RZ, UR6 ;  /* 0x00000006ff047e24 */ /* 0x000fe2000f8e00ff */
[----:B------:R-:W-:Y:S01]  /*1c90*/  UIADD3 UR16, UR10, 0x402, URZ ;  /* 0x000004020a107890 */ /* 0x000fe2000fffe03f */
[----:B------:R-:W-:Y:S01]  /*1ca0*/  LOP3.LUT R0, R73, 0xffffff80, RZ, 0xc0, !PT ;  /* 0xffffff8049007812 */ /* 0x000fe200078ec0ff */
[----:B------:R-:W-:Y:S01]  /*1cb0*/  UIADD3 UR4, UR14, 0x400, URZ ;  /* 0x000004000e047890 */ /* 0x000fe2000fffe03f */
[----:B------:R-:W-:Y:S01]  /*1cc0*/  LEA.HI R72, R72, R23, RZ, 0x2 ;  /* 0x0000001748487211 */ /* 0x000fe200078f10ff */
[----:B------:R-:W-:Y:S01]  /*1cd0*/  UMOV UR17, 0x40000040 ;  /* 0x4000004000117882 */ /* 0x000fe20000000000 */
[----:B------:R-:W-:Y:S01]  /*1ce0*/  UIADD3 UR20, UR10, 0x404, URZ ;  /* 0x000004040a147890 */ /* 0x000fe2000fffe03f */
[C---:B------:R-:W-:Y:S01]  /*1cf0*/  IMAD.IADD R0, R23.reuse, 0x1, -R0 ;  /* 0x0000000117007824 */ /* 0x040fe200078e0a00 */
[----:B------:R-:W-:Y:S01]  /*1d00*/  USHF.R.U32.HI UR4, URZ, 0x4, UR4 ;  /* 0x000000043f047899 */ /* 0x000fe20008011604 */
[----:B------:R-:W-:Y:S01]  /*1d10*/  LOP3.LUT R72, R72, 0xfffffffc, RZ, 0xc0, !PT ;  /* 0xfffffffc48487812 */ /* 0x000fe200078ec0ff */
[----:B------:R-:W-:Y:S01]  /*1d20*/  UMOV UR21, 0x40000040 ;  /* 0x4000004000157882 */ /* 0x000fe20000000000 */
[----:B------:R-:W-:Y:S01]  /*1d30*/  UIADD3 UR24, UR10, 0x406, URZ ;  /* 0x000004060a187890 */ /* 0x000fe2000fffe03f */
[----:B------:R-:W-:Y:S01]  /*1d40*/  SHF.R.S32.HI R13, RZ, 0x1f, R0 ;  /* 0x0000001fff0d7819 */ /* 0x000fe20000011400 */
[----:B------:R-:W-:Y:S01]  /*1d50*/  ULOP3.LUT UR11, UR4, 0x3fff, URZ, 0xc0, !UPT ;  /* 0x00003fff040b7892 */ /* 0x000fe2000f8ec03f */
[----:B------:R-:W-:Y:S01]  /*1d60*/  IMAD.IADD R73, R23, 0x1, -R72 ;  /* 0x0000000117497824 */ /* 0x000fe200078e0a48 */
[----:B------:R-:W-:Y:S01]  /*1d70*/  UMOV UR25, 0x40000040 ;  /* 0x4000004000197882 */ /* 0x000fe20000000000 */
[----:B------:R-:W-:Y:S01]  /*1d80*/  UMOV UR4, UR6 ;  /* 0x0000000600047c82 */ /* 0x000fe20008000000 */
[----:B------:R-:W-:Y:S01]  /*1d90*/  ULOP3.LUT UR61, UR11, 0x10000, URZ, 0xfc, !UPT ;  /* 0x000100000b3d7892 */ /* 0x000fe2000f8efc3f */
[CC--:B------:R-:W-:Y:S01]  /*1da0*/  LEA.HI R12, R13.reuse, R0.reuse, RZ, 0x2 ;  /* 0x000000000d0c7211 */ /* 0x0c0fe200078f10ff */
[----:B------:R-:W-:Y:S01]  /*1db0*/  UIADD3 UR28, UR10, 0x800, URZ ;  /* 0x000008000a1c7890 */ /* 0x000fe2000fffe03f */
[----:B------:R-:W-:Y:S01]  /*1dc0*/  LEA.HI R20, R13, R0, RZ, 0x5 ;  /* 0x000000000d147211 */ /* 0x000fe200078f28ff */
[----:B------:R-:W-:Y:S01]  /*1dd0*/  UMOV UR29, 0x40000040 ;  /* 0x40000040001d7882 */ /* 0x000fe20000000000 */
[----:B------:R-:W-:Y:S01]  /*1de0*/  UIADD3 UR32, UR10, 0x802, URZ ;  /* 0x000008020a207890 */ /* 0x000fe2000fffe03f */
[--C-:B------:R-:W-:Y:S01]  /*1df0*/  SHF.R.S32.HI R13, RZ, 0x2, R12.reuse ;  /* 0x00000002ff0d7819 */ /* 0x100fe2000001140c */
[----:B------:R-:W-:Y:S01]  /*1e00*/  UMOV UR6, UR61 ;  /* 0x0000003d00067c82 */ /* 0x000fe20008000000 */
[----:B------:R-:W-:Y:S01]  /*1e10*/  UMOV UR33, 0x40000040 ;  /* 0x4000004000217882 */ /* 0x000fe20000000000 */
[----:B------:R-:W-:Y:S01]  /*1e20*/  HGMMA.64x96x16.F32 R24, gdesc[UR4], R24, gsb0 ;  /* 0x01600000041879f0 */ /* 0x000fe20008000818 */
[----:B------:R-:W-:Y:S01]  /*1e30*/  UIADD3 UR4, UR10, 0x2, URZ ;  /* 0x000000020a047890 */ /* 0x000fe2000fffe03f */
[----:B------:R-:W-:Y:S01]  /*1e40*/  SHF.R.S32.HI R72, RZ, 0x1f, R12 ;  /* 0x0000001fff487819 */ /* 0x000fe2000001140c */
[----:B------:R-:W-:Y:S01]  /*1e50*/  UIADD3 UR6, UR61, 0x2, URZ ;  /* 0x000000023d067890 */ /* 0x000fe2000fffe03f */
[----:B------:R-:W-:Y:S01]  /*1e60*/  SHF.R.S32.HI R20, RZ, 0x5, R20 ;  /* 0x00000005ff147819 */ /* 0x000fe20000011414 */
[----:B------:R-:W-:Y:S01]  /*1e70*/  UMOV UR5, UR9 ;  /* 0x0000000900057c82 */ /* 0x000fe20008000000 */
[----:B------:R-:W-:Y:S01]  /*1e80*/  UMOV UR7, 0x40000040 ;  /* 0x4000004000077882 */ /* 0x000fe20000000000 */
[----:B------:R-:W-:Y:S01]  /*1e90*/  UMOV UR9, 0x40000040 ;  /* 0x4000004000097882 */ /* 0x000fe20000000000 */
[----:B------:R-:W-:Y:S01]  /*1ea0*/  UMOV UR8, UR4 ;  /* 0x0000000400087c82 */ /* 0x000fe20008000000 */
[----:B------:R-:W-:Y:S01]  /*1eb0*/  IMAD.U32 R15, RZ, RZ, UR9 ;  /* 0x00000009ff0f7e24 */ /* 0x000fe2000f8e00ff */
[----:B------:R-:W-:Y:S01]  /*1ec0*/  UMOV UR4, UR8 ;  /* 0x0000000800047c82 */ /* 0x000fe20008000000 */
[----:B-12---:R-:W-:Y:S01]  /*1ed0*/  IMAD.U32 R2, RZ, RZ, UR8 ;  /* 0x00000008ff027e24 */ /* 0x006fe2000f8e00ff */
[----:B------:R-:W-:Y:S01]  /*1ee0*/  UIADD3 UR36, UR10, 0x804, URZ ;  /* 0x000008040a247890 */ /* 0x000fe2000fffe03f */
[----:B------:R-:W-:Y:S01]  /*1ef0*/  LEA.HI R23, R74, R74, RZ, 0x1 ;  /* 0x0000004a4a177211 */ /* 0x000fe200078f08ff */
[----:B------:R-:W-:Y:S01]  /*1f00*/  UMOV UR37, 0x40000040 ;  /* 0x4000004000257882 */ /* 0x000fe20000000000 */
[----:B------:R-:W-:Y:S01]  /*1f10*/  UIADD3 UR40, UR10, 0x806, URZ ;  /* 0x000008060a287890 */ /* 0x000fe2000fffe03f */
[----:B------:R-:W-:Y:S01]  /*1f20*/  LEA.HI R72, R72, R13, RZ, 0x3 ;  /* 0x0000000d48487211 */ /* 0x000fe200078f18ff */
[----:B------:R-:W-:Y:S01]  /*1f30*/  UMOV UR41, 0x40000040 ;  /* 0x4000004000297882 */ /* 0x000fe20000000000 */
[----:B------:R-:W-:Y:S01]  /*1f40*/  UIADD3 UR44, UR10, 0xc00, URZ ;  /* 0x00000c000a2c7890 */ /* 0x000fe2000fffe03f */
[----:B------:R-:W-:Y:S01]  /*1f50*/  LEA R75, R20, UR38, 0x4 ;  /* 0x00000026144b7c11 */ /* 0x000fe2000f8e20ff */
[----:B------:R-:W-:Y:S01]  /*1f60*/  UMOV UR45, 0x40000040 ;  /* 0x40000040002d7882 */ /* 0x000fe20000000000 */
[----:B------:R-:W-:Y:S01]  /*1f70*/  UIADD3 UR48, UR10, 0xc02, URZ ;  /* 0x00000c020a307890 */ /* 0x000fe2000fffe03f */
[----:B------:R-:W-:Y:S01]  /*1f80*/  LOP3.LUT R23, R23, 0x3fffffe, RZ, 0xc0, !PT ;  /* 0x03fffffe17177812 */ /* 0x000fe200078ec0ff */
[----:B------:R-:W-:Y:S01]  /*1f90*/  UMOV UR49, 0x40000040 ;  /* 0x4000004000317882 */ /* 0x000fe20000000000 */
[----:B------:R-:W-:Y:S01]  /*1fa0*/  UIADD3 UR52, UR10, 0xc04, URZ ;  /* 0x00000c040a347890 */ /* 0x000fe2000fffe03f */
[----:B------:R-:W-:Y:S01]  /*1fb0*/  LOP3.LUT R72, R72, 0xfffffff8, RZ, 0xc0, !PT ;  /* 0xfffffff848487812 */ /* 0x000fe200078ec0ff */
[----:B------:R-:W-:Y:S01]  /*1fc0*/  UMOV UR53, 0x40000040 ;  /* 0x4000004000357882 */ /* 0x000fe20000000000 */
[----:B------:R-:W-:Y:S01]  /*1fd0*/  UMOV UR19, 0x40000040 ;  /* 0x4000004000137882 */ /* 0x000fe20000000000 */
[----:B------:R-:W-:Y:S01]  /*1fe0*/  LEA.HI R20, R73, R73, RZ, 0x1 ;  /* 0x0000004949147211 */ /* 0x000fe200078f08ff */
[----:B------:R-:W-:Y:S01]  /*1ff0*/  IMAD.IADD R23, R74, 0x1, -R23 ;  /* 0x000000014a177824 */ /* 0x000fe200078e0a17 */
[----:B------:R-:W-:Y:S01]  /*2000*/  IADD3 R72, R75, R13, -R72 ;  /* 0x0000000d4b487210 */ /* 0x000fe20007ffe848 */
[----:B------:R-:W0:Y:S01]  /*2010*/  S2R R76, SR_TID.X ;  /* 0x00000000004c7919 */ /* 0x000e220000002100 */
[----:B------:R-:W-:Y:S01]  /*2020*/  LOP3.LUT R20, R20, 0x1ffffffe, RZ, 0xc0, !PT ;  /* 0x1ffffffe14147812 */ /* 0x000fe200078ec0ff */
[----:B------:R-:W-:Y:S01]  /*2030*/  IMAD.U32 R190, RZ, RZ, UR14 ;  /* 0x0000000effbe7e24 */ /* 0x000fe2000f8e00ff */
[----:B------:R-:W-:Y:S01]  /*2040*/  UMOV UR15, 0x40000040 ;  /* 0x40000040000f7882 */ /* 0x000fe20000000000 */
[----:B------:R-:W-:Y:S01]  /*2050*/  IMAD R72, R23, 0x40, R72 ;  /* 0x0000004017487824 */ /* 0x000fe200078e0248 */
[----:B------:R-:W-:Y:S01]  /*2060*/  UMOV UR60, URZ ;  /* 0x0000003f003c7c82 */ /* 0x000fe20008000000 */
[----:B------:R-:W-:-:S02]  /*2070*/  IMAD.IADD R13, R73, 0x1, -R20 ;  /* 0x00000001490d7824 */ /* 0x000fc400078e0a14 */
[----:B------:R-:W-:Y:S02]  /*2080*/  IMAD.U32 R11, RZ, RZ, UR19 ;  /* 0x00000013ff0b7e24 */ /* 0x000fe4000f8e00ff */
[----:B------:R-:W-:-:S04]  /*2090*/  IMAD R13, R13, 0x8, R72 ;  /* 0x000000080d0d7824 */ /* 0x000fc800078e0248 */
[----:B------:R-:W-:Y:S01]  /*20a0*/  IMAD.MOV.U32 R20, RZ, RZ, R13 ;  /* 0x000000ffff147224 */ /* 0x000fe200078e000d */
[----:B0-----:R-:W-:Y:S01]  /*20b0*/  LOP3.LUT R76, R76, 0x7f, RZ, 0xc0, !PT ;  /* 0x0000007f4c4c7812 */ /* 0x001fe200078ec0ff */
[----:B------:R-:W-:Y:S02]  /*20c0*/  WARPGROUP.DEPBAR.LE gsb0, 0x0 ;  /* 0x00008000000079c5 */ /* 0x000fe40000010000 */
[----:B------:R-:W-:-:S06]  /*20d0*/  WARPGROUP.ARRIVE ;  /* 0x00000000000079c5 */ /* 0x000fcc0000000000 */
[----:B------:R-:W-:Y:S01]  /*20e0*/  HGMMA.64x96x16.F32 R24, gdesc[UR4], R24, gsb0 ;  /* 0x01600000041879f0 */ /* 0x000fe20008000818 */
[----:B------:R-:W-:Y:S02]  /*20f0*/  UIADD3 UR4, UR10, 0x4, URZ ;  /* 0x000000040a047890 */ /* 0x000fe4000fffe03f */
[----:B------:R-:W-:Y:S01]  /*2100*/  UIADD3 UR6, UR61, 0x4, URZ ;  /* 0x000000043d067890 */ /* 0x000fe2000fffe03f */
[----:B------:R-:W-:Y:S01]  /*2110*/  UMOV UR5, UR9 ;  /* 0x0000000900057c82 */ /* 0x000fe20008000000 */
[----:B------:R-:W-:Y:S01]  /*2120*/  UMOV UR7, 0x40000040 ;  /* 0x4000004000077882 */ /* 0x000fe20000000000 */
[----:B------:R-:W-:Y:S02]  /*2130*/  UMOV UR9, 0x40000040 ;  /* 0x4000004000097882 */ /* 0x000fe40000000000 */
[----:B------:R-:W-:Y:S02]  /*2140*/  UMOV UR8, UR4 ;  /* 0x0000000400087c82 */ /* 0x000fe40008000000 */
[----:B------:R-:W-:Y:S01]  /*2150*/  UMOV UR4, UR8 ;  /* 0x0000000800047c82 */ /* 0x000fe20008000000 */
[----:B------:R-:W-:Y:S01]  /*2160*/  IMAD.U32 R14, RZ, RZ, UR8 ;  /* 0x00000008ff0e7e24 */ /* 0x000fe2000f8e00ff */
[----:B------:R-:W-:Y:S01]  /*2170*/  UIADD3 UR8, UR10, 0x6, URZ ;  /* 0x000000060a087890 */ /* 0x000fe2000fffe03f */
        /* <DEDUP_REMOVED lines=89> */
[----:B------:R-:W-:Y:S01]  /*2710*/  UMOV UR5, UR19 ;  /* 0x0000001300057c82 */ /* 0x000fe20008000000 */
[----:B------:R-:W-:Y:S01]  /*2720*/  UMOV UR7, 0x40000040 ;  /* 0x4000004000077882 */ /* 0x000fe20000000000 */
[----:B------:R-:W-:Y:S02]  /*2730*/  ULDC UR10, c[0x0][0xa80] ;  /* 0x0002a000000a7ab9 */ /* 0x000fe40000000800 */
[----:B------:R-:W-:Y:S02]  /*2740*/  UMOV UR18, UR4 ;  /* 0x0000000400127c82 */ /* 0x000fe40008000000 */
[----:B------:R-:W-:Y:S01]  /*2750*/  UMOV UR4, UR18 ;  /* 0x0000001200047c82 */ /* 0x000fe20008000000 */
[----:B------:R-:W-:Y:S01]  /*2760*/  IMAD.U32 R10, RZ, RZ, UR18 ;  /* 0x00000012ff0a7e24 */ /* 0x000fe2000f8e00ff */
[----:B------:R-:W-:-:S02]  /*2770*/  WARPGROUP.DEPBAR.LE gsb0, 0x0 ;  /* 0x00008000000079c5 */ /* 0x000fc40000010000 */
[----:B------:R-:W-:-:S06]  /*2780*/  WARPGROUP.ARRIVE ;  /* 0x00000000000079c5 */ /* 0x000fcc0000000000 */
[----:B------:R-:W-:Y:S01]  /*2790*/  HGMMA.64x96x16.F32 R24, gdesc[UR4], R24, gsb0 ;  /* 0x01600000041879f0 */ /* 0x000fe20008000818 */
[----:B------:R-:W-:Y:S01]  /*27a0*/  ULDC UR4, c[0x0][0x448] ;  /* 0x0001120000047ab9 */ /* 0x000fe20000000800 */
[----:B------:R-:W-:Y:S01]  /*27b0*/  ULDC UR6, c[0x0][0x288] ;  /* 0x0000a20000067ab9 */ /* 0x000fe20000000800 */
[----:B------:R-:W-:Y:S01]  /*27c0*/  UISETP.NE.AND UP0, UPT, UR4, 0x1, UPT ;  /* 0x000000010400788c */ /* 0x000fe2000bf05270 */
[----:B------:R-:W-:Y:S01]  /*27d0*/  IMAD.U32 R73, RZ, RZ, UR6 ;  /* 0x00000006ff497e24 */ /* 0x000fe2000f8e00ff */
[----:B------:R-:W-:Y:S01]  /*27e0*/  ULOP3.LUT UR5, UR11, 0x3000000, URZ, 0xfc, !UPT ;  /* 0x030000000b057892 */ /* 0x000fe2000f8efc3f */
[----:B------:R-:W-:-:S03]  /*27f0*/  R2UR UR11, R200 ;  /* 0x00000000c80b72ca */ /* 0x000fc600000e0000 */
[----:B------:R-:W-:-:S03]  /*2800*/  PLOP3.LUT P1, PT, PT, PT, UP0, 0x80, 0x0 ;  /* 0x000000000000781c */ /* 0x000fc60003f2f008 */
[----:B------:R-:W-:Y:S02]  /*2810*/  UMOV UR14, UR5 ;  /* 0x00000005000e7c82 */ /* 0x000fe40008000000 */
[----:B------:R-:W-:Y:S01]  /*2820*/  @UP0 ULDC UR4, c[0x0][0x44c] ;  /* 0x0001130000040ab9 */ /* 0x000fe20000000800 */
[----:B------:R-:W-:-:S07]  /*2830*/  @UP0 ULDC UR7, c[0x0][0x450] ;  /* 0x0001140000070ab9 */ /* 0x000fce0000000800 */
[----:B------:R-:W-:Y:S01]  /*2840*/  @P1 IMAD.HI.U32 R23, R13, UR4, RZ ;  /* 0x000000040d171c27 */ /* 0x000fe2000f8e00ff */
[----:B------:R-:W-:-:S04]  /*2850*/  @UP0 ULDC UR4, c[0x0][0x450] ;  /* 0x0001140000040ab9 */ /* 0x000fc80000000800 */
[----:B------:R-:W-:Y:S01]  /*2860*/  @P1 SHF.R.U32.HI R20, RZ, UR4, R23 ;  /* 0x00000004ff141c19 */ /* 0x000fe20008011617 */
[----:B------:R-:W-:Y:S01]  /*2870*/  UIMAD UR4, UR42, -0x60, UR39 ;  /* 0xffffffa02a0478a4 */ /* 0x000fe2000f8e0227 */
[----:B------:R-:W-:-:S03]  /*2880*/  LOP3.LUT R23, R12, 0x7ffffffc, RZ, 0xc0, !PT ;  /* 0x7ffffffc0c177812 */ /* 0x000fc600078ec0ff */
[----:B------:R-:W0:Y:S01]  /*2890*/  SHFL.IDX PT, R72, R20, RZ, 0x1c1f ;  /* 0x001c1fff14487589 */ /* 0x000e2200000e0000 */
[----:B------:R-:W-:Y:S01]  /*28a0*/  UIADD3 UR4, UR4, 0x60, URZ ;  /* 0x0000006004047890 */ /* 0x000fe2000fffe03f */
[----:B------:R-:W-:Y:S02]  /*28b0*/  IMAD.IADD R23, R0, 0x1, -R23 ;  /* 0x0000000100177824 */ /* 0x000fe400078e0a17 */
[----:B------:R-:W1:Y:S03]  /*28c0*/  SHFL.IDX PT, R74, R20, 0x1, 0x1c1f ;  /* 0x003c1f00144a7f89 */ /* 0x000e6600000e0000 */
[----:B------:R-:W-:Y:S01]  /*28d0*/  IMAD.U32 R0, RZ, RZ, UR4 ;  /* 0x00000004ff007e24 */ /* 0x000fe2000f8e00ff */
[----:B------:R-:W-:-:S03]  /*28e0*/  UIADD3 UR4, UR5, 0x80, URZ ;  /* 0x0000008005047890 */ /* 0x000fc6000fffe03f */
[----:B------:R-:W-:-:S05]  /*28f0*/  IMAD R0, R23, -0x2, R0 ;  /* 0xfffffffe17007824 */ /* 0x000fca00078e0200 */
[----:B------:R-:W-:-:S04]  /*2900*/  IADD3 R73, R0, 0x1, -R73 ;  /* 0x0000000100497810 */ /* 0x000fc80007ffe849 */
[----:B0-----:R-:W-:-:S04]  /*2910*/  VIADDMNMX R72, R72, R73, R0, PT ;  /* 0x0000004948487246 */ /* 0x001fc80003800100 */
[C---:B------:R-:W-:Y:S02]  /*2920*/  ISETP.GT.AND P6, PT, R72.reuse, RZ, PT ;  /* 0x000000ff4800720c */ /* 0x040fe40003fc4270 */
[C---:B------:R-:W-:Y:S02]  /*2930*/  ISETP.GT.AND P5, PT, R72.reuse, 0x1, PT ;  /* 0x000000014800780c */ /* 0x040fe40003fa4270 */
[C---:B------:R-:W-:Y:S02]  /*2940*/  ISETP.GT.AND P3, PT, R72.reuse, 0x10, PT ;  /* 0x000000104800780c */ /* 0x040fe40003f64270 */
[C---:B------:R-:W-:Y:S02]  /*2950*/  ISETP.GT.AND P4, PT, R72.reuse, 0x8, PT ;  /* 0x000000084800780c */ /* 0x040fe40003f84270 */
[----:B------:R-:W-:Y:S02]  /*2960*/  ISETP.GT.AND P2, PT, R72, 0x9, PT ;  /* 0x000000094800780c */ /* 0x000fe40003f44270 */
[----:B-1----:R-:W-:Y:S01]  /*2970*/  VIADDMNMX R73, R74, R73, R0, PT ;  /* 0x000000494a497246 */ /* 0x002fe20003800100 */
[----:B------:R-:W-:-:S02]  /*2980*/  WARPGROUP.DEPBAR.LE gsb0, 0x0 ;  /* 0x00008000000079c5 */ /* 0x000fc40000010000 */
[----:B------:R-:W-:Y:S02]  /*2990*/  FSEL R24, R24, -INF , P6 ;  /* 0xff80000018187808 */ /* 0x000fe40003000000 */
[C---:B------:R-:W-:Y:S02]  /*29a0*/  ISETP.GT.AND P6, PT, R72.reuse, 0x11, PT ;  /* 0x000000114800780c */ /* 0x040fe40003fc4270 */
[----:B------:R-:W-:Y:S02]  /*29b0*/  FSEL R20, R25, -INF , P5 ;  /* 0xff80000019147808 */ /* 0x000fe40002800000 */
[----:B------:R-:W-:Y:S02]  /*29c0*/  ISETP.GT.AND P5, PT, R72, 0x18, PT ;  /* 0x000000184800780c */ /* 0x000fe40003fa4270 */
[----:B------:R-:W-:Y:S02]  /*29d0*/  FSEL R12, R32, -INF , P3 ;  /* 0xff800000200c7808 */ /* 0x000fe40001800000 */
[----:B------:R-:W-:-:S02]  /*29e0*/  FSEL R160, R33, -INF , P6 ;  /* 0xff80000021a07808 */ /* 0x000fc40003000000 */
[C---:B------:R-:W-:Y:S02]  /*29f0*/  ISETP.GT.AND P3, PT, R72.reuse, 0x21, PT ;  /* 0x000000214800780c */ /* 0x040fe40003f64270 */
[----:B------:R-:W-:Y:S02]  /*2a00*/  ISETP.GT.AND P6, PT, R72, 0x28, PT ;  /* 0x000000284800780c */ /* 0x000fe40003fc4270 */
[----:B------:R-:W-:Y:S02]  /*2a10*/  FSEL R28, R28, -INF , P4 ;  /* 0xff8000001c1c7808 */ /* 0x000fe40002000000 */
[----:B------:R-:W-:Y:S02]  /*2a20*/  ISETP.GT.AND P4, PT, R72, 0x19, PT ;  /* 0x000000194800780c */ /* 0x000fe40003f84270 */
[----:B------:R-:W-:Y:S02]  /*2a30*/  FSEL R165, R36, -INF , P5 ;  /* 0xff80000024a57808 */ /* 0x000fe40002800000 */
[----:B------:R-:W-:-:S02]  /*2a40*/  ISETP.GT.AND P5, PT, R72, 0x29, PT ;  /* 0x000000294800780c */ /* 0x000fc40003fa4270 */
[----:B------:R-:W-:Y:S02]  /*2a50*/  FSEL R161, R41, -INF , P3 ;  /* 0xff80000029a17808 */ /* 0x000fe40001800000 */
[----:B------:R-:W-:Y:S02]  /*2a60*/  FSEL R166, R44, -INF , P6 ;  /* 0xff8000002ca67808 */ /* 0x000fe40003000000 */
[C---:B------:R-:W-:Y:S02]  /*2a70*/  ISETP.GT.AND P3, PT, R72.reuse, 0x38, PT ;  /* 0x000000384800780c */ /* 0x040fe40003f64270 */
[----:B------:R-:W-:Y:S02]  /*2a80*/  ISETP.GT.AND P6, PT, R72, 0x39, PT ;  /* 0x000000394800780c */ /* 0x000fe40003fc4270 */
[----:B------:R-:W-:Y:S02]  /*2a90*/  FMNMX.FTZ R25, R24, R20, !PT ;  /* 0x0000001418197209 */ /* 0x000fe40007810000 */
[----:B------:R-:W-:-:S02]  /*2aa0*/  FSEL R170, R37, -INF , P4 ;  /* 0xff80000025aa7808 */ /* 0x000fc40002000000 */
[C---:B------:R-:W-:Y:S02]  /*2ab0*/  ISETP.GT.AND P4, PT, R72.reuse, 0x30, PT ;  /* 0x000000304800780c */ /* 0x040fe40003f84270 */
[----:B------:R-:W-:Y:S02]  /*2ac0*/  FSEL R171, R45, -INF , P5 ;  /* 0xff8000002dab7808 */ /* 0x000fe40002800000 */
[----:B------:R-:W-:Y:S02]  /*2ad0*/  ISETP.GT.AND P5, PT, R72, 0x40, PT ;  /* 0x000000404800780c */ /* 0x000fe40003fa4270 */
[----:B------:R-:W-:Y:S02]  /*2ae0*/  FSEL R167, R52, -INF , P3 ;  /* 0xff80000034a77808 */ /* 0x000fe40001800000 */
[----:B------:R-:W-:Y:S02]  /*2af0*/  FSEL R172, R53, -INF , P6 ;  /* 0xff80000035ac7808 */ /* 0x000fe40003000000 */
[----:B------:R-:W-:-:S02]  /*2b00*/  FSEL R74, R29, -INF , P2 ;  /* 0xff8000001d4a7808 */ /* 0x000fc40001000000 */
[C---:B------:R-:W-:Y:S02]  /*2b10*/  ISETP.GT.AND P3, PT, R72.reuse, 0x49, PT ;  /* 0x000000494800780c */ /* 0x040fe40003f64270 */
[----:B------:R-:W-:Y:S02]  /*2b20*/  ISETP.GT.AND P6, PT, R72, 0x50, PT ;  /* 0x000000504800780c */ /* 0x000fe40003fc4270 */
[----:B------:R-:W-:Y:S02]  /*2b30*/  FMNMX.FTZ R25, R28, R25, !PT ;  /* 0x000000191c197209 */ /* 0x000fe40007810000 */
[----:B------:R-:W-:Y:S02]  /*2b40*/  FSEL R158, R48, -INF , P4 ;  /* 0xff800000309e7808 */ /* 0x000fe40002000000 */
[----:B------:R-:W-:Y:S02]  /*2b50*/  ISETP.GT.AND P4, PT, R72, 0x41, PT ;  /* 0x000000414800780c */ /* 0x000fe40003f84270 */
[----:B------:R-:W-:-:S02]  /*2b60*/  FSEL R159, R56, -INF , P5 ;  /* 0xff800000389f7808 */ /* 0x000fc40002800000 */
[----:B------:R-:W-:Y:S02]  /*2b70*/  ISETP.GT.AND P5, PT, R72, 0x51, PT ;  /* 0x000000514800780c */ /* 0x000fe40003fa4270 */
[----:B------:R-:W-:Y:S02]  /*2b80*/  FSEL R173, R61, -INF , P3 ;  /* 0xff8000003dad7808 */ /* 0x000fe40001800000 */
[----:B------:R-:W-:Y:S02]  /*2b90*/  FSEL R0, R64, -INF , P6 ;  /* 0xff80000040007808 */ /* 0x000fe40003000000 */
[----:B------:R-:W-:Y:S02]  /*2ba0*/  FMNMX.FTZ R25, R74, R25, !PT ;  /* 0x000000194a197209 */ /* 0x000fe40007810000 */
[C---:B------:R-:W-:Y:S02]  /*2bb0*/  ISETP.GT.AND P3, PT, R73.reuse, RZ, PT ;  /* 0x000000ff4900720c */ /* 0x040fe40003f64270 */
[----:B------:R-:W-:-:S02]  /*2bc0*/  ISETP.GT.AND P6, PT, R73, 0x1, PT ;  /* 0x000000014900780c */ /* 0x000fc40003fc4270 */
[----:B------:R-:W-:Y:S02]  /*2bd0*/  FSEL R163, R57, -INF , P4 ;  /* 0xff80000039a37808 */ /* 0x000fe40002000000 */
[----:B------:R-:W-:Y:S02]  /*2be0*/  ISETP.GT.AND P4, PT, R72, 0x58, PT ;  /* 0x000000584800780c */ /* 0x000fe40003f84270 */
[----:B------:R-:W-:Y:S02]  /*2bf0*/  FSEL R164, R65, -INF , P5 ;  /* 0xff80000041a47808 */ /* 0x000fe40002800000 */
[----:B------:R-:W-:Y:S02]  /*2c00*/  FMNMX.FTZ R29, R12, R25, !PT ;  /* 0x000000190c1d7209 */ /* 0x000fe40007810000 */
[----:B------:R-:W-:Y:S02]  /*2c10*/  ISETP.GT.AND P5, PT, R73, 0x8, PT ;  /* 0x000000084900780c */ /* 0x000fe40003fa4270 */
[----:B------:R-:W-:-:S02]  /*2c20*/  FSEL R25, R26, -INF , P3 ;  /* 0xff8000001a197808 */ /* 0x000fc40001800000 */
[----:B------:R-:W-:Y:S02]  /*2c30*/  FSEL R27, R27, -INF , P6 ;  /* 0xff8000001b1b7808 */ /* 0x000fe40003000000 */
        /* <DEDUP_REMOVED lines=18> */
[----:B------:R-:W-:Y:S02]  /*2d60*/  FMNMX.FTZ R30, R157, R30, !PT ;  /* 0x0000001e9d1e7209 */ /* 0x000fe40007810000 */
[----:B------:R-:W-:Y:S02]  /*2d70*/  ISETP.GT.AND P3, PT, R73, 0x19, PT ;  /* 0x000000194900780c */ /* 0x000fe40003f64270 */
[----:B------:R-:W-:Y:S02]  /*2d80*/  FSEL R213, R38, -INF , P4 ;  /* 0xff80000026d57808 */ /* 0x000fe40002000000 */
[----:B------:R-:W-:Y:S02]  /*2d90*/  FMNMX.FTZ R26, R211, R26, !PT ;  /* 0x0000001ad31a7209 */ /* 0x000fe40007810000 */
[----:B------:R-:W-:-:S02]  /*2da0*/  FMNMX.FTZ R33, R161, R30, !PT ;  /* 0x0000001ea1217209 */ /* 0x000fc40007810000 */
[----:B------:R-:W-:Y:S02]  /*2db0*/  ISETP.GT.AND P5, PT, R73, 0x20, PT ;  /* 0x000000204900780c */ /* 0x000fe40003fa4270 */
[----:B------:R-:W-:Y:S02]  /*2dc0*/  FSEL R215, R39, -INF , P3 ;  /* 0xff80000027d77808 */ /* 0x000fe40001800000 */
[----:B------:R-:W-:Y:S02]  /*2dd0*/  FMNMX.FTZ R26, R213, R26, !PT ;  /* 0x0000001ad51a7209 */ /* 0x000fe40007810000 */
        /* <DEDUP_REMOVED lines=32> */
[----:B------:R-:W-:-:S02]  /*2fe0*/  ISETP.GT.AND P2, PT, R72, 0x48, PT ;  /* 0x000000484800780c */ /* 0x000fc40003f44270 */
        /* <DEDUP_REMOVED lines=50> */
[--C-:B------:R-:W-:Y:S01]  /*3310*/  FFMA.FTZ R178, R28, UR10, -R199.reuse ;  /* 0x0000000a1cb27c23 */ /* 0x100fe200080108c7 */
[----:B------:R-:W-:Y:S01]  /*3320*/  FSEL R204, R204, RZ, P2 ;  /* 0x000000ffcccc7208 */ /* 0x000fe20001000000 */
[--C-:B------:R-:W-:Y:S01]  /*3330*/  FFMA.FTZ R179, R74, UR10, -R199.reuse ;  /* 0x0000000a4ab37c23 */ /* 0x100fe200080108c7 */
[----:B------:R-:W-:Y:S01]  /*3340*/  ISETP.NE.AND P2, PT, R76, RZ, PT ;  /* 0x000000ff4c00720c */ /* 0x000fe20003f45270 */
[----:B------:R-:W-:Y:S01]  /*3350*/  MUFU.EX2 R175, R175 ;  /* 0x000000af00af7308 */ /* 0x000fe20000000800 */
[----:B------:R-:W0:Y:S01]  /*3360*/  S2R R76, SR_TID.X ;  /* 0x00000000004c7919 */ /* 0x000e220000002100 */
        /* <DEDUP_REMOVED lines=8> */
[----:B------:R-:W-:Y:S01]  /*33f0*/  FFMA.FTZ R170, R211, UR10, -R204 ;  /* 0x0000000ad3aa7c23 */ /* 0x000fe200080108cc */
[----:B------:R-:W-:Y:S01]  /*3400*/  FFMA.FTZ R12, R12, UR10, -R199 ;  /* 0x0000000a0c0c7c23 */ /* 0x000fe200080108c7 */
[----:B------:R-:W-:-:S02]  /*3410*/  @!P2 VIADD R20, R190, 0x32440 ;  /* 0x00032440be14a836 */ /* 0x000fc40000000000 */
[--C-:B------:R-:W-:Y:S01]  /*3420*/  FFMA.FTZ R165, R217, UR10, -R204.reuse ;  /* 0x0000000ad9a57c23 */ /* 0x100fe200080108cc */
[--C-:B------:R-:W-:Y:S01]  /*3430*/  FFMA.FTZ R206, R213, UR10, -R204.reuse ;  /* 0x0000000ad5ce7c23 */ /* 0x100fe200080108cc */
[----:B------:R-:W-:Y:S01]  /*3440*/  FFMA.FTZ R211, R215, UR10, -R204 ;  /* 0x0000000ad7d37c23 */ /* 0x000fe200080108cc */
[----:B------:R-:W-:Y:S01]  /*3450*/  MUFU.EX2 R178, R178 ;  /* 0x000000b200b27308 */ /* 0x000fe20000000800 */
[----:B------:R-:W-:Y:S01]  /*3460*/  @!P2 PRMT R20, RZ, 0x654, R20 ;  /* 0x00000654ff14a816 */ /* 0x000fe20000000014 */
[--C-:B------:R-:W-:Y:S01]  /*3470*/  FFMA.FTZ R208, R161, UR10, -R199.reuse ;  /* 0x0000000aa1d07c23 */ /* 0x100fe200080108c7 */
[--C-:B------:R-:W-:Y:S01]  /*3480*/  FFMA.FTZ R161, R166, UR10, -R199.reuse ;  /* 0x0000000aa6a17c23 */ /* 0x100fe200080108c7 */
[--C-:B------:R-:W-:Y:S01]  /*3490*/  FFMA.FTZ R166, R171, UR10, -R199.reuse ;  /* 0x0000000aaba67c23 */ /* 0x100fe200080108c7 */
[--C-:B------:R-:W-:Y:S01]  /*34a0*/  FFMA.FTZ R171, R180, UR10, -R204.reuse ;  /* 0x0000000ab4ab7c23 */ /* 0x100fe200080108cc */
[--C-:B------:R-:W-:Y:S01]  /*34b0*/  FFMA.FTZ R180, R185, UR10, -R204.reuse ;  /* 0x0000000ab9b47c23 */ /* 0x100fe200080108cc */
[--C-:B------:R-:W-:Y:S01]  /*34c0*/  FFMA.FTZ R157, R157, UR10, -R199.reuse ;  /* 0x0000000a9d9d7c23 */ /* 0x100fe200080108c7 */
[----:B------:R-:W2:Y:S01]  /*34d0*/  MUFU.EX2 R179, R179 ;  /* 0x000000b300b37308 */ /* 0x000ea20000000800 */
[----:B-1----:R-:W-:Y:S01]  /*34e0*/  F2FP.F16.F32.PACK_AB R152, R175, R176 ;  /* 0x000000b0af98723e */ /* 0x002fe200000000ff */
[--C-:B------:R-:W-:Y:S01]  /*34f0*/  FFMA.FTZ R185, R191, UR10, -R204.reuse ;  /* 0x0000000abfb97c23 */ /* 0x100fe200080108cc */
[--C-:B------:R-:W-:Y:S01]  /*3500*/  FFMA.FTZ R194, R194, UR10, -R204.reuse ;  /* 0x0000000ac2c27c23 */ /* 0x100fe200080108cc */
[--C-:B------:R-:W-:Y:S01]  /*3510*/  FFMA.FTZ R191, R162, UR10, -R199.reuse ;  /* 0x0000000aa2bf7c23 */ /* 0x100fe200080108c7 */
[--C-:B------:R-:W-:Y:S01]  /*3520*/  FFMA.FTZ R162, R167, UR10, -R199.reuse ;  /* 0x0000000aa7a27c23 */ /* 0x100fe200080108c7 */
[--C-:B------:R-:W-:Y:S01]  /*3530*/  FFMA.FTZ R167, R172, UR10, -R199.reuse ;  /* 0x0000000aaca77c23 */ /* 0x100fe200080108c7 */
[----:B------:R-:W-:Y:S01]  /*3540*/  FFMA.FTZ R172, R181, UR10, -R204 ;  /* 0x0000000ab5ac7c23 */ /* 0x000fe200080108cc */
[----:B------:R-:W-:Y:S01]  /*3550*/  MUFU.EX2 R177, R177 ;  /* 0x000000b100b17308 */ /* 0x000fe20000000800 */
[----:B0-----:R-:W-:Y:S01]  /*3560*/  SHF.R.U32.HI R76, RZ, 0x7, R76 ;  /* 0x00000007ff4c7819 */ /* 0x001fe2000001164c */
[--C-:B------:R-:W-:Y:S01]  /*3570*/  FFMA.FTZ R181, R186, UR10, -R204.reuse ;  /* 0x0000000abab57c23 */ /* 0x100fe200080108cc */
[--C-:B------:R-:W-:Y:S01]  /*3580*/  FFMA.FTZ R158, R158, UR10, -R199.reuse ;  /* 0x0000000a9e9e7c23 */ /* 0x100fe200080108c7 */
[--C-:B------:R-:W-:Y:S01]  /*3590*/  FFMA.FTZ R186, R192, UR10, -R204.reuse ;  /* 0x0000000ac0ba7c23 */ /* 0x100fe200080108cc */
[----:B------:R-:W-:Y:S01]  /*35a0*/  IADD3 R202, -R76, 0xb, RZ ;  /* 0x0000000b4cca7810 */ /* 0x000fe20007ffe1ff */
[--C-:B------:R-:W-:Y:S01]  /*35b0*/  FFMA.FTZ R195, R195, UR10, -R204.reuse ;  /* 0x0000000ac3c37c23 */ /* 0x100fe200080108cc */
[--C-:B------:R-:W-:Y:S01]  /*35c0*/  FFMA.FTZ R192, R163, UR10, -R199.reuse ;  /* 0x0000000aa3c07c23 */ /* 0x100fe200080108c7 */
[----:B------:R-:W0:Y:S01]  /*35d0*/  MUFU.EX2 R188, R188 ;  /* 0x000000bc00bc7308 */ /* 0x000e220000000800 */
[----:B--2---:R-:W-:Y:S01]  /*35e0*/  F2FP.F16.F32.PACK_AB R154, R179, R178 ;  /* 0x000000b2b39a723e */ /* 0x004fe200000000ff */
[----:B------:R1:W-:Y:S06]  /*35f0*/  BAR.ARV R202, 0x100 ;  /* 0x000400ca0000751d */ /* 0x0003ec0000002000 */
[----:B------:R2:W-:Y:S01]  /*3600*/  @!P2 SYNCS.ARRIVE.TRANS64.RED.A1T0 RZ, [R20+URZ], RZ ;  /* 0x000000ff14ffa9a7 */ /* 0x0005e2000810043f */
        /* <DEDUP_REMOVED lines=12> */
[--C-:B------:R-:W-:Y:S01]  /*36d0*/  FFMA.FTZ R169, R174, UR10, -R199.reuse ;  /* 0x0000000aaea97c23 */ /* 0x100fe200080108c7 */
[--C-:B------:R-:W-:Y:S01]  /*36e0*/  FFMA.FTZ R174, R189, UR10, -R204.reuse ;  /* 0x0000000abdae7c23 */ /* 0x100fe200080108cc */
[--C-:B------:R-:W-:Y:S01]  /*36f0*/  FFMA.FTZ R189, R193, UR10, -R204.reuse ;  /* 0x0000000ac1bd7c23 */ /* 0x100fe200080108cc */
[----:B------:R-:W-:Y:S01]  /*3700*/  FFMA.FTZ R0, R0, UR10, -R199 ;  /* 0x0000000a00007c23 */ /* 0x000fe200080108c7 */
[----:B------:R-:W-:Y:S01]  /*3710*/  MUFU.EX2 R12, R12 ;  /* 0x0000000c000c7308 */ /* 0x000fe20000000800 */
[--C-:B------:R-:W-:Y:S01]  /*3720*/  FFMA.FTZ R193, R197, UR10, -R204.reuse ;  /* 0x0000000ac5c17c23 */ /* 0x100fe200080108cc */
[----:B------:R-:W-:Y:S01]  /*3730*/  FFMA.FTZ R198, R205, UR10, -R204 ;  /* 0x0000000acdc67c23 */ /* 0x000fe200080108cc */
[----:B------:R-:W-:Y:S01]  /*3740*/  FADD.FTZ R175, R176, R175 ;  /* 0x000000afb0af7221 */ /* 0x000fe20000010000 */
[----:B------:R-:W-:Y:S01]  /*3750*/  FADD.FTZ R188, R177, R188 ;  /* 0x000000bcb1bc7221 */ /* 0x000fe20000010000 */
[----:B--2---:R-:W-:-:S02]  /*3760*/  IMAD.U32 R20, RZ, RZ, UR5 ;  /* 0x00000005ff147e24 */ /* 0x004fc4000f8e00ff */
[----:B------:R-:W-:Y:S01]  /*3770*/  FADD.FTZ R178, R178, R175 ;  /* 0x000000afb2b27221 */ /* 0x000fe20000010000 */
[----:B------:R-:W0:Y:S01]  /*3780*/  MUFU.EX2 R207, R207 ;  /* 0x000000cf00cf7308 */ /* 0x000e220000000800 */
[----:B---3--:R-:W-:Y:S01]  /*3790*/  F2FP.F16.F32.PACK_AB R155, R184, R183 ;  /* 0x000000b7b89b723e */ /* 0x008fe200000000ff */
[----:B------:R1:W-:Y:S01]  /*37a0*/  BAR.SYNC.DEFER_BLOCKING R203, 0x100 ;  /* 0x000400cb0000751d */ /* 0x0003e20000010000 */
[----:B------:R-:W-:Y:S01]  /*37b0*/  FADD.FTZ R183, R183, R188 ;  /* 0x000000bcb7b77221 */ /* 0x000fe20000010000 */
[----:B------:R-:W-:Y:S01]  /*37c0*/  FADD.FTZ R179, R179, R178 ;  /* 0x000000b2b3b37221 */ /* 0x000fe20000010000 */
[----:B------:R-:W-:Y:S02]  /*37d0*/  @!P2 VIADD R190, R190, 0x32460 ;  /* 0x00032460bebea836 */ /* 0x000fe40000000000 */
[----:B------:R-:W-:Y:S01]  /*37e0*/  FADD.FTZ R184, R184, R183 ;  /* 0x000000b7b8b87221 */ /* 0x000fe20000010000 */
[----:B------:R-:W-:Y:S02]  /*37f0*/  MUFU.EX2 R160, R160 ;  /* 0x000000a000a07308 */ /* 0x000fe40000000800 */
[----:B------:R-:W-:-:S06]  /*3800*/  @!P2 PRMT R190, RZ, 0x654, R190 ;  /* 0x00000654ffbea816 */ /* 0x000fcc00000000be */
[----:B------:R-:W-:Y:S08]  /*3810*/  MUFU.EX2 R209, R209 ;  /* 0x000000d100d17308 */ /* 0x000ff00000000800 */
[----:B------:R-:W-:Y:S01]  /*3820*/  MUFU.EX2 R165, R165 ;  /* 0x000000a500a57308 */ /* 0x000fe20000000800 */
[----:B------:R-:W-:-:S06]  /*3830*/  WARPGROUP.ARRIVE ;  /* 0x00000000000079c5 */ /* 0x000fcc0000000000 */
[----:B------:R-:W-:Y:S01]  /*3840*/  HGMMA.64x256x16.F32 R24, R152, gdesc[UR12].tnspB, RZ, !UPT, gsb0 ;  /* 0x43e0000c98187df0 */ /* 0x000fe2000c0008ff */
[----:B------:R-:W2:Y:S01]  /*3850*/  MUFU.EX2 R170, R170 ;  /* 0x000000aa00aa7308 */ /* 0x000ea20000000800 */
[----:B------:R-:W-:Y:S01]  /*3860*/  UMOV UR14, UR4 ;  /* 0x00000004000e7c82 */ /* 0x000fe20008000000 */
[----:B------:R-:W-:Y:S01]  /*3870*/  UMOV UR15, 0x40000040 ;  /* 0x40000040000f7882 */ /* 0x000fe20000000000 */
[----:B------:R-:W-:-:S05]  /*3880*/  UIADD3 UR4, UR5, 0x100, URZ ;  /* 0x0000010005047890 */ /* 0x000fca000fffe03f */
        /* <DEDUP_REMOVED lines=48> */
[----:B------:R-:W-:Y:S01]  /*3b90*/  UMOV UR14, UR4 ;  /* 0x00000004000e7c82 */ /* 0x000fe20008000000 */
[----:B------:R-:W-:Y:S01]  /*3ba0*/  UMOV UR15, 0x40000040 ;  /* 0x40000040000f7882 */ /* 0x000fe20000000000 */
[----:B------:R-:W-:Y:S01]  /*3bb0*/  UIADD3 UR4, UR5, 0x180, URZ ;  /* 0x0000018005047890 */ /* 0x000fe2000fffe03f */
        /* <DEDUP_REMOVED lines=14> */
[----:B------:R-:W-:-:S06]  /*3ca0*/  FADD.FTZ R185, R194, R185 ;  /* 0x000000b9c2b97221 */ /* 0x000fcc0000010000 */
[----:B------:R-:W-:Y:S01]  /*3cb0*/  HGMMA.64x256x16.F32 R24, R152, gdesc[UR12].tnspB, R24, gsb0 ;  /* 0x43e0000c98187df0 */ /* 0x000fe20008000818 */
[----:B------:R-:W-:Y:S01]  /*3cc0*/  UMOV UR14, UR4 ;  /* 0x00000004000e7c82 */ /* 0x000fe20008000000 */
[----:B------:R-:W-:Y:S01]  /*3cd0*/  UMOV UR15, 0x40000040 ;  /* 0x40000040000f7882 */ /* 0x000fe20000000000 */
[----:B------:R-:W-:Y:S01]  /*3ce0*/  UIADD3 UR4, UR5, 0x200, URZ ;  /* 0x0000020005047890 */ /* 0x000fe2000fffe03f */
        /* <DEDUP_REMOVED lines=13> */
[----:B------:R-:W-:-:S07]  /*3dc0*/  FADD.FTZ R186, R195, R186 ;  /* 0x000000bac3ba7221 */ /* 0x000fce0000010000 */
        /* <DEDUP_REMOVED lines=21> */
[----:B------:R-:W-:Y:S02]  /*3f20*/  @UP0 ULDC UR4, c[0x0][0x44c] ;  /* 0x0001130000040ab9 */ /* 0x000fe40000000800 */
[----:B------:R-:W-:-:S04]  /*3f30*/  UIMAD.WIDE.U32 UR4, UR38, UR4, URZ ;  /* 0x00000004260472a5 */ /* 0x000fc8000f8e003f */
[----:B------:R-:W-:Y:S02]  /*3f40*/  @UP0 USHF.R.U32.HI UR38, URZ, UR7, UR5 ;  /* 0x000000073f260299 */ /* 0x000fe40008011605 */
[----:B------:R-:W-:Y:S02]  /*3f50*/  UIADD3 UR7, UR42, -0x2, URZ ;  /* 0xfffffffe2a077890 */ /* 0x000fe4000fffe03f */
[----:B------:R-:W-:-:S04]  /*3f60*/  UIADD3 UR4, UR38, -UR6, UR39 ;  /* 0x8000000626047290 */ /* 0x000fc8000fffe027 */
[----:B------:R-:W-:-:S04]  /*3f70*/  UIMAD.WIDE UR4, UR4, 0x2aaaaaab, URZ ;  /* 0x2aaaaaab040478a5 */ /* 0x000fc8000f8e023f */
[----:B------:R-:W-:-:S04]  /*3f80*/  USHF.R.U32.HI UR4, URZ, 0x1f, UR5 ;  /* 0x0000001f3f047899 */ /* 0x000fc80008011605 */
[----:B------:R-:W-:-:S04]  /*3f90*/  ULEA.HI.SX32 UR4, UR5, UR4, 0x1c ;  /* 0x0000000405047291 */ /* 0x000fc8000f8fe23f */
[----:B------:R-:W-:-:S04]  /*3fa0*/  UISETP.LT.AND UP1, UPT, UR11, UR4, UPT ;  /* 0x000000040b00728c */ /* 0x000fc8000bf21270 */
[----:B------:R-:W-:-:S03]  /*3fb0*/  USEL UR56, UR11, UR4, !UP1 ;  /* 0x000000040b387287 */ /* 0x000fc6000c800000 */
[----:B------:R-:W-:Y:S01]  /*3fc0*/  UMOV UR4, URZ ;  /* 0x0000003f00047c82 */ /* 0x000fe20008000000 */
[----:B------:R-:W-:-:S06]  /*3fd0*/  UISETP.GE.AND UP1, UPT, UR7, UR56, UPT ;  /* 0x000000380700728c */ /* 0x000fcc000bf26270 */
[----:B------:R-:W-:Y:S01]  /*3fe0*/  PLOP3.LUT P3, PT, PT, PT, UP1, 0x80, 0x0 ;  /* 0x000000000000781c */ /* 0x000fe20003f6f018 */
[----:B------:R-:W-:Y:S02]  /*3ff0*/  WARPGROUP.DEPBAR.LE gsb0, 0x0 ;  /* 0x00008000000079c5 */ /* 0x000fe40000010000 */
[----:B------:R-:W-:Y:S01]  /*4000*/  F2FP.F16.F32.PACK_AB R152, R213, R0 ;  /* 0x00000000d598723e */ /* 0x000fe200000000ff */
[----:B------:R-:W-:Y:S01]  /*4010*/  FADD.FTZ R0, R0, R163 ;  /* 0x000000a300007221 */ /* 0x000fe20000010000 */
[----:B------:R-:W-:Y:S01]  /*4020*/  F2FP.F16.F32.PACK_AB R153, R189, R174 ;  /* 0x000000aebd99723e */ /* 0x000fe200000000ff */
        /* <DEDUP_REMOVED lines=14> */
[----:B------:R-:W-:Y:S01]  /*4110*/  IMAD.MOV.U32 R205, RZ, RZ, R156 ;  /* 0x000000ffffcd7224 */ /* 0x000fe200078e009c */
[----:B------:R-:W-:Y:S01]  /*4120*/  UMOV UR60, URZ ;  /* 0x0000003f003c7c82 */ /* 0x000fe20008000000 */
[----:B------:R-:W-:Y:S01]  /*4130*/  IMAD.MOV.U32 R204, RZ, RZ, R201 ;  /* 0x000000ffffcc7224 */ /* 0x000fe200078e00c9 */
[----:B------:R-:W-:-:S06]  /*4140*/  UMOV UR4, URZ ;  /* 0x0000003f00047c82 */ /* 0x000fcc0008000000 */
.L_x_4423:
[----:B------:R-:W-:-:S04]  /*4150*/  UIADD3 UR4, UR4, 0x1, URZ ;  /* 0x0000000104047890 */ /* 0x000fc8000fffe03f */
[----:B------:R-:W-:-:S04]  /*4160*/  UISETP.NE.AND UP1, UPT, UR4, 0x2, UPT ;  /* 0x000000020400788c */ /* 0x000fc8000bf25270 */
[----:B------:R-:W-:Y:S02]  /*4170*/  USEL UR5, URZ, 0x1, UP1 ;  /* 0x000000013f057887 */ /* 0x000fe40008800000 */
[----:B------:R-:W-:Y:S02]  /*4180*/  USEL UR4, UR4, URZ, UP1 ;  /* 0x0000003f04047287 */ /* 0x000fe40008800000 */
[----:B------:R-:W-:Y:S01]  /*4190*/  ULOP3.LUT UR60, UR60, UR5, URZ, 0x3c, !UPT ;  /* 0x000000053c3c7292 */ /* 0x000fe2000f8e3c3f */
[----:B-1----:R-:W-:Y:S11]  /*41a0*/  @!P0 BRA `(.L_x_4415) ;  /* 0x0000000000048947 */ /* 0x002ff60003800000 */
[----:B------:R-:W-:Y:S01]  /*41b0*/  BPT.TRAP 0x1 ;  /* 0x000000040000795c */ /* 0x000fe20000300000 */
.L_x_4415:
[----:B------:R-:W-:Y:S01]  /*41c0*/  R2UR UR5, R22 ;  /* 0x00000000160572ca */ /* 0x000fe200000e0000 */
[----:B------:R-:W-:-:S05]  /*41d0*/  IMAD.U32 R201, RZ, RZ, UR60 ;  /* 0x0000003cffc97e24 */ /* 0x000fca000f8e00ff */
[----:B------:R-:W-:-:S07]  /*41e0*/  SHF.L.U32 R201, R201, 0x1f, RZ ;  /* 0x0000001fc9c97819 */ /* 0x000fce00000006ff */
[----:B------:R-:W-:-:S09]  /*41f0*/  ULEA UR5, UR4, UR5, 0x3 ;  /* 0x0000000504057291 */ /* 0x000fd2000f8e183f */
[----:B------:R1:W2:Y:S01]  /*4200*/  SYNCS.PHASECHK.TRANS64.TRYWAIT P3, [UR5+0x32430], R201 ;  /* 0x032430c9ff0075a7 */ /* 0x0002a20008060145 */
[----:B------:R-:W-:Y:S05]  /*4210*/  @!P0 BRA `(.L_x_4416) ;  /* 0x0000000000048947 */ /* 0x000fea0003800000 */
[----:B------:R-:W-:Y:S01]  /*4220*/  BPT.TRAP 0x1 ;  /* 0x000000040000795c */ /* 0x000fe20000300000 */
.L_x_4416:
[----:B--2---:R-:W-:Y:S05]  /*4230*/  @P3 BRA `(.L_x_4417) ;  /* 0x0000000000083947 */ /* 0x004fea0003800000 */
[----:B------:R-:W2:Y:S02]  /*4240*/  SYNCS.PHASECHK.TRANS64.TRYWAIT P3, [UR5+0x32430], R201 ;  /* 0x032430c9ff0075a7 */ /* 0x000ea40008060145 */
[----:B--2---:R-:W-:Y:S05]  /*4250*/  @!P3 BRA `(.L_x_4418) ;  /* 0x000000c800d8b947 */ /* 0x004fea0003800000 */
.L_x_4417:
[----:B------:R-:W-:Y:S01]  /*4260*/  R2UR UR6, R21 ;  /* 0x00000000150672ca */ /* 0x000fe200000e0000 */
[----:B0-2---:R-:W-:Y:S01]  /*4270*/  WARPGROUP.ARRIVE ;  /* 0x00000000000079c5 */ /* 0x005fe20000000000 */
[----:B------:R-:W-:Y:S01]  /*4280*/  MOV R202, UR25 ;  /* 0x0000001900ca7c02 */ /* 0x000fe20008000f00 */
        /* <DEDUP_REMOVED lines=48> */
.L_x_4419:
[----:B------:R0:W2:Y:S01]  /*4590*/  SYNCS.PHASECHK.TRANS64.TRYWAIT P3, [UR5+0x32450], R201 ;  /* 0x032450c9ff0075a7 */ /* 0x0000a20008060145 */
[----:B------:R-:W-:Y:S05]  /*45a0*/  @!P0 BRA `(.L_x_4420) ;  /* 0x0000000000048947 */ /* 0x000fea0003800000 */
[----:B------:R-:W-:Y:S01]  /*45b0*/  BPT.TRAP 0x1 ;  /* 0x000000040000795c */ /* 0x000fe20000300000 */
.L_x_4420:
[----:B--2---:R-:W-:Y:S05]  /*45c0*/  @P3 BRA `(.L_x_4421) ;  /* 0x0000000000083947 */ /* 0x004fea0003800000 */
[----:B------:R-:W2:Y:S02]  /*45d0*/  SYNCS.PHASECHK.TRANS64.TRYWAIT P3, [UR5+0x32450], R201 ;  /* 0x032450c9ff0075a7 */ /* 0x000ea40008060145 */
[----:B--2---:R-:W-:Y:S05]  /*45e0*/  @!P3 BRA `(.L_x_4422) ;  /* 0x000000c8000cb947 */ /* 0x004fea0003800000 */
.L_x_4421:
[----:B012---:R-:W-:Y:S01]  /*45f0*/  MOV R201, UR49 ;  /* 0x0000003100c97c02 */ /* 0x007fe20008000f00 */
[----:B------:R-:W-:Y:S01]  /*4600*/  UIMAD UR6, UR4, 0xc00, UR61 ;  /* 0x00000c00040678a4 */ /* 0x000fe2000f8e023d */
[----:B------:R-:W-:Y:S01]  /*4610*/  MOV R202, UR48 ;  /* 0x0000003000ca7c02 */ /* 0x000fe20008000f00 */
[----:B------:R-:W-:Y:S01]  /*4620*/  WARPGROUP.ARRIVE ;  /* 0x00000000000079c5 */ /* 0x000fe20000000000 */
[----:B------:R-:W-:Y:S01]  /*4630*/  R2UR UR48, R4 ;  /* 0x00000000043072ca */ /* 0x000fe200000e0000 */
[----:B------:R-:W-:Y:S01]  /*4640*/  UMOV UR51, 0x40000040 ;  /* 0x4000004000337882 */ /* 0x000fe20000000000 */
[----:B------:R-:W-:Y:S01]  /*4650*/  R2UR UR49, R5 ;  /* 0x00000000053172ca */ /* 0x000fe200000e0000 */
[----:B------:R-:W-:Y:S01]  /*4660*/  UIADD3 UR10, UR6, 0x2, URZ ;  /* 0x00000002060a7890 */ /* 0x000fe2000fffe03f */
[----:B------:R-:W-:Y:S01]  /*4670*/  MOV R206, UR53 ;  /* 0x0000003500ce7c02 */ /* 0x000fe20008000f00 */
[----:B------:R-:W-:Y:S01]  /*4680*/  UMOV UR50, UR6 ;  /* 0x0000000600327c82 */ /* 0x000fe20008000000 */
[----:B------:R-:W-:Y:S01]  /*4690*/  MOV R207, UR52 ;  /* 0x0000003400cf7c02 */ /* 0x000fe20008000f00 */
[----:B------:R-:W-:Y:S01]  /*46a0*/  UMOV UR55, 0x40000040 ;  /* 0x4000004000377882 */ /* 0x000fe20000000000 */
[----:B------:R-:W-:Y:S01]  /*46b0*/  R2UR UR52, R2 ;  /* 0x00000000023472ca */ /* 0x000fe200000e0000 */
[----:B------:R-:W-:Y:S01]  /*46c0*/  UMOV UR59, 0x40000040 ;  /* 0x40000040003b7882 */ /* 0x000fe20000000000 */
[----:B------:R-:W-:Y:S01]  /*46d0*/  R2UR UR53, R3 ;  /* 0x00000000033572ca */ /* 0x000fe200000e0000 */
[----:B------:R-:W-:Y:S01]  /*46e0*/  UMOV UR54, UR10 ;  /* 0x0000000a00367c82 */ /* 0x000fe20008000000 */
[----:B------:R-:W-:Y:S01]  /*46f0*/  MOV R208, UR57 ;  /* 0x0000003900d07c02 */ /* 0x000fe20008000f00 */
[----:B------:R-:W-:Y:S01]  /*4700*/  UIADD3 UR10, UR6, 0x4, URZ ;  /* 0x00000004060a7890 */ /* 0x000fe2000fffe03f */
[----:B------:R-:W-:Y:S01]  /*4710*/  MOV R209, UR56 ;  /* 0x0000003800d17c02 */ /* 0x000fe20008000f00 */
[----:B------:R-:W-:Y:S01]  /*4720*/  HGMMA.64x96x16.F32 R152, gdesc[UR48], R152, gsb0 ;  /* 0x01600000309879f0 */ /* 0x000fe20008000898 */
[----:B------:R-:W-:Y:S01]  /*4730*/  R2UR UR56, R14 ;  /* 0x000000000e3872ca */ /* 0x000fe200000e0000 */
[----:B------:R-:W-:Y:S01]  /*4740*/  UMOV UR11, 0x40000040 ;  /* 0x40000040000b7882 */ /* 0x000fe20000000000 */
[----:B------:R-:W-:Y:S01]  /*4750*/  R2UR UR57, R15 ;  /* 0x000000000f3972ca */ /* 0x000fe200000e0000 */
[----:B------:R-:W-:Y:S01]  /*4760*/  UIADD3 UR14, UR6, 0x300, URZ ;  /* 0x00000300060e7890 */ /* 0x000fe2000fffe03f */
[----:B------:R-:W-:Y:S01]  /*4770*/  R2UR UR49, R201 ;  /* 0x00000000c93172ca */ /* 0x000fe200000e0000 */
[----:B------:R-:W-:Y:S01]  /*4780*/  UMOV UR58, UR10 ;  /* 0x0000000a003a7c82 */ /* 0x000fe20008000000 */
[----:B------:R-:W-:Y:S01]  /*4790*/  UIADD3 UR10, UR6, 0x6, URZ ;  /* 0x00000006060a7890 */ /* 0x000fe2000fffe03f */
[----:B------:R-:W-:Y:S01]  /*47a0*/  R2UR UR48, R202 ;  /* 0x00000000ca3072ca */ /* 0x000fe200000e0000 */
[----:B------:R-:W-:Y:S01]  /*47b0*/  UMOV UR15, 0x40000040 ;  /* 0x40000040000f7882 */ /* 0x000fe20000000000 */
[----:B------:R-:W-:Y:S01]  /*47c0*/  UIADD3 UR18, UR6, 0x302, URZ ;  /* 0x0000030206127890 */ /* 0x000fe2000fffe03f */
[----:B------:R-:W0:Y:S01]  /*47d0*/  S2R R213, SR_TID.X ;  /* 0x0000000000d57919 */ /* 0x000e220000002100 */
        /* <DEDUP_REMOVED lines=17> */
[----:B0-----:R-:W-:Y:S01]  /*48f0*/  SHF.R.U32.HI R213, RZ, 0x7, R213 ;  /* 0x00000007ffd57819 */ /* 0x001fe200000116d5 */
        /* <DEDUP_REMOVED lines=8> */
[----:B------:R-:W-:Y:S01]  /*4980*/  IMAD.MOV.U32 R206, RZ, RZ, R13 ;  /* 0x000000ffffce7224 */ /* 0x000fe200078e000d */
[----:B------:R-:W-:Y:S02]  /*4990*/  WARPGROUP.DEPBAR.LE gsb0, 0x0 ;  /* 0x00008000000079c5 */ /* 0x000fe40000010000 */
[----:B------:R-:W-:-:S06]  /*49a0*/  WARPGROUP.ARRIVE ;  /* 0x00000000000079c5 */ /* 0x000fcc0000000000 */
[----:B------:R-:W-:Y:S01]  /*49b0*/  HGMMA.64x96x16.F32 R152, gdesc[UR56], R152, gsb0 ;  /* 0x01600000389879f0 */ /* 0x000fe20008000898 */
[----:B------:R-:W-:Y:S01]  /*49c0*/  R2UR UR56, R10 ;  /* 0x000000000a3872ca */ /* 0x000fe200000e0000 */
[----:B------:R-:W-:Y:S01]  /*49d0*/  UMOV UR58, UR6 ;  /* 0x00000006003a7c82 */ /* 0x000fe20008000000 */
[----:B------:R-:W-:Y:S01]  /*49e0*/  R2UR UR57, R11 ;  /* 0x000000000b3972ca */ /* 0x000fe200000e0000 */
[----:B------:R-:W-:Y:S01]  /*49f0*/  UMOV UR59, 0x40000040 ;  /* 0x40000040003b7882 */ /* 0x000fe20000000000 */
[----:B------:R-:W-:Y:S02]  /*4a00*/  @UP0 ULDC UR6, c[0x0][0x44c] ;  /* 0x0001130000060ab9 */ /* 0x000fe40000000800 */
[----:B------:R-:W-:Y:S01]  /*4a10*/  @P1 IMAD.HI.U32 R201, R13, UR6, RZ ;  /* 0x000000060dc91c27 */ /* 0x000fe2000f8e00ff */
[----:B------:R-:W-:-:S04]  /*4a20*/  @UP0 ULDC UR6, c[0x0][0x450] ;  /* 0x0001140000060ab9 */ /* 0x000fc80000000800 */
[----:B------:R-:W-:Y:S01]  /*4a30*/  @P1 SHF.R.U32.HI R206, RZ, UR6, R201 ;  /* 0x00000006ffce1c19 */ /* 0x000fe200080116c9 */
[----:B------:R-:W-:Y:S02]  /*4a40*/  UMOV UR6, 0x1 ;  /* 0x0000000100067882 */ /* 0x000fe40000000000 */
[----:B------:R-:W-:Y:S02]  /*4a50*/  UIMAD UR6, UR7, -0x60, UR6 ;  /* 0xffffffa0070678a4 */ /* 0x000fe4000f8e0206 */
[----:B------:R-:W0:Y:S01]  /*4a60*/  SHFL.IDX PT, R207, R206, RZ, 0x1c1f ;  /* 0x001c1fffcecf7589 */ /* 0x000e2200000e0000 */
[----:B------:R-:W-:Y:S02]  /*4a70*/  WARPGROUP.DEPBAR.LE gsb0, 0x0 ;  /* 0x00008000000079c5 */ /* 0x000fe40000010000 */
[----:B------:R-:W-:-:S06]  /*4a80*/  WARPGROUP.ARRIVE ;  /* 0x00000000000079c5 */ /* 0x000fcc0000000000 */
[----:B------:R-:W-:Y:S01]  /*4a90*/  HGMMA.64x96x16.F32 R152, gdesc[UR8], R152, gsb0 ;  /* 0x01600000089879f0 */ /* 0x000fe20008000898 */
[----:B------:R-:W-:Y:S01]  /*4aa0*/  ULDC UR10, c[0x0][0x2f0] ;  /* 0x0000bc00000a7ab9 */ /* 0x000fe20000000800 */
[----:B------:R-:W-:Y:S01]  /*4ab0*/  R2UR UR11, R20 ;  /* 0x00000000140b72ca */ /* 0x000fe200000e0000 */
[----:B------:R-:W-:Y:S01]  /*4ac0*/  IMAD.U32 R202, RZ, RZ, UR10 ;  /* 0x0000000affca7e24 */ /* 0x000fe2000f8e00ff */
[----:B------:R-:W-:Y:S01]  /*4ad0*/  ULDC UR10, c[0x0][0xa80] ;  /* 0x0002a000000a7ab9 */ /* 0x000fe20000000800 */
        /* <DEDUP_REMOVED lines=37> */
[----:B------:R-:W-:Y:S01]  /*4d30*/  R2UR UR57, R208 ;  /* 0x00000000d03972ca */ /* 0x000fe200000e0000 */
[----:B------:R-:W-:Y:S01]  /*4d40*/  IMAD.MOV.U32 R208, RZ, RZ, -0x2 ;  /* 0xfffffffeffd07424 */ /* 0x000fe200078e00ff */
[----:B------:R-:W-:Y:S02]  /*4d50*/  R2UR UR56, R209 ;  /* 0x00000000d13872ca */ /* 0x000fe400000e0000 */
[----:B------:R-:W1:Y:S01]  /*4d60*/  SHFL.IDX PT, R209, R206, 0x1, 0x1c1f ;  /* 0x003c1f00ced17f89 */ /* 0x000e6200000e0000 */
[----:B------:R-:W-:Y:S01]  /*4d70*/  IMAD R201, R23, R208, UR6 ;  /* 0x0000000617c97e24 */ /* 0x000fe2000f8e02d0 */
[----:B------:R-:W-:-:S07]  /*4d80*/  ULDC UR6, c[0x0][0x288] ;  /* 0x0000a20000067ab9 */ /* 0x000fce0000000800 */
[----:B------:R-:W-:Y:S02]  /*4d90*/  IMAD R202, R202, UR57, R201 ;  /* 0x00000039caca7c24 */ /* 0x000fe4000f8e02c9 */
[----:B------:R-:W-:Y:S02]  /*4da0*/  UISETP.GT.AND UP1, UPT, UR7, UR56, UPT ;  /* 0x000000380700728c */ /* 0x000fe4000bf24270 */
[----:B------:R-:W-:Y:S01]  /*4db0*/  UIADD3 UR7, UR7, -0x1, URZ ;  /* 0xffffffff07077890 */ /* 0x000fe2000fffe03f */
[----:B0-----:R-:W-:-:S04]  /*4dc0*/  IADD3 R201, R207, -UR6, R202 ;  /* 0x80000006cfc97c10 */ /* 0x001fc8000fffe0ca */
[C---:B------:R-:W-:Y:S02]  /*4dd0*/  ISETP.GT.AND P5, PT, R201.reuse, 0x1, PT ;  /* 0x00000001c900780c */ /* 0x040fe40003fa4270 */
[C---:B------:R-:W-:Y:S02]  /*4de0*/  ISETP.GT.AND P4, PT, R201.reuse, RZ, PT ;  /* 0x000000ffc900720c */ /* 0x040fe40003f84270 */
[C---:B------:R-:W-:Y:S02]  /*4df0*/  ISETP.GT.AND P6, PT, R201.reuse, 0x8, PT ;  /* 0x00000008c900780c */ /* 0x040fe40003fc4270 */
[----:B------:R-:W-:Y:S02]  /*4e00*/  ISETP.GT.AND P3, PT, R201, 0x9, PT ;  /* 0x00000009c900780c */ /* 0x000fe40003f64270 */
[----:B-1----:R-:W-:Y:S01]  /*4e10*/  IADD3 R202, R209, -UR6, R202 ;  /* 0x80000006d1ca7c10 */ /* 0x002fe2000fffe0ca */
[----:B------:R-:W-:Y:S02]  /*4e20*/  WARPGROUP.DEPBAR.LE gsb0, 0x0 ;  /* 0x00008000000079c5 */ /* 0x000fe40000010000 */
[----:B------:R-:W-:-:S02]  /*4e30*/  FSEL R153, R153, -INF , P5 ;  /* 0xff80000099997808 */ /* 0x000fc40002800000 */
[C---:B------:R-:W-:Y:S02]  /*4e40*/  ISETP.GT.AND P5, PT, R201.reuse, 0x11, PT ;  /* 0x00000011c900780c */ /* 0x040fe40003fa4270 */
[----:B------:R-:W-:Y:S02]  /*4e50*/  FSEL R207, R152, -INF , P4 ;  /* 0xff80000098cf7808 */ /* 0x000fe40002000000 */
[----:B------:R-:W-:Y:S02]  /*4e60*/  FSEL R152, R156, -INF , P6 ;  /* 0xff8000009c987808 */ /* 0x000fe40003000000 */
[----:B------:R-:W-:Y:S02]  /*4e70*/  ISETP.GT.AND P6, PT, R201, 0x18, PT ;  /* 0x00000018c900780c */ /* 0x000fe40003fc4270 */
[----:B------:R-:W-:Y:S02]  /*4e80*/  FSEL R161, R161, -INF , P5 ;  /* 0xff800000a1a17808 */ /* 0x000fe40002800000 */
[----:B------:R-:W-:-:S02]  /*4e90*/  ISETP.GT.AND P5, PT, R201, 0x21, PT ;  /* 0x00000021c900780c */ /* 0x000fc40003fa4270 */
[----:B------:R-:W-:Y:S02]  /*4ea0*/  FSEL R157, R157, -INF , P3 ;  /* 0xff8000009d9d7808 */ /* 0x000fe40001800000 */
[C---:B------:R-:W-:Y:S02]  /*4eb0*/  ISETP.GT.AND P3, PT, R201.reuse, 0x19, PT ;  /* 0x00000019c900780c */ /* 0x040fe40003f64270 */
        /* <DEDUP_REMOVED lines=10> */
[----:B------:R-:W-:Y:S02]  /*4f60*/  ISETP.GT.AND P5, PT, R202, RZ, PT ;  /* 0x000000ffca00720c */ /* 0x000fe40003fa4270 */
[----:B------:R-:W-:Y:S02]  /*4f70*/  FSEL R173, R173, -INF , P3 ;  /* 0xff800000adad7808 */ /* 0x000fe40001800000 */
[----:B------:R-:W-:Y:S02]  /*4f80*/  ISETP.GT.AND P3, PT, R201, 0x39, PT ;  /* 0x00000039c900780c */ /* 0x000fe40003f64270 */
[----:B------:R-:W-:Y:S02]  /*4f90*/  FSEL R180, R180, -INF , P6 ;  /* 0xff800000b4b47808 */ /* 0x000fe40003000000 */
[----:B------:R-:W-:Y:S02]  /*4fa0*/  FSEL R160, R160, -INF , P4 ;  /* 0xff800000a0a07808 */ /* 0x000fe40002000000 */
[----:B------:R-:W-:-:S02]  /*4fb0*/  ISETP.GT.AND P6, PT, R202, 0x1, PT ;  /* 0x00000001ca00780c */ /* 0x000fc40003fc4270 */
[----:B------:R-:W-:Y:S02]  /*4fc0*/  FSEL R154, R154, -INF , P5 ;  /* 0xff8000009a9a7808 */ /* 0x000fe40002800000 */
[----:B------:R-:W-:Y:S02]  /*4fd0*/  ISETP.GT.AND P4, PT, R201, 0x20, PT ;  /* 0x00000020c900780c */ /* 0x000fe40003f84270 */
[----:B------:R-:W-:Y:S02]  /*4fe0*/  FSEL R181, R181, -INF , P3 ;  /* 0xff800000b5b57808 */ /* 0x000fe40001800000 */
[----:B------:R-:W-:Y:S02]  /*4ff0*/  ISETP.GT.AND P3, PT, R202, 0x8, PT ;  /* 0x00000008ca00780c */ /* 0x000fe40003f64270 */
[----:B------:R-:W-:Y:S02]  /*5000*/  FSEL R155, R155, -INF , P6 ;  /* 0xff8000009b9b7808 */ /* 0x000fe40003000000 */
[----:B------:R-:W-:-:S02]  /*5010*/  FMNMX.FTZ R156, R154, R205, !PT ;  /* 0x000000cd9a9c7209 */ /* 0x000fc40007810000 */
[----:B------:R-:W-:Y:S02]  /*5020*/  FSEL R168, R168, -INF , P4 ;  /* 0xff800000a8a87808 */ /* 0x000fe40002000000 */
[----:B------:R-:W-:Y:S02]  /*5030*/  ISETP.GT.AND P4, PT, R201, 0x30, PT ;  /* 0x00000030c900780c */ /* 0x000fe40003f84270 */
[----:B------:R-:W-:Y:S02]  /*5040*/  ISETP.GT.AND P6, PT, R202, 0x9, PT ;  /* 0x00000009ca00780c */ /* 0x000fe40003fc4270 */
[----:B------:R-:W-:Y:S02]  /*5050*/  FSEL R158, R158, -INF , P3 ;  /* 0xff8000009e9e7808 */ /* 0x000fe40001800000 */
[----:B------:R-:W-:Y:S02]  /*5060*/  FMNMX.FTZ R209, R155, R156, !PT ;  /* 0x0000009c9bd17209 */ /* 0x000fe40007810000 */
[----:B------:R-:W-:-:S02]  /*5070*/  FSEL R176, R176, -INF , P4 ;  /* 0xff800000b0b07808 */ /* 0x000fc40002000000 */
[----:B------:R-:W-:Y:S02]  /*5080*/  ISETP.GT.AND P4, PT, R201, 0x40, PT ;  /* 0x00000040c900780c */ /* 0x000fe40003f84270 */
[----:B------:R-:W-:Y:S02]  /*5090*/  ISETP.GT.AND P3, PT, R202, 0x10, PT ;  /* 0x00000010ca00780c */ /* 0x000fe40003f64270 */
[----:B------:R-:W-:Y:S02]  /*50a0*/  FSEL R159, R159, -INF , P6 ;  /* 0xff8000009f9f7808 */ /* 0x000fe40003000000 */
[----:B------:R-:W-:Y:S02]  /*50b0*/  FMNMX.FTZ R156, R158, R209, !PT ;  /* 0x000000d19e9c7209 */ /* 0x000fe40007810000 */
[----:B------:R-:W-:Y:S02]  /*50c0*/  ISETP.GT.AND P5, PT, R201, 0x41, PT ;  /* 0x00000041c900780c */ /* 0x000fe40003fa4270 */
        /* <DEDUP_REMOVED lines=10> */
[----:B------:R-:W-:Y:S02]  /*5170*/  ISETP.GT.AND P3, PT, R202, 0x19, PT ;  /* 0x00000019ca00780c */ /* 0x000fe40003f64270 */
[----:B------:R-:W-:Y:S02]  /*5180*/  FSEL R166, R166, -INF , P5 ;  /* 0xff800000a6a67808 */ /* 0x000fe40002800000 */
[----:B------:R-:W-:-:S02]  /*5190*/  FMNMX.FTZ R211, R163, R206, !PT ;  /* 0x000000cea3d37209 */ /* 0x000fc40007810000 */
[----:B------:R-:W-:Y:S02]  /*51a0*/  FMNMX.FTZ R156, R152, R209, !PT ;  /* 0x000000d1989c7209 */ /* 0x000fe40007810000 */
[----:B------:R-:W-:Y:S02]  /*51b0*/  ISETP.GT.AND P6, PT, R202, 0x20, PT ;  /* 0x00000020ca00780c */ /* 0x000fe40003fc4270 */
[----:B------:R-:W-:Y:S02]  /*51c0*/  FSEL R167, R167, -INF , P3 ;  /* 0xff800000a7a77808 */ /* 0x000fe40001800000 */
[----:B------:R-:W-:Y:S02]  /*51d0*/  FMNMX.FTZ R206, R166, R211, !PT ;  /* 0x000000d3a6ce7209 */ /* 0x000fe40007810000 */
[----:B------:R-:W-:Y:S02]  /*51e0*/  FMNMX.FTZ R209, R157, R156, !PT ;  /* 0x0000009c9dd17209 */ /* 0x000fe40007810000 */
        /* <DEDUP_REMOVED lines=51> */
[----:B------:R-:W-:Y:S02]  /*5520*/  ISETP.GT.AND P6, PT, R201, 0x48, PT ;  /* 0x00000048c900780c */ /* 0x000fe40003fc4270 */
[----:B------:R-:W-:Y:S02]  /*5530*/  FMNMX.FTZ R156, R184, R209, !PT ;  /* 0x000000d1b89c7209 */ /* 0x000fe40007810000 */
[C---:B------:R-:W-:Y:S02]  /*5540*/  ISETP.GT.AND P5, PT, R202.reuse, 0x58, PT ;  /* 0x00000058ca00780c */ /* 0x040fe40003fa4270 */
[----:B------:R-:W-:-:S02]  /*5550*/  ISETP.GT.AND P3, PT, R202, 0x59, PT ;  /* 0x00000059ca00780c */ /* 0x000fc40003f64270 */
[----:B------:R-:W-:Y:S02]  /*5560*/  FSEL R195, R195, -INF , P4 ;  /* 0xff800000c3c37808 */ /* 0x000fe40002000000 */
[----:B------:R-:W-:Y:S02]  /*5570*/  FMNMX.FTZ R202, R194, R211, !PT ;  /* 0x000000d3c2ca7209 */ /* 0x000fe40007810000 */
[----:B------:R-:W-:Y:S02]  /*5580*/  ISETP.GT.AND P4, PT, R201, 0x49, PT ;  /* 0x00000049c900780c */ /* 0x000fe40003f84270 */
[----:B------:R-:W-:Y:S02]  /*5590*/  FSEL R188, R188, -INF , P6 ;  /* 0xff800000bcbc7808 */ /* 0x000fe40003000000 */
[----:B------:R-:W-:Y:S02]  /*55a0*/  FMNMX.FTZ R209, R185, R156, !PT ;  /* 0x0000009cb9d17209 */ /* 0x000fe40007810000 */
[----:B------:R-:W-:-:S02]  /*55b0*/  FSEL R198, R198, -INF , P5 ;  /* 0xff800000c6c67808 */ /* 0x000fc40002800000 */
[----:B------:R-:W-:Y:S02]  /*55c0*/  FMNMX.FTZ R211, R195, R202, !PT ;  /* 0x000000cac3d37209 */ /* 0x000fe40007810000 */
[----:B------:R-:W-:Y:S02]  /*55d0*/  FSEL R199, R199, -INF , P3 ;  /* 0xff800000c7c77808 */ /* 0x000fe40001800000 */
        /* <DEDUP_REMOVED lines=9> */
[----:B------:R-:W-:Y:S01]  /*5670*/  FSEL R193, R193, -INF , P4 ;  /* 0xff800000c1c17808 */ /* 0x000fe20002000000 */
[----:B------:R-:W0:Y:S01]  /*5680*/  SHFL.BFLY PT, R211, R202, 0x2, 0x1f ;  /* 0x0c401f00cad37f89 */ /* 0x000e2200000e0000 */
[----:B------:R-:W-:-:S02]  /*5690*/  FMNMX.FTZ R156, R192, R209, !PT ;  /* 0x000000d1c09c7209 */ /* 0x000fc40007810000 */
[----:B------:R-:W-:Y:S02]  /*56a0*/  ISETP.GT.AND P4, PT, R201, 0x59, PT ;  /* 0x00000059c900780c */ /* 0x000fe40003f84270 */
[----:B------:R-:W-:Y:S02]  /*56b0*/  FSEL R208, R196, -INF , P3 ;  /* 0xff800000c4d07808 */ /* 0x000fe40001800000 */
[----:B------:R-:W-:Y:S02]  /*56c0*/  FMNMX.FTZ R189, R193, R156, !PT ;  /* 0x0000009cc1bd7209 */ /* 0x000fe40007810000 */
[----:B------:R-:W-:Y:S02]  /*56d0*/  FSEL R209, R197, -INF , P4 ;  /* 0xff800000c5d17808 */ /* 0x000fe40002000000 */
[----:B------:R-:W-:-:S04]  /*56e0*/  FMNMX.FTZ R156, R208, R189, !PT ;  /* 0x000000bdd09c7209 */ /* 0x000fc80007810000 */
        /* <DEDUP_REMOVED lines=14> */
[----:B------:R0:W-:Y:S01]  /*57d0*/  MUFU.EX2 R189, R154 ;  /* 0x0000009a00bd7308 */ /* 0x0001e20000000800 */
[----:B-1----:R-:W-:Y:S01]  /*57e0*/  FMNMX.FTZ R201, R202, R201, !PT ;  /* 0x000000c9cac97209 */ /* 0x002fe20007810000 */
[--C-:B------:R-:W-:Y:S01]  /*57f0*/  FFMA.FTZ R162, R162, UR10, -R197.reuse ;  /* 0x0000000aa2a27c23 */ /* 0x100fe200080108c5 */
[----:B------:R-:W-:Y:S01]  /*5800*/  IADD3 R202, -R213, 0xb, RZ ;  /* 0x0000000bd5ca7810 */ /* 0x000fe20007ffe1ff */
[--C-:B------:R-:W-:Y:S01]  /*5810*/  FFMA.FTZ R163, R163, UR10, -R197.reuse ;  /* 0x0000000aa3a37c23 */ /* 0x100fe200080108c5 */
[C---:B------:R-:W-:Y:S01]  /*5820*/  FSETP.NEU.FTZ.AND P3, PT, R201.reuse, -INF , PT ;  /* 0xff800000c900780b */ /* 0x040fe20003f7d000 */
[----:B------:R-:W-:Y:S01]  /*5830*/  FMUL.FTZ R212, R201, UR10 ;  /* 0x0000000ac9d47c20 */ /* 0x000fe20008410000 */
[--C-:B------:R-:W-:Y:S01]  /*5840*/  FFMA.FTZ R166, R166, UR10, -R197.reuse ;  /* 0x0000000aa6a67c23 */ /* 0x100fe200080108c5 */
[----:B------:R-:W1:Y:S01]  /*5850*/  MUFU.EX2 R196, R196 ;  /* 0x000000c400c47308 */ /* 0x000e620000000800 */
[--C-:B------:R-:W-:Y:S01]  /*5860*/  FFMA.FTZ R167, R167, UR10, -R197.reuse ;  /* 0x0000000aa7a77c23 */ /* 0x100fe200080108c5 */
[--C-:B------:R-:W-:Y:S01]  /*5870*/  FFMA.FTZ R170, R170, UR10, -R197.reuse ;  /* 0x0000000aaaaa7c23 */ /* 0x100fe200080108c5 */
[----:B------:R-:W-:Y:S01]  /*5880*/  FSEL R212, R212, RZ, P3 ;  /* 0x000000ffd4d47208 */ /* 0x000fe20001800000 */
[--C-:B------:R-:W-:Y:S01]  /*5890*/  FFMA.FTZ R171, R171, UR10, -R197.reuse ;  /* 0x0000000aabab7c23 */ /* 0x100fe200080108c5 */
[--C-:B------:R-:W-:Y:S01]  /*58a0*/  FFMA.FTZ R174, R174, UR10, -R197.reuse ;  /* 0x0000000aaeae7c23 */ /* 0x100fe200080108c5 */
[--C-:B------:R-:W-:Y:S01]  /*58b0*/  FFMA.FTZ R175, R175, UR10, -R197.reuse ;  /* 0x0000000aafaf7c23 */ /* 0x100fe200080108c5 */
[----:B------:R-:W-:Y:S01]  /*58c0*/  FFMA.FTZ R178, R178, UR10, -R197 ;  /* 0x0000000ab2b27c23 */ /* 0x000fe200080108c5 */
[--C-:B------:R-:W-:Y:S01]  /*58d0*/  FFMA.FTZ R211, R152, UR10, -R212.reuse ;  /* 0x0000000a98d37c23 */ /* 0x100fe200080108d4 */
[----:B------:R-:W-:Y:S01]  /*58e0*/  FSEL R152, R156, RZ, P4 ;  /* 0x000000ff9c987208 */ /* 0x000fe20002000000 */
[--C-:B------:R-:W-:Y:S01]  /*58f0*/  FFMA.FTZ R210, R153, UR10, -R212.reuse ;  /* 0x0000000a99d27c23 */ /* 0x100fe200080108d4 */
[----:B------:R-:W-:Y:S01]  /*5900*/  FFMA.FTZ R155, R157, UR10, -R212 ;  /* 0x0000000a9d9b7c23 */ /* 0x000fe200080108d4 */
[----:B------:R-:W-:Y:S01]  /*5910*/  FSEL R153, R201, RZ, P3 ;  /* 0x000000ffc9997208 */ /* 0x000fe20001800000 */
[----:B------:R-:W-:-:S02]  /*5920*/  IMAD.U32 R157, RZ, RZ, UR5 ;  /* 0x00000005ff9d7e24 */ /* 0x000fc4000f8e00ff */
[----:B0-----:R-:W-:Y:S01]  /*5930*/  FADD.FTZ R154, -R152, R205 ;  /* 0x000000cd989a7221 */ /* 0x001fe20000010100 */
[----:B------:R-:W-:Y:S01]  /*5940*/  FFMA.FTZ R207, R207, UR10, -R212 ;  /* 0x0000000acfcf7c23 */ /* 0x000fe200080108d4 */
[----:B------:R-:W-:Y:S01]  /*5950*/  MUFU.EX2 R158, R158 ;  /* 0x0000009e009e7308 */ /* 0x000fe20000000800 */
[----:B------:R-:W-:Y:S02]  /*5960*/  @!P2 VIADD R152, R157, 0x32440 ;  /* 0x000324409d98a836 */ /* 0x000fe40000000000 */
[----:B------:R-:W-:Y:S01]  /*5970*/  FADD.FTZ R153, -R153, R204 ;  /* 0x000000cc99997221 */ /* 0x000fe20000010100 */
[----:B------:R-:W-:Y:S01]  /*5980*/  FMUL.FTZ R214, R154, UR10 ;  /* 0x0000000a9ad67c20 */ /* 0x000fe20008410000 */
[----:B------:R-:W-:Y:S01]  /*5990*/  UIMAD UR5, UR4, 0xc00, UR11 ;  /* 0x00000c00040578a4 */ /* 0x000fe2000f8e020b */
[----:B------:R-:W-:Y:S01]  /*59a0*/  FFMA.FTZ R160, R160, UR10, -R212 ;  /* 0x0000000aa0a07c23 */ /* 0x000fe200080108d4 */
[----:B------:R-:W-:Y:S01]  /*59b0*/  FMUL.FTZ R216, R153, UR10 ;  /* 0x0000000a99d87c20 */ /* 0x000fe20008410000 */
[----:B------:R-:W-:Y:S01]  /*59c0*/  @!P2 PRMT R152, RZ, 0x654, R152 ;  /* 0x00000654ff98a816 */ /* 0x000fe20000000098 */
[----:B------:R2:W-:Y:S06]  /*59d0*/  BAR.ARV R202, 0x100 ;  /* 0x000400ca0000751d */ /* 0x0005ec0000002000 */
[----:B------:R0:W-:Y:S01]  /*59e0*/  @!P2 SYNCS.ARRIVE.TRANS64.RED.A1T0 RZ, [R152+URZ], RZ ;  /* 0x000000ff98ffa9a7 */ /* 0x0001e2000810043f */
[----:B------:R-:W3:Y:S01]  /*59f0*/  MUFU.EX2 R216, R216 ;  /* 0x000000d800d87308 */ /* 0x000ee20000000800 */
[----:B-1----:R-:W-:Y:S01]  /*5a00*/  F2FP.F16.F32.PACK_AB R153, R196, R189 ;  /* 0x000000bdc499723e */ /* 0x002fe200000000ff */
[----:B------:R-:W-:Y:S01]  /*5a10*/  UMOV UR14, UR5 ;  /* 0x00000005000e7c82 */ /* 0x000fe20008000000 */
        /* <DEDUP_REMOVED lines=14> */
[-C--:B---3--:R-:W-:Y:S01]  /*5b00*/  FMUL.FTZ R24, R24, R216.reuse ;  /* 0x000000d818187220 */ /* 0x088fe20000410000 */
        /* <DEDUP_REMOVED lines=30> */
[----:B------:R4:W3:Y:S01]  /*5cf0*/  MUFU.EX2 R204, R155 ;  /* 0x0000009b00cc7308 */ /* 0x0008e20000000800 */
        /* <DEDUP_REMOVED lines=100> */
[----:B----4-:R-:W-:Y:S01]  /*6340*/  F2FP.F16.F32.PACK_AB R155, R159, R158 ;  /* 0x0000009e9f9b723e */ /* 0x010fe200000000ff */
[----:B------:R-:W-:Y:S01]  /*6350*/  MUFU.EX2 R162, R162 ;  /* 0x000000a200a27308 */ /* 0x000fe20000000800 */
[----:B0-----:R-:W-:Y:S01]  /*6360*/  F2FP.F16.F32.PACK_AB R152, R210, R207 ;  /* 0x000000cfd298723e */ /* 0x001fe200000000ff */
[--C-:B------:R-:W-:Y:S01]  /*6370*/  FFMA.FTZ R181, R181, UR10, -R212.reuse ;  /* 0x0000000ab5b57c23 */ /* 0x100fe200080108d4 */
[----:B---3--:R-:W-:Y:S01]  /*6380*/  F2FP.F16.F32.PACK_AB R154, R204, R211 ;  /* 0x000000d3cc9a723e */ /* 0x008fe200000000ff */
[----:B------:R2:W-:Y:S01]  /*6390*/  BAR.SYNC.DEFER_BLOCKING R203, 0x100 ;  /* 0x000400cb0000751d */ /* 0x0005e20000010000 */
        /* <DEDUP_REMOVED lines=17> */
[----:B------:R-:W-:Y:S01]  /*64b0*/  FFMA.FTZ R209, R209, UR10, -R212 ;  /* 0x0000000ad1d17c23 */ /* 0x000fe200080108d4 */
[----:B------:R-:W-:Y:S01]  /*64c0*/  FFMA.FTZ R197, R199, UR10, -R197 ;  /* 0x0000000ac7c57c23 */ /* 0x000fe200080108c5 */
[----:B------:R-:W-:Y:S01]  /*64d0*/  UIADD3 UR6, UR5, 0x280, URZ ;  /* 0x0000028005067890 */ /* 0x000fe2000fffe03f */
[----:B------:R-:W-:Y:S01]  /*64e0*/  FFMA.FTZ R189, R214, R12, R189 ;  /* 0x0000000cd6bd7223 */ /* 0x000fe200000100bd */
[----:B------:R-:W1:Y:S01]  /*64f0*/  MUFU.EX2 R167, R167 ;  /* 0x000000a700a77308 */ /* 0x000e620000000800 */
[----:B------:R-:W-:Y:S01]  /*6500*/  FFMA.FTZ R207, R216, R0, R207 ;  /* 0x00000000d8cf7223 */ /* 0x000fe200000100cf */
[----:B------:R-:W-:Y:S01]  /*6510*/  WARPGROUP.ARRIVE ;  /* 0x00000000000079c5 */ /* 0x000fe20000000000 */
[----:B------:R-:W-:Y:S01]  /*6520*/  FADD.FTZ R189, R196, R189 ;  /* 0x000000bdc4bd7221 */ /* 0x000fe20000010000 */
[----:B------:R-:W-:Y:S01]  /*6530*/  PLOP3.LUT P3, PT, PT, PT, UP1, 0x80, 0x0 ;  /* 0x000000000000781c */ /* 0x000fe20003f6f018 */
[----:B------:R-:W-:Y:S01]  /*6540*/  FADD.FTZ R210, R210, R207 ;  /* 0x000000cfd2d27221 */ /* 0x000fe20000010000 */
[----:B------:R-:W-:-:S02]  /*6550*/  @!P2 VIADD R157, R157, 0x32460 ;  /* 0x000324609d9da836 */ /* 0x000fc40000000000 */
[----:B------:R-:W-:Y:S01]  /*6560*/  FADD.FTZ R158, R158, R189 ;  /* 0x000000bd9e9e7221 */ /* 0x000fe20000010000 */
[----:B------:R-:W-:Y:S01]  /*6570*/  HGMMA.64x256x16.F32 R24, R152, gdesc[UR12].tnspB, R24, gsb0 ;  /* 0x43e0000c98187df0 */ /* 0x000fe20008000818 */
[----:B------:R-:W-:Y:S01]  /*6580*/  MUFU.EX2 R160, R160 ;  /* 0x000000a000a07308 */ /* 0x000fe20000000800 */
[----:B------:R-:W-:Y:S01]  /*6590*/  UIADD3 UR14, UR5, 0x80, URZ ;  /* 0x00000080050e7890 */ /* 0x000fe2000fffe03f */
[----:B------:R-:W-:Y:S01]  /*65a0*/  FADD.FTZ R211, R211, R210 ;  /* 0x000000d2d3d37221 */ /* 0x000fe20000010000 */
[----:B------:R-:W-:Y:S01]  /*65b0*/  UMOV UR15, 0x40000040 ;  /* 0x40000040000f7882 */ /* 0x000fe20000000000 */
[----:B------:R-:W-:Y:S01]  /*65c0*/  FADD.FTZ R159, R159, R158 ;  /* 0x0000009e9f9f7221 */ /* 0x000fe20000010000 */
[----:B------:R-:W-:Y:S01]  /*65d0*/  @!P2 PRMT R157, RZ, 0x654, R157 ;  /* 0x00000654ff9da816 */ /* 0x000fe2000000009d */
[----:B------:R-:W-:Y:S01]  /*65e0*/  FADD.FTZ R211, R204, R211 ;  /* 0x000000d3ccd37221 */ /* 0x000fe20000010000 */
[----:B------:R-:W-:Y:S01]  /*65f0*/  IMAD.MOV.U32 R204, RZ, RZ, R201 ;  /* 0x000000ffffcc7224 */ /* 0x000fe200078e00c9 */
[----:B------:R-:W3:Y:S08]  /*6600*/  MUFU.EX2 R161, R161 ;  /* 0x000000a100a17308 */ /* 0x000ef00000000800 */
[----:B------:R-:W-:Y:S08]  /*6610*/  MUFU.EX2 R164, R164 ;  /* 0x000000a400a47308 */ /* 0x000ff00000000800 */
[----:B------:R-:W4:Y:S08]  /*6620*/  MUFU.EX2 R165, R165 ;  /* 0x000000a500a57308 */ /* 0x000f300000000800 */
[----:B------:R-:W-:Y:S08]  /*6630*/  MUFU.EX2 R170, R170 ;  /* 0x000000aa00aa7308 */ /* 0x000ff00000000800 */
[----:B------:R-:W5:Y:S08]  /*6640*/  MUFU.EX2 R171, R171 ;  /* 0x000000ab00ab7308 */ /* 0x000f700000000800 */
[----:B------:R-:W-:Y:S08]  /*6650*/  MUFU.EX2 R174, R174 ;  /* 0x000000ae00ae7308 */ /* 0x000ff00000000800 */
[----:B------:R-:W-:Y:S08]  /*6660*/  MUFU.EX2 R168, R168 ;  /* 0x000000a800a87308 */ /* 0x000ff00000000800 */
[----:B------:R-:W2:Y:S08]  /*6670*/  MUFU.EX2 R169, R169 ;  /* 0x000000a900a97308 */ /* 0x000eb00000000800 */
[----:B------:R-:W-:Y:S08]  /*6680*/  MUFU.EX2 R172, R172 ;  /* 0x000000ac00ac7308 */ /* 0x000ff00000000800 */
[----:B------:R-:W2:Y:S08]  /*6690*/  MUFU.EX2 R173, R173 ;  /* 0x000000ad00ad7308 */ /* 0x000eb00000000800 */
[----:B------:R-:W2:Y:S08]  /*66a0*/  MUFU.EX2 R175, R175 ;  /* 0x000000af00af7308 */ /* 0x000eb00000000800 */
[----:B------:R-:W-:Y:S08]  /*66b0*/  MUFU.EX2 R178, R178 ;  /* 0x000000b200b27308 */ /* 0x000ff00000000800 */
[----:B------:R-:W-:Y:S08]  /*66c0*/  MUFU.EX2 R179, R179 ;  /* 0x000000b300b37308 */ /* 0x000ff00000000800 */
        /* <DEDUP_REMOVED lines=19> */
[----:B------:R-:W-:Y:S01]  /*6800*/  MUFU.EX2 R206, R206 ;  /* 0x000000ce00ce7308 */ /* 0x000fe20000000800 */
[----:B------:R-:W-:-:S02]  /*6810*/  WARPGROUP.DEPBAR.LE gsb0, 0x0 ;  /* 0x00008000000079c5 */ /* 0x000fc40000010000 */
[----:B0-----:R-:W-:-:S05]  /*6820*/  F2FP.F16.F32.PACK_AB R153, R163, R162 ;  /* 0x000000a2a399723e */ /* 0x001fca00000000ff */
[----:B------:R-:W0:Y:S01]  /*6830*/  MUFU.EX2 R209, R209 ;  /* 0x000000d100d17308 */ /* 0x000e220000000800 */
[----:B-1----:R-:W-:Y:S01]  /*6840*/  F2FP.F16.F32.PACK_AB R155, R167, R166 ;  /* 0x000000a6a79b723e */ /* 0x002fe200000000ff */
[----:B------:R-:W-:Y:S01]  /*6850*/  FADD.FTZ R162, R162, R159 ;  /* 0x0000009fa2a27221 */ /* 0x000fe20000010000 */
[----:B---3--:R-:W-:Y:S01]  /*6860*/  F2FP.F16.F32.PACK_AB R152, R161, R160 ;  /* 0x000000a0a198723e */ /* 0x008fe200000000ff */
[----:B------:R-:W-:Y:S01]  /*6870*/  FADD.FTZ R160, R160, R211 ;  /* 0x000000d3a0a07221 */ /* 0x000fe20000010000 */
[----:B----4-:R-:W-:Y:S01]  /*6880*/  F2FP.F16.F32.PACK_AB R154, R165, R164 ;  /* 0x000000a4a59a723e */ /* 0x010fe200000000ff */
[----:B------:R-:W-:Y:S02]  /*6890*/  FADD.FTZ R163, R163, R162 ;  /* 0x000000a2a3a37221 */ /* 0x000fe40000010000 */
[----:B------:R-:W1:Y:S01]  /*68a0*/  MUFU.EX2 R197, R197 ;  /* 0x000000c500c57308 */ /* 0x000e620000000800 */
[----:B------:R-:W-:Y:S01]  /*68b0*/  WARPGROUP.ARRIVE ;  /* 0x00000000000079c5 */ /* 0x000fe20000000000 */
[----:B------:R-:W-:Y:S01]  /*68c0*/  FADD.FTZ R161, R161, R160 ;  /* 0x000000a0a1a17221 */ /* 0x000fe20000010000 */
[----:B------:R-:W-:-:S03]  /*68d0*/  FADD.FTZ R166, R166, R163 ;  /* 0x000000a3a6a67221 */ /* 0x000fc60000010000 */
[----:B------:R-:W-:Y:S01]  /*68e0*/  FADD.FTZ R164, R164, R161 ;  /* 0x000000a1a4a47221 */ /* 0x000fe20000010000 */
[----:B------:R-:W-:Y:S01]  /*68f0*/  HGMMA.64x256x16.F32 R24, R152, gdesc[UR12].tnspB, R24, gsb0 ;  /* 0x43e0000c98187df0 */ /* 0x000fe20008000818 */
[----:B------:R-:W-:Y:S01]  /*6900*/  UIADD3 UR14, UR5, 0x100, URZ ;  /* 0x00000100050e7890 */ /* 0x000fe2000fffe03f */
[----:B------:R-:W-:Y:S01]  /*6910*/  FADD.FTZ R167, R167, R166 ;  /* 0x000000a6a7a77221 */ /* 0x000fe20000010000 */
[----:B------:R-:W-:Y:S01]  /*6920*/  UMOV UR15, 0x40000040 ;  /* 0x40000040000f7882 */ /* 0x000fe20000000000 */
[----:B------:R-:W-:Y:S01]  /*6930*/  FADD.FTZ R165, R165, R164 ;  /* 0x000000a4a5a57221 */ /* 0x000fe20000010000 */
[----:B------:R-:W-:Y:S02]  /*6940*/  WARPGROUP.DEPBAR.LE gsb0, 0x0 ;  /* 0x00008000000079c5 */ /* 0x000fe40000010000 */
[----:B-----5:R-:W-:Y:S01]  /*6950*/  F2FP.F16.F32.PACK_AB R153, R171, R170 ;  /* 0x000000aaab99723e */ /* 0x020fe200000000ff */
[----:B------:R-:W-:Y:S01]  /*6960*/  FADD.FTZ R170, R170, R167 ;  /* 0x000000a7aaaa7221 */ /* 0x000fe20000010000 */
[----:B--2---:R-:W-:Y:S01]  /*6970*/  F2FP.F16.F32.PACK_AB R152, R169, R168 ;  /* 0x000000a8a998723e */ /* 0x004fe200000000ff */
        /* <DEDUP_REMOVED lines=9> */
[----:B------:R-:W-:-:S06]  /*6a10*/  FADD.FTZ R173, R173, R172 ;  /* 0x000000acadad7221 */ /* 0x000fcc0000010000 */
        /* <DEDUP_REMOVED lines=42> */
[----:B0-----:R-:W-:Y:S01]  /*6cc0*/  F2FP.F16.F32.PACK_AB R154, R209, R206 ;  /* 0x000000ced19a723e */ /* 0x001fe200000000ff */
[----:B------:R-:W-:Y:S01]  /*6cd0*/  FADD.FTZ R193, R193, R192 ;  /* 0x000000c0c1c17221 */ /* 0x000fe20000010000 */
[----:B-1----:R-:W-:Y:S01]  /*6ce0*/  F2FP.F16.F32.PACK_AB R155, R197, R198 ;  /* 0x000000c6c59b723e */ /* 0x002fe200000000ff */
[----:B------:R-:W-:Y:S01]  /*6cf0*/  FADD.FTZ R195, R195, R194 ;  /* 0x000000c2c3c37221 */ /* 0x000fe20000010000 */
[----:B------:R-:W-:-:S02]  /*6d00*/  IMAD.MOV.U32 R205, RZ, RZ, R156 ;  /* 0x000000ffffcd7224 */ /* 0x000fc400078e009c */
[----:B------:R-:W-:Y:S01]  /*6d10*/  FADD.FTZ R0, R206, R193 ;  /* 0x000000c1ce007221 */ /* 0x000fe20000010000 */
[----:B------:R-:W-:Y:S01]  /*6d20*/  WARPGROUP.ARRIVE ;  /* 0x00000000000079c5 */ /* 0x000fe20000000000 */
[----:B------:R-:W-:Y:S02]  /*6d30*/  FADD.FTZ R12, R198, R195 ;  /* 0x000000c3c60c7221 */ /* 0x000fe40000010000 */
[----:B------:R-:W-:Y:S02]  /*6d40*/  FADD.FTZ R0, R209, R0 ;  /* 0x00000000d1007221 */ /* 0x000fe40000010000 */
[----:B------:R-:W-:-:S07]  /*6d50*/  FADD.FTZ R12, R197, R12 ;  /* 0x0000000cc50c7221 */ /* 0x000fce0000010000 */
[----:B------:R-:W-:Y:S03]  /*6d60*/  HGMMA.64x256x16.F32 R24, R152, gdesc[UR12].tnspB, R24, gsb0 ;  /* 0x43e0000c98187df0 */ /* 0x000fe60008000818 */
[----:B------:R-:W-:Y:S02]  /*6d70*/  WARPGROUP.DEPBAR.LE gsb0, 0x0 ;  /* 0x00008000000079c5 */ /* 0x000fe40000010000 */
[----:B------:R1:W-:Y:S01]  /*6d80*/  @!P2 SYNCS.ARRIVE.TRANS64.RED.A1T0 RZ, [R157+URZ], RZ ;  /* 0x000000ff9dffa9a7 */ /* 0x0003e2000810043f */
[----:B------:R-:W-:Y:S05]  /*6d90*/  @P3 BRA `(.L_x_4423) ;  /* 0xffffffd000ec3947 */ /* 0x000fea000383ffff */
.L_x_4414:
[----:B------:R-:W-:-:S13]  /*6da0*/  R2UR UR5, R200 ;  /* 0x00000000c80572ca */ /* 0x000fda00000e0000 */
[----:B------:R-:W-:-:S06]  /*6db0*/  UISETP.GE.AND UP0, UPT, UR7, UR5, UPT ;  /* 0x000000050700728c */ /* 0x000fcc000bf06270 */
[----:B------:R-:W-:-:S13]  /*6dc0*/  PLOP3.LUT P1, PT, PT, PT, UP0, 0x80, 0x0 ;  /* 0x000000000000781c */ /* 0x000fda0003f2f008 */
[----:B------:R-:W-:Y:S05]  /*6dd0*/  @!P1 BRA `(.L_x_4424) ;  /* 0x0000002000b09947 */ /* 0x000fea0003800000 */
[----:B------:R-:W-:Y:S02]  /*6de0*/  IMAD.MOV.U32 R209, RZ, RZ, R156 ;  /* 0x000000ffffd17224 */ /* 0x000fe400078e009c */
[----:B------:R-:W-:-:S07]  /*6df0*/  IMAD.MOV.U32 R13, RZ, RZ, R201 ;  /* 0x000000ffff0d7224 */ /* 0x000fce00078e00c9 */
.L_x_4433:
[----:B------:R-:W-:-:S04]  /*6e00*/  UIADD3 UR4, UR4, 0x1, URZ ;  /* 0x0000000104047890 */ /* 0x000fc8000fffe03f */
[----:B------:R-:W-:-:S04]  /*6e10*/  UISETP.NE.AND UP0, UPT, UR4, 0x2, UPT ;  /* 0x000000020400788c */ /* 0x000fc8000bf05270 */
[----:B------:R-:W-:Y:S02]  /*6e20*/  USEL UR5, URZ, 0x1, UP0 ;  /* 0x000000013f057887 */ /* 0x000fe40008000000 */
[----:B------:R-:W-:Y:S02]  /*6e30*/  USEL UR4, UR4, URZ, UP0 ;  /* 0x0000003f04047287 */ /* 0x000fe40008000000 */
[----:B------:R-:W-:Y:S01]  /*6e40*/  ULOP3.LUT UR60, UR60, UR5, URZ, 0x3c, !UPT ;  /* 0x000000053c3c7292 */ /* 0x000fe2000f8e3c3f */
[----:B--2---:R-:W-:Y:S11]  /*6e50*/  @!P0 BRA `(.L_x_4425) ;  /* 0x0000000000048947 */ /* 0x004ff60003800000 */
[----:B------:R-:W-:Y:S01]  /*6e60*/  BPT.TRAP 0x1 ;  /* 0x000000040000795c */ /* 0x000fe20000300000 */
.L_x_4425:
[----:B------:R-:W-:Y:S01]  /*6e70*/  R2UR UR5, R22 ;  /* 0x00000000160572ca */ /* 0x000fe200000e0000 */
[----:B------:R-:W-:-:S05]  /*6e80*/  IMAD.U32 R23, RZ, RZ, UR60 ;  /* 0x0000003cff177e24 */ /* 0x000fca000f8e00ff */
[----:B------:R-:W-:-:S07]  /*6e90*/  SHF.L.U32 R23, R23, 0x1f, RZ ;  /* 0x0000001f17177819 */ /* 0x000fce00000006ff */
[----:B------:R-:W-:-:S09]  /*6ea0*/  ULEA UR6, UR4, UR5, 0x3 ;  /* 0x0000000504067291 */ /* 0x000fd2000f8e183f */
[----:B------:R2:W3:Y:S01]  /*6eb0*/  SYNCS.PHASECHK.TRANS64.TRYWAIT P1, [UR6+0x32430], R23 ;  /* 0x03243017ff0075a7 */ /* 0x0004e20008020146 */
[----:B------:R-:W-:Y:S05]  /*6ec0*/  @!P0 BRA `(.L_x_4426) ;  /* 0x0000000000048947 */ /* 0x000fea0003800000 */
[----:B------:R-:W-:Y:S01]  /*6ed0*/  BPT.TRAP 0x1 ;  /* 0x000000040000795c */ /* 0x000fe20000300000 */
.L_x_4426:
[----:B---3--:R-:W-:Y:S05]  /*6ee0*/  @P1 BRA `(.L_x_4427) ;  /* 0x0000000000081947 */ /* 0x008fea0003800000 */
[----:B------:R-:W3:Y:S02]  /*6ef0*/  SYNCS.PHASECHK.TRANS64.TRYWAIT P1, [UR6+0x32430], R23 ;  /* 0x03243017ff0075a7 */ /* 0x000ee40008020146 */
[----:B---3--:R-:W-:Y:S05]  /*6f00*/  @!P1 BRA `(.L_x_4428) ;  /* 0x0000009c00dc9947 */ /* 0x008fea0003800000 */
.L_x_4427:
[----:B------:R-:W-:Y:S01]  /*6f10*/  R2UR UR5, R21 ;  /* 0x00000000150572ca */ /* 0x000fe200000e0000 */
[----:B01-3--:R-:W-:Y:S01]  /*6f20*/  WARPGROUP.ARRIVE ;  /* 0x00000000000079c5 */ /* 0x00bfe20000000000 */
[----:B------:R-:W-:Y:S01]  /*6f30*/  R2UR UR56, R18 ;  /* 0x00000000123872ca */ /* 0x000fe200000e0000 */
[----:B------:R-:W-:Y:S01]  /*6f40*/  UMOV UR59, 0x40000040 ;  /* 0x40000040003b7882 */ /* 0x000fe20000000000 */
[----:B------:R-:W-:-:S09]  /*6f50*/  R2UR UR57, R19 ;  /* 0x00000000133972ca */ /* 0x000fd200000e0000 */
[----:B------:R-:W-:-:S07]  /*6f60*/  UIMAD UR5, UR4, 0x300, UR5 ;  /* 0x00000300040578a4 */ /* 0x000fce000f8e0205 */
[----:B------:R-:W-:Y:S02]  /*6f70*/  UMOV UR58, UR5 ;  /* 0x00000005003a7c82 */ /* 0x000fe40008000000 */
        /* <DEDUP_REMOVED lines=25> */
.L_x_4429:
[----:B------:R0:W1:Y:S01]  /*7110*/  SYNCS.PHASECHK.TRANS64.TRYWAIT P1, [UR6+0x32450], R23 ;  /* 0x03245017ff0075a7 */ /* 0x0000620008020146 */
[----:B------:R-:W-:Y:S05]  /*7120*/  @!P0 BRA `(.L_x_4430) ;  /* 0x0000000000048947 */ /* 0x000fea0003800000 */
[----:B------:R-:W-:Y:S01]  /*7130*/  BPT.TRAP 0x1 ;  /* 0x000000040000795c */ /* 0x000fe20000300000 */
.L_x_4430:
[----:B-1----:R-:W-:Y:S05]  /*7140*/  @P1 BRA `(.L_x_4431) ;  /* 0x0000000000081947 */ /* 0x002fea0003800000 */
[----:B------:R-:W1:Y:S02]  /*7150*/  SYNCS.PHASECHK.TRANS64.TRYWAIT P1, [UR6+0x32450], R23 ;  /* 0x03245017ff0075a7 */ /* 0x000e640008020146 */
[----:B-1----:R-:W-:Y:S05]  /*7160*/  @!P1 BRA `(.L_x_4432) ;  /* 0x0000009c005c9947 */ /* 0x002fea0003800000 */
.L_x_4431:
        /* <DEDUP_REMOVED lines=50> */
[----:B------:R-:W-:-:S13]  /*7490*/  R2UR UR5, R20 ;  /* 0x00000000140572ca */ /* 0x000fda00000e0000 */
[----:B------:R-:W-:Y:S01]  /*74a0*/  UIMAD UR6, UR4, 0xc00, UR5 ;  /* 0x00000c00040678a4 */ /* 0x000fe2000f8e0205 */
[----:B------:R-:W-:-:S13]  /*74b0*/  R2UR UR5, R200 ;  /* 0x00000000c80572ca */ /* 0x000fda00000e0000 */
[----:B------:R-:W-:Y:S02]  /*74c0*/  UISETP.GT.AND UP0, UPT, UR7, UR5, UPT ;  /* 0x000000050700728c */ /* 0x000fe4000bf04270 */
[----:B------:R-:W-:-:S04]  /*74d0*/  UIADD3 UR7, UR7, -0x1, URZ ;  /* 0xffffffff07077890 */ /* 0x000fc8000fffe03f */
[----:B------:R-:W-:Y:S01]  /*74e0*/  PLOP3.LUT P1, PT, PT, PT, UP0, 0x80, 0x0 ;  /* 0x000000000000781c */ /* 0x000fe20003f2f008 */
[----:B------:R-:W-:Y:S02]  /*74f0*/  WARPGROUP.DEPBAR.LE gsb0, 0x0 ;  /* 0x00008000000079c5 */ /* 0x000fe40000010000 */
[----:B------:R-:W-:-:S06]  /*7500*/  WARPGROUP.ARRIVE ;  /* 0x00000000000079c5 */ /* 0x000fcc0000000000 */
[----:B------:R-:W-:Y:S01]  /*7510*/  HGMMA.64x96x16.F32 R152, gdesc[UR8], R152, gsb0 ;  /* 0x01600000089879f0 */ /* 0x000fe20008000898 */
[----:B------:R-:W-:Y:S02]  /*7520*/  ULDC UR10, c[0x0][0xa80] ;  /* 0x0002a000000a7ab9 */ /* 0x000fe40000000800 */
        /* <DEDUP_REMOVED lines=40> */
[----:B0-2---:R-:W-:-:S04]  /*77b0*/  FMNMX.FTZ R23, R153, R204, !PT ;  /* 0x000000cc99177209 */ /* 0x005fc80007810000 */
        /* <DEDUP_REMOVED lines=46> */
[----:B------:R-:W-:Y:S02]  /*7aa0*/  FMNMX.FTZ R204, R199, R204, !PT ;  /* 0x000000ccc7cc7209 */ /* 0x000fe40007810000 */
[----:B0-----:R-:W-:-:S03]  /*7ab0*/  FMNMX.FTZ R23, R206, R201, !PT ;  /* 0x000000c9ce177209 */ /* 0x001fc60007810000 */
[----:B------:R-:W0:Y:S04]  /*7ac0*/  SHFL.BFLY PT, R201, R204, 0x2, 0x1f ;  /* 0x0c401f00ccc97f89 */ /* 0x000e2800000e0000 */
[----:B------:R-:W1:Y:S01]  /*7ad0*/  SHFL.BFLY PT, R208, R23, 0x1, 0x1f ;  /* 0x0c201f0017d07f89 */ /* 0x000e6200000e0000 */
[----:B0-----:R-:W-:Y:S02]  /*7ae0*/  FMNMX.FTZ R205, R204, R201, !PT ;  /* 0x000000c9cccd7209 */ /* 0x001fe40007810000 */
[----:B-1----:R-:W-:-:S03]  /*7af0*/  FMNMX.FTZ R201, R23, R208, !PT ;  /* 0x000000d017c97209 */ /* 0x002fc60007810000 */
[----:B------:R-:W0:Y:S02]  /*7b00*/  SHFL.BFLY PT, R206, R205, 0x1, 0x1f ;  /* 0x0c201f00cdce7f89 */ /* 0x000e2400000e0000 */
[C---:B------:R-:W-:Y:S01]  /*7b10*/  FMUL.FTZ R207, R201.reuse, UR10 ;  /* 0x0000000ac9cf7c20 */ /* 0x040fe20008410000 */
[----:B------:R-:W-:-:S03]  /*7b20*/  FADD.FTZ R13, -R201, R13 ;  /* 0x0000000dc90d7221 */ /* 0x000fc60000010100 */
[--C-:B------:R-:W-:Y:S01]  /*7b30*/  FFMA.FTZ R23, R153, UR10, -R207.reuse ;  /* 0x0000000a99177c23 */ /* 0x100fe200080108cf */
[--C-:B------:R-:W-:Y:S01]  /*7b40*/  FFMA.FTZ R153, R156, UR10, -R207.reuse ;  /* 0x0000000a9c997c23 */ /* 0x100fe200080108cf */
[--C-:B------:R-:W-:Y:S01]  /*7b50*/  FFMA.FTZ R208, R152, UR10, -R207.reuse ;  /* 0x0000000a98d07c23 */ /* 0x100fe200080108cf */
[----:B------:R-:W-:Y:S01]  /*7b60*/  FMUL.FTZ R13, R13, UR10 ;  /* 0x0000000a0d0d7c20 */ /* 0x000fe20008410000 */
        /* <DEDUP_REMOVED lines=12> */
[----:B0-----:R-:W-:Y:S01]  /*7c30*/  FMNMX.FTZ R156, R205, R206, !PT ;  /* 0x000000cecd9c7209 */ /* 0x001fe20007810000 */
[--C-:B------:R-:W-:Y:S01]  /*7c40*/  FFMA.FTZ R206, R157, UR10, -R207.reuse ;  /* 0x0000000a9dce7c23 */ /* 0x100fe200080108cf */
[--C-:B------:R-:W-:Y:S01]  /*7c50*/  FFMA.FTZ R180, R180, UR10, -R207.reuse ;  /* 0x0000000ab4b47c23 */ /* 0x100fe200080108cf */
[--C-:B------:R-:W-:Y:S01]  /*7c60*/  FFMA.FTZ R181, R181, UR10, -R207.reuse ;  /* 0x0000000ab5b57c23 */ /* 0x100fe200080108cf */
[----:B------:R-:W-:Y:S01]  /*7c70*/  FFMA.FTZ R184, R184, UR10, -R207 ;  /* 0x0000000ab8b87c23 */ /* 0x000fe200080108cf */
[C---:B------:R-:W-:Y:S01]  /*7c80*/  FADD.FTZ R152, -R156.reuse, R209 ;  /* 0x000000d19c987221 */ /* 0x040fe20000010100 */
[----:B------:R-:W-:Y:S01]  /*7c90*/  FMUL.FTZ R211, R156, UR10 ;  /* 0x0000000a9cd37c20 */ /* 0x000fe20008410000 */
[----:B------:R-:W-:Y:S01]  /*7ca0*/  MUFU.EX2 R23, R23 ;  /* 0x0000001700177308 */ /* 0x000fe20000000800 */
[----:B------:R-:W-:Y:S01]  /*7cb0*/  FFMA.FTZ R185, R185, UR10, -R207 ;  /* 0x0000000ab9b97c23 */ /* 0x000fe200080108cf */
[----:B------:R-:W-:Y:S01]  /*7cc0*/  FMUL.FTZ R157, R152, UR10 ;  /* 0x0000000a989d7c20 */ /* 0x000fe20008410000 */
[----:B------:R-:W-:-:S02]  /*7cd0*/  @!P2 VIADD R152, R210, 0x32440 ;  /* 0x00032440d298a836 */ /* 0x000fc40000000000 */
[--C-:B-1----:R-:W-:Y:S01]  /*7ce0*/  FFMA.FTZ R208, R154, UR10, -R211.reuse ;  /* 0x0000000a9ad07c23 */ /* 0x102fe200080108d3 */
[--C-:B------:R-:W-:Y:S01]  /*7cf0*/  FFMA.FTZ R209, R155, UR10, -R211.reuse ;  /* 0x0000000a9bd17c23 */ /* 0x100fe200080108d3 */
[--C-:B------:R-:W-:Y:S01]  /*7d00*/  FFMA.FTZ R158, R158, UR10, -R211.reuse ;  /* 0x0000000a9e9e7c23 */ /* 0x100fe200080108d3 */
[--C-:B------:R-:W-:Y:S01]  /*7d10*/  FFMA.FTZ R159, R159, UR10, -R211.reuse ;  /* 0x0000000a9f9f7c23 */ /* 0x100fe200080108d3 */
[----:B------:R-:W-:Y:S01]  /*7d20*/  @!P2 PRMT R152, RZ, 0x654, R152 ;  /* 0x00000654ff98a816 */ /* 0x000fe20000000098 */
[----:B------:R3:W-:Y:S06]  /*7d30*/  BAR.ARV R202, 0x100 ;  /* 0x000400ca0000751d */ /* 0x0007ec0000002000 */
[----:B------:R0:W-:Y:S01]  /*7d40*/  @!P2 SYNCS.ARRIVE.TRANS64.RED.A1T0 RZ, [R152+URZ], RZ ;  /* 0x000000ff98ffa9a7 */ /* 0x0001e2000810043f */
[----:B------:R-:W1:Y:S01]  /*7d50*/  MUFU.EX2 R157, R157 ;  /* 0x0000009d009d7308 */ /* 0x000e620000000800 */
[-C--:B--2---:R-:W-:Y:S01]  /*7d60*/  FMUL.FTZ R24, R24, R13.reuse ;  /* 0x0000000d18187220 */ /* 0x084fe20000410000 */
        /* <DEDUP_REMOVED lines=133> */
[----:B0-----:R-:W-:Y:S01]  /*85c0*/  F2FP.F16.F32.PACK_AB R152, R23, R204 ;  /* 0x000000cc1798723e */ /* 0x001fe200000000ff */
[--C-:B------:R-:W-:Y:S01]  /*85d0*/  FFMA.FTZ R162, R162, UR10, -R211.reuse ;  /* 0x0000000aa2a27c23 */ /* 0x100fe200080108d3 */
[----:B--2---:R-:W-:Y:S01]  /*85e0*/  F2FP.F16.F32.PACK_AB R154, R206, R205 ;  /* 0x000000cdce9a723e */ /* 0x004fe200000000ff */
        /* <DEDUP_REMOVED lines=15> */
[--C-:B------:R-:W-:Y:S01]  /*86e0*/  FFMA.FTZ R188, R188, UR10, -R207.reuse ;  /* 0x0000000abcbc7c23 */ /* 0x100fe200080108cf */
[----:B------:R-:W-:Y:S01]  /*86f0*/  FFMA.FTZ R189, R189, UR10, -R207 ;  /* 0x0000000abdbd7c23 */ /* 0x000fe200080108cf */
[--C-:B------:R-:W-:Y:S01]  /*8700*/  FFMA.FTZ R186, R186, UR10, -R211.reuse ;  /* 0x0000000ababa7c23 */ /* 0x100fe200080108d3 */
[----:B------:R-:W0:Y:S01]  /*8710*/  MUFU.EX2 R161, R161 ;  /* 0x000000a100a17308 */ /* 0x000e220000000800 */
[--C-:B------:R-:W-:Y:S01]  /*8720*/  FFMA.FTZ R187, R187, UR10, -R211.reuse ;  /* 0x0000000abbbb7c23 */ /* 0x100fe200080108d3 */
[--C-:B------:R-:W-:Y:S01]  /*8730*/  FFMA.FTZ R190, R190, UR10, -R211.reuse ;  /* 0x0000000abebe7c23 */ /* 0x100fe200080108d3 */
[----:B------:R-:W-:Y:S01]  /*8740*/  FFMA.FTZ R191, R191, UR10, -R211 ;  /* 0x0000000abfbf7c23 */ /* 0x000fe200080108d3 */
[--C-:B------:R-:W-:Y:S01]  /*8750*/  FFMA.FTZ R192, R192, UR10, -R207.reuse ;  /* 0x0000000ac0c07c23 */ /* 0x100fe200080108cf */
[--C-:B------:R-:W-:Y:S01]  /*8760*/  FFMA.FTZ R193, R193, UR10, -R207.reuse ;  /* 0x0000000ac1c17c23 */ /* 0x100fe200080108cf */
[--C-:B------:R-:W-:Y:S01]  /*8770*/  FFMA.FTZ R196, R196, UR10, -R207.reuse ;  /* 0x0000000ac4c47c23 */ /* 0x100fe200080108cf */
[----:B------:R-:W-:Y:S01]  /*8780*/  FFMA.FTZ R197, R197, UR10, -R207 ;  /* 0x0000000ac5c57c23 */ /* 0x000fe200080108cf */
[----:B------:R-:W-:Y:S01]  /*8790*/  MUFU.EX2 R164, R164 ;  /* 0x000000a400a47308 */ /* 0x000fe20000000800 */
[--C-:B------:R-:W-:Y:S01]  /*87a0*/  FFMA.FTZ R194, R194, UR10, -R211.reuse ;  /* 0x0000000ac2c27c23 */ /* 0x100fe200080108d3 */
[----:B------:R-:W-:Y:S01]  /*87b0*/  WARPGROUP.ARRIVE ;  /* 0x00000000000079c5 */ /* 0x000fe20000000000 */
[--C-:B------:R-:W-:Y:S01]  /*87c0*/  FFMA.FTZ R195, R195, UR10, -R211.reuse ;  /* 0x0000000ac3c37c23 */ /* 0x100fe200080108d3 */
[--C-:B------:R-:W-:Y:S01]  /*87d0*/  FFMA.FTZ R198, R198, UR10, -R211.reuse ;  /* 0x0000000ac6c67c23 */ /* 0x100fe200080108d3 */
[----:B------:R-:W-:Y:S01]  /*87e0*/  FFMA.FTZ R199, R199, UR10, -R211 ;  /* 0x0000000ac7c77c23 */ /* 0x000fe200080108d3 */
[----:B------:R-:W-:Y:S01]  /*87f0*/  FFMA.FTZ R0, R13, R0, R204 ;  /* 0x000000000d007223 */ /* 0x000fe200000100cc */
[----:B------:R-:W-:Y:S01]  /*8800*/  FFMA.FTZ R12, R157, R12, R208 ;  /* 0x0000000c9d0c7223 */ /* 0x000fe200000100d0 */
[----:B------:R-:W-:Y:S01]  /*8810*/  HGMMA.64x256x16.F32 R24, R152, gdesc[UR12].tnspB, R24, gsb0 ;  /* 0x43e0000c98187df0 */ /* 0x000fe20008000818 */
[----:B------:R-:W1:Y:S01]  /*8820*/  MUFU.EX2 R165, R165 ;  /* 0x000000a500a57308 */ /* 0x000e620000000800 */
[----:B------:R-:W-:Y:S01]  /*8830*/  UIADD3 UR14, UR6, 0x80, URZ ;  /* 0x00000080060e7890 */ /* 0x000fe2000fffe03f */
[----:B------:R-:W-:Y:S01]  /*8840*/  FADD.FTZ R0, R23, R0 ;  /* 0x0000000017007221 */ /* 0x000fe20000010000 */
[----:B------:R-:W-:Y:S01]  /*8850*/  UMOV UR15, 0x40000040 ;  /* 0x40000040000f7882 */ /* 0x000fe20000000000 */
[----:B------:R-:W-:Y:S01]  /*8860*/  FADD.FTZ R209, R209, R12 ;  /* 0x0000000cd1d17221 */ /* 0x000fe20000010000 */
[----:B------:R-:W-:-:S02]  /*8870*/  @!P2 VIADD R210, R210, 0x32460 ;  /* 0x00032460d2d2a836 */ /* 0x000fc40000000000 */
[----:B------:R-:W-:Y:S01]  /*8880*/  FADD.FTZ R205, R205, R0 ;  /* 0x00000000cdcd7221 */ /* 0x000fe20000010000 */
[----:B------:R-:W-:Y:S01]  /*8890*/  IMAD.MOV.U32 R13, RZ, RZ, R201 ;  /* 0x000000ffff0d7224 */ /* 0x000fe200078e00c9 */
[----:B------:R-:W-:Y:S01]  /*88a0*/  MUFU.EX2 R162, R162 ;  /* 0x000000a200a27308 */ /* 0x000fe20000000800 */
[----:B------:R-:W-:Y:S01]  /*88b0*/  FADD.FTZ R158, R158, R209 ;  /* 0x000000d19e9e7221 */ /* 0x000fe20000010000 */
[----:B------:R-:W-:Y:S01]  /*88c0*/  FADD.FTZ R205, R206, R205 ;  /* 0x000000cdcecd7221 */ /* 0x000fe20000010000 */
[----:B------:R-:W-:Y:S01]  /*88d0*/  @!P2 PRMT R210, RZ, 0x654, R210 ;  /* 0x00000654ffd2a816 */ /* 0x000fe200000000d2 */
[----:B------:R-:W-:Y:S02]  /*88e0*/  IMAD.MOV.U32 R209, RZ, RZ, R156 ;  /* 0x000000ffffd17224 */ /* 0x000fe400078e009c */
[----:B------:R-:W-:Y:S02]  /*88f0*/  FADD.FTZ R159, R159, R158 ;  /* 0x0000009e9f9f7221 */ /* 0x000fe40000010000 */
[----:B------:R-:W2:Y:S08]  /*8900*/  MUFU.EX2 R163, R163 ;  /* 0x000000a300a37308 */ /* 0x000eb00000000800 */
[----:B------:R-:W-:Y:S08]  /*8910*/  MUFU.EX2 R166, R166 ;  /* 0x000000a600a67308 */ /* 0x000ff00000000800 */
[----:B------:R-:W4:Y:S08]  /*8920*/  MUFU.EX2 R167, R167 ;  /* 0x000000a700a77308 */ /* 0x000f300000000800 */
[----:B------:R-:W-:Y:S08]  /*8930*/  MUFU.EX2 R168, R168 ;  /* 0x000000a800a87308 */ /* 0x000ff00000000800 */
[----:B------:R-:W5:Y:S08]  /*8940*/  MUFU.EX2 R169, R169 ;  /* 0x000000a900a97308 */ /* 0x000f700000000800 */
[----:B------:R-:W-:Y:S08]  /*8950*/  MUFU.EX2 R172, R172 ;  /* 0x000000ac00ac7308 */ /* 0x000ff00000000800 */
[----:B------:R-:W3:Y:S08]  /*8960*/  MUFU.EX2 R173, R173 ;  /* 0x000000ad00ad7308 */ /* 0x000ef00000000800 */
        /* <DEDUP_REMOVED lines=24> */
[----:B------:R-:W-:Y:S01]  /*8af0*/  MUFU.EX2 R194, R194 ;  /* 0x000000c200c27308 */ /* 0x000fe20000000800 */
[----:B------:R-:W-:-:S02]  /*8b00*/  WARPGROUP.DEPBAR.LE gsb0, 0x0 ;  /* 0x00008000000079c5 */ /* 0x000fc40000010000 */
[----:B0-----:R-:W-:-:S05]  /*8b10*/  F2FP.F16.F32.PACK_AB R152, R161, R160 ;  /* 0x000000a0a198723e */ /* 0x001fca00000000ff */
[----:B------:R-:W0:Y:S01]  /*8b20*/  MUFU.EX2 R195, R195 ;  /* 0x000000c300c37308 */ /* 0x000e220000000800 */
[----:B-1----:R-:W-:Y:S01]  /*8b30*/  F2FP.F16.F32.PACK_AB R154, R165, R164 ;  /* 0x000000a4a59a723e */ /* 0x002fe200000000ff */
[----:B------:R-:W-:Y:S01]  /*8b40*/  FADD.FTZ R160, R160, R205 ;  /* 0x000000cda0a07221 */ /* 0x000fe20000010000 */
[----:B--2---:R-:W-:Y:S01]  /*8b50*/  F2FP.F16.F32.PACK_AB R153, R163, R162 ;  /* 0x000000a2a399723e */ /* 0x004fe200000000ff */
[----:B------:R-:W-:Y:S01]  /*8b60*/  FADD.FTZ R162, R162, R159 ;  /* 0x0000009fa2a27221 */ /* 0x000fe20000010000 */
[----:B----4-:R-:W-:Y:S01]  /*8b70*/  F2FP.F16.F32.PACK_AB R155, R167, R166 ;  /* 0x000000a6a79b723e */ /* 0x010fe200000000ff */
        /* <DEDUP_REMOVED lines=8> */
[----:B------:R-:W1:Y:S01]  /*8c00*/  MUFU.EX2 R199, R199 ;  /* 0x000000c700c77308 */ /* 0x000e620000000800 */
[----:B------:R-:W-:Y:S01]  /*8c10*/  UMOV UR15, 0x40000040 ;  /* 0x40000040000f7882 */ /* 0x000fe20000000000 */
[----:B------:R-:W-:Y:S01]  /*8c20*/  FADD.FTZ R165, R165, R164 ;  /* 0x000000a4a5a57221 */ /* 0x000fe20000010000 */
[----:B------:R-:W-:Y:S01]  /*8c30*/  FADD.FTZ R167, R167, R166 ;  /* 0x000000a6a7a77221 */ /* 0x000fe20000010000 */
[----:B------:R-:W-:Y:S02]  /*8c40*/  WARPGROUP.DEPBAR.LE gsb0, 0x0 ;  /* 0x00008000000079c5 */ /* 0x000fe40000010000 */
[----:B-----5:R-:W-:Y:S01]  /*8c50*/  F2FP.F16.F32.PACK_AB R152, R169, R168 ;  /* 0x000000a8a998723e */ /* 0x020fe200000000ff */
[----:B------:R-:W-:Y:S01]  /*8c60*/  FADD.FTZ R168, R168, R165 ;  /* 0x000000a5a8a87221 */ /* 0x000fe20000010000 */
[----:B---3--:R-:W-:-:S02]  /*8c70*/  F2FP.F16.F32.PACK_AB R154, R173, R172 ;  /* 0x000000acad9a723e */ /* 0x008fc400000000ff */
[----:B------:R-:W-:Y:S01]  /*8c80*/  F2FP.F16.F32.PACK_AB R153, R171, R170 ;  /* 0x000000aaab99723e */ /* 0x000fe200000000ff */
[----:B------:R-:W-:Y:S01]  /*8c90*/  FADD.FTZ R170, R170, R167 ;  /* 0x000000a7aaaa7221 */ /* 0x000fe20000010000 */
[----:B------:R-:W-:Y:S01]  /*8ca0*/  F2FP.F16.F32.PACK_AB R155, R175, R174 ;  /* 0x000000aeaf9b723e */ /* 0x000fe200000000ff */
[----:B------:R-:W-:Y:S02]  /*8cb0*/  FADD.FTZ R169, R169, R168 ;  /* 0x000000a8a9a97221 */ /* 0x000fe40000010000 */
[----:B------:R-:W-:Y:S01]  /*8cc0*/  FADD.FTZ R171, R171, R170 ;  /* 0x000000aaabab7221 */ /* 0x000fe20000010000 */
[----:B------:R-:W-:Y:S01]  /*8cd0*/  WARPGROUP.ARRIVE ;  /* 0x00000000000079c5 */ /* 0x000fe20000000000 */
[----:B------:R-:W-:Y:S02]  /*8ce0*/  FADD.FTZ R172, R172, R169 ;  /* 0x000000a9acac7221 */ /* 0x000fe40000010000 */
[----:B------:R-:W-:Y:S02]  /*8cf0*/  FADD.FTZ R174, R174, R171 ;  /* 0x000000abaeae7221 */ /* 0x000fe40000010000 */
[----:B------:R-:W-:-:S05]  /*8d00*/  FADD.FTZ R173, R173, R172 ;  /* 0x000000acadad7221 */ /* 0x000fca0000010000 */
[----:B------:R-:W-:Y:S01]  /*8d10*/  HGMMA.64x256x16.F32 R24, R152, gdesc[UR12].tnspB, R24, gsb0 ;  /* 0x43e0000c98187df0 */ /* 0x000fe20008000818 */
[----:B------:R-:W-:Y:S01]  /*8d20*/  UIADD3 UR14, UR6, 0x180, URZ ;  /* 0x00000180060e7890 */ /* 0x000fe2000fffe03f */
[----:B------:R-:W-:Y:S01]  /*8d30*/  FADD.FTZ R175, R175, R174 ;  /* 0x000000aeafaf7221 */ /* 0x000fe20000010000 */
[----:B------:R-:W-:Y:S01]  /*8d40*/  UMOV UR15, 0x40000040 ;  /* 0x40000040000f7882 */ /* 0x000fe20000000000 */
[----:B------:R-:W-:Y:S02]  /*8d50*/  WARPGROUP.DEPBAR.LE gsb0, 0x0 ;  /* 0x00008000000079c5 */ /* 0x000fe40000010000 */
[----:B------:R-:W-:Y:S01]  /*8d60*/  F2FP.F16.F32.PACK_AB R152, R177, R176 ;  /* 0x000000b0b198723e */ /* 0x000fe200000000ff */
[----:B------:R-:W-:Y:S01]  /*8d70*/  FADD.FTZ R176, R176, R173 ;  /* 0x000000adb0b07221 */ /* 0x000fe20000010000 */
[----:B------:R-:W-:Y:S02]  /*8d80*/  F2FP.F16.F32.PACK_AB R154, R181, R180 ;  /* 0x000000b4b59a723e */ /* 0x000fe400000000ff */
        /* <DEDUP_REMOVED lines=11> */
[----:B------:R-:W-:Y:S01]  /*8e40*/  FADD.FTZ R183, R183, R182 ;  /* 0x000000b6b7b77221 */ /* 0x000fe20000010000 */
[----:B------:R-:W-:Y:S01]  /*8e50*/  UMOV UR15, 0x40000040 ;  /* 0x40000040000f7882 */ /* 0x000fe20000000000 */
[----:B------:R-:W-:Y:S01]  /*8e60*/  UIADD3 UR6, UR6, 0x280, URZ ;  /* 0x0000028006067890 */ /* 0x000fe2000fffe03f */
        /* <DEDUP_REMOVED lines=16> */
[----:B------:R-:W-:Y:S01]  /*8f70*/  FADD.FTZ R191, R191, R190 ;  /* 0x000000bebfbf7221 */ /* 0x000fe20000010000 */
[----:B------:R-:W-:Y:S02]  /*8f80*/  WARPGROUP.DEPBAR.LE gsb0, 0x0 ;  /* 0x00008000000079c5 */ /* 0x000fe40000010000 */
[----:B------:R-:W-:Y:S01]  /*8f90*/  F2FP.F16.F32.PACK_AB R152, R193, R192 ;  /* 0x000000c0c198723e */ /* 0x000fe200000000ff */
[----:B------:R-:W-:Y:S01]  /*8fa0*/  FADD.FTZ R192, R192, R189 ;  /* 0x000000bdc0c07221 */ /* 0x000fe20000010000 */
[----:B------:R-:W-:Y:S02]  /*8fb0*/  F2FP.F16.F32.PACK_AB R154, R197, R196 ;  /* 0x000000c4c59a723e */ /* 0x000fe400000000ff */
[----:B0-----:R-:W-:Y:S01]  /*8fc0*/  F2FP.F16.F32.PACK_AB R153, R195, R194 ;  /* 0x000000c2c399723e */ /* 0x001fe200000000ff */
        /* <DEDUP_REMOVED lines=9> */
[----:B------:R-:W-:Y:S02]  /*9060*/  FADD.FTZ R12, R199, R12 ;  /* 0x0000000cc70c7221 */ /* 0x000fe40000010000 */
[----:B------:R-:W-:Y:S02]  /*9070*/  WARPGROUP.DEPBAR.LE gsb0, 0x0 ;  /* 0x00008000000079c5 */ /* 0x000fe40000010000 */
[----:B------:R2:W-:Y:S01]  /*9080*/  @!P2 SYNCS.ARRIVE.TRANS64.RED.A1T0 RZ, [R210+URZ], RZ ;  /* 0x000000ffd2ffa9a7 */ /* 0x0005e2000810043f */
[----:B------:R-:W-:Y:S05]  /*9090*/  @P1 BRA `(.L_x_4433) ;  /* 0xffffffdc00581947 */ /* 0x000fea000383ffff */
.L_x_4424:
[----:B------:R-:W3:Y:S01]  /*90a0*/  SHFL.BFLY PT, R3, R0, 0x2, 0x1f ;  /* 0x0c401f0000037f89 */ /* 0x000ee200000e0000 */
[----:B------:R-:W-:-:S03]  /*90b0*/  PLOP3.LUT P0, PT, PT, PT, PT, 0x8, 0x0 ;  /* 0x000000000000781c */ /* 0x000fc60003f0e170 */
[----:B------:R-:W4:Y:S01]  /*90c0*/  SHFL.BFLY PT, R5, R12, 0x2, 0x1f ;  /* 0x0c401f000c057f89 */ /* 0x000f2200000e0000 */
[----:B------:R-:W5:Y:S01]  /*90d0*/  S2R R23, SR_TID.X ;  /* 0x0000000000177919 */ /* 0x000f620000002100 */
[----:B---3--:R-:W-:Y:S01]  /*90e0*/  FADD.FTZ R3, R3, R0 ;  /* 0x0000000003037221 */ /* 0x008fe20000010000 */
[----:B------:R-:W-:Y:S02]  /*90f0*/  IMAD.MOV.U32 R0, RZ, RZ, RZ ;  /* 0x000000ffff007224 */ /* 0x000fe400078e00ff */
[----:B----4-:R-:W-:Y:S02]  /*9100*/  FADD.FTZ R5, R5, R12 ;  /* 0x0000000c05057221 */ /* 0x010fe40000010000 */
[----:B------:R-:W3:Y:S04]  /*9110*/  SHFL.BFLY PT, R2, R3, 0x1, 0x1f ;  /* 0x0c201f0003027f89 */ /* 0x000ee800000e0000 */
[----:B------:R-:W4:Y:S01]  /*9120*/  SHFL.BFLY PT, R4, R5, 0x1, 0x1f ;  /* 0x0c201f0005047f89 */ /* 0x000f2200000e0000 */
[----:B-----5:R-:W-:Y:S01]  /*9130*/  SHF.R.U32.HI R23, RZ, 0x7, R23 ;  /* 0x00000007ff177819 */ /* 0x020fe20000011617 */
[----:B---3--:R-:W-:-:S03]  /*9140*/  FADD.FTZ R8, R3, R2 ;  /* 0x0000000203087221 */ /* 0x008fc60000010000 */
[----:B------:R-:W-:Y:S01]  /*9150*/  IADD3 R3, -R23, 0xb, RZ ;  /* 0x0000000b17037810 */ /* 0x000fe20007ffe1ff */
[----:B------:R-:W-:Y:S02]  /*9160*/  IMAD.MOV.U32 R2, RZ, RZ, RZ ;  /* 0x000000ffff027224 */ /* 0x000fe400078e00ff */
[----:B----4-:R-:W-:Y:S02]  /*9170*/  FADD.FTZ R4, R5, R4 ;  /* 0x0000000405047221 */ /* 0x010fe40000010000 */
[----:B------:R3:W-:Y:S08]  /*9180*/  BAR.ARV R3, 0x100 ;  /* 0x000400030000751d */ /* 0x0007f00000002000 */
[----:B------:R-:W-:Y:S06]  /*9190*/  BAR.ARV 0x8, 0x180 ;  /* 0x0206000000007b1d */ /* 0x000fec0000002000 */
[----:B------:R-:W-:Y:S01]  /*91a0*/  FSETP.NE.FTZ.AND P1, PT, R8, RZ, PT ;  /* 0x000000ff0800720b */ /* 0x000fe20003f35000 */
[----:B---3--:R-:W-:Y:S01]  /*91b0*/  IMAD.MOV.U32 R3, RZ, RZ, -0x800000 ;  /* 0xff800000ff037424 */ /* 0x008fe200078e00ff */
[----:B------:R-:W-:-:S11]  /*91c0*/  FSETP.NE.FTZ.AND P2, PT, R4, RZ, PT ;  /* 0x000000ff0400720b */ /* 0x000fd60003f55000 */
[----:B------:R-:W3:Y:S08]  /*91d0*/  @P1 MUFU.LG2 R6, R8 ;  /* 0x0000000800061308 */ /* 0x000ef00000000c00 */
[----:B------:R-:W4:Y:S08]  /*91e0*/  @P2 MUFU.LG2 R7, R4 ;  /* 0x0000000400072308 */ /* 0x000f300000000c00 */
[----:B------:R5:W0:Y:S01]  /*91f0*/  @P1 MUFU.RCP R2, R8 ;  /* 0x0000000800021308 */ /* 0x000a220000001000 */
[----:B---3--:R-:W-:-:S07]  /*9200*/  @P1 FMUL.FTZ R5, R6, 0.69314718246459960938 ;  /* 0x3f31721806051820 */ /* 0x008fce0000410000 */
[----:B------:R3:W1:Y:S01]  /*9210*/  @P2 MUFU.RCP R0, R4 ;  /* 0x0000000400002308 */ /* 0x0006620000001000 */
[----:B-----5:R-:W-:Y:S02]  /*9220*/  IMAD.U32 R8, RZ, RZ, UR10 ;  /* 0x0000000aff087e24 */ /* 0x020fe4000f8e00ff */
[----:B----4-:R-:W-:Y:S02]  /*9230*/  @P2 FMUL.FTZ R7, R7, 0.69314718246459960938 ;  /* 0x3f31721807072820 */ /* 0x010fe40000410000 */
[----:B------:R-:W-:Y:S01]  /*9240*/  @P2 FMUL.FTZ R8, R8, 0.69314718246459960938 ;  /* 0x3f31721808082820 */ /* 0x000fe20000410000 */
[----:B---3--:R-:W-:Y:S02]  /*9250*/  IMAD.U32 R4, RZ, RZ, UR10 ;  /* 0x0000000aff047e24 */ /* 0x008fe4000f8e00ff */
[-C--:B0-----:R-:W-:Y:S01]  /*9260*/  FMUL.FTZ R24, R24, R2.reuse ;  /* 0x0000000218187220 */ /* 0x081fe20000410000 */
        /* <DEDUP_REMOVED lines=131> */
.L_x_4402:
[----:B------:R-:W-:Y:S05]  /*9aa0*/  @P0 BRA `(.L_x_4434) ;  /* 0x0000002000640947 */ /* 0x000fea0003800000 */
[----:B------:R-:W3:Y:S01]  /*9ab0*/  LDL R0, [R1] ;  /* 0x0000000001007983 */ /* 0x000ee20000100800 */
[----:B------:R-:W0:Y:S01]  /*9ac0*/  LDC R8, c[0x0][0xce8] ;  /* 0x00033a00ff087b82 */ /* 0x000e220000000800 */
[----:B------:R-:W-:Y:S01]  /*9ad0*/  ULDC.64 UR8, c[0x0][0xcd0] ;  /* 0x0003340000087ab9 */ /* 0x000fe20000000a00 */
[----:B------:R-:W-:Y:S01]  /*9ae0*/  ULDC.64 UR14, c[0x0][0x208] ;  /* 0x00008200000e7ab9 */ /* 0x000fe20000000a00 */
[----:B------:R-:W1:Y:S01]  /*9af0*/  S2R R22, SR_CTAID.X ;  /* 0x0000000000167919 */ /* 0x000e620000002500 */
[----:B------:R-:W-:Y:S04]  /*9b00*/  BSSY B0, `(.L_x_4435) ;  /* 0x000014d000007945 */ /* 0x000fe80003800000 */
[----:B------:R-:W4:Y:S08]  /*9b10*/  S2UR UR12, SR_CTAID.Z ;  /* 0x00000000000c79c3 */ /* 0x000f300000002700 */
[----:B------:R-:W5:Y:S08]  /*9b20*/  LDC.64 R18, c[0x0][0xcd8] ;  /* 0x00033600ff127b82 */ /* 0x000f700000000a00 */
[----:B------:R-:W-:Y:S01]  /*9b30*/  BAR.SYNC.DEFER_BLOCKING 0x1, 0x100 ;  /* 0x0044000000007b1d */ /* 0x000fe20000010000 */
[----:B0-----:R-:W-:-:S07]  /*9b40*/  ISETP.NE.AND P0, PT, R8, 0x1, PT ;  /* 0x000000010800780c */ /* 0x001fce0003f05270 */
[----:B------:R-:W0:Y:S01]  /*9b50*/  S2UR UR11, SR_CTAID.Y ;  /* 0x00000000000b79c3 */ /* 0x000e220000002600 */
[----:B----4-:R-:W-:-:S07]  /*9b60*/  USHF.R.S32.HI UR10, URZ, 0x1f, UR12 ;  /* 0x0000001f3f0a7899 */ /* 0x010fce000801140c */
[----:B------:R-:W0:Y:S08]  /*9b70*/  LDC R23, c[0x0][0xd50] ;  /* 0x00035400ff177b82 */ /* 0x000e300000000800 */
[----:B------:R-:W4:Y:S08]  /*9b80*/  @P0 LDC R14, c[0x0][0xcec] ;  /* 0x00033b00ff0e0b82 */ /* 0x000f300000000800 */
[----:B------:R-:W2:Y:S08]  /*9b90*/  LDC.64 R20, c[0x0][0xc40] ;  /* 0x00031000ff147b82 */ /* 0x000eb00000000a00 */
[----:B------:R-:W2:Y:S08]  /*9ba0*/  @P0 LDC R152, c[0x0][0xcec] ;  /* 0x00033b00ff980b82 */ /* 0x000eb00000000800 */
[----:B------:R-:W2:Y:S08]  /*9bb0*/  @P0 LDC R17, c[0x0][0xcf0] ;  /* 0x00033c00ff110b82 */ /* 0x000eb00000000800 */
[----:B------:R-:W2:Y:S01]  /*9bc0*/  @P0 LDC R153, c[0x0][0xcf0] ;  /* 0x00033c00ff990b82 */ /* 0x000ea20000000800 */
[----:B---3--:R-:W-:-:S02]  /*9bd0*/  R2UR UR13, R0 ;  /* 0x00000000000d72ca */ /* 0x008fc400000e0000 */
[----:B------:R-:W3:Y:S11]  /*9be0*/  S2R R0, SR_TID.X ;  /* 0x0000000000007919 */ /* 0x000ef60000002100 */
[----:B------:R-:W-:-:S02]  /*9bf0*/  USHF.R.S32.HI UR7, URZ, 0x1f, UR13 ;  /* 0x0000001f3f077899 */ /* 0x000fc4000801140d */
[----:B------:R-:W-:Y:S02]  /*9c00*/  UIMAD.WIDE.U32 UR4, UR13, UR8, URZ ;  /* 0x000000080d0472a5 */ /* 0x000fe4000f8e003f */
[----:B------:R-:W-:-:S04]  /*9c10*/  UIMAD UR6, UR7, UR8, URZ ;  /* 0x00000008070672a4 */ /* 0x000fc8000f8e023f */
[----:B------:R-:W-:-:S03]  /*9c20*/  UIMAD UR6, UR13, UR9, UR6 ;  /* 0x000000090d0672a4 */ /* 0x000fc6000f8e0206 */
[----:B------:R-:W-:Y:S01]  /*9c30*/  ULDC.64 UR8, c[0x0][0xc38] ;  /* 0x00030e0000087ab9 */ /* 0x000fe20000000a00 */
[----:B------:R-:W-:Y:S02]  /*9c40*/  UIADD3 UR6, UR5, UR6, URZ ;  /* 0x0000000605067290 */ /* 0x000fe4000fffe03f */
[----:B------:R-:W-:Y:S01]  /*9c50*/  UIMAD UR7, UR7, UR8, URZ ;  /* 0x00000008070772a4 */ /* 0x000fe2000f8e023f */
[----:B---3--:R-:W-:-:S05]  /*9c60*/  VIADD R5, R0, 0xffffff80 ;  /* 0xffffff8000057836 */ /* 0x008fca0000000000 */
[----:B------:R-:W-:-:S04]  /*9c70*/  SHF.R.S32.HI R4, RZ, 0x1f, R5 ;  /* 0x0000001fff047819 */ /* 0x000fc80000011405 */
[CC--:B------:R-:W-:Y:S02]  /*9c80*/  LEA.HI R6, R4.reuse, R5.reuse, RZ, 0x7 ;  /* 0x0000000504067211 */ /* 0x0c0fe400078f38ff */
[----:B------:R-:W-:Y:S02]  /*9c90*/  LEA.HI R13, R4, R5, RZ, 0x2 ;  /* 0x00000005040d7211 */ /* 0x000fe400078f10ff */
[----:B------:R-:W-:Y:S02]  /*9ca0*/  LOP3.LUT R0, R6, 0xffffff80, RZ, 0xc0, !PT ;  /* 0xffffff8006007812 */ /* 0x000fe400078ec0ff */
[----:B------:R-:W-:-:S03]  /*9cb0*/  SHF.R.S32.HI R7, RZ, 0x7, R6 ;  /* 0x00000007ff077819 */ /* 0x000fc60000011406 */
[----:B------:R-:W-:Y:S01]  /*9cc0*/  IMAD.IADD R0, R5, 0x1, -R0 ;  /* 0x0000000105007824 */ /* 0x000fe200078e0a00 */
[----:B------:R-:W-:Y:S02]  /*9cd0*/  LEA.HI R4, R6, R7, RZ, 0x1 ;  /* 0x0000000706047211 */ /* 0x000fe400078f08ff */
[----:B------:R-:W-:Y:S02]  /*9ce0*/  LOP3.LUT R6, R13, 0xfffffffc, RZ, 0xc0, !PT ;  /* 0xfffffffc0d067812 */ /* 0x000fe400078ec0ff */
[----:B------:R-:W-:Y:S02]  /*9cf0*/  SHF.R.S32.HI R9, RZ, 0x1f, R0 ;  /* 0x0000001fff097819 */ /* 0x000fe40000011400 */
[----:B------:R-:W-:Y:S01]  /*9d00*/  LOP3.LUT R4, R4, 0x3fffffe, RZ, 0xc0, !PT ;  /* 0x03fffffe04047812 */ /* 0x000fe200078ec0ff */
[----:B------:R-:W-:Y:S01]  /*9d10*/  IMAD.IADD R5, R5, 0x1, -R6 ;  /* 0x0000000105057824 */ /* 0x000fe200078e0a06 */
[CC--:B------:R-:W-:Y:S02]  /*9d20*/  LEA.HI R10, R9.reuse, R0.reuse, RZ, 0x2 ;  /* 0x00000000090a7211 */ /* 0x0c0fe400078f10ff */
[----:B------:R-:W-:Y:S01]  /*9d30*/  LEA.HI R9, R9, R0, RZ, 0x5 ;  /* 0x0000000009097211 */ /* 0x000fe200078f28ff */
[----:B------:R-:W-:Y:S01]  /*9d40*/  IMAD.IADD R6, R7, 0x1, -R4 ;  /* 0x0000000107067824 */ /* 0x000fe200078e0a04 */
[----:B------:R-:W-:-:S02]  /*9d50*/  SHF.R.S32.HI R11, RZ, 0x2, R10 ;  /* 0x00000002ff0b7819 */ /* 0x000fc4000001140a */
[----:B------:R-:W-:Y:S02]  /*9d60*/  SHF.R.S32.HI R12, RZ, 0x1f, R10 ;  /* 0x0000001fff0c7819 */ /* 0x000fe4000001140a */
[----:B------:R-:W-:Y:S02]  /*9d70*/  LEA.HI R7, R5, R5, RZ, 0x1 ;  /* 0x0000000505077211 */ /* 0x000fe400078f08ff */
[----:B------:R-:W-:-:S04]  /*9d80*/  LEA.HI R12, R12, R11, RZ, 0x3 ;  /* 0x0000000b0c0c7211 */ /* 0x000fc800078f18ff */
[----:B------:R-:W-:-:S05]  /*9d90*/  LOP3.LUT R12, R12, 0xfffffff8, RZ, 0xc0, !PT ;  /* 0xfffffff80c0c7812 */ /* 0x000fca00078ec0ff */
        /* <DEDUP_REMOVED lines=12> */
[----:B------:R-:W-:Y:S01]  /*9e60*/  IMAD R16, RZ, RZ, -UR13 ;  /* 0x8000000dff107e24 */ /* 0x000fe2000f8e02ff */
[----:B------:R-:W-:Y:S01]  /*9e70*/  UIADD3 UR6, UR5, UR6, URZ ;  /* 0x0000000605067290 */ /* 0x000fe2000fffe03f */
[----:B-----5:R-:W-:Y:S01]  /*9e80*/  IMAD R12, R18, UR10, RZ ;  /* 0x0000000a120c7c24 */ /* 0x020fe2000f8e02ff */
[----:B------:R-:W-:Y:S01]  /*9e90*/  ULDC.64 UR8, c[0x0][0xc28] ;  /* 0x00030a0000087ab9 */ /* 0x000fe20000000a00 */
[----:B-1----:R-:W-:Y:S02]  /*9ea0*/  IMAD R11, R22, 0x80, R6 ;  /* 0x00000080160b7824 */ /* 0x002fe400078e0206 */
[----:B0-----:R-:W-:Y:S02]  /*9eb0*/  IMAD R23, R23, R16, UR11 ;  /* 0x0000000b17177e24 */ /* 0x001fe4000f8e0210 */
[----:B------:R-:W-:Y:S02]  /*9ec0*/  IMAD R15, R19, UR12, R12 ;  /* 0x0000000c130f7c24 */ /* 0x000fe4000f8e020c */
[----:B------:R-:W-:Y:S01]  /*9ed0*/  IMAD.WIDE.U32 R4, R18, UR12, R4 ;  /* 0x0000000c12047c25 */ /* 0x000fe2000f8e0004 */
[----:B------:R-:W-:-:S03]  /*9ee0*/  SHF.R.S32.HI R16, RZ, 0x1f, R23 ;  /* 0x0000001fff107819 */ /* 0x000fc60000011417 */
[----:B----4-:R-:W-:-:S04]  /*9ef0*/  @P0 IMAD.HI.U32 R12, R11, R14, RZ ;  /* 0x0000000e0b0c0227 */ /* 0x010fc800078e00ff */
[----:B------:R-:W-:Y:S02]  /*9f00*/  IMAD.U32 R7, RZ, RZ, UR5 ;  /* 0x00000005ff077e24 */ /* 0x000fe4000f8e00ff */
[----:B------:R-:W-:Y:S01]  /*9f10*/  IMAD.U32 R6, RZ, RZ, UR4 ;  /* 0x00000004ff067e24 */ /* 0x000fe2000f8e00ff */
[----:B------:R-:W-:Y:S01]  /*9f20*/  ULDC.64 UR4, c[0x0][0xce0] ;  /* 0x0003380000047ab9 */ /* 0x000fe20000000a00 */
[----:B------:R-:W-:Y:S01]  /*9f30*/  IMAD.U32 R7, RZ, RZ, UR6 ;  /* 0x00000006ff077e24 */ /* 0x000fe2000f8e00ff */
[----:B------:R-:W-:Y:S01]  /*9f40*/  ULDC.64 UR6, c[0x0][0xc48] ;  /* 0x0003120000067ab9 */ /* 0x000fe20000000a00 */
[----:B------:R-:W-:Y:S02]  /*9f50*/  IMAD.IADD R5, R5, 0x1, R15 ;  /* 0x0000000105057824 */ /* 0x000fe400078e020f */
[----:B--2---:R-:W-:Y:S02]  /*9f60*/  IMAD R14, R20, UR10, RZ ;  /* 0x0000000a140e7c24 */ /* 0x004fe4000f8e02ff */
[----:B------:R-:W-:-:S04]  /*9f70*/  @P0 IMAD.HI.U32 R152, R11, R152, RZ ;  /* 0x000000980b980227 */ /* 0x000fc800078e00ff */
        /* <DEDUP_REMOVED lines=88> */
[C---:B------:R-:W-:Y:S01]  /*a500*/  VIADD R22, R0.reuse, 0x50 ;  /* 0x0000005000167836 */ /* 0x040fe20000000000 */
[----:B------:R-:W-:Y:S01]  /*a510*/  @!P4 LEA.HI R3, R3, R3, RZ, 0x1 ;  /* 0x000000030303c211 */ /* 0x000fe200078f08ff */
[----:B------:R-:W-:Y:S01]  /*a520*/  VIADD R23, R0, 0x58 ;  /* 0x0000005800177836 */ /* 0x000fe20000000000 */
        /* <DEDUP_REMOVED lines=18> */
[----:B0-----:R-:W-:Y:S01]  /*a650*/  VIADD R24, R0, 0x60 ;  /* 0x0000006000187836 */ /* 0x001fe20000000000 */
[----:B------:R-:W-:Y:S02]  /*a660*/  @!P1 LEA.HI R17, R17, R17, RZ, 0x1 ;  /* 0x0000001111119211 */ /* 0x000fe400078f08ff */
        /* <DEDUP_REMOVED lines=10> */
[----:B--2---:R-:W-:Y:S01]  /*a710*/  @!P2 LOP3.LUT R13, R18, 0xfffffffe, RZ, 0xc0, !PT ;  /* 0xfffffffe120da812 */ /* 0x004fe200078ec0ff */
[----:B------:R1:W-:Y:S01]  /*a720*/  @!P1 ST.E.64 desc[UR6][R10.64], R44 ;  /* 0x0000002c0a009985 */ /* 0x0003e2000c101b06 */
[----:B------:R-:W-:Y:S01]  /*a730*/  @!P3 LOP3.LUT R19, R19, 0xfffffffe, RZ, 0xc0, !PT ;  /* 0xfffffffe1313b812 */ /* 0x000fe200078ec0ff */
[----:B------:R-:W-:Y:S01]  /*a740*/  VIADD R18, R0, 0x68 ;  /* 0x0000006800127836 */ /* 0x000fe20000000000 */
[----:B---3--:R-:W-:Y:S01]  /*a750*/  @!P4 LOP3.LUT R15, R20, 0xfffffffe, RZ, 0xc0, !PT ;  /* 0xfffffffe140fc812 */ /* 0x008fe200078ec0ff */
[----:B------:R-:W-:Y:S01]  /*a760*/  VIADD R20, R0, 0x78 ;  /* 0x0000007800147836 */ /* 0x000fe20000000000 */
[----:B------:R-:W-:-:S02]  /*a770*/  @!P5 LOP3.LUT R21, R21, 0xfffffffe, RZ, 0xc0, !PT ;  /* 0xfffffffe1515d812 */ /* 0x000fc400078ec0ff */
[----:B------:R-:W-:Y:S01]  /*a780*/  @!P6 LOP3.LUT R17, R22, 0xfffffffe, RZ, 0xc0, !PT ;  /* 0xfffffffe1611e812 */ /* 0x000fe200078ec0ff */
        /* <DEDUP_REMOVED lines=19> */
[----:B------:R-:W-:Y:S02]  /*a8c0*/  @!P0 LEA.HI R24, R24, R24, RZ, 0x1 ;  /* 0x0000001818188211 */ /* 0x000fe400078f08ff */
        /* <DEDUP_REMOVED lines=44> */
[----:B0-----:R-:W-:Y:S02]  /*ab90*/  @!P0 LOP3.LUT R3, R23, 0xfffffffe, RZ, 0xc0, !PT ;  /* 0xfffffffe17038812 */ /* 0x001fe400078ec0ff */
[----:B------:R-:W-:Y:S02]  /*aba0*/  @!P2 LEA.HI R18, R18, R18, RZ, 0x1 ;  /* 0x000000121212a211 */ /* 0x000fe400078f08ff */
[----:B-1----:R-:W-:Y:S01]  /*abb0*/  @!P1 LOP3.LUT R11, R24, 0xfffffffe, RZ, 0xc0, !PT ;  /* 0xfffffffe180b9812 */ /* 0x002fe200078ec0ff */
[--C-:B------:R-:W-:Y:S01]  /*abc0*/  @!P0 IMAD.WIDE R2, R3, 0x4, R4.reuse ;  /* 0x0000000403028825 */ /* 0x100fe200078e0204 */
[----:B------:R-:W-:Y:S02]  /*abd0*/  @!P4 LEA.HI R20, R20, R20, RZ, 0x1 ;  /* 0x000000141414c211 */ /* 0x000fe400078f08ff */
[----:B--2---:R-:W-:Y:S01]  /*abe0*/  @!P2 LOP3.LUT R13, R18, 0xfffffffe, RZ, 0xc0, !PT ;  /* 0xfffffffe120da812 */ /* 0x004fe200078ec0ff */
[--C-:B------:R-:W-:Y:S01]  /*abf0*/  @!P1 IMAD.WIDE R10, R11, 0x4, R4.reuse ;  /* 0x000000040b0a9825 */ /* 0x100fe200078e0204 */
[----:B------:R-:W-:Y:S01]  /*ac00*/  @!P3 LEA.HI R19, R19, R19, RZ, 0x1 ;  /* 0x000000131313b211 */ /* 0x000fe200078f08ff */
[----:B------:R0:W-:Y:S01]  /*ac10*/  @!P0 ST.E.64 desc[UR6][R2.64], R96 ;  /* 0x0000006002008985 */ /* 0x0001e2000c101b06 */
[----:B------:R-:W-:Y:S01]  /*ac20*/  @!P5 LEA.HI R21, R21, R21, RZ, 0x1 ;  /* 0x000000151515d211 */ /* 0x000fe200078f08ff */
[----:B------:R-:W-:Y:S01]  /*ac30*/  @!P2 IMAD.WIDE R12, R13, 0x4, R4 ;  /* 0x000000040d0ca825 */ /* 0x000fe200078e0204 */
[----:B------:R-:W-:Y:S01]  /*ac40*/  @!P3 LOP3.LUT R19, R19, 0xfffffffe, RZ, 0xc0, !PT ;  /* 0xfffffffe1313b812 */ /* 0x000fe200078ec0ff */
[----:B------:R1:W-:Y:S01]  /*ac50*/  @!P1 ST.E.64 desc[UR6][R10.64], R100 ;  /* 0x000000640a009985 */ /* 0x0003e2000c101b06 */
[----:B------:R-:W-:Y:S01]  /*ac60*/  @!P6 LEA.HI R22, R22, R22, RZ, 0x1 ;  /* 0x000000161616e211 */ /* 0x000fe200078f08ff */
[----:B------:R-:W-:Y:S01]  /*ac70*/  VIADD R18, R0, 0xc8 ;  /* 0x000000c800127836 */ /* 0x000fe20000000000 */
[----:B---3--:R-:W-:Y:S01]  /*ac80*/  @!P4 LOP3.LUT R15, R20, 0xfffffffe, RZ, 0xc0, !PT ;  /* 0xfffffffe140fc812 */ /* 0x008fe200078ec0ff */
[----:B------:R-:W-:Y:S01]  /*ac90*/  @!P2 ST.E.64 desc[UR6][R12.64], R104 ;  /* 0x000000680c00a985 */ /* 0x000fe2000c101b06 */
[----:B------:R-:W-:Y:S01]  /*aca0*/  @!P5 LOP3.LUT R21, R21, 0xfffffffe, RZ, 0xc0, !PT ;  /* 0xfffffffe1515d812 */ /* 0x000fe200078ec0ff */
[----:B------:R-:W-:Y:S01]  /*acb0*/  VIADD R20, R0, 0xd8 ;  /* 0x000000d800147836 */ /* 0x000fe20000000000 */
[----:B----4-:R-:W-:-:S02]  /*acc0*/  @!P6 LOP3.LUT R17, R22, 0xfffffffe, RZ, 0xc0, !PT ;  /* 0xfffffffe1611e812 */ /* 0x010fc400078ec0ff */
        /* <DEDUP_REMOVED lines=8> */
[----:B------:R2:W-:Y:S01]  /*ad50*/  @!P5 ST.E.64 desc[UR6][R14.64], R116 ;  /* 0x000000740e00d985 */ /* 0x0005e2000c101b06 */
[----:B------:R-:W-:Y:S01]  /*ad60*/  @!P6 IMAD.WIDE R16, R17, 0x4, R4 ;  /* 0x000000041110e825 */ /* 0x000fe200078e0204 */
[----:B------:R-:W-:-:S02]  /*ad70*/  @!P0 LEA.HI R18, R18, R18, RZ, 0x1 ;  /* 0x0000001212128211 */ /* 0x000fc400078f08ff */
[----:B------:R-:W-:Y:S01]  /*ad80*/  ISETP.GE.AND P1, PT, R19, UR4, PT ;  /* 0x0000000413007c0c */ /* 0x000fe2000bf26270 */
[C---:B------:R-:W-:Y:S01]  /*ad90*/  VIADD R21, R0.reuse, 0xe0 ;  /* 0x000000e000157836 */ /* 0x040fe20000000000 */
[----:B------:R3:W-:Y:S01]  /*ada0*/  @!P6 ST.E.64 desc[UR6][R16.64], R120 ;  /* 0x000000781000e985 */ /* 0x0007e2000c101b06 */
[----:B0-----:R-:W-:Y:S01]  /*adb0*/  VIADD R3, R0, 0xf8 ;  /* 0x000000f800037836 */ /* 0x001fe20000000000 */
[----:B------:R-:W-:Y:S01]  /*adc0*/  @!P2 LEA.HI R20, R20, R20, RZ, 0x1 ;  /* 0x000000141414a211 */ /* 0x000fe200078f08ff */
[C---:B------:R-:W-:Y:S01]  /*add0*/  VIADD R12, R0.reuse, 0xe8 ;  /* 0x000000e8000c7836 */ /* 0x040fe20000000000 */
[----:B------:R-:W-:Y:S01]  /*ade0*/  ISETP.GE.AND P3, PT, R21, UR4, PT ;  /* 0x0000000415007c0c */ /* 0x000fe2000bf66270 */
[----:B------:R-:W-:Y:S01]  /*adf0*/  VIADD R13, R0, 0xf0 ;  /* 0x000000f0000d7836 */ /* 0x000fe20000000000 */
[----:B------:R-:W-:Y:S02]  /*ae00*/  ISETP.GE.AND P6, PT, R3, UR4, PT ;  /* 0x0000000403007c0c */ /* 0x000fe4000bfc6270 */
[----:B------:R-:W-:-:S02]  /*ae10*/  ISETP.GE.AND P4, PT, R12, UR4, PT ;  /* 0x000000040c007c0c */ /* 0x000fc4000bf86270 */
[----:B------:R-:W-:Y:S02]  /*ae20*/  ISETP.GE.AND P5, PT, R13, UR4, PT ;  /* 0x000000040d007c0c */ /* 0x000fe4000bfa6270 */
[----:B------:R-:W-:-:S04]  /*ae30*/  @!P1 LEA.HI R19, R19, R19, RZ, 0x1 ;  /* 0x0000001313139211 */ /* 0x000fc800078f08ff */
[----:B-1----:R-:W-:Y:S02]  /*ae40*/  @!P1 LOP3.LUT R11, R19, 0xfffffffe, RZ, 0xc0, !PT ;  /* 0xfffffffe130b9812 */ /* 0x002fe400078ec0ff */
[----:B------:R-:W-:Y:S02]  /*ae50*/  @!P3 LEA.HI R21, R21, R21, RZ, 0x1 ;  /* 0x000000151515b211 */ /* 0x000fe400078f08ff */
[----:B------:R-:W-:Y:S02]  /*ae60*/  @!P6 LEA.HI R10, R3, R3, RZ, 0x1 ;  /* 0x00000003030ae211 */ /* 0x000fe400078f08ff */
[----:B------:R-:W-:Y:S02]  /*ae70*/  @!P4 LEA.HI R12, R12, R12, RZ, 0x1 ;  /* 0x0000000c0c0cc211 */ /* 0x000fe400078f08ff */
[----:B------:R-:W-:Y:S02]  /*ae80*/  @!P5 LEA.HI R2, R13, R13, RZ, 0x1 ;  /* 0x0000000d0d02d211 */ /* 0x000fe400078f08ff */
[----:B------:R-:W-:-:S02]  /*ae90*/  @!P0 LOP3.LUT R3, R18, 0xfffffffe, RZ, 0xc0, !PT ;  /* 0xfffffffe12038812 */ /* 0x000fc400078ec0ff */
[----:B------:R-:W-:Y:S02]  /*aea0*/  @!P2 LOP3.LUT R13, R20, 0xfffffffe, RZ, 0xc0, !PT ;  /* 0xfffffffe140da812 */ /* 0x000fe400078ec0ff */
[----:B--2---:R-:W-:Y:S02]  /*aeb0*/  @!P3 LOP3.LUT R15, R21, 0xfffffffe, RZ, 0xc0, !PT ;  /* 0xfffffffe150fb812 */ /* 0x004fe400078ec0ff */
[----:B---3--:R-:W-:Y:S01]  /*aec0*/  @!P4 LOP3.LUT R17, R12, 0xfffffffe, RZ, 0xc0, !PT ;  /* 0xfffffffe0c11c812 */ /* 0x008fe200078ec0ff */
        /* <DEDUP_REMOVED lines=16> */
.L_x_4436:
[----:B------:R-:W-:Y:S05]  /*afd0*/  BSYNC B0 ;  /* 0x0000000000007941 */ /* 0x000fea0003800000 */
.L_x_4435:
[----:B------:R-:W-:Y:S01]  /*afe0*/  ISETP.GE.AND P0, PT, R9, R8, PT ;  /* 0x000000080900720c */ /* 0x000fe20003f06270 */
[----:B0--3--:R0:W2:Y:S04]  /*aff0*/  SHFL.IDX PT, R3, R7, 0x1, 0x1c1f ;  /* 0x003c1f0007037f89 */ /* 0x0090a800000e0000 */
[----:B------:R0:W3:Y:S08]  /*b000*/  SHFL.IDX PT, R2, R6, 0x1, 0x1c1f ;  /* 0x003c1f0006027f89 */ /* 0x0000f000000e0000 */
[----:B0-----:R-:W-:Y:S05]  /*b010*/  @P0 BRA `(.L_x_4400) ;  /* 0x0000005800f00947 */ /* 0x001fea0003800000 */
        /* <DEDUP_REMOVED lines=23> */
[----:B--23--:R-:W-:Y:S01]  /*b190*/  @!P0 IMAD.WIDE R4, R0, 0x4, R2 ;  /* 0x0000000400048825 */ /* 0x00cfe200078e0202 */
        /* <DEDUP_REMOVED lines=89> */
[----:B------:R-:W-:Y:S01]  /*b730*/  VIADD R17, R0, 0xb0 ;  /* 0x000000b000117836 */ /* 0x000fe20000000000 */
        /* <DEDUP_REMOVED lines=40> */
[C---:B------:R-:W-:Y:S01]  /*b9c0*/  VIADD R17, R0.reuse, 0xe8 ;  /* 0x000000e800117836 */ /* 0x040fe20000000000 */
        /* <DEDUP_REMOVED lines=35> */
[----:B0-----:R-:W-:-:S05]  /*bc00*/  LOP3.LUT R5, R0, 0xfffffffe, RZ, 0xc0, !PT ;  /* 0xfffffffe00057812 */ /* 0x001fca00078ec0ff */
[----:B------:R-:W-:-:S05]  /*bc10*/  IMAD.WIDE R2, R5, 0x4, R2 ;  /* 0x0000000405027825 */ /* 0x000fca00078e0202 */
[----:B------:R0:W-:Y:S01]  /*bc20*/  ST.E.64 desc[UR4][R2.64], R150 ;  /* 0x0000009602007985 */ /* 0x0001e2000c101b04 */
[----:B------:R-:W-:Y:S05]  /*bc30*/  BRA `(.L_x_4400) ;  /* 0x0000004c00e87947 */ /* 0x000fea0003800000 */
.L_x_4434:
        /* <DEDUP_REMOVED lines=12> */
[----:B------:R-:W3:Y:S01]  /*bd00*/  LDL R4, [R1] ;  /* 0x0000000001047983 */ /* 0x000ee20000100800 */
[----:B------:R-:W-:Y:S01]  /*bd10*/  ISETP.NE.AND P0, PT, R6, 0x1, PT ;  /* 0x000000010600780c */ /* 0x000fe20003f05270 */
[----:B------:R-:W-:Y:S01]  /*bd20*/  S2UR UR7, SR_CTAID.Z ;  /* 0x00000000000779c3 */ /* 0x000fe20000002700 */
[----:B------:R-:W-:Y:S01]  /*bd30*/  ULDC.64 UR8, c[0x0][0xcd0] ;  /* 0x0003340000087ab9 */ /* 0x000fe20000000a00 */
[----:B------:R-:W-:Y:S01]  /*bd40*/  IMAD.MOV.U32 R5, RZ, RZ, R0 ;  /* 0x000000ffff057224 */ /* 0x000fe200078e0000 */
[----:B------:R-:W-:-:S05]  /*bd50*/  ULDC.64 UR12, c[0x0][0x208] ;  /* 0x00008200000c7ab9 */ /* 0x000fca0000000a00 */
[----:B------:R-:W0:Y:S08]  /*bd60*/  LDC.64 R10, c[0x0][0xcd8] ;  /* 0x00033600ff0a7b82 */ /* 0x000e300000000a00 */
[----:B------:R-:W1:Y:S08]  /*bd70*/  @P0 LDC R7, c[0x0][0xcec] ;  /* 0x00033b00ff070b82 */ /* 0x000e700000000800 */
[----:B------:R-:W4:Y:S08]  /*bd80*/  @P0 LDC R9, c[0x0][0xcf0] ;  /* 0x00033c00ff090b82 */ /* 0x000f300000000800 */
[----:B------:R-:W5:Y:S08]  /*bd90*/  S2UR UR10, SR_CTAID.Y ;  /* 0x00000000000a79c3 */ /* 0x000f700000002600 */
[----:B------:R-:W5:Y:S01]  /*bda0*/  LDC R8, c[0x0][0xd50] ;  /* 0x00035400ff087b82 */ /* 0x000f620000000800 */
[----:B---3--:R-:W-:Y:S01]  /*bdb0*/  R2UR UR11, R4 ;  /* 0x00000000040b72ca */ /* 0x008fe200000e0000 */
[----:B-1----:R-:W-:-:S05]  /*bdc0*/  @P0 IMAD.HI.U32 R4, R0, R7, RZ ;  /* 0x0000000700040227 */ /* 0x002fca00078e00ff */
[----:B----4-:R-:W-:-:S07]  /*bdd0*/  @P0 SHF.R.U32.HI R5, RZ, R9, R4 ;  /* 0x00000009ff050219 */ /* 0x010fce0000011604 */
[----:B------:R-:W-:Y:S02]  /*bde0*/  USHF.R.S32.HI UR6, URZ, 0x1f, UR11 ;  /* 0x0000001f3f067899 */ /* 0x000fe4000801140b */
[----:B------:R-:W-:Y:S01]  /*bdf0*/  IMAD R7, RZ, RZ, -UR11 ;  /* 0x8000000bff077e24 */ /* 0x000fe2000f8e02ff */
[----:B------:R-:W-:Y:S02]  /*be00*/  UIMAD.WIDE.U32 UR4, UR11, UR8, URZ ;  /* 0x000000080b0472a5 */ /* 0x000fe4000f8e003f */
[----:B------:R-:W-:Y:S01]  /*be10*/  UIMAD UR6, UR6, UR8, URZ ;  /* 0x00000008060672a4 */ /* 0x000fe2000f8e023f */
[----:B-----5:R-:W-:Y:S01]  /*be20*/  IMAD R9, R8, R7, UR10 ;  /* 0x0000000a08097e24 */ /* 0x020fe2000f8e0207 */
[----:B------:R-:W-:Y:S01]  /*be30*/  USHF.R.S32.HI UR8, URZ, 0x1f, UR7 ;  /* 0x0000001f3f087899 */ /* 0x000fe20008011407 */
[----:B------:R-:W-:Y:S01]  /*be40*/  IMAD.MOV R7, RZ, RZ, -R5 ;  /* 0x000000ffff077224 */ /* 0x000fe200078e0a05 */
[----:B------:R-:W-:Y:S01]  /*be50*/  UIMAD UR6, UR11, UR9, UR6 ;  /* 0x000000090b0672a4 */ /* 0x000fe2000f8e0206 */
[----:B------:R-:W-:Y:S01]  /*be60*/  IMAD.U32 R3, RZ, RZ, UR5 ;  /* 0x00000005ff037e24 */ /* 0x000fe2000f8e00ff */
[----:B------:R-:W-:Y:S01]  /*be70*/  SHF.R.S32.HI R4, RZ, 0x1f, R9 ;  /* 0x0000001fff047819 */ /* 0x000fe20000011409 */
[----:B------:R-:W-:Y:S01]  /*be80*/  IMAD.U32 R2, RZ, RZ, UR4 ;  /* 0x00000004ff027e24 */ /* 0x000fe2000f8e00ff */
[----:B------:R-:W-:Y:S01]  /*be90*/  UIADD3 UR6, UR5, UR6, URZ ;  /* 0x0000000605067290 */ /* 0x000fe2000fffe03f */
[----:B0-----:R-:W-:-:S02]  /*bea0*/  IMAD R12, R10, UR8, RZ ;  /* 0x000000080a0c7c24 */ /* 0x001fc4000f8e02ff */
[----:B------:R-:W-:Y:S01]  /*beb0*/  ULDC.64 UR4, c[0x0][0xce0] ;  /* 0x0003380000047ab9 */ /* 0x000fe20000000a00 */
[----:B------:R-:W-:Y:S02]  /*bec0*/  IMAD R7, R6, R7, R0 ;  /* 0x0000000706077224 */ /* 0x000fe400078e0200 */
[----:B------:R-:W-:Y:S02]  /*bed0*/  IMAD.U32 R3, RZ, RZ, UR6 ;  /* 0x00000006ff037e24 */ /* 0x000fe4000f8e00ff */
[----:B------:R-:W-:Y:S01]  /*bee0*/  IMAD R11, R11, UR7, R12 ;  /* 0x000000070b0b7c24 */ /* 0x000fe2000f8e020c */
[----:B------:R-:W-:Y:S01]  /*bef0*/  SHF.R.S32.HI R0, RZ, 0x1f, R7 ;  /* 0x0000001fff007819 */ /* 0x000fe20000011407 */
[----:B------:R-:W-:-:S04]  /*bf00*/  IMAD.WIDE.U32 R2, R10, UR7, R2 ;  /* 0x000000070a027c25 */ /* 0x000fc8000f8e0002 */
[----:B------:R-:W-:Y:S02]  /*bf10*/  IMAD.IADD R3, R11, 0x1, R3 ;  /* 0x000000010b037824 */ /* 0x000fe400078e0203 */
[----:B------:R-:W-:Y:S02]  /*bf20*/  IMAD R4, R4, UR4, RZ ;  /* 0x0000000404047c24 */ /* 0x000fe4000f8e02ff */
[----:B------:R-:W-:-:S04]  /*bf30*/  IMAD.WIDE.U32 R2, R9, UR4, R2 ;  /* 0x0000000409027c25 */ /* 0x000fc8000f8e0002 */
[----:B------:R-:W-:Y:S01]  /*bf40*/  IMAD R4, R9, UR5, R4 ;  /* 0x0000000509047c24 */ /* 0x000fe2000f8e0204 */
[----:B------:R-:W-:Y:S01]  /*bf50*/  SHF.R.S32.HI R9, RZ, 0x1f, R5 ;  /* 0x0000001fff097819 */ /* 0x000fe20000011405 */
[----:B------:R-:W-:Y:S01]  /*bf60*/  ULDC.64 UR4, c[0x0][0xcc8] ;  /* 0x0003320000047ab9 */ /* 0x000fe20000000a00 */
[----:B------:R-:W-:Y:S01]  /*bf70*/  IADD3 R2, P0, R5, R2, RZ ;  /* 0x0000000205027210 */ /* 0x000fe20007f1e0ff */
[----:B------:R-:W-:-:S03]  /*bf80*/  IMAD R0, R0, UR4, RZ ;  /* 0x0000000400007c24 */ /* 0x000fc6000f8e02ff */
[----:B------:R-:W-:Y:S01]  /*bf90*/  IADD3.X R3, R9, R3, R4, P0, !PT ;  /* 0x0000000309037210 */ /* 0x000fe200007fe404 */
        /* <DEDUP_REMOVED lines=9> */
.L_x_4398:
[----:B------:R-:W-:-:S08]  /*c030*/  NOP ;  /* 0x0000000000007918 */ /* 0x000fd00000000000 */
[----:B--2---:R-:W0:-:S00]  /*c040*/  USETMAXREG.DEALLOC.CTAPOOL 0x18 ;  /* 0x00000018000079c8 */ /* 0x004e0000080e0500 */
        /* <DEDUP_REMOVED lines=16> */
.L_x_4437:
[----:B------:R-:W-:Y:S01]  /*c150*/  ULDC UR43, c[0x0][0xd50] ;  /* 0x00035400002b7ab9 */ /* 0x000fe20000000800 */
[----:B------:R-:W-:Y:S01]  /*c160*/  UMOV UR36, UR6 ;  /* 0x0000000600247c82 */ /* 0x000fe20008000000 */
[----:B------:R-:W-:-:S11]  /*c170*/  UISETP.NE.AND UP0, UPT, UR43, 0x1, UPT ;  /* 0x000000012b00788c */ /* 0x000fd6000bf05270 */
[----:B------:R-:W-:Y:S01]  /*c180*/  @UP0 ULDC UR4, c[0x0][0xd54] ;  /* 0x0003550000040ab9 */ /* 0x000fe20000000800 */
[----:B------:R-:W-:Y:S01]  /*c190*/  @UP0 ULDC UR7, c[0x0][0xd58] ;  /* 0x0003560000070ab9 */ /* 0x000fe20000000800 */
[----:B------:R-:W-:-:S04]  /*c1a0*/  UIMAD.WIDE.U32 UR4, UR6, UR4, URZ ;  /* 0x00000004060472a5 */ /* 0x000fc8000f8e003f */
[----:B------:R-:W-:-:S12]  /*c1b0*/  @UP0 USHF.R.U32.HI UR36, URZ, UR7, UR5 ;  /* 0x000000073f240299 */ /* 0x000fd80008011605 */
.L_x_4438:
[----:B------:R-:W-:Y:S01]  /*c1c0*/  ISETP.LE.AND P0, PT, RZ, UR44, PT ;  /* 0x0000002cff007c0c */ /* 0x000fe2000bf03270 */
        /* <DEDUP_REMOVED lines=74> */
.L_x_4440:
        /* <DEDUP_REMOVED lines=32> */
.L_x_4441:
        /* <DEDUP_REMOVED lines=20> */
.L_x_4443:
        /* <DEDUP_REMOVED lines=15> */
.L_x_4442:
        /* <DEDUP_REMOVED lines=25> */
.L_x_4528:
        /* <DEDUP_REMOVED lines=9> */
.L_x_4531:
        /* <DEDUP_REMOVED lines=24> */
.L_x_4447:
[----:B------:R-:W-:Y:S01]  /*ce40*/  IMAD.MOV.U32 R0, RZ, RZ, 0x1 ;  /* 0x00000001ff007424 */ /* 0x000fe200078e00ff */
[----:B01----:R-:W0:Y:S04]  /*ce50*/  S2R R6, SR_TID.X ;  /* 0x0000000000067919 */ /* 0x003e280000002100 */
[----:B------:R-:W-:-:S04]  /*ce60*/  SHF.L.U32 R0, R0, 0x1f, RZ ;  /* 0x0000001f00007819 */ /* 0x000fc800000006ff */
[----:B------:R-:W1:Y:S01]  /*ce70*/  SYNCS.PHASECHK.TRANS64.TRYWAIT P0, [UR38+0x32440], R0 ;  /* 0x03244000ff0075a7 */ /* 0x000e620008000166 */
[----:B0-----:R-:W-:-:S04]  /*ce80*/  LOP3.LUT R2, R6, 0x7f, RZ, 0xc0, !PT ;  /* 0x0000007f06027812 */ /* 0x001fc800078ec0ff */
[----:B------:R-:W-:Y:S01]  /*ce90*/  ISETP.NE.AND P1, PT, R2, RZ, PT ;  /* 0x000000ff0200720c */ /* 0x000fe20003f25270 */
[----:B-1----:R-:W-:-:S12]  /*cea0*/  @!P0 BRA `(.L_x_4448) ;  /* 0x0000004000648947 */ /* 0x002fd80003800000 */
.L_x_4532:
[----:B------:R-:W-:Y:S05]  /*ceb0*/  @P1 BRA `(.L_x_4449) ;  /* 0x0000000000181947 */ /* 0x000fea0003800000 */
[----:B------:R-:W1:Y:S01]  /*cec0*/  S2R R2, SR_TID.X ;  /* 0x0000000000027919 */ /* 0x000e620000002100 */
[----:B0-----:R-:W-:-:S04]  /*ced0*/  IMAD.MOV.U32 R0, RZ, RZ, 0x3000 ;  /* 0x00003000ff007424 */ /* 0x001fc800078e00ff */
[----:B------:R2:W-:Y:S01]  /*cee0*/  SYNCS.ARRIVE.TRANS64 RZ, [UR38+0x32430], R0 ;  /* 0x03243000ffff79a7 */ /* 0x0005e20008000026 */
[----:B-1----:R-:W-:-:S13]  /*cef0*/  LOP3.LUT P0, RZ, R2, 0x1f, RZ, 0xc0, !PT ;  /* 0x0000001f02ff7812 */ /* 0x002fda000780c0ff */
[----:B--2---:R-:W-:Y:S05]  /*cf00*/  @!P0 BRA `(.L_x_4449) ;  /* 0x0000000000048947 */ /* 0x004fea0003800000 */
[----:B------:R-:W-:Y:S01]  /*cf10*/  BPT.TRAP 0x1 ;  /* 0x000000040000795c */ /* 0x000fe20000300000 */
.L_x_4449:
        /* <DEDUP_REMOVED lines=18> */
.L_x_4445:
        /* <DEDUP_REMOVED lines=24> */
.L_x_4450:
        /* <DEDUP_REMOVED lines=24> */
[----:B------:R-:W-:Y:S01]  /*d340*/  IMAD.MOV.U32 R9, RZ, RZ, R10 ;  /* 0x000000ffff097224 */ /* 0x000fe200078e000a */
[----:B------:R2:W-:Y:S01]  /*d350*/  STL [R1+0x8], R10 ;  /* 0x0000080a01007387 */ /* 0x0005e20000100800 */
        /* <DEDUP_REMOVED lines=17> */
[----:B------:R-:W-:Y:S01]  /*d470*/  LEA R0, P0, R2, UR4, 0x1 ;  /* 0x0000000402007c11 */ /* 0x000fe2000f8008ff */
[----:B------:R-:W-:Y:S01]  /*d480*/  IMAD.IADD R3, R3, 0x1, R9 ;  /* 0x0000000103037824 */ /* 0x000fe200078e0209 */
[----:B------:R-:W-:-:S04]  /*d490*/  ULDC UR4, c[0x0][0x2b8] ;  /* 0x0000ae0000047ab9 */ /* 0x000fc80000000800 */
[----:B------:R-:W-:Y:S01]  /*d4a0*/  LEA.HI.X R3, R2, UR5, R3, 0x1, P0 ;  /* 0x0000000502037c11 */ /* 0x000fe200080f0c03 */
[----:B------:R-:W-:-:S05]  /*d4b0*/  IMAD.SHL.U32 R2, R13, 0x8, RZ ;  /* 0x000000080d027824 */ /* 0x000fca00078e00ff */
[C---:B--2---:R-:W-:Y:S02]  /*d4c0*/  LOP3.LUT R10, R2.reuse, 0x38, RZ, 0xc0, !PT ;  /* 0x00000038020a7812 */ /* 0x044fe400078ec0ff */
        /* <DEDUP_REMOVED lines=8> */
[----:B------:R-:W1:Y:S01]  /*d550*/  SHFL.IDX PT, R5, R0, RZ, 0x181f ;  /* 0x00181fff00057589 */ /* 0x000e6200000e0000 */
[----:B------:R-:W-:Y:S01]  /*d560*/  ULDC UR4, c[0x0][0x288] ;  /* 0x0000a20000047ab9 */ /* 0x000fe20000000800 */
[----:B------:R-:W-:Y:S01]  /*d570*/  IMAD R11, R8, 0x80, R6 ;  /* 0x00000080080b7824 */ /* 0x000fe200078e0206 */
[----:B------:R-:W-:Y:S01]  /*d580*/  ULDC.64 UR6, c[0x0][0x208] ;  /* 0x0000820000067ab9 */ /* 0x000fe20000000a00 */
[----:B------:R-:W2:Y:S01]  /*d590*/  SHFL.IDX PT, R4, R3, RZ, 0x181f ;  /* 0x00181fff03047589 */ /* 0x000ea200000e0000 */
[----:B------:R-:W-:Y:S02]  /*d5a0*/  IMAD R2, R7, UR4, RZ ;  /* 0x0000000407027c24 */ /* 0x000fe4000f8e02ff */
[C---:B------:R-:W-:Y:S01]  /*d5b0*/  VIADD R12, R11.reuse, 0x10 ;  /* 0x000000100b0c7836 */ /* 0x040fe20000000000 */
[----:B------:R-:W3:Y:S02]  /*d5c0*/  SHFL.IDX PT, R7, R0, 0x1, 0x181f ;  /* 0x00381f0000077f89 */ /* 0x000ee400000e0000 */
[----:B------:R-:W-:-:S02]  /*d5d0*/  ISETP.GE.AND P1, PT, R11, R2, PT ;  /* 0x000000020b00720c */ /* 0x000fc40003f26270 */
[----:B------:R-:W4:Y:S01]  /*d5e0*/  SHFL.IDX PT, R6, R3, 0x1, 0x181f ;  /* 0x00381f0003067f89 */ /* 0x000f2200000e0000 */
[----:B------:R-:W-:-:S03]  /*d5f0*/  ISETP.GE.AND P2, PT, R12, R2, PT ;  /* 0x000000020c00720c */ /* 0x000fc60003f46270 */
[----:B------:R-:W5:Y:S04]  /*d600*/  SHFL.IDX PT, R14, R0, 0x2, 0x181f ;  /* 0x00581f00000e7f89 */ /* 0x000f6800000e0000 */
[----:B------:R-:W-:Y:S03]  /*d610*/  STL [R1+0x4], R11 ;  /* 0x0000040b01007387 */ /* 0x000fe60000100800 */
[----:B------:R-:W-:Y:S01]  /*d620*/  @!P1 LEA R8, R9, UR38, 0x1 ;  /* 0x0000002609089c11 */ /* 0x000fe2000f8e08ff */
[----:B------:R0:W-:Y:S01]  /*d630*/  STL [R1+0x14], R12 ;  /* 0x0000140c01007387 */ /* 0x0001e20000100800 */
[----:B-1----:R-:W-:-:S05]  /*d640*/  @!P1 LEA R5, P3, R10, R5, 0x1 ;  /* 0x000000050a059211 */ /* 0x002fca00078608ff */
[----:B--2---:R-:W-:Y:S02]  /*d650*/  @!P1 IMAD.X R4, RZ, RZ, R4, P3 ;  /* 0x000000ffff049224 */ /* 0x004fe400018e0604 */
[----:B0-----:R-:W-:-:S03]  /*d660*/  VIADD R12, R11, 0x20 ;  /* 0x000000200b0c7836 */ /* 0x001fc60000000000 */
[----:B------:R-:W-:-:S04]  /*d670*/  @!P1 LOP3.LUT R5, R5, R4, RZ, 0x3c, !PT ;  /* 0x0000000405059212 */ /* 0x000fc800078e3cff */
[C---:B------:R-:W-:Y:S01]  /*d680*/  @!P1 LOP3.LUT R4, R5.reuse, R4, RZ, 0x3c, !PT ;  /* 0x0000000405049212 */ /* 0x040fe200078e3cff */
[----:B------:R-:W-:Y:S03]  /*d690*/  STL [R1+0x18], R12 ;  /* 0x0000180c01007387 */ /* 0x000fe60000100800 */
[----:B------:R-:W-:-:S05]  /*d6a0*/  @!P1 LOP3.LUT R5, R5, R4, RZ, 0x3c, !PT ;  /* 0x0000000405059212 */ /* 0x000fca00078e3cff */
[----:B------:R3:W-:Y:S02]  /*d6b0*/  @!P1 LDGSTS.E.BYPASS.LTC128B.128 [R8+0x18400], desc[UR6][R4.64], !P0 ;  /* 0x1840000004089fae */ /* 0x0007e4000c101d46 */
[----:B---3--:R-:W-:Y:S02]  /*d6c0*/  @!P2 LEA R4, P1, R10, R7, 0x1 ;  /* 0x000000070a04a211 */ /* 0x008fe400078208ff */
[----:B------:R-:W-:-:S03]  /*d6d0*/  @!P2 LEA R7, R9, UR38, 0x1 ;  /* 0x000000260907ac11 */ /* 0x000fc6000f8e08ff */
[----:B----4-:R-:W-:Y:S01]  /*d6e0*/  @!P2 IMAD.X R5, RZ, RZ, R6, P1 ;  /* 0x000000ffff05a224 */ /* 0x010fe200008e0606 */
[----:B------:R-:W-:-:S04]  /*d6f0*/  ISETP.GE.AND P1, PT, R12, R2, PT ;  /* 0x000000020c00720c */ /* 0x000fc80003f26270 */
[----:B------:R0:W-:Y:S09]  /*d700*/  @!P2 LDGSTS.E.BYPASS.LTC128B.128 [R7+0x18c00], desc[UR6][R4.64], !P0 ;  /* 0x18c000000407afae */ /* 0x0001f2000c101d46 */
[----:B------:R-:W-:Y:S01]  /*d710*/  @!P1 LEA R6, R9, UR38, 0x1 ;  /* 0x0000002609069c11 */ /* 0x000fe2000f8e08ff */
[----:B0-----:R-:W0:Y:S01]  /*d720*/  SHFL.IDX PT, R4, R3, 0x2, 0x181f ;  /* 0x00581f0003047f89 */ /* 0x001e2200000e0000 */
[----:B-----5:R-:W-:Y:S01]  /*d730*/  @!P1 LEA R5, P2, R10, R14, 0x1 ;  /* 0x0000000e0a059211 */ /* 0x020fe200078408ff */
[----:B------:R-:W-:-:S05]  /*d740*/  VIADD R7, R11, 0x30 ;  /* 0x000000300b077836 */ /* 0x000fca0000000000 */
[----:B------:R1:W-:Y:S01]  /*d750*/  STL [R1+0x1c], R7 ;  /* 0x00001c0701007387 */ /* 0x0003e20000100800 */
[----:B0-----:R-:W-:-:S05]  /*d760*/  @!P1 IMAD.X R4, RZ, RZ, R4, P2 ;  /* 0x000000ffff049224 */ /* 0x001fca00010e0604 */
[----:B------:R-:W-:-:S04]  /*d770*/  @!P1 LOP3.LUT R5, R5, R4, RZ, 0x3c, !PT ;  /* 0x0000000405059212 */ /* 0x000fc800078e3cff */
[----:B------:R-:W-:-:S04]  /*d780*/  @!P1 LOP3.LUT R4, R5, R4, RZ, 0x3c, !PT ;  /* 0x0000000405049212 */ /* 0x000fc800078e3cff */
[----:B------:R-:W-:-:S05]  /*d790*/  @!P1 LOP3.LUT R5, R5, R4, RZ, 0x3c, !PT ;  /* 0x0000000405059212 */ /* 0x000fca00078e3cff */
[----:B------:R0:W-:Y:S01]  /*d7a0*/  @!P1 LDGSTS.E.BYPASS.LTC128B.128 [R6+0x19400], desc[UR6][R4.64], !P0 ;  /* 0x1940000004069fae */ /* 0x0001e2000c101d46 */
[----:B------:R-:W-:Y:S01]  /*d7b0*/  ISETP.GE.AND P1, PT, R7, R2, PT ;  /* 0x000000020700720c */ /* 0x000fe20003f26270 */
[----:B-1----:R-:W-:-:S05]  /*d7c0*/  VIADD R7, R11, 0x40 ;  /* 0x000000400b077836 */ /* 0x002fca0000000000 */
        /* <DEDUP_REMOVED lines=34> */
[----:B------:R-:W-:-:S03]  /*d9f0*/  ISETP.GE.AND P1, PT, R7, R2, PT ;  /* 0x000000020700720c */ /* 0x000fc60003f26270 */
[----:B0-----:R-:W0:Y:S10]  /*da00*/  SHFL.IDX PT, R5, R0, 0x6, 0x181f ;  /* 0x00d81f0000057f89 */ /* 0x001e3400000e0000 */
[----:B------:R-:W-:Y:S01]  /*da10*/  @!P1 LEA R6, R9, UR38, 0x1 ;  /* 0x0000002609069c11 */ /* 0x000fe2000f8e08ff */
[----:B------:R-:W1:Y:S04]  /*da20*/  SHFL.IDX PT, R4, R3, 0x6, 0x181f ;  /* 0x00d81f0003047f89 */ /* 0x000e6800000e0000 */
[----:B------:R-:W2:Y:S04]  /*da30*/  SHFL.IDX PT, R3, R3, 0x7, 0x181f ;  /* 0x00f81f0003037f89 */ /* 0x000ea800000e0000 */
[----:B------:R-:W3:Y:S01]  /*da40*/  SHFL.IDX PT, R0, R0, 0x7, 0x181f ;  /* 0x00f81f0000007f89 */ /* 0x000ee200000e0000 */
[----:B0-----:R-:W-:-:S05]  /*da50*/  @!P1 LEA R5, P2, R10, R5, 0x1 ;  /* 0x000000050a059211 */ /* 0x001fca00078408ff */
[----:B-1----:R-:W-:-:S05]  /*da60*/  @!P1 IMAD.X R4, RZ, RZ, R4, P2 ;  /* 0x000000ffff049224 */ /* 0x002fca00010e0604 */
[----:B------:R-:W-:-:S04]  /*da70*/  @!P1 LOP3.LUT R5, R5, R4, RZ, 0x3c, !PT ;  /* 0x0000000405059212 */ /* 0x000fc800078e3cff */
[----:B------:R-:W-:-:S04]  /*da80*/  @!P1 LOP3.LUT R4, R5, R4, RZ, 0x3c, !PT ;  /* 0x0000000405049212 */ /* 0x000fc800078e3cff */
[----:B------:R-:W-:-:S05]  /*da90*/  @!P1 LOP3.LUT R5, R5, R4, RZ, 0x3c, !PT ;  /* 0x0000000405059212 */ /* 0x000fca00078e3cff */
[----:B--23--:R0:W-:Y:S02]  /*daa0*/  @!P1 LDGSTS.E.BYPASS.LTC128B.128 [R6+0x1b400], desc[UR6][R4.64], !P0 ;  /* 0x1b40000004069fae */ /* 0x00c1e4000c101d46 */
.L_x_4549:
[----:B0-----:R-:W2:Y:S01]  /*dab0*/  LDL R4, [R1+0x4] ;  /* 0x0000040001047983 */ /* 0x001ea20000100800 */
[----:B------:R-:W-:Y:S01]  /*dac0*/  ULDC.64 UR4, c[0x0][0x208] ;  /* 0x0000820000047ab9 */ /* 0x000fe20000000a00 */
        /* <DEDUP_REMOVED lines=42> */
.L_x_4452:
[----:B------:R-:W2:Y:S01]  /*dd70*/  LDL.LU.64 R6, [R1+0x30] ;  /* 0x0000300001067983 */ /* 0x000ea20000300a00 */
[----:B------:R-:W-:-:S03]  /*dd80*/  ULDC.64 UR8, c[0x0][0x3e0] ;  /* 0x0000f80000087ab9 */ /* 0x000fc60000000a00 */
[----:B------:R-:W3:Y:S04]  /*dd90*/  LDL.LU R2, [R1+0x40] ;  /* 0x0000400001027983 */ /* 0x000ee80000300800 */
[----:B0-----:R-:W4:Y:S01]  /*dda0*/  LDL.LU R4, [R1+0x8] ;  /* 0x0000080001047983 */ /* 0x001f220000300800 */
[----:B------:R-:W-:Y:S01]  /*ddb0*/  UIMAD UR6, UR45, UR8, URZ ;  /* 0x000000082d0672a4 */ /* 0x000fe2000f8e023f */
[----:B------:R-:W0:Y:S03]  /*ddc0*/  S2R R5, SR_TID.X ;  /* 0x0000000000057919 */ /* 0x000e260000002100 */
[----:B------:R-:W-:Y:S01]  /*ddd0*/  UIMAD UR6, UR44, UR9, UR6 ;  /* 0x000000092c0672a4 */ /* 0x000fe2000f8e0206 */
[----:B0-----:R-:W-:-:S05]  /*dde0*/  IMAD.SHL.U32 R8, R5, 0x8, RZ ;  /* 0x0000000805087824 */ /* 0x001fca00078e00ff */
[----:B------:R-:W-:Y:S02]  /*ddf0*/  LOP3.LUT R8, R8, 0x38, RZ, 0xc0, !PT ;  /* 0x0000003808087812 */ /* 0x000fe400078ec0ff */
[----:B--2---:R-:W-:Y:S02]  /*de00*/  R2UR UR4, R6 ;  /* 0x00000000060472ca */ /* 0x004fe400000e0000 */
[----:B------:R-:W0:Y:S01]  /*de10*/  LDC R6, c[0x0][0x448] ;  /* 0x00011200ff067b82 */ /* 0x000e220000000800 */
[----:B------:R-:W-:Y:S02]  /*de20*/  R2UR UR5, R7 ;  /* 0x00000000070572ca */ /* 0x000fe400000e0000 */
[----:B---3--:R-:W-:Y:S01]  /*de30*/  R2UR UR5, R2 ;  /* 0x00000000020572ca */ /* 0x008fe200000e0000 */
[----:B----4-:R-:W-:-:S12]  /*de40*/  IMAD.MOV.U32 R2, RZ, RZ, R4 ;  /* 0x000000ffff027224 */ /* 0x010fd800078e0004 */
[----:B------:R-:W-:-:S03]  /*de50*/  UIMAD.WIDE.U32 UR4, UR44, UR8, UR4 ;  /* 0x000000082c0472a5 */ /* 0x000fc6000f8e0004 */
[----:B------:R-:W-:Y:S01]  /*de60*/  ULDC.64 UR8, c[0x0][0x3d0] ;  /* 0x0000f40000087ab9 */ /* 0x000fe20000000a00 */
[----:B------:R-:W-:Y:S01]  /*de70*/  UIADD3 UR5, UR5, UR6, URZ ;  /* 0x0000000605057290 */ /* 0x000fe2000fffe03f */
[----:B0-----:R-:W-:-:S13]  /*de80*/  ISETP.NE.AND P0, PT, R6, 0x1, PT ;  /* 0x000000010600780c */ /* 0x001fda0003f05270 */
[----:B------:R-:W0:Y:S08]  /*de90*/  @P0 LDC R0, c[0x0][0x44c] ;  /* 0x00011300ff000b82 */ /* 0x000e300000000800 */
[----:B------:R-:W1:Y:S01]  /*dea0*/  @P0 LDC R3, c[0x0][0x450] ;  /* 0x00011400ff030b82 */ /* 0x000e620000000800 */
[----:B0-----:R-:W-:-:S05]  /*deb0*/  @P0 IMAD.HI.U32 R0, R4, R0, RZ ;  /* 0x0000000004000227 */ /* 0x001fca00078e00ff */
[----:B-1----:R-:W-:Y:S01]  /*dec0*/  @P0 SHF.R.U32.HI R2, RZ, R3, R0 ;  /* 0x00000003ff020219 */ /* 0x002fe20000011600 */
        /* <DEDUP_REMOVED lines=31> */
[----:B------:R-:W4:Y:S04]  /*e0c0*/  LDL.LU R15, [R1+0x18] ;  /* 0x00001800010f7983 */ /* 0x000f280000300800 */
[----:B------:R-:W5:Y:S01]  /*e0d0*/  LDL.LU R13, [R1+0x1c] ;  /* 0x00001c00010d7983 */ /* 0x000f620000300800 */
[----:B------:R-:W0:Y:S01]  /*e0e0*/  S2R R7, SR_TID.X ;  /* 0x0000000000077919 */ /* 0x000e220000002100 */
[----:B------:R-:W1:Y:S01]  /*e0f0*/  S2R R10, SR_TID.X ;  /* 0x00000000000a7919 */ /* 0x000e620000002100 */
[----:B------:R-:W-:Y:S01]  /*e100*/  ULDC.64 UR6, c[0x0][0x208] ;  /* 0x0000820000067ab9 */ /* 0x000fe20000000a00 */
[----:B------:R-:W-:Y:S04]  /*e110*/  SHFL.IDX PT, R6, R4, 0x1, 0x181f ;  /* 0x00381f0004067f89 */ /* 0x000fe800000e0000 */
[----:B------:R-:W5:Y:S01]  /*e120*/  LDL.LU R8, [R1+0x20] ;  /* 0x0000200001087983 */ /* 0x000f620000300800 */
[----:B0-----:R-:W-:Y:S01]  /*e130*/  IMAD.SHL.U32 R12, R7, 0x8, RZ ;  /* 0x00000008070c7824 */ /* 0x001fe200078e00ff */
[----:B-1----:R-:W-:-:S04]  /*e140*/  LOP3.LUT R10, R10, 0x7f, RZ, 0xc0, !PT ;  /* 0x0000007f0a0a7812 */ /* 0x002fc800078ec0ff */
[----:B------:R-:W-:Y:S01]  /*e150*/  LOP3.LUT R12, R12, 0x38, RZ, 0xc0, !PT ;  /* 0x000000380c0c7812 */ /* 0x000fe200078ec0ff */
[----:B------:R-:W-:Y:S02]  /*e160*/  IMAD.SHL.U32 R11, R10, 0x8, RZ ;  /* 0x000000080a0b7824 */ /* 0x000fe400078e00ff */
[----:B------:R-:W-:-:S05]  /*e170*/  IMAD.SHL.U32 R10, R7, 0x8, RZ ;  /* 0x00000008070a7824 */ /* 0x000fca00078e00ff */
[----:B------:R-:W-:-:S04]  /*e180*/  LOP3.LUT R10, R10, 0x1f8, RZ, 0xc0, !PT ;  /* 0x000001f80a0a7812 */ /* 0x000fc800078ec0ff */
[----:B------:R-:W-:-:S04]  /*e190*/  LOP3.LUT R10, R10, 0x38, R7, 0x78, !PT ;  /* 0x000000380a0a7812 */ /* 0x000fc800078e7807 */
[----:B------:R-:W-:Y:S02]  /*e1a0*/  LOP3.LUT R10, R10, 0x200, R11, 0xf8, !PT ;  /* 0x000002000a0a7812 */ /* 0x000fe400078ef80b */
[-C--:B--2---:R-:W-:Y:S02]  /*e1b0*/  ISETP.GE.AND P5, PT, R3, R0.reuse, PT ;  /* 0x000000000300720c */ /* 0x084fe40003fa6270 */
[----:B------:R-:W0:Y:S01]  /*e1c0*/  SHFL.IDX PT, R3, R5, RZ, 0x181f ;  /* 0x00181fff05037589 */ /* 0x000e2200000e0000 */
[----:B---3--:R-:W-:-:S03]  /*e1d0*/  ISETP.GE.AND P4, PT, R2, R0, PT ;  /* 0x000000000200720c */ /* 0x008fc60003f86270 */
[----:B------:R-:W1:Y:S07]  /*e1e0*/  SHFL.IDX PT, R2, R4, RZ, 0x181f ;  /* 0x00181fff04027589 */ /* 0x000e6e00000e0000 */
        /* <DEDUP_REMOVED lines=19> */
[----:B------:R-:W-:Y:S04]  /*e320*/  SHFL.IDX PT, R6, R4, 0x2, 0x181f ;  /* 0x00581f0004067f89 */ /* 0x000fe800000e0000 */
[----:B------:R-:W2:Y:S04]  /*e330*/  LDL.LU R15, [R1+0x24] ;  /* 0x00002400010f7983 */ /* 0x000ea80000300800 */
[----:B0-----:R-:W0:Y:S02]  /*e340*/  SHFL.IDX PT, R2, R5, 0x2, 0x181f ;  /* 0x00581f0005027f89 */ /* 0x001e2400000e0000 */
[----:B------:R-:W-:-:S02]  /*e350*/  @!P4 LEA R9, R10, UR38, 0x1 ;  /* 0x000000260a09cc11 */ /* 0x000fc4000f8e08ff */
[----:B0-----:R-:W-:-:S05]  /*e360*/  @!P4 LEA R2, P6, R12, R2, 0x1 ;  /* 0x000000020c02c211 */ /* 0x001fca00078c08ff */
[----:B------:R-:W-:-:S05]  /*e370*/  @!P4 IMAD.X R3, RZ, RZ, R6, P6 ;  /* 0x000000ffff03c224 */ /* 0x000fca00030e0606 */
[----:B------:R-:W-:Y:S04]  /*e380*/  @!P4 LDGSTS.E.BYPASS.LTC128B.128 [R9+0x23400], desc[UR6][R2.64], !P3 ;  /* 0x234000000209cfae */ /* 0x000fe8000d901d46 */
[----:B------:R-:W-:Y:S04]  /*e390*/  @!P4 LDGSTS.E.BYPASS.LTC128B.128 [R9+0x27400], desc[UR6][R2.64+0x80], !P0 ;  /* 0x274000800209cfae */ /* 0x000fe8000c101d46 */
[----:B------:R-:W-:Y:S04]  /*e3a0*/  @!P4 LDGSTS.E.BYPASS.LTC128B.128 [R9+0x2b400], desc[UR6][R2.64+0x100], !P1 ;  /* 0x2b4001000209cfae */ /* 0x000fe8000c901d46 */
[----:B------:R0:W-:Y:S01]  /*e3b0*/  @!P4 LDGSTS.E.BYPASS.LTC128B.128 [R9+0x2f400], desc[UR6][R2.64+0x180], !P2 ;  /* 0x2f4001800209cfae */ /* 0x0001e2000d101d46 */
[----:B-----5:R-:W-:-:S03]  /*e3c0*/  ISETP.GE.AND P4, PT, R13, R0, PT ;  /* 0x000000000d00720c */ /* 0x020fc60003f86270 */
[----:B------:R-:W3:Y:S04]  /*e3d0*/  LDL.LU R13, [R1+0x28] ;  /* 0x00002800010d7983 */ /* 0x000ee80000300800 */
[----:B------:R-:W0:Y:S04]  /*e3e0*/  SHFL.IDX PT, R14, R5, 0x3, 0x181f ;  /* 0x00781f00050e7f89 */ /* 0x000e2800000e0000 */
[----:B------:R-:W1:Y:S02]  /*e3f0*/  SHFL.IDX PT, R6, R4, 0x3, 0x181f ;  /* 0x00781f0004067f89 */ /* 0x000e6400000e0000 */
[----:B------:R-:W-:-:S02]  /*e400*/  @!P4 LEA R7, R10, UR38, 0x1 ;  /* 0x000000260a07cc11 */ /* 0x000fc4000f8e08ff */
[----:B0-----:R-:W-:Y:S02]  /*e410*/  @!P4 LEA R2, P6, R12, R14, 0x1 ;  /* 0x0000000e0c02c211 */ /* 0x001fe400078c08ff */
[----:B------:R-:W0:Y:S03]  /*e420*/  SHFL.IDX PT, R14, R5, 0x4, 0x181f ;  /* 0x00981f00050e7f89 */ /* 0x000e2600000e0000 */
[----:B-1----:R-:W-:Y:S02]  /*e430*/  @!P4 IMAD.X R3, RZ, RZ, R6, P6 ;  /* 0x000000ffff03c224 */ /* 0x002fe400030e0606 */
[----:B------:R-:W1:Y:S04]  /*e440*/  SHFL.IDX PT, R6, R4, 0x4, 0x181f ;  /* 0x00981f0004067f89 */ /* 0x000e6800000e0000 */
[----:B------:R-:W-:Y:S04]  /*e450*/  @!P4 LDGSTS.E.BYPASS.LTC128B.128 [R7+0x23c00], desc[UR6][R2.64], !P3 ;  /* 0x23c000000207cfae */ /* 0x000fe8000d901d46 */
[----:B------:R-:W-:Y:S04]  /*e460*/  @!P4 LDGSTS.E.BYPASS.LTC128B.128 [R7+0x27c00], desc[UR6][R2.64+0x80], !P0 ;  /* 0x27c000800207cfae */ /* 0x000fe8000c101d46 */
[----:B------:R-:W-:Y:S04]  /*e470*/  @!P4 LDGSTS.E.BYPASS.LTC128B.128 [R7+0x2bc00], desc[UR6][R2.64+0x100], !P1 ;  /* 0x2bc001000207cfae */ /* 0x000fe8000c901d46 */
[----:B------:R4:W-:Y:S01]  /*e480*/  @!P4 LDGSTS.E.BYPASS.LTC128B.128 [R7+0x2fc00], desc[UR6][R2.64+0x180], !P2 ;  /* 0x2fc001800207cfae */ /* 0x0009e2000d101d46 */
[----:B------:R-:W-:-:S13]  /*e490*/  ISETP.GE.AND P4, PT, R8, R0, PT ;  /* 0x000000000800720c */ /* 0x000fda0003f86270 */
[----:B0-----:R-:W-:Y:S02]  /*e4a0*/  @!P4 LEA R8, P6, R12, R14, 0x1 ;  /* 0x0000000e0c08c211 */ /* 0x001fe400078c08ff */
[----:B------:R-:W0:Y:S03]  /*e4b0*/  SHFL.IDX PT, R14, R5, 0x5, 0x181f ;  /* 0x00b81f00050e7f89 */ /* 0x000e2600000e0000 */
[----:B-1----:R-:W-:Y:S01]  /*e4c0*/  @!P4 IMAD.X R21, RZ, RZ, R6, P6 ;  /* 0x000000ffff15c224 */ /* 0x002fe200030e0606 */
[----:B------:R-:W-:Y:S01]  /*e4d0*/  @!P4 LEA R9, R10, UR38, 0x1 ;  /* 0x000000260a09cc11 */ /* 0x000fe2000f8e08ff */
[----:B----4-:R-:W-:Y:S02]  /*e4e0*/  @!P4 IMAD.MOV.U32 R2, RZ, RZ, R8 ;  /* 0x000000ffff02c224 */ /* 0x010fe400078e0008 */
[----:B------:R-:W-:Y:S01]  /*e4f0*/  @!P4 IMAD.MOV.U32 R3, RZ, RZ, R21 ;  /* 0x000000ffff03c224 */ /* 0x000fe200078e0015 */
[----:B------:R-:W1:Y:S04]  /*e500*/  SHFL.IDX PT, R6, R4, 0x5, 0x181f ;  /* 0x00b81f0004067f89 */ /* 0x000e6800000e0000 */
[----:B------:R-:W-:Y:S04]  /*e510*/  @!P4 LDGSTS.E.BYPASS.LTC128B.128 [R9+0x24400], desc[UR6][R2.64], !P3 ;  /* 0x244000000209cfae */ /* 0x000fe8000d901d46 */
[----:B------:R-:W-:Y:S04]  /*e520*/  @!P4 LDGSTS.E.BYPASS.LTC128B.128 [R9+0x28400], desc[UR6][R2.64+0x80], !P0 ;  /* 0x284000800209cfae */ /* 0x000fe8000c101d46 */
[----:B------:R-:W-:Y:S04]  /*e530*/  @!P4 LDGSTS.E.BYPASS.LTC128B.128 [R9+0x2c400], desc[UR6][R2.64+0x100], !P1 ;  /* 0x2c4001000209cfae */ /* 0x000fe8000c901d46 */
[----:B------:R4:W-:Y:S01]  /*e540*/  @!P4 LDGSTS.E.BYPASS.LTC128B.128 [R9+0x30400], desc[UR6][R2.64+0x180], !P2 ;  /* 0x304001800209cfae */ /* 0x0009e2000d101d46 */
[----:B--2---:R-:W-:-:S13]  /*e550*/  ISETP.GE.AND P4, PT, R15, R0, PT ;  /* 0x000000000f00720c */ /* 0x004fda0003f86270 */
[----:B0-----:R-:W-:-:S05]  /*e560*/  @!P4 LEA R14, P6, R12, R14, 0x1 ;  /* 0x0000000e0c0ec211 */ /* 0x001fca00078c08ff */
[----:B-1----:R-:W-:Y:S02]  /*e570*/  @!P4 IMAD.X R21, RZ, RZ, R6, P6 ;  /* 0x000000ffff15c224 */ /* 0x002fe400030e0606 */
[----:B----4-:R-:W-:Y:S02]  /*e580*/  @!P4 IMAD.MOV.U32 R2, RZ, RZ, R14 ;  /* 0x000000ffff02c224 */ /* 0x010fe400078e000e */
        /* <DEDUP_REMOVED lines=8> */
[----:B---3--:R-:W-:-:S13]  /*e610*/  ISETP.GE.AND P4, PT, R13, R0, PT ;  /* 0x000000000d00720c */ /* 0x008fda0003f86270 */
[----:B0-----:R-:W-:-:S05]  /*e620*/  @!P4 LEA R14, P6, R12, R14, 0x1 ;  /* 0x0000000e0c0ec211 */ /* 0x001fca00078c08ff */
[----:B-1----:R-:W-:Y:S01]  /*e630*/  @!P4 IMAD.X R9, RZ, RZ, R6, P6 ;  /* 0x000000ffff09c224 */ /* 0x002fe200030e0606 */
[----:B------:R-:W-:Y:S01]  /*e640*/  @!P4 LEA R21, R10, UR38, 0x1 ;  /* 0x000000260a15cc11 */ /* 0x000fe2000f8e08ff */
[----:B--2---:R-:W-:Y:S02]  /*e650*/  @!P4 IMAD.MOV.U32 R2, RZ, RZ, R14 ;  /* 0x000000ffff02c224 */ /* 0x004fe400078e000e */
[----:B------:R-:W-:Y:S01]  /*e660*/  @!P4 IMAD.MOV.U32 R3, RZ, RZ, R9 ;  /* 0x000000ffff03c224 */ /* 0x000fe200078e0009 */
[----:B------:R0:W1:Y:S04]  /*e670*/  SHFL.IDX PT, R6, R4, 0x7, 0x181f ;  /* 0x00f81f0004067f89 */ /* 0x00006800000e0000 */
[----:B------:R0:W-:Y:S04]  /*e680*/  @!P4 LDGSTS.E.BYPASS.LTC128B.128 [R21+0x25400], desc[UR6][R2.64], !P3 ;  /* 0x254000000215cfae */ /* 0x0001e8000d901d46 */
[----:B------:R0:W-:Y:S04]  /*e690*/  @!P4 LDGSTS.E.BYPASS.LTC128B.128 [R21+0x29400], desc[UR6][R2.64+0x80], !P0 ;  /* 0x294000800215cfae */ /* 0x0001e8000c101d46 */
[----:B------:R0:W-:Y:S04]  /*e6a0*/  @!P4 LDGSTS.E.BYPASS.LTC128B.128 [R21+0x2d400], desc[UR6][R2.64+0x100], !P1 ;  /* 0x2d4001000215cfae */ /* 0x0001e8000c901d46 */
[----:B------:R0:W-:Y:S04]  /*e6b0*/  @!P4 LDGSTS.E.BYPASS.LTC128B.128 [R21+0x31400], desc[UR6][R2.64+0x180], !P2 ;  /* 0x314001800215cfae */ /* 0x0001e8000d101d46 */
[----:B------:R0:W2:Y:S02]  /*e6c0*/  SHFL.IDX PT, R14, R5, 0x7, 0x181f ;  /* 0x00f81f00050e7f89 */ /* 0x0000a400000e0000 */
.L_x_4567:
        /* <DEDUP_REMOVED lines=25> */
.L_x_4455:
[----:B------:R-:W-:Y:S05]  /*e860*/  BSYNC B0 ;  /* 0x0000000000007941 */ /* 0x000fea0003800000 */
.L_x_4454:
        /* <DEDUP_REMOVED lines=9> */
.L_x_4568:
        /* <DEDUP_REMOVED lines=9> */
.L_x_4569:
        /* <DEDUP_REMOVED lines=8> */
.L_x_4461:
[----:B------:R-:W-:Y:S05]  /*ea10*/  BSYNC B1 ;  /* 0x0000000000017941 */ /* 0x000fea0003800000 */
.L_x_4460:
        /* <DEDUP_REMOVED lines=11> */
.L_x_4462:
        /* <DEDUP_REMOVED lines=13> */
.L_x_4463:
        /* <DEDUP_REMOVED lines=13> */
.L_x_4464:
        /* <DEDUP_REMOVED lines=13> */
.L_x_4465:
        /* <DEDUP_REMOVED lines=8> */
.L_x_4458:
[----:B------:R-:W-:Y:S05]  /*edc0*/  BSYNC B0 ;  /* 0x0000000000007941 */ /* 0x000fea0003800000 */
.L_x_4457:
[----:B0-----:R-:W3:Y:S01]  /*edd0*/  LDL.LU R3, [R1+0x2c] ;  /* 0x00002c0001037983 */ /* 0x001ee20000300800 */
[----:B------:R-:W-:Y:S02]  /*ede0*/  IMAD.MOV.U32 R8, RZ, RZ, RZ ;  /* 0x000000ffff087224 */ /* 0x000fe400078e00ff */
[----:B-1----:R-:W-:Y:S02]  /*edf0*/  IMAD.MOV.U32 R6, RZ, RZ, 0x1 ;  /* 0x00000001ff067424 */ /* 0x002fe400078e00ff */
[----:B---3--:R-:W-:-:S05]  /*ee00*/  VIADD R7, R3, 0xfffffffe ;  /* 0xfffffffe03077836 */ /* 0x008fca0000000000 */
        /* <DEDUP_REMOVED lines=26> */
.L_x_4499:
        /* <DEDUP_REMOVED lines=28> */
.L_x_4469:
[----:B------:R-:W1:Y:S01]  /*f170*/  S2R R2, SR_TID.X ;  /* 0x0000000000027919 */ /* 0x000e620000002100 */
[----:B------:R-:W-:Y:S01]  /*f180*/  BSSY B2, `(.L_x_4470) ;  /* 0x0000006000027945 */ /* 0x000fe20003800000 */
[----:B-1----:R-:W-:Y:S02]  /*f190*/  LOP3.LUT R3, R2, 0x7f, RZ, 0xc0, !PT ;  /* 0x0000007f02037812 */ /* 0x002fe400078ec0ff */
[----:B------:R-:W-:Y:S02]  /*f1a0*/  SHF.L.U32 R2, R0, 0x1f, RZ ;  /* 0x0000001f00027819 */ /* 0x000fe400000006ff */
[----:B------:R-:W-:Y:S02]  /*f1b0*/  ISETP.NE.AND P2, PT, R3, RZ, PT ;  /* 0x000000ff0300720c */ /* 0x000fe40003f45270 */
[----:B------:R-:W1:Y:S02]  /*f1c0*/  SYNCS.PHASECHK.TRANS64.TRYWAIT P0, [UR38+0x32448], R2 ;  /* 0x03244802ff0075a7 */ /* 0x000e640008000166 */
[----:B-1----:R-:W-:Y:S09]  /*f1d0*/  @!P0 BRA `(.L_x_4471) ;  /* 0x0000003800388947 */ /* 0x002ff20003800000 */
.L_x_4570:
[----:B------:R-:W-:Y:S05]  /*f1e0*/  BSYNC B2 ;  /* 0x0000000000027941 */ /* 0x000fea0003800000 */
.L_x_4470:
[----:B------:R-:W-:Y:S04]  /*f1f0*/  BSSY B2, `(.L_x_4472) ;  /* 0x0000007000027945 */ /* 0x000fe80003800000 */
[----:B------:R-:W-:Y:S05]  /*f200*/  @P2 BRA `(.L_x_4473) ;  /* 0x0000000000142947 */ /* 0x000fea0003800000 */
[----:B------:R-:W-:Y:S01]  /*f210*/  ISETP.NE.AND P0, PT, R10, RZ, PT ;  /* 0x000000ff0a00720c */ /* 0x000fe20003f05270 */
[----:B-1----:R-:W-:-:S04]  /*f220*/  IMAD.MOV.U32 R3, RZ, RZ, 0x3000 ;  /* 0x00003000ff037424 */ /* 0x002fc800078e00ff */
[----:B------:R3:W-:Y:S08]  /*f230*/  SYNCS.ARRIVE.TRANS64 RZ, [UR38+0x32438], R3 ;  /* 0x03243803ffff79a7 */ /* 0x0007f00008000026 */
[----:B---3--:R-:W-:Y:S05]  /*f240*/  @!P0 BRA `(.L_x_4473) ;  /* 0x0000000000048947 */ /* 0x008fea0003800000 */
[----:B------:R-:W-:Y:S01]  /*f250*/  BPT.TRAP 0x1 ;  /* 0x000000040000795c */ /* 0x000fe20000300000 */
.L_x_4473:
[----:B------:R-:W-:Y:S05]  /*f260*/  BSYNC B2 ;  /* 0x0000000000027941 */ /* 0x000fea0003800000 */
.L_x_4472:
        /* <DEDUP_REMOVED lines=11> */
.L_x_4474:
        /* <DEDUP_REMOVED lines=10> */
.L_x_4571:
[----:B------:R-:W-:Y:S05]  /*f3c0*/  BSYNC B2 ;  /* 0x0000000000027941 */ /* 0x000fea0003800000 */
.L_x_4475:
        /* <DEDUP_REMOVED lines=9> */
.L_x_4478:
[----:B------:R-:W-:Y:S05]  /*f460*/  BSYNC B2 ;  /* 0x0000000000027941 */ /* 0x000fea0003800000 */
.L_x_4477:
        /* <DEDUP_REMOVED lines=9> */
.L_x_4479:
        /* <DEDUP_REMOVED lines=13> */
.L_x_4480:
        /* <DEDUP_REMOVED lines=13> */
.L_x_4481:
        /* <DEDUP_REMOVED lines=13> */
.L_x_4482:
        /* <DEDUP_REMOVED lines=8> */
.L_x_4468:
[----:B------:R-:W-:Y:S05]  /*f7f0*/  BSYNC B1 ;  /* 0x0000000000017941 */ /* 0x000fea0003800000 */
.L_x_4467:
        /* <DEDUP_REMOVED lines=26> */
.L_x_4485:
[----:B------:R-:W1:Y:S01]  /*f9a0*/  S2R R2, SR_TID.X ;  /* 0x0000000000027919 */ /* 0x000e620000002100 */
[----:B------:R-:W-:Y:S01]  /*f9b0*/  BSSY B2, `(.L_x_4486) ;  /* 0x0000006000027945 */ /* 0x000fe20003800000 */
[----:B-1----:R-:W-:Y:S02]  /*f9c0*/  LOP3.LUT R3, R2, 0x7f, RZ, 0xc0, !PT ;  /* 0x0000007f02037812 */ /* 0x002fe400078ec0ff */
[----:B------:R-:W-:Y:S02]  /*f9d0*/  SHF.L.U32 R2, R0, 0x1f, RZ ;  /* 0x0000001f00027819 */ /* 0x000fe400000006ff */
[----:B------:R-:W-:Y:S02]  /*f9e0*/  ISETP.NE.AND P2, PT, R3, RZ, PT ;  /* 0x000000ff0300720c */ /* 0x000fe40003f45270 */
[----:B------:R-:W1:Y:S02]  /*f9f0*/  SYNCS.PHASECHK.TRANS64.TRYWAIT P0, [UR38+0x32440], R2 ;  /* 0x03244002ff0075a7 */ /* 0x000e640008000166 */
[----:B-1----:R-:W-:Y:S09]  /*fa00*/  @!P0 BRA `(.L_x_4487) ;  /* 0x00000030005c8947 */ /* 0x002ff20003800000 */
.L_x_4572:
[----:B------:R-:W-:Y:S05]  /*fa10*/  BSYNC B2 ;  /* 0x0000000000027941 */ /* 0x000fea0003800000 */
.L_x_4486:
[----:B------:R-:W-:Y:S04]  /*fa20*/  BSSY B2, `(.L_x_4488) ;  /* 0x0000007000027945 */ /* 0x000fe80003800000 */
[----:B------:R-:W-:Y:S05]  /*fa30*/  @P2 BRA `(.L_x_4489) ;  /* 0x0000000000142947 */ /* 0x000fea0003800000 */
[----:B------:R-:W-:Y:S01]  /*fa40*/  ISETP.NE.AND P0, PT, R10, RZ, PT ;  /* 0x000000ff0a00720c */ /* 0x000fe20003f05270 */
[----:B-1----:R-:W-:-:S04]  /*fa50*/  IMAD.MOV.U32 R3, RZ, RZ, 0x3000 ;  /* 0x00003000ff037424 */ /* 0x002fc800078e00ff */
[----:B------:R3:W-:Y:S08]  /*fa60*/  SYNCS.ARRIVE.TRANS64 RZ, [UR38+0x32430], R3 ;  /* 0x03243003ffff79a7 */ /* 0x0007f00008000026 */
[----:B---3--:R-:W-:Y:S05]  /*fa70*/  @!P0 BRA `(.L_x_4489) ;  /* 0x0000000000048947 */ /* 0x008fea0003800000 */
[----:B------:R-:W-:Y:S01]  /*fa80*/  BPT.TRAP 0x1 ;  /* 0x000000040000795c */ /* 0x000fe20000300000 */
.L_x_4489:
[----:B------:R-:W-:Y:S05]  /*fa90*/  BSYNC B2 ;  /* 0x0000000000027941 */ /* 0x000fea0003800000 */
.L_x_4488:
        /* <DEDUP_REMOVED lines=11> */
.L_x_4490:
        /* <DEDUP_REMOVED lines=11> */
.L_x_4573:
[----:B------:R-:W-:Y:S05]  /*fc00*/  BSYNC B2 ;  /* 0x0000000000027941 */ /* 0x000fea0003800000 */
.L_x_4491:
        /* <DEDUP_REMOVED lines=9> */
.L_x_4494:
[----:B------:R-:W-:Y:S05]  /*fca0*/  BSYNC B2 ;  /* 0x0000000000027941 */ /* 0x000fea0003800000 */
.L_x_4493:
        /* <DEDUP_REMOVED lines=9> */
.L_x_4495:
        /* <DEDUP_REMOVED lines=13> */
.L_x_4496:
        /* <DEDUP_REMOVED lines=13> */
.L_x_4497:
        /* <DEDUP_REMOVED lines=13> */
.L_x_4498:
        /* <DEDUP_REMOVED lines=8> */
.L_x_4484:
[----:B------:R-:W-:Y:S05]  /*10030*/  BSYNC B1 ;  /* 0x0000000000017941 */ /* 0x000fea0003800000 */
.L_x_4483:
[----:B------:R-:W-:Y:S01]  /*10040*/  VIADD R7, R7, 0xfffffffe ;  /* 0xfffffffe07077836 */ /* 0x000fe20000000000 */
[----:B------:R-:W-:Y:S06]  /*10050*/  @P1 BRA `(.L_x_4499) ;  /* 0xffffffec00d41947 */ /* 0x000fec000383ffff */
[----:B------:R-:W-:Y:S05]  /*10060*/  BSYNC B0 ;  /* 0x0000000000007941 */ /* 0x000fea0003800000 */
.L_x_4466:
        /* <DEDUP_REMOVED lines=26> */
.L_x_4502:
[----:B------:R-:W1:Y:S01]  /*10210*/  S2R R2, SR_TID.X ;  /* 0x0000000000027919 */ /* 0x000e620000002100 */
[----:B------:R-:W-:Y:S01]  /*10220*/  BSSY B1, `(.L_x_4503) ;  /* 0x0000006000017945 */ /* 0x000fe20003800000 */
[----:B-1----:R-:W-:Y:S02]  /*10230*/  LOP3.LUT R3, R2, 0x7f, RZ, 0xc0, !PT ;  /* 0x0000007f02037812 */ /* 0x002fe400078ec0ff */
[----:B------:R-:W-:Y:S02]  /*10240*/  SHF.L.U32 R2, R0, 0x1f, RZ ;  /* 0x0000001f00027819 */ /* 0x000fe400000006ff */
[----:B------:R-:W-:Y:S02]  /*10250*/  ISETP.NE.AND P1, PT, R3, RZ, PT ;  /* 0x000000ff0300720c */ /* 0x000fe40003f25270 */
[----:B------:R-:W1:Y:S02]  /*10260*/  SYNCS.PHASECHK.TRANS64.TRYWAIT P0, [UR38+0x32448], R2 ;  /* 0x03244802ff0075a7 */ /* 0x000e640008000166 */
[----:B-1----:R-:W-:Y:S09]  /*10270*/  @!P0 BRA `(.L_x_4504) ;  /* 0x0000002800708947 */ /* 0x002ff20003800000 */
.L_x_4574:
[----:B------:R-:W-:Y:S05]  /*10280*/  BSYNC B1 ;  /* 0x0000000000017941 */ /* 0x000fea0003800000 */
.L_x_4503:
[----:B------:R-:W-:Y:S04]  /*10290*/  BSSY B1, `(.L_x_4505) ;  /* 0x0000007000017945 */ /* 0x000fe80003800000 */
[----:B------:R-:W-:Y:S05]  /*102a0*/  @P1 BRA `(.L_x_4506) ;  /* 0x0000000000141947 */ /* 0x000fea0003800000 */
[----:B------:R-:W-:Y:S01]  /*102b0*/  ISETP.NE.AND P0, PT, R10, RZ, PT ;  /* 0x000000ff0a00720c */ /* 0x000fe20003f05270 */
[----:B-1----:R-:W-:-:S04]  /*102c0*/  IMAD.MOV.U32 R3, RZ, RZ, 0x3000 ;  /* 0x00003000ff037424 */ /* 0x002fc800078e00ff */
[----:B------:R3:W-:Y:S08]  /*102d0*/  SYNCS.ARRIVE.TRANS64 RZ, [UR38+0x32438], R3 ;  /* 0x03243803ffff79a7 */ /* 0x0007f00008000026 */
[----:B---3--:R-:W-:Y:S05]  /*102e0*/  @!P0 BRA `(.L_x_4506) ;  /* 0x0000000000048947 */ /* 0x008fea0003800000 */
[----:B------:R-:W-:Y:S01]  /*102f0*/  BPT.TRAP 0x1 ;  /* 0x000000040000795c */ /* 0x000fe20000300000 */
.L_x_4506:
[----:B------:R-:W-:Y:S05]  /*10300*/  BSYNC B1 ;  /* 0x0000000000017941 */ /* 0x000fea0003800000 */
.L_x_4505:
        /* <DEDUP_REMOVED lines=11> */
.L_x_4507:
        /* <DEDUP_REMOVED lines=11> */
.L_x_4575:
[----:B------:R-:W-:Y:S05]  /*10470*/  BSYNC B1 ;  /* 0x0000000000017941 */ /* 0x000fea0003800000 */
.L_x_4508:
        /* <DEDUP_REMOVED lines=9> */
.L_x_4511:
[----:B------:R-:W-:Y:S05]  /*10510*/  BSYNC B1 ;  /* 0x0000000000017941 */ /* 0x000fea0003800000 */
.L_x_4510:
        /* <DEDUP_REMOVED lines=9> */
.L_x_4512:
        /* <DEDUP_REMOVED lines=13> */
.L_x_4513:
        /* <DEDUP_REMOVED lines=13> */
.L_x_4514:
        /* <DEDUP_REMOVED lines=13> */
.L_x_4515:
        /* <DEDUP_REMOVED lines=8> */
.L_x_4501:
[----:B------:R-:W-:Y:S05]  /*108a0*/  BSYNC B0 ;  /* 0x0000000000007941 */ /* 0x000fea0003800000 */
.L_x_4500:
[----:B------:R-:W-:Y:S01]  /*108b0*/  LOP3.LUT R0, R0, 0x1, RZ, 0x3c, !PT ;  /* 0x0000000100007812 */ /* 0x000fe200078e3cff */
[----:B------:R-:W-:Y:S02]  /*108c0*/  IMAD.MOV.U32 R6, RZ, RZ, RZ ;  /* 0x000000ffff067224 */ /* 0x000fe400078e00ff */
[----:B------:R-:W-:-:S07]  /*108d0*/  IMAD.MOV.U32 R8, RZ, RZ, RZ ;  /* 0x000000ffff087224 */ /* 0x000fce00078e00ff */
.L_x_4439:
[----:B------:R-:W1:Y:S01]  /*108e0*/  S2R R3, SR_CgaCtaId ;  /* 0x0000000000037919 */ /* 0x000e620000008800 */
[----:B------:R-:W-:-:S04]  /*108f0*/  MOV R2, 0x400 ;  /* 0x0000040000027802 */ /* 0x000fc80000000f00 */
[----:B-1----:R-:W-:Y:S02]  /*10900*/  LEA R2, R3, R2, 0x18 ;  /* 0x0000000203027211 */ /* 0x002fe400078ec0ff */
[----:B------:R-:W-:-:S04]  /*10910*/  SHF.L.U32 R3, R8, 0x1f, RZ ;  /* 0x0000001f08037819 */ /* 0x000fc800000006ff */
[----:B------:R-:W1:Y:S02]  /*10920*/  SYNCS.PHASECHK.TRANS64.TRYWAIT P0, [R2+URZ+0x32420], R3 ;  /* 0x03242003020075a7 */ /* 0x000e64000800017f */
[----:B-1----:R-:W-:Y:S05]  /*10930*/  @!P0 BRA `(.L_x_4516) ;  /* 0x0000002000f08947 */ /* 0x002fea0003800000 */
.L_x_4576:
[----:B------:R-:W-:-:S03]  /*10940*/  UMOV UR4, 0xffffffff ;  /* 0xffffffff00047882 */ /* 0x000fc60000000000 */
[----:B------:R-:W-:Y:S05]  /*10950*/  BRA.DIV UR4, `(.L_x_4517) ;  /* 0x0000002204fc7947 */ /* 0x000fea000b800000 */
[----:B-1----:R-:W1:Y:S02]  /*10960*/  S2R R3, SR_TID.X ;  /* 0x0000000000037919 */ /* 0x002e640000002100 */
[----:B-1----:R-:W-:-:S04]  /*10970*/  SHF.R.U32.HI R3, RZ, 0x5, R3 ;  /* 0x00000005ff037819 */ /* 0x002fc80000011603 */
[----:B------:R-:W-:-:S05]  /*10980*/  LOP3.LUT R3, R3, 0x3, RZ, 0xc0, !PT ;  /* 0x0000000303037812 */ /* 0x000fca00078ec0ff */
[----:B--2---:R1:W2:Y:S02]  /*10990*/  SHFL.IDX PT, R14, R3, RZ, 0x1f ;  /* 0x00001fff030e7589 */ /* 0x0042a400000e0000 */
.L_x_4579:
[----:B--2---:R-:W-:-:S13]  /*109a0*/  ISETP.NE.AND P0, PT, R14, RZ, PT ;  /* 0x000000ff0e00720c */ /* 0x004fda0003f05270 */
[----:B------:R-:W-:Y:S05]  /*109b0*/  @P0 BRA `(.L_x_4400) ;  /* 0x0000000000880947 */ /* 0x000fea0003800000 */
[----:B------:R-:W-:-:S03]  /*109c0*/  UMOV UR4, 0xffffffff ;  /* 0xffffffff00047882 */ /* 0x000fc60000000000 */
[----:B------:R-:W-:Y:S05]  /*109d0*/  BRA.DIV UR4, `(.L_x_4518) ;  /* 0x0000002604107947 */ /* 0x000fea000b800000 */
[----:B------:R-:W-:-:S13]  /*109e0*/  ELECT P6, URZ, PT ;  /* 0x00000000003f782f */ /* 0x000fda00038c0000 */
.L_x_4582:
[----:B------:R-:W-:Y:S05]  /*109f0*/  @!P6 BRA `(.L_x_4400) ;  /* 0x000000000078e947 */ /* 0x000fea0003800000 */
[----:B-1----:R-:W2:Y:S02]  /*10a00*/  LDL.LU R3, [R1+0x3c] ;  /* 0x00003c0001037983 */ /* 0x002ea40000300800 */
[----:B--2---:R-:W-:-:S04]  /*10a10*/  LOP3.LUT R3, R3, 0x2, RZ, 0xfc, !PT ;  /* 0x0000000203037812 */ /* 0x004fc800078efcff */
[----:B------:R-:W-:-:S13]  /*10a20*/  ISETP.NE.AND P2, PT, R3, 0x3, PT ;  /* 0x000000030300780c */ /* 0x000fda0003f45270 */
[----:B------:R-:W-:Y:S05]  /*10a30*/  @!P2 BRA `(.L_x_4519) ;  /* 0x000000000004a947 */ /* 0x000fea0003800000 */
[----:B------:R-:W-:Y:S01]  /*10a40*/  BPT.TRAP 0x1 ;  /* 0x000000040000795c */ /* 0x000fe20000300000 */
.L_x_4519:
        /* <DEDUP_REMOVED lines=12> */
.L_x_4583:
[----:B------:R-:W2:Y:S02]  /*10b10*/  SYNCS.PHASECHK.TRANS64.TRYWAIT P0, [R5+URZ], R0 ;  /* 0x00000000050075a7 */ /* 0x000ea4000800017f */
[----:B--2---:R-:W-:Y:S05]  /*10b20*/  @!P0 BRA `(.L_x_4521) ;  /* 0x0000002000f08947 */ /* 0x004fea0003800000 */
.L_x_4584:
[----:B------:R-:W-:Y:S05]  /*10b30*/  @!P2 BRA `(.L_x_4522) ;  /* 0x000000000004a947 */ /* 0x000fea0003800000 */
[----:B------:R-:W-:Y:S01]  /*10b40*/  BPT.TRAP 0x1 ;  /* 0x000000040000795c */ /* 0x000fe20000300000 */
.L_x_4522:
[----:B------:R-:W-:-:S04]  /*10b50*/  VIADD R2, R2, 0x32460 ;  /* 0x0003246002027836 */ /* 0x000fc80000000000 */
[----:B--2---:R-:W-:-:S04]  /*10b60*/  IMAD R5, R6, 0x8, R2 ;  /* 0x0000000806057824 */ /* 0x004fc800078e0202 */
[----:B------:R-:W2:Y:S02]  /*10b70*/  SYNCS.PHASECHK.TRANS64.TRYWAIT P0, [R5+URZ], R4 ;  /* 0x00000004050075a7 */ /* 0x000ea4000800017f */
[----:B--2---:R-:W-:Y:S05]  /*10b80*/  @!P0 BRA `(.L_x_4523) ;  /* 0x0000002000ec8947 */ /* 0x004fea0003800000 */
.L_x_4585:
[----:B------:R-:W-:-:S07]  /*10b90*/  IMAD R3, R3, 0x8, R2 ;  /* 0x0000000803037824 */ /* 0x000fce00078e0202 */
.L_x_4524:
[----:B---3--:R3:W4:Y:S02]  /*10ba0*/  SYNCS.PHASECHK.TRANS64.TRYWAIT P0, [R3+URZ], R0 ;  /* 0x00000000030075a7 */ /* 0x008724000800017f */
[----:B----4-:R-:W-:Y:S05]  /*10bb0*/  @!P0 NANOSLEEP.SYNCS 0x989680 ;  /* 0x009896800000895d */ /* 0x010fea0003900000 */
[----:B------:R-:W4:Y:S02]  /*10bc0*/  @!P0 SYNCS.PHASECHK.TRANS64 P0, [R3+URZ], R0 ;  /* 0x00000000030085a7 */ /* 0x000f24000800007f */
[----:B----4-:R-:W-:Y:S05]  /*10bd0*/  @!P0 BRA `(.L_x_4524) ;  /* 0xfffffffc00f08947 */ /* 0x010fea000383ffff */
.L_x_4400:
[----:B------:R-:W-:Y:S05]  /*10be0*/  BSYNC B6 ;  /* 0x0000000000067941 */ /* 0x000fea0003800000 */
.L_x_4397:
[----:B------:R-:W-:Y:S05]  /*10bf0*/  EXIT ;  /* 0x000000000000794d */ /* 0x000fea0003800000 */
.L_x_4404:
[----:B------:R-:W-:-:S13]  /*10c00*/  R2UR UR4, R22 ;  /* 0x00000000160472ca */ /* 0x000fda00000e0000 */
[----:B0-----:R-:W-:-:S04]  /*10c10*/  IMAD.U32 R3, RZ, RZ, UR4 ;  /* 0x00000004ff037e24 */ /* 0x001fc8000f8e00ff */
[----:B------:R0:W1:Y:S03]  /*10c20*/  SYNCS.PHASECHK.TRANS64.TRYWAIT P0, [R3+URZ+0x32400], R2 ;  /* 0x03240002030075a7 */ /* 0x000066000800017f */
[----:B-1----:R-:W-:Y:S05]  /*10c30*/  @!P0 NANOSLEEP.SYNCS 0x989680 ;  /* 0x009896800000895d */ /* 0x002fea0003900000 */
[----:B------:R-:W1:Y:S02]  /*10c40*/  @!P0 SYNCS.PHASECHK.TRANS64 P0, [R3+URZ+0x32400], R2 ;  /* 0x03240002030085a7 */ /* 0x000e64000800007f */
[----:B-1----:R-:W-:Y:S05]  /*10c50*/  @!P0 BRA `(.L_x_4404) ;  /* 0xfffffffc00e88947 */ /* 0x002fea000383ffff */
[----:B------:R-:W-:Y:S05]  /*10c60*/  BRA `(.L_x_4525) ;  /* 0xffffff0800b07947 */ /* 0x000fea000383ffff */
.L_x_4408:
[----:B------:R-:W-:-:S13]  /*10c70*/  R2UR UR4, R22 ;  /* 0x00000000160472ca */ /* 0x000fda00000e0000 */
[----:B0-----:R-:W-:-:S04]  /*10c80*/  IMAD.U32 R3, RZ, RZ, UR4 ;  /* 0x00000004ff037e24 */ /* 0x001fc8000f8e00ff */
[----:B------:R0:W2:Y:S03]  /*10c90*/  SYNCS.PHASECHK.TRANS64.TRYWAIT P1, [R3+URZ+0x32430], R2 ;  /* 0x03243002030075a7 */ /* 0x0000a6000802017f */
[----:B--2---:R-:W-:Y:S05]  /*10ca0*/  @!P1 NANOSLEEP.SYNCS 0x989680 ;  /* 0x009896800000995d */ /* 0x004fea0003900000 */
[----:B------:R-:W2:Y:S02]  /*10cb0*/  @!P1 SYNCS.PHASECHK.TRANS64 P1, [R3+URZ+0x32430], R2 ;  /* 0x03243002030095a7 */ /* 0x000ea4000802007f */
[----:B--2---:R-:W-:Y:S05]  /*10cc0*/  @!P1 BRA `(.L_x_4408) ;  /* 0xfffffffc00e89947 */ /* 0x004fea000383ffff */
[----:B------:R-:W-:Y:S05]  /*10cd0*/  BRA `(.L_x_4407) ;  /* 0xffffff0800d07947 */ /* 0x000fea000383ffff */
.L_x_4409:
[----:B------:R-:W-:-:S13]  /*10ce0*/  R2UR UR4, R22 ;  /* 0x00000000160472ca */ /* 0x000fda00000e0000 */
[----:B0-----:R-:W-:-:S04]  /*10cf0*/  IMAD.U32 R3, RZ, RZ, UR4 ;  /* 0x00000004ff037e24 */ /* 0x001fc8000f8e00ff */
[----:B------:R0:W2:Y:S03]  /*10d00*/  SYNCS.PHASECHK.TRANS64.TRYWAIT P1, [R3+URZ+0x32410], R2 ;  /* 0x03241002030075a7 */ /* 0x0000a6000802017f */
[----:B--2---:R-:W-:Y:S05]  /*10d10*/  @!P1 NANOSLEEP.SYNCS 0x989680 ;  /* 0x009896800000995d */ /* 0x004fea0003900000 */
[----:B------:R-:W2:Y:S02]  /*10d20*/  @!P1 SYNCS.PHASECHK.TRANS64 P1, [R3+URZ+0x32410], R2 ;  /* 0x03241002030095a7 */ /* 0x000ea4000802007f */
[----:B--2---:R-:W-:Y:S05]  /*10d30*/  @!P1 BRA `(.L_x_4409) ;  /* 0xfffffffc00e89947 */ /* 0x004fea000383ffff */
[----:B------:R-:W-:Y:S05]  /*10d40*/  BRA `(.L_x_4526) ;  /* 0xffffff0c00787947 */ /* 0x000fea000383ffff */
.L_x_4413:
[----:B------:R-:W-:-:S13]  /*10d50*/  R2UR UR4, R22 ;  /* 0x00000000160472ca */ /* 0x000fda00000e0000 */
[----:B0-----:R-:W-:-:S04]  /*10d60*/  IMAD.U32 R3, RZ, RZ, UR4 ;  /* 0x00000004ff037e24 */ /* 0x001fc8000f8e00ff */
[----:B------:R0:W3:Y:S03]  /*10d70*/  SYNCS.PHASECHK.TRANS64.TRYWAIT P1, [R3+URZ+0x32450], R2 ;  /* 0x03245002030075a7 */ /* 0x0000e6000802017f */
[----:B---3--:R-:W-:Y:S05]  /*10d80*/  @!P1 NANOSLEEP.SYNCS 0x989680 ;  /* 0x009896800000995d */ /* 0x008fea0003900000 */
[----:B------:R-:W3:Y:S02]  /*10d90*/  @!P1 SYNCS.PHASECHK.TRANS64 P1, [R3+URZ+0x32450], R2 ;  /* 0x03245002030095a7 */ /* 0x000ee4000802007f */
[----:B---3--:R-:W-:Y:S05]  /*10da0*/  @!P1 BRA `(.L_x_4413) ;  /* 0xfffffffc00e89947 */ /* 0x008fea000383ffff */
[----:B------:R-:W-:Y:S05]  /*10db0*/  BRA `(.L_x_4412) ;  /* 0xffffff0c00847947 */ /* 0x000fea000383ffff */
.L_x_4418:
[----:B--2---:R-:W-:-:S04]  /*10dc0*/  IMAD.U32 R152, RZ, RZ, UR5 ;  /* 0x00000005ff987e24 */ /* 0x004fc8000f8e00ff */
[----:B------:R2:W3:Y:S03]  /*10dd0*/  SYNCS.PHASECHK.TRANS64.TRYWAIT P3, [R152+URZ+0x32430], R201 ;  /* 0x032430c9980075a7 */ /* 0x0004e6000806017f */
[----:B---3--:R-:W-:Y:S05]  /*10de0*/  @!P3 NANOSLEEP.SYNCS 0x989680 ;  /* 0x009896800000b95d */ /* 0x008fea0003900000 */
[----:B------:R-:W3:Y:S02]  /*10df0*/  @!P3 SYNCS.PHASECHK.TRANS64 P3, [R152+URZ+0x32430], R201 ;  /* 0x032430c99800b5a7 */ /* 0x000ee4000806007f */
[----:B---3--:R-:W-:Y:S05]  /*10e00*/  @!P3 BRA `(.L_x_4418) ;  /* 0xfffffffc00ecb947 */ /* 0x008fea000383ffff */
[----:B------:R-:W-:Y:S05]  /*10e10*/  BRA `(.L_x_4417) ;  /* 0xffffff3400107947 */ /* 0x000fea000383ffff */
.L_x_4422:
[----:B--2---:R-:W-:-:S04]  /*10e20*/  IMAD.U32 R202, RZ, RZ, UR5 ;  /* 0x00000005ffca7e24 */ /* 0x004fc8000f8e00ff */
[----:B------:R2:W3:Y:S03]  /*10e30*/  SYNCS.PHASECHK.TRANS64.TRYWAIT P3, [R202+URZ+0x32450], R201 ;  /* 0x032450c9ca0075a7 */ /* 0x0004e6000806017f */
[----:B---3--:R-:W-:Y:S05]  /*10e40*/  @!P3 NANOSLEEP.SYNCS 0x989680 ;  /* 0x009896800000b95d */ /* 0x008fea0003900000 */
[----:B------:R-:W3:Y:S02]  /*10e50*/  @!P3 SYNCS.PHASECHK.TRANS64 P3, [R202+URZ+0x32450], R201 ;  /* 0x032450c9ca00b5a7 */ /* 0x000ee4000806007f */
[----:B---3--:R-:W-:Y:S05]  /*10e60*/  @!P3 BRA `(.L_x_4422) ;  /* 0xfffffffc00ecb947 */ /* 0x008fea000383ffff */
[----:B------:R-:W-:Y:S05]  /*10e70*/  BRA `(.L_x_4421) ;  /* 0xffffff3400dc7947 */ /* 0x000fea000383ffff */
.L_x_4428:
[----:B---3--:R-:W-:-:S04]  /*10e80*/  IMAD.U32 R152, RZ, RZ, UR6 ;  /* 0x00000006ff987e24 */ /* 0x008fc8000f8e00ff */
[----:B------:R3:W4:Y:S03]  /*10e90*/  SYNCS.PHASECHK.TRANS64.TRYWAIT P1, [R152+URZ+0x32430], R23 ;  /* 0x03243017980075a7 */ /* 0x000726000802017f */
[----:B----4-:R-:W-:Y:S05]  /*10ea0*/  @!P1 NANOSLEEP.SYNCS 0x989680 ;  /* 0x009896800000995d */ /* 0x010fea0003900000 */
[----:B------:R-:W4:Y:S02]  /*10eb0*/  @!P1 SYNCS.PHASECHK.TRANS64 P1, [R152+URZ+0x32430], R23 ;  /* 0x03243017980095a7 */ /* 0x000f24000802007f */
[----:B----4-:R-:W-:Y:S05]  /*10ec0*/  @!P1 BRA `(.L_x_4428) ;  /* 0xfffffffc00ec9947 */ /* 0x010fea000383ffff */
[----:B------:R-:W-:Y:S05]  /*10ed0*/  BRA `(.L_x_4427) ;  /* 0xffffff60000c7947 */ /* 0x000fea000383ffff */
.L_x_4432:
[----:B-1----:R-:W-:-:S04]  /*10ee0*/  IMAD.U32 R204, RZ, RZ, UR6 ;  /* 0x00000006ffcc7e24 */ /* 0x002fc8000f8e00ff */
[----:B------:R1:W3:Y:S03]  /*10ef0*/  SYNCS.PHASECHK.TRANS64.TRYWAIT P1, [R204+URZ+0x32450], R23 ;  /* 0x03245017cc0075a7 */ /* 0x0002e6000802017f */
[----:B---3--:R-:W-:Y:S05]  /*10f00*/  @!P1 NANOSLEEP.SYNCS 0x989680 ;  /* 0x009896800000995d */ /* 0x008fea0003900000 */
[----:B------:R-:W3:Y:S02]  /*10f10*/  @!P1 SYNCS.PHASECHK.TRANS64 P1, [R204+URZ+0x32450], R23 ;  /* 0x03245017cc0095a7 */ /* 0x000ee4000802007f */
[----:B---3--:R-:W-:Y:S05]  /*10f20*/  @!P1 BRA `(.L_x_4432) ;  /* 0xfffffffc00ec9947 */ /* 0x008fea000383ffff */
[----:B------:R-:W-:Y:S05]  /*10f30*/  BRA `(.L_x_4431) ;  /* 0xffffff60008c7947 */ /* 0x000fea000383ffff */
.L_x_4444:
[----:B------:R-:W-:Y:S02]  /*10f40*/  IMAD.MOV.U32 R13, RZ, RZ, R6 ;  /* 0x000000ffff0d7224 */ /* 0x000fe400078e0006 */
[----:B------:R-:W-:Y:S02]  /*10f50*/  IMAD.MOV.U32 R12, RZ, RZ, RZ ;  /* 0x000000ffff0c7224 */ /* 0x000fe400078e00ff */
[----:B------:R-:W-:Y:S02]  /*10f60*/  IMAD.MOV.U32 R11, RZ, RZ, 0x1f ;  /* 0x0000001fff0b7424 */ /* 0x000fe400078e00ff */
[----:B------:R-:W-:-:S07]  /*10f70*/  IMAD.MOV.U32 R15, RZ, RZ, -0x1 ;  /* 0xffffffffff0f7424 */ /* 0x000fce00078e00ff */
[----:B------:R-:W-:Y:S05]  /*10f80*/  WARPSYNC.COLLECTIVE R15, `(.L_x_4527) ;  /* 0x000000000f087348 */ /* 0x000fea0003c00000 */
[----:B------:R0:W1:Y:S02]  /*10f90*/  SHFL.IDX P6, R14, R13, R12, R11 ;  /* 0x0000000c0d0e7389 */ /* 0x00006400000c000b */
[----:B01----:R-:W-:Y:S01]  /*10fa0*/  ENDCOLLECTIVE ;  /* 0x000000000000791b */ /* 0x003fe20003800000 */
.L_x_4527:
[----:B------:R-:W-:Y:S05]  /*10fb0*/  BRA `(.L_x_4528) ;  /* 0xffffffbc001c7947 */ /* 0x000fea000383ffff */
.L_x_4446:
[----:B------:R-:W-:Y:S01]  /*10fc0*/  BSSY B0, `(.L_x_4529) ;  /* 0x0000006000007945 */ /* 0x000fe20003800000 */
[----:B------:R-:W-:-:S07]  /*10fd0*/  IMAD.MOV.U32 R15, RZ, RZ, -0x1 ;  /* 0xffffffffff0f7424 */ /* 0x000fce00078e00ff */
[----:B0-----:R-:W-:Y:S05]  /*10fe0*/  WARPSYNC.COLLECTIVE R15, `(.L_x_4530) ;  /* 0x000000000f0c7348 */ /* 0x001fea0003c00000 */
[----:B------:R-:W-:Y:S02]  /*10ff0*/  ELECT P6, UR62, PT ;  /* 0x00000000003e782f */ /* 0x000fe400038c0000 */
[----:B------:R-:W-:Y:S01]  /*11000*/  MOV R14, UR62 ;  /* 0x0000003e000e7c02 */ /* 0x000fe20008000f00 */
[----:B0-----:R-:W-:Y:S10]  /*11010*/  ENDCOLLECTIVE ;  /* 0x000000000000791b */ /* 0x001ff40003800000 */
.L_x_4530:
[----:B------:R-:W-:Y:S05]  /*11020*/  BSYNC B0 ;  /* 0x0000000000007941 */ /* 0x000fea0003800000 */
.L_x_4529:
[----:B------:R-:W-:Y:S05]  /*11030*/  BRA `(.L_x_4531) ;  /* 0xffffffbc00207947 */ /* 0x000fea000383ffff */
.L_x_4448:
[----:B0-----:R-:W-:-:S04]  /*11040*/  IMAD.U32 R3, RZ, RZ, UR38 ;  /* 0x00000026ff037e24 */ /* 0x001fc8000f8e00ff */
[----:B------:R0:W1:Y:S03]  /*11050*/  SYNCS.PHASECHK.TRANS64.TRYWAIT P0, [R3+URZ+0x32440], R0 ;  /* 0x03244000030075a7 */ /* 0x000066000800017f */
[----:B-1----:R-:W-:Y:S05]  /*11060*/  @!P0 NANOSLEEP.SYNCS 0x989680 ;  /* 0x009896800000895d */ /* 0x002fea0003900000 */
[----:B------:R-:W1:Y:S02]  /*11070*/  @!P0 SYNCS.PHASECHK.TRANS64 P0, [R3+URZ+0x32440], R0 ;  /* 0x03244000030085a7 */ /* 0x000e64000800007f */
[----:B-1----:R-:W-:Y:S05]  /*11080*/  @!P0 BRA `(.L_x_4448) ;  /* 0xfffffffc00ec8947 */ /* 0x002fea000383ffff */
[----:B------:R-:W-:Y:S05]  /*11090*/  BRA `(.L_x_4532) ;  /* 0xffffffbc00847947 */ /* 0x000fea000383ffff */
.L_x_4451:
[----:B------:R-:W-:Y:S02]  /*110a0*/  IMAD.MOV.U32 R13, RZ, RZ, R3 ;  /* 0x000000ffff0d7224 */ /* 0x000fe400078e0003 */
[----:B------:R-:W-:Y:S02]  /*110b0*/  IMAD.MOV.U32 R12, RZ, RZ, RZ ;  /* 0x000000ffff0c7224 */ /* 0x000fe400078e00ff */
[----:B------:R-:W-:Y:S02]  /*110c0*/  IMAD.MOV.U32 R11, RZ, RZ, 0x181f ;  /* 0x0000181fff0b7424 */ /* 0x000fe400078e00ff */
[----:B------:R-:W-:Y:S02]  /*110d0*/  IMAD.MOV.U32 R15, RZ, RZ, -0x1 ;  /* 0xffffffffff0f7424 */ /* 0x000fe400078e00ff */
[----:B------:R-:W-:-:S07]  /*110e0*/  IMAD R6, R8, 0x80, R6 ;  /* 0x0000008008067824 */ /* 0x000fce00078e0206 */
[----:B0-----:R-:W-:Y:S05]  /*110f0*/  WARPSYNC.COLLECTIVE R15, `(.L_x_4533) ;  /* 0x000000000f087348 */ /* 0x001fea0003c00000 */
[----:B------:R1:W2:Y:S02]  /*11100*/  SHFL.IDX P6, R14, R13, R12, R11 ;  /* 0x0000000c0d0e7389 */ /* 0x0002a400000c000b */
[----:B012---:R-:W-:Y:S01]  /*11110*/  ENDCOLLECTIVE ;  /* 0x000000000000791b */ /* 0x007fe20003800000 */
.L_x_4533:
[----:B------:R0:W-:Y:S01]  /*11120*/  STL [R1+0x4], R6 ;  /* 0x0000040601007387 */ /* 0x0001e20000100800 */
[----:B------:R-:W-:Y:S02]  /*11130*/  IMAD.MOV.U32 R13, RZ, RZ, R0 ;  /* 0x000000ffff0d7224 */ /* 0x000fe400078e0000 */
[----:B------:R-:W-:-:S07]  /*11140*/  IMAD.MOV.U32 R4, RZ, RZ, R14 ;  /* 0x000000ffff047224 */ /* 0x000fce00078e000e */
[----:B0-----:R-:W-:Y:S05]  /*11150*/  WARPSYNC.COLLECTIVE R15, `(.L_x_4534) ;  /* 0x000000000f087348 */ /* 0x001fea0003c00000 */
[----:B------:R1:W2:Y:S02]  /*11160*/  SHFL.IDX P6, R14, R13, R12, R11 ;  /* 0x0000000c0d0e7389 */ /* 0x0002a400000c000b */
[----:B012---:R-:W-:Y:S01]  /*11170*/  ENDCOLLECTIVE ;  /* 0x000000000000791b */ /* 0x007fe20003800000 */
.L_x_4534:
[----:B------:R-:W-:Y:S01]  /*11180*/  ULDC UR4, c[0x0][0x288] ;  /* 0x0000a20000047ab9 */ /* 0x000fe20000000800 */
[----:B------:R-:W-:Y:S01]  /*11190*/  ULDC.64 UR6, c[0x0][0x208] ;  /* 0x0000820000067ab9 */ /* 0x000fe20000000a00 */
[----:B------:R-:W-:-:S05]  /*111a0*/  IMAD R2, R7, UR4, RZ ;  /* 0x0000000407027c24 */ /* 0x000fca000f8e02ff */
[----:B------:R-:W-:Y:S01]  /*111b0*/  ISETP.GE.AND P1, PT, R6, R2, PT ;  /* 0x000000020600720c */ /* 0x000fe20003f26270 */
[----:B------:R-:W-:Y:S02]  /*111c0*/  IMAD.MOV.U32 R13, RZ, RZ, R3 ;  /* 0x000000ffff0d7224 */ /* 0x000fe400078e0003 */
[----:B------:R-:W-:-:S10]  /*111d0*/  IMAD.MOV.U32 R12, RZ, RZ, 0x1 ;  /* 0x00000001ff0c7424 */ /* 0x000fd400078e00ff */
[----:B------:R-:W-:Y:S01]  /*111e0*/  @!P1 LEA R8, R9, UR38, 0x1 ;  /* 0x0000002609089c11 */ /* 0x000fe2000f8e08ff */
        /* <DEDUP_REMOVED lines=13> */
.L_x_4535:
[----:B------:R-:W-:-:S04]  /*112c0*/  IMAD.MOV.U32 R8, RZ, RZ, R6 ;  /* 0x000000ffff087224 */ /* 0x000fc800078e0006 */
[----:B------:R-:W-:Y:S02]  /*112d0*/  VIADD R4, R8, 0x10 ;  /* 0x0000001008047836 */ /* 0x000fe40000000000 */
[----:B------:R-:W-:-:S03]  /*112e0*/  IMAD.MOV.U32 R13, RZ, RZ, R0 ;  /* 0x000000ffff0d7224 */ /* 0x000fc600078e0000 */
[----:B------:R-:W-:Y:S01]  /*112f0*/  ISETP.GE.AND P2, PT, R4, R2, PT ;  /* 0x000000020400720c */ /* 0x000fe20003f46270 */
[----:B------:R0:W-:Y:S01]  /*11300*/  STL [R1+0x14], R4 ;  /* 0x0000140401007387 */ /* 0x0001e20000100800 */
[----:B------:R-:W-:-:S11]  /*11310*/  IMAD.MOV.U32 R6, RZ, RZ, R14 ;  /* 0x000000ffff067224 */ /* 0x000fd600078e000e */
[----:B0-----:R-:W-:Y:S05]  /*11320*/  WARPSYNC.COLLECTIVE R15, `(.L_x_4536) ;  /* 0x000000000f087348 */ /* 0x001fea0003c00000 */
[----:B------:R1:W2:Y:S02]  /*11330*/  SHFL.IDX P6, R14, R13, R12, R11 ;  /* 0x0000000c0d0e7389 */ /* 0x0002a400000c000b */
[----:B012---:R-:W-:Y:S01]  /*11340*/  ENDCOLLECTIVE ;  /* 0x000000000000791b */ /* 0x007fe20003800000 */
.L_x_4536:
[----:B------:R-:W-:Y:S01]  /*11350*/  ULDC.64 UR4, c[0x0][0x208] ;  /* 0x0000820000047ab9 */ /* 0x000fe20000000a00 */
[----:B------:R-:W-:Y:S02]  /*11360*/  IMAD.MOV.U32 R13, RZ, RZ, R3 ;  /* 0x000000ffff0d7224 */ /* 0x000fe400078e0003 */
[----:B------:R-:W-:Y:S02]  /*11370*/  IMAD.MOV.U32 R12, RZ, RZ, 0x2 ;  /* 0x00000002ff0c7424 */ /* 0x000fe400078e00ff */
[----:B------:R-:W-:-:S05]  /*11380*/  IMAD.MOV.U32 R7, RZ, RZ, R14 ;  /* 0x000000ffff077224 */ /* 0x000fca00078e000e */
[----:B------:R-:W-:Y:S02]  /*11390*/  @!P2 LEA R4, P1, R10, R7, 0x1 ;  /* 0x000000070a04a211 */ /* 0x000fe400078208ff */
[----:B------:R-:W-:-:S03]  /*113a0*/  @!P2 LEA R7, R9, UR38, 0x1 ;  /* 0x000000260907ac11 */ /* 0x000fc6000f8e08ff */
[----:B------:R-:W-:Y:S02]  /*113b0*/  @!P2 IMAD.X R5, RZ, RZ, R6, P1 ;  /* 0x000000ffff05a224 */ /* 0x000fe400008e0606 */
        /* <DEDUP_REMOVED lines=9> */
.L_x_4537:
        /* <DEDUP_REMOVED lines=9> */
.L_x_4538:
        /* <DEDUP_REMOVED lines=17> */
.L_x_4539:
[----:B------:R0:W-:Y:S01]  /*115f0*/  STL [R1+0x20], R7 ;  /* 0x0000200701007387 */ /* 0x0001e20000100800 */
[----:B------:R-:W-:Y:S01]  /*11600*/  @!P1 LEA R6, R9, UR38, 0x1 ;  /* 0x0000002609069c11 */ /* 0x000fe2000f8e08ff */
[----:B------:R-:W-:Y:S02]  /*11610*/  IMAD.MOV.U32 R13, RZ, RZ, R0 ;  /* 0x000000ffff0d7224 */ /* 0x000fe400078e0000 */
[----:B------:R-:W-:-:S07]  /*11620*/  IMAD.MOV.U32 R4, RZ, RZ, R14 ;  /* 0x000000ffff047224 */ /* 0x000fce00078e000e */
[----:B0-----:R-:W-:Y:S05]  /*11630*/  WARPSYNC.COLLECTIVE R15, `(.L_x_4540) ;  /* 0x000000000f087348 */ /* 0x001fea0003c00000 */
[----:B------:R1:W2:Y:S02]  /*11640*/  SHFL.IDX P6, R14, R13, R12, R11 ;  /* 0x0000000c0d0e7389 */ /* 0x0002a400000c000b */
[----:B012---:R-:W-:Y:S01]  /*11650*/  ENDCOLLECTIVE ;  /* 0x000000000000791b */ /* 0x007fe20003800000 */
.L_x_4540:
        /* <DEDUP_REMOVED lines=18> */
.L_x_4541:
[----:B------:R0:W-:Y:S01]  /*11780*/  STL [R1+0x24], R7 ;  /* 0x0000240701007387 */ /* 0x0001e20000100800 */
[----:B------:R-:W-:Y:S01]  /*11790*/  @!P1 LEA R6, R9, UR38, 0x1 ;  /* 0x0000002609069c11 */ /* 0x000fe2000f8e08ff */
[----:B------:R-:W-:Y:S02]  /*117a0*/  IMAD.MOV.U32 R13, RZ, RZ, R0 ;  /* 0x000000ffff0d7224 */ /* 0x000fe400078e0000 */
[----:B------:R-:W-:-:S07]  /*117b0*/  IMAD.MOV.U32 R4, RZ, RZ, R14 ;  /* 0x000000ffff047224 */ /* 0x000fce00078e000e */
[----:B0-----:R-:W-:Y:S05]  /*117c0*/  WARPSYNC.COLLECTIVE R15, `(.L_x_4542) ;  /* 0x000000000f087348 */ /* 0x001fea0003c00000 */
[----:B------:R1:W2:Y:S02]  /*117d0*/  SHFL.IDX P6, R14, R13, R12, R11 ;  /* 0x0000000c0d0e7389 */ /* 0x0002a400000c000b */
[----:B012---:R-:W-:Y:S01]  /*117e0*/  ENDCOLLECTIVE ;  /* 0x000000000000791b */ /* 0x007fe20003800000 */
.L_x_4542:
        /* <DEDUP_REMOVED lines=18> */
.L_x_4543:
[----:B------:R0:W-:Y:S01]  /*11910*/  STL [R1+0x28], R7 ;  /* 0x0000280701007387 */ /* 0x0001e20000100800 */
[----:B------:R-:W-:Y:S01]  /*11920*/  @!P1 LEA R6, R9, UR38, 0x1 ;  /* 0x0000002609069c11 */ /* 0x000fe2000f8e08ff */
[----:B------:R-:W-:Y:S02]  /*11930*/  IMAD.MOV.U32 R13, RZ, RZ, R0 ;  /* 0x000000ffff0d7224 */ /* 0x000fe400078e0000 */
[----:B------:R-:W-:-:S07]  /*11940*/  IMAD.MOV.U32 R4, RZ, RZ, R14 ;  /* 0x000000ffff047224 */ /* 0x000fce00078e000e */
[----:B0-----:R-:W-:Y:S05]  /*11950*/  WARPSYNC.COLLECTIVE R15, `(.L_x_4544) ;  /* 0x000000000f087348 */ /* 0x001fea0003c00000 */
[----:B------:R1:W2:Y:S02]  /*11960*/  SHFL.IDX P6, R14, R13, R12, R11 ;  /* 0x0000000c0d0e7389 */ /* 0x0002a400000c000b */
[----:B012---:R-:W-:Y:S01]  /*11970*/  ENDCOLLECTIVE ;  /* 0x000000000000791b */ /* 0x007fe20003800000 */
.L_x_4544:
        /* <DEDUP_REMOVED lines=17> */
.L_x_4545:
[----:B------:R-:W-:Y:S01]  /*11a90*/  @!P1 LEA R6, R9, UR38, 0x1 ;  /* 0x0000002609069c11 */ /* 0x000fe2000f8e08ff */
[----:B------:R-:W-:Y:S02]  /*11aa0*/  IMAD.MOV.U32 R13, RZ, RZ, R0 ;  /* 0x000000ffff0d7224 */ /* 0x000fe400078e0000 */
[----:B------:R-:W-:-:S07]  /*11ab0*/  IMAD.MOV.U32 R4, RZ, RZ, R14 ;  /* 0x000000ffff047224 */ /* 0x000fce00078e000e */
[----:B------:R-:W-:Y:S05]  /*11ac0*/  WARPSYNC.COLLECTIVE R15, `(.L_x_4546) ;  /* 0x000000000f087348 */ /* 0x000fea0003c00000 */
[----:B------:R0:W1:Y:S02]  /*11ad0*/  SHFL.IDX P6, R14, R13, R12, R11 ;  /* 0x0000000c0d0e7389 */ /* 0x00006400000c000b */
[----:B01----:R-:W-:Y:S01]  /*11ae0*/  ENDCOLLECTIVE ;  /* 0x000000000000791b */ /* 0x003fe20003800000 */
.L_x_4546:
        /* <DEDUP_REMOVED lines=16> */
.L_x_4547:
[----:B------:R-:W-:Y:S02]  /*11bf0*/  IMAD.MOV.U32 R13, RZ, RZ, R0 ;  /* 0x000000ffff0d7224 */ /* 0x000fe400078e0000 */
[----:B------:R-:W-:-:S07]  /*11c00*/  IMAD.MOV.U32 R3, RZ, RZ, R14 ;  /* 0x000000ffff037224 */ /* 0x000fce00078e000e */
[----:B------:R-:W-:Y:S05]  /*11c10*/  WARPSYNC.COLLECTIVE R15, `(.L_x_4548) ;  /* 0x000000000f087348 */ /* 0x000fea0003c00000 */
[----:B------:R0:W1:Y:S02]  /*11c20*/  SHFL.IDX P6, R14, R13, R12, R11 ;  /* 0x0000000c0d0e7389 */ /* 0x00006400000c000b */
[----:B01----:R-:W-:Y:S01]  /*11c30*/  ENDCOLLECTIVE ;  /* 0x000000000000791b */ /* 0x003fe20003800000 */
.L_x_4548:
[----:B------:R-:W-:Y:S01]  /*11c40*/  IMAD.MOV.U32 R0, RZ, RZ, R14 ;  /* 0x000000ffff007224 */ /* 0x000fe200078e000e */
[----:B------:R-:W-:Y:S06]  /*11c50*/  BRA `(.L_x_4549) ;  /* 0xffffffbc00947947 */ /* 0x000fec000383ffff */
.L_x_4453:
        /* <DEDUP_REMOVED lines=8> */
.L_x_4551:
[----:B------:R-:W-:Y:S05]  /*11ce0*/  BSYNC B0 ;  /* 0x0000000000007941 */ /* 0x000fea0003800000 */
.L_x_4550:
        /* <DEDUP_REMOVED lines=11> */
.L_x_4552:
        /* <DEDUP_REMOVED lines=29> */
[----:B------:R-:W-:-:S04]  /*11f70*/  LOP3.LUT R17, R17, 0xffffff7f, RZ, 0xc0, !PT ;  /* 0xffffff7f11117812 */ /* 0x000fc800078ec0ff */
[----:B------:R-:W-:-:S04]  /*11f80*/  LOP3.LUT R17, R17, 0xfffffffb, RZ, 0xc0, !PT ;  /* 0xfffffffb11117812 */ /* 0x000fc800078ec0ff */
[----:B------:R-:W-:Y:S02]  /*11f90*/  @P6 LOP3.LUT R17, R17, 0x4, RZ, 0xfc, !PT ;  /* 0x0000000411116812 */ /* 0x000fe400078efcff */
[----:B------:R-:W-:Y:S02]  /*11fa0*/  @!P4 LEA R3, P6, R8, R3, 0x1 ;  /* 0x000000030803c211 */ /* 0x000fe400078c08ff */
[----:B------:R-:W-:-:S03]  /*11fb0*/  @P5 LOP3.LUT R17, R17, 0x80, RZ, 0xfc, !PT ;  /* 0x0000008011115812 */ /* 0x000fc600078efcff */
[----:B------:R-:W-:Y:S01]  /*11fc0*/  @!P4 IMAD.X R2, RZ, RZ, R2, P6 ;  /* 0x000000ffff02c224 */ /* 0x000fe200030e0602 */
[----:B------:R-:W-:-:S04]  /*11fd0*/  LOP3.LUT P5, RZ, R17, 0x20, RZ, 0xc0, !PT ;  /* 0x0000002011ff7812 */ /* 0x000fc800078ac0ff */
        /* <DEDUP_REMOVED lines=14> */
.L_x_4553:
[C---:B------:R-:W-:Y:S02]  /*120c0*/  @!P5 LEA R9, R10.reuse, UR38, 0x1 ;  /* 0x000000260a09dc11 */ /* 0x040fe4000f8e08ff */
[----:B------:R-:W-:Y:S01]  /*120d0*/  @!P4 LEA R7, R10, UR38, 0x1 ;  /* 0x000000260a07cc11 */ /* 0x000fe2000f8e08ff */
[----:B------:R-:W-:Y:S02]  /*120e0*/  IMAD.MOV.U32 R13, RZ, RZ, R5 ;  /* 0x000000ffff0d7224 */ /* 0x000fe400078e0005 */
[----:B------:R-:W-:-:S07]  /*120f0*/  IMAD.MOV.U32 R6, RZ, RZ, R14 ;  /* 0x000000ffff067224 */ /* 0x000fce00078e000e */
[----:B------:R-:W-:Y:S05]  /*12100*/  WARPSYNC.COLLECTIVE R15, `(.L_x_4554) ;  /* 0x000000000f087348 */ /* 0x000fea0003c00000 */
[----:B------:R0:W1:Y:S02]  /*12110*/  SHFL.IDX P6, R14, R13, R12, R11 ;  /* 0x0000000c0d0e7389 */ /* 0x00006400000c000b */
[----:B01----:R-:W-:Y:S01]  /*12120*/  ENDCOLLECTIVE ;  /* 0x000000000000791b */ /* 0x003fe20003800000 */
.L_x_4554:
        /* <DEDUP_REMOVED lines=17> */
.L_x_4555:
[----:B------:R-:W-:Y:S01]  /*12240*/  @!P4 LEA R7, R10, UR38, 0x1 ;  /* 0x000000260a07cc11 */ /* 0x000fe2000f8e08ff */
[----:B------:R-:W-:Y:S02]  /*12250*/  IMAD.MOV.U32 R13, RZ, RZ, R5 ;  /* 0x000000ffff0d7224 */ /* 0x000fe400078e0005 */
[----:B------:R-:W-:-:S07]  /*12260*/  IMAD.MOV.U32 R6, RZ, RZ, R14 ;  /* 0x000000ffff067224 */ /* 0x000fce00078e000e */
[----:B------:R-:W-:Y:S05]  /*12270*/  WARPSYNC.COLLECTIVE R15, `(.L_x_4556) ;  /* 0x000000000f087348 */ /* 0x000fea0003c00000 */
[----:B------:R0:W1:Y:S02]  /*12280*/  SHFL.IDX P6, R14, R13, R12, R11 ;  /* 0x0000000c0d0e7389 */ /* 0x00006400000c000b */
[----:B01----:R-:W-:Y:S01]  /*12290*/  ENDCOLLECTIVE ;  /* 0x000000000000791b */ /* 0x003fe20003800000 */
.L_x_4556:
        /* <DEDUP_REMOVED lines=17> */
.L_x_4557:
[----:B------:R-:W-:Y:S02]  /*123b0*/  IMAD.MOV.U32 R13, RZ, RZ, R5 ;  /* 0x000000ffff0d7224 */ /* 0x000fe400078e0005 */
[----:B------:R-:W-:-:S07]  /*123c0*/  IMAD.MOV.U32 R6, RZ, RZ, R14 ;  /* 0x000000ffff067224 */ /* 0x000fce00078e000e */
[----:B------:R-:W-:Y:S05]  /*123d0*/  WARPSYNC.COLLECTIVE R15, `(.L_x_4558) ;  /* 0x000000000f087348 */ /* 0x000fea0003c00000 */
[----:B------:R0:W1:Y:S02]  /*123e0*/  SHFL.IDX P6, R14, R13, R12, R11 ;  /* 0x0000000c0d0e7389 */ /* 0x00006400000c000b */
[----:B01----:R-:W-:Y:S01]  /*123f0*/  ENDCOLLECTIVE ;  /* 0x000000000000791b */ /* 0x003fe20003800000 */
.L_x_4558:
        /* <DEDUP_REMOVED lines=16> */
.L_x_4559:
[----:B------:R-:W0:Y:S01]  /*12500*/  S2R R7, SR_TID.X ;  /* 0x0000000000077919 */ /* 0x000e220000002100 */
[----:B------:R-:W-:Y:S02]  /*12510*/  IMAD.MOV.U32 R13, RZ, RZ, R5 ;  /* 0x000000ffff0d7224 */ /* 0x000fe400078e0005 */
[----:B------:R-:W-:-:S07]  /*12520*/  IMAD.MOV.U32 R6, RZ, RZ, R14 ;  /* 0x000000ffff067224 */ /* 0x000fce00078e000e */
[----:B0-----:R-:W-:Y:S05]  /*12530*/  WARPSYNC.COLLECTIVE R15, `(.L_x_4560) ;  /* 0x000000000f087348 */ /* 0x001fea0003c00000 */
[----:B------:R1:W2:Y:S02]  /*12540*/  SHFL.IDX P6, R14, R13, R12, R11 ;  /* 0x0000000c0d0e7389 */ /* 0x0002a400000c000b */
[----:B012---:R-:W-:Y:S01]  /*12550*/  ENDCOLLECTIVE ;  /* 0x000000000000791b */ /* 0x007fe20003800000 */
.L_x_4560:
[----:B------:R-:W-:Y:S01]  /*12560*/  ULDC.64 UR4, c[0x0][0x208] ;  /* 0x0000820000047ab9 */ /* 0x000fe20000000a00 */
[----:B------:R-:W-:Y:S02]  /*12570*/  IMAD.MOV.U32 R13, RZ, RZ, R4 ;  /* 0x000000ffff0d7224 */ /* 0x000fe400078e0004 */
[----:B------:R-:W-:Y:S01]  /*12580*/  IMAD.MOV.U32 R12, RZ, RZ, 0x5 ;  /* 0x00000005ff0c7424 */ /* 0x000fe200078e00ff */
[----:B------:R-:W-:-:S05]  /*12590*/  @!P5 LEA R8, P6, R8, R14, 0x1 ;  /* 0x0000000e0808d211 */ /* 0x000fca00078c08ff */
[----:B------:R-:W-:Y:S01]  /*125a0*/  @!P5 IMAD.X R21, RZ, RZ, R6, P6 ;  /* 0x000000ffff15d224 */ /* 0x000fe200030e0606 */
[C---:B------:R-:W-:Y:S02]  /*125b0*/  LOP3.LUT P6, RZ, R17.reuse, 0x8, RZ, 0xc0, !PT ;  /* 0x0000000811ff7812 */ /* 0x040fe400078cc0ff */
[----:B------:R-:W-:-:S11]  /*125c0*/  LOP3.LUT P5, RZ, R17, 0x80, RZ, 0xc0, !PT ;  /* 0x0000008011ff7812 */ /* 0x000fd600078ac0ff */
[C---:B------:R-:W-:Y:S01]  /*125d0*/  @!P6 LEA R9, R10.reuse, UR38, 0x1 ;  /* 0x000000260a09ec11 */ /* 0x040fe2000f8e08ff */
[----:B------:R-:W-:Y:S02]  /*125e0*/  @!P6 IMAD.MOV.U32 R2, RZ, RZ, R8 ;  /* 0x000000ffff02e224 */ /* 0x000fe400078e0008 */
[----:B------:R-:W-:Y:S02]  /*125f0*/  @!P6 IMAD.MOV.U32 R3, RZ, RZ, R21 ;  /* 0x000000ffff03e224 */ /* 0x000fe400078e0015 */
[----:B------:R-:W-:Y:S01]  /*12600*/  IMAD.SHL.U32 R8, R7, 0x8, RZ ;  /* 0x0000000807087824 */ /* 0x000fe200078e00ff */
[----:B------:R-:W-:Y:S02]  /*12610*/  @!P4 LEA R7, R10, UR38, 0x1 ;  /* 0x000000260a07cc11 */ /* 0x000fe4000f8e08ff */
[----:B------:R-:W-:Y:S01]  /*12620*/  @!PT LDS RZ, [RZ] ;  /* 0x00000000fffff984 */ /* 0x000fe20000000800 */
[----:B------:R-:W-:Y:S01]  /*12630*/  @!PT LDS RZ, [RZ] ;  /* 0x00000000fffff984 */ /* 0x000fe20000000800 */
[----:B------:R-:W-:Y:S01]  /*12640*/  @!PT LDS RZ, [RZ] ;  /* 0x00000000fffff984 */ /* 0x000fe20000000800 */
[----:B------:R0:W-:Y:S02]  /*12650*/  @!P6 LDGSTS.E.BYPASS.LTC128B.128 [R9+0x24400], desc[UR4][R2.64], !P3 ;  /* 0x244000000209efae */ /* 0x0001e4000d901d44 */
[----:B------:R-:W-:-:S02]  /*12660*/  LOP3.LUT R8, R8, 0x38, RZ, 0xc0, !PT ;  /* 0x0000003808087812 */ /* 0x000fc400078ec0ff */
[----:B------:R0:W-:Y:S04]  /*12670*/  @!P6 LDGSTS.E.BYPASS.LTC128B.128 [R9+0x28400], desc[UR4][R2.64+0x80], !P0 ;  /* 0x284000800209efae */ /* 0x0001e8000c101d44 */
[----:B------:R0:W-:Y:S04]  /*12680*/  @!P6 LDGSTS.E.BYPASS.LTC128B.128 [R9+0x2c400], desc[UR4][R2.64+0x100], !P1 ;  /* 0x2c4001000209efae */ /* 0x0001e8000c901d44 */
[----:B------:R0:W-:Y:S02]  /*12690*/  @!P6 LDGSTS.E.BYPASS.LTC128B.128 [R9+0x30400], desc[UR4][R2.64+0x180], !P2 ;  /* 0x304001800209efae */ /* 0x0001e4000d101d44 */
[----:B0-----:R-:W-:Y:S05]  /*126a0*/  WARPSYNC.COLLECTIVE R15, `(.L_x_4561) ;  /* 0x000000000f087348 */ /* 0x001fea0003c00000 */
[----:B------:R1:W2:Y:S02]  /*126b0*/  SHFL.IDX P6, R14, R13, R12, R11 ;  /* 0x0000000c0d0e7389 */ /* 0x0002a400000c000b */
[----:B012---:R-:W-:Y:S01]  /*126c0*/  ENDCOLLECTIVE ;  /* 0x000000000000791b */ /* 0x007fe20003800000 */
.L_x_4561:
[----:B------:R-:W-:Y:S02]  /*126d0*/  IMAD.MOV.U32 R13, RZ, RZ, R5 ;  /* 0x000000ffff0d7224 */ /* 0x000fe400078e0005 */
[----:B------:R-:W-:-:S07]  /*126e0*/  IMAD.MOV.U32 R6, RZ, RZ, R14 ;  /* 0x000000ffff067224 */ /* 0x000fce00078e000e */
[----:B------:R-:W-:Y:S05]  /*126f0*/  WARPSYNC.COLLECTIVE R15, `(.L_x_4562) ;  /* 0x000000000f087348 */ /* 0x000fea0003c00000 */
[----:B------:R0:W1:Y:S02]  /*12700*/  SHFL.IDX P6, R14, R13, R12, R11 ;  /* 0x0000000c0d0e7389 */ /* 0x00006400000c000b */
[----:B01----:R-:W-:Y:S01]  /*12710*/  ENDCOLLECTIVE ;  /* 0x000000000000791b */ /* 0x003fe20003800000 */
.L_x_4562:
        /* <DEDUP_REMOVED lines=18> */
.L_x_4563:
[----:B------:R-:W-:Y:S02]  /*12840*/  IMAD.MOV.U32 R13, RZ, RZ, R5 ;  /* 0x000000ffff0d7224 */ /* 0x000fe400078e0005 */
[----:B------:R-:W-:-:S07]  /*12850*/  IMAD.MOV.U32 R6, RZ, RZ, R14 ;  /* 0x000000ffff067224 */ /* 0x000fce00078e000e */
[----:B------:R-:W-:Y:S05]  /*12860*/  WARPSYNC.COLLECTIVE R15, `(.L_x_4564) ;  /* 0x000000000f087348 */ /* 0x000fea0003c00000 */
[----:B------:R0:W1:Y:S02]  /*12870*/  SHFL.IDX P6, R14, R13, R12, R11 ;  /* 0x0000000c0d0e7389 */ /* 0x00006400000c000b */
[----:B01----:R-:W-:Y:S01]  /*12880*/  ENDCOLLECTIVE ;  /* 0x000000000000791b */ /* 0x003fe20003800000 */
.L_x_4564:
        /* <DEDUP_REMOVED lines=17> */
.L_x_4565:
[----:B------:R-:W-:Y:S02]  /*129a0*/  IMAD.MOV.U32 R13, RZ, RZ, R5 ;  /* 0x000000ffff0d7224 */ /* 0x000fe400078e0005 */
[----:B------:R-:W-:-:S07]  /*129b0*/  IMAD.MOV.U32 R6, RZ, RZ, R14 ;  /* 0x000000ffff067224 */ /* 0x000fce00078e000e */
[----:B------:R-:W-:Y:S05]  /*129c0*/  WARPSYNC.COLLECTIVE R15, `(.L_x_4566) ;  /* 0x000000000f087348 */ /* 0x000fea0003c00000 */
[----:B------:R0:W1:Y:S02]  /*129d0*/  SHFL.IDX P6, R14, R13, R12, R11 ;  /* 0x0000000c0d0e7389 */ /* 0x00006400000c000b */
[----:B01----:R-:W-:Y:S01]  /*129e0*/  ENDCOLLECTIVE ;  /* 0x000000000000791b */ /* 0x003fe20003800000 */
.L_x_4566:
[----:B------:R-:W-:Y:S05]  /*129f0*/  BRA `(.L_x_4567) ;  /* 0xffffffbc00347947 */ /* 0x000fea000383ffff */
.L_x_4456:
[----:B0-----:R-:W-:-:S04]  /*12a00*/  IMAD.U32 R3, RZ, RZ, UR38 ;  /* 0x00000026ff037e24 */ /* 0x001fc8000f8e00ff */
[----:B------:R0:W3:Y:S03]  /*12a10*/  SYNCS.PHASECHK.TRANS64.TRYWAIT P0, [R3+URZ+0x32420], R2 ;  /* 0x03242002030075a7 */ /* 0x0000e6000800017f */
[----:B---3--:R-:W-:Y:S05]  /*12a20*/  @!P0 NANOSLEEP.SYNCS 0x989680 ;  /* 0x009896800000895d */ /* 0x008fea0003900000 */
[----:B------:R-:W3:Y:S02]  /*12a30*/  @!P0 SYNCS.PHASECHK.TRANS64 P0, [R3+URZ+0x32420], R2 ;  /* 0x03242002030085a7 */ /* 0x000ee4000800007f */
[----:B---3--:R-:W-:Y:S05]  /*12a40*/  @!P0 BRA `(.L_x_4456) ;  /* 0xfffffffc00ec8947 */ /* 0x008fea000383ffff */
[----:B------:R-:W-:Y:S05]  /*12a50*/  BRA `(.L_x_4568) ;  /* 0xffffffbc00a87947 */ /* 0x000fea000383ffff */
.L_x_4459:
[----:B0-----:R-:W-:-:S04]  /*12a60*/  IMAD.U32 R3, RZ, RZ, UR38 ;  /* 0x00000026ff037e24 */ /* 0x001fc8000f8e00ff */
[----:B------:R0:W3:Y:S03]  /*12a70*/  SYNCS.PHASECHK.TRANS64.TRYWAIT P0, [R3+URZ+0x32460], R2 ;  /* 0x03246002030075a7 */ /* 0x0000e6000800017f */
[----:B---3--:R-:W-:Y:S05]  /*12a80*/  @!P0 NANOSLEEP.SYNCS 0x989680 ;  /* 0x009896800000895d */ /* 0x008fea0003900000 */
[----:B------:R-:W3:Y:S02]  /*12a90*/  @!P0 SYNCS.PHASECHK.TRANS64 P0, [R3+URZ+0x32460], R2 ;  /* 0x03246002030085a7 */ /* 0x000ee4000800007f */
[----:B---3--:R-:W-:Y:S05]  /*12aa0*/  @!P0 BRA `(.L_x_4459) ;  /* 0xfffffffc00ec8947 */ /* 0x008fea000383ffff */
[----:B------:R-:W-:Y:S05]  /*12ab0*/  BRA `(.L_x_4569) ;  /* 0xffffffbc00b47947 */ /* 0x000fea000383ffff */
.L_x_4471:
[----:B-1----:R-:W-:-:S04]  /*12ac0*/  IMAD.U32 R3, RZ, RZ, UR38 ;  /* 0x00000026ff037e24 */ /* 0x002fc8000f8e00ff */
[----:B------:R1:W3:Y:S03]  /*12ad0*/  SYNCS.PHASECHK.TRANS64.TRYWAIT P0, [R3+URZ+0x32448], R2 ;  /* 0x03244802030075a7 */ /* 0x0002e6000800017f */
[----:B---3--:R-:W-:Y:S05]  /*12ae0*/  @!P0 NANOSLEEP.SYNCS 0x989680 ;  /* 0x009896800000895d */ /* 0x008fea0003900000 */
[----:B------:R-:W3:Y:S02]  /*12af0*/  @!P0 SYNCS.PHASECHK.TRANS64 P0, [R3+URZ+0x32448], R2 ;  /* 0x03244802030085a7 */ /* 0x000ee4000800007f */
[----:B---3--:R-:W-:Y:S05]  /*12b00*/  @!P0 BRA `(.L_x_4471) ;  /* 0xfffffffc00ec8947 */ /* 0x008fea000383ffff */
[----:B------:R-:W-:Y:S05]  /*12b10*/  BRA `(.L_x_4570) ;  /* 0xffffffc400b07947 */ /* 0x000fea000383ffff */
.L_x_4476:
[----:B01----:R-:W-:-:S04]  /*12b20*/  IMAD.U32 R3, RZ, RZ, UR38 ;  /* 0x00000026ff037e24 */ /* 0x003fc8000f8e00ff */
[----:B------:R0:W1:Y:S03]  /*12b30*/  SYNCS.PHASECHK.TRANS64.TRYWAIT P0, [R3+URZ+0x32468], R2 ;  /* 0x03246802030075a7 */ /* 0x000066000800017f */
[----:B-1----:R-:W-:Y:S05]  /*12b40*/  @!P0 NANOSLEEP.SYNCS 0x989680 ;  /* 0x009896800000895d */ /* 0x002fea0003900000 */
[----:B------:R-:W1:Y:S02]  /*12b50*/  @!P0 SYNCS.PHASECHK.TRANS64 P0, [R3+URZ+0x32468], R2 ;  /* 0x03246802030085a7 */ /* 0x000e64000800007f */
[----:B-1----:R-:W-:Y:S05]  /*12b60*/  @!P0 BRA `(.L_x_4476) ;  /* 0xfffffffc00ec8947 */ /* 0x002fea000383ffff */
[----:B------:R-:W-:Y:S05]  /*12b70*/  BRA `(.L_x_4571) ;  /* 0xffffffc800107947 */ /* 0x000fea000383ffff */
.L_x_4487:
[----:B-1----:R-:W-:-:S04]  /*12b80*/  IMAD.U32 R3, RZ, RZ, UR38 ;  /* 0x00000026ff037e24 */ /* 0x002fc8000f8e00ff */
[----:B------:R1:W3:Y:S03]  /*12b90*/  SYNCS.PHASECHK.TRANS64.TRYWAIT P0, [R3+URZ+0x32440], R2 ;  /* 0x03244002030075a7 */ /* 0x0002e6000800017f */
[----:B---3--:R-:W-:Y:S05]  /*12ba0*/  @!P0 NANOSLEEP.SYNCS 0x989680 ;  /* 0x009896800000895d */ /* 0x008fea0003900000 */
[----:B------:R-:W3:Y:S02]  /*12bb0*/  @!P0 SYNCS.PHASECHK.TRANS64 P0, [R3+URZ+0x32440], R2 ;  /* 0x03244002030085a7 */ /* 0x000ee4000800007f */
[----:B---3--:R-:W-:Y:S05]  /*12bc0*/  @!P0 BRA `(.L_x_4487) ;  /* 0xfffffffc00ec8947 */ /* 0x008fea000383ffff */
[----:B------:R-:W-:Y:S05]  /*12bd0*/  BRA `(.L_x_4572) ;  /* 0xffffffcc008c7947 */ /* 0x000fea000383ffff */
.L_x_4492:
[----:B01----:R-:W-:-:S04]  /*12be0*/  IMAD.U32 R3, RZ, RZ, UR38 ;  /* 0x00000026ff037e24 */ /* 0x003fc8000f8e00ff */
[----:B------:R0:W1:Y:S03]  /*12bf0*/  SYNCS.PHASECHK.TRANS64.TRYWAIT P0, [R3+URZ+0x32460], R2 ;  /* 0x03246002030075a7 */ /* 0x000066000800017f */
[----:B-1----:R-:W-:Y:S05]  /*12c00*/  @!P0 NANOSLEEP.SYNCS 0x989680 ;  /* 0x009896800000895d */ /* 0x002fea0003900000 */
[----:B------:R-:W1:Y:S02]  /*12c10*/  @!P0 SYNCS.PHASECHK.TRANS64 P0, [R3+URZ+0x32460], R2 ;  /* 0x03246002030085a7 */ /* 0x000e64000800007f */
[----:B-1----:R-:W-:Y:S05]  /*12c20*/  @!P0 BRA `(.L_x_4492) ;  /* 0xfffffffc00ec8947 */ /* 0x002fea000383ffff */
[----:B------:R-:W-:Y:S05]  /*12c30*/  BRA `(.L_x_4573) ;  /* 0xffffffcc00f07947 */ /* 0x000fea000383ffff */
.L_x_4504:
[----:B-1----:R-:W-:-:S04]  /*12c40*/  IMAD.U32 R3, RZ, RZ, UR38 ;  /* 0x00000026ff037e24 */ /* 0x002fc8000f8e00ff */
[----:B------:R1:W3:Y:S03]  /*12c50*/  SYNCS.PHASECHK.TRANS64.TRYWAIT P0, [R3+URZ+0x32448], R2 ;  /* 0x03244802030075a7 */ /* 0x0002e6000800017f */
[----:B---3--:R-:W-:Y:S05]  /*12c60*/  @!P0 NANOSLEEP.SYNCS 0x989680 ;  /* 0x009896800000895d */ /* 0x008fea0003900000 */
[----:B------:R-:W3:Y:S02]  /*12c70*/  @!P0 SYNCS.PHASECHK.TRANS64 P0, [R3+URZ+0x32448], R2 ;  /* 0x03244802030085a7 */ /* 0x000ee4000800007f */
[----:B---3--:R-:W-:Y:S05]  /*12c80*/  @!P0 BRA `(.L_x_4504) ;  /* 0xfffffffc00ec8947 */ /* 0x008fea000383ffff */
[----:B------:R-:W-:Y:S05]  /*12c90*/  BRA `(.L_x_4574) ;  /* 0xffffffd400787947 */ /* 0x000fea000383ffff */
.L_x_4509:
[----:B-1----:R-:W-:-:S04]  /*12ca0*/  IMAD.U32 R3, RZ, RZ, UR38 ;  /* 0x00000026ff037e24 */ /* 0x002fc8000f8e00ff */
[----:B------:R1:W3:Y:S03]  /*12cb0*/  SYNCS.PHASECHK.TRANS64.TRYWAIT P0, [R3+URZ+0x32468], R2 ;  /* 0x03246802030075a7 */ /* 0x0002e6000800017f */
[----:B---3--:R-:W-:Y:S05]  /*12cc0*/  @!P0 NANOSLEEP.SYNCS 0x989680 ;  /* 0x009896800000895d */ /* 0x008fea0003900000 */
[----:B------:R-:W3:Y:S02]  /*12cd0*/  @!P0 SYNCS.PHASECHK.TRANS64 P0, [R3+URZ+0x32468], R2 ;  /* 0x03246802030085a7 */ /* 0x000ee4000800007f */
[----:B---3--:R-:W-:Y:S05]  /*12ce0*/  @!P0 BRA `(.L_x_4509) ;  /* 0xfffffffc00ec8947 */ /* 0x008fea000383ffff */
[----:B------:R-:W-:Y:S05]  /*12cf0*/  BRA `(.L_x_4575) ;  /* 0xffffffd400dc7947 */ /* 0x000fea000383ffff */
.L_x_4516:
[----:B-1----:R1:W3:Y:S02]  /*12d00*/  SYNCS.PHASECHK.TRANS64.TRYWAIT P0, [R2+URZ+0x32420], R3 ;  /* 0x03242003020075a7 */ /* 0x0022e4000800017f */
[----:B---3--:R-:W-:Y:S05]  /*12d10*/  @!P0 NANOSLEEP.SYNCS 0x989680 ;  /* 0x009896800000895d */ /* 0x008fea0003900000 */
[----:B------:R-:W3:Y:S02]  /*12d20*/  @!P0 SYNCS.PHASECHK.TRANS64 P0, [R2+URZ+0x32420], R3 ;  /* 0x03242003020085a7 */ /* 0x000ee4000800007f */
[----:B---3--:R-:W-:Y:S05]  /*12d30*/  @!P0 BRA `(.L_x_4516) ;  /* 0xfffffffc00f08947 */ /* 0x008fea000383ffff */
[----:B------:R-:W-:Y:S05]  /*12d40*/  BRA `(.L_x_4576) ;  /* 0xffffffd800fc7947 */ /* 0x000fea000383ffff */
.L_x_4517:
[----:B------:R-:W3:Y:S01]  /*12d50*/  S2R R4, SR_TID.X ;  /* 0x0000000000047919 */ /* 0x000ee20000002100 */
[----:B------:R-:W-:Y:S01]  /*12d60*/  BSSY B0, `(.L_x_4577) ;  /* 0x000000a000007945 */ /* 0x000fe20003800000 */
[----:B------:R-:W-:Y:S02]  /*12d70*/  IMAD.MOV.U32 R12, RZ, RZ, RZ ;  /* 0x000000ffff0c7224 */ /* 0x000fe400078e00ff */
[----:B------:R-:W-:Y:S02]  /*12d80*/  IMAD.MOV.U32 R11, RZ, RZ, 0x1f ;  /* 0x0000001fff0b7424 */ /* 0x000fe400078e00ff */
[----:B------:R-:W-:Y:S01]  /*12d90*/  IMAD.MOV.U32 R15, RZ, RZ, -0x1 ;  /* 0xffffffffff0f7424 */ /* 0x000fe200078e00ff */
[----:B---3--:R-:W-:-:S04]  /*12da0*/  SHF.R.U32.HI R4, RZ, 0x5, R4 ;  /* 0x00000005ff047819 */ /* 0x008fc80000011604 */
[----:B------:R-:W-:-:S05]  /*12db0*/  LOP3.LUT R4, R4, 0x3, RZ, 0xc0, !PT ;  /* 0x0000000304047812 */ /* 0x000fca00078ec0ff */
[----:B------:R-:W-:-:S07]  /*12dc0*/  IMAD.MOV.U32 R13, RZ, RZ, R4 ;  /* 0x000000ffff0d7224 */ /* 0x000fce00078e0004 */
[----:B012---:R-:W-:Y:S05]  /*12dd0*/  WARPSYNC.COLLECTIVE R15, `(.L_x_4578) ;  /* 0x000000000f087348 */ /* 0x007fea0003c00000 */
[----:B--2---:R2:W3:Y:S02]  /*12de0*/  SHFL.IDX P6, R14, R13, R12, R11 ;  /* 0x0000000c0d0e7389 */ /* 0x0044e400000c000b */
[----:B0123--:R-:W-:Y:S01]  /*12df0*/  ENDCOLLECTIVE ;  /* 0x000000000000791b */ /* 0x00ffe20003800000 */
.L_x_4578:
[----:B------:R-:W-:Y:S05]  /*12e00*/  BSYNC B0 ;  /* 0x0000000000007941 */ /* 0x000fea0003800000 */
.L_x_4577:
[----:B------:R-:W-:Y:S05]  /*12e10*/  BRA `(.L_x_4579) ;  /* 0xffffffd800e07947 */ /* 0x000fea000383ffff */
.L_x_4518:
[----:B------:R-:W-:Y:S01]  /*12e20*/  BSSY B0, `(.L_x_4580) ;  /* 0x0000006000007945 */ /* 0x000fe20003800000 */
[----:B------:R-:W-:-:S07]  /*12e30*/  IMAD.MOV.U32 R15, RZ, RZ, -0x1 ;  /* 0xffffffffff0f7424 */ /* 0x000fce00078e00ff */
[----:B01----:R-:W-:Y:S05]  /*12e40*/  WARPSYNC.COLLECTIVE R15, `(.L_x_4581) ;  /* 0x000000000f0c7348 */ /* 0x003fea0003c00000 */
[----:B------:R-:W-:Y:S02]  /*12e50*/  ELECT P6, UR62, PT ;  /* 0x00000000003e782f */ /* 0x000fe400038c0000 */
[----:B------:R-:W-:Y:S01]  /*12e60*/  MOV R14, UR62 ;  /* 0x0000003e000e7c02 */ /* 0x000fe20008000f00 */
[----:B01----:R-:W-:Y:S10]  /*12e70*/  ENDCOLLECTIVE ;  /* 0x000000000000791b */ /* 0x003ff40003800000 */
.L_x_4581:
[----:B------:R-:W-:Y:S05]  /*12e80*/  BSYNC B0 ;  /* 0x0000000000007941 */ /* 0x000fea0003800000 */
.L_x_4580:
[----:B------:R-:W-:Y:S05]  /*12e90*/  BRA `(.L_x_4582) ;  /* 0xffffffd800d47947 */ /* 0x000fea000383ffff */
.L_x_4520:
[----:B-1----:R1:W2:Y:S02]  /*12ea0*/  SYNCS.PHASECHK.TRANS64.TRYWAIT P0, [R7+URZ], R4 ;  /* 0x00000004070075a7 */ /* 0x0022a4000800017f */
[----:B--2---:R-:W-:Y:S05]  /*12eb0*/  @!P0 NANOSLEEP.SYNCS 0x989680 ;  /* 0x009896800000895d */ /* 0x004fea0003900000 */
[----:B------:R-:W2:Y:S02]  /*12ec0*/  @!P0 SYNCS.PHASECHK.TRANS64 P0, [R7+URZ], R4 ;  /* 0x00000004070085a7 */ /* 0x000ea4000800007f */
[----:B--2---:R-:W-:Y:S05]  /*12ed0*/  @!P0 BRA `(.L_x_4520) ;  /* 0xfffffffc00f08947 */ /* 0x004fea000383ffff */
[----:B------:R-:W-:Y:S05]  /*12ee0*/  BRA `(.L_x_4583) ;  /* 0xffffffdc00087947 */ /* 0x000fea000383ffff */
.L_x_4521:
[----:B--2---:R2:W3:Y:S02]  /*12ef0*/  SYNCS.PHASECHK.TRANS64.TRYWAIT P0, [R5+URZ], R0 ;  /* 0x00000000050075a7 */ /* 0x0044e4000800017f */
[----:B---3--:R-:W-:Y:S05]  /*12f00*/  @!P0 NANOSLEEP.SYNCS 0x989680 ;  /* 0x009896800000895d */ /* 0x008fea0003900000 */
[----:B------:R-:W3:Y:S02]  /*12f10*/  @!P0 SYNCS.PHASECHK.TRANS64 P0, [R5+URZ], R0 ;  /* 0x00000000050085a7 */ /* 0x000ee4000800007f */
[----:B---3--:R-:W-:Y:S05]  /*12f20*/  @!P0 BRA `(.L_x_4521) ;  /* 0xfffffffc00f08947 */ /* 0x008fea000383ffff */
[----:B------:R-:W-:Y:S05]  /*12f30*/  BRA `(.L_x_4584) ;  /* 0xffffffd800fc7947 */ /* 0x000fea000383ffff */
.L_x_4523:
[----:B--2---:R2:W3:Y:S02]  /*12f40*/  SYNCS.PHASECHK.TRANS64.TRYWAIT P0, [R5+URZ], R4 ;  /* 0x00000004050075a7 */ /* 0x0044e4000800017f */
[----:B---3--:R-:W-:Y:S05]  /*12f50*/  @!P0 NANOSLEEP.SYNCS 0x989680 ;  /* 0x009896800000895d */ /* 0x008fea0003900000 */
[----:B------:R-:W3:Y:S02]  /*12f60*/  @!P0 SYNCS.PHASECHK.TRANS64 P0, [R5+URZ], R4 ;  /* 0x00000004050085a7 */ /* 0x000ee4000800007f */
[----:B---3--:R-:W-:Y:S05]  /*12f70*/  @!P0 BRA `(.L_x_4523) ;  /* 0xfffffffc00f08947 */ /* 0x008fea000383ffff */
[----:B------:R-:W-:Y:S05]  /*12f80*/  BRA `(.L_x_4585) ;  /* 0xffffffdc00007947 */ /* 0x000fea000383ffff */
.L_x_4586:
        /* <DEDUP_REMOVED lines=15> */
.L_x_6144:


//--------------------- .text._ZN7cutlass13device_kernelIN5flash11enable_sm90INS1_16FlashAttnFwdSm90INS1_25CollectiveMainloopFwdSm90ILi2EN4cute5tupleIJNS5_1CILi1EEES8_S8_EEENS6_IJNS7_ILi128EEENS7_ILi96EEENS7_ILi64EEEEEELi256ENS_6half_tEfNS_4arch4Sm90ELb1ELb0ELb0ELb1ELb0ELb0ELb0ELb1ELb0ELb1ELb1ELb0EEENS1_21CollectiveEpilogueFwdINS6_IJSA_NS7_ILi256EEESB_EEES9_SE_SG_Li256ELb1ELb1ELb1ELb0EEENS1_36VarlenDynamicPersistentTileSchedulerILi128ELi96ELi256ELi128ELb1ELb1ELb1ELb1ELb1ELb1EEEEEEEEEvNT_6ParamsE --------------------------
	.section	.text._ZN7cutlass13device_kernelIN5flash11enable_sm90INS1_16FlashAttnFwdSm90INS1_25CollectiveMainloopFwdSm90ILi2EN4cute5tupleIJNS5_1CILi1EEES8_S8_EEENS6_IJNS7_ILi128EEENS7_ILi96EEENS7_ILi64EEEEEELi256ENS_6half_tEfNS_4arch4Sm90ELb1ELb0ELb0ELb1ELb0ELb0ELb0ELb1ELb0ELb1ELb1ELb0EEENS1_21CollectiveEpilogueFwdINS6_IJSA_NS7_ILi256EEESB_EEES9_SE_SG_Li256ELb1ELb1ELb1ELb0EEENS1_36VarlenDynamicPersistentTileSchedulerILi128ELi96ELi256ELi128ELb1ELb1ELb1ELb1ELb1ELb1EEEEEEEEEvNT_6ParamsE,"ax",@progbits
	.align	128
.text._ZN7cutlass13device_kernelIN5flash11enable_sm90INS1_16FlashAttnFwdSm90INS1_25CollectiveMainloopFwdSm90ILi2EN4cute5tupleIJNS5_1CILi1EEES8_S8_EEENS6_IJNS7_ILi128EEENS7_ILi96EEENS7_ILi64EEEEEELi256ENS_6half_tEfNS_4arch4Sm90ELb1ELb0ELb0ELb1ELb0ELb0ELb0ELb1ELb0ELb1ELb1ELb0EEENS1_21CollectiveEpilogueFwdINS6_IJSA_NS7_ILi256EEESB_EEES9_SE_SG_Li256ELb1ELb1ELb1ELb0EEENS1_36VarlenDynamicPersistentTileSchedulerILi128ELi96ELi256ELi128ELb1ELb1ELb1ELb1ELb1ELb1EEEEEEEEEvNT_6ParamsE:
        .type           _ZN7cutlass13device_kernelIN5flash11enable_sm90INS1_16FlashAttnFwdSm90INS1_25CollectiveMainloopFwdSm90ILi2EN4cute5tupleIJNS5_1CILi1EEES8_S8_EEENS6_IJNS7_ILi128EEENS7_ILi96EEENS7_ILi64EEEEEELi256ENS_6half_tEfNS_4arch4Sm90ELb1ELb0ELb0ELb1ELb0ELb0ELb0ELb1ELb0ELb1ELb1ELb0EEENS1_21CollectiveEpilogueFwdINS6_IJSA_NS7_ILi256EEESB_EEES9_SE_SG_Li256ELb1ELb1ELb1ELb0EEENS1_36VarlenDynamicPersistentTileSchedulerILi128ELi96ELi256ELi128ELb1ELb1ELb1ELb1ELb1ELb1EEEEEEEEEvNT_6ParamsE,@function
        .size           _ZN7cutlass13device_kernelIN5flash11enable_sm90INS1_16FlashAttnFwdSm90INS1_25CollectiveMainloopFwdSm90ILi2EN4cute5tupleIJNS5_1CILi1EEES8_S8_EEENS6_IJNS7_ILi128EEENS7_ILi96EEENS7_ILi64EEEEEELi256ENS_6half_tEfNS_4arch4Sm90ELb1ELb0ELb0ELb1ELb0ELb0ELb0ELb1ELb0ELb1ELb1ELb0EEENS1_21CollectiveEpilogueFwdINS6_IJSA_NS7_ILi256EEESB_EEES9_SE_SG_Li256ELb1ELb1ELb1ELb0EEENS1_36VarlenDynamicPersistentTileSchedulerILi128ELi96ELi256ELi128ELb1ELb1ELb1ELb1ELb1ELb1EEEEEEEEEvNT_6ParamsE,(.L_x_6145 - _ZN7cutlass13device_kernelIN5flash11enable_sm90INS1_16FlashAttnFwdSm90INS1_25CollectiveMainloopFwdSm90ILi2EN4cute5tupleIJNS5_1CILi1EEES8_S8_EEENS6_IJNS7_ILi128EEENS7_ILi96EEENS7_ILi64EEEEEELi256ENS_6half_tEfNS_4arch4Sm90ELb1ELb0ELb0ELb1ELb0ELb0ELb0ELb1ELb0ELb1ELb1ELb0EEENS1_21CollectiveEpilogueFwdINS6_IJSA_NS7_ILi256EEESB_EEES9_SE_SG_Li256ELb1ELb1ELb1ELb0EEENS1_36VarlenDynamicPersistentTileSchedulerILi128ELi96ELi256ELi128ELb1ELb1ELb1ELb1ELb1ELb1EEEEEEEEEvNT_6ParamsE)
        .other          _ZN7cutlass13device_kernelIN5flash11enable_sm90INS1_16FlashAttnFwdSm90INS1_25CollectiveMainloopFwdSm90ILi2EN4cute5tupleIJNS5_1CILi1EEES8_S8_EEENS6_IJNS7_ILi128EEENS7_ILi96EEENS7_ILi64EEEEEELi256ENS_6half_tEfNS_4arch4Sm90ELb1ELb0ELb0ELb1ELb0ELb0ELb0ELb1ELb0ELb1ELb1ELb0EEENS1_21CollectiveEpilogueFwdINS6_IJSA_NS7_ILi256EEESB_EEES9_SE_SG_Li256ELb1ELb1ELb1ELb0EEENS1_36VarlenDynamicPersistentTileSchedulerILi128ELi96ELi256ELi128ELb1ELb1ELb1ELb1ELb1ELb1EEEEEEEEEvNT_6ParamsE,@"STO_CUDA_ENTRY STV_DEFAULT"
_ZN7cutlass13device_kernelIN5flash11enable_sm90INS1_16FlashAttnFwdSm90INS1_25CollectiveMainloopFwdSm90ILi2EN4cute5tupleIJNS5_1CILi1EEES8_S8_EEENS6_IJNS7_ILi128EEENS7_ILi96EEENS7_ILi64EEEEEELi256ENS_6half_tEfNS_4arch4Sm90ELb1ELb0ELb0ELb1ELb0ELb0ELb0ELb1ELb0ELb1ELb1ELb0EEENS1_21CollectiveEpilogueFwdINS6_IJSA_NS7_ILi256EEESB_EEES9_SE_SG_Li256ELb1ELb1ELb1ELb0EEENS1_36VarlenDynamicPersistentTileSchedulerILi128ELi96ELi256ELi128ELb1ELb1ELb1ELb1ELb1ELb1EEEEEEEEEvNT_6ParamsE:
        /* <DEDUP_REMOVED lines=18> */
.L_x_4588:
[----:B------:R-:W-:Y:S05]  /*0120*/  BSYNC B0 ;  /* 0x0000000000007941 */ /* 0x000fea0003800000 */
.L_x_4587:
        /* <DEDUP_REMOVED lines=41> */
.L_x_4589:
        /* <DEDUP_REMOVED lines=22> */
.L_x_4590:
        /* <DEDUP_REMOVED lines=18> */
.L_x_4591:
        /* <DEDUP_REMOVED lines=22> */
.L_x_4592:
        /* <DEDUP_REMOVED lines=22> */
.L_x_4593:
[----:B------:R-:W-:Y:S01]  /*0900*/  PLOP3.LUT P0, PT, PT, PT, UP0, 0x80, 0x0 ;  /* 0x000000000000781c */ /* 0x000fe20003f0f008 */
[----:B------:R-:W-:Y:S01]  /*0910*/  UMOV UR36, 0x1 ;  /* 0x0000000100247882 */ /* 0x000fe20000000000 */
[----:B------:R-:W-:Y:S01]  /*0920*/  NOP ;  /* 0x0000000000007918 */ /* 0x000fe20000000000 */
[----:B------:R-:W-:Y:S01]  /*0930*/  USEL UR36, UR36, 0x2, !UP0 ;  /* 0x0000000224247887 */ /* 0x000fe2000c000000 */
[----:B------:R-:W-:Y:S01]  /*0940*/  ULDC.64 UR38, c[0x0][0x208] ;  /* 0x0000820000267ab9 */ /* 0x000fe20000000a00 */
[----:B012-4-:R-:W-:Y:S08]  /*0950*/  BAR.SYNC.DEFER_BLOCKING 0x0 ;  /* 0x0000000000007b1d */ /* 0x017ff00000010000 */
[----:B------:R-:W-:Y:S05]  /*0960*/  @!P0 BRA `(.L_x_4594) ;  /* 0x000000c800a48947 */ /* 0x000fea0003800000 */
.L_x_4595:
        /* <DEDUP_REMOVED lines=45> */
[----:B------:R-:W-:Y:S02]  /*0c40*/  LEA.HI R0, R0, R3, RZ, 0x1 ;  /* 0x0000000300007211 */ /* 0x000fe400078f08ff */
[----:B------:R-:W-:Y:S02]  /*0c50*/  LOP3.LUT R11, R11, 0xfffffff8, RZ, 0xc0, !PT ;  /* 0xfffffff80b0b7812 */ /* 0x000fe400078ec0ff */
[----:B------:R-:W-:Y:S02]  /*0c60*/  LEA.HI R8, R8, R227, RZ, 0x5 ;  /* 0x000000e308087211 */ /* 0x000fe400078f28ff */
[----:B------:R-:W-:Y:S01]  /*0c70*/  LOP3.LUT R6, R7, 0xfffffc00, RZ, 0xc0, !PT ;  /* 0xfffffc0007067812 */ /* 0x000fe200078ec0ff */
[----:B------:R-:W-:Y:S01]  /*0c80*/  IMAD.IADD R11, R10, 0x1, -R11 ;  /* 0x000000010a0b7824 */ /* 0x000fe200078e0a0b */
[----:B------:R-:W-:Y:S02]  /*0c90*/  LOP3.LUT R7, R4, 0x1ffffffe, RZ, 0xc0, !PT ;  /* 0x1ffffffe04077812 */ /* 0x000fe400078ec0ff */
[----:B------:R-:W-:Y:S01]  /*0ca0*/  LOP3.LUT R0, R0, 0x3fffffe, RZ, 0xc0, !PT ;  /* 0x03fffffe00007812 */ /* 0x000fe200078ec0ff */
[----:B------:R-:W-:Y:S01]  /*0cb0*/  IMAD R6, R5, 0x40, R6 ;  /* 0x0000004005067824 */ /* 0x000fe200078e0206 */
[----:B------:R-:W-:Y:S01]  /*0cc0*/  SHF.R.S32.HI R8, RZ, 0x5, R8 ;  /* 0x00000005ff087819 */ /* 0x000fe20000011408 */
[----:B------:R-:W-:Y:S01]  /*0cd0*/  IMAD.IADD R7, R2, 0x1, -R7 ;  /* 0x0000000102077824 */ /* 0x000fe200078e0a07 */
[----:B------:R-:W-:Y:S01]  /*0ce0*/  LEA.HI R2, R13, R13, RZ, 0x1 ;  /* 0x0000000d0d027211 */ /* 0x000fe200078f08ff */
[----:B------:R-:W-:Y:S01]  /*0cf0*/  IMAD.IADD R0, R3, 0x1, -R0 ;  /* 0x0000000103007824 */ /* 0x000fe200078e0a00 */
[----:B------:R-:W-:Y:S01]  /*0d00*/  LOP3.LUT R4, R9, 0x7ffffffc, RZ, 0xc0, !PT ;  /* 0x7ffffffc09047812 */ /* 0x000fe200078ec0ff */
[----:B------:R-:W-:Y:S01]  /*0d10*/  IMAD R11, R8, 0x10, R11 ;  /* 0x00000010080b7824 */ /* 0x000fe200078e020b */
[----:B------:R-:W-:Y:S01]  /*0d20*/  LOP3.LUT R2, R2, 0x1ffffffe, RZ, 0xc0, !PT ;  /* 0x1ffffffe02027812 */ /* 0x000fe200078ec0ff */
[----:B------:R-:W-:-:S02]  /*0d30*/  IMAD R3, R7, 0x8, R6 ;  /* 0x0000000807037824 */ /* 0x000fc400078e0206 */
[----:B------:R-:W-:Y:S02]  /*0d40*/  IMAD R0, R0, 0x40, R11 ;  /* 0x0000004000007824 */ /* 0x000fe400078e020b */
[----:B------:R-:W-:Y:S01]  /*0d50*/  IMAD.IADD R4, R227, 0x1, -R4 ;  /* 0x00000001e3047824 */ /* 0x000fe200078e0a04 */
[----:B------:R0:W-:Y:S01]  /*0d60*/  STL [R1+0x4c], R3 ;  /* 0x00004c0301007387 */ /* 0x0001e20000100800 */
[----:B------:R-:W-:Y:S02]  /*0d70*/  IMAD.IADD R16, R13, 0x1, -R2 ;  /* 0x000000010d107824 */ /* 0x000fe400078e0a02 */
[----:B------:R-:W-:Y:S01]  /*0d80*/  IMAD.SHL.U32 R2, R4, 0x2, RZ ;  /* 0x0000000204027824 */ /* 0x000fe200078e00ff */
[----:B------:R1:W-:Y:S01]  /*0d90*/  STL [R1+0x48], R0 ;  /* 0x0000480001007387 */ /* 0x0003e20000100800 */
[----:B------:R-:W-:Y:S02]  /*0da0*/  IMAD R16, R16, 0x8, R0 ;  /* 0x0000000810107824 */ /* 0x000fe400078e0200 */
[----:B------:R-:W-:-:S02]  /*0db0*/  VIADD R226, R2, 0x8 ;  /* 0x0000000802e27836 */ /* 0x000fc40000000000 */
[C---:B------:R-:W-:Y:S02]  /*0dc0*/  VIADD R225, R2.reuse, 0x10 ;  /* 0x0000001002e17836 */ /* 0x040fe40000000000 */
        /* <DEDUP_REMOVED lines=53> */
.L_x_4653:
[----:B------:R-:W-:Y:S01]  /*1120*/  ULDC.64 UR8, c[0x0][0xc88] ;  /* 0x0003220000087ab9 */ /* 0x000fe20000000a00 */
[----:B------:R-:W-:Y:S01]  /*1130*/  ULDC.64 UR10, c[0x0][0xa18] ;  /* 0x00028600000a7ab9 */ /* 0x000fe20000000a00 */
[----:B------:R-:W-:Y:S02]  /*1140*/  UIMAD.WIDE UR8, UR7, 0x4, UR8 ;  /* 0x00000004070878a5 */ /* 0x000fe4000f8e0208 */
[----:B------:R-:W-:Y:S02]  /*1150*/  UISETP.NE.U32.AND UP1, UPT, UR10, URZ, UPT ;  /* 0x0000003f0a00728c */ /* 0x000fe4000bf25070 */
[----:B------:R-:W-:Y:S02]  /*1160*/  ULOP3.LUT UR4, UR6, 0xff000000, URZ, 0xc0, !UPT ;  /* 0xff00000006047892 */ /* 0x000fe4000f8ec03f */
[----:B01-34-:R-:W-:Y:S01]  /*1170*/  IMAD.U32 R4, RZ, RZ, UR8 ;  /* 0x00000008ff047e24 */ /* 0x01bfe2000f8e00ff */
[----:B------:R-:W-:Y:S01]  /*1180*/  ULDC UR7, c[0x0][0x424] ;  /* 0x0001090000077ab9 */ /* 0x000fe20000000800 */
[----:B------:R-:W-:Y:S01]  /*1190*/  IMAD.U32 R5, RZ, RZ, UR9 ;  /* 0x00000009ff057e24 */ /* 0x000fe2000f8e00ff */
[----:B------:R-:W-:-:S04]  /*11a0*/  ULDC.64 UR8, c[0x0][0xa28] ;  /* 0x00028a0000087ab9 */ /* 0x000fc80000000a00 */
[----:B--2---:R-:W2:Y:S01]  /*11b0*/  LDG.E R4, desc[UR38][R4.64] ;  /* 0x0000002604047981 */ /* 0x004ea2000c1e1900 */
        /* <DEDUP_REMOVED lines=14> */
[----:B------:R-:W-:-:S03]  /*12a0*/  IMAD.U32 R6, RZ, RZ, UR10 ;  /* 0x0000000aff067e24 */ /* 0x000fc6000f8e00ff */
[----:B------:R-:W-:Y:S01]  /*12b0*/  IMAD.U32 R7, RZ, RZ, UR11 ;  /* 0x0000000bff077e24 */ /* 0x000fe2000f8e00ff */
[----:B------:R-:W2:Y:S01]  /*12c0*/  @P0 LDG.E R4, desc[UR38][R4.64] ;  /* 0x0000002604040981 */ /* 0x000ea2000c1e1900 */
[----:B------:R-:W-:Y:S01]  /*12d0*/  UISETP.NE.U32.AND UP0, UPT, UR8, URZ, UPT ;  /* 0x0000003f0800728c */ /* 0x000fe2000bf05070 */
[----:B------:R-:W-:Y:S02]  /*12e0*/  ULDC.64 UR10, c[0x0][0xa20] ;  /* 0x00028800000a7ab9 */ /* 0x000fe40000000a00 */
[----:B------:R-:W3:Y:S01]  /*12f0*/  @P2 LDG.E R6, desc[UR38][R6.64] ;  /* 0x0000002606062981 */ /* 0x000ee2000c1e1900 */
[----:B------:R-:W-:Y:S01]  /*1300*/  UISETP.NE.AND.EX UP0, UPT, UR9, URZ, UPT, UP0 ;  /* 0x0000003f0900728c */ /* 0x000fe2000bf05300 */
[----:B------:R-:W-:Y:S01]  /*1310*/  ISETP.NE.U32.AND P1, PT, RZ, UR10, PT ;  /* 0x0000000aff007c0c */ /* 0x000fe2000bf25070 */
[----:B------:R-:W-:Y:S02]  /*1320*/  ULOP3.LUT UR41, UR6, 0xff0000, URZ, 0xc0, !UPT ;  /* 0x00ff000006297892 */ /* 0x000fe4000f8ec03f */
[----:B------:R-:W-:Y:S01]  /*1330*/  USHF.R.U32.HI UR4, URZ, 0x8, UR4 ;  /* 0x000000083f047899 */ /* 0x000fe20008011604 */
[----:B------:R-:W-:Y:S01]  /*1340*/  ISETP.NE.AND.EX P1, PT, RZ, UR11, PT, P1 ;  /* 0x0000000bff007c0c */ /* 0x000fe2000bf25310 */
[----:B------:R-:W-:Y:S01]  /*1350*/  USEL UR7, UR7, 0x1, UP0 ;  /* 0x0000000107077887 */ /* 0x000fe20008000000 */
[----:B------:R-:W-:Y:S01]  /*1360*/  ULDC UR8, c[0x0][0x2f0] ;  /* 0x0000bc0000087ab9 */ /* 0x000fe20000000800 */
[----:B------:R-:W-:Y:S01]  /*1370*/  UMOV UR50, URZ ;  /* 0x0000003f00327c82 */ /* 0x000fe20008000000 */
[----:B------:R-:W-:Y:S01]  /*1380*/  ULEA.HI UR41, UR41, UR4, URZ, 0x10 ;  /* 0x0000000429297291 */ /* 0x000fe2000f8f803f */
[----:B------:R-:W-:Y:S01]  /*1390*/  ULDC UR51, c[0x0][0x288] ;  /* 0x0000a20000337ab9 */ /* 0x000fe20000000800 */
[----:B------:R-:W-:-:S02]  /*13a0*/  UIMAD UR4, UR7, UR8, URZ ;  /* 0x00000008070472a4 */ /* 0x000fc4000f8e023f */
        /* <DEDUP_REMOVED lines=17> */
.L_x_4596:
[----:B------:R-:W-:Y:S05]  /*14c0*/  @!P1 BRA `(.L_x_4597) ;  /* 0x00000000001c9947 */ /* 0x000fea0003800000 */
[----:B------:R-:W-:-:S04]  /*14d0*/  ULEA UR4, UP0, UR46, UR10, 0x2 ;  /* 0x0000000a2e047291 */ /* 0x000fc8000f80103f */
[----:B------:R-:W-:Y:S02]  /*14e0*/  ULEA.HI.X UR6, UR46, UR11, UR45, 0x2, UP0 ;  /* 0x0000000b2e067291 */ /* 0x000fe400080f142d */
[----:B------:R-:W-:-:S04]  /*14f0*/  IMAD.U32 R4, RZ, RZ, UR4 ;  /* 0x00000004ff047e24 */ /* 0x000fc8000f8e00ff */
[----:B------:R-:W-:-:S05]  /*1500*/  IMAD.U32 R5, RZ, RZ, UR6 ;  /* 0x00000006ff057e24 */ /* 0x000fca000f8e00ff */
[----:B------:R-:W2:Y:S02]  /*1510*/  LDG.E R4, desc[UR38][R4.64] ;  /* 0x0000002604047981 */ /* 0x000ea4000c1e1900 */
[----:B--2---:R-:W-:Y:S01]  /*1520*/  R2UR UR4, R4 ;  /* 0x00000000040472ca */ /* 0x004fe200000e0000 */
[----:B------:R-:W-:-:S14]  /*1530*/  BRA `(.L_x_4598) ;  /* 0x0000000000347947 */ /* 0x000fdc0003800000 */
.L_x_4597:
        /* <DEDUP_REMOVED lines=13> */
.L_x_4598:
[----:B------:R-:W-:Y:S01]  /*1610*/  ULDC UR6, c[0x0][0x448] ;  /* 0x0001120000067ab9 */ /* 0x000fe20000000800 */
[----:B------:R-:W-:Y:S02]  /*1620*/  USHF.L.U32 UR43, UR5, 0x7, URZ ;  /* 0x00000007052b7899 */ /* 0x000fe4000800063f */
[----:B------:R-:W-:Y:S02]  /*1630*/  UISETP.NE.AND UP0, UPT, UR6, 0x1, UPT ;  /* 0x000000010600788c */ /* 0x000fe4000bf05270 */
[----:B------:R-:W-:Y:S02]  /*1640*/  UIADD3 UR6, UR43, 0x7f, URZ ;  /* 0x0000007f2b067890 */ /* 0x000fe4000fffe03f */
[----:B------:R-:W-:Y:S02]  /*1650*/  UIADD3 UR50, -UR50, UR4, URZ ;  /* 0x0000000432327290 */ /* 0x000fe4000fffe13f */
[----:B------:R-:W-:Y:S02]  /*1660*/  ULOP3.LUT UR42, UR41, 0xff, URZ, 0xc0, !UPT ;  /* 0x000000ff292a7892 */ /* 0x000fe4000f8ec03f */
[----:B------:R-:W-:-:S02]  /*1670*/  UIADD3 UR7, UR50, 0x60, -UR51 ;  /* 0x0000006032077890 */ /* 0x000fc4000fffe833 */
[----:B------:R-:W-:Y:S01]  /*1680*/  USHF.R.U32.HI UR41, URZ, 0x10, UR41 ;  /* 0x000000103f297899 */ /* 0x000fe20008011629 */
[----:B------:R-:W-:Y:S01]  /*1690*/  @UP0 ULDC UR4, c[0x0][0x44c] ;  /* 0x0001130000040ab9 */ /* 0x000fe20000000800 */
[----:B------:R-:W-:Y:S01]  /*16a0*/  @UP0 ULDC UR8, c[0x0][0x450] ;  /* 0x0001140000080ab9 */ /* 0x000fe20000000800 */
[----:B------:R-:W-:Y:S02]  /*16b0*/  UIMAD.WIDE.U32 UR4, UR6, UR4, URZ ;  /* 0x00000004060472a5 */ /* 0x000fe4000f8e003f */
[----:B------:R-:W-:Y:S02]  /*16c0*/  UIADD3 UR4, UR50, 0x5f, URZ ;  /* 0x0000005f32047890 */ /* 0x000fe4000fffe03f */
[----:B------:R-:W-:Y:S02]  /*16d0*/  @UP0 USHF.R.U32.HI UR6, URZ, UR8, UR5 ;  /* 0x000000083f060299 */ /* 0x000fe40008011605 */
[----:B------:R-:W-:Y:S02]  /*16e0*/  UIMAD.WIDE UR4, UR4, 0x2aaaaaab, URZ ;  /* 0x2aaaaaab040478a5 */ /* 0x000fe4000f8e023f */
[----:B------:R-:W-:-:S02]  /*16f0*/  UIADD3 UR6, UR7, UR6, URZ ;  /* 0x0000000607067290 */ /* 0x000fc4000fffe03f */
[----:B------:R-:W-:Y:S02]  /*1700*/  USHF.R.U32.HI UR4, URZ, 0x1f, UR5 ;  /* 0x0000001f3f047899 */ /* 0x000fe40008011605 */
[----:B------:R-:W-:Y:S02]  /*1710*/  UIMAD.WIDE UR6, UR6, 0x2aaaaaab, URZ ;  /* 0x2aaaaaab060678a5 */ /* 0x000fe4000f8e023f */
[----:B------:R-:W-:Y:S02]  /*1720*/  ULEA.HI.SX32 UR4, UR5, UR4, 0x1c ;  /* 0x0000000405047291 */ /* 0x000fe4000f8fe23f */
[----:B------:R-:W-:-:S04]  /*1730*/  USHF.R.U32.HI UR6, URZ, 0x1f, UR7 ;  /* 0x0000001f3f067899 */ /* 0x000fc80008011607 */
[----:B------:R-:W-:-:S04]  /*1740*/  ULEA.HI.SX32 UR6, UR7, UR6, 0x1c ;  /* 0x0000000607067291 */ /* 0x000fc8000f8fe23f */
[----:B------:R-:W-:-:S04]  /*1750*/  UISETP.LT.AND UP0, UPT, UR4, UR6, UPT ;  /* 0x000000060400728c */ /* 0x000fc8000bf01270 */
[----:B------:R-:W-:-:S03]  /*1760*/  USEL UR9, UR4, UR6, UP0 ;  /* 0x0000000604097287 */ /* 0x000fc60008000000 */
[----:B------:R-:W-:Y:S01]  /*1770*/  UMOV UR4, URZ ;  /* 0x0000003f00047c82 */ /* 0x000fe20008000000 */
[----:B------:R-:W-:-:S06]  /*1780*/  UISETP.GE.AND UP0, UPT, UR9, 0x1, UPT ;  /* 0x000000010900788c */ /* 0x000fcc000bf06270 */
[----:B------:R-:W-:-:S13]  /*1790*/  PLOP3.LUT P0, PT, PT, PT, UP0, 0x80, 0x0 ;  /* 0x000000000000781c */ /* 0x000fda0003f0f008 */
[----:B------:R-:W-:Y:S05]  /*17a0*/  @!P0 BRA `(.L_x_4599) ;  /* 0x0000000000908947 */ /* 0x000fea0003800000 */
        /* <DEDUP_REMOVED lines=36> */
.L_x_4599:
[----:B------:R-:W-:Y:S01]  /*19f0*/  UIMAD UR40, UR42, UR4, URZ ;  /* 0x000000042a2872a4 */ /* 0x000fe2000f8e023f */
[----:B------:R-:W-:Y:S01]  /*1a00*/  IMAD.U32 R0, RZ, RZ, UR9 ;  /* 0x00000009ff007e24 */ /* 0x000fe2000f8e00ff */
[----:B------:R-:W-:Y:S01]  /*1a10*/  PLOP3.LUT P0, PT, PT, PT, PT, 0x80, 0x0 ;  /* 0x000000000000781c */ /* 0x000fe20003f0f070 */
[----:B------:R-:W-:Y:S01]  /*1a20*/  IMAD.U32 R3, RZ, RZ, UR4 ;  /* 0x00000004ff037e24 */ /* 0x000fe2000f8e00ff */
[----:B------:R-:W-:Y:S01]  /*1a30*/  CS2R R150, SRZ ;  /* 0x0000000000967805 */ /* 0x000fe2000001ff00 */
[----:B------:R-:W-:Y:S01]  /*1a40*/  IMAD.MOV.U32 R6, RZ, RZ, RZ ;  /* 0x000000ffff067224 */ /* 0x000fe200078e00ff */
[----:B------:R-:W-:Y:S02]  /*1a50*/  CS2R R148, SRZ ;  /* 0x0000000000947805 */ /* 0x000fe4000001ff00 */
[----:B------:R-:W-:Y:S02]  /*1a60*/  CS2R R146, SRZ ;  /* 0x0000000000927805 */ /* 0x000fe4000001ff00 */
[----:B------:R-:W-:Y:S01]  /*1a70*/  VIADDMNMX R0, R3, UR40, R0, PT ;  /* 0x0000002803007c46 */ /* 0x000fe2000b800100 */
[----:B------:R-:W-:Y:S01]  /*1a80*/  IMAD.MOV.U32 R3, RZ, RZ, RZ ;  /* 0x000000ffff037224 */ /* 0x000fe200078e00ff */
[----:B------:R-:W-:-:S02]  /*1a90*/  CS2R R144, SRZ ;  /* 0x0000000000907805 */ /* 0x000fc4000001ff00 */
[----:B------:R-:W-:Y:S02]  /*1aa0*/  CS2R R142, SRZ ;  /* 0x00000000008e7805 */ /* 0x000fe4000001ff00 */
[----:B------:R-:W-:Y:S02]  /*1ab0*/  R2UR UR52, R0 ;  /* 0x00000000003472ca */ /* 0x000fe400000e0000 */
        /* <DEDUP_REMOVED lines=12> */
[----:B------:R-:W-:Y:S01]  /*1b80*/  UISETP.GT.AND UP0, UPT, UR52, UR40, UPT ;  /* 0x000000283400728c */ /* 0x000fe2000bf04270 */
[----:B------:R-:W-:Y:S02]  /*1b90*/  CS2R R116, SRZ ;  /* 0x0000000000747805 */ /* 0x000fe4000001ff00 */
[----:B------:R-:W-:Y:S02]  /*1ba0*/  CS2R R114, SRZ ;  /* 0x0000000000727805 */ /* 0x000fe4000001ff00 */
[----:B------:R-:W-:Y:S02]  /*1bb0*/  CS2R R112, SRZ ;  /* 0x0000000000707805 */ /* 0x000fe4000001ff00 */
[----:B------:R-:W-:-:S02]  /*1bc0*/  CS2R R110, SRZ ;  /* 0x00000000006e7805 */ /* 0x000fc4000001ff00 */
[----:B------:R-:W-:Y:S02]  /*1bd0*/  CS2R R108, SRZ ;  /* 0x00000000006c7805 */ /* 0x000fe4000001ff00 */
[----:B------:R-:W-:Y:S02]  /*1be0*/  PLOP3.LUT P1, PT, PT, PT, UP0, 0x80, 0x0 ;  /* 0x000000000000781c */ /* 0x000fe40003f2f008 */
        /* <DEDUP_REMOVED lines=79> */
.L_x_4601:
        /* <DEDUP_REMOVED lines=13> */
.L_x_4780:
[----:B------:R-:W-:Y:S01]  /*21b0*/  IMAD.U32 R0, RZ, RZ, UR49 ;  /* 0x00000031ff007e24 */ /* 0x000fe2000f8e00ff */
[----:B------:R-:W-:Y:S05]  /*21c0*/  WARPSYNC.ALL ;  /* 0x0000000000007948 */ /* 0x000fea0003800000 */
[----:B------:R1:W-:Y:S01]  /*21d0*/  BAR.SYNC.DEFER_BLOCKING R7, 0x100 ;  /* 0x000400070000751d */ /* 0x0003e20000010000 */
[----:B------:R-:W-:-:S13]  /*21e0*/  ISETP.NE.AND P0, PT, R0, 0x3, PT ;  /* 0x000000030000780c */ /* 0x000fda0003f05270 */
[----:B-1----:R-:W-:Y:S05]  /*21f0*/  @!P0 BRA `(.L_x_4603) ;  /* 0x0000000000048947 */ /* 0x002fea0003800000 */
[----:B------:R-:W-:Y:S01]  /*2200*/  BPT.TRAP 0x1 ;  /* 0x000000040000795c */ /* 0x000fe20000300000 */
.L_x_4603:
[----:B------:R-:W-:Y:S01]  /*2210*/  R2UR UR22, R6 ;  /* 0x00000000061672ca */ /* 0x000fe200000e0000 */
[----:B------:R-:W-:-:S05]  /*2220*/  IMAD.U32 R9, RZ, RZ, UR47 ;  /* 0x0000002fff097e24 */ /* 0x000fca000f8e00ff */
[----:B------:R-:W-:-:S07]  /*2230*/  SHF.L.U32 R9, R9, 0x1f, RZ ;  /* 0x0000001f09097819 */ /* 0x000fce00000006ff */
[----:B------:R-:W-:-:S09]  /*2240*/  ULEA UR22, UR37, UR22, 0x3 ;  /* 0x0000001625167291 */ /* 0x000fd2000f8e183f */
[----:B------:R1:W2:Y:S01]  /*2250*/  SYNCS.PHASECHK.TRANS64.TRYWAIT P1, [UR22+0x22830], R9 ;  /* 0x02283009ff0075a7 */ /* 0x0002a20008020156 */
[----:B------:R-:W-:Y:S05]  /*2260*/  @!P0 BRA `(.L_x_4604) ;  /* 0x0000000000048947 */ /* 0x000fea0003800000 */
[----:B------:R-:W-:Y:S01]  /*2270*/  BPT.TRAP 0x1 ;  /* 0x000000040000795c */ /* 0x000fe20000300000 */
.L_x_4604:
[----:B--2---:R-:W-:Y:S05]  /*2280*/  @P1 BRA `(.L_x_4605) ;  /* 0x0000000000081947 */ /* 0x004fea0003800000 */
[----:B------:R-:W2:Y:S02]  /*2290*/  SYNCS.PHASECHK.TRANS64.TRYWAIT P1, [UR22+0x22830], R9 ;  /* 0x02283009ff0075a7 */ /* 0x000ea40008020156 */
[----:B--2---:R-:W-:Y:S05]  /*22a0*/  @!P1 BRA `(.L_x_4606) ;  /* 0x0000012000149947 */ /* 0x004fea0003800000 */
.L_x_4605:
        /* <DEDUP_REMOVED lines=8> */
[----:B--2---:R-:W-:Y:S01]  /*2330*/  VIADD R0, R16, UR43 ;  /* 0x0000002b10007c36 */ /* 0x004fe20008000000 */
[----:B------:R-:W-:Y:S01]  /*2340*/  UMOV UR9, 0x40000040 ;  /* 0x4000004000097882 */ /* 0x000fe20000000000 */
[----:B------:R-:W-:Y:S01]  /*2350*/  UMOV UR11, 0x40000040 ;  /* 0x40000040000b7882 */ /* 0x000fe20000000000 */
[----:B------:R-:W-:Y:S01]  /*2360*/  UIADD3 UR12, UR16, 0x6, URZ ;  /* 0x00000006100c7890 */ /* 0x000fe2000fffe03f */
[----:B------:R-:W2:Y:S01]  /*2370*/  S2R R13, SR_TID.X ;  /* 0x00000000000d7919 */ /* 0x000ea20000002100 */
[----:B------:R-:W-:Y:S01]  /*2380*/  UIADD3 UR4, UR4, 0x1c400, URZ ;  /* 0x0001c40004047890 */ /* 0x000fe2000fffe03f */
[----:B------:R-:W-:Y:S01]  /*2390*/  IMAD.U32 R15, RZ, RZ, UR22 ;  /* 0x00000016ff0f7e24 */ /* 0x000fe2000f8e00ff */
[----:B------:R-:W-:Y:S01]  /*23a0*/  UMOV UR13, 0x40000040 ;  /* 0x40000040000d7882 */ /* 0x000fe20000000000 */
[----:B------:R-:W-:Y:S01]  /*23b0*/  UMOV UR15, 0x40000040 ;  /* 0x40000040000f7882 */ /* 0x000fe20000000000 */
[----:B------:R-:W-:Y:S01]  /*23c0*/  USHF.R.U32.HI UR4, URZ, 0x4, UR4 ;  /* 0x000000043f047899 */ /* 0x000fe20008011604 */
[----:B------:R-:W3:Y:S03]  /*23d0*/  S2R R21, SR_TID.X ;  /* 0x0000000000157919 */ /* 0x000ee60000002100 */
[----:B------:R-:W-:-:S04]  /*23e0*/  ULOP3.LUT UR4, UR4, 0x3fff, URZ, 0xc0, !UPT ;  /* 0x00003fff04047892 */ /* 0x000fc8000f8ec03f */
[----:B------:R-:W-:Y:S02]  /*23f0*/  ULOP3.LUT UR20, UR4, 0x10000, URZ, 0xfc, !UPT ;  /* 0x0001000004147892 */ /* 0x000fe4000f8efc3f */
[----:B------:R-:W-:Y:S02]  /*2400*/  UIADD3 UR4, UR16, 0x2, URZ ;  /* 0x0000000210047890 */ /* 0x000fe4000fffe03f */
[----:B------:R-:W-:-:S04]  /*2410*/  UIMAD UR18, UR37, 0x300, UR20 ;  /* 0x00000300251278a4 */ /* 0x000fc8000f8e0214 */
[----:B------:R-:W-:Y:S02]  /*2420*/  UIADD3 UR6, UR18, 0x2, URZ ;  /* 0x0000000212067890 */ /* 0x000fe4000fffe03f */
[----:B------:R-:W-:Y:S02]  /*2430*/  UIADD3 UR10, UR18, 0x4, URZ ;  /* 0x00000004120a7890 */ /* 0x000fe4000fffe03f */
[----:B------:R-:W-:Y:S02]  /*2440*/  UIADD3 UR14, UR18, 0x6, URZ ;  /* 0x00000006120e7890 */ /* 0x000fe4000fffe03f */
[----:B------:R-:W-:Y:S01]  /*2450*/  HGMMA.64x96x16.F32 R24, gdesc[UR16], RZ, !UPT, gsb0 ;  /* 0x01600000101879f0 */ /* 0x000fe2000c0008ff */
[----:B--2---:R-:W-:Y:S02]  /*2460*/  LOP3.LUT R13, R13, 0x7f, RZ, 0xc0, !PT ;  /* 0x0000007f0d0d7812 */ /* 0x004fe400078ec0ff */
[----:B---3--:R-:W-:Y:S01]  /*2470*/  SHF.R.U32.HI R21, RZ, 0x7, R21 ;  /* 0x00000007ff157819 */ /* 0x008fe20000011615 */
[----:B------:R-:W-:-:S02]  /*2480*/  WARPGROUP.DEPBAR.LE gsb0, 0x0 ;  /* 0x00008000000079c5 */ /* 0x000fc40000010000 */
[----:B------:R-:W-:-:S06]  /*2490*/  WARPGROUP.ARRIVE ;  /* 0x00000000000079c5 */ /* 0x000fcc0000000000 */
[----:B------:R-:W-:Y:S01]  /*24a0*/  HGMMA.64x96x16.F32 R24, gdesc[UR4], R24, gsb0 ;  /* 0x01600000041879f0 */ /* 0x000fe20008000818 */
[----:B------:R-:W-:Y:S02]  /*24b0*/  ULDC UR6, c[0x0][0x448] ;  /* 0x0001120000067ab9 */ /* 0x000fe40000000800 */
[----:B------:R-:W-:-:S06]  /*24c0*/  UISETP.NE.AND UP0, UPT, UR6, 0x1, UPT ;  /* 0x000000010600788c */ /* 0x000fcc000bf05270 */
[----:B------:R-:W-:-:S05]  /*24d0*/  PLOP3.LUT P1, PT, PT, PT, UP0, 0x80, 0x0 ;  /* 0x000000000000781c */ /* 0x000fca0003f2f008 */
[----:B------:R-:W-:-:S08]  /*24e0*/  @UP0 ULDC UR6, c[0x0][0x44c] ;  /* 0x0001130000060ab9 */ /* 0x000fd00000000800 */
[----:B0-----:R-:W-:Y:S01]  /*24f0*/  @P1 IMAD.HI.U32 R3, R0, UR6, RZ ;  /* 0x0000000600031c27 */ /* 0x001fe2000f8e00ff */
[----:B------:R-:W-:-:S04]  /*2500*/  @UP0 ULDC UR6, c[0x0][0x450] ;  /* 0x0001140000060ab9 */ /* 0x000fc80000000800 */
[----:B------:R-:W-:Y:S01]  /*2510*/  @P1 SHF.R.U32.HI R0, RZ, UR6, R3 ;  /* 0x00000006ff001c19 */ /* 0x000fe20008011603 */
[----:B------:R-:W-:-:S04]  /*2520*/  UIMAD UR6, UR52, -0x60, UR50 ;  /* 0xffffffa0340678a4 */ /* 0x000fc8000f8e0232 */
[----:B------:R-:W0:Y:S02]  /*2530*/  SHFL.IDX PT, R5, R0, 0x1, 0x1c1f ;  /* 0x003c1f0000057f89 */ /* 0x000e2400000e0000 */
[----:B------:R-:W-:Y:S02]  /*2540*/  IMAD.U32 R3, RZ, RZ, UR6 ;  /* 0x00000006ff037e24 */ /* 0x000fe4000f8e00ff */
[----:B------:R-:W2:Y:S03]  /*2550*/  SHFL.IDX PT, R0, R0, RZ, 0x1c1f ;  /* 0x001c1fff00007589 */ /* 0x000ea600000e0000 */
[C-C-:B------:R-:W-:Y:S02]  /*2560*/  IADD3 R4, -R2.reuse, 0x61, R3.reuse ;  /* 0x0000006102047810 */ /* 0x140fe40007ffe103 */
[----:B------:R-:W-:-:S03]  /*2570*/  IADD3 R3, -R2, 0x60, R3 ;  /* 0x0000006002037810 */ /* 0x000fc60007ffe103 */
[----:B------:R-:W-:-:S05]  /*2580*/  VIADD R4, R4, -UR51 ;  /* 0x8000003304047c36 */ /* 0x000fca0008000000 */
[----:B0-----:R-:W-:-:S04]  /*2590*/  VIADDMNMX R5, R5, R4, R3, PT ;  /* 0x0000000405057246 */ /* 0x001fc80003800103 */
[C---:B------:R-:W-:Y:S02]  /*25a0*/  ISETP.GT.AND P2, PT, R5.reuse, RZ, PT ;  /* 0x000000ff0500720c */ /* 0x040fe40003f44270 */
[C---:B------:R-:W-:Y:S02]  /*25b0*/  ISETP.GT.AND P3, PT, R5.reuse, 0x1, PT ;  /* 0x000000010500780c */ /* 0x040fe40003f64270 */
[----:B------:R-:W-:Y:S02]  /*25c0*/  ISETP.GT.AND P4, PT, R5, 0x8, PT ;  /* 0x000000080500780c */ /* 0x000fe40003f84270 */
[----:B--2---:R-:W-:-:S04]  /*25d0*/  VIADDMNMX R3, R0, R4, R3, PT ;  /* 0x0000000400037246 */ /* 0x004fc80003800103 */
[----:B------:R-:W-:Y:S01]  /*25e0*/  ISETP.GT.AND P5, PT, R3, 0x8, PT ;  /* 0x000000080300780c */ /* 0x000fe20003fa4270 */
        /* <DEDUP_REMOVED lines=75> */
[----:B------:R-:W-:Y:S02]  /*2aa0*/  ISETP.GT.AND P3, PT, R3, RZ, PT ;  /* 0x000000ff0300720c */ /* 0x000fe40003f64270 */
[----:B------:R-:W-:Y:S02]  /*2ab0*/  FMNMX.FTZ R8, R71, R8, !PT ;  /* 0x0000000847087209 */ /* 0x000fe40007810000 */
[----:B------:R-:W-:-:S02]  /*2ac0*/  ISETP.GT.AND P4, PT, R3, 0x1, PT ;  /* 0x000000010300780c */ /* 0x000fc40003f84270 */
[----:B------:R-:W-:Y:S01]  /*2ad0*/  FSEL R24, R24, -INF , P3 ;  /* 0xff80000018187808 */ /* 0x000fe20001800000 */
[----:B------:R-:W0:Y:S01]  /*2ae0*/  SHFL.BFLY PT, R5, R8, 0x2, 0x1f ;  /* 0x0c401f0008057f89 */ /* 0x000e2200000e0000 */
[----:B------:R-:W-:Y:S02]  /*2af0*/  FSEL R25, R25, -INF , P4 ;  /* 0xff80000019197808 */ /* 0x000fe40002000000 */
[C---:B------:R-:W-:Y:S02]  /*2b00*/  ISETP.GT.AND P2, PT, R3.reuse, 0x9, PT ;  /* 0x000000090300780c */ /* 0x040fe40003f44270 */
[----:B------:R-:W-:Y:S02]  /*2b10*/  FSEL R28, R28, -INF , P5 ;  /* 0xff8000001c1c7808 */ /* 0x000fe40002800000 */
        /* <DEDUP_REMOVED lines=9> */
[----:B0-----:R-:W-:Y:S02]  /*2bb0*/  FMNMX.FTZ R5, R8, R5, !PT ;  /* 0x0000000508057209 */ /* 0x001fe40007810000 */
[----:B------:R-:W-:Y:S02]  /*2bc0*/  FSEL R37, R37, -INF , P2 ;  /* 0xff80000025257808 */ /* 0x000fe40001000000 */
[C---:B------:R-:W-:Y:S01]  /*2bd0*/  ISETP.GT.AND P2, PT, R3.reuse, 0x21, PT ;  /* 0x000000210300780c */ /* 0x040fe20003f44270 */
[----:B------:R-:W0:Y:S01]  /*2be0*/  SHFL.BFLY PT, R10, R5, 0x1, 0x1f ;  /* 0x0c201f00050a7f89 */ /* 0x000e2200000e0000 */
        /* <DEDUP_REMOVED lines=9> */
[----:B------:R-:W-:Y:S02]  /*2c80*/  ISETP.GT.AND P3, PT, R3, 0x38, PT ;  /* 0x000000380300780c */ /* 0x000fe40003f64270 */
[----:B------:R-:W-:Y:S02]  /*2c90*/  FSEL R49, R49, -INF , P2 ;  /* 0xff80000031317808 */ /* 0x000fe40001000000 */
[----:B------:R-:W-:Y:S02]  /*2ca0*/  ISETP.GT.AND P2, PT, R3, 0x39, PT ;  /* 0x000000390300780c */ /* 0x000fe40003f44270 */
[----:B0-----:R-:W-:Y:S02]  /*2cb0*/  FMNMX.FTZ R4, R5, R10, !PT ;  /* 0x0000000a05047209 */ /* 0x001fe40007810000 */
[----:B------:R-:W-:-:S02]  /*2cc0*/  FMNMX.FTZ R5, R24, R25, !PT ;  /* 0x0000001918057209 */ /* 0x000fc40007810000 */
        /* <DEDUP_REMOVED lines=57> */
[----:B------:R-:W-:Y:S01]  /*3060*/  FFMA.FTZ R71, R71, UR10, -R11 ;  /* 0x0000000a47477c23 */ /* 0x000fe2000801080b */
[----:B------:R-:W-:Y:S01]  /*3070*/  ISETP.GT.AND P2, PT, R3, 0x59, PT ;  /* 0x000000590300780c */ /* 0x000fe20003f44270 */
[----:B------:R-:W-:Y:S01]  /*3080*/  MUFU.EX2 R203, R203 ;  /* 0x000000cb00cb7308 */ /* 0x000fe20000000800 */
[----:B------:R-:W-:-:S02]  /*3090*/  FMNMX.FTZ R8, R56, R5, !PT ;  /* 0x0000000538087209 */ /* 0x000fc40007810000 */
[----:B------:R-:W-:Y:S02]  /*30a0*/  FSEL R68, R68, -INF , P3 ;  /* 0xff80000044447808 */ /* 0x000fe40001800000 */
[----:B------:R-:W-:Y:S02]  /*30b0*/  FMNMX.FTZ R5, R57, R8, !PT ;  /* 0x0000000839057209 */ /* 0x000fe40007810000 */
[----:B------:R-:W-:Y:S01]  /*30c0*/  FSEL R69, R69, -INF , P2 ;  /* 0xff80000045457808 */ /* 0x000fe20001000000 */
[----:B------:R-:W-:Y:S01]  /*30d0*/  MUFU.EX2 R10, R10 ;  /* 0x0000000a000a7308 */ /* 0x000fe20000000800 */
[----:B------:R-:W-:-:S04]  /*30e0*/  FMNMX.FTZ R8, R60, R5, !PT ;  /* 0x000000053c087209 */ /* 0x000fc80007810000 */
[----:B------:R-:W-:-:S03]  /*30f0*/  FMNMX.FTZ R5, R61, R8, !PT ;  /* 0x000000083d057209 */ /* 0x000fc60007810000 */
[----:B------:R-:W-:Y:S01]  /*3100*/  MUFU.EX2 R153, R153 ;  /* 0x0000009900997308 */ /* 0x000fe20000000800 */
[----:B------:R-:W-:-:S04]  /*3110*/  FMNMX.FTZ R8, R64, R5, !PT ;  /* 0x0000000540087209 */ /* 0x000fc80007810000 */
[----:B------:R-:W-:-:S03]  /*3120*/  FMNMX.FTZ R3, R65, R8, !PT ;  /* 0x0000000841037209 */ /* 0x000fc60007810000 */
[----:B------:R-:W-:Y:S01]  /*3130*/  MUFU.EX2 R12, R12 ;  /* 0x0000000c000c7308 */ /* 0x000fe20000000800 */
[----:B------:R-:W-:-:S04]  /*3140*/  FMNMX.FTZ R8, R68, R3, !PT ;  /* 0x0000000344087209 */ /* 0x000fc80007810000 */
[----:B------:R-:W-:-:S03]  /*3150*/  FMNMX.FTZ R8, R69, R8, !PT ;  /* 0x0000000845087209 */ /* 0x000fc60007810000 */
[----:B------:R-:W-:Y:S02]  /*3160*/  MUFU.EX2 R155, R155 ;  /* 0x0000009b009b7308 */ /* 0x000fe40000000800 */
[----:B------:R-:W2:Y:S06]  /*3170*/  SHFL.BFLY PT, R3, R8, 0x2, 0x1f ;  /* 0x0c401f0008037f89 */ /* 0x000eac00000e0000 */
[----:B------:R-:W-:Y:S08]  /*3180*/  MUFU.EX2 R14, R14 ;  /* 0x0000000e000e7308 */ /* 0x000ff00000000800 */
[----:B------:R-:W-:Y:S08]  /*3190*/  MUFU.EX2 R157, R157 ;  /* 0x0000009d009d7308 */ /* 0x000ff00000000800 */
[----:B------:R-:W-:Y:S01]  /*31a0*/  MUFU.EX2 R20, R43 ;  /* 0x0000002b00147308 */ /* 0x000fe20000000800 */
[----:B--2---:R-:W-:-:S05]  /*31b0*/  FMNMX.FTZ R3, R8, R3, !PT ;  /* 0x0000000308037209 */ /* 0x004fca0007810000 */
[----:B------:R-:W2:Y:S02]  /*31c0*/  SHFL.BFLY PT, R8, R3, 0x1, 0x1f ;  /* 0x0c201f0003087f89 */ /* 0x000ea400000e0000 */
[----:B------:R-:W-:Y:S08]  /*31d0*/  MUFU.EX2 R46, R46 ;  /* 0x0000002e002e7308 */ /* 0x000ff00000000800 */
[----:B------:R-:W3:Y:S08]  /*31e0*/  MUFU.EX2 R47, R47 ;  /* 0x0000002f002f7308 */ /* 0x000ef00000000800 */
[----:B------:R-:W-:Y:S01]  /*31f0*/  MUFU.EX2 R50, R50 ;  /* 0x0000003200327308 */ /* 0x000fe20000000800 */
[----:B--2---:R-:W-:Y:S01]  /*3200*/  FMNMX.FTZ R5, R3, R8, !PT ;  /* 0x0000000803057209 */ /* 0x004fe20007810000 */
[----:B0-----:R-:W-:-:S06]  /*3210*/  FADD.FTZ R8, R201, R0 ;  /* 0x00000000c9087221 */ /* 0x001fcc0000010000 */
[----:B------:R-:W-:Y:S01]  /*3220*/  MUFU.EX2 R51, R51 ;  /* 0x0000003300337308 */ /* 0x000fe20000000800 */
[----:B------:R-:W-:Y:S01]  /*3230*/  F2FP.F16.F32.PACK_AB R201, R0, R201 ;  /* 0x000000c900c9723e */ /* 0x000fe200000000ff */
[C---:B------:R-:W-:Y:S01]  /*3240*/  FMUL.FTZ R3, R5.reuse, UR10 ;  /* 0x0000000a05037c20 */ /* 0x040fe20008410000 */
[----:B------:R-:W-:Y:S02]  /*3250*/  FSETP.NEU.FTZ.AND P2, PT, R5, -INF , PT ;  /* 0xff8000000500780b */ /* 0x000fe40003f5d000 */
[----:B---3--:R-:W-:Y:S02]  /*3260*/  F2FP.F16.F32.PACK_AB R159, R47, R46 ;  /* 0x0000002e2f9f723e */ /* 0x008fe400000000ff */
[----:B------:R-:W-:Y:S01]  /*3270*/  FSEL R11, R3, RZ, P2 ;  /* 0x000000ff030b7208 */ /* 0x000fe20001000000 */
[----:B------:R-:W-:Y:S01]  /*3280*/  FADD.FTZ R3, R203, R8 ;  /* 0x00000008cb037221 */ /* 0x000fe20000010000 */
[----:B------:R-:W-:Y:S01]  /*3290*/  ISETP.NE.AND P2, PT, R13, RZ, PT ;  /* 0x000000ff0d00720c */ /* 0x000fe20003f45270 */
[----:B------:R-:W-:Y:S01]  /*32a0*/  MUFU.EX2 R54, R54 ;  /* 0x0000003600367308 */ /* 0x000fe20000000800 */
        /* <DEDUP_REMOVED lines=30> */
[----:B------:R-:W-:Y:S01]  /*3490*/  FFMA.FTZ R11, R69, UR10, -R11 ;  /* 0x0000000a450b7c23 */ /* 0x000fe2000801080b */
[----:B------:R-:W3:Y:S01]  /*34a0*/  MUFU.EX2 R29, R29 ;  /* 0x0000001d001d7308 */ /* 0x000ee20000000800 */
[----:B0-----:R-:W-:Y:S01]  /*34b0*/  FADD.FTZ R3, R24, R25 ;  /* 0x0000001918037221 */ /* 0x001fe20000010000 */
[----:B------:R-:W-:-:S02]  /*34c0*/  F2FP.F16.F32.PACK_AB R153, R12, R153 ;  /* 0x000000990c99723e */ /* 0x000fc400000000ff */
[----:B------:R-:W-:Y:S02]  /*34d0*/  F2FP.F16.F32.PACK_AB R161, R51, R50 ;  /* 0x0000003233a1723e */ /* 0x000fe400000000ff */
[----:B------:R-:W-:Y:S02]  /*34e0*/  F2FP.F16.F32.PACK_AB R200, R25, R24 ;  /* 0x0000001819c8723e */ /* 0x000fe400000000ff */
[----:B------:R-:W0:Y:S01]  /*34f0*/  MUFU.EX2 R32, R32 ;  /* 0x0000002000207308 */ /* 0x000e220000000800 */
[----:B--2---:R-:W-:Y:S01]  /*3500*/  FADD.FTZ R26, R28, R3 ;  /* 0x000000031c1a7221 */ /* 0x004fe20000010000 */
[----:B------:R-:W-:Y:S01]  /*3510*/  FADD.FTZ R3, R155, R8 ;  /* 0x000000089b037221 */ /* 0x000fe20000010000 */
[----:B------:R-:W-:Y:S02]  /*3520*/  IADD3 R8, -R21, 0xb, RZ ;  /* 0x0000000b15087810 */ /* 0x000fe40007ffe1ff */
[C---:B------:R-:W-:Y:S01]  /*3530*/  F2FP.F16.F32.PACK_AB R155, R14.reuse, R155 ;  /* 0x0000009b0e9b723e */ /* 0x040fe200000000ff */
[----:B------:R-:W-:Y:S01]  /*3540*/  FADD.FTZ R30, R14, R3 ;  /* 0x000000030e1e7221 */ /* 0x000fe20000010000 */
[----:B------:R-:W-:Y:S01]  /*3550*/  @!P2 VIADD R3, R15, 0x22840 ;  /* 0x000228400f03a836 */ /* 0x000fe20000000000 */
[----:B------:R-:W2:Y:S01]  /*3560*/  MUFU.EX2 R33, R33 ;  /* 0x0000002100217308 */ /* 0x000ea20000000800 */
[----:B---3--:R-:W-:Y:S01]  /*3570*/  FADD.FTZ R13, R29, R26 ;  /* 0x0000001a1d0d7221 */ /* 0x008fe20000010000 */
[----:B------:R-:W-:Y:S01]  /*3580*/  FADD.FTZ R15, R157, R30 ;  /* 0x0000001e9d0f7221 */ /* 0x000fe20000010000 */
[----:B------:R-:W-:-:S02]  /*3590*/  F2FP.F16.F32.PACK_AB R157, R20, R157 ;  /* 0x0000009d149d723e */ /* 0x000fc400000000ff */
[----:B------:R-:W-:Y:S01]  /*35a0*/  @!P2 PRMT R3, RZ, 0x654, R3 ;  /* 0x00000654ff03a816 */ /* 0x000fe20000000003 */
[----:B------:R-:W-:Y:S01]  /*35b0*/  FADD.FTZ R15, R20, R15 ;  /* 0x0000000f140f7221 */ /* 0x000fe20000010000 */
[----:B------:R3:W-:Y:S06]  /*35c0*/  BAR.ARV R8, 0x100 ;  /* 0x000400080000751d */ /* 0x0007ec0000002000 */
[----:B------:R-:W4:Y:S01]  /*35d0*/  MUFU.EX2 R36, R36 ;  /* 0x0000002400247308 */ /* 0x000f220000000800 */
[----:B0-----:R-:W-:Y:S01]  /*35e0*/  FADD.FTZ R26, R32, R13 ;  /* 0x0000000d201a7221 */ /* 0x001fe20000010000 */
[----:B------:R-:W-:Y:S01]  /*35f0*/  FADD.FTZ R30, R46, R15 ;  /* 0x0000000f2e1e7221 */ /* 0x000fe20000010000 */
[----:B------:R0:W-:Y:S01]  /*3600*/  @!P2 SYNCS.ARRIVE.TRANS64.RED.A1T0 RZ, [R3+URZ], RZ ;  /* 0x000000ff03ffa9a7 */ /* 0x0001e2000810043f */
[----:B------:R-:W-:Y:S01]  /*3610*/  F2FP.F16.F32.PACK_AB R202, R29, R28 ;  /* 0x0000001c1dca723e */ /* 0x000fe200000000ff */
[----:B--2---:R-:W-:Y:S01]  /*3620*/  FADD.FTZ R13, R33, R26 ;  /* 0x0000001a210d7221 */ /* 0x004fe20000010000 */
[----:B------:R-:W-:Y:S01]  /*3630*/  FADD.FTZ R15, R47, R30 ;  /* 0x0000001e2f0f7221 */ /* 0x000fe20000010000 */
[----:B------:R-:W-:Y:S01]  /*3640*/  F2FP.F16.F32.PACK_AB R152, R33, R32 ;  /* 0x000000202198723e */ /* 0x000fe200000000ff */
[----:B------:R-:W2:Y:S02]  /*3650*/  MUFU.EX2 R37, R37 ;  /* 0x0000002500257308 */ /* 0x000ea40000000800 */
[----:B------:R-:W-:-:S06]  /*3660*/  FADD.FTZ R30, R50, R15 ;  /* 0x0000000f321e7221 */ /* 0x000fcc0000010000 */
[----:B------:R-:W5:Y:S01]  /*3670*/  MUFU.EX2 R40, R40 ;  /* 0x0000002800287308 */ /* 0x000f620000000800 */
[----:B----4-:R-:W-:-:S07]  /*3680*/  FADD.FTZ R26, R36, R13 ;  /* 0x0000000d241a7221 */ /* 0x010fce0000010000 */
[----:B------:R-:W0:Y:S01]  /*3690*/  MUFU.EX2 R41, R41 ;  /* 0x0000002900297308 */ /* 0x000e220000000800 */
[C---:B--2---:R-:W-:Y:S01]  /*36a0*/  FADD.FTZ R13, R37.reuse, R26 ;  /* 0x0000001a250d7221 */ /* 0x044fe20000010000 */
[----:B------:R-:W-:-:S06]  /*36b0*/  F2FP.F16.F32.PACK_AB R154, R37, R36 ;  /* 0x00000024259a723e */ /* 0x000fcc00000000ff */
[----:B------:R-:W2:Y:S01]  /*36c0*/  MUFU.EX2 R44, R44 ;  /* 0x0000002c002c7308 */ /* 0x000ea20000000800 */
[----:B-----5:R-:W-:Y:S01]  /*36d0*/  FADD.FTZ R26, R40, R13 ;  /* 0x0000000d281a7221 */ /* 0x020fe20000010000 */
[----:B------:R-:W-:-:S04]  /*36e0*/  FADD.FTZ R13, R51, R30 ;  /* 0x0000001e330d7221 */ /* 0x000fc80000010000 */
[----:B------:R-:W-:Y:S02]  /*36f0*/  FADD.FTZ R30, R54, R13 ;  /* 0x0000000d361e7221 */ /* 0x000fe40000010000 */
[----:B------:R-:W4:Y:S01]  /*3700*/  MUFU.EX2 R45, R45 ;  /* 0x0000002d002d7308 */ /* 0x000f220000000800 */
[C---:B0-----:R-:W-:Y:S01]  /*3710*/  FADD.FTZ R3, R41.reuse, R26 ;  /* 0x0000001a29037221 */ /* 0x041fe20000010000 */
[----:B------:R-:W-:-:S06]  /*3720*/  F2FP.F16.F32.PACK_AB R156, R41, R40 ;  /* 0x00000028299c723e */ /* 0x000fcc00000000ff */
        /* <DEDUP_REMOVED lines=51> */
[C---:B0-----:R-:W-:Y:S01]  /*3a60*/  FADD.FTZ R3, R65.reuse, R10 ;  /* 0x0000000a41037221 */ /* 0x041fe20000010000 */
[----:B------:R-:W-:-:S03]  /*3a70*/  F2FP.F16.F32.PACK_AB R168, R65, R64 ;  /* 0x0000004041a8723e */ /* 0x000fc600000000ff */
[----:B--2---:R-:W-:-:S04]  /*3a80*/  FADD.FTZ R10, R68, R3 ;  /* 0x00000003440a7221 */ /* 0x004fc80000010000 */
[C---:B----4-:R-:W-:Y:S01]  /*3a90*/  FADD.FTZ R3, R11.reuse, R10 ;  /* 0x0000000a0b037221 */ /* 0x050fe20000010000 */
[----:B------:R-:W-:Y:S01]  /*3aa0*/  F2FP.F16.F32.PACK_AB R170, R11, R68 ;  /* 0x000000440baa723e */ /* 0x000fe200000000ff */
[----:B---3--:R-:W-:Y:S06]  /*3ab0*/  @!P0 BRA `(.L_x_4607) ;  /* 0x0000000000048947 */ /* 0x008fec0003800000 */
[----:B------:R-:W-:Y:S01]  /*3ac0*/  BPT.TRAP 0x1 ;  /* 0x000000040000795c */ /* 0x000fe20000300000 */
.L_x_4607:
[----:B------:R0:W2:Y:S01]  /*3ad0*/  SYNCS.PHASECHK.TRANS64.TRYWAIT P3, [UR22+0x22850], R9 ;  /* 0x02285009ff0075a7 */ /* 0x0000a20008060156 */
[----:B------:R-:W-:Y:S05]  /*3ae0*/  @!P0 BRA `(.L_x_4608) ;  /* 0x0000000000048947 */ /* 0x000fea0003800000 */
[----:B------:R-:W-:Y:S01]  /*3af0*/  BPT.TRAP 0x1 ;  /* 0x000000040000795c */ /* 0x000fe20000300000 */
.L_x_4608:
[----:B--2---:R-:W-:Y:S05]  /*3b00*/  @P3 BRA `(.L_x_4609) ;  /* 0x0000000000083947 */ /* 0x004fea0003800000 */
[----:B------:R-:W2:Y:S02]  /*3b10*/  SYNCS.PHASECHK.TRANS64.TRYWAIT P3, [UR22+0x22850], R9 ;  /* 0x02285009ff0075a7 */ /* 0x000ea40008060156 */
[----:B--2---:R-:W-:Y:S05]  /*3b20*/  @!P3 BRA `(.L_x_4610) ;  /* 0x00000108000cb947 */ /* 0x004fea0003800000 */
.L_x_4609:
[----:B------:R-:W-:Y:S01]  /*3b30*/  R2UR UR6, R6 ;  /* 0x00000000060672ca */ /* 0x000fe200000e0000 */
[----:B------:R3:W-:Y:S01]  /*3b40*/  BAR.SYNC.DEFER_BLOCKING R7, 0x100 ;  /* 0x000400070000751d */ /* 0x0007e20000010000 */
[----:B------:R-:W-:-:S05]  /*3b50*/  UIADD3 UR52, UR52, -0x2, URZ ;  /* 0xfffffffe34347890 */ /* 0x000fca000fffe03f */
[----:B------:R-:W-:Y:S01]  /*3b60*/  UMOV UR7, 0x40000040 ;  /* 0x4000004000077882 */ /* 0x000fe20000000000 */
[----:B------:R-:W-:Y:S01]  /*3b70*/  @UP0 ULDC UR14, c[0x0][0x450] ;  /* 0x00011400000e0ab9 */ /* 0x000fe20000000800 */
[----:B------:R-:W-:-:S04]  /*3b80*/  VOTEU.ALL UP1, P2 ;  /* 0x00000000003f7886 */ /* 0x000fc80001020000 */
        /* <DEDUP_REMOVED lines=35> */
[----:B------:R-:W-:Y:S02]  /*3dc0*/  UMOV UR7, 0x40000040 ;  /* 0x4000004000077882 */ /* 0x000fe40000000000 */
[----:B------:R-:W-:Y:S01]  /*3dd0*/  UMOV UR11, UR43 ;  /* 0x0000002b000b7c82 */ /* 0x000fe20008000000 */
[----:B------:R-:W-:Y:S02]  /*3de0*/  WARPGROUP.DEPBAR.LE gsb0, 0x0 ;  /* 0x00008000000079c5 */ /* 0x000fe40000010000 */
[----:B------:R-:W-:-:S15]  /*3df0*/  WARPGROUP.ARRIVE ;  /* 0x00000000000079c5 */ /* 0x000fde0000000000 */
[----:B------:R-:W-:-:S06]  /*3e00*/  NOP ;  /* 0x0000000000007918 */ /* 0x000fcc0000000000 */
[----:B------:R-:W-:Y:S01]  /*3e10*/  HGMMA.64x256x16.F32 R24, R168, gdesc[UR4].tnspB, R24, gsb0 ;  /* 0x43e00004a8187df0 */ /* 0x000fe20008000818 */
[----:B------:R-:W-:Y:S02]  /*3e20*/  @UP0 ULDC UR6, c[0x0][0x44c] ;  /* 0x0001130000060ab9 */ /* 0x000fe40000000800 */
[----:B------:R-:W-:-:S04]  /*3e30*/  UIMAD.WIDE.U32 UR6, UR43, UR6, URZ ;  /* 0x000000062b0672a5 */ /* 0x000fc8000f8e003f */
[----:B------:R-:W-:-:S04]  /*3e40*/  @UP0 USHF.R.U32.HI UR11, URZ, UR14, UR7 ;  /* 0x0000000e3f0b0299 */ /* 0x000fc80008011607 */
[----:B------:R-:W-:-:S04]  /*3e50*/  UIADD3 UR6, UR11, UR50, -UR51 ;  /* 0x000000320b067290 */ /* 0x000fc8000fffe833 */
[----:B------:R-:W-:-:S04]  /*3e60*/  UIMAD.WIDE UR6, UR6, 0x2aaaaaab, URZ ;  /* 0x2aaaaaab060678a5 */ /* 0x000fc8000f8e023f */
[----:B------:R-:W-:-:S04]  /*3e70*/  USHF.R.U32.HI UR6, URZ, 0x1f, UR7 ;  /* 0x0000001f3f067899 */ /* 0x000fc80008011607 */
[----:B------:R-:W-:-:S04]  /*3e80*/  ULEA.HI.SX32 UR6, UR7, UR6, 0x1c ;  /* 0x0000000607067291 */ /* 0x000fc8000f8fe23f */
[----:B------:R-:W-:Y:S01]  /*3e90*/  UISETP.LT.AND UP1, UPT, UR40, UR6, UPT ;  /* 0x000000062800728c */ /* 0x000fe2000bf21270 */
[----:B------:R-:W-:Y:S02]  /*3ea0*/  WARPGROUP.DEPBAR.LE gsb0, 0x0 ;  /* 0x00008000000079c5 */ /* 0x000fe40000010000 */
[----:B------:R-:W-:Y:S01]  /*3eb0*/  @!P2 SYNCS.ARRIVE.TRANS64.RED.A1T0 RZ, [UR22], RZ ;  /* 0x000000ffffffa9a7 */ /* 0x000fe20008100416 */
[----:B------:R-:W-:-:S04]  /*3ec0*/  USEL UR22, UR40, UR6, !UP1 ;  /* 0x0000000628167287 */ /* 0x000fc8000c800000 */
[----:B------:R-:W-:-:S06]  /*3ed0*/  UISETP.GE.AND UP1, UPT, UR52, UR22, UPT ;  /* 0x000000163400728c */ /* 0x000fcc000bf26270 */
[----:B------:R-:W-:-:S13]  /*3ee0*/  PLOP3.LUT P3, PT, PT, PT, UP1, 0x80, 0x0 ;  /* 0x000000000000781c */ /* 0x000fda0003f6f018 */
[----:B---3--:R-:W-:Y:S05]  /*3ef0*/  @!P3 BRA `(.L_x_4611) ;  /* 0x000000240074b947 */ /* 0x008fea0003800000 */
[----:B012---:R-:W-:Y:S01]  /*3f00*/  IMAD.MOV.U32 R9, RZ, RZ, R4 ;  /* 0x000000ffff097224 */ /* 0x007fe200078e0004 */
[----:B------:R-:W-:Y:S01]  /*3f10*/  ULDC UR23, c[0x0][0x988] ;  /* 0x0002620000177ab9 */ /* 0x000fe20000000800 */
[----:B------:R-:W-:-:S07]  /*3f20*/  IMAD.MOV.U32 R7, RZ, RZ, R5 ;  /* 0x000000ffff077224 */ /* 0x000fce00078e0005 */
.L_x_4620:
[----:B------:R-:W-:-:S04]  /*3f30*/  UIADD3 UR37, UR37, 0x1, URZ ;  /* 0x0000000125257890 */ /* 0x000fc8000fffe03f */
[----:B------:R-:W-:-:S04]  /*3f40*/  UISETP.NE.AND UP1, UPT, UR37, 0x2, UPT ;  /* 0x000000022500788c */ /* 0x000fc8000bf25270 */
[----:B------:R-:W-:Y:S02]  /*3f50*/  USEL UR6, URZ, 0x1, UP1 ;  /* 0x000000013f067887 */ /* 0x000fe40008800000 */
[----:B------:R-:W-:Y:S02]  /*3f60*/  USEL UR37, UR37, URZ, UP1 ;  /* 0x0000003f25257287 */ /* 0x000fe40008800000 */
[----:B------:R-:W-:Y:S01]  /*3f70*/  ULOP3.LUT UR47, UR47, UR6, URZ, 0x3c, !UPT ;  /* 0x000000062f2f7292 */ /* 0x000fe2000f8e3c3f */
[----:B------:R-:W-:Y:S11]  /*3f80*/  @!P0 BRA `(.L_x_4612) ;  /* 0x0000000000048947 */ /* 0x000ff60003800000 */
[----:B------:R-:W-:Y:S01]  /*3f90*/  BPT.TRAP 0x1 ;  /* 0x000000040000795c */ /* 0x000fe20000300000 */
.L_x_4612:
        /* <DEDUP_REMOVED lines=9> */
.L_x_4613:
[----:B------:R-:W-:Y:S01]  /*4030*/  VIADD R8, R16, UR43 ;  /* 0x0000002b10087c36 */ /* 0x000fe20008000000 */
[----:B-1----:R-:W-:Y:S06]  /*4040*/  @P3 BRA `(.L_x_4614) ;  /* 0x0000000000083947 */ /* 0x002fec0003800000 */
[----:B------:R-:W1:Y:S02]  /*4050*/  SYNCS.PHASECHK.TRANS64.TRYWAIT P3, [UR24+0x22830], R6 ;  /* 0x02283006ff0075a7 */ /* 0x000e640008060158 */
[----:B-1----:R-:W-:Y:S05]  /*4060*/  @!P3 BRA `(.L_x_4615) ;  /* 0x0000010000d4b947 */ /* 0x002fea0003800000 */
.L_x_4614:
[----:B------:R-:W-:Y:S01]  /*4070*/  UIMAD UR18, UR37, 0x300, UR20 ;  /* 0x00000300251278a4 */ /* 0x000fe2000f8e0214 */
[----:B------:R-:W-:Y:S01]  /*4080*/  WARPGROUP.ARRIVE ;  /* 0x00000000000079c5 */ /* 0x000fe20000000000 */
[----:B------:R-:W-:Y:S01]  /*4090*/  UMOV UR19, 0x40000040 ;  /* 0x4000004000137882 */ /* 0x000fe20000000000 */
[----:B------:R-:W-:Y:S01]  /*40a0*/  @UP0 ULDC UR6, c[0x0][0x44c] ;  /* 0x0001130000060ab9 */ /* 0x000fe20000000800 */
[----:B------:R-:W-:Y:S01]  /*40b0*/  UMOV UR7, 0x40000040 ;  /* 0x4000004000077882 */ /* 0x000fe20000000000 */
[----:B------:R-:W-:Y:S01]  /*40c0*/  @P1 IMAD.HI.U32 R4, R8, UR6, RZ ;  /* 0x0000000608041c27 */ /* 0x000fe2000f8e00ff */
[----:B------:R-:W-:Y:S01]  /*40d0*/  @UP0 ULDC UR6, c[0x0][0x450] ;  /* 0x0001140000060ab9 */ /* 0x000fe20000000800 */
[----:B------:R-:W-:Y:S01]  /*40e0*/  UIADD3 UR10, UR18, 0x4, URZ ;  /* 0x00000004120a7890 */ /* 0x000fe2000fffe03f */
[----:B------:R-:W-:Y:S01]  /*40f0*/  LOP3.LUT R11, R11, 0xffffdfff, RZ, 0xc0, !PT ;  /* 0xffffdfff0b0b7812 */ /* 0x000fe200078ec0ff */
[----:B------:R-:W-:Y:S01]  /*4100*/  HGMMA.64x96x16.F32 R152, gdesc[UR16], RZ, !UPT, gsb0 ;  /* 0x01600000109879f0 */ /* 0x000fe2000c0008ff */
[----:B------:R-:W-:Y:S01]  /*4110*/  @P1 SHF.R.U32.HI R8, RZ, UR6, R4 ;  /* 0x00000006ff081c19 */ /* 0x000fe20008011604 */
[----:B------:R-:W-:Y:S01]  /*4120*/  UIMAD UR6, UR52, -0x60, URZ ;  /* 0xffffffa0340678a4 */ /* 0x000fe2000f8e023f */
[----:B------:R-:W-:Y:S01]  /*4130*/  @P2 LOP3.LUT R11, R11, 0x2000, RZ, 0xfc, !PT ;  /* 0x000020000b0b2812 */ /* 0x000fe200078efcff */
[----:B------:R-:W-:Y:S01]  /*4140*/  UMOV UR11, 0x40000040 ;  /* 0x40000040000b7882 */ /* 0x000fe20000000000 */
[----:B------:R-:W-:Y:S01]  /*4150*/  UIADD3 UR14, UR18, 0x6, URZ ;  /* 0x00000006120e7890 */ /* 0x000fe2000fffe03f */
[----:B-1----:R-:W1:Y:S01]  /*4160*/  SHFL.IDX PT, R5, R8, RZ, 0x1c1f ;  /* 0x001c1fff08057589 */ /* 0x002e6200000e0000 */
[----:B------:R-:W-:Y:S01]  /*4170*/  UMOV UR15, 0x40000040 ;  /* 0x40000040000f7882 */ /* 0x000fe20000000000 */
[----:B------:R-:W-:Y:S01]  /*4180*/  IMAD.U32 R15, RZ, RZ, UR6 ;  /* 0x00000006ff0f7e24 */ /* 0x000fe2000f8e00ff */
[----:B------:R-:W-:Y:S01]  /*4190*/  UIADD3 UR6, UR18, 0x2, URZ ;  /* 0x0000000212067890 */ /* 0x000fe2000fffe03f */
[----:B------:R-:W2:Y:S01]  /*41a0*/  SHFL.IDX PT, R13, R8, 0x1, 0x1c1f ;  /* 0x003c1f00080d7f89 */ /* 0x000ea200000e0000 */
[----:B------:R-:W-:Y:S01]  /*41b0*/  IMAD.U32 R21, RZ, RZ, UR51 ;  /* 0x00000033ff157e24 */ /* 0x000fe2000f8e00ff */
[----:B------:R-:W-:-:S02]  /*41c0*/  LOP3.LUT R11, R11, 0xffffefff, RZ, 0xc0, !PT ;  /* 0xffffefff0b0b7812 */ /* 0x000fc400078ec0ff */
[----:B------:R-:W-:Y:S01]  /*41d0*/  IADD3 R4, -R2, 0x1, R15 ;  /* 0x0000000102047810 */ /* 0x000fe20007ffe10f */
[----:B------:R-:W3:Y:S01]  /*41e0*/  S2R R200, SR_TID.X ;  /* 0x0000000000c87919 */ /* 0x000ee20000002100 */
[----:B------:R-:W-:Y:S02]  /*41f0*/  @P0 LOP3.LUT R11, R11, 0x1000, RZ, 0xfc, !PT ;  /* 0x000010000b0b0812 */ /* 0x000fe400078efcff */
[----:B------:R-:W-:Y:S02]  /*4200*/  IADD3 R4, -R21, UR50, R4 ;  /* 0x0000003215047c10 */ /* 0x000fe4000fffe104 */
[----:B------:R-:W-:-:S04]  /*4210*/  LOP3.LUT R11, R11, 0xffffbfff, RZ, 0xc0, !PT ;  /* 0xffffbfff0b0b7812 */ /* 0x000fc800078ec0ff */
[----:B------:R-:W-:-:S04]  /*4220*/  @P1 LOP3.LUT R11, R11, 0x4000, RZ, 0xfc, !PT ;  /* 0x000040000b0b1812 */ /* 0x000fc800078efcff */
[----:B------:R-:W-:Y:S01]  /*4230*/  LOP3.LUT R11, R11, 0xffff7fff, RZ, 0xc0, !PT ;  /* 0xffff7fff0b0b7812 */ /* 0x000fe200078ec0ff */
[C---:B-1----:R-:W-:Y:S02]  /*4240*/  IMAD.IADD R5, R4.reuse, 0x1, R5 ;  /* 0x0000000104057824 */ /* 0x042fe400078e0205 */
[----:B--2---:R-:W-:-:S05]  /*4250*/  IMAD.IADD R4, R4, 0x1, R13 ;  /* 0x0000000104047824 */ /* 0x004fca00078e020d */
[C---:B------:R-:W-:Y:S02]  /*4260*/  ISETP.GT.AND P1, PT, R4.reuse, 0x41, PT ;  /* 0x000000410400780c */ /* 0x040fe40003f24270 */
[C---:B------:R-:W-:Y:S02]  /*4270*/  ISETP.GT.AND P2, PT, R4.reuse, 0x48, PT ;  /* 0x000000480400780c */ /* 0x040fe40003f44270 */
[C---:B------:R-:W-:Y:S02]  /*4280*/  ISETP.GT.AND P0, PT, R4.reuse, 0x49, PT ;  /* 0x000000490400780c */ /* 0x040fe40003f04270 */
[C---:B------:R-:W-:Y:S02]  /*4290*/  ISETP.GT.AND P3, PT, R4.reuse, 0x50, PT ;  /* 0x000000500400780c */ /* 0x040fe40003f64270 */
[C---:B------:R-:W-:Y:S02]  /*42a0*/  ISETP.GT.AND P4, PT, R4.reuse, 0x51, PT ;  /* 0x000000510400780c */ /* 0x040fe40003f84270 */
[----:B------:R-:W-:-:S02]  /*42b0*/  ISETP.GT.AND P5, PT, R4, 0x58, PT ;  /* 0x000000580400780c */ /* 0x000fc40003fa4270 */
[----:B------:R-:W-:Y:S02]  /*42c0*/  ISETP.GT.AND P6, PT, R4, 0x59, PT ;  /* 0x000000590400780c */ /* 0x000fe40003fc4270 */
[----:B------:R-:W-:Y:S02]  /*42d0*/  @P1 LOP3.LUT R11, R11, 0x8000, RZ, 0xfc, !PT ;  /* 0x000080000b0b1812 */ /* 0x000fe400078efcff */
[----:B------:R-:W-:Y:S02]  /*42e0*/  ISETP.GT.AND P1, PT, R5, RZ, PT ;  /* 0x000000ff0500720c */ /* 0x000fe40003f24270 */
[----:B------:R-:W-:Y:S02]  /*42f0*/  LOP3.LUT R11, R11, 0xfffeffff, RZ, 0xc0, !PT ;  /* 0xfffeffff0b0b7812 */ /* 0x000fe400078ec0ff */
[----:B---3--:R-:W-:Y:S02]  /*4300*/  SHF.R.U32.HI R200, RZ, 0x7, R200 ;  /* 0x00000007ffc87819 */ /* 0x008fe400000116c8 */
[----:B------:R-:W-:-:S02]  /*4310*/  @P2 LOP3.LUT R11, R11, 0x10000, RZ, 0xfc, !PT ;  /* 0x000100000b0b2812 */ /* 0x000fc400078efcff */
[----:B------:R-:W-:Y:S02]  /*4320*/  ISETP.GT.AND P2, PT, R5, 0x9, PT ;  /* 0x000000090500780c */ /* 0x000fe40003f44270 */
[----:B------:R-:W-:-:S04]  /*4330*/  LOP3.LUT R11, R11, 0xfffdffff, RZ, 0xc0, !PT ;  /* 0xfffdffff0b0b7812 */ /* 0x000fc800078ec0ff */
[----:B------:R-:W-:Y:S02]  /*4340*/  @P0 LOP3.LUT R11, R11, 0x20000, RZ, 0xfc, !PT ;  /* 0x000200000b0b0812 */ /* 0x000fe400078efcff */
[----:B------:R-:W-:Y:S02]  /*4350*/  ISETP.GT.AND P0, PT, R5, 0x8, PT ;  /* 0x000000080500780c */ /* 0x000fe40003f04270 */
[----:B------:R-:W-:-:S04]  /*4360*/  LOP3.LUT R11, R11, 0xfffbffff, RZ, 0xc0, !PT ;  /* 0xfffbffff0b0b7812 */ /* 0x000fc800078ec0ff */
[----:B------:R-:W-:Y:S02]  /*4370*/  @P3 LOP3.LUT R11, R11, 0x40000, RZ, 0xfc, !PT ;  /* 0x000400000b0b3812 */ /* 0x000fe400078efcff */
[----:B------:R-:W-:Y:S01]  /*4380*/  ISETP.GT.AND P3, PT, R5, 0x1, PT ;  /* 0x000000010500780c */ /* 0x000fe20003f64270 */
        /* <DEDUP_REMOVED lines=11> */
[----:B------:R-:W-:Y:S02]  /*4440*/  FSEL R152, R152, -INF , P1 ;  /* 0xff80000098987808 */ /* 0x000fe40000800000 */
[----:B------:R-:W-:Y:S02]  /*4450*/  ISETP.GT.AND P1, PT, R5, 0x10, PT ;  /* 0x000000100500780c */ /* 0x000fe40003f24270 */
[----:B------:R-:W-:Y:S02]  /*4460*/  FSEL R8, R153, -INF , P3 ;  /* 0xff80000099087808 */ /* 0x000fe40001800000 */
[----:B------:R-:W-:-:S02]  /*4470*/  FSEL R156, R156, -INF , P0 ;  /* 0xff8000009c9c7808 */ /* 0x000fc40000000000 */
[----:B------:R-:W-:Y:S02]  /*4480*/  FSEL R10, R157, -INF , P2 ;  /* 0xff8000009d0a7808 */ /* 0x000fe40001000000 */
[----:B------:R-:W-:Y:S02]  /*4490*/  FSEL R160, R160, -INF , P1 ;  /* 0xff800000a0a07808 */ /* 0x000fe40000800000 */
[C---:B------:R-:W-:Y:S02]  /*44a0*/  ISETP.GT.AND P3, PT, R5.reuse, 0x11, PT ;  /* 0x000000110500780c */ /* 0x040fe40003f64270 */
[C---:B------:R-:W-:Y:S02]  /*44b0*/  ISETP.GT.AND P0, PT, R5.reuse, 0x18, PT ;  /* 0x000000180500780c */ /* 0x040fe40003f04270 */
[C---:B------:R-:W-:Y:S02]  /*44c0*/  ISETP.GT.AND P2, PT, R5.reuse, 0x19, PT ;  /* 0x000000190500780c */ /* 0x040fe40003f44270 */
[----:B------:R-:W-:-:S02]  /*44d0*/  ISETP.GT.AND P1, PT, R5, 0x20, PT ;  /* 0x000000200500780c */ /* 0x000fc40003f24270 */
[----:B------:R-:W-:Y:S02]  /*44e0*/  FSEL R161, R161, -INF , P3 ;  /* 0xff800000a1a17808 */ /* 0x000fe40001800000 */
[----:B------:R-:W-:Y:S02]  /*44f0*/  FSEL R164, R164, -INF , P0 ;  /* 0xff800000a4a47808 */ /* 0x000fe40000000000 */
[----:B------:R-:W-:Y:S02]  /*4500*/  FSEL R165, R165, -INF , P2 ;  /* 0xff800000a5a57808 */ /* 0x000fe40001000000 */
[----:B------:R-:W-:Y:S02]  /*4510*/  FSEL R168, R168, -INF , P1 ;  /* 0xff800000a8a87808 */ /* 0x000fe40000800000 */
[C---:B------:R-:W-:Y:S02]  /*4520*/  ISETP.GT.AND P3, PT, R5.reuse, 0x21, PT ;  /* 0x000000210500780c */ /* 0x040fe40003f64270 */
[----:B------:R-:W-:-:S02]  /*4530*/  ISETP.GT.AND P0, PT, R5, 0x28, PT ;  /* 0x000000280500780c */ /* 0x000fc40003f04270 */
[C---:B------:R-:W-:Y:S02]  /*4540*/  ISETP.GT.AND P2, PT, R5.reuse, 0x29, PT ;  /* 0x000000290500780c */ /* 0x040fe40003f44270 */
[----:B------:R-:W-:Y:S02]  /*4550*/  ISETP.GT.AND P1, PT, R5, 0x30, PT ;  /* 0x000000300500780c */ /* 0x000fe40003f24270 */
[----:B------:R-:W-:Y:S02]  /*4560*/  FSEL R169, R169, -INF , P3 ;  /* 0xff800000a9a97808 */ /* 0x000fe40001800000 */
[----:B------:R-:W-:Y:S02]  /*4570*/  FSEL R172, R172, -INF , P0 ;  /* 0xff800000acac7808 */ /* 0x000fe40000000000 */
[----:B------:R-:W-:Y:S02]  /*4580*/  FSEL R173, R173, -INF , P2 ;  /* 0xff800000adad7808 */ /* 0x000fe40001000000 */
[----:B------:R-:W-:-:S02]  /*4590*/  FSEL R176, R176, -INF , P1 ;  /* 0xff800000b0b07808 */ /* 0x000fc40000800000 */
[C---:B------:R-:W-:Y:S02]  /*45a0*/  ISETP.GT.AND P3, PT, R5.reuse, 0x31, PT ;  /* 0x000000310500780c */ /* 0x040fe40003f64270 */
[C---:B------:R-:W-:Y:S02]  /*45b0*/  ISETP.GT.AND P0, PT, R5.reuse, 0x38, PT ;  /* 0x000000380500780c */ /* 0x040fe40003f04270 */
[----:B------:R-:W-:Y:S02]  /*45c0*/  ISETP.GT.AND P2, PT, R5, 0x39, PT ;  /* 0x000000390500780c */ /* 0x000fe40003f44270 */
[----:B------:R-:W-:Y:S02]  /*45d0*/  ISETP.GT.AND P1, PT, R4, RZ, PT ;  /* 0x000000ff0400720c */ /* 0x000fe40003f24270 */
        /* <DEDUP_REMOVED lines=22> */
[C---:B------:R-:W-:Y:S02]  /*4740*/  ISETP.GT.AND P2, PT, R4.reuse, 0x29, PT ;  /* 0x000000290400780c */ /* 0x040fe40003f44270 */
        /* <DEDUP_REMOVED lines=9> */
[----:B------:R-:W-:Y:S02]  /*47e0*/  FMNMX.FTZ R4, R154, R9, !PT ;  /* 0x000000099a047209 */ /* 0x000fe40007810000 */
[----:B------:R-:W-:Y:S02]  /*47f0*/  FSEL R179, R179, -INF , P3 ;  /* 0xff800000b3b37808 */ /* 0x000fe40001800000 */
[----:B------:R-:W-:Y:S02]  /*4800*/  FMNMX.FTZ R4, R155, R4, !PT ;  /* 0x000000049b047209 */ /* 0x000fe40007810000 */
[----:B------:R-:W-:Y:S02]  /*4810*/  FSEL R182, R182, -INF , P0 ;  /* 0xff800000b6b67808 */ /* 0x000fe40000000000 */
[----:B------:R-:W-:Y:S02]  /*4820*/  FMNMX.FTZ R4, R158, R4, !PT ;  /* 0x000000049e047209 */ /* 0x000fe40007810000 */
[----:B------:R-:W-:-:S02]  /*4830*/  FSEL R183, R183, -INF , P2 ;  /* 0xff800000b7b77808 */ /* 0x000fc40001000000 */
[----:B------:R-:W-:Y:S02]  /*4840*/  FMNMX.FTZ R4, R159, R4, !PT ;  /* 0x000000049f047209 */ /* 0x000fe40007810000 */
[----:B------:R-:W-:Y:S02]  /*4850*/  FSEL R186, R186, -INF , P1 ;  /* 0xff800000baba7808 */ /* 0x000fe40000800000 */
[----:B------:R-:W-:Y:S02]  /*4860*/  FMNMX.FTZ R4, R162, R4, !PT ;  /* 0x00000004a2047209 */ /* 0x000fe40007810000 */
[----:B------:R-:W-:Y:S02]  /*4870*/  LOP3.LUT P1, RZ, R11, 0x8000, RZ, 0xc0, !PT ;  /* 0x000080000bff7812 */ /* 0x000fe4000782c0ff */
[----:B------:R-:W-:Y:S02]  /*4880*/  FMNMX.FTZ R4, R163, R4, !PT ;  /* 0x00000004a3047209 */ /* 0x000fe40007810000 */
[----:B------:R-:W-:-:S02]  /*4890*/  LOP3.LUT P2, RZ, R11, 0x10000, RZ, 0xc0, !PT ;  /* 0x000100000bff7812 */ /* 0x000fc4000784c0ff */
[----:B------:R-:W-:Y:S02]  /*48a0*/  FMNMX.FTZ R4, R166, R4, !PT ;  /* 0x00000004a6047209 */ /* 0x000fe40007810000 */
[----:B------:R-:W-:Y:S02]  /*48b0*/  FSEL R187, R187, -INF , P1 ;  /* 0xff800000bbbb7808 */ /* 0x000fe40000800000 */
[----:B------:R-:W-:Y:S02]  /*48c0*/  FMNMX.FTZ R4, R167, R4, !PT ;  /* 0x00000004a7047209 */ /* 0x000fe40007810000 */
[----:B------:R-:W-:Y:S02]  /*48d0*/  LOP3.LUT P0, RZ, R11, 0x20000, RZ, 0xc0, !PT ;  /* 0x000200000bff7812 */ /* 0x000fe4000780c0ff */
[----:B------:R-:W-:Y:S02]  /*48e0*/  FMNMX.FTZ R4, R170, R4, !PT ;  /* 0x00000004aa047209 */ /* 0x000fe40007810000 */
[----:B------:R-:W-:-:S02]  /*48f0*/  FSEL R190, R190, -INF , P2 ;  /* 0xff800000bebe7808 */ /* 0x000fc40001000000 */
[----:B------:R-:W-:Y:S02]  /*4900*/  FMNMX.FTZ R4, R171, R4, !PT ;  /* 0x00000004ab047209 */ /* 0x000fe40007810000 */
[----:B------:R-:W-:Y:S02]  /*4910*/  LOP3.LUT P3, RZ, R11, 0x40000, RZ, 0xc0, !PT ;  /* 0x000400000bff7812 */ /* 0x000fe4000786c0ff */
[----:B------:R-:W-:Y:S02]  /*4920*/  FMNMX.FTZ R4, R174, R4, !PT ;  /* 0x00000004ae047209 */ /* 0x000fe40007810000 */
[----:B------:R-:W-:Y:S02]  /*4930*/  FSEL R191, R191, -INF , P0 ;  /* 0xff800000bfbf7808 */ /* 0x000fe40000000000 */
        /* <DEDUP_REMOVED lines=8> */
[----:B------:R-:W-:Y:S02]  /*49c0*/  FMNMX.FTZ R4, R183, R4, !PT ;  /* 0x00000004b7047209 */ /* 0x000fe40007810000 */
[C---:B------:R-:W-:Y:S02]  /*49d0*/  LOP3.LUT P1, RZ, R11.reuse, 0x4000, RZ, 0xc0, !PT ;  /* 0x000040000bff7812 */ /* 0x040fe4000782c0ff */
[----:B------:R-:W-:Y:S02]  /*49e0*/  FMNMX.FTZ R4, R186, R4, !PT ;  /* 0x00000004ba047209 */ /* 0x000fe40007810000 */
[----:B------:R-:W-:Y:S02]  /*49f0*/  LOP3.LUT P2, RZ, R11, 0x2000, RZ, 0xc0, !PT ;  /* 0x000020000bff7812 */ /* 0x000fe4000784c0ff */
[----:B------:R-:W-:Y:S02]  /*4a00*/  FMNMX.FTZ R4, R187, R4, !PT ;  /* 0x00000004bb047209 */ /* 0x000fe40007810000 */
[----:B------:R-:W-:-:S02]  /*4a10*/  LOP3.LUT P0, RZ, R11, 0x1000, RZ, 0xc0, !PT ;  /* 0x000010000bff7812 */ /* 0x000fc4000780c0ff */
[----:B------:R-:W-:Y:S02]  /*4a20*/  FMNMX.FTZ R4, R190, R4, !PT ;  /* 0x00000004be047209 */ /* 0x000fe40007810000 */
[----:B------:R-:W-:Y:S02]  /*4a30*/  ISETP.GT.AND P6, PT, R5, 0x41, PT ;  /* 0x000000410500780c */ /* 0x000fe40003fc4270 */
[----:B------:R-:W-:Y:S02]  /*4a40*/  FMNMX.FTZ R4, R191, R4, !PT ;  /* 0x00000004bf047209 */ /* 0x000fe40007810000 */
[----:B------:R-:W-:Y:S02]  /*4a50*/  ISETP.GT.AND P5, PT, R5, 0x48, PT ;  /* 0x000000480500780c */ /* 0x000fe40003fa4270 */
[----:B------:R-:W-:Y:S02]  /*4a60*/  FMNMX.FTZ R4, R194, R4, !PT ;  /* 0x00000004c2047209 */ /* 0x000fe40007810000 */
[----:B------:R-:W-:-:S02]  /*4a70*/  FSEL R185, R185, -INF , P6 ;  /* 0xff800000b9b97808 */ /* 0x000fc40003000000 */
[----:B------:R-:W-:Y:S02]  /*4a80*/  FMNMX.FTZ R4, R195, R4, !PT ;  /* 0x00000004c3047209 */ /* 0x000fe40007810000 */
[----:B------:R-:W-:Y:S02]  /*4a90*/  ISETP.GT.AND P4, PT, R5, 0x49, PT ;  /* 0x000000490500780c */ /* 0x000fe40003f84270 */
[----:B------:R-:W-:Y:S02]  /*4aa0*/  FMNMX.FTZ R4, R198, R4, !PT ;  /* 0x00000004c6047209 */ /* 0x000fe40007810000 */
[----:B------:R-:W-:Y:S02]  /*4ab0*/  FSEL R188, R188, -INF , P5 ;  /* 0xff800000bcbc7808 */ /* 0x000fe40002800000 */
[----:B------:R-:W-:Y:S02]  /*4ac0*/  FMNMX.FTZ R4, R199, R4, !PT ;  /* 0x00000004c7047209 */ /* 0x000fe40007810000 */
[----:B------:R-:W-:-:S02]  /*4ad0*/  FSEL R189, R189, -INF , P4 ;  /* 0xff800000bdbd7808 */ /* 0x000fc40002000000 */
[C---:B------:R-:W-:Y:S01]  /*4ae0*/  ISETP.GT.AND P5, PT, R5.reuse, 0x50, PT ;  /* 0x000000500500780c */ /* 0x040fe20003fa4270 */
[----:B------:R-:W1:Y:S01]  /*4af0*/  SHFL.BFLY PT, R11, R4, 0x2, 0x1f ;  /* 0x0c401f00040b7f89 */ /* 0x000e6200000e0000 */
[C---:B------:R-:W-:Y:S02]  /*4b00*/  ISETP.GT.AND P4, PT, R5.reuse, 0x51, PT ;  /* 0x000000510500780c */ /* 0x040fe40003f84270 */
[----:B------:R-:W-:Y:S02]  /*4b10*/  FSEL R192, R192, -INF , P5 ;  /* 0xff800000c0c07808 */ /* 0x000fe40002800000 */
[----:B------:R-:W-:Y:S02]  /*4b20*/  ISETP.GT.AND P5, PT, R5, 0x58, PT ;  /* 0x000000580500780c */ /* 0x000fe40003fa4270 */
[----:B------:R-:W-:Y:S02]  /*4b30*/  FSEL R193, R193, -INF , P4 ;  /* 0xff800000c1c17808 */ /* 0x000fe40002000000 */
[----:B------:R-:W-:-:S02]  /*4b40*/  ISETP.GT.AND P4, PT, R5, 0x59, PT ;  /* 0x000000590500780c */ /* 0x000fc40003f84270 */
[----:B------:R-:W-:Y:S02]  /*4b50*/  FSEL R196, R196, -INF , P5 ;  /* 0xff800000c4c47808 */ /* 0x000fe40002800000 */
[----:B------:R-:W-:Y:S02]  /*4b60*/  FSEL R197, R197, -INF , P4 ;  /* 0xff800000c5c57808 */ /* 0x000fe40002000000 */
[----:B-1----:R-:W-:-:S05]  /*4b70*/  FMNMX.FTZ R4, R4, R11, !PT ;  /* 0x0000000b04047209 */ /* 0x002fca0007810000 */
[----:B------:R-:W1:Y:S02]  /*4b80*/  SHFL.BFLY PT, R11, R4, 0x1, 0x1f ;  /* 0x0c201f00040b7f89 */ /* 0x000e6400000e0000 */
[----:B-1----:R-:W-:-:S04]  /*4b90*/  FMNMX.FTZ R4, R4, R11, !PT ;  /* 0x0000000b04047209 */ /* 0x002fc80007810000 */
[----:B------:R-:W-:-:S04]  /*4ba0*/  FSETP.NEU.FTZ.AND P3, PT, R4, -INF , PT ;  /* 0xff8000000400780b */ /* 0x000fc80003f7d000 */
[----:B------:R-:W-:-:S05]  /*4bb0*/  FSEL R11, R4, RZ, P3 ;  /* 0x000000ff040b7208 */ /* 0x000fca0001800000 */
[----:B------:R-:W-:Y:S01]  /*4bc0*/  FADD.FTZ R11, -R11, R9 ;  /* 0x000000090b0b7221 */ /* 0x000fe20000010100 */
[----:B------:R-:W-:-:S05]  /*4bd0*/  FMUL.FTZ R9, R4, UR10 ;  /* 0x0000000a04097c20 */ /* 0x000fca0008410000 */
[----:B------:R-:W-:Y:S02]  /*4be0*/  FSEL R9, R9, RZ, P3 ;  /* 0x000000ff09097208 */ /* 0x000fe40001800000 */
[----:B------:R-:W-:-:S03]  /*4bf0*/  ISETP.GT.AND P3, PT, R5, 0x40, PT ;  /* 0x000000400500780c */ /* 0x000fc60003f64270 */
        /* <DEDUP_REMOVED lines=27> */
[----:B------:R-:W-:-:S02]  /*4db0*/  FSEL R184, R184, -INF , P3 ;  /* 0xff800000b8b87808 */ /* 0x000fc40001800000 */
[----:B------:R-:W-:-:S04]  /*4dc0*/  FMNMX.FTZ R11, R8, R11, !PT ;  /* 0x0000000b080b7209 */ /* 0x000fc80007810000 */
[----:B------:R-:W-:Y:S01]  /*4dd0*/  FMNMX.FTZ R11, R156, R11, !PT ;  /* 0x0000000b9c0b7209 */ /* 0x000fe20007810000 */
[----:B------:R-:W1:Y:S03]  /*4de0*/  MUFU.EX2 R9, R9 ;  /* 0x0000000900097308 */ /* 0x000e660000000800 */
[----:B------:R-:W-:-:S04]  /*4df0*/  FMNMX.FTZ R11, R10, R11, !PT ;  /* 0x0000000b0a0b7209 */ /* 0x000fc80007810000 */
[----:B------:R-:W-:Y:S01]  /*4e00*/  FMNMX.FTZ R11, R160, R11, !PT ;  /* 0x0000000ba00b7209 */ /* 0x000fe20007810000 */
[----:B------:R-:W2:Y:S03]  /*4e10*/  MUFU.EX2 R155, R155 ;  /* 0x0000009b009b7308 */ /* 0x000ea60000000800 */
[----:B------:R-:W-:-:S04]  /*4e20*/  FMNMX.FTZ R11, R161, R11, !PT ;  /* 0x0000000ba10b7209 */ /* 0x000fc80007810000 */
[----:B------:R-:W-:Y:S01]  /*4e30*/  FMNMX.FTZ R11, R164, R11, !PT ;  /* 0x0000000ba40b7209 */ /* 0x000fe20007810000 */
[----:B------:R-:W3:Y:S01]  /*4e40*/  MUFU.EX2 R158, R158 ;  /* 0x0000009e009e7308 */ /* 0x000ee20000000800 */
[----:B-1----:R-:W-:Y:S01]  /*4e50*/  FFMA.FTZ R0, R9, R0, R154 ;  /* 0x0000000009007223 */ /* 0x002fe2000001009a */
[----:B------:R-:W-:Y:S01]  /*4e60*/  FMUL.FTZ R26, R26, R9 ;  /* 0x000000091a1a7220 */ /* 0x000fe20000410000 */
        /* <DEDUP_REMOVED lines=8> */
[----:B------:R-:W-:Y:S01]  /*4ef0*/  FMUL.FTZ R34, R34, R9 ;  /* 0x0000000922227220 */ /* 0x000fe20000410000 */
[----:B------:R-:W-:Y:S01]  /*4f00*/  FMNMX.FTZ R11, R169, R11, !PT ;  /* 0x0000000ba90b7209 */ /* 0x000fe20007810000 */
[-C--:B------:R-:W-:Y:S01]  /*4f10*/  FMUL.FTZ R35, R35, R9.reuse ;  /* 0x0000000923237220 */ /* 0x080fe20000410000 */
[-C--:B------:R-:W-:Y:S01]  /*4f20*/  FMUL.FTZ R38, R38, R9.reuse ;  /* 0x0000000926267220 */ /* 0x080fe20000410000 */
[----:B------:R-:W-:Y:S01]  /*4f30*/  FMUL.FTZ R39, R39, R9 ;  /* 0x0000000927277220 */ /* 0x000fe20000410000 */
[----:B------:R-:W-:Y:S01]  /*4f40*/  FMNMX.FTZ R11, R172, R11, !PT ;  /* 0x0000000bac0b7209 */ /* 0x000fe20007810000 */
[----:B---3--:R-:W-:Y:S01]  /*4f50*/  FADD.FTZ R0, R158, R0 ;  /* 0x000000009e007221 */ /* 0x008fe20000010000 */
[----:B------:R-:W2:Y:S01]  /*4f60*/  MUFU.EX2 R153, R162 ;  /* 0x000000a200997308 */ /* 0x000ea20000000800 */
[----:B------:R-:W-:Y:S01]  /*4f70*/  FMUL.FTZ R42, R42, R9 ;  /* 0x000000092a2a7220 */ /* 0x000fe20000410000 */
[----:B------:R-:W-:Y:S01]  /*4f80*/  FMNMX.FTZ R11, R173, R11, !PT ;  /* 0x0000000bad0b7209 */ /* 0x000fe20007810000 */
[-C--:B------:R-:W-:Y:S01]  /*4f90*/  FMUL.FTZ R43, R43, R9.reuse ;  /* 0x000000092b2b7220 */ /* 0x080fe20000410000 */
[-C--:B------:R-:W-:Y:S01]  /*4fa0*/  FMUL.FTZ R46, R46, R9.reuse ;  /* 0x000000092e2e7220 */ /* 0x080fe20000410000 */
[----:B------:R-:W-:Y:S01]  /*4fb0*/  FMUL.FTZ R47, R47, R9 ;  /* 0x000000092f2f7220 */ /* 0x000fe20000410000 */
[----:B------:R-:W-:Y:S01]  /*4fc0*/  FMNMX.FTZ R11, R176, R11, !PT ;  /* 0x0000000bb00b7209 */ /* 0x000fe20007810000 */
[C---:B-1----:R-:W-:Y:S01]  /*4fd0*/  FADD.FTZ R0, R159.reuse, R0 ;  /* 0x000000009f007221 */ /* 0x042fe20000010000 */
[----:B------:R-:W-:Y:S01]  /*4fe0*/  F2FP.F16.F32.PACK_AB R159, R159, R158 ;  /* 0x0000009e9f9f723e */ /* 0x000fe200000000ff */
[----:B------:R-:W1:Y:S01]  /*4ff0*/  MUFU.EX2 R163, R163 ;  /* 0x000000a300a37308 */ /* 0x000e620000000800 */
[----:B------:R-:W-:Y:S01]  /*5000*/  FMNMX.FTZ R11, R177, R11, !PT ;  /* 0x0000000bb10b7209 */ /* 0x000fe20007810000 */
[-C--:B------:R-:W-:Y:S01]  /*5010*/  FMUL.FTZ R50, R50, R9.reuse ;  /* 0x0000000932327220 */ /* 0x080fe20000410000 */
[-C--:B------:R-:W-:Y:S01]  /*5020*/  FMUL.FTZ R51, R51, R9.reuse ;  /* 0x0000000933337220 */ /* 0x080fe20000410000 */
[----:B------:R-:W-:Y:S01]  /*5030*/  FMUL.FTZ R54, R54, R9 ;  /* 0x0000000936367220 */ /* 0x000fe20000410000 */
[----:B------:R-:W-:Y:S01]  /*5040*/  FMNMX.FTZ R11, R180, R11, !PT ;  /* 0x0000000bb40b7209 */ /* 0x000fe20007810000 */
[-C--:B------:R-:W-:Y:S01]  /*5050*/  FMUL.FTZ R55, R55, R9.reuse ;  /* 0x0000000937377220 */ /* 0x080fe20000410000 */
[----:B------:R-:W-:Y:S01]  /*5060*/  FMUL.FTZ R58, R58, R9 ;  /* 0x000000093a3a7220 */ /* 0x000fe20000410000 */
[----:B------:R-:W3:Y:S01]  /*5070*/  MUFU.EX2 R155, R166 ;  /* 0x000000a6009b7308 */ /* 0x000ee20000000800 */
[----:B------:R-:W-:Y:S01]  /*5080*/  FMNMX.FTZ R11, R181, R11, !PT ;  /* 0x0000000bb50b7209 */ /* 0x000fe20007810000 */
[----:B--2---:R-:W-:Y:S01]  /*5090*/  FADD.FTZ R0, R153, R0 ;  /* 0x0000000099007221 */ /* 0x004fe20000010000 */
[-C--:B------:R-:W-:Y:S01]  /*50a0*/  FMUL.FTZ R59, R59, R9.reuse ;  /* 0x000000093b3b7220 */ /* 0x080fe20000410000 */
[----:B------:R-:W-:Y:S01]  /*50b0*/  FMUL.FTZ R62, R62, R9 ;  /* 0x000000093e3e7220 */ /* 0x000fe20000410000 */
[----:B------:R-:W-:Y:S01]  /*50c0*/  FMNMX.FTZ R11, R184, R11, !PT ;  /* 0x0000000bb80b7209 */ /* 0x000fe20007810000 */
[-C--:B------:R-:W-:Y:S01]  /*50d0*/  FMUL.FTZ R63, R63, R9.reuse ;  /* 0x000000093f3f7220 */ /* 0x080fe20000410000 */
[----:B------:R-:W-:Y:S01]  /*50e0*/  FMUL.FTZ R66, R66, R9 ;  /* 0x0000000942427220 */ /* 0x000fe20000410000 */
[----:B------:R-:W2:Y:S01]  /*50f0*/  MUFU.EX2 R167, R167 ;  /* 0x000000a700a77308 */ /* 0x000ea20000000800 */
[----:B------:R-:W-:Y:S01]  /*5100*/  FMNMX.FTZ R11, R185, R11, !PT ;  /* 0x0000000bb90b7209 */ /* 0x000fe20007810000 */
[C---:B-1----:R-:W-:Y:S01]  /*5110*/  FADD.FTZ R0, R163.reuse, R0 ;  /* 0x00000000a3007221 */ /* 0x042fe20000010000 */
[----:B------:R-:W-:Y:S01]  /*5120*/  F2FP.F16.F32.PACK_AB R153, R163, R153 ;  /* 0x00000099a399723e */ /* 0x000fe200000000ff */
[----:B------:R-:W-:Y:S01]  /*5130*/  FMUL.FTZ R67, R67, R9 ;  /* 0x0000000943437220 */ /* 0x000fe20000410000 */
[----:B------:R-:W-:Y:S01]  /*5140*/  FMNMX.FTZ R11, R188, R11, !PT ;  /* 0x0000000bbc0b7209 */ /* 0x000fe20007810000 */
[-C--:B------:R-:W-:Y:S01]  /*5150*/  FMUL.FTZ R70, R70, R9.reuse ;  /* 0x0000000946467220 */ /* 0x080fe20000410000 */
[----:B------:R-:W-:Y:S01]  /*5160*/  FMUL.FTZ R71, R71, R9 ;  /* 0x0000000947477220 */ /* 0x000fe20000410000 */
[----:B------:R-:W1:Y:S01]  /*5170*/  MUFU.EX2 R170, R170 ;  /* 0x000000aa00aa7308 */ /* 0x000e620000000800 */
[----:B------:R-:W-:Y:S01]  /*5180*/  FMNMX.FTZ R11, R189, R11, !PT ;  /* 0x0000000bbd0b7209 */ /* 0x000fe20007810000 */
[----:B---3--:R-:W-:Y:S01]  /*5190*/  FADD.FTZ R0, R155, R0 ;  /* 0x000000009b007221 */ /* 0x008fe20000010000 */
[-C--:B------:R-:W-:Y:S01]  /*51a0*/  FMUL.FTZ R74, R74, R9.reuse ;  /* 0x000000094a4a7220 */ /* 0x080fe20000410000 */
[----:B------:R-:W-:Y:S01]  /*51b0*/  FMUL.FTZ R75, R75, R9 ;  /* 0x000000094b4b7220 */ /* 0x000fe20000410000 */
[----:B------:R-:W-:Y:S01]  /*51c0*/  FMNMX.FTZ R11, R192, R11, !PT ;  /* 0x0000000bc00b7209 */ /* 0x000fe20007810000 */
[-C--:B------:R-:W-:Y:S01]  /*51d0*/  FMUL.FTZ R78, R78, R9.reuse ;  /* 0x000000094e4e7220 */ /* 0x080fe20000410000 */
[----:B------:R-:W-:Y:S01]  /*51e0*/  FMUL.FTZ R79, R79, R9 ;  /* 0x000000094f4f7220 */ /* 0x000fe20000410000 */
[----:B------:R-:W3:Y:S01]  /*51f0*/  MUFU.EX2 R171, R171 ;  /* 0x000000ab00ab7308 */ /* 0x000ee20000000800 */
[----:B------:R-:W-:Y:S01]  /*5200*/  FMNMX.FTZ R11, R193, R11, !PT ;  /* 0x0000000bc10b7209 */ /* 0x000fe20007810000 */
[C---:B--2---:R-:W-:Y:S01]  /*5210*/  FADD.FTZ R0, R167.reuse, R0 ;  /* 0x00000000a7007221 */ /* 0x044fe20000010000 */
[----:B------:R-:W-:Y:S01]  /*5220*/  F2FP.F16.F32.PACK_AB R155, R167, R155 ;  /* 0x0000009ba79b723e */ /* 0x000fe200000000ff */
[----:B------:R-:W-:Y:S01]  /*5230*/  FMUL.FTZ R82, R82, R9 ;  /* 0x0000000952527220 */ /* 0x000fe20000410000 */
[----:B------:R-:W-:Y:S01]  /*5240*/  FMNMX.FTZ R5, R196, R11, !PT ;  /* 0x0000000bc4057209 */ /* 0x000fe20007810000 */
[-C--:B------:R-:W-:Y:S01]  /*5250*/  FMUL.FTZ R83, R83, R9.reuse ;  /* 0x0000000953537220 */ /* 0x080fe20000410000 */
[----:B------:R-:W-:Y:S01]  /*5260*/  FMUL.FTZ R86, R86, R9 ;  /* 0x0000000956567220 */ /* 0x000fe20000410000 */
[----:B------:R-:W2:Y:S01]  /*5270*/  MUFU.EX2 R163, R174 ;  /* 0x000000ae00a37308 */ /* 0x000ea20000000800 */
[----:B------:R-:W-:Y:S01]  /*5280*/  FMNMX.FTZ R5, R197, R5, !PT ;  /* 0x00000005c5057209 */ /* 0x000fe20007810000 */
[----:B-1----:R-:W-:Y:S01]  /*5290*/  FADD.FTZ R0, R170, R0 ;  /* 0x00000000aa007221 */ /* 0x002fe20000010000 */
[-C--:B------:R-:W-:Y:S01]  /*52a0*/  FMUL.FTZ R87, R87, R9.reuse ;  /* 0x0000000957577220 */ /* 0x080fe20000410000 */
[-C--:B------:R-:W-:Y:S01]  /*52b0*/  FMUL.FTZ R90, R90, R9.reuse ;  /* 0x000000095a5a7220 */ /* 0x080fe20000410000 */
[-C--:B------:R-:W-:Y:S01]  /*52c0*/  FMUL.FTZ R91, R91, R9.reuse ;  /* 0x000000095b5b7220 */ /* 0x080fe20000410000 */
[----:B------:R-:W1:Y:S01]  /*52d0*/  SHFL.BFLY PT, R11, R5, 0x2, 0x1f ;  /* 0x0c401f00050b7f89 */ /* 0x000e6200000e0000 */
[-C--:B------:R-:W-:Y:S01]  /*52e0*/  FMUL.FTZ R94, R94, R9.reuse ;  /* 0x000000095e5e7220 */ /* 0x080fe20000410000 */
        /* <DEDUP_REMOVED lines=21> */
[----:B------:R-:W-:Y:S01]  /*5440*/  FMUL.FTZ R123, R123, R9 ;  /* 0x000000097b7b7220 */ /* 0x000fe20000410000 */
[----:B-1----:R-:W-:Y:S01]  /*5450*/  FMNMX.FTZ R5, R5, R11, !PT ;  /* 0x0000000b05057209 */ /* 0x002fe20007810000 */
[-C--:B------:R-:W-:Y:S01]  /*5460*/  FMUL.FTZ R126, R126, R9.reuse ;  /* 0x000000097e7e7220 */ /* 0x080fe20000410000 */
[----:B------:R-:W1:Y:S01]  /*5470*/  MUFU.EX2 R182, R182 ;  /* 0x000000b600b67308 */ /* 0x000e620000000800 */
[----:B---3--:R-:W-:Y:S01]  /*5480*/  FADD.FTZ R0, R178, R0 ;  /* 0x00000000b2007221 */ /* 0x008fe20000010000 */
[-C--:B------:R-:W-:Y:S01]  /*5490*/  FMUL.FTZ R127, R127, R9.reuse ;  /* 0x000000097f7f7220 */ /* 0x080fe20000410000 */
[----:B------:R-:W3:Y:S01]  /*54a0*/  SHFL.BFLY PT, R11, R5, 0x1, 0x1f ;  /* 0x0c201f00050b7f89 */ /* 0x000ee200000e0000 */
        /* <DEDUP_REMOVED lines=15> */
[----:B------:R-:W-:-:S05]  /*55a0*/  FMUL.FTZ R151, R151, R9 ;  /* 0x0000000997977220 */ /* 0x000fca0000410000 */
[----:B------:R-:W1:Y:S01]  /*55b0*/  MUFU.EX2 R187, R187 ;  /* 0x000000bb00bb7308 */ /* 0x000e620000000800 */
[C---:B----4-:R-:W-:Y:S01]  /*55c0*/  FADD.FTZ R0, R183.reuse, R0 ;  /* 0x00000000b7007221 */ /* 0x050fe20000010000 */
[----:B------:R-:W-:Y:S02]  /*55d0*/  F2FP.F16.F32.PACK_AB R167, R183, R182 ;  /* 0x000000b6b7a7723e */ /* 0x000fe400000000ff */
[----:B---3--:R-:W-:-:S04]  /*55e0*/  FMNMX.FTZ R5, R5, R11, !PT ;  /* 0x0000000b05057209 */ /* 0x008fc80007810000 */
[C---:B------:R-:W-:Y:S01]  /*55f0*/  FSETP.NEU.FTZ.AND P3, PT, R5.reuse, -INF , PT ;  /* 0xff8000000500780b */ /* 0x040fe20003f7d000 */
[C---:B------:R-:W-:Y:S01]  /*5600*/  FMUL.FTZ R11, R5.reuse, UR10 ;  /* 0x0000000a050b7c20 */ /* 0x040fe20008410000 */
[----:B------:R-:W-:Y:S01]  /*5610*/  MUFU.EX2 R190, R190 ;  /* 0x000000be00be7308 */ /* 0x000fe20000000800 */
[----:B--2---:R-:W-:Y:S01]  /*5620*/  FADD.FTZ R0, R186, R0 ;  /* 0x00000000ba007221 */ /* 0x004fe20000010000 */
[----:B------:R-:W-:Y:S02]  /*5630*/  FSEL R15, R5, RZ, P3 ;  /* 0x000000ff050f7208 */ /* 0x000fe40001800000 */
[----:B------:R-:W-:-:S03]  /*5640*/  FSEL R11, R11, RZ, P3 ;  /* 0x000000ff0b0b7208 */ /* 0x000fc60001800000 */
[----:B------:R-:W-:Y:S01]  /*5650*/  FADD.FTZ R15, -R15, R7 ;  /* 0x000000070f0f7221 */ /* 0x000fe20000010100 */
[----:B------:R-:W-:Y:S02]  /*5660*/  IMAD.U32 R7, RZ, RZ, UR24 ;  /* 0x00000018ff077e24 */ /* 0x000fe4000f8e00ff */
        /* <DEDUP_REMOVED lines=12> */
[----:B------:R-:W-:Y:S01]  /*5730*/  @!P2 VIADD R21, R7, 0x22840 ;  /* 0x000228400715a836 */ /* 0x000fe20000000000 */
[----:B------:R-:W-:Y:S01]  /*5740*/  MUFU.EX2 R152, R152 ;  /* 0x0000009800987308 */ /* 0x000fe20000000800 */
[--C-:B------:R-:W-:Y:S01]  /*5750*/  FFMA.FTZ R172, R172, UR10, -R11.reuse ;  /* 0x0000000aacac7c23 */ /* 0x100fe2000801080b */
[----:B--2---:R-:W-:Y:S01]  /*5760*/  IADD3 R8, -R200, 0xb, RZ ;  /* 0x0000000bc8087810 */ /* 0x004fe20007ffe1ff */
[----:B------:R-:W-:Y:S01]  /*5770*/  FFMA.FTZ R173, R173, UR10, -R11 ;  /* 0x0000000aadad7c23 */ /* 0x000fe2000801080b */
[----:B------:R-:W-:Y:S01]  /*5780*/  @!P2 PRMT R21, RZ, 0x654, R21 ;  /* 0x00000654ff15a816 */ /* 0x000fe20000000015 */
[--C-:B------:R-:W-:Y:S01]  /*5790*/  FFMA.FTZ R176, R176, UR10, -R11.reuse ;  /* 0x0000000ab0b07c23 */ /* 0x100fe2000801080b */
[--C-:B------:R-:W-:Y:S01]  /*57a0*/  FFMA.FTZ R177, R177, UR10, -R11.reuse ;  /* 0x0000000ab1b17c23 */ /* 0x100fe2000801080b */
[----:B------:R2:W-:Y:S06]  /*57b0*/  BAR.ARV R8, 0x100 ;  /* 0x000400080000751d */ /* 0x0005ec0000002000 */
[----:B------:R-:W3:Y:S01]  /*57c0*/  MUFU.EX2 R15, R15 ;  /* 0x0000000f000f7308 */ /* 0x000ee20000000800 */
[----:B------:R4:W-:Y:S01]  /*57d0*/  @!P2 SYNCS.ARRIVE.TRANS64.RED.A1T0 RZ, [R21+URZ], RZ ;  /* 0x000000ff15ffa9a7 */ /* 0x0009e2000810043f */
[--C-:B------:R-:W-:Y:S01]  /*57e0*/  FFMA.FTZ R180, R180, UR10, -R11.reuse ;  /* 0x0000000ab4b47c23 */ /* 0x100fe2000801080b */
[--C-:B------:R-:W-:Y:S01]  /*57f0*/  FFMA.FTZ R181, R181, UR10, -R11.reuse ;  /* 0x0000000ab5b57c23 */ /* 0x100fe2000801080b */
[--C-:B------:R-:W-:Y:S01]  /*5800*/  FFMA.FTZ R184, R184, UR10, -R11.reuse ;  /* 0x0000000ab8b87c23 */ /* 0x100fe2000801080b */
[--C-:B------:R-:W-:Y:S01]  /*5810*/  FFMA.FTZ R185, R185, UR10, -R11.reuse ;  /* 0x0000000ab9b97c23 */ /* 0x100fe2000801080b */
[--C-:B------:R-:W-:Y:S01]  /*5820*/  FFMA.FTZ R188, R188, UR10, -R11.reuse ;  /* 0x0000000abcbc7c23 */ /* 0x100fe2000801080b */
[--C-:B------:R-:W-:Y:S01]  /*5830*/  FFMA.FTZ R189, R189, UR10, -R11.reuse ;  /* 0x0000000abdbd7c23 */ /* 0x100fe2000801080b */
[----:B------:R5:W0:Y:S01]  /*5840*/  MUFU.EX2 R158, R156 ;  /* 0x0000009c009e7308 */ /* 0x000a220000000800 */
[--C-:B------:R-:W-:Y:S01]  /*5850*/  FFMA.FTZ R192, R192, UR10, -R11.reuse ;  /* 0x0000000ac0c07c23 */ /* 0x100fe2000801080b */
[--C-:B------:R-:W-:Y:S01]  /*5860*/  FFMA.FTZ R193, R193, UR10, -R11.reuse ;  /* 0x0000000ac1c17c23 */ /* 0x100fe2000801080b */
[--C-:B------:R-:W-:Y:S01]  /*5870*/  FFMA.FTZ R196, R196, UR10, -R11.reuse ;  /* 0x0000000ac4c47c23 */ /* 0x100fe2000801080b */
[----:B-1----:R-:W-:Y:S01]  /*5880*/  FADD.FTZ R0, R187, R0 ;  /* 0x00000000bb007221 */ /* 0x002fe20000010000 */
[----:B------:R-:W-:-:S03]  /*5890*/  FFMA.FTZ R11, R197, UR10, -R11 ;  /* 0x0000000ac50b7c23 */ /* 0x000fc6000801080b */
[----:B------:R-:W1:Y:S01]  /*58a0*/  MUFU.EX2 R10, R10 ;  /* 0x0000000a000a7308 */ /* 0x000e620000000800 */
[----:B---3--:R-:W-:Y:S01]  /*58b0*/  FFMA.FTZ R3, R15, R3, R152 ;  /* 0x000000030f037223 */ /* 0x008fe20000010098 */
[----:B------:R-:W-:Y:S01]  /*58c0*/  FADD.FTZ R0, R190, R0 ;  /* 0x00000000be007221 */ /* 0x000fe20000010000 */
[----:B-----5:R-:W-:Y:S01]  /*58d0*/  F2FP.F16.F32.PACK_AB R156, R12, R152 ;  /* 0x000000980c9c723e */ /* 0x020fe200000000ff */
[-C--:B------:R-:W-:Y:S01]  /*58e0*/  FMUL.FTZ R24, R24, R15.reuse ;  /* 0x0000000f18187220 */ /* 0x080fe20000410000 */
[----:B------:R-:W-:Y:S01]  /*58f0*/  FADD.FTZ R3, R12, R3 ;  /* 0x000000030c037221 */ /* 0x000fe20000010000 */
[-C--:B------:R-:W-:Y:S01]  /*5900*/  FMUL.FTZ R25, R25, R15.reuse ;  /* 0x0000000f19197220 */ /* 0x080fe20000410000 */
[-C--:B------:R-:W-:Y:S01]  /*5910*/  FMUL.FTZ R28, R28, R15.reuse ;  /* 0x0000000f1c1c7220 */ /* 0x080fe20000410000 */
[----:B------:R-:W3:Y:S01]  /*5920*/  MUFU.EX2 R160, R160 ;  /* 0x000000a000a07308 */ /* 0x000ee20000000800 */
[----:B0-----:R-:W-:Y:S01]  /*5930*/  FADD.FTZ R3, R158, R3 ;  /* 0x000000039e037221 */ /* 0x001fe20000010000 */
[-C--:B------:R-:W-:Y:S01]  /*5940*/  FMUL.FTZ R29, R29, R15.reuse ;  /* 0x0000000f1d1d7220 */ /* 0x080fe20000410000 */
[-C--:B------:R-:W-:Y:S01]  /*5950*/  FMUL.FTZ R32, R32, R15.reuse ;  /* 0x0000000f20207220 */ /* 0x080fe20000410000 */
[-C--:B------:R-:W-:Y:S01]  /*5960*/  FMUL.FTZ R33, R33, R15.reuse ;  /* 0x0000000f21217220 */ /* 0x080fe20000410000 */
[-C--:B------:R-:W-:Y:S01]  /*5970*/  FMUL.FTZ R36, R36, R15.reuse ;  /* 0x0000000f24247220 */ /* 0x080fe20000410000 */
[-C--:B------:R-:W-:Y:S01]  /*5980*/  FMUL.FTZ R37, R37, R15.reuse ;  /* 0x0000000f25257220 */ /* 0x080fe20000410000 */
[-C--:B------:R-:W-:Y:S01]  /*5990*/  FMUL.FTZ R40, R40, R15.reuse ;  /* 0x0000000f28287220 */ /* 0x080fe20000410000 */
[----:B------:R0:W5:Y:S01]  /*59a0*/  MUFU.EX2 R13, R161 ;  /* 0x000000a1000d7308 */ /* 0x0001620000000800 */
        /* <DEDUP_REMOVED lines=9> */
[----:B0-----:R-:W-:Y:S01]  /*5a40*/  F2FP.F16.F32.PACK_AB R161, R171, R170 ;  /* 0x000000aaaba1723e */ /* 0x001fe200000000ff */
[-C--:B------:R-:W-:Y:S01]  /*5a50*/  FMUL.FTZ R52, R52, R15.reuse ;  /* 0x0000000f34347220 */ /* 0x080fe20000410000 */
[-C--:B------:R-:W-:Y:S01]  /*5a60*/  FMUL.FTZ R53, R53, R15.reuse ;  /* 0x0000000f35357220 */ /* 0x080fe20000410000 */
[-C--:B------:R-:W-:Y:S01]  /*5a70*/  FMUL.FTZ R56, R56, R15.reuse ;  /* 0x0000000f38387220 */ /* 0x080fe20000410000 */
[-C--:B------:R-:W-:Y:S01]  /*5a80*/  FMUL.FTZ R57, R57, R15.reuse ;  /* 0x0000000f39397220 */ /* 0x080fe20000410000 */
[-C--:B------:R-:W-:Y:S01]  /*5a90*/  FMUL.FTZ R60, R60, R15.reuse ;  /* 0x0000000f3c3c7220 */ /* 0x080fe20000410000 */
[----:B------:R0:W3:Y:S01]  /*5aa0*/  MUFU.EX2 R14, R165 ;  /* 0x000000a5000e7308 */ /* 0x0000e20000000800 */
[C---:B-----5:R-:W-:Y:S01]  /*5ab0*/  FADD.FTZ R3, R13.reuse, R3 ;  /* 0x000000030d037221 */ /* 0x060fe20000010000 */
[----:B------:R-:W-:Y:S01]  /*5ac0*/  F2FP.F16.F32.PACK_AB R152, R13, R160 ;  /* 0x000000a00d98723e */ /* 0x000fe200000000ff */
[-C--:B------:R-:W-:Y:S01]  /*5ad0*/  FMUL.FTZ R61, R61, R15.reuse ;  /* 0x0000000f3d3d7220 */ /* 0x080fe20000410000 */
[-C--:B------:R-:W-:Y:S01]  /*5ae0*/  FMUL.FTZ R64, R64, R15.reuse ;  /* 0x0000000f40407220 */ /* 0x080fe20000410000 */
[-C--:B------:R-:W-:Y:S01]  /*5af0*/  FMUL.FTZ R65, R65, R15.reuse ;  /* 0x0000000f41417220 */ /* 0x080fe20000410000 */
[-C--:B------:R-:W-:Y:S01]  /*5b00*/  FMUL.FTZ R68, R68, R15.reuse ;  /* 0x0000000f44447220 */ /* 0x080fe20000410000 */
[-C--:B------:R-:W-:Y:S01]  /*5b10*/  FMUL.FTZ R69, R69, R15.reuse ;  /* 0x0000000f45457220 */ /* 0x080fe20000410000 */
[----:B------:R-:W5:Y:S01]  /*5b20*/  MUFU.EX2 R168, R168 ;  /* 0x000000a800a87308 */ /* 0x000f620000000800 */
[----:B-1----:R-:W-:Y:S01]  /*5b30*/  FADD.FTZ R3, R154, R3 ;  /* 0x000000039a037221 */ /* 0x002fe20000010000 */
[----:B0-----:R-:W-:Y:S01]  /*5b40*/  F2FP.F16.F32.PACK_AB R165, R179, R178 ;  /* 0x000000b2b3a5723e */ /* 0x001fe200000000ff */
[-C--:B------:R-:W-:Y:S01]  /*5b50*/  FMUL.FTZ R72, R72, R15.reuse ;  /* 0x0000000f48487220 */ /* 0x080fe20000410000 */
[-C--:B------:R-:W-:Y:S01]  /*5b60*/  FMUL.FTZ R73, R73, R15.reuse ;  /* 0x0000000f49497220 */ /* 0x080fe20000410000 */
[-C--:B------:R-:W-:Y:S01]  /*5b70*/  FMUL.FTZ R76, R76, R15.reuse ;  /* 0x0000000f4c4c7220 */ /* 0x080fe20000410000 */
[-C--:B------:R-:W-:Y:S01]  /*5b80*/  FMUL.FTZ R77, R77, R15.reuse ;  /* 0x0000000f4d4d7220 */ /* 0x080fe20000410000 */
[-C--:B------:R-:W-:Y:S01]  /*5b90*/  FMUL.FTZ R80, R80, R15.reuse ;  /* 0x0000000f50507220 */ /* 0x080fe20000410000 */
[----:B------:R0:W1:Y:S01]  /*5ba0*/  MUFU.EX2 R20, R169 ;  /* 0x000000a900147308 */ /* 0x0000620000000800 */
        /* <DEDUP_REMOVED lines=8> */
[----:B-----5:R-:W-:Y:S01]  /*5c30*/  FADD.FTZ R3, R168, R3 ;  /* 0x00000003a8037221 */ /* 0x020fe20000010000 */
[----:B0-----:R-:W-:Y:S01]  /*5c40*/  F2FP.F16.F32.PACK_AB R169, R187, R186 ;  /* 0x000000babba9723e */ /* 0x001fe200000000ff */
[-C--:B------:R-:W-:Y:S01]  /*5c50*/  FMUL.FTZ R92, R92, R15.reuse ;  /* 0x0000000f5c5c7220 */ /* 0x080fe20000410000 */
[-C--:B------:R-:W-:Y:S01]  /*5c60*/  FMUL.FTZ R93, R93, R15.reuse ;  /* 0x0000000f5d5d7220 */ /* 0x080fe20000410000 */
[-C--:B------:R-:W-:Y:S01]  /*5c70*/  FMUL.FTZ R96, R96, R15.reuse ;  /* 0x0000000f60607220 */ /* 0x080fe20000410000 */
[-C--:B------:R-:W-:Y:S01]  /*5c80*/  FMUL.FTZ R97, R97, R15.reuse ;  /* 0x0000000f61617220 */ /* 0x080fe20000410000 */
[-C--:B------:R-:W-:Y:S01]  /*5c90*/  FMUL.FTZ R100, R100, R15.reuse ;  /* 0x0000000f64647220 */ /* 0x080fe20000410000 */
[----:B----4-:R-:W0:Y:S01]  /*5ca0*/  MUFU.EX2 R21, R173 ;  /* 0x000000ad00157308 */ /* 0x010e220000000800 */
        /* <DEDUP_REMOVED lines=36> */
[----:B------:R-:W-:-:S03]  /*5ef0*/  FMUL.FTZ R149, R149, R15 ;  /* 0x0000000f95957220 */ /* 0x000fc60000410000 */
[----:B------:R-:W3:Y:S01]  /*5f00*/  MUFU.EX2 R184, R184 ;  /* 0x000000b800b87308 */ /* 0x000ee20000000800 */
[----:B0-----:R-:W-:-:S07]  /*5f10*/  FADD.FTZ R10, R166, R3 ;  /* 0x00000003a60a7221 */ /* 0x001fce0000010000 */
[----:B------:R-:W0:Y:S01]  /*5f20*/  MUFU.EX2 R185, R185 ;  /* 0x000000b900b97308 */ /* 0x000e220000000800 */
[C---:B-1----:R-:W-:Y:S01]  /*5f30*/  FADD.FTZ R3, R181.reuse, R10 ;  /* 0x0000000ab5037221 */ /* 0x042fe20000010000 */
[----:B------:R-:W-:-:S06]  /*5f40*/  F2FP.F16.F32.PACK_AB R166, R181, R166 ;  /* 0x000000a6b5a6723e */ /* 0x000fcc00000000ff */
[----:B------:R-:W1:Y:S01]  /*5f50*/  MUFU.EX2 R170, R188 ;  /* 0x000000bc00aa7308 */ /* 0x000e620000000800 */
[----:B---3--:R-:W-:-:S07]  /*5f60*/  FADD.FTZ R10, R184, R3 ;  /* 0x00000003b80a7221 */ /* 0x008fce0000010000 */
[----:B------:R-:W3:Y:S01]  /*5f70*/  MUFU.EX2 R191, R191 ;  /* 0x000000bf00bf7308 */ /* 0x000ee20000000800 */
[C---:B0-----:R-:W-:Y:S01]  /*5f80*/  FADD.FTZ R3, R185.reuse, R10 ;  /* 0x0000000ab9037221 */ /* 0x041fe20000010000 */
[----:B------:R-:W-:-:S06]  /*5f90*/  F2FP.F16.F32.PACK_AB R168, R185, R184 ;  /* 0x000000b8b9a8723e */ /* 0x000fcc00000000ff */
[----:B------:R-:W0:Y:S01]  /*5fa0*/  MUFU.EX2 R189, R189 ;  /* 0x000000bd00bd7308 */ /* 0x000e220000000800 */
[----:B-1----:R-:W-:-:S07]  /*5fb0*/  FADD.FTZ R10, R170, R3 ;  /* 0x00000003aa0a7221 */ /* 0x002fce0000010000 */
[----:B------:R-:W1:Y:S01]  /*5fc0*/  MUFU.EX2 R194, R194 ;  /* 0x000000c200c27308 */ /* 0x000e620000000800 */
[C---:B---3--:R-:W-:Y:S01]  /*5fd0*/  FADD.FTZ R0, R191.reuse, R0 ;  /* 0x00000000bf007221 */ /* 0x048fe20000010000 */
[----:B------:R-:W-:-:S06]  /*5fe0*/  F2FP.F16.F32.PACK_AB R171, R191, R190 ;  /* 0x000000bebfab723e */ /* 0x000fcc00000000ff */
[----:B------:R-:W3:Y:S01]  /*5ff0*/  MUFU.EX2 R172, R192 ;  /* 0x000000c000ac7308 */ /* 0x000ee20000000800 */
[C---:B0-----:R-:W-:Y:S01]  /*6000*/  FADD.FTZ R3, R189.reuse, R10 ;  /* 0x0000000abd037221 */ /* 0x041fe20000010000 */
[----:B------:R-:W-:-:S06]  /*6010*/  F2FP.F16.F32.PACK_AB R170, R189, R170 ;  /* 0x000000aabdaa723e */ /* 0x000fcc00000000ff */
[----:B------:R-:W0:Y:S01]  /*6020*/  MUFU.EX2 R195, R195 ;  /* 0x000000c300c37308 */ /* 0x000e220000000800 */
[----:B-1----:R-:W-:-:S07]  /*6030*/  FADD.FTZ R0, R194, R0 ;  /* 0x00000000c2007221 */ /* 0x002fce0000010000 */
[----:B------:R-:W1:Y:S01]  /*6040*/  MUFU.EX2 R193, R193 ;  /* 0x000000c100c17308 */ /* 0x000e620000000800 */
[----:B---3--:R-:W-:-:S07]  /*6050*/  FADD.FTZ R10, R172, R3 ;  /* 0x00000003ac0a7221 */ /* 0x008fce0000010000 */
[----:B------:R-:W3:Y:S01]  /*6060*/  MUFU.EX2 R198, R198 ;  /* 0x000000c600c67308 */ /* 0x000ee20000000800 */
[C---:B0-----:R-:W-:Y:S01]  /*6070*/  FADD.FTZ R0, R195.reuse, R0 ;  /* 0x00000000c3007221 */ /* 0x041fe20000010000 */
[----:B------:R-:W-:-:S06]  /*6080*/  F2FP.F16.F32.PACK_AB R173, R195, R194 ;  /* 0x000000c2c3ad723e */ /* 0x000fcc00000000ff */
[----:B------:R-:W0:Y:S01]  /*6090*/  MUFU.EX2 R174, R196 ;  /* 0x000000c400ae7308 */ /* 0x000e220000000800 */
[C---:B-1----:R-:W-:Y:S01]  /*60a0*/  FADD.FTZ R3, R193.reuse, R10 ;  /* 0x0000000ac1037221 */ /* 0x042fe20000010000 */
[----:B------:R-:W-:-:S06]  /*60b0*/  F2FP.F16.F32.PACK_AB R172, R193, R172 ;  /* 0x000000acc1ac723e */ /* 0x000fcc00000000ff */
[----:B------:R-:W1:Y:S01]  /*60c0*/  MUFU.EX2 R199, R199 ;  /* 0x000000c700c77308 */ /* 0x000e620000000800 */
[----:B---3--:R-:W-:-:S07]  /*60d0*/  FADD.FTZ R0, R198, R0 ;  /* 0x00000000c6007221 */ /* 0x008fce0000010000 */
[----:B------:R-:W3:Y:S01]  /*60e0*/  MUFU.EX2 R11, R11 ;  /* 0x0000000b000b7308 */ /* 0x000ee20000000800 */
[----:B0-----:R-:W-:Y:S01]  /*60f0*/  FADD.FTZ R10, R174, R3 ;  /* 0x00000003ae0a7221 */ /* 0x001fe20000010000 */
[C---:B-1----:R-:W-:Y:S01]  /*6100*/  FADD.FTZ R0, R199.reuse, R0 ;  /* 0x00000000c7007221 */ /* 0x042fe20000010000 */
[----:B------:R-:W-:Y:S02]  /*6110*/  F2FP.F16.F32.PACK_AB R175, R199, R198 ;  /* 0x000000c6c7af723e */ /* 0x000fe400000000ff */
[C---:B---3--:R-:W-:Y:S01]  /*6120*/  FADD.FTZ R3, R11.reuse, R10 ;  /* 0x0000000a0b037221 */ /* 0x048fe20000010000 */
[----:B------:R-:W-:Y:S01]  /*6130*/  F2FP.F16.F32.PACK_AB R174, R11, R174 ;  /* 0x000000ae0bae723e */ /* 0x000fe200000000ff */
[----:B--2---:R-:W-:Y:S06]  /*6140*/  @!P0 BRA `(.L_x_4616) ;  /* 0x0000000000048947 */ /* 0x004fec0003800000 */
[----:B------:R-:W-:Y:S01]  /*6150*/  BPT.TRAP 0x1 ;  /* 0x000000040000795c */ /* 0x000fe20000300000 */
.L_x_4616:
[----:B------:R0:W1:Y:S01]  /*6160*/  SYNCS.PHASECHK.TRANS64.TRYWAIT P3, [UR24+0x22850], R6 ;  /* 0x02285006ff0075a7 */ /* 0x0000620008060158 */
[----:B------:R-:W-:Y:S05]  /*6170*/  @!P0 BRA `(.L_x_4617) ;  /* 0x0000000000048947 */ /* 0x000fea0003800000 */
[----:B------:R-:W-:Y:S01]  /*6180*/  BPT.TRAP 0x1 ;  /* 0x000000040000795c */ /* 0x000fe20000300000 */
.L_x_4617:
[----:B-1----:R-:W-:Y:S05]  /*6190*/  @P3 BRA `(.L_x_4618) ;  /* 0x0000000000083947 */ /* 0x002fea0003800000 */
[----:B------:R-:W1:Y:S02]  /*61a0*/  SYNCS.PHASECHK.TRANS64.TRYWAIT P3, [UR24+0x22850], R6 ;  /* 0x02285006ff0075a7 */ /* 0x000e640008060158 */
[----:B-1----:R-:W-:Y:S05]  /*61b0*/  @!P3 BRA `(.L_x_4619) ;  /* 0x000000e00098b947 */ /* 0x002fea0003800000 */
.L_x_4618:
[----:B------:R-:W2:Y:S01]  /*61c0*/  S2R R9, SR_TID.X ;  /* 0x0000000000097919 */ /* 0x000ea20000002100 */
[----:B------:R-:W-:Y:S01]  /*61d0*/  UIMAD UR11, UR37, 0xc00, UR21 ;  /* 0x00000c00250b78a4 */ /* 0x000fe2000f8e0215 */
[----:B-1----:R-:W-:Y:S01]  /*61e0*/  @!P2 VIADD R7, R7, 0x22860 ;  /* 0x000228600707a836 */ /* 0x002fe20000000000 */
[----:B------:R-:W-:Y:S01]  /*61f0*/  UMOV UR7, 0x40000040 ;  /* 0x4000004000077882 */ /* 0x000fe20000000000 */
[----:B------:R-:W-:Y:S02]  /*6200*/  UISETP.GT.AND UP1, UPT, UR52, UR22, UPT ;  /* 0x000000163400728c */ /* 0x000fe4000bf24270 */
[----:B------:R-:W-:Y:S01]  /*6210*/  UIADD3 UR52, UR52, -0x1, URZ ;  /* 0xffffffff34347890 */ /* 0x000fe2000fffe03f */
[----:B------:R-:W-:Y:S01]  /*6220*/  @!P2 PRMT R7, RZ, 0x654, R7 ;  /* 0x00000654ff07a816 */ /* 0x000fe20000000007 */
[----:B------:R-:W-:Y:S02]  /*6230*/  UMOV UR6, UR11 ;  /* 0x0000000b00067c82 */ /* 0x000fe40008000000 */
[----:B------:R-:W-:-:S02]  /*6240*/  PLOP3.LUT P3, PT, PT, PT, UP1, 0x80, 0x0 ;  /* 0x000000000000781c */ /* 0x000fc40003f6f018 */
        /* <DEDUP_REMOVED lines=37> */
[----:B------:R0:W-:Y:S02]  /*64a0*/  @!P2 SYNCS.ARRIVE.TRANS64.RED.A1T0 RZ, [R7+URZ], RZ ;  /* 0x000000ff07ffa9a7 */ /* 0x0001e4000810043f */
[----:B0-----:R-:W-:Y:S01]  /*64b0*/  IMAD.MOV.U32 R7, RZ, RZ, R5 ;  /* 0x000000ffff077224 */ /* 0x001fe200078e0005 */
[----:B---3--:R-:W-:Y:S06]  /*64c0*/  @P3 BRA `(.L_x_4620) ;  /* 0xffffffd800983947 */ /* 0x008fec000383ffff */
.L_x_4611:
[----:B------:R-:W-:-:S06]  /*64d0*/  UISETP.GE.AND UP0, UPT, UR52, UR40, UPT ;  /* 0x000000283400728c */ /* 0x000fcc000bf06270 */
[----:B------:R-:W-:-:S13]  /*64e0*/  PLOP3.LUT P1, PT, PT, PT, UP0, 0x80, 0x0 ;  /* 0x000000000000781c */ /* 0x000fda0003f2f008 */
[----:B------:R-:W-:Y:S05]  /*64f0*/  @!P1 BRA `(.L_x_4621) ;  /* 0x0000001c00509947 */ /* 0x000fea0003800000 */
[----:B------:R-:W-:Y:S01]  /*6500*/  IMAD.MOV.U32 R7, RZ, RZ, R4 ;  /* 0x000000ffff077224 */ /* 0x000fe200078e0004 */
[----:B------:R-:W-:Y:S01]  /*6510*/  ULDC UR22, c[0x0][0x988] ;  /* 0x0002620000167ab9 */ /* 0x000fe20000000800 */
[----:B012---:R-:W-:-:S07]  /*6520*/  IMAD.MOV.U32 R9, RZ, RZ, R5 ;  /* 0x000000ffff097224 */ /* 0x007fce00078e0005 */
.L_x_4630:
[----:B------:R-:W-:-:S04]  /*6530*/  UIADD3 UR37, UR37, 0x1, URZ ;  /* 0x0000000125257890 */ /* 0x000fc8000fffe03f */
[----:B------:R-:W-:-:S04]  /*6540*/  UISETP.NE.AND UP0, UPT, UR37, 0x2, UPT ;  /* 0x000000022500788c */ /* 0x000fc8000bf05270 */
[----:B------:R-:W-:Y:S02]  /*6550*/  USEL UR6, URZ, 0x1, UP0 ;  /* 0x000000013f067887 */ /* 0x000fe40008000000 */
[----:B------:R-:W-:Y:S02]  /*6560*/  USEL UR37, UR37, URZ, UP0 ;  /* 0x0000003f25257287 */ /* 0x000fe40008000000 */
[----:B------:R-:W-:Y:S01]  /*6570*/  ULOP3.LUT UR47, UR47, UR6, URZ, 0x3c, !UPT ;  /* 0x000000062f2f7292 */ /* 0x000fe2000f8e3c3f */
[----:B------:R-:W-:Y:S11]  /*6580*/  @!P0 BRA `(.L_x_4622) ;  /* 0x0000000000048947 */ /* 0x000ff60003800000 */
[----:B------:R-:W-:Y:S01]  /*6590*/  BPT.TRAP 0x1 ;  /* 0x000000040000795c */ /* 0x000fe20000300000 */
.L_x_4622:
        /* <DEDUP_REMOVED lines=9> */
.L_x_4623:
[----:B-1----:R-:W-:Y:S05]  /*6630*/  @P1 BRA `(.L_x_4624) ;  /* 0x0000000000081947 */ /* 0x002fea0003800000 */
[----:B------:R-:W1:Y:S02]  /*6640*/  SYNCS.PHASECHK.TRANS64.TRYWAIT P1, [UR23+0x22830], R6 ;  /* 0x02283006ff0075a7 */ /* 0x000e640008020157 */
[----:B-1----:R-:W-:Y:S05]  /*6650*/  @!P1 BRA `(.L_x_4625) ;  /* 0x000000dc00849947 */ /* 0x002fea0003800000 */
.L_x_4624:
        /* <DEDUP_REMOVED lines=11> */
[----:B--2---:R-:W-:Y:S01]  /*6710*/  SHF.R.U32.HI R12, RZ, 0x7, R12 ;  /* 0x00000007ff0c7819 */ /* 0x004fe2000001160c */
        /* <DEDUP_REMOVED lines=77> */
[----:B-1----:R-:W-:Y:S01]  /*6bf0*/  FMUL.FTZ R24, R24, R8 ;  /* 0x0000000818187220 */ /* 0x002fe20000410000 */
        /* <DEDUP_REMOVED lines=99> */
[----:B------:R-:W-:Y:S01]  /*7230*/  MUFU.EX2 R169, R169 ;  /* 0x000000a900a97308 */ /* 0x000fe20000000800 */
[----:B----4-:R-:W-:Y:S01]  /*7240*/  FADD.FTZ R3, R165, R3 ;  /* 0x00000003a5037221 */ /* 0x010fe20000010000 */
[----:B--2---:R-:W-:-:S06]  /*7250*/  FMNMX.FTZ R4, R4, R8, !PT ;  /* 0x0000000804047209 */ /* 0x004fcc0007810000 */
[----:B------:R-:W-:Y:S01]  /*7260*/  MUFU.EX2 R172, R172 ;  /* 0x000000ac00ac7308 */ /* 0x000fe20000000800 */
        /* <DEDUP_REMOVED lines=30> */
[----:B------:R-:W-:Y:S01]  /*7450*/  FFMA.FTZ R199, R199, UR10, -R8 ;  /* 0x0000000ac7c77c23 */ /* 0x000fe20008010808 */
[----:B------:R-:W-:Y:S01]  /*7460*/  IADD3 R8, -R12, 0xb, RZ ;  /* 0x0000000b0c087810 */ /* 0x000fe20007ffe1ff */
[----:B------:R-:W3:Y:S01]  /*7470*/  MUFU.EX2 R203, R158 ;  /* 0x0000009e00cb7308 */ /* 0x000ee20000000800 */
[----:B-1----:R-:W-:Y:S01]  /*7480*/  FFMA.FTZ R0, R7, R0, R201 ;  /* 0x0000000007007223 */ /* 0x002fe200000100c9 */
[----:B------:R-:W-:Y:S01]  /*7490*/  FADD.FTZ R3, R169, R3 ;  /* 0x00000003a9037221 */ /* 0x000fe20000010000 */
[----:B------:R-:W-:Y:S01]  /*74a0*/  F2FP.F16.F32.PACK_AB R154, R165, R164 ;  /* 0x000000a4a59a723e */ /* 0x000fe200000000ff */
[-C--:B------:R-:W-:Y:S01]  /*74b0*/  FMUL.FTZ R26, R26, R7.reuse ;  /* 0x000000071a1a7220 */ /* 0x080fe20000410000 */
[-C--:B------:R-:W-:Y:S01]  /*74c0*/  FMUL.FTZ R27, R27, R7.reuse ;  /* 0x000000071b1b7220 */ /* 0x080fe20000410000 */
[----:B------:R-:W-:Y:S01]  /*74d0*/  FADD.FTZ R3, R172, R3 ;  /* 0x00000003ac037221 */ /* 0x000fe20000010000 */
        /* <DEDUP_REMOVED lines=34> */
[----:B-1----:R-:W-:-:S02]  /*7700*/  IMAD.U32 R9, RZ, RZ, UR23 ;  /* 0x00000017ff097e24 */ /* 0x002fc4000f8e00ff */
[-C--:B------:R-:W-:Y:S01]  /*7710*/  FMUL.FTZ R79, R79, R7.reuse ;  /* 0x000000074f4f7220 */ /* 0x080fe20000410000 */
[-C--:B------:R-:W-:Y:S01]  /*7720*/  FMUL.FTZ R82, R82, R7.reuse ;  /* 0x0000000752527220 */ /* 0x080fe20000410000 */
[-C--:B------:R-:W-:Y:S01]  /*7730*/  FMUL.FTZ R83, R83, R7.reuse ;  /* 0x0000000753537220 */ /* 0x080fe20000410000 */
[----:B------:R-:W-:Y:S02]  /*7740*/  @!P2 VIADD R11, R9, 0x22840 ;  /* 0x00022840090ba836 */ /* 0x000fe40000000000 */
[-C--:B------:R-:W-:Y:S01]  /*7750*/  FMUL.FTZ R86, R86, R7.reuse ;  /* 0x0000000756567220 */ /* 0x080fe20000410000 */
[-C--:B------:R-:W-:Y:S01]  /*7760*/  FMUL.FTZ R87, R87, R7.reuse ;  /* 0x0000000757577220 */ /* 0x080fe20000410000 */
[----:B------:R-:W1:Y:S01]  /*7770*/  MUFU.EX2 R167, R167 ;  /* 0x000000a700a77308 */ /* 0x000e620000000800 */
[-C--:B------:R-:W-:Y:S01]  /*7780*/  FMUL.FTZ R90, R90, R7.reuse ;  /* 0x000000075a5a7220 */ /* 0x080fe20000410000 */
[----:B------:R-:W-:Y:S01]  /*7790*/  @!P2 PRMT R11, RZ, 0x654, R11 ;  /* 0x00000654ff0ba816 */ /* 0x000fe2000000000b */
[----:B------:R4:W-:Y:S06]  /*77a0*/  BAR.ARV R8, 0x100 ;  /* 0x000400080000751d */ /* 0x0009ec0000002000 */
[----:B------:R-:W5:Y:S01]  /*77b0*/  MUFU.EX2 R171, R171 ;  /* 0x000000ab00ab7308 */ /* 0x000f620000000800 */
[----:B------:R3:W-:Y:S01]  /*77c0*/  @!P2 SYNCS.ARRIVE.TRANS64.RED.A1T0 RZ, [R11+URZ], RZ ;  /* 0x000000ff0bffa9a7 */ /* 0x0007e2000810043f */
[-C--:B------:R-:W-:Y:S01]  /*77d0*/  FMUL.FTZ R91, R91, R7.reuse ;  /* 0x000000075b5b7220 */ /* 0x080fe20000410000 */
        /* <DEDUP_REMOVED lines=18> */
[----:B------:R-:W-:Y:S01]  /*7900*/  FADD.FTZ R0, R157, R0 ;  /* 0x000000009d007221 */ /* 0x000fe20000010000 */
[-C--:B------:R-:W-:Y:S01]  /*7910*/  FMUL.FTZ R119, R119, R7.reuse ;  /* 0x0000000777777220 */ /* 0x080fe20000410000 */
[-C--:B------:R-:W-:Y:S01]  /*7920*/  FMUL.FTZ R122, R122, R7.reuse ;  /* 0x000000077a7a7220 */ /* 0x080fe20000410000 */
[----:B------:R-:W1:Y:S01]  /*7930*/  MUFU.EX2 R175, R175 ;  /* 0x000000af00af7308 */ /* 0x000e620000000800 */
[----:B-----5:R-:W-:Y:S01]  /*7940*/  FADD.FTZ R11, R171, R0 ;  /* 0x00000000ab0b7221 */ /* 0x020fe20000010000 */
[-C--:B------:R-:W-:Y:S01]  /*7950*/  FMUL.FTZ R123, R123, R7.reuse ;  /* 0x000000077b7b7220 */ /* 0x080fe20000410000 */
[-C--:B------:R-:W-:Y:S01]  /*7960*/  FMUL.FTZ R126, R126, R7.reuse ;  /* 0x000000077e7e7220 */ /* 0x080fe20000410000 */
[-C--:B------:R-:W-:Y:S01]  /*7970*/  FMUL.FTZ R127, R127, R7.reuse ;  /* 0x000000077f7f7220 */ /* 0x080fe20000410000 */
[----:B0-----:R-:W-:Y:S01]  /*7980*/  FADD.FTZ R0, R174, R11 ;  /* 0x0000000bae007221 */ /* 0x001fe20000010000 */
        /* <DEDUP_REMOVED lines=15> */
[----:B------:R-:W-:Y:S01]  /*7a80*/  FMUL.FTZ R151, R151, R7 ;  /* 0x0000000797977220 */ /* 0x000fe20000410000 */
[----:B------:R-:W-:-:S02]  /*7a90*/  F2FP.F16.F32.PACK_AB R156, R169, R156 ;  /* 0x0000009ca99c723e */ /* 0x000fc400000000ff */
[----:B------:R-:W1:Y:S01]  /*7aa0*/  MUFU.EX2 R177, R177 ;  /* 0x000000b100b17308 */ /* 0x000e620000000800 */
[----:B0-----:R-:W-:Y:S01]  /*7ab0*/  FADD.FTZ R3, R160, R3 ;  /* 0x00000003a0037221 */ /* 0x001fe20000010000 */
[----:B------:R-:W-:Y:S02]  /*7ac0*/  F2FP.F16.F32.PACK_AB R201, R155, R201 ;  /* 0x000000c99bc9723e */ /* 0x000fe400000000ff */
[----:B------:R-:W-:Y:S02]  /*7ad0*/  F2FP.F16.F32.PACK_AB R203, R159, R203 ;  /* 0x000000cb9fcb723e */ /* 0x000fe400000000ff */
[----:B------:R-:W-:Y:S02]  /*7ae0*/  F2FP.F16.F32.PACK_AB R153, R163, R153 ;  /* 0x00000099a399723e */ /* 0x000fe400000000ff */
[----:B------:R-:W0:Y:S01]  /*7af0*/  MUFU.EX2 R179, R179 ;  /* 0x000000b300b37308 */ /* 0x000e220000000800 */
[----:B--2---:R-:W-:Y:S01]  /*7b00*/  FADD.FTZ R0, R161, R0 ;  /* 0x00000000a1007221 */ /* 0x004fe20000010000 */
[----:B------:R-:W-:-:S02]  /*7b10*/  F2FP.F16.F32.PACK_AB R155, R167, R10 ;  /* 0x0000000aa79b723e */ /* 0x000fc400000000ff */
[----:B------:R-:W-:Y:S02]  /*7b20*/  F2FP.F16.F32.PACK_AB R157, R171, R157 ;  /* 0x0000009dab9d723e */ /* 0x000fe400000000ff */
[----:B------:R-:W-:Y:S02]  /*7b30*/  F2FP.F16.F32.PACK_AB R158, R173, R172 ;  /* 0x000000acad9e723e */ /* 0x000fe400000000ff */
[----:B------:R-:W2:Y:S01]  /*7b40*/  MUFU.EX2 R180, R180 ;  /* 0x000000b400b47308 */ /* 0x000ea20000000800 */
[C---:B-1----:R-:W-:Y:S01]  /*7b50*/  FADD.FTZ R3, R177.reuse, R3 ;  /* 0x00000003b1037221 */ /* 0x042fe20000010000 */
[----:B------:R-:W-:Y:S02]  /*7b60*/  F2FP.F16.F32.PACK_AB R160, R177, R160 ;  /* 0x000000a0b1a0723e */ /* 0x000fe400000000ff */
[----:B------:R-:W-:-:S04]  /*7b70*/  F2FP.F16.F32.PACK_AB R159, R175, R174 ;  /* 0x000000aeaf9f723e */ /* 0x000fc800000000ff */
        /* <DEDUP_REMOVED lines=46> */
[----:B0-----:R-:W-:Y:S01]  /*7e60*/  FADD.FTZ R0, R198, R7 ;  /* 0x00000007c6007221 */ /* 0x001fe20000010000 */
[C---:B--2---:R-:W-:Y:S01]  /*7e70*/  FADD.FTZ R3, R170.reuse, R3 ;  /* 0x00000003aa037221 */ /* 0x044fe20000010000 */
[----:B------:R-:W-:Y:S02]  /*7e80*/  F2FP.F16.F32.PACK_AB R170, R170, R196 ;  /* 0x000000c4aaaa723e */ /* 0x000fe400000000ff */
[C---:B-1----:R-:W-:Y:S01]  /*7e90*/  FADD.FTZ R0, R199.reuse, R0 ;  /* 0x00000000c7007221 */ /* 0x042fe20000010000 */
[----:B------:R-:W-:Y:S01]  /*7ea0*/  F2FP.F16.F32.PACK_AB R171, R199, R198 ;  /* 0x000000c6c7ab723e */ /* 0x000fe200000000ff */
[----:B----4-:R-:W-:Y:S06]  /*7eb0*/  @!P0 BRA `(.L_x_4626) ;  /* 0x0000000000048947 */ /* 0x010fec0003800000 */
[----:B------:R-:W-:Y:S01]  /*7ec0*/  BPT.TRAP 0x1 ;  /* 0x000000040000795c */ /* 0x000fe20000300000 */
.L_x_4626:
[----:B------:R0:W1:Y:S01]  /*7ed0*/  SYNCS.PHASECHK.TRANS64.TRYWAIT P1, [UR23+0x22850], R6 ;  /* 0x02285006ff0075a7 */ /* 0x0000620008020157 */
[----:B------:R-:W-:Y:S05]  /*7ee0*/  @!P0 BRA `(.L_x_4627) ;  /* 0x0000000000048947 */ /* 0x000fea0003800000 */
[----:B------:R-:W-:Y:S01]  /*7ef0*/  BPT.TRAP 0x1 ;  /* 0x000000040000795c */ /* 0x000fe20000300000 */
.L_x_4627:
[----:B-1----:R-:W-:Y:S05]  /*7f00*/  @P1 BRA `(.L_x_4628) ;  /* 0x0000000000081947 */ /* 0x002fea0003800000 */
[----:B------:R-:W1:Y:S02]  /*7f10*/  SYNCS.PHASECHK.TRANS64.TRYWAIT P1, [UR23+0x22850], R6 ;  /* 0x02285006ff0075a7 */ /* 0x000e640008020157 */
[----:B-1----:R-:W-:Y:S05]  /*7f20*/  @!P1 BRA `(.L_x_4629) ;  /* 0x000000c400689947 */ /* 0x002fea0003800000 */
.L_x_4628:
        /* <DEDUP_REMOVED lines=49> */
.L_x_4621:
[----:B------:R-:W3:Y:S01]  /*8240*/  SHFL.BFLY PT, R6, R3, 0x2, 0x1f ;  /* 0x0c401f0003067f89 */ /* 0x000ee200000e0000 */
[----:B------:R-:W-:Y:S01]  /*8250*/  UIADD3 UR37, UR37, 0x1, URZ ;  /* 0x0000000125257890 */ /* 0x000fe2000fffe03f */
[----:B------:R4:W-:Y:S06]  /*8260*/  BAR.ARV R8, 0x100 ;  /* 0x000400080000751d */ /* 0x0009ec0000002000 */
[----:B------:R-:W-:Y:S02]  /*8270*/  UISETP.NE.AND UP0, UPT, UR37, 0x2, UPT ;  /* 0x000000022500788c */ /* 0x000fe4000bf05270 */
[----:B------:R-:W-:Y:S06]  /*8280*/  BAR.ARV 0x8, 0x180 ;  /* 0x0206000000007b1d */ /* 0x000fec0000002000 */
[----:B----4-:R-:W-:Y:S01]  /*8290*/  IMAD.U32 R8, RZ, RZ, UR10 ;  /* 0x0000000aff087e24 */ /* 0x010fe2000f8e00ff */
[----:B------:R-:W-:Y:S01]  /*82a0*/  USEL UR4, URZ, 0x1, UP0 ;  /* 0x000000013f047887 */ /* 0x000fe20008000000 */
[----:B012---:R-:W0:Y:S01]  /*82b0*/  SHFL.BFLY PT, R9, R0, 0x2, 0x1f ;  /* 0x0c401f0000097f89 */ /* 0x007e2200000e0000 */
[----:B------:R-:W-:Y:S01]  /*82c0*/  PLOP3.LUT P0, PT, PT, PT, PT, 0x8, 0x0 ;  /* 0x000000000000781c */ /* 0x000fe20003f0e170 */
[----:B------:R-:W-:Y:S01]  /*82d0*/  UIADD3 UR48, UR48, 0x1, URZ ;  /* 0x0000000130307890 */ /* 0x000fe2000fffe03f */
[----:B---3--:R-:W-:Y:S01]  /*82e0*/  FADD.FTZ R7, R6, R3 ;  /* 0x0000000306077221 */ /* 0x008fe20000010000 */
[----:B------:R-:W-:-:S02]  /*82f0*/  USEL UR37, UR37, URZ, UP0 ;  /* 0x0000003f25257287 */ /* 0x000fc40008000000 */
[----:B------:R-:W-:Y:S02]  /*8300*/  ULOP3.LUT UR47, UR47, UR4, URZ, 0x3c, !UPT ;  /* 0x000000042f2f7292 */ /* 0x000fe4000f8e3c3f */
[----:B------:R-:W1:Y:S01]  /*8310*/  SHFL.BFLY PT, R6, R7, 0x1, 0x1f ;  /* 0x0c201f0007067f89 */ /* 0x000e6200000e0000 */
[----:B0-----:R-:W-:Y:S01]  /*8320*/  FADD.FTZ R10, R9, R0 ;  /* 0x00000000090a7221 */ /* 0x001fe20000010000 */
[----:B------:R-:W-:-:S04]  /*8330*/  IMAD.MOV.U32 R0, RZ, RZ, RZ ;  /* 0x000000ffff007224 */ /* 0x000fc800078e00ff */
[----:B------:R-:W0:Y:S01]  /*8340*/  SHFL.BFLY PT, R9, R10, 0x1, 0x1f ;  /* 0x0c201f000a097f89 */ /* 0x000e2200000e0000 */
[----:B-1----:R-:W-:Y:S01]  /*8350*/  FADD.FTZ R11, R7, R6 ;  /* 0x00000006070b7221 */ /* 0x002fe20000010000 */
[----:B------:R-:W-:Y:S02]  /*8360*/  IMAD.MOV.U32 R6, RZ, RZ, RZ ;  /* 0x000000ffff067224 */ /* 0x000fe400078e00ff */
[----:B------:R-:W-:Y:S02]  /*8370*/  IMAD.U32 R7, RZ, RZ, UR10 ;  /* 0x0000000aff077e24 */ /* 0x000fe4000f8e00ff */
[----:B------:R-:W-:-:S13]  /*8380*/  FSETP.NE.FTZ.AND P1, PT, R11, RZ, PT ;  /* 0x000000ff0b00720b */ /* 0x000fda0003f35000 */
[----:B------:R-:W1:Y:S01]  /*8390*/  @P1 MUFU.RCP R6, R11 ;  /* 0x0000000b00061308 */ /* 0x000e620000001000 */
[----:B------:R-:W-:Y:S01]  /*83a0*/  @P1 FMUL.FTZ R7, R7, 0.69314718246459960938 ;  /* 0x3f31721807071820 */ /* 0x000fe20000410000 */
[----:B0-----:R-:W-:-:S05]  /*83b0*/  FADD.FTZ R3, R10, R9 ;  /* 0x000000090a037221 */ /* 0x001fca0000010000 */
[----:B------:R-:W-:Y:S01]  /*83c0*/  FSETP.NE.FTZ.AND P2, PT, R3, RZ, PT ;  /* 0x000000ff0300720b */ /* 0x000fe20003f55000 */
[----:B------:R-:W0:Y:S01]  /*83d0*/  @P1 MUFU.LG2 R9, R11 ;  /* 0x0000000b00091308 */ /* 0x000e220000000c00 */
[-C--:B-1----:R-:W-:Y:S01]  /*83e0*/  FMUL.FTZ R24, R24, R6.reuse ;  /* 0x0000000618187220 */ /* 0x082fe20000410000 */
[-C--:B------:R-:W-:Y:S01]  /*83f0*/  FMUL.FTZ R25, R25, R6.reuse ;  /* 0x0000000619197220 */ /* 0x080fe20000410000 */
[----:B------:R-:W-:-:S09]  /*8400*/  FMUL.FTZ R28, R28, R6 ;  /* 0x000000061c1c7220 */ /* 0x000fd20000410000 */
[----:B------:R-:W1:Y:S01]  /*8410*/  @P2 MUFU.LG2 R10, R3 ;  /* 0x00000003000a2308 */ /* 0x000e620000000c00 */
        /* <DEDUP_REMOVED lines=133> */
.L_x_4600:
        /* <DEDUP_REMOVED lines=32> */
[----:B------:R-:W-:Y:S02]  /*8e70*/  IADD3 R157, P6, R4, 0x4020, RZ ;  /* 0x00004020049d7810 */ /* 0x000fe40007fde0ff */
[----:B------:R-:W-:Y:S02]  /*8e80*/  SHF.R.U64 R12, R12, 0x3, RZ ;  /* 0x000000030c0c7819 */ /* 0x000fe400000012ff */
[----:B------:R-:W-:Y:S02]  /*8e90*/  SHF.R.U64 R14, R14, 0x3, RZ ;  /* 0x000000030e0e7819 */ /* 0x000fe400000012ff */
[----:B------:R-:W-:Y:S02]  /*8ea0*/  SHF.R.U64 R152, R152, 0x3, RZ ;  /* 0x0000000398987819 */ /* 0x000fe400000012ff */
[----:B------:R-:W-:Y:S02]  /*8eb0*/  LOP3.LUT R156, R157, 0x380, RZ, 0xc0, !PT ;  /* 0x000003809d9c7812 */ /* 0x000fe400078ec0ff */
[----:B------:R-:W-:-:S02]  /*8ec0*/  LOP3.LUT R9, R4, 0x380, RZ, 0xc0, !PT ;  /* 0x0000038004097812 */ /* 0x000fc400078ec0ff */
[----:B------:R-:W-:Y:S02]  /*8ed0*/  IADD3 R159, P5, R4, 0x4040, RZ ;  /* 0x00004040049f7810 */ /* 0x000fe40007fbe0ff */
[----:B------:R-:W-:Y:S01]  /*8ee0*/  LOP3.LUT R12, R12, R13, RZ, 0x3c, !PT ;  /* 0x0000000d0c0c7212 */ /* 0x000fe200078e3cff */
[--C-:B------:R-:W-:Y:S01]  /*8ef0*/  IMAD.X R13, RZ, RZ, R5.reuse, P1 ;  /* 0x000000ffff0d7224 */ /* 0x100fe200008e0605 */
[----:B------:R-:W-:Y:S01]  /*8f00*/  LOP3.LUT R14, R14, R15, RZ, 0x3c, !PT ;  /* 0x0000000f0e0e7212 */ /* 0x000fe200078e3cff */
[--C-:B------:R-:W-:Y:S01]  /*8f10*/  IMAD.X R15, RZ, RZ, R5.reuse, P0 ;  /* 0x000000ffff0f7224 */ /* 0x100fe200000e0605 */
[----:B------:R-:W-:Y:S01]  /*8f20*/  LOP3.LUT R152, R152, R153, RZ, 0x3c, !PT ;  /* 0x0000009998987212 */ /* 0x000fe200078e3cff */
[----:B------:R-:W-:Y:S01]  /*8f30*/  IMAD.X R153, RZ, RZ, R5, P4 ;  /* 0x000000ffff997224 */ /* 0x000fe200020e0605 */
[----:B------:R-:W-:Y:S02]  /*8f40*/  SHF.R.U64 R156, R156, 0x3, RZ ;  /* 0x000000039c9c7819 */ /* 0x000fe400000012ff */
[----:B------:R-:W-:-:S02]  /*8f50*/  IADD3 R155, P3, R4, 0x4000, RZ ;  /* 0x00004000049b7810 */ /* 0x000fc40007f7e0ff */
[C---:B------:R-:W-:Y:S02]  /*8f60*/  IADD3 R161, P2, R4.reuse, 0x4060, RZ ;  /* 0x0000406004a17810 */ /* 0x040fe40007f5e0ff */
[C---:B------:R-:W-:Y:S02]  /*8f70*/  IADD3 R163, P1, R4.reuse, 0x8000, RZ ;  /* 0x0000800004a37810 */ /* 0x040fe40007f3e0ff */
[----:B------:R-:W-:Y:S02]  /*8f80*/  SHF.R.U64 R9, R9, 0x3, RZ ;  /* 0x0000000309097819 */ /* 0x000fe400000012ff */
[----:B------:R-:W-:Y:S02]  /*8f90*/  LOP3.LUT R158, R159, 0x380, RZ, 0xc0, !PT ;  /* 0x000003809f9e7812 */ /* 0x000fe400078ec0ff */
[C---:B------:R-:W-:Y:S02]  /*8fa0*/  IADD3 R165, P0, R4.reuse, 0x8020, RZ ;  /* 0x0000802004a57810 */ /* 0x040fe40007f1e0ff */
[----:B------:R-:W-:-:S02]  /*8fb0*/  IADD3 R167, P4, R4, 0x8040, RZ ;  /* 0x0000804004a77810 */ /* 0x000fc40007f9e0ff */
[----:B------:R-:W-:Y:S01]  /*8fc0*/  LOP3.LUT R156, R156, R157, RZ, 0x3c, !PT ;  /* 0x0000009d9c9c7212 */ /* 0x000fe200078e3cff */
[--C-:B------:R-:W-:Y:S01]  /*8fd0*/  IMAD.X R157, RZ, RZ, R5.reuse, P6 ;  /* 0x000000ffff9d7224 */ /* 0x100fe200030e0605 */
[----:B------:R-:W-:Y:S02]  /*8fe0*/  LOP3.LUT R154, R155, 0x380, RZ, 0xc0, !PT ;  /* 0x000003809b9a7812 */ /* 0x000fe400078ec0ff */
[----:B------:R-:W-:Y:S02]  /*8ff0*/  LOP3.LUT R160, R161, 0x380, RZ, 0xc0, !PT ;  /* 0x00000380a1a07812 */ /* 0x000fe400078ec0ff */
[----:B------:R-:W-:Y:S02]  /*9000*/  LOP3.LUT R162, R163, 0x380, RZ, 0xc0, !PT ;  /* 0x00000380a3a27812 */ /* 0x000fe400078ec0ff */
[----:B------:R-:W-:Y:S01]  /*9010*/  LOP3.LUT R8, R9, R4, RZ, 0x3c, !PT ;  /* 0x0000000409087212 */ /* 0x000fe200078e3cff */
[----:B------:R-:W-:Y:S01]  /*9020*/  IMAD.MOV.U32 R9, RZ, RZ, R5 ;  /* 0x000000ffff097224 */ /* 0x000fe200078e0005 */
[----:B------:R-:W-:-:S02]  /*9030*/  SHF.R.U64 R158, R158, 0x3, RZ ;  /* 0x000000039e9e7819 */ /* 0x000fc400000012ff */
[----:B------:R-:W-:Y:S02]  /*9040*/  LOP3.LUT R164, R165, 0x380, RZ, 0xc0, !PT ;  /* 0x00000380a5a47812 */ /* 0x000fe400078ec0ff */
[----:B------:R-:W-:Y:S02]  /*9050*/  LOP3.LUT R166, R167, 0x380, RZ, 0xc0, !PT ;  /* 0x00000380a7a67812 */ /* 0x000fe400078ec0ff */
[----:B------:R-:W-:Y:S02]  /*9060*/  IADD3 R20, P6, R4, 0xc000, RZ ;  /* 0x0000c00004147810 */ /* 0x000fe40007fde0ff */
[----:B------:R-:W-:Y:S02]  /*9070*/  SHF.R.U64 R154, R154, 0x3, RZ ;  /* 0x000000039a9a7819 */ /* 0x000fe400000012ff */
[----:B------:R-:W-:Y:S02]  /*9080*/  SHF.R.U64 R160, R160, 0x3, RZ ;  /* 0x00000003a0a07819 */ /* 0x000fe400000012ff */
[----:B------:R-:W-:-:S02]  /*9090*/  SHF.R.U64 R162, R162, 0x3, RZ ;  /* 0x00000003a2a27819 */ /* 0x000fc400000012ff */
[----:B------:R-:W-:Y:S01]  /*90a0*/  LOP3.LUT R158, R158, R159, RZ, 0x3c, !PT ;  /* 0x0000009f9e9e7212 */ /* 0x000fe200078e3cff */
[----:B------:R-:W-:Y:S01]  /*90b0*/  IMAD.X R159, RZ, RZ, R5, P5 ;  /* 0x000000ffff9f7224 */ /* 0x000fe200028e0605 */
[----:B------:R-:W-:Y:S02]  /*90c0*/  SHF.R.U64 R164, R164, 0x3, RZ ;  /* 0x00000003a4a47819 */ /* 0x000fe400000012ff */
[----:B------:R-:W-:Y:S02]  /*90d0*/  SHF.R.U64 R166, R166, 0x3, RZ ;  /* 0x00000003a6a67819 */ /* 0x000fe400000012ff */
[----:B------:R-:W-:Y:S02]  /*90e0*/  LOP3.LUT R7, R20, 0x380, RZ, 0xc0, !PT ;  /* 0x0000038014077812 */ /* 0x000fe400078ec0ff */
[----:B------:R-:W-:Y:S02]  /*90f0*/  MOV R0, R8 ;  /* 0x0000000800007202 */ /* 0x000fe40000000f00 */
[----:B------:R-:W-:-:S02]  /*9100*/  F2FP.F16.F32.PACK_AB R8, R25, R24 ;  /* 0x000000181908723e */ /* 0x000fc400000000ff */
[----:B------:R-:W-:Y:S02]  /*9110*/  F2FP.F16.F32.PACK_AB R9, R27, R26 ;  /* 0x0000001a1b09723e */ /* 0x000fe400000000ff */
[----:B------:R-:W-:Y:S02]  /*9120*/  IADD3 R21, P5, R4, 0xc020, RZ ;  /* 0x0000c02004157810 */ /* 0x000fe40007fbe0ff */
[----:B------:R-:W-:Y:S01]  /*9130*/  LOP3.LUT R154, R154, R155, RZ, 0x3c, !PT ;  /* 0x0000009b9a9a7212 */ /* 0x000fe200078e3cff */
[--C-:B------:R-:W-:Y:S01]  /*9140*/  IMAD.X R155, RZ, RZ, R5.reuse, P3 ;  /* 0x000000ffff9b7224 */ /* 0x100fe200018e0605 */
[----:B------:R-:W-:Y:S01]  /*9150*/  LOP3.LUT R160, R160, R161, RZ, 0x3c, !PT ;  /* 0x000000a1a0a07212 */ /* 0x000fe200078e3cff */
[--C-:B------:R-:W-:Y:S01]  /*9160*/  IMAD.X R161, RZ, RZ, R5.reuse, P2 ;  /* 0x000000ffffa17224 */ /* 0x100fe200010e0605 */
[----:B------:R-:W-:Y:S01]  /*9170*/  LOP3.LUT R162, R162, R163, RZ, 0x3c, !PT ;  /* 0x000000a3a2a27212 */ /* 0x000fe200078e3cff */
[----:B------:R-:W-:Y:S01]  /*9180*/  IMAD.X R163, RZ, RZ, R5, P1 ;  /* 0x000000ffffa37224 */ /* 0x000fe200008e0605 */
[----:B------:R-:W-:Y:S01]  /*9190*/  LOP3.LUT R164, R164, R165, RZ, 0x3c, !PT ;  /* 0x000000a5a4a47212 */ /* 0x000fe200078e3cff */
[----:B------:R0:W-:Y:S01]  /*91a0*/  STSM.16.M88.4 [R0], R8 ;  /* 0x0000000800007844 */ /* 0x0001e20000000200 */
[----:B------:R-:W-:-:S02]  /*91b0*/  LOP3.LUT R166, R166, R167, RZ, 0x3c, !PT ;  /* 0x000000a7a6a67212 */ /* 0x000fc400078e3cff */
[----:B------:R-:W-:Y:S02]  /*91c0*/  SHF.R.U64 R7, R7, 0x3, RZ ;  /* 0x0000000307077819 */ /* 0x000fe400000012ff */
[C---:B------:R-:W-:Y:S02]  /*91d0*/  IADD3 R169, P3, R4.reuse, 0x8060, RZ ;  /* 0x0000806004a97810 */ /* 0x040fe40007f7e0ff */
[C---:B------:R-:W-:Y:S02]  /*91e0*/  IADD3 R165, P2, R4.reuse, 0xc040, RZ ;  /* 0x0000c04004a57810 */ /* 0x040fe40007f5e0ff */
[----:B------:R-:W-:Y:S02]  /*91f0*/  IADD3 R167, P1, R4, 0xc060, RZ ;  /* 0x0000c06004a77810 */ /* 0x000fe40007f3e0ff */
[----:B------:R-:W-:Y:S02]  /*9200*/  LOP3.LUT R4, R21, 0x380, RZ, 0xc0, !PT ;  /* 0x0000038015047812 */ /* 0x000fe400078ec0ff */
[----:B------:R-:W-:-:S02]  /*9210*/  MOV R173, R156 ;  /* 0x0000009c00ad7202 */ /* 0x000fc40000000f00 */
[----:B------:R-:W-:Y:S01]  /*9220*/  MOV R174, R158 ;  /* 0x0000009e00ae7202 */ /* 0x000fe20000000f00 */
[--C-:B0-----:R-:W-:Y:S01]  /*9230*/  IMAD.X R9, RZ, RZ, R5.reuse, P6 ;  /* 0x000000ffff097224 */ /* 0x101fe200030e0605 */
[----:B------:R-:W-:Y:S01]  /*9240*/  LOP3.LUT R8, R7, R20, RZ, 0x3c, !PT ;  /* 0x0000001407087212 */ /* 0x000fe200078e3cff */
[----:B------:R-:W-:Y:S01]  /*9250*/  IMAD.X R11, RZ, RZ, R5, P5 ;  /* 0x000000ffff0b7224 */ /* 0x000fe200028e0605 */
[----:B------:R-:W-:Y:S02]  /*9260*/  LOP3.LUT R20, R165, 0x380, RZ, 0xc0, !PT ;  /* 0x00000380a5147812 */ /* 0x000fe400078ec0ff */
[----:B------:R-:W-:Y:S02]  /*9270*/  LOP3.LUT R0, R167, 0x380, RZ, 0xc0, !PT ;  /* 0x00000380a7007812 */ /* 0x000fe400078ec0ff */
[----:B------:R-:W-:Y:S02]  /*9280*/  SHF.R.U64 R10, R4, 0x3, RZ ;  /* 0x00000003040a7819 */ /* 0x000fe400000012ff */
[----:B------:R-:W-:-:S02]  /*9290*/  SHF.R.U64 R20, R20, 0x3, RZ ;  /* 0x0000000314147819 */ /* 0x000fc400000012ff */
[----:B------:R-:W-:Y:S02]  /*92a0*/  SHF.R.U64 R4, R0, 0x3, RZ ;  /* 0x0000000300047819 */ /* 0x000fe400000012ff */
[----:B------:R-:W-:Y:S01]  /*92b0*/  LOP3.LUT R10, R10, R21, RZ, 0x3c, !PT ;  /* 0x000000150a0a7212 */ /* 0x000fe200078e3cff */
[----:B------:R-:W-:Y:S01]  /*92c0*/  IMAD.X R21, RZ, RZ, R5, P2 ;  /* 0x000000ffff157224 */ /* 0x000fe200010e0605 */
[----:B------:R-:W-:Y:S02]  /*92d0*/  MOV R12, R12 ;  /* 0x0000000c000c7202 */ /* 0x000fe40000000f00 */
[----:B------:R-:W-:Y:S02]  /*92e0*/  F2FP.F16.F32.PACK_AB R156, R33, R32 ;  /* 0x00000020219c723e */ /* 0x000fe400000000ff */
[----:B------:R-:W-:Y:S02]  /*92f0*/  F2FP.F16.F32.PACK_AB R157, R35, R34 ;  /* 0x00000022239d723e */ /* 0x000fe400000000ff */
[----:B------:R-:W-:-:S02]  /*9300*/  F2FP.F16.F32.PACK_AB R158, R37, R36 ;  /* 0x00000024259e723e */ /* 0x000fc400000000ff */
[----:B------:R-:W-:Y:S02]  /*9310*/  F2FP.F16.F32.PACK_AB R159, R39, R38 ;  /* 0x00000026279f723e */ /* 0x000fe400000000ff */
[----:B------:R-:W-:Y:S02]  /*9320*/  LOP3.LUT R168, R169, 0x380, RZ, 0xc0, !PT ;  /* 0x00000380a9a87812 */ /* 0x000fe400078ec0ff */
[----:B------:R-:W-:Y:S01]  /*9330*/  LOP3.LUT R20, R20, R165, RZ, 0x3c, !PT ;  /* 0x000000a514147212 */ /* 0x000fe200078e3cff */
[--C-:B------:R-:W-:Y:S01]  /*9340*/  IMAD.X R165, RZ, RZ, R5.reuse, P0 ;  /* 0x000000ffffa57224 */ /* 0x100fe200000e0605 */
[----:B------:R-:W-:Y:S01]  /*9350*/  LOP3.LUT R4, R4, R167, RZ, 0x3c, !PT ;  /* 0x000000a704047212 */ /* 0x000fe200078e3cff */
[----:B------:R-:W-:Y:S01]  /*9360*/  IMAD.X R167, RZ, RZ, R5, P4 ;  /* 0x000000ffffa77224 */ /* 0x000fe200020e0605 */
[----:B------:R-:W-:Y:S01]  /*9370*/  MOV R0, R8 ;  /* 0x0000000800007202 */ /* 0x000fe20000000f00 */
[----:B------:R0:W-:Y:S01]  /*9380*/  STSM.16.M88.4 [R12], R156 ;  /* 0x0000009c0c007844 */ /* 0x0001e20000000200 */
[----:B------:R-:W-:-:S02]  /*9390*/  MOV R7, R10 ;  /* 0x0000000a00077202 */ /* 0x000fc40000000f00 */
[----:B------:R-:W-:Y:S02]  /*93a0*/  SHF.R.U64 R168, R168, 0x3, RZ ;  /* 0x00000003a8a87819 */ /* 0x000fe400000012ff */
[----:B------:R-:W-:Y:S02]  /*93b0*/  MOV R176, R14 ;  /* 0x0000000e00b07202 */ /* 0x000fe40000000f00 */
[----:B------:R-:W-:Y:S02]  /*93c0*/  F2FP.F16.F32.PACK_AB R8, R41, R40 ;  /* 0x000000282908723e */ /* 0x000fe400000000ff */
[----:B------:R-:W-:Y:S02]  /*93d0*/  F2FP.F16.F32.PACK_AB R9, R43, R42 ;  /* 0x0000002a2b09723e */ /* 0x000fe400000000ff */
[----:B------:R-:W-:Y:S02]  /*93e0*/  F2FP.F16.F32.PACK_AB R10, R45, R44 ;  /* 0x0000002c2d0a723e */ /* 0x000fe400000000ff */
[----:B------:R-:W-:-:S02]  /*93f0*/  F2FP.F16.F32.PACK_AB R11, R47, R46 ;  /* 0x0000002e2f0b723e */ /* 0x000fc400000000ff */
[----:B------:R-:W-:Y:S02]  /*9400*/  MOV R177, R152 ;  /* 0x0000009800b17202 */ /* 0x000fe40000000f00 */
[----:B------:R-:W-:Y:S01]  /*9410*/  MOV R178, R154 ;  /* 0x0000009a00b27202 */ /* 0x000fe20000000f00 */
[----:B------:R1:W-:Y:S01]  /*9420*/  STSM.16.M88.4 [R176], R8 ;  /* 0x00000008b0007844 */ /* 0x0003e20000000200 */
[----:B0-----:R-:W-:Y:S02]  /*9430*/  F2FP.F16.F32.PACK_AB R12, R49, R48 ;  /* 0x00000030310c723e */ /* 0x001fe400000000ff */
[----:B------:R-:W-:Y:S02]  /*9440*/  F2FP.F16.F32.PACK_AB R13, R51, R50 ;  /* 0x00000032330d723e */ /* 0x000fe400000000ff */
[----:B------:R-:W-:Y:S02]  /*9450*/  F2FP.F16.F32.PACK_AB R14, R53, R52 ;  /* 0x00000034350e723e */ /* 0x000fe400000000ff */
[----:B------:R-:W-:-:S02]  /*9460*/  F2FP.F16.F32.PACK_AB R15, R55, R54 ;  /* 0x00000036370f723e */ /* 0x000fc400000000ff */
[----:B------:R-:W-:Y:S02]  /*9470*/  F2FP.F16.F32.PACK_AB R152, R57, R56 ;  /* 0x000000383998723e */ /* 0x000fe400000000ff */
[----:B------:R-:W-:Y:S01]  /*9480*/  F2FP.F16.F32.PACK_AB R153, R59, R58 ;  /* 0x0000003a3b99723e */ /* 0x000fe200000000ff */
[----:B------:R0:W-:Y:S01]  /*9490*/  STSM.16.M88.4 [R177], R12 ;  /* 0x0000000cb1007844 */ /* 0x0001e20000000200 */
[----:B------:R-:W-:Y:S02]  /*94a0*/  F2FP.F16.F32.PACK_AB R154, R61, R60 ;  /* 0x0000003c3d9a723e */ /* 0x000fe400000000ff */
[----:B------:R-:W-:Y:S02]  /*94b0*/  F2FP.F16.F32.PACK_AB R155, R63, R62 ;  /* 0x0000003e3f9b723e */ /* 0x000fe400000000ff */
[----:B------:R-:W-:Y:S02]  /*94c0*/  MOV R175, R160 ;  /* 0x000000a000af7202 */ /* 0x000fe40000000f00 */
[----:B------:R-:W-:Y:S01]  /*94d0*/  MOV R170, R162 ;  /* 0x000000a200aa7202 */ /* 0x000fe20000000f00 */
[----:B------:R2:W-:Y:S01]  /*94e0*/  STSM.16.M88.4 [R178], R152 ;  /* 0x00000098b2007844 */ /* 0x0005e20000000200 */
[----:B------:R-:W-:-:S02]  /*94f0*/  F2FP.F16.F32.PACK_AB R156, R65, R64 ;  /* 0x00000040419c723e */ /* 0x000fc400000000ff */
[----:B------:R-:W-:Y:S02]  /*9500*/  F2FP.F16.F32.PACK_AB R157, R67, R66 ;  /* 0x00000042439d723e */ /* 0x000fe400000000ff */
[----:B------:R-:W-:Y:S02]  /*9510*/  F2FP.F16.F32.PACK_AB R158, R69, R68 ;  /* 0x00000044459e723e */ /* 0x000fe400000000ff */
[----:B------:R-:W-:Y:S02]  /*9520*/  F2FP.F16.F32.PACK_AB R159, R71, R70 ;  /* 0x00000046479f723e */ /* 0x000fe400000000ff */
[----:B------:R-:W-:Y:S01]  /*9530*/  LOP3.LUT R168, R168, R169, RZ, 0x3c, !PT ;  /* 0x000000a9a8a87212 */ /* 0x000fe200078e3cff */
[--C-:B------:R-:W-:Y:S01]  /*9540*/  IMAD.X R169, RZ, RZ, R5.reuse, P3 ;  /* 0x000000ffffa97224 */ /* 0x100fe200018e0605 */
[----:B------:R-:W-:Y:S01]  /*9550*/  MOV R171, R164 ;  /* 0x000000a400ab7202 */ /* 0x000fe20000000f00 */
[----:B------:R3:W-:Y:S01]  /*9560*/  STSM.16.M88.4 [R173], R156 ;  /* 0x0000009cad007844 */ /* 0x0007e20000000200 */
[----:B------:R-:W-:Y:S01]  /*9570*/  MOV R172, R166 ;  /* 0x000000a600ac7202 */ /* 0x000fe20000000f00 */
[----:B------:R-:W-:Y:S01]  /*9580*/  IMAD.X R5, RZ, RZ, R5, P1 ;  /* 0x000000ffff057224 */ /* 0x000fe200008e0605 */
[----:B------:R-:W-:-:S02]  /*9590*/  F2FP.F16.F32.PACK_AB R160, R73, R72 ;  /* 0x0000004849a0723e */ /* 0x000fc400000000ff */
[----:B------:R-:W-:Y:S02]  /*95a0*/  F2FP.F16.F32.PACK_AB R161, R75, R74 ;  /* 0x0000004a4ba1723e */ /* 0x000fe400000000ff */
[----:B------:R-:W-:Y:S02]  /*95b0*/  F2FP.F16.F32.PACK_AB R162, R77, R76 ;  /* 0x0000004c4da2723e */ /* 0x000fe400000000ff */
[----:B------:R-:W-:Y:S02]  /*95c0*/  F2FP.F16.F32.PACK_AB R163, R79, R78 ;  /* 0x0000004e4fa3723e */ /* 0x000fe400000000ff */
[----:B------:R-:W-:Y:S02]  /*95d0*/  F2FP.F16.F32.PACK_AB R164, R81, R80 ;  /* 0x0000005051a4723e */ /* 0x000fe400000000ff */
[----:B------:R-:W-:Y:S01]  /*95e0*/  F2FP.F16.F32.PACK_AB R165, R83, R82 ;  /* 0x0000005253a5723e */ /* 0x000fe200000000ff */
[----:B------:R4:W-:Y:S01]  /*95f0*/  STSM.16.M88.4 [R174], R160 ;  /* 0x000000a0ae007844 */ /* 0x0009e20000000200 */
[----:B------:R-:W-:-:S02]  /*9600*/  F2FP.F16.F32.PACK_AB R166, R85, R84 ;  /* 0x0000005455a6723e */ /* 0x000fc400000000ff */
[----:B------:R-:W-:Y:S02]  /*9610*/  F2FP.F16.F32.PACK_AB R167, R87, R86 ;  /* 0x0000005657a7723e */ /* 0x000fe400000000ff */
[----:B-1----:R-:W-:Y:S02]  /*9620*/  F2FP.F16.F32.PACK_AB R8, R89, R88 ;  /* 0x000000585908723e */ /* 0x002fe400000000ff */
[----:B------:R-:W-:Y:S01]  /*9630*/  F2FP.F16.F32.PACK_AB R9, R91, R90 ;  /* 0x0000005a5b09723e */ /* 0x000fe200000000ff */
[----:B------:R-:W-:Y:S01]  /*9640*/  STSM.16.M88.4 [R175], R164 ;  /* 0x000000a4af007844 */ /* 0x000fe20000000200 */
[----:B------:R-:W-:Y:S02]  /*9650*/  F2FP.F16.F32.PACK_AB R10, R93, R92 ;  /* 0x0000005c5d0a723e */ /* 0x000fe400000000ff */
[----:B------:R-:W-:Y:S02]  /*9660*/  F2FP.F16.F32.PACK_AB R11, R95, R94 ;  /* 0x0000005e5f0b723e */ /* 0x000fe400000000ff */
[----:B0-----:R-:W-:-:S02]  /*9670*/  F2FP.F16.F32.PACK_AB R12, R97, R96 ;  /* 0x00000060610c723e */ /* 0x001fc400000000ff */
[----:B------:R-:W-:Y:S01]  /*9680*/  F2FP.F16.F32.PACK_AB R13, R99, R98 ;  /* 0x00000062630d723e */ /* 0x000fe200000000ff */
[----:B------:R0:W-:Y:S01]  /*9690*/  STSM.16.M88.4 [R170], R8 ;  /* 0x00000008aa007844 */ /* 0x0001e20000000200 */
[----:B------:R-:W-:Y:S02]  /*96a0*/  F2FP.F16.F32.PACK_AB R14, R101, R100 ;  /* 0x00000064650e723e */ /* 0x000fe400000000ff */
[----:B------:R-:W-:Y:S02]  /*96b0*/  F2FP.F16.F32.PACK_AB R15, R103, R102 ;  /* 0x00000066670f723e */ /* 0x000fe400000000ff */
[----:B--2---:R-:W-:Y:S02]  /*96c0*/  F2FP.F16.F32.PACK_AB R152, R105, R104 ;  /* 0x000000686998723e */ /* 0x004fe400000000ff */
[----:B------:R-:W-:Y:S01]  /*96d0*/  F2FP.F16.F32.PACK_AB R153, R107, R106 ;  /* 0x0000006a6b99723e */ /* 0x000fe200000000ff */
[----:B------:R1:W-:Y:S01]  /*96e0*/  STSM.16.M88.4 [R171], R12 ;  /* 0x0000000cab007844 */ /* 0x0003e20000000200 */
[----:B------:R-:W-:-:S02]  /*96f0*/  F2FP.F16.F32.PACK_AB R154, R109, R108 ;  /* 0x0000006c6d9a723e */ /* 0x000fc400000000ff */
[----:B------:R-:W-:Y:S02]  /*9700*/  F2FP.F16.F32.PACK_AB R155, R111, R110 ;  /* 0x0000006e6f9b723e */ /* 0x000fe400000000ff */
[----:B------:R-:W-:Y:S02]  /*9710*/  MOV R168, R168 ;  /* 0x000000a800a87202 */ /* 0x000fe40000000f00 */
[----:B---3--:R-:W-:Y:S01]  /*9720*/  F2FP.F16.F32.PACK_AB R156, R113, R112 ;  /* 0x00000070719c723e */ /* 0x008fe200000000ff */
[----:B------:R2:W-:Y:S01]  /*9730*/  STSM.16.M88.4 [R172], R152 ;  /* 0x00000098ac007844 */ /* 0x0005e20000000200 */
[----:B------:R-:W-:Y:S02]  /*9740*/  F2FP.F16.F32.PACK_AB R157, R115, R114 ;  /* 0x00000072739d723e */ /* 0x000fe400000000ff */
[----:B------:R-:W-:Y:S02]  /*9750*/  F2FP.F16.F32.PACK_AB R158, R117, R116 ;  /* 0x00000074759e723e */ /* 0x000fe400000000ff */
[----:B------:R-:W-:-:S02]  /*9760*/  F2FP.F16.F32.PACK_AB R159, R119, R118 ;  /* 0x00000076779f723e */ /* 0x000fc400000000ff */
[----:B----4-:R-:W-:Y:S02]  /*9770*/  F2FP.F16.F32.PACK_AB R160, R121, R120 ;  /* 0x0000007879a0723e */ /* 0x010fe400000000ff */
[----:B------:R-:W-:Y:S01]  /*9780*/  F2FP.F16.F32.PACK_AB R161, R123, R122 ;  /* 0x0000007a7ba1723e */ /* 0x000fe200000000ff */
[----:B------:R3:W-:Y:S01]  /*9790*/  STSM.16.M88.4 [R168], R156 ;  /* 0x0000009ca8007844 */ /* 0x0007e20000000200 */
[----:B------:R-:W-:Y:S02]  /*97a0*/  F2FP.F16.F32.PACK_AB R162, R125, R124 ;  /* 0x0000007c7da2723e */ /* 0x000fe400000000ff */
[----:B------:R-:W-:Y:S02]  /*97b0*/  F2FP.F16.F32.PACK_AB R163, R127, R126 ;  /* 0x0000007e7fa3723e */ /* 0x000fe400000000ff */
[----:B0-----:R-:W-:Y:S02]  /*97c0*/  F2FP.F16.F32.PACK_AB R8, R129, R128 ;  /* 0x000000808108723e */ /* 0x001fe400000000ff */
[----:B------:R-:W-:Y:S01]  /*97d0*/  F2FP.F16.F32.PACK_AB R9, R131, R130 ;  /* 0x000000828309723e */ /* 0x000fe200000000ff */
[----:B------:R-:W-:Y:S01]  /*97e0*/  STSM.16.M88.4 [R0], R160 ;  /* 0x000000a000007844 */ /* 0x000fe20000000200 */
[----:B------:R-:W-:-:S02]  /*97f0*/  F2FP.F16.F32.PACK_AB R10, R133, R132 ;  /* 0x00000084850a723e */ /* 0x000fc400000000ff */
[----:B------:R-:W-:Y:S02]  /*9800*/  F2FP.F16.F32.PACK_AB R11, R135, R134 ;  /* 0x00000086870b723e */ /* 0x000fe400000000ff */
[----:B------:R-:W-:Y:S02]  /*9810*/  MOV R20, R20 ;  /* 0x0000001400147202 */ /* 0x000fe40000000f00 */
[----:B-1----:R-:W-:Y:S01]  /*9820*/  F2FP.F16.F32.PACK_AB R12, R137, R136 ;  /* 0x00000088890c723e */ /* 0x002fe200000000ff */
[----:B------:R0:W-:Y:S01]  /*9830*/  STSM.16.M88.4 [R7], R8 ;  /* 0x0000000807007844 */ /* 0x0001e20000000200 */
[----:B------:R-:W-:Y:S02]  /*9840*/  F2FP.F16.F32.PACK_AB R13, R139, R138 ;  /* 0x0000008a8b0d723e */ /* 0x000fe400000000ff */
[----:B------:R-:W-:Y:S02]  /*9850*/  F2FP.F16.F32.PACK_AB R14, R141, R140 ;  /* 0x0000008c8d0e723e */ /* 0x000fe400000000ff */
[----:B------:R-:W-:-:S02]  /*9860*/  F2FP.F16.F32.PACK_AB R15, R143, R142 ;  /* 0x0000008e8f0f723e */ /* 0x000fc400000000ff */
[----:B------:R-:W-:Y:S01]  /*9870*/  MOV R21, R4 ;  /* 0x0000000400157202 */ /* 0x000fe20000000f00 */
[----:B------:R-:W-:Y:S01]  /*9880*/  IMAD.U32 R4, RZ, RZ, UR9 ;  /* 0x00000009ff047e24 */ /* 0x000fe2000f8e00ff */
[----:B--2---:R-:W-:Y:S01]  /*9890*/  F2FP.F16.F32.PACK_AB R152, R145, R144 ;  /* 0x000000909198723e */ /* 0x004fe200000000ff */
[----:B------:R1:W-:Y:S01]  /*98a0*/  STSM.16.M88.4 [R20], R12 ;  /* 0x0000000c14007844 */ /* 0x0003e20000000200 */
[----:B------:R-:W-:Y:S01]  /*98b0*/  F2FP.F16.F32.PACK_AB R153, R147, R146 ;  /* 0x000000929399723e */ /* 0x000fe200000000ff */
[----:B------:R-:W-:Y:S01]  /*98c0*/  IMAD.U32 R5, RZ, RZ, UR12 ;  /* 0x0000000cff057e24 */ /* 0x000fe2000f8e00ff */
[----:B------:R-:W-:Y:S01]  /*98d0*/  F2FP.F16.F32.PACK_AB R154, R149, R148 ;  /* 0x00000094959a723e */ /* 0x000fe200000000ff */
[----:B------:R-:W-:Y:S01]  /*98e0*/  ULDC.64 UR12, c[0x0][0xc08] ;  /* 0x00030200000c7ab9 */ /* 0x000fe20000000a00 */
[----:B------:R-:W-:Y:S02]  /*98f0*/  F2FP.F16.F32.PACK_AB R155, R151, R150 ;  /* 0x00000096979b723e */ /* 0x000fe400000000ff */
[----:B------:R-:W-:-:S03]  /*9900*/  ISETP.NE.U32.AND P0, PT, RZ, UR14, PT ;  /* 0x0000000eff007c0c */ /* 0x000fc6000bf05070 */
[----:B------:R2:W-:Y:S01]  /*9910*/  STSM.16.M88.4 [R21], R152 ;  /* 0x0000009815007844 */ /* 0x0005e20000000200 */
[----:B------:R-:W-:Y:S01]  /*9920*/  BAR.SYNC.DEFER_BLOCKING 0x1, 0x100 ;  /* 0x0044000000007b1d */ /* 0x000fe20000010000 */
[----:B------:R-:W-:Y:S01]  /*9930*/  ISETP.NE.AND.EX P0, PT, RZ, UR15, PT, P0 ;  /* 0x0000000fff007c0c */ /* 0x000fe2000bf05300 */
[----:B------:R-:W-:-:S04]  /*9940*/  UISETP.NE.U32.AND UP0, UPT, UR12, URZ, UPT ;  /* 0x0000003f0c00728c */ /* 0x000fc8000bf05070 */
[----:B------:R-:W-:-:S08]  /*9950*/  UISETP.NE.AND.EX UP0, UPT, UR13, URZ, UPT, UP0 ;  /* 0x0000003f0d00728c */ /* 0x000fd0000bf05300 */
[----:B---3--:R-:W3:Y:S03]  /*9960*/  @P0 LDG.E R156, desc[UR38][R4.64] ;  /* 0x00000026049c0981 */ /* 0x008ee6000c1e1900 */
[----:B------:R-:W-:Y:S01]  /*9970*/  @UP0 UIADD3 UR12, UP1, UR4, UR12, URZ ;  /* 0x0000000c040c0290 */ /* 0x000fe2000ff3e03f */
[----:B------:R-:W-:Y:S02]  /*9980*/  PLOP3.LUT P4, PT, PT, PT, UP0, 0x80, 0x0 ;  /* 0x000000000000781c */ /* 0x000fe40003f8f008 */
[----:B------:R-:W-:Y:S01]  /*9990*/  ULDC UR4, c[0x0][0xad4] ;  /* 0x0002b50000047ab9 */ /* 0x000fe20000000800 */
[----:B------:R-:W-:Y:S02]  /*99a0*/  @UP0 UIADD3.X UR13, UR16, UR13, URZ, UP1, !UPT ;  /* 0x0000000d100d0290 */ /* 0x000fe40008ffe43f */
[----:B0-----:R-:W-:-:S04]  /*99b0*/  IMAD.U32 R8, RZ, RZ, UR12 ;  /* 0x0000000cff087e24 */ /* 0x001fc8000f8e00ff */
[----:B------:R-:W-:-:S05]  /*99c0*/  IMAD.U32 R9, RZ, RZ, UR13 ;  /* 0x0000000dff097e24 */ /* 0x000fca000f8e00ff */
[----:B------:R0:W4:Y:S01]  /*99d0*/  @P4 LDG.E R0, desc[UR38][R8.64] ;  /* 0x0000002608004981 */ /* 0x000122000c1e1900 */
[----:B------:R-:W-:Y:S01]  /*99e0*/  UISETP.NE.AND UP0, UPT, UR41, URZ, UPT ;  /* 0x0000003f2900728c */ /* 0x000fe2000bf05270 */
[----:B-1----:R-:W-:Y:S01]  /*99f0*/  VIADD R12, R16, UR43 ;  /* 0x0000002b100c7c36 */ /* 0x002fe20008000000 */
[----:B------:R-:W-:Y:S02]  /*9a00*/  UISETP.NE.AND UP1, UPT, UR20, 0x1, UPT ;  /* 0x000000011400788c */ /* 0x000fe4000bf25270 */
[----:B------:R-:W-:Y:S01]  /*9a10*/  USEL UR4, UR41, UR4, UP0 ;  /* 0x0000000429047287 */ /* 0x000fe20008000000 */
[----:B------:R-:W-:Y:S01]  /*9a20*/  IMAD.MOV.U32 R7, RZ, RZ, R12 ;  /* 0x000000ffff077224 */ /* 0x000fe200078e000c */
[----:B------:R-:W-:Y:S01]  /*9a30*/  UMOV UR21, 0x9b8 ;  /* 0x000009b800157882 */ /* 0x000fe20000000000 */
[----:B------:R-:W-:Y:S01]  /*9a40*/  UISETP.NE.U32.AND UP0, UPT, UR14, URZ, UPT ;  /* 0x0000003f0e00728c */ /* 0x000fe2000bf05070 */
[----:B------:R-:W-:Y:S01]  /*9a50*/  PLOP3.LUT P1, PT, PT, PT, UP1, 0x80, 0x0 ;  /* 0x000000000000781c */ /* 0x000fe20003f2f018 */
[----:B------:R-:W-:-:S02]  /*9a60*/  UISETP.GT.AND UP2, UPT, UR4, 0x1, UPT ;  /* 0x000000010400788c */ /* 0x000fc4000bf44270 */
[----:B------:R-:W-:Y:S02]  /*9a70*/  UISETP.NE.AND.EX UP0, UPT, UR15, URZ, UPT, UP0 ;  /* 0x0000003f0f00728c */ /* 0x000fe4000bf05300 */
[----:B------:R-:W-:Y:S01]  /*9a80*/  USEL UR21, UR21, 0x978, UP2 ;  /* 0x0000097815157887 */ /* 0x000fe20009000000 */
[----:B------:R-:W-:Y:S01]  /*9a90*/  UMOV UR4, URZ ;  /* 0x0000003f00047c82 */ /* 0x000fe20008000000 */
[----:B------:R-:W-:Y:S01]  /*9aa0*/  USEL UR46, UR46, URZ, !UP0 ;  /* 0x0000003f2e2e7287 */ /* 0x000fe2000c000000 */
[----:B------:R-:W-:Y:S01]  /*9ab0*/  @UP1 ULDC UR23, c[0x0][0xbec] ;  /* 0x0002fb0000171ab9 */ /* 0x000fe20000000800 */
[----:B------:R-:W-:-:S04]  /*9ac0*/  USEL UR9, UR42, URZ, UP2 ;  /* 0x0000003f2a097287 */ /* 0x000fc80009000000 */
[----:B0-----:R-:W-:Y:S01]  /*9ad0*/  @P1 IMAD.HI.U32 R8, R12, UR23, RZ ;  /* 0x000000170c081c27 */ /* 0x001fe2000f8e00ff */
[----:B------:R-:W-:Y:S01]  /*9ae0*/  USEL UR45, UR45, URZ, !UP0 ;  /* 0x0000003f2d2d7287 */ /* 0x000fe2000c000000 */
[----:B------:R-:W-:Y:S02]  /*9af0*/  @UP1 ULDC UR26, c[0x0][0xbf0] ;  /* 0x0002fc00001a1ab9 */ /* 0x000fe40000000800 */
[----:B------:R-:W-:Y:S01]  /*9b00*/  ULDC.64 UR16, c[0x0][UR21+0x220] ;  /* 0x0000880015107abb */ /* 0x000fe20008000a00 */
[----:B------:R-:W-:Y:S01]  /*9b10*/  ULDC.64 UR14, c[0x0][UR21+0x218] ;  /* 0x00008600150e7abb */ /* 0x000fe20008000a00 */
[----:B------:R-:W-:Y:S01]  /*9b20*/  ULDC.64 UR18, c[0x0][UR21+0x228] ;  /* 0x00008a0015127abb */ /* 0x000fe20008000a00 */
[----:B------:R-:W-:Y:S01]  /*9b30*/  UIMAD UR17, UR17, UR46, URZ ;  /* 0x0000002e111172a4 */ /* 0x000fe2000f8e023f */
[----:B------:R-:W-:Y:S01]  /*9b40*/  @P1 SHF.R.U32.HI R7, RZ, UR26, R8 ;  /* 0x0000001aff071c19 */ /* 0x000fe20008011608 */
[----:B------:R-:W-:Y:S02]  /*9b50*/  UIMAD.WIDE.U32 UR12, UR14, UR44, URZ ;  /* 0x0000002c0e0c72a5 */ /* 0x000fe4000f8e003f */
[----:B------:R-:W-:Y:S01]  /*9b60*/  UIMAD UR22, UR15, UR44, URZ ;  /* 0x0000002c0f1672a4 */ /* 0x000fe2000f8e023f */
[--C-:B------:R-:W-:Y:S01]  /*9b70*/  SHF.R.S32.HI R9, RZ, 0x1f, R7.reuse ;  /* 0x0000001fff097819 */ /* 0x100fe20000011407 */
[----:B------:R-:W-:Y:S01]  /*9b80*/  UIMAD.WIDE.U32 UR24, UR18, UR9, URZ ;  /* 0x00000009121872a5 */ /* 0x000fe2000f8e003f */
[----:B------:R-:W-:Y:S01]  /*9b90*/  IMAD.MOV R11, RZ, RZ, -R7 ;  /* 0x000000ffff0b7224 */ /* 0x000fe200078e0a07 */
[----:B------:R-:W-:-:S02]  /*9ba0*/  UIMAD UR9, UR19, UR9, URZ ;  /* 0x00000009130972a4 */ /* 0x000fc4000f8e023f */
[----:B------:R-:W-:Y:S01]  /*9bb0*/  UIMAD.WIDE.U32 UR14, UR16, UR46, URZ ;  /* 0x0000002e100e72a5 */ /* 0x000fe2000f8e003f */
[----:B------:R-:W-:Y:S01]  /*9bc0*/  IMAD R11, R11, UR20, R12 ;  /* 0x000000140b0b7c24 */ /* 0x000fe2000f8e020c */
[----:B------:R-:W-:Y:S01]  /*9bd0*/  UIMAD UR17, UR16, UR45, UR17 ;  /* 0x0000002d101172a4 */ /* 0x000fe2000f8e0211 */
[----:B------:R-:W-:Y:S01]  /*9be0*/  IMAD.U32 R8, RZ, RZ, UR24 ;  /* 0x00000018ff087e24 */ /* 0x000fe2000f8e00ff */
[----:B------:R-:W-:Y:S02]  /*9bf0*/  UIADD3 UR22, UR13, UR22, URZ ;  /* 0x000000160d167290 */ /* 0x000fe4000fffe03f */
[----:B------:R-:W-:Y:S02]  /*9c00*/  UIADD3 UR13, UR25, UR9, URZ ;  /* 0x00000009190d7290 */ /* 0x000fe4000fffe03f */
[----:B------:R-:W-:-:S04]  /*9c10*/  UIADD3 UR9, UR15, UR17, URZ ;  /* 0x000000110f097290 */ /* 0x000fc8000fffe03f */
[----:B------:R-:W-:Y:S01]  /*9c20*/  IMAD.U32 R14, RZ, RZ, UR13 ;  /* 0x0000000dff0e7e24 */ /* 0x000fe2000f8e00ff */
[----:B---3--:R-:W-:-:S13]  /*9c30*/  @P0 R2UR UR4, R156 ;  /* 0x000000009c0402ca */ /* 0x008fda00000e0000 */
        /* <DEDUP_REMOVED lines=10> */
[----:B------:R-:W-:Y:S01]  /*9ce0*/  IADD3.X R9, R9, UR9, R14, P2, P3 ;  /* 0x0000000909097c10 */ /* 0x000fe200097e640e */
[----:B------:R-:W-:Y:S01]  /*9cf0*/  ULDC UR9, c[0x0][0xa88] ;  /* 0x0002a20000097ab9 */ /* 0x000fe20000000800 */
[----:B------:R-:W-:Y:S01]  /*9d00*/  IMAD R7, R7, UR12, R10 ;  /* 0x0000000c07077c24 */ /* 0x000fe2000f8e020a */
[----:B----4-:R-:W-:Y:S01]  /*9d10*/  @P4 R2UR UR9, R0 ;  /* 0x00000000000942ca */ /* 0x010fe200000e0000 */
[----:B------:R-:W-:-:S04]  /*9d20*/  IMAD.WIDE.U32 R8, R11, UR12, R8 ;  /* 0x0000000c0b087c25 */ /* 0x000fc8000f8e0008 */
[----:B------:R-:W-:Y:S01]  /*9d30*/  IMAD.IADD R7, R9, 0x1, R7 ;  /* 0x0000000109077824 */ /* 0x000fe200078e0207 */
[----:B------:R-:W-:-:S04]  /*9d40*/  LEA R10, P2, R8, UR14, 0x2 ;  /* 0x0000000e080a7c11 */ /* 0x000fc8000f8410ff */
[----:B------:R-:W-:Y:S01]  /*9d50*/  LEA.HI.X R7, R8, UR15, R7, 0x2, P2 ;  /* 0x0000000f08077c11 */ /* 0x000fe200090f1407 */
[----:B--2---:R-:W-:Y:S08]  /*9d60*/  @P4 BRA `(.L_x_4633) ;  /* 0x0000000000184947 */ /* 0x004ff00003800000 */
[----:B------:R-:W-:Y:S05]  /*9d70*/  @!P0 BRA `(.L_x_4633) ;  /* 0x0000000000148947 */ /* 0x000fea0003800000 */
[----:B------:R-:W2:Y:S04]  /*9d80*/  LDG.E R8, desc[UR38][R4.64] ;  /* 0x0000002604087981 */ /* 0x000ea8000c1e1900 */
[----:B------:R-:W3:Y:S01]  /*9d90*/  LDG.E R0, desc[UR38][R4.64+0x4] ;  /* 0x0000042604007981 */ /* 0x000ee2000c1e1900 */
[----:B--2---:R-:W-:Y:S02]  /*9da0*/  R2UR UR12, R8 ;  /* 0x00000000080c72ca */ /* 0x004fe400000e0000 */
[----:B---3--:R-:W-:-:S13]  /*9db0*/  R2UR UR9, R0 ;  /* 0x00000000000972ca */ /* 0x008fda00000e0000 */
[----:B------:R-:W-:-:S12]  /*9dc0*/  UIADD3 UR9, -UR12, UR9, URZ ;  /* 0x000000090c097290 */ /* 0x000fd8000fffe13f */
.L_x_4633:
        /* <DEDUP_REMOVED lines=35> */
[----:B------:R-:W-:Y:S01]  /*a000*/  IMAD.X R25, RZ, RZ, R5, P2 ;  /* 0x000000ffff197224 */ /* 0x000fe200010e0605 */
[----:B------:R-:W-:Y:S02]  /*a010*/  IADD3 R49, P2, R4, 0x9000, RZ ;  /* 0x0000900004317810 */ /* 0x000fe40007f5e0ff */
[----:B------:R-:W-:Y:S02]  /*a020*/  LOP3.LUT R12, R13, 0x380, RZ, 0xc0, !PT ;  /* 0x000003800d0c7812 */ /* 0x000fe400078ec0ff */
[----:B------:R-:W-:Y:S01]  /*a030*/  LOP3.LUT R48, R49, 0x380, RZ, 0xc0, !PT ;  /* 0x0000038031307812 */ /* 0x000fe200078ec0ff */
[----:B------:R-:W-:Y:S01]  /*a040*/  UIMAD UR12, UR4, UR15, UR12 ;  /* 0x0000000f040c72a4 */ /* 0x000fe2000f8e020c */
[----:B------:R-:W-:Y:S01]  /*a050*/  SHF.R.U64 R8, R8, 0x3, RZ ;  /* 0x0000000308087819 */ /* 0x000fe200000012ff */
[----:B------:R-:W-:Y:S01]  /*a060*/  UIMAD.WIDE.U32 UR10, UR4, UR14, URZ ;  /* 0x0000000e040a72a5 */ /* 0x000fe2000f8e003f */
[----:B------:R-:W-:Y:S01]  /*a070*/  SHF.R.U64 R48, R48, 0x3, RZ ;  /* 0x0000000330307819 */ /* 0x000fe200000012ff */
[----:B------:R-:W5:Y:S01]  /*a080*/  LD.E.128 R24, desc[UR38][R24.64] ;  /* 0x0000002618187980 */ /* 0x000f62000c101d00 */
[----:B------:R-:W-:-:S02]  /*a090*/  SHF.R.U64 R12, R12, 0x3, RZ ;  /* 0x000000030c0c7819 */ /* 0x000fc400000012ff */
[----:B------:R-:W-:Y:S01]  /*a0a0*/  LOP3.LUT R8, R8, R9, RZ, 0x3c, !PT ;  /* 0x0000000908087212 */ /* 0x000fe200078e3cff */
[----:B------:R-:W-:Y:S01]  /*a0b0*/  UIADD3 UR11, UR11, UR12, URZ ;  /* 0x0000000c0b0b7290 */ /* 0x000fe2000fffe03f */
[----:B------:R-:W-:Y:S01]  /*a0c0*/  LOP3.LUT R48, R48, R49, RZ, 0x3c, !PT ;  /* 0x0000003130307212 */ /* 0x000fe200078e3cff */
[--C-:B------:R-:W-:Y:S01]  /*a0d0*/  IMAD.X R49, RZ, RZ, R5.reuse, P2 ;  /* 0x000000ffff317224 */ /* 0x100fe200010e0605 */
[----:B------:R-:W-:Y:S01]  /*a0e0*/  IADD3 R6, P2, R4, 0xf000, RZ ;  /* 0x0000f00004067810 */ /* 0x000fe20007f5e0ff */
[--C-:B------:R-:W-:Y:S01]  /*a0f0*/  IMAD.X R9, RZ, RZ, R5.reuse, P4 ;  /* 0x000000ffff097224 */ /* 0x100fe200020e0605 */
[----:B------:R-:W-:Y:S01]  /*a100*/  LOP3.LUT R12, R12, R13, RZ, 0x3c, !PT ;  /* 0x0000000d0c0c7212 */ /* 0x000fe200078e3cff */
[----:B------:R-:W-:Y:S01]  /*a110*/  IMAD.X R13, RZ, RZ, R5, P3 ;  /* 0x000000ffff0d7224 */ /* 0x000fe200018e0605 */
[----:B------:R-:W-:Y:S01]  /*a120*/  LOP3.LUT R3, R6, 0x380, RZ, 0xc0, !PT ;  /* 0x0000038006037812 */ /* 0x000fe200078ec0ff */
[----:B------:R-:W-:Y:S01]  /*a130*/  ULDC.64 UR12, c[0x0][0xae8] ;  /* 0x0002ba00000c7ab9 */ /* 0x000fe20000000a00 */
[----:B------:R-:W-:-:S02]  /*a140*/  IADD3 R29, P0, R4, 0x4000, RZ ;  /* 0x00004000041d7810 */ /* 0x000fc40007f1e0ff */
[C---:B------:R-:W-:Y:S02]  /*a150*/  IADD3 R33, P6, R4.reuse, 0x5000, RZ ;  /* 0x0000500004217810 */ /* 0x040fe40007fde0ff */
[C---:B------:R-:W-:Y:S01]  /*a160*/  IADD3 R37, P5, R4.reuse, 0x6000, RZ ;  /* 0x0000600004257810 */ /* 0x040fe20007fbe0ff */
[----:B------:R-:W-:Y:S01]  /*a170*/  USHF.R.S32.HI UR4, URZ, 0x1f, UR46 ;  /* 0x0000001f3f047899 */ /* 0x000fe2000801142e */
[----:B------:R-:W-:Y:S01]  /*a180*/  SHF.R.U64 R3, R3, 0x3, RZ ;  /* 0x0000000303037819 */ /* 0x000fe200000012ff */
[----:B------:R-:W-:Y:S01]  /*a190*/  UIMAD.WIDE.U32 UR10, UR44, UR12, UR10 ;  /* 0x0000000c2c0a72a5 */ /* 0x000fe2000f8e000a */
[----:B------:R-:W-:Y:S01]  /*a1a0*/  IADD3 R41, P4, R4, 0x7000, RZ ;  /* 0x0000700004297810 */ /* 0x000fe20007f9e0ff */
[----:B------:R-:W-:Y:S01]  /*a1b0*/  @UP1 ULDC UR14, c[0x0][0xbec] ;  /* 0x0002fb00000e1ab9 */ /* 0x000fe20000000800 */
[----:B------:R-:W-:Y:S01]  /*a1c0*/  LOP3.LUT R72, R3, R6, RZ, 0x3c, !PT ;  /* 0x0000000603487212 */ /* 0x000fe200078e3cff */
[----:B------:R-:W-:Y:S01]  /*a1d0*/  IMAD R3, R20, 0x20, R81 ;  /* 0x0000002014037824 */ /* 0x000fe200078e0251 */
[----:B------:R-:W-:Y:S01]  /*a1e0*/  IADD3 R45, P3, R4, 0x8000, RZ ;  /* 0x00008000042d7810 */ /* 0x000fe20007f7e0ff */
[----:B------:R-:W-:Y:S01]  /*a1f0*/  UIMAD UR11, UR44, UR13, UR11 ;  /* 0x0000000d2c0b72a4 */ /* 0x000fe2000f8e020b */
[----:B------:R-:W-:Y:S01]  /*a200*/  LOP3.LUT R28, R29, 0x380, RZ, 0xc0, !PT ;  /* 0x000003801d1c7812 */ /* 0x000fe200078ec0ff */
[----:B------:R-:W-:Y:S01]  /*a210*/  VIADD R78, R3, UR43 ;  /* 0x0000002b034e7c36 */ /* 0x000fe20008000000 */
[----:B------:R-:W-:Y:S01]  /*a220*/  LOP3.LUT R32, R33, 0x380, RZ, 0xc0, !PT ;  /* 0x0000038021207812 */ /* 0x000fe200078ec0ff */
[----:B------:R-:W-:Y:S01]  /*a230*/  ULDC.64 UR12, c[0x0][0xaf0] ;  /* 0x0002bc00000c7ab9 */ /* 0x000fe20000000a00 */
[----:B------:R-:W-:Y:S01]  /*a240*/  LOP3.LUT R36, R37, 0x380, RZ, 0xc0, !PT ;  /* 0x0000038025247812 */ /* 0x000fe200078ec0ff */
[--C-:B------:R-:W-:Y:S01]  /*a250*/  IMAD.X R73, RZ, RZ, R5.reuse, P2 ;  /* 0x000000ffff497224 */ /* 0x100fe200010e0605 */
[----:B------:R-:W-:Y:S01]  /*a260*/  LOP3.LUT R40, R41, 0x380, RZ, 0xc0, !PT ;  /* 0x0000038029287812 */ /* 0x000fe200078ec0ff */
[----:B------:R-:W5:Y:S01]  /*a270*/  LD.E.128 R8, desc[UR38][R8.64] ;  /* 0x0000002608087980 */ /* 0x000f62000c101d00 */
[----:B------:R-:W-:Y:S01]  /*a280*/  LOP3.LUT R44, R45, 0x380, RZ, 0xc0, !PT ;  /* 0x000003802d2c7812 */ /* 0x000fe200078ec0ff */
[----:B------:R-:W-:Y:S01]  /*a290*/  UIMAD UR4, UR4, UR12, URZ ;  /* 0x0000000c040472a4 */ /* 0x000fe2000f8e023f */
[----:B------:R-:W-:Y:S01]  /*a2a0*/  SHF.R.U64 R28, R28, 0x3, RZ ;  /* 0x000000031c1c7819 */ /* 0x000fe200000012ff */
[----:B------:R-:W-:Y:S01]  /*a2b0*/  @P1 IMAD.HI.U32 R20, R78, UR14, RZ ;  /* 0x0000000e4e141c27 */ /* 0x000fe2000f8e00ff */
[----:B------:R-:W-:Y:S01]  /*a2c0*/  SHF.R.U64 R32, R32, 0x3, RZ ;  /* 0x0000000320207819 */ /* 0x000fe200000012ff */
[----:B------:R-:W-:Y:S01]  /*a2d0*/  UIMAD.WIDE.U32 UR10, UR46, UR12, UR10 ;  /* 0x0000000c2e0a72a5 */ /* 0x000fe2000f8e000a */
[----:B------:R-:W-:Y:S01]  /*a2e0*/  SHF.R.U64 R36, R36, 0x3, RZ ;  /* 0x0000000324247819 */ /* 0x000fe200000012ff */
[----:B------:R-:W-:Y:S01]  /*a2f0*/  IMAD.MOV.U32 R3, RZ, RZ, R78 ;  /* 0x000000ffff037224 */ /* 0x000fe200078e004e */
[----:B------:R-:W-:Y:S01]  /*a300*/  SHF.R.U64 R40, R40, 0x3, RZ ;  /* 0x0000000328287819 */ /* 0x000fe200000012ff */
[----:B------:R-:W-:Y:S01]  /*a310*/  @UP1 ULDC UR12, c[0x0][0xbf0] ;  /* 0x0002fc00000c1ab9 */ /* 0x000fe20000000800 */
[----:B------:R-:W-:Y:S01]  /*a320*/  SHF.R.U64 R44, R44, 0x3, RZ ;  /* 0x000000032c2c7819 */ /* 0x000fe200000012ff */
[----:B------:R-:W-:Y:S01]  /*a330*/  UIMAD UR4, UR46, UR13, UR4 ;  /* 0x0000000d2e0472a4 */ /* 0x000fe2000f8e0204 */
        /* <DEDUP_REMOVED lines=10> */
[----:B------:R-:W-:Y:S01]  /*a3e0*/  @P1 SHF.R.U32.HI R3, RZ, UR12, R20 ;  /* 0x0000000cff031c19 */ /* 0x000fe20008011614 */
[----:B------:R-:W-:Y:S01]  /*a3f0*/  UIADD3 UR4, UR11, UR4, URZ ;  /* 0x000000040b047290 */ /* 0x000fe2000fffe03f */
[C---:B------:R-:W-:Y:S01]  /*a400*/  IADD3 R53, P0, R4.reuse, 0xa000, RZ ;  /* 0x0000a00004357810 */ /* 0x040fe20007f1e0ff */
[----:B------:R-:W-:Y:S01]  /*a410*/  IMAD.U32 R21, RZ, RZ, UR11 ;  /* 0x0000000bff157e24 */ /* 0x000fe2000f8e00ff */
[C---:B------:R-:W-:Y:S01]  /*a420*/  IADD3 R57, P6, R4.reuse, 0xb000, RZ ;  /* 0x0000b00004397810 */ /* 0x040fe20007fde0ff */
[----:B------:R-:W5:Y:S01]  /*a430*/  LD.E.128 R12, desc[UR38][R12.64] ;  /* 0x000000260c0c7980 */ /* 0x000f62000c101d00 */
[----:B------:R-:W-:-:S02]  /*a440*/  IADD3 R61, P5, R4, 0xc000, RZ ;  /* 0x0000c000043d7810 */ /* 0x000fc40007fbe0ff */
[C---:B------:R-:W-:Y:S01]  /*a450*/  IADD3 R65, P4, R4.reuse, 0xd000, RZ ;  /* 0x0000d00004417810 */ /* 0x040fe20007f9e0ff */
[----:B------:R-:W5:Y:S01]  /*a460*/  LD.E.128 R28, desc[UR38][R28.64] ;  /* 0x000000261c1c7980 */ /* 0x000f62000c101d00 */
[----:B------:R-:W-:Y:S01]  /*a470*/  IADD3 R69, P3, R4, 0xe000, RZ ;  /* 0x0000e00004457810 */ /* 0x000fe20007f7e0ff */
[--C-:B------:R-:W-:Y:S01]  /*a480*/  IMAD.MOV R77, RZ, RZ, -R3.reuse ;  /* 0x000000ffff4d7224 */ /* 0x100fe200078e0a03 */
[----:B------:R-:W-:Y:S01]  /*a490*/  SHF.R.S32.HI R76, RZ, 0x1f, R3 ;  /* 0x0000001fff4c7819 */ /* 0x000fe20000011403 */
[----:B------:R-:W-:Y:S01]  /*a4a0*/  IMAD.U32 R20, RZ, RZ, UR10 ;  /* 0x0000000aff147e24 */ /* 0x000fe2000f8e00ff */
[----:B------:R-:W-:Y:S01]  /*a4b0*/  LOP3.LUT R52, R53, 0x380, RZ, 0xc0, !PT ;  /* 0x0000038035347812 */ /* 0x000fe200078ec0ff */
[----:B------:R-:W-:Y:S01]  /*a4c0*/  ULDC.64 UR10, c[0x0][0xae0] ;  /* 0x0002b800000a7ab9 */ /* 0x000fe20000000a00 */
[----:B------:R-:W-:Y:S01]  /*a4d0*/  LOP3.LUT R56, R57, 0x380, RZ, 0xc0, !PT ;  /* 0x0000038039387812 */ /* 0x000fe200078ec0ff */
[----:B------:R-:W5:Y:S01]  /*a4e0*/  LD.E.128 R32, desc[UR38][R32.64] ;  /* 0x0000002620207980 */ /* 0x000f62000c101d00 */
[----:B------:R-:W-:-:S02]  /*a4f0*/  LOP3.LUT R60, R61, 0x380, RZ, 0xc0, !PT ;  /* 0x000003803d3c7812 */ /* 0x000fc400078ec0ff */
[----:B------:R-:W-:Y:S01]  /*a500*/  LOP3.LUT R64, R65, 0x380, RZ, 0xc0, !PT ;  /* 0x0000038041407812 */ /* 0x000fe200078ec0ff */
[----:B------:R-:W5:Y:S01]  /*a510*/  LD.E.128 R36, desc[UR38][R36.64] ;  /* 0x0000002624247980 */ /* 0x000f62000c101d00 */
        /* <DEDUP_REMOVED lines=49> */
[----:B------:R-:W-:Y:S01]  /*a830*/  VIADD R84, R81, UR43 ;  /* 0x0000002b51547c36 */ /* 0x000fe20008000000 */
        /* <DEDUP_REMOVED lines=37> */
.L_x_4636:
[----:B------:R-:W-:Y:S05]  /*aa90*/  BSYNC B1 ;  /* 0x0000000000017941 */ /* 0x000fea0003800000 */
.L_x_4635:
        /* <DEDUP_REMOVED lines=21> */
.L_x_4638:
[----:B------:R-:W-:Y:S05]  /*abf0*/  BSYNC B1 ;  /* 0x0000000000017941 */ /* 0x000fea0003800000 */
.L_x_4637:
        /* <DEDUP_REMOVED lines=21> */
.L_x_4640:
[----:B------:R-:W-:Y:S05]  /*ad50*/  BSYNC B1 ;  /* 0x0000000000017941 */ /* 0x000fea0003800000 */
.L_x_4639:
[----:B0-----:R-:W-:Y:S01]  /*ad60*/  VIADD R3, R84, 0x60 ;  /* 0x0000006054037836 */ /* 0x001fe20000000000 */
[----:B--23--:R-:W0:Y:S04]  /*ad70*/  SHFL.IDX PT, R83, R83, 0x3, 0x181f ;  /* 0x00781f0053537f89 */ /* 0x00ce2800000e0000 */
[----:B------:R-:W-:Y:S01]  /*ad80*/  ISETP.GE.AND P0, PT, R3, UR9, PT ;  /* 0x0000000903007c0c */ /* 0x000fe2000bf06270 */
[----:B----4-:R4:W2:-:S12]  /*ad90*/  SHFL.IDX PT, R11, R82, 0x3, 0x181f ;  /* 0x00781f00520b7f89 */ /* 0x01089800000e0000 */
[----:B----4-:R-:W-:Y:S05]  /*ada0*/  @P0 BRA `(.L_x_4641) ;  /* 0x00000024007c0947 */ /* 0x010fea0003800000 */
[----:B------:R-:W-:Y:S02]  /*adb0*/  ULDC UR4, c[0x0][0xac8] ;  /* 0x0002b20000047ab9 */ /* 0x000fe40000000800 */
[----:B------:R-:W-:Y:S02]  /*adc0*/  ISETP.GE.AND P3, PT, R0, UR4, PT ;  /* 0x0000000400007c0c */ /* 0x000fe4000bf66270 */
[----:B------:R-:W-:Y:S02]  /*add0*/  ISETP.GE.AND P4, PT, R86, UR4, PT ;  /* 0x0000000456007c0c */ /* 0x000fe4000bf86270 */
[----:B------:R-:W-:-:S09]  /*ade0*/  ISETP.GE.AND P5, PT, R88, UR4, PT ;  /* 0x0000000458007c0c */ /* 0x000fd2000bfa6270 */
[-C--:B--2---:R-:W-:Y:S02]  /*adf0*/  @!P3 LEA R4, P0, R0, R11.reuse, 0x1 ;  /* 0x0000000b0004b211 */ /* 0x084fe400078008ff */
        /* <DEDUP_REMOVED lines=10> */
[----:B----4-:R-:W-:-:S04]  /*aea0*/  LEA R4, P0, R90, R11, 0x1 ;  /* 0x0000000b5a047211 */ /* 0x010fc800078008ff */
[----:B------:R-:W-:-:S05]  /*aeb0*/  LEA.HI.X R5, R90, R83, R87, 0x1, P0 ;  /* 0x000000535a057211 */ /* 0x000fca00000f0c57 */
[----:B------:R0:W-:Y:S01]  /*aec0*/  ST.E.128 desc[UR38][R4.64], R72 ;  /* 0x0000004804007985 */ /* 0x0001e2000c101d26 */
[----:B------:R-:W-:Y:S05]  /*aed0*/  BRA `(.L_x_4641) ;  /* 0x0000002400307947 */ /* 0x000fea0003800000 */
.L_x_4634:
        /* <DEDUP_REMOVED lines=55> */
[----:B------:R-:W-:Y:S01]  /*b250*/  IMAD R6, R6, UR10, RZ ;  /* 0x0000000a06067c24 */ /* 0x000fe2000f8e02ff */
[----:B------:R-:W-:Y:S01]  /*b260*/  SHF.R.S32.HI R168, RZ, 0x1f, R226 ;  /* 0x0000001fffa87819 */ /* 0x000fe200000114e2 */
        /* <DEDUP_REMOVED lines=11> */
[----:B------:R-:W-:Y:S02]  /*b320*/  SHF.R.S32.HI R13, RZ, 0x1f, R17 ;  /* 0x0000001fff0d7819 */ /* 0x000fe40000011411 */
        /* <DEDUP_REMOVED lines=16> */
[-C--:B-1----:R-:W-:Y:S01]  /*b430*/  @!P0 LEA R6, P6, R224, R4.reuse, 0x2 ;  /* 0x00000004e0068211 */ /* 0x082fe200078c10ff */
[C---:B------:R-:W-:Y:S01]  /*b440*/  VIADD R29, R2.reuse, 0xe8 ;  /* 0x000000e8021d7836 */ /* 0x040fe20000000000 */
[CC--:B--2---:R-:W-:Y:S01]  /*b450*/  @!P1 LEA R8, P5, R223.reuse, R4.reuse, 0x2 ;  /* 0x00000004df089211 */ /* 0x0c4fe200078a10ff */
        /* <DEDUP_REMOVED lines=90> */
[CC--:B---3--:R-:W-:Y:S01]  /*ba00*/  @!P2 LEA R10, P5, R19.reuse, R4.reuse, 0x2 ;  /* 0x00000004130aa211 */ /* 0x0c8fe200078a10ff */
[----:B-1----:R-:W-:Y:S02]  /*ba10*/  VIADD R25, R2, 0xf0 ;  /* 0x000000f002197836 */ /* 0x002fe40000000000 */
[----:B------:R-:W-:Y:S02]  /*ba20*/  @!P1 LEA R14, P6, R18, R4, 0x2 ;  /* 0x00000004120e9211 */ /* 0x000fe400078c10ff */
[----:B------:R-:W-:Y:S02]  /*ba30*/  @!P2 LEA.HI.X R11, R19, R5, R229, 0x2, P5 ;  /* 0x00000005130ba211 */ /* 0x000fe400028f14e5 */
[----:B------:R-:W-:-:S02]  /*ba40*/  ISETP.GE.AND P3, PT, R25, UR4, PT ;  /* 0x0000000419007c0c */ /* 0x000fc4000bf66270 */
[-C--:B------:R-:W-:Y:S01]  /*ba50*/  @!P0 LEA R20, P5, R17, R4.reuse, 0x2 ;  /* 0x0000000411148211 */ /* 0x080fe200078a10ff */
[----:B------:R3:W-:Y:S01]  /*ba60*/  @!P2 ST.E.64 desc[UR38][R10.64], R128 ;  /* 0x000000800a00a985 */ /* 0x0007e2000c101b26 */
[-C--:B------:R-:W-:Y:S02]  /*ba70*/  @!P1 LEA.HI.X R15, R18, R5.reuse, R228, 0x2, P6 ;  /* 0x00000005120f9211 */ /* 0x080fe400030f14e4 */
        /* <DEDUP_REMOVED lines=16> */
.L_x_4643:
[----:B------:R-:W-:Y:S05]  /*bb80*/  BSYNC B1 ;  /* 0x0000000000017941 */ /* 0x000fea0003800000 */
.L_x_4642:
[----:B------:R-:W-:Y:S01]  /*bb90*/  ISETP.GE.AND P0, PT, R0, UR9, PT ;  /* 0x0000000900007c0c */ /* 0x000fe2000bf06270 */
[----:B--23--:R2:W3:Y:S04]  /*bba0*/  SHFL.IDX PT, R5, R12, 0x1, 0x1c1f ;  /* 0x003c1f000c057f89 */ /* 0x00c4e800000e0000 */
[----:B-1----:R2:W1:Y:S08]  /*bbb0*/  SHFL.IDX PT, R4, R3, 0x1, 0x1c1f ;  /* 0x003c1f0003047f89 */ /* 0x00247000000e0000 */
[----:B--2---:R-:W-:Y:S05]  /*bbc0*/  @P0 BRA `(.L_x_4641) ;  /* 0x0000001400f40947 */ /* 0x004fea0003800000 */
[----:B------:R-:W-:Y:S01]  /*bbd0*/  ULDC UR4, c[0x0][0xac8] ;  /* 0x0002b20000047ab9 */ /* 0x000fe20000000800 */
[----:B------:R-:W-:Y:S01]  /*bbe0*/  VIADD R25, R2, 0xe8 ;  /* 0x000000e802197836 */ /* 0x000fe20000000000 */
[----:B------:R-:W-:Y:S01]  /*bbf0*/  ISETP.GE.AND P5, PT, R226, UR4, PT ;  /* 0x00000004e2007c0c */ /* 0x000fe2000bfa6270 */
[C---:B0-----:R-:W-:Y:S01]  /*bc00*/  VIADD R3, R2.reuse, 0xf0 ;  /* 0x000000f002037836 */ /* 0x041fe20000000000 */
[----:B------:R-:W-:Y:S02]  /*bc10*/  ISETP.GE.AND P4, PT, R2, UR4, PT ;  /* 0x0000000402007c0c */ /* 0x000fe4000bf86270 */
[----:B------:R-:W-:Y:S02]  /*bc20*/  ISETP.GE.AND P2, PT, R225, UR4, PT ;  /* 0x00000004e1007c0c */ /* 0x000fe4000bf46270 */
[----:B------:R-:W-:Y:S02]  /*bc30*/  ISETP.GE.AND P1, PT, R224, UR4, PT ;  /* 0x00000004e0007c0c */ /* 0x000fe4000bf26270 */
[----:B------:R-:W-:-:S02]  /*bc40*/  ISETP.GE.AND P0, PT, R223, UR4, PT ;  /* 0x00000004df007c0c */ /* 0x000fc4000bf06270 */
[----:B------:R-:W-:Y:S02]  /*bc50*/  SHF.R.S32.HI R0, RZ, 0x1f, R25 ;  /* 0x0000001fff007819 */ /* 0x000fe40000011419 */
[----:B------:R-:W-:Y:S02]  /*bc60*/  SHF.R.S32.HI R24, RZ, 0x1f, R17 ;  /* 0x0000001fff187819 */ /* 0x000fe40000011411 */
[-C--:B-1----:R-:W-:Y:S01]  /*bc70*/  @!P5 LEA R8, P3, R226, R4.reuse, 0x2 ;  /* 0x00000004e208d211 */ /* 0x082fe200078610ff */
[----:B---3--:R-:W-:Y:S02]  /*bc80*/  @!P4 IMAD.WIDE R6, R2, 0x4, R4 ;  /* 0x000000040206c825 */ /* 0x008fe400078e0204 */
[----:B------:R-:W-:Y:S02]  /*bc90*/  @!P2 LEA R10, P6, R225, R4, 0x2 ;  /* 0x00000004e10aa211 */ /* 0x000fe400078c10ff */
[----:B------:R-:W-:Y:S01]  /*bca0*/  @!P5 LEA.HI.X R9, R226, R5, R168, 0x2, P3 ;  /* 0x00000005e209d211 */ /* 0x000fe200018f14a8 */
[----:B------:R0:W-:Y:S01]  /*bcb0*/  @!P4 ST.E.64 desc[UR38][R6.64], R26 ;  /* 0x0000001a0600c985 */ /* 0x0001e2000c101b26 */
[----:B------:R-:W-:-:S02]  /*bcc0*/  ISETP.GE.AND P3, PT, R222, UR4, PT ;  /* 0x00000004de007c0c */ /* 0x000fc4000bf66270 */
[-C--:B------:R-:W-:Y:S01]  /*bcd0*/  @!P2 LEA.HI.X R11, R225, R5.reuse, R167, 0x2, P6 ;  /* 0x00000005e10ba211 */ /* 0x080fe200030f14a7 */
[----:B------:R1:W-:Y:S01]  /*bce0*/  @!P5 ST.E.64 desc[UR38][R8.64], R30 ;  /* 0x0000001e0800d985 */ /* 0x0003e2000c101b26 */
[CC--:B------:R-:W-:Y:S02]  /*bcf0*/  @!P1 LEA R12, P5, R224.reuse, R4.reuse, 0x2 ;  /* 0x00000004e00c9211 */ /* 0x0c0fe400078a10ff */
[----:B------:R-:W-:Y:S01]  /*bd00*/  ISETP.GE.AND P4, PT, R221, UR4, PT ;  /* 0x00000004dd007c0c */ /* 0x000fe2000bf86270 */
[----:B------:R2:W-:Y:S01]  /*bd10*/  @!P2 ST.E.64 desc[UR38][R10.64], R34 ;  /* 0x000000220a00a985 */ /* 0x0005e2000c101b26 */
[----:B------:R-:W-:Y:S02]  /*bd20*/  @!P0 LEA R14, P6, R223, R4, 0x2 ;  /* 0x00000004df0e8211 */ /* 0x000fe400078c10ff */
[----:B------:R-:W-:Y:S02]  /*bd30*/  @!P1 LEA.HI.X R13, R224, R5, R166, 0x2, P5 ;  /* 0x00000005e00d9211 */ /* 0x000fe400028f14a6 */
[----:B------:R-:W-:-:S02]  /*bd40*/  ISETP.GE.AND P5, PT, R220, UR4, PT ;  /* 0x00000004dc007c0c */ /* 0x000fc4000bfa6270 */
[-C--:B------:R-:W-:Y:S01]  /*bd50*/  @!P0 LEA.HI.X R15, R223, R5.reuse, R165, 0x2, P6 ;  /* 0x00000005df0f8211 */ /* 0x080fe200030f14a5 */
[----:B------:R3:W-:Y:S01]  /*bd60*/  @!P1 ST.E.64 desc[UR38][R12.64], R38 ;  /* 0x000000260c009985 */ /* 0x0007e2000c101b26 */
[-C--:B0-----:R-:W-:Y:S02]  /*bd70*/  @!P3 LEA R6, P6, R222, R4.reuse, 0x2 ;  /* 0x00000004de06b211 */ /* 0x081fe400078c10ff */
[----:B------:R-:W-:Y:S01]  /*bd80*/  ISETP.GE.AND P1, PT, R218, UR4, PT ;  /* 0x00000004da007c0c */ /* 0x000fe2000bf26270 */
[----:B------:R0:W-:Y:S01]  /*bd90*/  @!P0 ST.E.64 desc[UR38][R14.64], R42 ;  /* 0x0000002a0e008985 */ /* 0x0001e2000c101b26 */
[----:B------:R-:W-:Y:S02]  /*bda0*/  ISETP.GE.AND P0, PT, R219, UR4, PT ;  /* 0x00000004db007c0c */ /* 0x000fe4000bf06270 */
[----:B-1----:R-:W-:Y:S02]  /*bdb0*/  @!P4 LEA R8, P2, R221, R4, 0x2 ;  /* 0x00000004dd08c211 */ /* 0x002fe400078410ff */
[----:B------:R-:W-:-:S02]  /*bdc0*/  @!P3 LEA.HI.X R7, R222, R5, R164, 0x2, P6 ;  /* 0x00000005de07b211 */ /* 0x000fc400030f14a4 */
[CC--:B------:R-:W-:Y:S02]  /*bdd0*/  @!P5 LEA R20, P6, R220.reuse, R4.reuse, 0x2 ;  /* 0x00000004dc14d211 */ /* 0x0c0fe400078c10ff */
[-C--:B------:R-:W-:Y:S01]  /*bde0*/  @!P4 LEA.HI.X R9, R221, R5.reuse, R163, 0x2, P2 ;  /* 0x00000005dd09c211 */ /* 0x080fe200010f14a3 */
[----:B------:R1:W-:Y:S01]  /*bdf0*/  @!P3 ST.E.64 desc[UR38][R6.64], R46 ;  /* 0x0000002e0600b985 */ /* 0x0003e2000c101b26 */
[----:B------:R-:W-:Y:S02]  /*be00*/  ISETP.GE.AND P2, PT, R217, UR4, PT ;  /* 0x00000004d9007c0c */ /* 0x000fe4000bf46270 */
[----:B------:R-:W-:Y:S01]  /*be10*/  @!P5 LEA.HI.X R21, R220, R5, R162, 0x2, P6 ;  /* 0x00000005dc15d211 */ /* 0x000fe200030f14a2 */
[----:B------:R4:W-:Y:S01]  /*be20*/  @!P4 ST.E.64 desc[UR38][R8.64], R50 ;  /* 0x000000320800c985 */ /* 0x0009e2000c101b26 */
[-C--:B--2---:R-:W-:Y:S02]  /*be30*/  @!P0 LEA R10, P4, R219, R4.reuse, 0x2 ;  /* 0x00000004db0a8211 */ /* 0x084fe400078810ff */
[----:B------:R-:W-:Y:S01]  /*be40*/  ISETP.GE.AND P3, PT, R216, UR4, PT ;  /* 0x00000004d8007c0c */ /* 0x000fe2000bf66270 */
[----:B------:R2:W-:Y:S01]  /*be50*/  @!P5 ST.E.64 desc[UR38][R20.64], R54 ;  /* 0x000000361400d985 */ /* 0x0005e2000c101b26 */
[----:B---3--:R-:W-:-:S02]  /*be60*/  @!P1 LEA R12, P5, R218, R4, 0x2 ;  /* 0x00000004da0c9211 */ /* 0x008fc400078a10ff */
[-C--:B------:R-:W-:Y:S02]  /*be70*/  @!P0 LEA.HI.X R11, R219, R5.reuse, R161, 0x2, P4 ;  /* 0x00000005db0b8211 */ /* 0x080fe400020f14a1 */
[----:B------:R-:W-:Y:S02]  /*be80*/  ISETP.GE.AND P4, PT, R215, UR4, PT ;  /* 0x00000004d7007c0c */ /* 0x000fe4000bf86270 */
[----:B------:R-:W-:Y:S01]  /*be90*/  @!P1 LEA.HI.X R13, R218, R5, R160, 0x2, P5 ;  /* 0x00000005da0d9211 */ /* 0x000fe200028f14a0 */
[----:B------:R-:W-:Y:S01]  /*bea0*/  @!P0 ST.E.64 desc[UR38][R10.64], R58 ;  /* 0x0000003a0a008985 */ /* 0x000fe2000c101b26 */
[----:B------:R-:W-:Y:S02]  /*beb0*/  ISETP.GE.AND P5, PT, R214, UR4, PT ;  /* 0x00000004d6007c0c */ /* 0x000fe4000bfa6270 */
[----:B0-----:R-:W-:Y:S01]  /*bec0*/  @!P2 LEA R14, P6, R217, R4, 0x2 ;  /* 0x00000004d90ea211 */ /* 0x001fe200078c10ff */
[----:B------:R0:W-:Y:S01]  /*bed0*/  @!P1 ST.E.64 desc[UR38][R12.64], R62 ;  /* 0x0000003e0c009985 */ /* 0x0001e2000c101b26 */
[----:B------:R-:W-:-:S02]  /*bee0*/  ISETP.GE.AND P1, PT, R212, UR4, PT ;  /* 0x00000004d4007c0c */ /* 0x000fc4000bf26270 */
[-C--:B------:R-:W-:Y:S02]  /*bef0*/  @!P2 LEA.HI.X R15, R217, R5.reuse, R159, 0x2, P6 ;  /* 0x00000005d90fa211 */ /* 0x080fe400030f149f */
[CC--:B-1----:R-:W-:Y:S02]  /*bf00*/  @!P3 LEA R6, P6, R216.reuse, R4.reuse, 0x2 ;  /* 0x00000004d806b211 */ /* 0x0c2fe400078c10ff */
[-C--:B----4-:R-:W-:Y:S01]  /*bf10*/  @!P4 LEA R8, P0, R215, R4.reuse, 0x2 ;  /* 0x00000004d708c211 */ /* 0x090fe200078010ff */
[----:B------:R1:W-:Y:S01]  /*bf20*/  @!P2 ST.E.64 desc[UR38][R14.64], R66 ;  /* 0x000000420e00a985 */ /* 0x0003e2000c101b26 */
[----:B------:R-:W-:Y:S02]  /*bf30*/  ISETP.GE.AND P2, PT, R213, UR4, PT ;  /* 0x00000004d5007c0c */ /* 0x000fe4000bf46270 */
[----:B------:R-:W-:Y:S02]  /*bf40*/  @!P3 LEA.HI.X R7, R216, R5, R158, 0x2, P6 ;  /* 0x00000005d807b211 */ /* 0x000fe400030f149e */
[----:B--2---:R-:W-:-:S02]  /*bf50*/  @!P5 LEA R20, P6, R214, R4, 0x2 ;  /* 0x00000004d614d211 */ /* 0x004fc400078c10ff */
[-C--:B------:R-:W-:Y:S01]  /*bf60*/  @!P4 LEA.HI.X R9, R215, R5.reuse, R157, 0x2, P0 ;  /* 0x00000005d709c211 */ /* 0x080fe200000f149d */
[----:B------:R2:W-:Y:S01]  /*bf70*/  @!P3 ST.E.64 desc[UR38][R6.64], R70 ;  /* 0x000000460600b985 */ /* 0x0005e2000c101b26 */
[----:B------:R-:W-:Y:S02]  /*bf80*/  ISETP.GE.AND P0, PT, R211, UR4, PT ;  /* 0x00000004d3007c0c */ /* 0x000fe4000bf06270 */
[----:B------:R-:W-:Y:S01]  /*bf90*/  @!P5 LEA.HI.X R21, R214, R5, R156, 0x2, P6 ;  /* 0x00000005d615d211 */ /* 0x000fe200030f149c */
[----:B------:R3:W-:Y:S01]  /*bfa0*/  @!P4 ST.E.64 desc[UR38][R8.64], R74 ;  /* 0x0000004a0800c985 */ /* 0x0007e2000c101b26 */
[-C--:B0-----:R-:W-:Y:S02]  /*bfb0*/  @!P1 LEA R12, P3, R212, R4.reuse, 0x2 ;  /* 0x00000004d40c9211 */ /* 0x081fe400078610ff */
[----:B------:R-:W-:Y:S01]  /*bfc0*/  @!P2 LEA R10, P6, R213, R4, 0x2 ;  /* 0x00000004d50aa211 */ /* 0x000fe200078c10ff */
[----:B------:R0:W-:Y:S01]  /*bfd0*/  @!P5 ST.E.64 desc[UR38][R20.64], R78 ;  /* 0x0000004e1400d985 */ /* 0x0001e2000c101b26 */
[----:B------:R-:W-:-:S02]  /*bfe0*/  ISETP.GE.AND P5, PT, R210, UR4, PT ;  /* 0x00000004d2007c0c */ /* 0x000fc4000bfa6270 */
[----:B------:R-:W-:Y:S02]  /*bff0*/  ISETP.GE.AND P4, PT, R209, UR4, PT ;  /* 0x00000004d1007c0c */ /* 0x000fe4000bf86270 */
[-C--:B------:R-:W-:Y:S02]  /*c000*/  @!P2 LEA.HI.X R11, R213, R5.reuse, R155, 0x2, P6 ;  /* 0x00000005d50ba211 */ /* 0x080fe400030f149b */
[CC--:B-1----:R-:W-:Y:S02]  /*c010*/  @!P0 LEA R14, P6, R211.reuse, R4.reuse, 0x2 ;  /* 0x00000004d30e8211 */ /* 0x0c2fe400078c10ff */
[-C--:B------:R-:W-:Y:S01]  /*c020*/  @!P1 LEA.HI.X R13, R212, R5.reuse, R154, 0x2, P3 ;  /* 0x00000005d40d9211 */ /* 0x080fe200018f149a */
[----:B------:R1:W-:Y:S01]  /*c030*/  @!P2 ST.E.64 desc[UR38][R10.64], R82 ;  /* 0x000000520a00a985 */ /* 0x0003e2000c101b26 */
[----:B------:R-:W-:Y:S02]  /*c040*/  ISETP.GE.AND P3, PT, R208, UR4, PT ;  /* 0x00000004d0007c0c */ /* 0x000fe4000bf66270 */
[----:B------:R-:W-:Y:S01]  /*c050*/  @!P0 LEA.HI.X R15, R211, R5, R153, 0x2, P6 ;  /* 0x00000005d30f8211 */ /* 0x000fe200030f1499 */
[----:B------:R4:W-:Y:S01]  /*c060*/  @!P1 ST.E.64 desc[UR38][R12.64], R86 ;  /* 0x000000560c009985 */ /* 0x0009e2000c101b26 */
[----:B--2---:R-:W-:-:S02]  /*c070*/  @!P5 LEA R6, P2, R210, R4, 0x2 ;  /* 0x00000004d206d211 */ /* 0x004fc400078410ff */
[-C--:B---3--:R-:W-:Y:S01]  /*c080*/  @!P4 LEA R8, P1, R209, R4.reuse, 0x2 ;  /* 0x00000004d108c211 */ /* 0x088fe200078210ff */
[----:B------:R2:W-:Y:S01]  /*c090*/  @!P0 ST.E.64 desc[UR38][R14.64], R90 ;  /* 0x0000005a0e008985 */ /* 0x0005e2000c101b26 */
[----:B------:R-:W-:Y:S02]  /*c0a0*/  ISETP.GE.AND P0, PT, R207, UR4, PT ;  /* 0x00000004cf007c0c */ /* 0x000fe4000bf06270 */
[-C--:B------:R-:W-:Y:S02]  /*c0b0*/  @!P5 LEA.HI.X R7, R210, R5.reuse, R152, 0x2, P2 ;  /* 0x00000005d207d211 */ /* 0x080fe400010f1498 */
[----:B------:R-:W-:Y:S02]  /*c0c0*/  ISETP.GE.AND P2, PT, R206, UR4, PT ;  /* 0x00000004ce007c0c */ /* 0x000fe4000bf46270 */
[----:B------:R-:W-:Y:S01]  /*c0d0*/  @!P4 LEA.HI.X R9, R209, R5, R237, 0x2, P1 ;  /* 0x00000005d109c211 */ /* 0x000fe200008f14ed */
[----:B------:R3:W-:Y:S01]  /*c0e0*/  @!P5 ST.E.64 desc[UR38][R6.64], R94 ;  /* 0x0000005e0600d985 */ /* 0x0007e2000c101b26 */
[----:B0-----:R-:W-:-:S02]  /*c0f0*/  @!P3 LEA R20, P6, R208, R4, 0x2 ;  /* 0x00000004d014b211 */ /* 0x001fc400078c10ff */
[----:B------:R-:W-:Y:S01]  /*c100*/  ISETP.GE.AND P1, PT, R205, UR4, PT ;  /* 0x00000004cd007c0c */ /* 0x000fe2000bf26270 */
[----:B------:R0:W-:Y:S01]  /*c110*/  @!P4 ST.E.64 desc[UR38][R8.64], R98 ;  /* 0x000000620800c985 */ /* 0x0001e2000c101b26 */
[----:B------:R-:W-:Y:S02]  /*c120*/  @!P3 LEA.HI.X R21, R208, R5, R236, 0x2, P6 ;  /* 0x00000005d015b211 */ /* 0x000fe400030f14ec */
[----:B------:R-:W-:Y:S02]  /*c130*/  ISETP.GE.AND P4, PT, R204, UR4, PT ;  /* 0x00000004cc007c0c */ /* 0x000fe4000bf86270 */
[-C--:B-1----:R-:W-:Y:S01]  /*c140*/  @!P0 LEA R10, P6, R207, R4.reuse, 0x2 ;  /* 0x00000004cf0a8211 */ /* 0x082fe200078c10ff */
[----:B------:R1:W-:Y:S01]  /*c150*/  @!P3 ST.E.64 desc[UR38][R20.64], R102 ;  /* 0x000000661400b985 */ /* 0x0003e2000c101b26 */
[----:B------:R-:W-:Y:S02]  /*c160*/  ISETP.GE.AND P5, PT, R23, UR4, PT ;  /* 0x0000000417007c0c */ /* 0x000fe4000bfa6270 */
[----:B----4-:R-:W-:-:S02]  /*c170*/  @!P2 LEA R12, P3, R206, R4, 0x2 ;  /* 0x00000004ce0ca211 */ /* 0x010fc400078610ff */
[-C--:B------:R-:W-:Y:S02]  /*c180*/  @!P0 LEA.HI.X R11, R207, R5.reuse, R235, 0x2, P6 ;  /* 0x00000005cf0b8211 */ /* 0x080fe400030f14eb */
[-C--:B------:R-:W-:Y:S02]  /*c190*/  @!P2 LEA.HI.X R13, R206, R5.reuse, R234, 0x2, P3 ;  /* 0x00000005ce0da211 */ /* 0x080fe400018f14ea */
[----:B------:R-:W-:Y:S01]  /*c1a0*/  ISETP.GE.AND P3, PT, R22, UR4, PT ;  /* 0x0000000416007c0c */ /* 0x000fe2000bf66270 */
[----:B------:R4:W-:Y:S01]  /*c1b0*/  @!P0 ST.E.64 desc[UR38][R10.64], R106 ;  /* 0x0000006a0a008985 */ /* 0x0009e2000c101b26 */
[CC--:B--2---:R-:W-:Y:S02]  /*c1c0*/  @!P1 LEA R14, P6, R205.reuse, R4.reuse, 0x2 ;  /* 0x00000004cd0e9211 */ /* 0x0c4fe400078c10ff */
[----:B---3--:R-:W-:Y:S01]  /*c1d0*/  @!P4 LEA R6, P0, R204, R4, 0x2 ;  /* 0x00000004cc06c211 */ /* 0x008fe200078010ff */
[----:B------:R2:W-:Y:S01]  /*c1e0*/  @!P2 ST.E.64 desc[UR38][R12.64], R110 ;  /* 0x0000006e0c00a985 */ /* 0x0005e2000c101b26 */
[----:B------:R-:W-:-:S02]  /*c1f0*/  @!P1 LEA.HI.X R15, R205, R5, R233, 0x2, P6 ;  /* 0x00000005cd0f9211 */ /* 0x000fc400030f14e9 */
[-C--:B0-----:R-:W-:Y:S02]  /*c200*/  @!P5 LEA R8, P6, R23, R4.reuse, 0x2 ;  /* 0x000000041708d211 */ /* 0x081fe400078c10ff */
[-C--:B------:R-:W-:Y:S01]  /*c210*/  @!P4 LEA.HI.X R7, R204, R5.reuse, R232, 0x2, P0 ;  /* 0x00000005cc07c211 */ /* 0x080fe200000f14e8 */
[----:B------:R-:W-:Y:S01]  /*c220*/  @!P1 ST.E.64 desc[UR38][R14.64], R114 ;  /* 0x000000720e009985 */ /* 0x000fe2000c101b26 */
[----:B------:R-:W-:Y:S02]  /*c230*/  ISETP.GE.AND P0, PT, R19, UR4, PT ;  /* 0x0000000413007c0c */ /* 0x000fe4000bf06270 */
[----:B------:R-:W-:Y:S01]  /*c240*/  @!P5 LEA.HI.X R9, R23, R5, R231, 0x2, P6 ;  /* 0x000000051709d211 */ /* 0x000fe200030f14e7 */
[----:B------:R0:W-:Y:S01]  /*c250*/  @!P4 ST.E.64 desc[UR38][R6.64], R118 ;  /* 0x000000760600c985 */ /* 0x0001e2000c101b26 */
[----:B------:R-:W-:Y:S02]  /*c260*/  ISETP.GE.AND P1, PT, R25, UR4, PT ;  /* 0x0000000419007c0c */ /* 0x000fe4000bf26270 */
[----:B-1----:R-:W-:Y:S01]  /*c270*/  @!P3 LEA R20, P2, R22, R4, 0x2 ;  /* 0x000000041614b211 */ /* 0x002fe200078410ff */
[----:B------:R1:W-:Y:S01]  /*c280*/  @!P5 ST.E.64 desc[UR38][R8.64], R122 ;  /* 0x0000007a0800d985 */ /* 0x0003e2000c101b26 */
[----:B------:R-:W-:-:S02]  /*c290*/  ISETP.GE.AND P4, PT, R18, UR4, PT ;  /* 0x0000000412007c0c */ /* 0x000fc4000bf86270 */
[----:B------:R-:W-:Y:S02]  /*c2a0*/  ISETP.GE.AND P5, PT, R17, UR4, PT ;  /* 0x0000000411007c0c */ /* 0x000fe4000bfa6270 */
[-C--:B------:R-:W-:Y:S02]  /*c2b0*/  @!P3 LEA.HI.X R21, R22, R5.reuse, R230, 0x2, P2 ;  /* 0x000000051615b211 */ /* 0x080fe400010f14e6 */
[----:B------:R-:W-:Y:S02]  /*c2c0*/  ISETP.GE.AND P2, PT, R3, UR4, PT ;  /* 0x0000000403007c0c */ /* 0x000fe4000bf46270 */
[-C--:B----4-:R-:W-:Y:S01]  /*c2d0*/  @!P0 LEA R10, P6, R19, R4.reuse, 0x2 ;  /* 0x00000004130a8211 */ /* 0x090fe200078c10ff */
[----:B------:R3:W-:Y:S01]  /*c2e0*/  @!P3 ST.E.64 desc[UR38][R20.64], R126 ;  /* 0x0000007e1400b985 */ /* 0x0007e2000c101b26 */
[----:B--2---:R-:W-:Y:S02]  /*c2f0*/  @!P1 LEA R12, P3, R25, R4, 0x2 ;  /* 0x00000004190c9211 */ /* 0x004fe400078610ff */
[----:B------:R-:W-:-:S02]  /*c300*/  @!P0 LEA.HI.X R11, R19, R5, R229, 0x2, P6 ;  /* 0x00000005130b8211 */ /* 0x000fc400030f14e5 */
[CC--:B0-----:R-:W-:Y:S02]  /*c310*/  @!P4 LEA R6, P6, R18.reuse, R4.reuse, 0x2 ;  /* 0x000000041206c211 */ /* 0x0c1fe400078c10ff */
[-C--:B------:R-:W-:Y:S01]  /*c320*/  @!P1 LEA.HI.X R13, R25, R5.reuse, R0, 0x2, P3 ;  /* 0x00000005190d9211 */ /* 0x080fe200018f1400 */
[----:B------:R3:W-:Y:S01]  /*c330*/  @!P0 ST.E.64 desc[UR38][R10.64], R130 ;  /* 0x000000820a008985 */ /* 0x0007e2000c101b26 */
[-C--:B-1----:R-:W-:Y:S02]  /*c340*/  @!P5 LEA R8, P3, R17, R4.reuse, 0x2 ;  /* 0x000000041108d211 */ /* 0x082fe400078610ff */
[-C--:B------:R-:W-:Y:S02]  /*c350*/  @!P4 LEA.HI.X R7, R18, R5.reuse, R228, 0x2, P6 ;  /* 0x000000051207c211 */ /* 0x080fe400030f14e4 */
[----:B------:R-:W-:Y:S02]  /*c360*/  SHF.R.S32.HI R0, RZ, 0x1f, R3 ;  /* 0x0000001fff007819 */ /* 0x000fe40000011403 */
[----:B------:R-:W-:Y:S01]  /*c370*/  @!P2 LEA R14, P6, R3, R4, 0x2 ;  /* 0x00000004030ea211 */ /* 0x000fe200078c10ff */
[----:B------:R3:W-:Y:S01]  /*c380*/  @!P4 ST.E.64 desc[UR38][R6.64], R134 ;  /* 0x000000860600c985 */ /* 0x0007e2000c101b26 */
[----:B------:R-:W-:-:S02]  /*c390*/  @!P5 LEA.HI.X R9, R17, R5, R24, 0x2, P3 ;  /* 0x000000051109d211 */ /* 0x000fc400018f1418 */
[----:B------:R-:W-:Y:S01]  /*c3a0*/  @!P2 LEA.HI.X R15, R3, R5, R0, 0x2, P6 ;  /* 0x00000005030fa211 */ /* 0x000fe200030f1400 */
[----:B------:R-:W-:Y:S02]  /*c3b0*/  VIADD R3, R2, 0xf8 ;  /* 0x000000f802037836 */ /* 0x000fe40000000000 */
        /* <DEDUP_REMOVED lines=10> */
.L_x_4632:
        /* <DEDUP_REMOVED lines=33> */
.L_x_4644:
[----:B------:R-:W-:Y:S01]  /*c670*/  USEL UR46, UR46, URZ, !UP0 ;  /* 0x0000003f2e2e7287 */ /* 0x000fe2000c000000 */
[----:B------:R-:W-:Y:S01]  /*c680*/  BSSY B1, `(.L_x_4645) ;  /* 0x0000038000017945 */ /* 0x000fe20003800000 */
[----:B------:R-:W-:-:S03]  /*c690*/  USEL UR45, UR45, URZ, !UP0 ;  /* 0x0000003f2d2d7287 */ /* 0x000fc6000c000000 */
[----:B------:R-:W-:Y:S09]  /*c6a0*/  @P0 BRA `(.L_x_4646) ;  /* 0x0000000000d40947 */ /* 0x000ff20003800000 */
        /* <DEDUP_REMOVED lines=53> */
.L_x_4646:
[----:B------:R-:W-:Y:S05]  /*ca00*/  BSYNC B1 ;  /* 0x0000000000017941 */ /* 0x000fea0003800000 */
.L_x_4645:
        /* <DEDUP_REMOVED lines=14> */
[----:B------:R-:W-:-:S03]  /*caf0*/  UIADD3 UR9, UR9, UR10, URZ ;  /* 0x0000000a09097290 */ /* 0x000fc6000fffe03f */
[----:B------:R-:W-:Y:S01]  /*cb00*/  IMAD R3, R10, 0x20, R13 ;  /* 0x000000200a037824 */ /* 0x000fe200078e020d */
[----:B------:R-:W-:Y:S02]  /*cb10*/  ULDC.64 UR10, c[0x0][0xae8] ;  /* 0x0002ba00000a7ab9 */ /* 0x000fe40000000a00 */
[----:B------:R-:W-:Y:S01]  /*cb20*/  UIMAD.WIDE.U32 UR8, UR44, UR10, UR8 ;  /* 0x0000000a2c0872a5 */ /* 0x000fe2000f8e0008 */
[----:B------:R-:W-:Y:S01]  /*cb30*/  VIADD R8, R3, UR43 ;  /* 0x0000002b03087c36 */ /* 0x000fe20008000000 */
[----:B-1----:R-:W-:Y:S02]  /*cb40*/  ISETP.NE.AND P0, PT, R11, 0x1, PT ;  /* 0x000000010b00780c */ /* 0x002fe40003f05270 */
[----:B------:R-:W-:Y:S01]  /*cb50*/  UIMAD UR9, UR44, UR11, UR9 ;  /* 0x0000000b2c0972a4 */ /* 0x000fe2000f8e0209 */
[----:B------:R-:W-:Y:S02]  /*cb60*/  IMAD.MOV.U32 R3, RZ, RZ, R8 ;  /* 0x000000ffff037224 */ /* 0x000fe400078e0008 */
[----:B------:R-:W-:-:S02]  /*cb70*/  ULDC.64 UR10, c[0x0][0xaf0] ;  /* 0x0002bc00000a7ab9 */ /* 0x000fc40000000a00 */
        /* <DEDUP_REMOVED lines=18> */
[----:B------:R-:W-:Y:S02]  /*cca0*/  VIADD R8, R13, UR43 ;  /* 0x0000002b0d087c36 */ /* 0x000fe40008000000 */
[----:B------:R-:W-:Y:S01]  /*ccb0*/  IMAD R9, R3, UR11, R6 ;  /* 0x0000000b03097c24 */ /* 0x000fe2000f8e0206 */
[----:B------:R-:W-:Y:S01]  /*ccc0*/  SHF.R.S32.HI R6, RZ, 0x1f, R7 ;  /* 0x0000001fff067819 */ /* 0x000fe20000011407 */
[----:B-----5:R-:W-:Y:S02]  /*ccd0*/  IMAD R11, R0, R11, RZ ;  /* 0x0000000b000b7224 */ /* 0x020fe400078e02ff */
[----:B------:R-:W-:-:S02]  /*cce0*/  IMAD.IADD R5, R5, 0x1, R9 ;  /* 0x0000000105057824 */ /* 0x000fc400078e0209 */
[----:B------:R-:W-:Y:S02]  /*ccf0*/  IMAD R6, R6, UR8, RZ ;  /* 0x0000000806067c24 */ /* 0x000fe4000f8e02ff */
[----:B------:R-:W-:-:S04]  /*cd00*/  IMAD.WIDE.U32 R4, R7, UR8, R4 ;  /* 0x0000000807047c25 */ /* 0x000fc8000f8e0004 */
[----:B------:R-:W-:Y:S01]  /*cd10*/  IMAD R9, R7, UR9, R6 ;  /* 0x0000000907097c24 */ /* 0x000fe2000f8e0206 */
[----:B------:R-:W-:Y:S01]  /*cd20*/  ULDC.64 UR8, c[0x0][0xa80] ;  /* 0x0002a00000087ab9 */ /* 0x000fe20000000a00 */
[----:B------:R-:W-:Y:S01]  /*cd30*/  VIADD R3, R8, 0x40 ;  /* 0x0000004008037836 */ /* 0x000fe20000000000 */
[----:B------:R-:W-:Y:S01]  /*cd40*/  LEA R6, P2, R4, UR8, 0x1 ;  /* 0x0000000804067c11 */ /* 0x000fe2000f8408ff */
[----:B------:R-:W-:Y:S02]  /*cd50*/  IMAD.IADD R5, R5, 0x1, R9 ;  /* 0x0000000105057824 */ /* 0x000fe400078e0209 */
[----:B------:R-:W-:Y:S01]  /*cd60*/  VIADD R0, R8, 0x20 ;  /* 0x0000002008007836 */ /* 0x000fe20000000000 */
[-C--:B------:R-:W-:Y:S01]  /*cd70*/  ISETP.GE.AND P0, PT, R3, R11.reuse, PT ;  /* 0x0000000b0300720c */ /* 0x080fe20003f06270 */
[----:B------:R-:W-:Y:S01]  /*cd80*/  IMAD.SHL.U32 R7, R10, 0x8, RZ ;  /* 0x000000080a077824 */ /* 0x000fe200078e00ff */
[----:B------:R-:W-:Y:S02]  /*cd90*/  LEA.HI.X R3, R4, UR9, R5, 0x1, P2 ;  /* 0x0000000904037c11 */ /* 0x000fe400090f0c05 */
[-C--:B------:R-:W-:Y:S01]  /*cda0*/  ISETP.GE.AND P2, PT, R8, R11.reuse, PT ;  /* 0x0000000b0800720c */ /* 0x080fe20003f46270 */
[C---:B------:R-:W-:Y:S01]  /*cdb0*/  VIADD R9, R7.reuse, 0x80 ;  /* 0x0000008007097836 */ /* 0x040fe20000000000 */
[----:B------:R-:W-:Y:S01]  /*cdc0*/  ISETP.GE.AND P1, PT, R0, R11, PT ;  /* 0x0000000b0000720c */ /* 0x000fe20003f26270 */
[C---:B------:R-:W-:Y:S01]  /*cdd0*/  VIADD R13, R7.reuse, 0xc0 ;  /* 0x000000c0070d7836 */ /* 0x040fe20000000000 */
[----:B------:R0:W1:Y:S01]  /*cde0*/  SHFL.IDX PT, R4, R6, RZ, 0x181f ;  /* 0x00181fff06047589 */ /* 0x00006200000e0000 */
[----:B------:R-:W-:Y:S01]  /*cdf0*/  VIADD R15, R7, 0x40 ;  /* 0x00000040070f7836 */ /* 0x000fe20000000000 */
[----:B------:R-:W-:-:S02]  /*ce00*/  SHF.R.S32.HI R12, RZ, 0x1f, R7 ;  /* 0x0000001fff0c7819 */ /* 0x000fc40000011407 */
[----:B------:R0:W2:Y:S01]  /*ce10*/  SHFL.IDX PT, R0, R3, RZ, 0x181f ;  /* 0x00181fff03007589 */ /* 0x0000a200000e0000 */
[----:B------:R-:W-:Y:S02]  /*ce20*/  SHF.R.S32.HI R10, RZ, 0x1f, R9 ;  /* 0x0000001fff0a7819 */ /* 0x000fe40000011409 */
[----:B------:R-:W-:Y:S02]  /*ce30*/  SHF.R.S32.HI R14, RZ, 0x1f, R13 ;  /* 0x0000001fff0e7819 */ /* 0x000fe4000001140d */
        /* <DEDUP_REMOVED lines=19> */
.L_x_4648:
[----:B------:R-:W-:Y:S05]  /*cf70*/  BSYNC B1 ;  /* 0x0000000000017941 */ /* 0x000fea0003800000 */
.L_x_4647:
        /* <DEDUP_REMOVED lines=21> */
.L_x_4650:
[----:B------:R-:W-:Y:S05]  /*d0d0*/  BSYNC B1 ;  /* 0x0000000000017941 */ /* 0x000fea0003800000 */
.L_x_4649:
        /* <DEDUP_REMOVED lines=21> */
.L_x_4652:
[----:B------:R-:W-:Y:S05]  /*d230*/  BSYNC B1 ;  /* 0x0000000000017941 */ /* 0x000fea0003800000 */
.L_x_4651:
        /* <DEDUP_REMOVED lines=11> */
[-C--:B--2---:R-:W-:Y:S02]  /*d2f0*/  @!P3 LEA.HI.X R7, R7, R3.reuse, R12, 0x1, P4 ;  /* 0x000000030707b211 */ /* 0x084fe400020f0c0c */
        /* <DEDUP_REMOVED lines=10> */
.L_x_4641:
[----:B------:R-:W-:Y:S05]  /*d3a0*/  BSYNC B0 ;  /* 0x0000000000007941 */ /* 0x000fea0003800000 */
.L_x_4631:
[----:B------:R-:W-:Y:S02]  /*d3b0*/  ULDC UR4, c[0x0][0xc3c] ;  /* 0x00030f0000047ab9 */ /* 0x000fe40000000800 */
[----:B------:R-:W-:-:S06]  /*d3c0*/  UISETP.GE.AND UP0, UPT, UR7, UR4, UPT ;  /* 0x000000040700728c */ /* 0x000fcc000bf06270 */
[----:B------:R-:W-:-:S13]  /*d3d0*/  PLOP3.LUT P0, PT, PT, PT, UP0, 0x80, 0x0 ;  /* 0x000000000000781c */ /* 0x000fda0003f0f008 */
[----:B------:R-:W-:Y:S05]  /*d3e0*/  @!P0 BRA `(.L_x_4653) ;  /* 0xffffff3c004c8947 */ /* 0x000fea000383ffff */
[----:B------:R-:W-:Y:S05]  /*d3f0*/  EXIT ;  /* 0x000000000000794d */ /* 0x000fea0003800000 */
.L_x_4594:
        /* <DEDUP_REMOVED lines=20> */
.L_x_4654:
        /* <DEDUP_REMOVED lines=43> */
.L_x_4658:
        /* <DEDUP_REMOVED lines=39> */
.L_x_4656:
        /* <DEDUP_REMOVED lines=12> */
.L_x_4659:
        /* <DEDUP_REMOVED lines=63> */
.L_x_4660:
        /* <DEDUP_REMOVED lines=61> */
.L_x_4661:
[----:B01----:R-:W-:-:S05]  /*e2e0*/  LOP3.LUT R3, RZ, R2, RZ, 0x33, !PT ;  /* 0x00000002ff037212 */ /* 0x003fca00078e33ff */
[----:B------:R-:W-:-:S05]  /*e2f0*/  IMAD.IADD R2, R4, 0x1, R3 ;  /* 0x0000000104027824 */ /* 0x000fca00078e0203 */
[----:B------:R1:W-:Y:S01]  /*e300*/  STL [R1+0x4], R2 ;  /* 0x0000040201007387 */ /* 0x0003e20000100800 */
[----:B------:R-:W-:Y:S05]  /*e310*/  BRA `(.L_x_4662) ;  /* 0x0000000000107947 */ /* 0x000fea0003800000 */
.L_x_4657:
[----:B------:R-:W-:Y:S01]  /*e320*/  IMAD.U32 R2, RZ, RZ, UR6 ;  /* 0x00000006ff027e24 */ /* 0x000fe2000f8e00ff */
[----:B------:R0:W-:Y:S04]  /*e330*/  STL [R1+0x4], RZ ;  /* 0x000004ff01007387 */ /* 0x0001e80000100800 */
[----:B------:R0:W-:Y:S04]  /*e340*/  STL [R1+0x8], RZ ;  /* 0x000008ff01007387 */ /* 0x0001e80000100800 */
[----:B------:R0:W-:Y:S02]  /*e350*/  STL [R1], R2 ;  /* 0x0000000201007387 */ /* 0x0001e40000100800 */
.L_x_4662:
        /* <DEDUP_REMOVED lines=10> */
.L_x_4655:
        /* <DEDUP_REMOVED lines=9> */
[C---:B----4-:R-:W-:Y:S01]  /*e490*/  IMAD.SHL.U32 R0, R6.reuse, 0x8, RZ ;  /* 0x0000000806007824 */ /* 0x050fe200078e00ff */
[----:B------:R-:W-:Y:S01]  /*e4a0*/  LOP3.LUT R4, R6, 0x7f, RZ, 0xc0, !PT ;  /* 0x0000007f06047812 */ /* 0x000fe200078ec0ff */
[----:B------:R-:W-:Y:S01]  /*e4b0*/  UMOV UR4, 0x400 ;  /* 0x0000040000047882 */ /* 0x000fe20000000000 */
[----:B------:R-:W-:Y:S01]  /*e4c0*/  BSSY B8, `(.L_x_4663) ;  /* 0x00005a3000087945 */ /* 0x000fe20003800000 */
[----:B------:R-:W-:Y:S01]  /*e4d0*/  IMAD.MOV.U32 R19, RZ, RZ, RZ ;  /* 0x000000ffff137224 */ /* 0x000fe200078e00ff */
[----:B------:R-:W-:Y:S01]  /*e4e0*/  LOP3.LUT R3, R0, 0x1f8, RZ, 0xc0, !PT ;  /* 0x000001f800037812 */ /* 0x000fe200078ec0ff */
[----:B01----:R-:W-:Y:S01]  /*e4f0*/  IMAD.SHL.U32 R2, R4, 0x8, RZ ;  /* 0x0000000804027824 */ /* 0x003fe200078e00ff */
        /* <DEDUP_REMOVED lines=14> */
.L_x_4767:
[----:B0-2---:R-:W2:Y:S01]  /*e5e0*/  LDL R0, [R1+0xc] ;  /* 0x00000c0001007983 */ /* 0x005ea20000100800 */
[----:B------:R-:W2:Y:S01]  /*e5f0*/  LDC.64 R2, c[0x0][0xc88] ;  /* 0x00032200ff027b82 */ /* 0x000ea20000000a00 */
[----:B------:R-:W-:Y:S05]  /*e600*/  YIELD ;  /* 0x0000000000007946 */ /* 0x000fea0003800000 */
[----:B------:R-:W-:Y:S01]  /*e610*/  ULDC.64 UR4, c[0x0][0xa28] ;  /* 0x00028a0000047ab9 */ /* 0x000fe20000000a00 */
[----:B-1----:R-:W-:Y:S01]  /*e620*/  IMAD.MOV.U32 R6, RZ, RZ, RZ ;  /* 0x000000ffff067224 */ /* 0x002fe200078e00ff */
[----:B------:R-:W-:Y:S01]  /*e630*/  ISETP.NE.U32.AND P0, PT, RZ, UR4, PT ;  /* 0x00000004ff007c0c */ /* 0x000fe2000bf05070 */
[----:B------:R-:W-:Y:S01]  /*e640*/  ULDC.64 UR8, c[0x0][0xa18] ;  /* 0x0002860000087ab9 */ /* 0x000fe20000000a00 */
[----:B------:R-:W-:Y:S01]  /*e650*/  ULDC.64 UR6, c[0x0][0xa08] ;  /* 0x0002820000067ab9 */ /* 0x000fe20000000a00 */
[----:B--2---:R-:W-:-:S05]  /*e660*/  IMAD.WIDE R2, R0, 0x4, R2 ;  /* 0x0000000400027825 */ /* 0x004fca00078e0202 */
[----:B---3--:R-:W2:Y:S01]  /*e670*/  LDG.E R11, desc[UR38][R2.64] ;  /* 0x00000026020b7981 */ /* 0x008ea2000c1e1900 */
        /* <DEDUP_REMOVED lines=46> */
.L_x_4664:
[----:B------:R-:W2:Y:S01]  /*e960*/  LDL.LU R7, [R1+0x8] ;  /* 0x0000080001077983 */ /* 0x000ea20000300800 */
[----:B------:R-:W-:Y:S02]  /*e970*/  ULDC.64 UR4, c[0x0][0xa20] ;  /* 0x0002880000047ab9 */ /* 0x000fe40000000a00 */
[----:B------:R-:W-:-:S04]  /*e980*/  ISETP.NE.U32.AND P1, PT, RZ, UR4, PT ;  /* 0x00000004ff007c0c */ /* 0x000fc8000bf25070 */
[----:B------:R-:W-:Y:S02]  /*e990*/  ISETP.NE.AND.EX P1, PT, RZ, UR5, PT, P1 ;  /* 0x00000005ff007c0c */ /* 0x000fe4000bf25310 */
[C---:B--2---:R-:W-:Y:S02]  /*e9a0*/  LOP3.LUT R2, R7.reuse, 0xff000000, RZ, 0xc0, !PT ;  /* 0xff00000007027812 */ /* 0x044fe400078ec0ff */
        /* <DEDUP_REMOVED lines=10> */
[----:B--2---:R-:W-:-:S05]  /*ea50*/  IADD3.X R7, R10, UR5, RZ, P0, !PT ;  /* 0x000000050a077c10 */ /* 0x004fca00087fe4ff */
[----:B------:R3:W5:Y:S01]  /*ea60*/  LDG.E R6, desc[UR38][R6.64] ;  /* 0x0000002606067981 */ /* 0x000762000c1e1900 */
[----:B------:R-:W-:Y:S05]  /*ea70*/  BRA `(.L_x_4666) ;  /* 0x0000000000107947 */ /* 0x000fea0003800000 */
.L_x_4665:
[----:B------:R-:W-:Y:S05]  /*ea80*/  @!P0 BRA `(.L_x_4666) ;  /* 0x00000000000c8947 */ /* 0x000fea0003800000 */
[----:B------:R-:W3:Y:S04]  /*ea90*/  LDG.E R6, desc[UR38][R4.64] ;  /* 0x0000002604067981 */ /* 0x000ee8000c1e1900 */
[----:B------:R-:W3:Y:S02]  /*eaa0*/  LDG.E R4, desc[UR38][R4.64+0x4] ;  /* 0x0000042604047981 */ /* 0x000ee4000c1e1900 */
[----:B---3--:R-:W-:-:S07]  /*eab0*/  IMAD.IADD R6, R4, 0x1, -R6 ;  /* 0x0000000104067824 */ /* 0x008fce00078e0a06 */
.L_x_4666:
[----:B------:R-:W4:Y:S01]  /*eac0*/  LDL R5, [R1+0x4] ;  /* 0x0000040001057983 */ /* 0x000f220000100800 */
[----:B-----5:R-:W-:Y:S01]  /*ead0*/  IMAD.IADD R6, R6, 0x1, -R0 ;  /* 0x0000000106067824 */ /* 0x020fe200078e0a00 */
[----:B------:R-:W-:Y:S01]  /*eae0*/  BSSY B0, `(.L_x_4667) ;  /* 0x000003a000007945 */ /* 0x000fe20003800000 */
[----:B------:R-:W0:Y:S02]  /*eaf0*/  LDC R0, c[0x0][0x448] ;  /* 0x00011200ff007b82 */ /* 0x000e240000000800 */
[----:B0-----:R-:W-:-:S13]  /*eb00*/  ISETP.NE.AND P0, PT, R0, 0x1, PT ;  /* 0x000000010000780c */ /* 0x001fda0003f05270 */
[----:B--2---:R-:W0:Y:S08]  /*eb10*/  @P0 LDC R3, c[0x0][0x44c] ;  /* 0x00011300ff030b82 */ /* 0x004e300000000800 */
[----:B------:R-:W2:Y:S01]  /*eb20*/  @P0 LDC R4, c[0x0][0x450] ;  /* 0x00011400ff040b82 */ /* 0x000ea20000000800 */
[----:B----4-:R-:W-:Y:S02]  /*eb30*/  IMAD.SHL.U32 R0, R5, 0x80, RZ ;  /* 0x0000008005007824 */ /* 0x010fe400078e00ff */
[----:B------:R-:W-:-:S02]  /*eb40*/  IMAD.MOV.U32 R5, RZ, RZ, RZ ;  /* 0x000000ffff057224 */ /* 0x000fc400078e00ff */
[----:B------:R-:W-:Y:S02]  /*eb50*/  VIADD R0, R0, 0x7f ;  /* 0x0000007f00007836 */ /* 0x000fe40000000000 */
[----:B------:R-:W-:Y:S02]  /*eb60*/  IMAD.MOV.U32 R10, RZ, RZ, R5 ;  /* 0x000000ffff0a7224 */ /* 0x000fe400078e0005 */
[----:B0-----:R-:W-:-:S05]  /*eb70*/  @P0 IMAD.HI.U32 R3, R0, R3, RZ ;  /* 0x0000000300030227 */ /* 0x001fca00078e00ff */
[----:B--2---:R-:W-:Y:S01]  /*eb80*/  @P0 SHF.R.U32.HI R0, RZ, R4, R3 ;  /* 0x00000004ff000219 */ /* 0x004fe20000011603 */
[C---:B------:R-:W-:Y:S01]  /*eb90*/  VIADD R4, R6.reuse, 0x5f ;  /* 0x0000005f06047836 */ /* 0x040fe20000000000 */
[----:B------:R-:W-:Y:S02]  /*eba0*/  IADD3 R6, R6, 0x60, -R9 ;  /* 0x0000006006067810 */ /* 0x000fe40007ffe809 */
[----:B-1----:R-:W-:Y:S01]  /*ebb0*/  LOP3.LUT R9, R2, 0xff, RZ, 0xc0, !PT ;  /* 0x000000ff02097812 */ /* 0x002fe200078ec0ff */
[----:B------:R-:W-:-:S04]  /*ebc0*/  IMAD.HI R4, R4, 0x2aaaaaab, RZ ;  /* 0x2aaaaaab04047827 */ /* 0x000fc800078e02ff */
[----:B------:R-:W-:Y:S01]  /*ebd0*/  IMAD.IADD R0, R6, 0x1, R0 ;  /* 0x0000000106007824 */ /* 0x000fe200078e0200 */
[----:B------:R-:W-:-:S03]  /*ebe0*/  SHF.R.U32.HI R3, RZ, 0x1f, R4 ;  /* 0x0000001fff037819 */ /* 0x000fc60000011604 */
[----:B------:R-:W-:Y:S01]  /*ebf0*/  IMAD.HI R0, R0, 0x2aaaaaab, RZ ;  /* 0x2aaaaaab00007827 */ /* 0x000fe200078e02ff */
[----:B------:R-:W-:-:S04]  /*ec00*/  LEA.HI.SX32 R4, R4, R3, 0x1c ;  /* 0x0000000304047211 */ /* 0x000fc800078fe2ff */
[----:B------:R-:W-:-:S04]  /*ec10*/  SHF.R.U32.HI R3, RZ, 0x1f, R0 ;  /* 0x0000001fff037819 */ /* 0x000fc80000011600 */
[----:B------:R-:W-:Y:S02]  /*ec20*/  LEA.HI.SX32 R3, R0, R3, 0x1c ;  /* 0x0000000300037211 */ /* 0x000fe400078fe2ff */
[----:B------:R-:W-:Y:S02]  /*ec30*/  SHF.R.U32.HI R0, RZ, 0x10, R2 ;  /* 0x00000010ff007819 */ /* 0x000fe40000011602 */
[----:B------:R-:W-:Y:S02]  /*ec40*/  VIMNMX R8, R4, R3, PT ;  /* 0x0000000304087248 */ /* 0x000fe40003fe0100 */
[----:B------:R-:W-:Y:S02]  /*ec50*/  ISETP.NE.AND P0, PT, R0, RZ, PT ;  /* 0x000000ff0000720c */ /* 0x000fe40003f05270 */
[----:B------:R-:W-:Y:S01]  /*ec60*/  ISETP.GE.AND P1, PT, R8, 0x1, PT ;  /* 0x000000010800780c */ /* 0x000fe20003f26270 */
[----:B------:R0:W-:Y:S04]  /*ec70*/  STL [R1+0x34], R8 ;  /* 0x0000340801007387 */ /* 0x0001e80000100800 */
[----:B------:R0:W-:Y:S04]  /*ec80*/  STL [R1+0x40], R5 ;  /* 0x0000400501007387 */ /* 0x0001e80000100800 */
[----:B------:R0:W-:Y:S02]  /*ec90*/  STL [R1+0x58], R9 ;  /* 0x0000580901007387 */ /* 0x0001e40000100800 */
[----:B------:R-:W1:Y:S02]  /*eca0*/  @!P0 LDC R0, c[0x0][0x9f0] ;  /* 0x00027c00ff008b82 */ /* 0x000e640000000800 */
[----:B------:R-:W-:Y:S05]  /*ecb0*/  @!P1 BRA `(.L_x_4668) ;  /* 0x0000000000709947 */ /* 0x000fea0003800000 */
[----:B-1----:R-:W-:-:S04]  /*ecc0*/  IABS R4, R0 ;  /* 0x0000000000047213 */ /* 0x002fc80000000000 */
[----:B------:R-:W1:Y:S08]  /*ecd0*/  I2F.RP R2, R4 ;  /* 0x0000000400027306 */ /* 0x000e700000209400 */
[----:B-1----:R-:W1:Y:S02]  /*ece0*/  MUFU.RCP R2, R2 ;  /* 0x0000000200027308 */ /* 0x002e640000001000 */
[----:B-1----:R-:W-:-:S06]  /*ecf0*/  VIADD R2, R2, 0xffffffe ;  /* 0x0ffffffe02027836 */ /* 0x002fcc0000000000 */
[----:B------:R-:W1:Y:S02]  /*ed00*/  F2I.FTZ.U32.TRUNC.NTZ R3, R2 ;  /* 0x0000000200037305 */ /* 0x000e64000021f000 */
[----:B-1----:R-:W-:-:S04]  /*ed10*/  IMAD.MOV R2, RZ, RZ, -R3 ;  /* 0x000000ffff027224 */ /* 0x002fc800078e0a03 */
[----:B0-----:R-:W-:Y:S02]  /*ed20*/  IMAD R5, R2, R4, RZ ;  /* 0x0000000402057224 */ /* 0x001fe400078e02ff */
[----:B------:R-:W-:-:S04]  /*ed30*/  IMAD.MOV.U32 R2, RZ, RZ, RZ ;  /* 0x000000ffff027224 */ /* 0x000fc800078e00ff */
[----:B---3--:R-:W-:Y:S01]  /*ed40*/  IMAD.HI.U32 R7, R3, R5, R2 ;  /* 0x0000000503077227 */ /* 0x008fe200078e0002 */
        /* <DEDUP_REMOVED lines=19> */
.L_x_4668:
[----:B------:R-:W-:Y:S05]  /*ee80*/  BSYNC B0 ;  /* 0x0000000000007941 */ /* 0x000fea0003800000 */
.L_x_4667:
[----:B-1----:R-:W-:Y:S01]  /*ee90*/  IMAD.MOV.U32 R0, RZ, RZ, R10 ;  /* 0x000000ffff007224 */ /* 0x002fe200078e000a */
[----:B------:R-:W-:Y:S03]  /*eea0*/  BSSY B7, `(.L_x_4669) ;  /* 0x00003e6000077945 */ /* 0x000fe60003800000 */
[----:B------:R-:W-:-:S05]  /*eeb0*/  IMAD R2, R9, R0, RZ ;  /* 0x0000000009027224 */ /* 0x000fca00078e02ff */
[----:B------:R-:W-:Y:S01]  /*eec0*/  VIADDMNMX R0, R2, R0, R8, PT ;  /* 0x0000000002007246 */ /* 0x000fe20003800108 */
[----:B------:R1:W-:Y:S03]  /*eed0*/  STL [R1+0x20], R2 ;  /* 0x0000200201007387 */ /* 0x0003e60000100800 */
[----:B------:R-:W-:Y:S01]  /*eee0*/  ISETP.GT.AND P0, PT, R0, R2, PT ;  /* 0x000000020000720c */ /* 0x000fe20003f04270 */
[----:B------:R1:W-:-:S12]  /*eef0*/  STL [R1+0x38], R0 ;  /* 0x0000380001007387 */ /* 0x0003d80000100800 */
[----:B------:R-:W-:Y:S05]  /*ef00*/  @P0 BRA `(.L_x_4670) ;  /* 0x0000000000480947 */ /* 0x000fea0003800000 */
[----:B-1----:R-:W1:Y:S02]  /*ef10*/  S2R R0, SR_TID.X ;  /* 0x0000000000007919 */ /* 0x002e640000002100 */
[----:B-1----:R-:W-:-:S04]  /*ef20*/  LOP3.LUT R0, R0, 0x7f, RZ, 0xc0, !PT ;  /* 0x0000007f00007812 */ /* 0x002fc800078ec0ff */
[----:B------:R-:W-:-:S13]  /*ef30*/  ISETP.NE.AND P0, PT, R0, RZ, PT ;  /* 0x000000ff0000720c */ /* 0x000fda0003f05270 */
[----:B------:R-:W-:Y:S05]  /*ef40*/  @P0 BRA `(.L_x_4671) ;  /* 0x0000003c006c0947 */ /* 0x000fea0003800000 */
[----:B0-----:R-:W0:Y:S01]  /*ef50*/  S2R R5, SR_LANEID ;  /* 0x0000000000057919 */ /* 0x001e220000000000 */
[----:B------:R-:W-:Y:S01]  /*ef60*/  VOTEU.ANY UR4, UPT, PT ;  /* 0x0000000000047886 */ /* 0x000fe200038e0100 */
[----:B------:R-:W1:Y:S01]  /*ef70*/  LDC.64 R2, c[0x0][0xc60] ;  /* 0x00031800ff027b82 */ /* 0x000e620000000a00 */
[----:B------:R-:W0:Y:S02]  /*ef80*/  FLO.U32 R0, UR4 ;  /* 0x0000000400007d00 */ /* 0x000e2400080e0000 */
[----:B0-----:R-:W-:-:S06]  /*ef90*/  ISETP.EQ.U32.AND P0, PT, R0, R5, PT ;  /* 0x000000050000720c */ /* 0x001fcc0003f02070 */
[----:B------:R-:W1:Y:S07]  /*efa0*/  POPC R5, UR4 ;  /* 0x0000000400057d09 */ /* 0x000e6e0008000000 */
[----:B-1----:R-:W4:Y:S01]  /*efb0*/  @P0 ATOMG.E.ADD.STRONG.GPU PT, R3, desc[UR38][R2.64], R5 ;  /* 0x00000005020309a8 */ /* 0x002f2200081ee1e6 */
[----:B------:R-:W0:Y:S02]  /*efc0*/  S2R R4, SR_LTMASK ;  /* 0x0000000000047919 */ /* 0x000e240000003900 */
[----:B0-----:R-:W-:-:S04]  /*efd0*/  LOP3.LUT R4, R4, UR4, RZ, 0xc0, !PT ;  /* 0x0000000404047c12 */ /* 0x001fc8000f8ec0ff */
[----:B---3--:R-:W0:Y:S01]  /*efe0*/  POPC R7, R4 ;  /* 0x0000000400077309 */ /* 0x008e220000000000 */
[----:B----4-:R-:W0:Y:S02]  /*eff0*/  SHFL.IDX PT, R0, R3, R0, 0x1f ;  /* 0x00001f0003007589 */ /* 0x010e2400000e0000 */
[----:B0-----:R-:W-:-:S05]  /*f000*/  IADD3 R0, R0, UR37, R7 ;  /* 0x0000002500007c10 */ /* 0x001fca000fffe007 */
[----:B------:R4:W-:Y:S01]  /*f010*/  STL [R1], R0 ;  /* 0x0000000001007387 */ /* 0x0009e20000100800 */
[----:B------:R-:W-:Y:S05]  /*f020*/  BRA `(.L_x_4671) ;  /* 0x0000003c00347947 */ /* 0x000fea0003800000 */
.L_x_4670:
[----:B-1----:R-:W-:Y:S01]  /*f030*/  VIADD R0, R18, 0x1c400 ;  /* 0x0001c40012007836 */ /* 0x002fe20000000000 */
        /* <DEDUP_REMOVED lines=11> */
[----:B---3--:R-:W-:-:S02]  /*f0f0*/  IMAD.U32 R7, RZ, RZ, UR9 ;  /* 0x00000009ff077e24 */ /* 0x008fc4000f8e00ff */
[----:B--2---:R-:W-:Y:S02]  /*f100*/  IMAD.U32 R10, RZ, RZ, UR4 ;  /* 0x00000004ff0a7e24 */ /* 0x004fe4000f8e00ff */
[----:B------:R-:W-:Y:S02]  /*f110*/  IMAD.U32 R11, RZ, RZ, UR5 ;  /* 0x00000005ff0b7e24 */ /* 0x000fe4000f8e00ff */
[----:B------:R-:W-:Y:S02]  /*f120*/  IMAD.MOV.U32 R8, RZ, RZ, 0x70 ;  /* 0x00000070ff087424 */ /* 0x000fe400078e00ff */
[----:B------:R-:W-:Y:S02]  /*f130*/  IMAD.MOV.U32 R12, RZ, RZ, 0x1 ;  /* 0x00000001ff0c7424 */ /* 0x000fe400078e00ff */
[----:B------:R-:W-:-:S07]  /*f140*/  IMAD.MOV.U32 R13, RZ, RZ, RZ ;  /* 0x000000ffff0d7224 */ /* 0x000fce00078e00ff */
[----:B------:R-:W-:-:S07]  /*f150*/  LEPC R20, `(.L_x_4673) ;  /* 0x000000001014794e */ /* 0x000fce0000000000 */
[----:B-1----:R-:W-:Y:S05]  /*f160*/  CALL.ABS.NOINC R2 ;  /* 0x0000000002007343 */ /* 0x002fea0003c00000 */
.L_x_4673:
[----:B------:R-:W-:Y:S05]  /*f170*/  BSYNC B6 ;  /* 0x0000000000067941 */ /* 0x000fea0003800000 */
.L_x_4672:
        /* <DEDUP_REMOVED lines=9> */
[----:B------:R-:W-:Y:S02]  /*f210*/  IMAD.U32 R4, RZ, RZ, UR6 ;  /* 0x00000006ff047e24 */ /* 0x000fe4000f8e00ff */
[----:B0-----:R-:W-:Y:S02]  /*f220*/  IMAD.U32 R5, RZ, RZ, UR7 ;  /* 0x00000007ff057e24 */ /* 0x001fe4000f8e00ff */
[----:B------:R-:W-:Y:S02]  /*f230*/  IMAD.U32 R6, RZ, RZ, UR8 ;  /* 0x00000008ff067e24 */ /* 0x000fe4000f8e00ff */
[----:B---3--:R-:W-:-:S02]  /*f240*/  IMAD.U32 R7, RZ, RZ, UR9 ;  /* 0x00000009ff077e24 */ /* 0x008fc4000f8e00ff */
[----:B--2---:R-:W-:Y:S02]  /*f250*/  IMAD.U32 R10, RZ, RZ, UR4 ;  /* 0x00000004ff0a7e24 */ /* 0x004fe4000f8e00ff */
[----:B------:R-:W-:Y:S02]  /*f260*/  IMAD.U32 R11, RZ, RZ, UR5 ;  /* 0x00000005ff0b7e24 */ /* 0x000fe4000f8e00ff */
[----:B------:R-:W-:Y:S02]  /*f270*/  IMAD.MOV.U32 R8, RZ, RZ, 0x70 ;  /* 0x00000070ff087424 */ /* 0x000fe400078e00ff */
[----:B------:R-:W-:Y:S02]  /*f280*/  IMAD.MOV.U32 R12, RZ, RZ, 0x1 ;  /* 0x00000001ff0c7424 */ /* 0x000fe400078e00ff */
[----:B-1----:R-:W-:-:S07]  /*f290*/  IMAD.MOV.U32 R13, RZ, RZ, RZ ;  /* 0x000000ffff0d7224 */ /* 0x002fce00078e00ff */
[----:B------:R-:W-:-:S07]  /*f2a0*/  LEPC R20, `(.L_x_4676) ;  /* 0x000000001014794e */ /* 0x000fce0000000000 */
[----:B----4-:R-:W-:Y:S05]  /*f2b0*/  CALL.ABS.NOINC R2 ;  /* 0x0000000002007343 */ /* 0x010fea0003c00000 */
.L_x_4676:
        /* <DEDUP_REMOVED lines=16> */
.L_x_4675:
[----:B------:R-:W-:Y:S05]  /*f3c0*/  BSYNC B6 ;  /* 0x0000000000067941 */ /* 0x000fea0003800000 */
.L_x_4674:
[----:B------:R-:W4:Y:S01]  /*f3d0*/  LDL.LU R4, [R1+0x18] ;  /* 0x0000180001047983 */ /* 0x000f220000300800 */
[----:B------:R-:W-:-:S03]  /*f3e0*/  ULDC.64 UR4, c[0x0][0x9f8] ;  /* 0x00027e0000047ab9 */ /* 0x000fc60000000a00 */
[----:B---3--:R-:W3:Y:S01]  /*f3f0*/  LDL R7, [R1+0x8] ;  /* 0x0000080001077983 */ /* 0x008ee20000100800 */
[----:B------:R-:W-:-:S03]  /*f400*/  ISETP.NE.U32.AND P0, PT, RZ, UR4, PT ;  /* 0x00000004ff007c0c */ /* 0x000fc6000bf05070 */
[----:B------:R-:W5:Y:S01]  /*f410*/  LDL R0, [R1+0x38] ;  /* 0x0000380001007983 */ /* 0x000f620000100800 */
[----:B------:R-:W-:-:S13]  /*f420*/  ISETP.NE.AND.EX P0, PT, RZ, UR5, PT, P0 ;  /* 0x00000005ff007c0c */ /* 0x000fda000bf05300 */
[----:B------:R-:W-:-:S04]  /*f430*/  @P0 IADD3 R2, P1, R16, UR4, RZ ;  /* 0x0000000410020c10 */ /* 0x000fc8000ff3e0ff */
[----:B----4-:R-:W-:Y:S01]  /*f440*/  @P0 IADD3.X R3, R4, UR5, RZ, P1, !PT ;  /* 0x0000000504030c10 */ /* 0x010fe20008ffe4ff */
[----:B------:R-:W-:-:S04]  /*f450*/  ULDC.64 UR4, c[0x0][0xa08] ;  /* 0x0002820000047ab9 */ /* 0x000fc80000000a00 */
[----:B---3--:R1:W0:Y:S02]  /*f460*/  @P0 LDG.E R7, desc[UR38][R2.64] ;  /* 0x0000002602070981 */ /* 0x008224000c1e1900 */
[----:B-1----:R-:W1:Y:S01]  /*f470*/  LDC.64 R2, c[0x0][0x418] ;  /* 0x00010600ff027b82 */ /* 0x002e620000000a00 */
[----:B-----5:R-:W-:Y:S01]  /*f480*/  VIADD R0, R0, 0xffffffff ;  /* 0xffffffff00007836 */ /* 0x020fe20000000000 */
[----:B0-----:R-:W-:Y:S01]  /*f490*/  SHF.R.S32.HI R8, RZ, 0x1f, R7 ;  /* 0x0000001fff087819 */ /* 0x001fe20000011407 */
[----:B------:R0:W-:Y:S04]  /*f4a0*/  @P0 STL [R1+0x8], R7 ;  /* 0x0000080701000387 */ /* 0x0001e80000100800 */
[----:B------:R0:W-:Y:S01]  /*f4b0*/  STL [R1+0x18], R8 ;  /* 0x0000180801007387 */ /* 0x0001e20000100800 */
[----:B-1----:R-:W-:Y:S01]  /*f4c0*/  LOP3.LUT P0, RZ, R2, UR4, RZ, 0xfc, !PT ;  /* 0x0000000402ff7c12 */ /* 0x002fe2000f80fcff */
[----:B------:R-:W-:-:S03]  /*f4d0*/  UMOV UR4, 0xffffffff ;  /* 0xffffffff00047882 */ /* 0x000fc60000000000 */
[----:B------:R-:W-:-:S04]  /*f4e0*/  LOP3.LUT P0, RZ, R3, UR5, RZ, 0xfc, P0 ;  /* 0x0000000503ff7c12 */ /* 0x000fc8000800fcff */
[----:B------:R-:W-:Y:S01]  /*f4f0*/  SEL R16, R7, RZ, !P0 ;  /* 0x000000ff07107207 */ /* 0x000fe20004000000 */
[----:B0-----:R-:W-:Y:S08]  /*f500*/  BRA.DIV UR4, `(.L_x_4677) ;  /* 0x0000005204047947 */ /* 0x001ff0000b800000 */
[----:B------:R-:W0:Y:S02]  /*f510*/  S2R R4, SR_TID.X ;  /* 0x0000000000047919 */ /* 0x000e240000002100 */
[----:B0-----:R-:W-:-:S04]  /*f520*/  SHF.R.U32.HI R4, RZ, 0x5, R4 ;  /* 0x00000005ff047819 */ /* 0x001fc80000011604 */
[----:B------:R-:W-:-:S05]  /*f530*/  LOP3.LUT R4, R4, 0x3, RZ, 0xc0, !PT ;  /* 0x0000000304047812 */ /* 0x000fca00078ec0ff */
[----:B------:R0:W1:Y:S02]  /*f540*/  SHFL.IDX PT, R14, R4, RZ, 0x1f ;  /* 0x00001fff040e7589 */ /* 0x00006400000e0000 */
.L_x_4783:
[----:B0-----:R-:W3:Y:S01]  /*f550*/  LDL.LU R4, [R1+0x14] ;  /* 0x0000140001047983 */ /* 0x001ee20000300800 */
[----:B------:R-:W-:Y:S02]  /*f560*/  PLOP3.LUT P1, PT, PT, PT, PT, 0x8, 0x0 ;  /* 0x000000000000781c */ /* 0x000fe40003f2e170 */
[----:B-1----:R-:W-:Y:S01]  /*f570*/  ISETP.NE.AND P0, PT, R14, RZ, PT ;  /* 0x000000ff0e00720c */ /* 0x002fe20003f05270 */
        /* <DEDUP_REMOVED lines=8> */
.L_x_4786:
        /* <DEDUP_REMOVED lines=24> */
.L_x_4680:
[----:B-1----:R-:W3:Y:S01]  /*f780*/  LDL R2, [R1+0x10] ;  /* 0x0000100001027983 */ /* 0x002ee20000100800 */
[----:B0-----:R-:W-:Y:S01]  /*f790*/  IMAD R0, R19, 0x8, R18 ;  /* 0x0000000813007824 */ /* 0x001fe200078e0212 */
[----:B---3--:R-:W-:-:S04]  /*f7a0*/  SHF.L.U32 R2, R2, 0x1f, RZ ;  /* 0x0000001f02027819 */ /* 0x008fc800000006ff */
[----:B------:R-:W0:Y:S02]  /*f7b0*/  SYNCS.PHASECHK.TRANS64.TRYWAIT P0, [R0+URZ+0x22840], R2 ;  /* 0x02284002000075a7 */ /* 0x000e24000800017f */
[----:B0-----:R-:W-:Y:S05]  /*f7c0*/  @!P0 BRA `(.L_x_4681) ;  /* 0x0000004c00a88947 */ /* 0x001fea0003800000 */
.L_x_4787:
        /* <DEDUP_REMOVED lines=11> */
.L_x_4682:
[----:B------:R-:W3:Y:S04]  /*f880*/  LDL R4, [R1+0x2c] ;  /* 0x00002c0001047983 */ /* 0x000ee80000100800 */
[----:B------:R-:W4:Y:S04]  /*f890*/  LDL R3, [R1+0x1c] ;  /* 0x00001c0001037983 */ /* 0x000f280000100800 */
[----:B0-----:R-:W2:Y:S01]  /*f8a0*/  LDL.LU R2, [R1+0x14] ;  /* 0x0000140001027983 */ /* 0x001ea20000300800 */
        /* <DEDUP_REMOVED lines=21> */
.L_x_4678:
[----:B------:R-:W3:Y:S04]  /*fa00*/  LDL.LU R3, [R1+0x3c] ;  /* 0x00003c0001037983 */ /* 0x000ee80000300800 */
[----:B------:R-:W4:Y:S04]  /*fa10*/  LDL.LU R5, [R1+0x24] ;  /* 0x0000240001057983 */ /* 0x000f280000300800 */
[----:B0-----:R-:W5:Y:S01]  /*fa20*/  LDL.LU R4, [R1+0x48] ;  /* 0x0000480001047983 */ /* 0x001f620000300800 */
        /* <DEDUP_REMOVED lines=9> */
[----:B---3--:R-:W-:Y:S02]  /*fac0*/  SHF.R.S32.HI R0, RZ, 0x1f, R3 ;  /* 0x0000001fff007819 */ /* 0x008fe40000011403 */
[----:B----4-:R-:W-:-:S03]  /*fad0*/  SEL R5, R5, RZ, !P0 ;  /* 0x000000ff05057207 */ /* 0x010fc60004000000 */
[----:B------:R-:W-:Y:S01]  /*fae0*/  IMAD R0, R0, UR4, RZ ;  /* 0x0000000400007c24 */ /* 0x000fe2000f8e02ff */
[----:B-----5:R-:W-:-:S03]  /*faf0*/  SEL R4, R4, RZ, !P0 ;  /* 0x000000ff04047207 */ /* 0x020fc60004000000 */
        /* <DEDUP_REMOVED lines=23> */
[----:B0-----:R-:W-:Y:S05]  /*fc70*/  CALL.ABS.NOINC R2 ;  /* 0x0000000002007343 */ /* 0x001fea0003c00000 */
.L_x_4684:
[----:B------:R-:W-:Y:S05]  /*fc80*/  BSYNC B6 ;  /* 0x0000000000067941 */ /* 0x000fea0003800000 */
.L_x_4683:
[----:B0-----:R-:W3:Y:S01]  /*fc90*/  LDL.LU R0, [R1+0x48] ;  /* 0x0000480001007983 */ /* 0x001ee20000300800 */
[----:B------:R-:W-:Y:S01]  /*fca0*/  ULDC.64 UR4, c[0x0][0x2d8] ;  /* 0x0000b60000047ab9 */ /* 0x000fe20000000a00 */
[----:B------:R-:W0:Y:S01]  /*fcb0*/  LDC R7, c[0x0][0x448] ;  /* 0x00011200ff077b82 */ /* 0x000e220000000800 */
[----:B------:R-:W-:Y:S01]  /*fcc0*/  ULDC UR6, c[0x0][0x2b8] ;  /* 0x0000ae0000067ab9 */ /* 0x000fe20000000800 */
[----:B------:R-:W4:Y:S04]  /*fcd0*/  LDL.LU R4, [R1+0x3c] ;  /* 0x00003c0001047983 */ /* 0x000f280000300800 */
[----:B------:R-:W4:Y:S04]  /*fce0*/  LDL.LU.64 R2, [R1+0x50] ;  /* 0x0000500001027983 */ /* 0x000f280000300a00 */
[----:B------:R-:W3:Y:S04]  /*fcf0*/  LDL.LU R5, [R1+0x24] ;  /* 0x0000240001057983 */ /* 0x000ee80000300800 */
[----:B------:R-:W3:Y:S04]  /*fd00*/  LDL R8, [R1+0x4] ;  /* 0x0000040001087983 */ /* 0x000ee80000100800 */
[----:B------:R1:W5:Y:S01]  /*fd10*/  LDL R9, [R1+0x28] ;  /* 0x0000280001097983 */ /* 0x0003620000100800 */
[----:B0-----:R-:W-:-:S13]  /*fd20*/  ISETP.NE.AND P0, PT, R7, 0x1, PT ;  /* 0x000000010700780c */ /* 0x001fda0003f05270 */
[----:B------:R-:W0:Y:S01]  /*fd30*/  @P0 LDC R6, c[0x0][0x450] ;  /* 0x00011400ff060b82 */ /* 0x000e220000000800 */
[----:B--2---:R-:W2:Y:S02]  /*fd40*/  S2R R10, SR_TID.X ;  /* 0x00000000000a7919 */ /* 0x004ea40000002100 */
[----:B--2---:R-:W-:-:S05]  /*fd50*/  IMAD.SHL.U32 R10, R10, 0x8, RZ ;  /* 0x000000080a0a7824 */ /* 0x004fca00078e00ff */
[----:B------:R-:W-:Y:S01]  /*fd60*/  LOP3.LUT R10, R10, 0x38, RZ, 0xc0, !PT ;  /* 0x000000380a0a7812 */ /* 0x000fe200078ec0ff */
[----:B----4-:R-:W-:Y:S02]  /*fd70*/  IMAD.MOV.U32 R3, RZ, RZ, R4 ;  /* 0x000000ffff037224 */ /* 0x010fe400078e0004 */
[----:B------:R-:W2:Y:S01]  /*fd80*/  S2R R4, SR_TID.X ;  /* 0x0000000000047919 */ /* 0x000ea20000002100 */
[----:B------:R-:W-:-:S04]  /*fd90*/  IMAD.WIDE.U32 R2, R17, UR4, R2 ;  /* 0x0000000411027c25 */ /* 0x000fc8000f8e0002 */
[----:B------:R-:W-:Y:S01]  /*fda0*/  IMAD R3, R17, UR5, R3 ;  /* 0x0000000511037c24 */ /* 0x000fe2000f8e0203 */
[----:B------:R-:W-:Y:S02]  /*fdb0*/  ULDC.64 UR4, c[0x0][0x2e0] ;  /* 0x0000b80000047ab9 */ /* 0x000fe40000000a00 */
[----:B---3--:R-:W-:Y:S02]  /*fdc0*/  IMAD R0, R0, UR4, RZ ;  /* 0x0000000400007c24 */ /* 0x008fe4000f8e02ff */
[----:B------:R-:W-:-:S04]  /*fdd0*/  IMAD.WIDE.U32 R2, R5, UR4, R2 ;  /* 0x0000000405027c25 */ /* 0x000fc8000f8e0002 */
[----:B------:R-:W-:Y:S01]  /*fde0*/  IMAD R0, R5, UR5, R0 ;  /* 0x0000000505007c24 */ /* 0x000fe2000f8e0200 */
[----:B------:R-:W-:-:S03]  /*fdf0*/  ULDC.64 UR4, c[0x0][0x2d0] ;  /* 0x0000b40000047ab9 */ /* 0x000fc60000000a00 */
[----:B------:R-:W-:Y:S01]  /*fe00*/  IMAD.IADD R3, R3, 0x1, R0 ;  /* 0x0000000103037824 */ /* 0x000fe200078e0200 */
[----:B--2---:R-:W-:-:S04]  /*fe10*/  LOP3.LUT R4, R4, 0x7f, RZ, 0xc0, !PT ;  /* 0x0000007f04047812 */ /* 0x004fc800078ec0ff */
[----:B------:R-:W-:Y:S02]  /*fe20*/  SHF.R.U32.HI R5, RZ, 0x3, R4 ;  /* 0x00000003ff057819 */ /* 0x000fe40000011604 */
[----:B------:R-:W2:Y:S02]  /*fe30*/  S2R R4, SR_TID.X ;  /* 0x0000000000047919 */ /* 0x000ea40000002100 */
[----:B--2---:R-:W-:-:S05]  /*fe40*/  IMAD.SHL.U32 R4, R4, 0x10, RZ ;  /* 0x0000001004047824 */ /* 0x004fca00078e00ff */
[----:B------:R-:W-:Y:S02]  /*fe50*/  LOP3.LUT R4, R5, 0x70, R4, 0xf8, !PT ;  /* 0x0000007005047812 */ /* 0x000fe400078ef804 */
[----:B------:R-:W2:Y:S03]  /*fe60*/  @P0 LDC R5, c[0x0][0x44c] ;  /* 0x00011300ff050b82 */ /* 0x000ea60000000800 */
[----:B------:R-:W-:-:S04]  /*fe70*/  IMAD R4, R8, 0x80, R4 ;  /* 0x0000008008047824 */ /* 0x000fc800078e0204 */
[----:B------:R-:W-:Y:S02]  /*fe80*/  IMAD.MOV.U32 R0, RZ, RZ, R4 ;  /* 0x000000ffff007224 */ /* 0x000fe400078e0004 */
[----:B--2---:R-:W-:-:S05]  /*fe90*/  @P0 IMAD.HI.U32 R5, R4, R5, RZ ;  /* 0x0000000504050227 */ /* 0x004fca00078e00ff */
        /* <DEDUP_REMOVED lines=20> */
[----:B------:R-:W2:Y:S04]  /*ffe0*/  LDL.LU R6, [R1+0x44] ;  /* 0x0000440001067983 */ /* 0x000ea80000300800 */
[----:B------:R-:W3:Y:S01]  /*fff0*/  LDL.LU R5, [R1+0x4] ;  /* 0x0000040001057983 */ /* 0x000ee20000300800 */
[----:B------:R-:W0:Y:S02]  /*10000*/  S2R R8, SR_TID.X ;  /* 0x0000000000087919 */ /* 0x000e240000002100 */
[----:B0-----:R-:W-:-:S04]  /*10010*/  LOP3.LUT R8, R8, 0x7f, RZ, 0xc0, !PT ;  /* 0x0000007f08087812 */ /* 0x001fc800078ec0ff */
[----:B------:R-:W-:Y:S01]  /*10020*/  SHF.R.U32.HI R8, RZ, 0x3, R8 ;  /* 0x00000003ff087819 */ /* 0x000fe20000011608 */
[----:B--2---:R-:W-:Y:S02]  /*10030*/  IMAD R3, R6, R7, RZ ;  /* 0x0000000706037224 */ /* 0x004fe400078e02ff */
[----:B------:R-:W0:Y:S02]  /*10040*/  SHFL.IDX PT, R7, R2, RZ, 0x181f ;  /* 0x00181fff02077589 */ /* 0x000e2400000e0000 */
[----:B---3--:R-:W-:Y:S02]  /*10050*/  IMAD R4, R5, 0x80, R8 ;  /* 0x0000008005047824 */ /* 0x008fe400078e0208 */
[----:B------:R-:W1:Y:S03]  /*10060*/  SHFL.IDX PT, R6, R0, RZ, 0x181f ;  /* 0x00181fff00067589 */ /* 0x000e6600000e0000 */
[----:B------:R-:W-:-:S13]  /*10070*/  ISETP.GE.AND P1, PT, R4, R3, PT ;  /* 0x000000030400720c */ /* 0x000fda0003f26270 */
[----:B0-----:R-:W-:-:S05]  /*10080*/  @!P1 LEA R7, P2, R10, R7, 0x1 ;  /* 0x000000070a079211 */ /* 0x001fca00078408ff */
[----:B-1----:R-:W-:-:S05]  /*10090*/  @!P1 IMAD.X R6, RZ, RZ, R6, P2 ;  /* 0x000000ffff069224 */ /* 0x002fca00010e0606 */
[----:B------:R-:W-:-:S04]  /*100a0*/  @!P1 LOP3.LUT R7, R7, R6, RZ, 0x3c, !PT ;  /* 0x0000000607079212 */ /* 0x000fc800078e3cff */
[----:B------:R-:W-:Y:S01]  /*100b0*/  @!P1 LOP3.LUT R6, R7, R6, RZ, 0x3c, !PT ;  /* 0x0000000607069212 */ /* 0x000fe200078e3cff */
[----:B------:R-:W-:-:S03]  /*100c0*/  VIADD R5, R4, 0x10 ;  /* 0x0000001004057836 */ /* 0x000fc60000000000 */
        /* <DEDUP_REMOVED lines=57> */
[----:B------:R-:W2:Y:S02]  /*10460*/  SHFL.IDX PT, R2, R2, 0x7, 0x181f ;  /* 0x00f81f0002027f89 */ /* 0x000ea400000e0000 */
.L_x_4804:
[----:B------:R-:W-:-:S05]  /*10470*/  VIADD R4, R4, 0x70 ;  /* 0x0000007004047836 */ /* 0x000fca0000000000 */
[----:B------:R-:W-:-:S13]  /*10480*/  ISETP.GE.AND P1, PT, R4, R3, PT ;  /* 0x000000030400720c */ /* 0x000fda0003f26270 */
[----:B--2---:R-:W-:-:S05]  /*10490*/  @!P1 LEA R2, P2, R10, R2, 0x1 ;  /* 0x000000020a029211 */ /* 0x004fca00078408ff */
[----:B0-----:R-:W-:-:S05]  /*104a0*/  @!P1 IMAD.X R3, RZ, RZ, R0, P2 ;  /* 0x000000ffff039224 */ /* 0x001fca00010e0600 */
[----:B------:R-:W-:Y:S01]  /*104b0*/  @!PT LDS RZ, [RZ] ;  /* 0x00000000fffff984 */ /* 0x000fe20000000800 */
[----:B------:R-:W-:Y:S01]  /*104c0*/  @!PT LDS RZ, [RZ] ;  /* 0x00000000fffff984 */ /* 0x000fe20000000800 */
[----:B------:R-:W-:Y:S01]  /*104d0*/  @!PT LDS RZ, [RZ] ;  /* 0x00000000fffff984 */ /* 0x000fe20000000800 */
[----:B------:R0:W-:Y:S01]  /*104e0*/  @!P1 LDGSTS.E.BYPASS.LTC128B.128 [R9+0x1bc00], desc[UR38][R2.64], !P0 ;  /* 0x1bc0000002099fae */ /* 0x0001e2000c101d66 */
[----:B------:R-:W-:Y:S01]  /*104f0*/  PLOP3.LUT P0, PT, PT, PT, PT, 0x80, 0x0 ;  /* 0x000000000000781c */ /* 0x000fe20003f0f070 */
[----:B------:R-:W-:-:S12]  /*10500*/  NOP ;  /* 0x0000000000007918 */ /* 0x000fd80000000000 */
.L_x_4686:
        /* <DEDUP_REMOVED lines=17> */
[----:B0-2---:R-:W-:Y:S05]  /*10620*/  @!P0 BRA `(.L_x_4688) ;  /* 0x0000004800c08947 */ /* 0x005fea0003800000 */
.L_x_4805:
[----:B------:R-:W-:Y:S05]  /*10630*/  BSYNC B0 ;  /* 0x0000000000007941 */ /* 0x000fea0003800000 */
.L_x_4687:
[----:B------:R-:W2:Y:S01]  /*10640*/  LDL R2, [R1+0x14] ;  /* 0x0000140001027983 */ /* 0x000ea20000100800 */
[----:B------:R-:W-:Y:S01]  /*10650*/  BSSY B0, `(.L_x_4689) ;  /* 0x000005a000007945 */ /* 0x000fe20003800000 */
[----:B--2---:R-:W-:-:S13]  /*10660*/  LOP3.LUT P0, RZ, R2, 0x1, RZ, 0xc0, !PT ;  /* 0x0000000102ff7812 */ /* 0x004fda000780c0ff */
[----:B------:R-:W-:Y:S05]  /*10670*/  @!P0 BRA `(.L_x_4690) ;  /* 0x00000004005c8947 */ /* 0x000fea0003800000 */
[----:B------:R-:W0:Y:S01]  /*10680*/  LDL R4, [R1+0x10] ;  /* 0x0000100001047983 */ /* 0x000e220000100800 */
[----:B------:R-:W-:Y:S01]  /*10690*/  IMAD R2, R19, 0x8, R18 ;  /* 0x0000000813027824 */ /* 0x000fe200078e0212 */
[----:B------:R-:W-:Y:S01]  /*106a0*/  BSSY B1, `(.L_x_4691) ;  /* 0x0000007000017945 */ /* 0x000fe20003800000 */
[----:B------:R-:W2:Y:S02]  /*106b0*/  S2R R3, SR_TID.X ;  /* 0x0000000000037919 */ /* 0x000ea40000002100 */
[----:B--2---:R-:W-:-:S04]  /*106c0*/  LOP3.LUT R3, R3, 0x7f, RZ, 0xc0, !PT ;  /* 0x0000007f03037812 */ /* 0x004fc800078ec0ff */
[----:B------:R-:W-:Y:S02]  /*106d0*/  ISETP.NE.AND P1, PT, R3, RZ, PT ;  /* 0x000000ff0300720c */ /* 0x000fe40003f25270 */
[----:B0-----:R-:W-:-:S04]  /*106e0*/  SHF.L.U32 R0, R4, 0x1f, RZ ;  /* 0x0000001f04007819 */ /* 0x001fc800000006ff */
[----:B------:R-:W0:Y:S02]  /*106f0*/  SYNCS.PHASECHK.TRANS64.TRYWAIT P0, [R2+URZ+0x22860], R0 ;  /* 0x02286000020075a7 */ /* 0x000e24000800017f */
[----:B0-----:R-:W-:Y:S05]  /*10700*/  @!P0 BRA `(.L_x_4692) ;  /* 0x00000048009c8947 */ /* 0x001fea0003800000 */
.L_x_4806:
[----:B------:R-:W-:Y:S05]  /*10710*/  BSYNC B1 ;  /* 0x0000000000017941 */ /* 0x000fea0003800000 */
.L_x_4691:
[----:B------:R-:W-:Y:S04]  /*10720*/  BSSY B1, `(.L_x_4693) ;  /* 0x0000009000017945 */ /* 0x000fe80003800000 */
        /* <DEDUP_REMOVED lines=8> */
.L_x_4694:
[----:B------:R-:W-:Y:S05]  /*107b0*/  BSYNC B1 ;  /* 0x0000000000017941 */ /* 0x000fea0003800000 */
.L_x_4693:
        /* <DEDUP_REMOVED lines=12> */
.L_x_4695:
        /* <DEDUP_REMOVED lines=15> */
.L_x_4696:
        /* <DEDUP_REMOVED lines=15> */
.L_x_4697:
        /* <DEDUP_REMOVED lines=15> */
.L_x_4698:
        /* <DEDUP_REMOVED lines=10> */
.L_x_4690:
[----:B------:R-:W-:Y:S05]  /*10bf0*/  BSYNC B0 ;  /* 0x0000000000007941 */ /* 0x000fea0003800000 */
.L_x_4689:
[----:B------:R-:W0:Y:S04]  /*10c00*/  LDL R4, [R1+0x38] ;  /* 0x0000380001047983 */ /* 0x000e280000100800 */
[----:B------:R-:W2:Y:S01]  /*10c10*/  LDL R5, [R1+0x20] ;  /* 0x0000200001057983 */ /* 0x000ea20000100800 */
[----:B------:R-:W-:Y:S01]  /*10c20*/  BSSY B0, `(.L_x_4699) ;  /* 0x00001f3000007945 */ /* 0x000fe20003800000 */
[----:B0-----:R-:W-:-:S05]  /*10c30*/  VIADD R0, R4, 0xfffffffe ;  /* 0xfffffffe04007836 */ /* 0x001fca0000000000 */
[----:B--2---:R-:W-:-:S13]  /*10c40*/  ISETP.GE.AND P0, PT, R0, R5, PT ;  /* 0x000000050000720c */ /* 0x004fda0003f06270 */
[----:B------:R-:W-:Y:S05]  /*10c50*/  @!P0 BRA `(.L_x_4700) ;  /* 0x0000001c00bc8947 */ /* 0x000fea0003800000 */
[----:B-1----:R-:W2:Y:S04]  /*10c60*/  LDL.LU R7, [R1+0x58] ;  /* 0x0000580001077983 */ /* 0x002ea80000300800 */
        /* <DEDUP_REMOVED lines=47> */
.L_x_4705:
        /* <DEDUP_REMOVED lines=8> */
.L_x_4807:
[----:B------:R-:W-:Y:S05]  /*10fe0*/  BSYNC B3 ;  /* 0x0000000000037941 */ /* 0x000fea0003800000 */
.L_x_4706:
        /* <DEDUP_REMOVED lines=9> */
.L_x_4709:
[----:B------:R-:W-:Y:S05]  /*11080*/  BSYNC B3 ;  /* 0x0000000000037941 */ /* 0x000fea0003800000 */
.L_x_4708:
        /* <DEDUP_REMOVED lines=12> */
.L_x_4710:
        /* <DEDUP_REMOVED lines=13> */
.L_x_4808:
[----:B------:R-:W-:Y:S05]  /*11220*/  BSYNC B3 ;  /* 0x0000000000037941 */ /* 0x000fea0003800000 */
.L_x_4711:
        /* <DEDUP_REMOVED lines=11> */
.L_x_4714:
[----:B------:R-:W-:Y:S05]  /*112e0*/  BSYNC B3 ;  /* 0x0000000000037941 */ /* 0x000fea0003800000 */
.L_x_4713:
        /* <DEDUP_REMOVED lines=9> */
.L_x_4715:
        /* <DEDUP_REMOVED lines=15> */
.L_x_4716:
        /* <DEDUP_REMOVED lines=15> */
.L_x_4717:
        /* <DEDUP_REMOVED lines=15> */
.L_x_4718:
        /* <DEDUP_REMOVED lines=10> */
.L_x_4704:
[----:B------:R-:W-:Y:S05]  /*116f0*/  BSYNC B1 ;  /* 0x0000000000017941 */ /* 0x000fea0003800000 */
.L_x_4703:
[----:B------:R-:W2:Y:S02]  /*11700*/  LDL.LU R5, [R1+0x38] ;  /* 0x0000380001057983 */ /* 0x000ea40000300800 */
[----:B--2---:R-:W-:-:S07]  /*11710*/  VIADD R0, R5, 0xfffffffd ;  /* 0xfffffffd05007836 */ /* 0x004fce0000000000 */
.L_x_4702:
[----:B------:R-:W-:Y:S05]  /*11720*/  BSYNC B2 ;  /* 0x0000000000027941 */ /* 0x000fea0003800000 */
.L_x_4701:
[----:B------:R-:W-:Y:S01]  /*11730*/  VIADD R8, R8, 0xfffffffe ;  /* 0xfffffffe08087836 */ /* 0x000fe20000000000 */
[----:B------:R-:W-:-:S04]  /*11740*/  LOP3.LUT R4, RZ, R4, RZ, 0x33, !PT ;  /* 0x00000004ff047212 */ /* 0x000fc800078e33ff */
[----:B------:R-:W-:-:S13]  /*11750*/  ISETP.NE.AND P0, PT, R8, R4, PT ;  /* 0x000000040800720c */ /* 0x000fda0003f05270 */
[----:B------:R-:W-:Y:S05]  /*11760*/  @!P0 BRA `(.L_x_4700) ;  /* 0x0000001000f88947 */ /* 0x000fea0003800000 */
.L_x_4751:
        /* <DEDUP_REMOVED lines=35> */
.L_x_4721:
        /* <DEDUP_REMOVED lines=8> */
.L_x_4809:
[----:B------:R-:W-:Y:S05]  /*11a20*/  BSYNC B2 ;  /* 0x0000000000027941 */ /* 0x000fea0003800000 */
.L_x_4722:
        /* <DEDUP_REMOVED lines=9> */
.L_x_4725:
[----:B------:R-:W-:Y:S05]  /*11ac0*/  BSYNC B2 ;  /* 0x0000000000027941 */ /* 0x000fea0003800000 */
.L_x_4724:
        /* <DEDUP_REMOVED lines=12> */
.L_x_4726:
        /* <DEDUP_REMOVED lines=13> */
.L_x_4810:
[----:B------:R-:W-:Y:S05]  /*11c60*/  BSYNC B2 ;  /* 0x0000000000027941 */ /* 0x000fea0003800000 */
.L_x_4727:
        /* <DEDUP_REMOVED lines=11> */
.L_x_4730:
[----:B------:R-:W-:Y:S05]  /*11d20*/  BSYNC B2 ;  /* 0x0000000000027941 */ /* 0x000fea0003800000 */
.L_x_4729:
        /* <DEDUP_REMOVED lines=9> */
.L_x_4731:
        /* <DEDUP_REMOVED lines=15> */
.L_x_4732:
        /* <DEDUP_REMOVED lines=15> */
.L_x_4733:
        /* <DEDUP_REMOVED lines=15> */
.L_x_4734:
        /* <DEDUP_REMOVED lines=10> */
.L_x_4720:
[----:B------:R-:W-:Y:S05]  /*12130*/  BSYNC B1 ;  /* 0x0000000000017941 */ /* 0x000fea0003800000 */
.L_x_4719:
[----:B------:R-:W2:Y:S01]  /*12140*/  LDL R2, [R1+0x14] ;  /* 0x0000140001027983 */ /* 0x000ea20000100800 */
[----:B------:R-:W-:Y:S01]  /*12150*/  VIADD R7, R7, 0x1 ;  /* 0x0000000107077836 */ /* 0x000fe20000000000 */
[----:B------:R-:W-:Y:S04]  /*12160*/  BSSY B1, `(.L_x_4735) ;  /* 0x000009a000017945 */ /* 0x000fe80003800000 */
[----:B------:R-:W-:-:S04]  /*12170*/  ISETP.NE.AND P0, PT, R7, 0x2, PT ;  /* 0x000000020700780c */ /* 0x000fc80003f05270 */
[----:B------:R-:W-:Y:S02]  /*12180*/  SEL R19, R7, RZ, P0 ;  /* 0x000000ff07137207 */ /* 0x000fe40000000000 */
[----:B--2---:R-:W-:Y:S02]  /*12190*/  LOP3.LUT P2, RZ, R2, 0x1, RZ, 0xc0, !PT ;  /* 0x0000000102ff7812 */ /* 0x004fe4000784c0ff */
        /* <DEDUP_REMOVED lines=29> */
.L_x_4737:
        /* <DEDUP_REMOVED lines=8> */
.L_x_4811:
[----:B------:R-:W-:Y:S05]  /*123f0*/  BSYNC B2 ;  /* 0x0000000000027941 */ /* 0x000fea0003800000 */
.L_x_4738:
        /* <DEDUP_REMOVED lines=9> */
.L_x_4741:
[----:B------:R-:W-:Y:S05]  /*12490*/  BSYNC B2 ;  /* 0x0000000000027941 */ /* 0x000fea0003800000 */
.L_x_4740:
        /* <DEDUP_REMOVED lines=12> */
.L_x_4742:
        /* <DEDUP_REMOVED lines=13> */
.L_x_4812:
[----:B------:R-:W-:Y:S05]  /*12630*/  BSYNC B2 ;  /* 0x0000000000027941 */ /* 0x000fea0003800000 */
.L_x_4743:
        /* <DEDUP_REMOVED lines=11> */
.L_x_4746:
[----:B------:R-:W-:Y:S05]  /*126f0*/  BSYNC B2 ;  /* 0x0000000000027941 */ /* 0x000fea0003800000 */
.L_x_4745:
        /* <DEDUP_REMOVED lines=9> */
.L_x_4747:
        /* <DEDUP_REMOVED lines=15> */
.L_x_4748:
        /* <DEDUP_REMOVED lines=15> */
.L_x_4749:
        /* <DEDUP_REMOVED lines=15> */
.L_x_4750:
        /* <DEDUP_REMOVED lines=10> */
.L_x_4736:
[----:B------:R-:W-:Y:S05]  /*12b00*/  BSYNC B1 ;  /* 0x0000000000017941 */ /* 0x000fea0003800000 */
.L_x_4735:
[----:B------:R-:W2:Y:S01]  /*12b10*/  LDL R5, [R1+0x20] ;  /* 0x0000200001057983 */ /* 0x000ea20000100800 */
[----:B------:R-:W-:Y:S01]  /*12b20*/  VIADD R0, R0, 0xfffffffe ;  /* 0xfffffffe00007836 */ /* 0x000fe20000000000 */
[----:B--2---:R-:W-:-:S13]  /*12b30*/  ISETP.GT.AND P0, PT, R6, R5, PT ;  /* 0x000000050600720c */ /* 0x004fda0003f04270 */
[----:B------:R-:W-:Y:S05]  /*12b40*/  @P0 BRA `(.L_x_4751) ;  /* 0xffffffec00080947 */ /* 0x000fea000383ffff */
.L_x_4700:
[----:B------:R-:W-:Y:S05]  /*12b50*/  BSYNC B0 ;  /* 0x0000000000007941 */ /* 0x000fea0003800000 */
.L_x_4699:
        /* <DEDUP_REMOVED lines=20> */
[----:B-1----:R-:W1:Y:S01]  /*12ca0*/  POPC R7, R4 ;  /* 0x0000000400077309 */ /* 0x002e620000000000 */
[----:B--2---:R-:W1:Y:S02]  /*12cb0*/  SHFL.IDX PT, R0, R3, R0, 0x1f ;  /* 0x00001f0003007589 */ /* 0x004e6400000e0000 */
[----:B-1----:R-:W-:-:S05]  /*12cc0*/  IADD3 R0, R0, UR37, R7 ;  /* 0x0000002500007c10 */ /* 0x002fca000fffe007 */
[----:B------:R3:W-:Y:S02]  /*12cd0*/  STL [R1], R0 ;  /* 0x0000000001007387 */ /* 0x0007e40000100800 */
.L_x_4753:
[----:B------:R-:W-:Y:S05]  /*12ce0*/  BSYNC B0 ;  /* 0x0000000000007941 */ /* 0x000fea0003800000 */
.L_x_4752:
[----:B------:R-:W-:-:S07]  /*12cf0*/  SEL R19, R19, RZ, P0 ;  /* 0x000000ff13137207 */ /* 0x000fce0000000000 */
.L_x_4671:
[----:B------:R-:W-:Y:S05]  /*12d00*/  BSYNC B7 ;  /* 0x0000000000077941 */ /* 0x000fea0003800000 */
.L_x_4669:
        /* <DEDUP_REMOVED lines=9> */
[----:B01----:R-:W0:Y:S04]  /*12da0*/  LDS.128 R4, [R18+0x228d0] ;  /* 0x0228d00012047984 */ /* 0x003e280000000c00 */
[----:B0-----:R1:W-:Y:S04]  /*12db0*/  STL.64 [R1], R4 ;  /* 0x0000000401007387 */ /* 0x0013e80000100a00 */
[----:B------:R1:W-:Y:S01]  /*12dc0*/  STL.64 [R1+0x8], R6 ;  /* 0x0000080601007387 */ /* 0x0003e20000100a00 */
[----:B------:R-:W-:Y:S06]  /*12dd0*/  BAR.ARV 0x4, 0x180 ;  /* 0x0106000000007b1d */ /* 0x000fec0000002000 */
[----:B------:R-:W-:Y:S05]  /*12de0*/  BRA `(.L_x_4755) ;  /* 0x0000001000307947 */ /* 0x000fea0003800000 */
.L_x_4754:
[----:B------:R-:W3:Y:S01]  /*12df0*/  S2R R16, SR_TID.X ;  /* 0x0000000000107919 */ /* 0x000ee20000002100 */
[----:B------:R-:W-:Y:S01]  /*12e00*/  UMOV UR4, 0xffffffff ;  /* 0xffffffff00047882 */ /* 0x000fe20000000000 */
[----:B---3--:R-:W-:-:S04]  /*12e10*/  LOP3.LUT R16, R16, 0x1f, RZ, 0xc0, !PT ;  /* 0x0000001f10107812 */ /* 0x008fc800078ec0ff */
[----:B------:R-:W-:Y:S01]  /*12e20*/  ISETP.NE.AND P0, PT, R16, 0x1f, PT ;  /* 0x0000001f1000780c */ /* 0x000fe20003f05270 */
[----:B------:R-:W-:-:S12]  /*12e30*/  BRA.DIV UR4, `(.L_x_4756) ;  /* 0x00000026045c7947 */ /* 0x000fd8000b800000 */
[----:B------:R-:W2:Y:S01]  /*12e40*/  LDL.LU R3, [R1] ;  /* 0x0000000001037983 */ /* 0x000ea20000300800 */
[----:B------:R-:W-:-:S03]  /*12e50*/  ULDC UR4, c[0x0][0xc3c] ;  /* 0x00030f0000047ab9 */ /* 0x000fc60000000800 */
[----:B------:R-:W3:Y:S01]  /*12e60*/  LDL R4, [R1+0xc] ;  /* 0x00000c0001047983 */ /* 0x000ee20000100800 */
[----:B--2---:R-:W-:Y:S02]  /*12e70*/  IMAD.MOV.U32 R10, RZ, RZ, R3 ;  /* 0x000000ffff0a7224 */ /* 0x004fe400078e0003 */
[----:B---3--:R-:W-:-:S05]  /*12e80*/  IMAD.IADD R0, R4, 0x1, R16 ;  /* 0x0000000104007824 */ /* 0x008fca00078e0210 */
[----:B------:R-:W-:-:S13]  /*12e90*/  ISETP.GE.OR P1, PT, R0, UR4, !P0 ;  /* 0x0000000400007c0c */ /* 0x000fda000c726670 */
[----:B------:R-:W2:Y:S08]  /*12ea0*/  @!P1 LDC.64 R2, c[0x0][0xc80] ;  /* 0x00032000ff029b82 */ /* 0x000eb00000000a00 */
[----:B0-----:R-:W0:Y:S01]  /*12eb0*/  @!P1 LDC.64 R4, c[0x0][0xc78] ;  /* 0x00031e00ff049b82 */ /* 0x001e220000000a00 */
[----:B--2---:R-:W-:-:S05]  /*12ec0*/  @!P1 IMAD.WIDE R2, R0, 0x4, R2 ;  /* 0x0000000400029825 */ /* 0x004fca00078e0202 */
[----:B-1----:R0:W2:Y:S02]  /*12ed0*/  @!P1 LDG.E R6, desc[UR38][R2.64] ;  /* 0x0000002602069981 */ /* 0x0020a4000c1e1900 */
[----:B0-----:R-:W-:-:S05]  /*12ee0*/  @!P1 IMAD.WIDE R2, R0, 0x4, R4 ;  /* 0x0000000400029825 */ /* 0x001fca00078e0204 */
        /* <DEDUP_REMOVED lines=30> */
.L_x_4822:
[----:B------:R-:W-:Y:S02]  /*130d0*/  ULDC UR4, c[0x0][0xc38] ;  /* 0x00030e0000047ab9 */ /* 0x000fe40000000800 */
[----:B------:R-:W-:-:S04]  /*130e0*/  IMAD.U32 R7, RZ, RZ, UR4 ;  /* 0x00000004ff077e24 */ /* 0x000fc8000f8e00ff */
[----:B-1----:R-:W-:-:S04]  /*130f0*/  IMAD R10, R14, R7, RZ ;  /* 0x000000070e0a7224 */ /* 0x002fc800078e02ff */
[----:B------:R-:W-:-:S05]  /*13100*/  IMAD.IADD R4, R9, 0x1, R10 ;  /* 0x0000000109047824 */ /* 0x000fca00078e020a */
[----:B------:R-:W-:-:S13]  /*13110*/  ISETP.GT.AND P6, PT, R4, R0, PT ;  /* 0x000000000400720c */ /* 0x000fda0003fc4270 */
[----:B------:R-:W-:Y:S05]  /*13120*/  @P6 BRA `(.L_x_4757) ;  /* 0x0000000000ac6947 */ /* 0x000fea0003800000 */
.L_x_4760:
        /* <DEDUP_REMOVED lines=37> */
.L_x_4830:
[----:B------:R-:W-:Y:S02]  /*13380*/  ULDC UR4, c[0x0][0xc38] ;  /* 0x00030e0000047ab9 */ /* 0x000fe40000000800 */
[----:B------:R-:W-:-:S04]  /*13390*/  IMAD.U32 R7, RZ, RZ, UR4 ;  /* 0x00000004ff077e24 */ /* 0x000fc8000f8e00ff */
[----:B-1----:R-:W-:-:S04]  /*133a0*/  IMAD R10, R14, R7, RZ ;  /* 0x000000070e0a7224 */ /* 0x002fc800078e02ff */
[----:B------:R-:W-:-:S05]  /*133b0*/  IMAD.IADD R4, R10, 0x1, R4 ;  /* 0x000000010a047824 */ /* 0x000fca00078e0204 */
[----:B------:R-:W-:-:S13]  /*133c0*/  ISETP.GT.AND P6, PT, R4, R0, PT ;  /* 0x000000000400720c */ /* 0x000fda0003fc4270 */
[----:B------:R-:W-:Y:S05]  /*133d0*/  @!P6 BRA `(.L_x_4760) ;  /* 0xfffffffc0054e947 */ /* 0x000fea000383ffff */
.L_x_4757:
        /* <DEDUP_REMOVED lines=12> */
.L_x_4835:
[----:B------:R-:W-:-:S13]  /*134a0*/  ISETP.NE.AND P0, PT, R3, RZ, PT ;  /* 0x000000ff0300720c */ /* 0x000fda0003f05270 */
[----:B------:R-:W-:Y:S05]  /*134b0*/  @!P0 BRA `(.L_x_4762) ;  /* 0x0000000000108947 */ /* 0x000fea0003800000 */
[----:B------:R-:W-:Y:S01]  /*134c0*/  UMOV UR4, 0xffffffff ;  /* 0xffffffff00047882 */ /* 0x000fe20000000000 */
[----:B------:R-:W-:Y:S02]  /*134d0*/  VIADD R12, R9, 0xffffffff ;  /* 0xffffffff090c7836 */ /* 0x000fe40000000000 */
[----:B------:R-:W-:Y:S05]  /*134e0*/  BRA.DIV UR4, `(.L_x_4763) ;  /* 0x0000002a04207947 */ /* 0x000fea000b800000 */
[----:B------:R2:W4:Y:S02]  /*134f0*/  SHFL.IDX PT, R8, R2, R12, 0x1f ;  /* 0x00001f0c02087589 */ /* 0x00052400000e0000 */
.L_x_4762:
[----:B----4-:R-:W-:Y:S01]  /*13500*/  IMAD R3, R8, R7, R10 ;  /* 0x0000000708037224 */ /* 0x010fe200078e020a */
[----:B------:R-:W-:-:S03]  /*13510*/  ISETP.NE.AND P0, PT, R6, 0x1, PT ;  /* 0x000000010600780c */ /* 0x000fc60003f05270 */
[----:B------:R-:W-:Y:S01]  /*13520*/  IMAD.IADD R0, R0, 0x1, -R3 ;  /* 0x0000000100007824 */ /* 0x000fe200078e0a03 */
[----:B------:R4:W-:Y:S09]  /*13530*/  STL [R1], R3 ;  /* 0x0000000301007387 */ /* 0x0009f20000100800 */
[----:B------:R-:W-:Y:S05]  /*13540*/  @!P0 BRA `(.L_x_4764) ;  /* 0x0000000000e48947 */ /* 0x000fea0003800000 */
[----:B-1-3--:R-:W-:-:S04]  /*13550*/  IABS R5, R4 ;  /* 0x0000000400057213 */ /* 0x00afc80000000000 */
[----:B------:R-:W1:Y:S08]  /*13560*/  I2F.RP R7, R5 ;  /* 0x0000000500077306 */ /* 0x000e700000209400 */
[----:B-1----:R-:W1:Y:S02]  /*13570*/  MUFU.RCP R7, R7 ;  /* 0x0000000700077308 */ /* 0x002e640000001000 */
[----:B-1----:R-:W-:-:S06]  /*13580*/  VIADD R9, R7, 0xffffffe ;  /* 0x0ffffffe07097836 */ /* 0x002fcc0000000000 */
[----:B----4-:R-:W0:Y:S02]  /*13590*/  F2I.FTZ.U32.TRUNC.NTZ R3, R9 ;  /* 0x0000000900037305 */ /* 0x010e24000021f000 */
[----:B0-2---:R-:W-:-:S04]  /*135a0*/  IMAD.MOV R2, RZ, RZ, -R3 ;  /* 0x000000ffff027224 */ /* 0x005fc800078e0a03 */
        /* <DEDUP_REMOVED lines=51> */
.L_x_4764:
[----:B-1-3--:R-:W3:Y:S01]  /*138e0*/  LDL R5, [R1+0xc] ;  /* 0x00000c0001057983 */ /* 0x00aee20000100800 */
[----:B0-2-4-:R-:W3:Y:S02]  /*138f0*/  LDC.64 R2, c[0x0][0xc90] ;  /* 0x00032400ff027b82 */ /* 0x015ee40000000a00 */
        /* <DEDUP_REMOVED lines=61> */
.L_x_4765:
[----:B-1----:R-:W-:-:S05]  /*13cd0*/  LOP3.LUT R3, RZ, R0, RZ, 0x33, !PT ;  /* 0x00000000ff037212 */ /* 0x002fca00078e33ff */
[----:B------:R-:W-:-:S05]  /*13ce0*/  IMAD.IADD R0, R4, 0x1, R3 ;  /* 0x0000000104007824 */ /* 0x000fca00078e0203 */
[----:B------:R2:W-:Y:S01]  /*13cf0*/  STL [R1+0x4], R0 ;  /* 0x0000040001007387 */ /* 0x0005e20000100800 */
[----:B------:R-:W-:Y:S05]  /*13d00*/  BRA `(.L_x_4766) ;  /* 0x0000000000287947 */ /* 0x000fea0003800000 */
.L_x_4758:
        /* <DEDUP_REMOVED lines=10> */
.L_x_4766:
[----:B-1----:R-:W3:Y:S04]  /*13db0*/  LDL R3, [R1+0x8] ;  /* 0x0000080001037983 */ /* 0x002ee80000100800 */
[----:B0-----:R-:W4:Y:S04]  /*13dc0*/  LDL R2, [R1+0xc] ;  /* 0x00000c0001027983 */ /* 0x001f280000100800 */
[----:B------:R-:W5:Y:S04]  /*13dd0*/  LDL R5, [R1+0x4] ;  /* 0x0000040001057983 */ /* 0x000f680000100800 */
[----:B------:R-:W5:Y:S01]  /*13de0*/  LDL R4, [R1] ;  /* 0x0000000001047983 */ /* 0x000f620000100800 */
[----:B--2---:R-:W0:Y:S01]  /*13df0*/  S2R R0, SR_TID.X ;  /* 0x0000000000007919 */ /* 0x004e220000002100 */
[----:B------:R-:W-:Y:S05]  /*13e00*/  WARPSYNC.ALL ;  /* 0x0000000000007948 */ /* 0x000fea0003800000 */
        /* <DEDUP_REMOVED lines=10> */
.L_x_4755:
[----:B------:R-:W3:Y:S01]  /*13eb0*/  LDL R0, [R1+0xc] ;  /* 0x00000c0001007983 */ /* 0x000ee20000100800 */
[----:B------:R-:W-:Y:S02]  /*13ec0*/  ULDC UR4, c[0x0][0xc3c] ;  /* 0x00030f0000047ab9 */ /* 0x000fe40000000800 */
[----:B---3--:R-:W-:-:S13]  /*13ed0*/  ISETP.GE.AND P0, PT, R0, UR4, PT ;  /* 0x0000000400007c0c */ /* 0x008fda000bf06270 */
[----:B------:R-:W-:Y:S05]  /*13ee0*/  @!P0 BRA `(.L_x_4767) ;  /* 0xffffffa400bc8947 */ /* 0x000fea000383ffff */
[----:B------:R-:W-:Y:S05]  /*13ef0*/  BSYNC B8 ;  /* 0x0000000000087941 */ /* 0x000fea0003800000 */
.L_x_4663:
        /* <DEDUP_REMOVED lines=12> */
.L_x_4838:
[----:B------:R-:W-:Y:S05]  /*13fc0*/  BSYNC B0 ;  /* 0x0000000000007941 */ /* 0x000fea0003800000 */
.L_x_4768:
[----:B------:R-:W-:-:S03]  /*13fd0*/  UMOV UR4, 0xffffffff ;  /* 0xffffffff00047882 */ /* 0x000fc60000000000 */
[----:B------:R-:W-:Y:S05]  /*13fe0*/  BRA.DIV UR4, `(.L_x_4770) ;  /* 0x0000001e049c7947 */ /* 0x000fea000b800000 */
[----:B------:R-:W1:Y:S02]  /*13ff0*/  S2R R2, SR_TID.X ;  /* 0x0000000000027919 */ /* 0x000e640000002100 */
[----:B-1----:R-:W-:-:S04]  /*14000*/  SHF.R.U32.HI R2, RZ, 0x5, R2 ;  /* 0x00000005ff027819 */ /* 0x002fc80000011602 */
[----:B------:R-:W-:-:S05]  /*14010*/  LOP3.LUT R2, R2, 0x3, RZ, 0xc0, !PT ;  /* 0x0000000302027812 */ /* 0x000fca00078ec0ff */
[----:B------:R1:W2:Y:S02]  /*14020*/  SHFL.IDX PT, R14, R2, RZ, 0x1f ;  /* 0x00001fff020e7589 */ /* 0x0002a400000e0000 */
.L_x_4841:
[----:B--2---:R-:W-:Y:S01]  /*14030*/  ISETP.NE.AND P0, PT, R14, RZ, PT ;  /* 0x000000ff0e00720c */ /* 0x004fe20003f05270 */
[----:B------:R-:W-:-:S12]  /*14040*/  BSSY B0, `(.L_x_4771) ;  /* 0x0000025000007945 */ /* 0x000fd80003800000 */
[----:B------:R-:W-:Y:S05]  /*14050*/  @P0 BRA `(.L_x_4772) ;  /* 0x00000000008c0947 */ /* 0x000fea0003800000 */
[----:B------:R-:W-:-:S03]  /*14060*/  UMOV UR4, 0xffffffff ;  /* 0xffffffff00047882 */ /* 0x000fc60000000000 */
[----:B------:R-:W-:Y:S05]  /*14070*/  BRA.DIV UR4, `(.L_x_4773) ;  /* 0x0000001e04ac7947 */ /* 0x000fea000b800000 */
[----:B------:R-:W-:-:S13]  /*14080*/  ELECT P6, URZ, PT ;  /* 0x00000000003f782f */ /* 0x000fda00038c0000 */
.L_x_4844:
[----:B------:R-:W-:Y:S05]  /*14090*/  @!P6 BRA `(.L_x_4772) ;  /* 0x00000000007ce947 */ /* 0x000fea0003800000 */
[----:B------:R-:W-:-:S06]  /*140a0*/  ULOP3.LUT UR4, UR36, 0x2, URZ, 0xfc, !UPT ;  /* 0x0000000224047892 */ /* 0x000fcc000f8efc3f */
[----:B-1----:R-:W-:-:S05]  /*140b0*/  IMAD.U32 R2, RZ, RZ, UR4 ;  /* 0x00000004ff027e24 */ /* 0x002fca000f8e00ff */
[----:B------:R-:W-:-:S13]  /*140c0*/  ISETP.NE.AND P2, PT, R2, 0x3, PT ;  /* 0x000000030200780c */ /* 0x000fda0003f45270 */
[----:B------:R-:W-:Y:S05]  /*140d0*/  @!P2 BRA `(.L_x_4774) ;  /* 0x000000000004a947 */ /* 0x000fea0003800000 */
[----:B------:R-:W-:Y:S01]  /*140e0*/  BPT.TRAP 0x1 ;  /* 0x000000040000795c */ /* 0x000fe20000300000 */
.L_x_4774:
        /* <DEDUP_REMOVED lines=13> */
.L_x_4845:
[----:B------:R-:W1:Y:S02]  /*141c0*/  SYNCS.PHASECHK.TRANS64.TRYWAIT P0, [R7+URZ], R2 ;  /* 0x00000002070075a7 */ /* 0x000e64000800017f */
[----:B-1----:R-:W-:Y:S05]  /*141d0*/  @!P0 BRA `(.L_x_4776) ;  /* 0x0000001c00888947 */ /* 0x002fea0003800000 */
.L_x_4846:
[----:B------:R-:W-:Y:S05]  /*141e0*/  @!P2 BRA `(.L_x_4777) ;  /* 0x000000000004a947 */ /* 0x000fea0003800000 */
[----:B------:R-:W-:Y:S01]  /*141f0*/  BPT.TRAP 0x1 ;  /* 0x000000040000795c */ /* 0x000fe20000300000 */
.L_x_4777:
[----:B------:R-:W-:-:S04]  /*14200*/  VIADD R0, R0, 0x22860 ;  /* 0x0002286000007836 */ /* 0x000fc80000000000 */
[----:B------:R-:W-:-:S04]  /*14210*/  IMAD R4, R19, 0x8, R0 ;  /* 0x0000000813047824 */ /* 0x000fc800078e0200 */
[----:B------:R-:W2:Y:S02]  /*14220*/  SYNCS.PHASECHK.TRANS64.TRYWAIT P0, [R4+URZ], R5 ;  /* 0x00000005040075a7 */ /* 0x000ea4000800017f */
[----:B--2---:R-:W-:Y:S05]  /*14230*/  @!P0 BRA `(.L_x_4778) ;  /* 0x0000001c00848947 */ /* 0x004fea0003800000 */
.L_x_4847:
[----:B------:R-:W-:-:S07]  /*14240*/  IMAD R3, R3, 0x8, R0 ;  /* 0x0000000803037824 */ /* 0x000fce00078e0200 */
.L_x_4779:
[----:B----4-:R4:W0:Y:S02]  /*14250*/  SYNCS.PHASECHK.TRANS64.TRYWAIT P0, [R3+URZ], R2 ;  /* 0x00000002030075a7 */ /* 0x010824000800017f */
[----:B0-----:R-:W-:Y:S05]  /*14260*/  @!P0 NANOSLEEP.SYNCS 0x989680 ;  /* 0x009896800000895d */ /* 0x001fea0003900000 */
[----:B------:R-:W0:Y:S02]  /*14270*/  @!P0 SYNCS.PHASECHK.TRANS64 P0, [R3+URZ], R2 ;  /* 0x00000002030085a7 */ /* 0x000e24000800007f */
[----:B0-----:R-:W-:Y:S05]  /*14280*/  @!P0 BRA `(.L_x_4779) ;  /* 0xfffffffc00f08947 */ /* 0x001fea000383ffff */
.L_x_4772:
[----:B------:R-:W-:Y:S05]  /*14290*/  BSYNC B0 ;  /* 0x0000000000007941 */ /* 0x000fea0003800000 */
.L_x_4771:
[----:B------:R-:W-:Y:S05]  /*142a0*/  EXIT ;  /* 0x000000000000794d */ /* 0x000fea0003800000 */
.L_x_4602:
[----:B0-----:R0:W1:Y:S02]  /*142b0*/  SYNCS.PHASECHK.TRANS64.TRYWAIT P0, [R6+URZ+0x22800], R3 ;  /* 0x02280003060075a7 */ /* 0x001064000800017f */
[----:B-1----:R-:W-:Y:S05]  /*142c0*/  @!P0 NANOSLEEP.SYNCS 0x989680 ;  /* 0x009896800000895d */ /* 0x002fea0003900000 */
[----:B------:R-:W1:Y:S02]  /*142d0*/  @!P0 SYNCS.PHASECHK.TRANS64 P0, [R6+URZ+0x22800], R3 ;  /* 0x02280003060085a7 */ /* 0x000e64000800007f */
[----:B-1----:R-:W-:Y:S05]  /*142e0*/  @!P0 BRA `(.L_x_4602) ;  /* 0xfffffffc00f08947 */ /* 0x002fea000383ffff */
[----:B------:R-:W-:Y:S05]  /*142f0*/  BRA `(.L_x_4780) ;  /* 0xfffffedc00ac7947 */ /* 0x000fea000383ffff */
.L_x_4606:
[----:B--2---:R-:W-:-:S04]  /*14300*/  IMAD.U32 R0, RZ, RZ, UR22 ;  /* 0x00000016ff007e24 */ /* 0x004fc8000f8e00ff */
[----:B------:R2:W3:Y:S03]  /*14310*/  SYNCS.PHASECHK.TRANS64.TRYWAIT P1, [R0+URZ+0x22830], R9 ;  /* 0x02283009000075a7 */ /* 0x0004e6000802017f */
[----:B---3--:R-:W-:Y:S05]  /*14320*/  @!P1 NANOSLEEP.SYNCS 0x989680 ;  /* 0x009896800000995d */ /* 0x008fea0003900000 */
[----:B------:R-:W3:Y:S02]  /*14330*/  @!P1 SYNCS.PHASECHK.TRANS64 P1, [R0+URZ+0x22830], R9 ;  /* 0x02283009000095a7 */ /* 0x000ee4000802007f */
[----:B---3--:R-:W-:Y:S05]  /*14340*/  @!P1 BRA `(.L_x_4606) ;  /* 0xfffffffc00ec9947 */ /* 0x008fea000383ffff */
[----:B------:R-:W-:Y:S05]  /*14350*/  BRA `(.L_x_4605) ;  /* 0xfffffedc00d47947 */ /* 0x000fea000383ffff */
.L_x_4610:
[----:B--2---:R-:W-:-:S04]  /*14360*/  IMAD.U32 R10, RZ, RZ, UR22 ;  /* 0x00000016ff0a7e24 */ /* 0x004fc8000f8e00ff */
[----:B------:R2:W3:Y:S03]  /*14370*/  SYNCS.PHASECHK.TRANS64.TRYWAIT P3, [R10+URZ+0x22850], R9 ;  /* 0x022850090a0075a7 */ /* 0x0004e6000806017f */
[----:B---3--:R-:W-:Y:S05]  /*14380*/  @!P3 NANOSLEEP.SYNCS 0x989680 ;  /* 0x009896800000b95d */ /* 0x008fea0003900000 */
[----:B------:R-:W3:Y:S02]  /*14390*/  @!P3 SYNCS.PHASECHK.TRANS64 P3, [R10+URZ+0x22850], R9 ;  /* 0x022850090a00b5a7 */ /* 0x000ee4000806007f */
[----:B---3--:R-:W-:Y:S05]  /*143a0*/  @!P3 BRA `(.L_x_4610) ;  /* 0xfffffffc00ecb947 */ /* 0x008fea000383ffff */
[----:B------:R-:W-:Y:S05]  /*143b0*/  BRA `(.L_x_4609) ;  /* 0xfffffef400dc7947 */ /* 0x000fea000383ffff */
.L_x_4615:
[----:B-1----:R-:W-:-:S04]  /*143c0*/  IMAD.U32 R5, RZ, RZ, UR24 ;  /* 0x00000018ff057e24 */ /* 0x002fc8000f8e00ff */
[----:B------:R1:W2:Y:S03]  /*143d0*/  SYNCS.PHASECHK.TRANS64.TRYWAIT P3, [R5+URZ+0x22830], R6 ;  /* 0x02283006050075a7 */ /* 0x0002a6000806017f */
[----:B--2---:R-:W-:Y:S05]  /*143e0*/  @!P3 NANOSLEEP.SYNCS 0x989680 ;  /* 0x009896800000b95d */ /* 0x004fea0003900000 */
[----:B------:R-:W2:Y:S02]  /*143f0*/  @!P3 SYNCS.PHASECHK.TRANS64 P3, [R5+URZ+0x22830], R6 ;  /* 0x022830060500b5a7 */ /* 0x000ea4000806007f */
[----:B--2---:R-:W-:Y:S05]  /*14400*/  @!P3 BRA `(.L_x_4615) ;  /* 0xfffffffc00ecb947 */ /* 0x004fea000383ffff */
[----:B------:R-:W-:Y:S05]  /*14410*/  BRA `(.L_x_4614) ;  /* 0xfffffefc00147947 */ /* 0x000fea000383ffff */
.L_x_4619:
[----:B-1----:R1:W2:Y:S02]  /*14420*/  SYNCS.PHASECHK.TRANS64.TRYWAIT P3, [R7+URZ+0x22850], R6 ;  /* 0x02285006070075a7 */ /* 0x0022a4000806017f */
[----:B--2---:R-:W-:Y:S05]  /*14430*/  @!P3 NANOSLEEP.SYNCS 0x989680 ;  /* 0x009896800000b95d */ /* 0x004fea0003900000 */
[----:B------:R-:W2:Y:S02]  /*14440*/  @!P3 SYNCS.PHASECHK.TRANS64 P3, [R7+URZ+0x22850], R6 ;  /* 0x022850060700b5a7 */ /* 0x000ea4000806007f */
[----:B--2---:R-:W-:Y:S05]  /*14450*/  @!P3 BRA `(.L_x_4619) ;  /* 0xfffffffc00f0b947 */ /* 0x004fea000383ffff */
[----:B------:R-:W-:Y:S05]  /*14460*/  BRA `(.L_x_4618) ;  /* 0xffffff1c00547947 */ /* 0x000fea000383ffff */
.L_x_4625:
[----:B-1----:R-:W-:-:S04]  /*14470*/  IMAD.U32 R5, RZ, RZ, UR23 ;  /* 0x00000017ff057e24 */ /* 0x002fc8000f8e00ff */
[----:B------:R1:W2:Y:S03]  /*14480*/  SYNCS.PHASECHK.TRANS64.TRYWAIT P1, [R5+URZ+0x22830], R6 ;  /* 0x02283006050075a7 */ /* 0x0002a6000802017f */
[----:B--2---:R-:W-:Y:S05]  /*14490*/  @!P1 NANOSLEEP.SYNCS 0x989680 ;  /* 0x009896800000995d */ /* 0x004fea0003900000 */
[----:B------:R-:W2:Y:S02]  /*144a0*/  @!P1 SYNCS.PHASECHK.TRANS64 P1, [R5+URZ+0x22830], R6 ;  /* 0x02283006050095a7 */ /* 0x000ea4000802007f */
[----:B--2---:R-:W-:Y:S05]  /*144b0*/  @!P1 BRA `(.L_x_4625) ;  /* 0xfffffffc00ec9947 */ /* 0x004fea000383ffff */
[----:B------:R-:W-:Y:S05]  /*144c0*/  BRA `(.L_x_4624) ;  /* 0xffffff2000647947 */ /* 0x000fea000383ffff */
.L_x_4629:
[----:B-1----:R1:W2:Y:S02]  /*144d0*/  SYNCS.PHASECHK.TRANS64.TRYWAIT P1, [R9+URZ+0x22850], R6 ;  /* 0x02285006090075a7 */ /* 0x0022a4000802017f */
[----:B--2---:R-:W-:Y:S05]  /*144e0*/  @!P1 NANOSLEEP.SYNCS 0x989680 ;  /* 0x009896800000995d */ /* 0x004fea0003900000 */
[----:B------:R-:W2:Y:S02]  /*144f0*/  @!P1 SYNCS.PHASECHK.TRANS64 P1, [R9+URZ+0x22850], R6 ;  /* 0x02285006090095a7 */ /* 0x000ea4000802007f */
[----:B--2---:R-:W-:Y:S05]  /*14500*/  @!P1 BRA `(.L_x_4629) ;  /* 0xfffffffc00f09947 */ /* 0x004fea000383ffff */
[----:B------:R-:W-:Y:S05]  /*14510*/  BRA `(.L_x_4628) ;  /* 0xffffff3800847947 */ /* 0x000fea000383ffff */
.L_x_4677:
[----:B------:R-:W0:Y:S01]  /*14520*/  S2R R4, SR_TID.X ;  /* 0x0000000000047919 */ /* 0x000e220000002100 */
[----:B------:R-:W-:Y:S01]  /*14530*/  BSSY B0, `(.L_x_4781) ;  /* 0x000000a000007945 */ /* 0x000fe20003800000 */
[----:B------:R-:W-:Y:S02]  /*14540*/  IMAD.MOV.U32 R12, RZ, RZ, RZ ;  /* 0x000000ffff0c7224 */ /* 0x000fe400078e00ff */
[----:B------:R-:W-:Y:S02]  /*14550*/  IMAD.MOV.U32 R11, RZ, RZ, 0x1f ;  /* 0x0000001fff0b7424 */ /* 0x000fe400078e00ff */
[----:B------:R-:W-:Y:S01]  /*14560*/  IMAD.MOV.U32 R15, RZ, RZ, -0x1 ;  /* 0xffffffffff0f7424 */ /* 0x000fe200078e00ff */
[----:B0-----:R-:W-:-:S04]  /*14570*/  SHF.R.U32.HI R4, RZ, 0x5, R4 ;  /* 0x00000005ff047819 */ /* 0x001fc80000011604 */
[----:B------:R-:W-:-:S05]  /*14580*/  LOP3.LUT R4, R4, 0x3, RZ, 0xc0, !PT ;  /* 0x0000000304047812 */ /* 0x000fca00078ec0ff */
[----:B------:R-:W-:-:S07]  /*14590*/  IMAD.MOV.U32 R13, RZ, RZ, R4 ;  /* 0x000000ffff0d7224 */ /* 0x000fce00078e0004 */
[----:B--2---:R-:W-:Y:S05]  /*145a0*/  WARPSYNC.COLLECTIVE R15, `(.L_x_4782) ;  /* 0x000000000f087348 */ /* 0x004fea0003c00000 */
[----:B------:R0:W1:Y:S02]  /*145b0*/  SHFL.IDX P6, R14, R13, R12, R11 ;  /* 0x0000000c0d0e7389 */ /* 0x00006400000c000b */
[----:B012---:R-:W-:Y:S01]  /*145c0*/  ENDCOLLECTIVE ;  /* 0x000000000000791b */ /* 0x007fe20003800000 */
.L_x_4782:
[----:B------:R-:W-:Y:S05]  /*145d0*/  BSYNC B0 ;  /* 0x0000000000007941 */ /* 0x000fea0003800000 */
.L_x_4781:
[----:B------:R-:W-:Y:S05]  /*145e0*/  BRA `(.L_x_4783) ;  /* 0xffffffac00d87947 */ /* 0x000fea000383ffff */
.L_x_4679:
[----:B------:R-:W-:Y:S01]  /*145f0*/  BSSY B0, `(.L_x_4784) ;  /* 0x0000006000007945 */ /* 0x000fe20003800000 */
[----:B------:R-:W-:-:S07]  /*14600*/  IMAD.MOV.U32 R15, RZ, RZ, -0x1 ;  /* 0xffffffffff0f7424 */ /* 0x000fce00078e00ff */
[----:B0-2---:R-:W-:Y:S05]  /*14610*/  WARPSYNC.COLLECTIVE R15, `(.L_x_4785) ;  /* 0x000000000f0c7348 */ /* 0x005fea0003c00000 */
[----:B------:R-:W-:Y:S02]  /*14620*/  ELECT P6, UR62, PT ;  /* 0x00000000003e782f */ /* 0x000fe400038c0000 */
[----:B------:R-:W-:Y:S01]  /*14630*/  MOV R14, UR62 ;  /* 0x0000003e000e7c02 */ /* 0x000fe20008000f00 */
[----:B0-2---:R-:W-:Y:S10]  /*14640*/  ENDCOLLECTIVE ;  /* 0x000000000000791b */ /* 0x005ff40003800000 */
.L_x_4785:
[----:B------:R-:W-:Y:S05]  /*14650*/  BSYNC B0 ;  /* 0x0000000000007941 */ /* 0x000fea0003800000 */
.L_x_4784:
[----:B------:R-:W-:Y:S05]  /*14660*/  BRA `(.L_x_4786) ;  /* 0xffffffac00e47947 */ /* 0x000fea000383ffff */
.L_x_4681:
[----:B0-----:R0:W1:Y:S02]  /*14670*/  SYNCS.PHASECHK.TRANS64.TRYWAIT P0, [R0+URZ+0x22840], R2 ;  /* 0x02284002000075a7 */ /* 0x001064000800017f */
[----:B-1----:R-:W-:Y:S05]  /*14680*/  @!P0 NANOSLEEP.SYNCS 0x989680 ;  /* 0x009896800000895d */ /* 0x002fea0003900000 */
[----:B------:R-:W1:Y:S02]  /*14690*/  @!P0 SYNCS.PHASECHK.TRANS64 P0, [R0+URZ+0x22840], R2 ;  /* 0x02284002000085a7 */ /* 0x000e64000800007f */
[----:B-1----:R-:W-:Y:S05]  /*146a0*/  @!P0 BRA `(.L_x_4681) ;  /* 0xfffffffc00f08947 */ /* 0x002fea000383ffff */
[----:B------:R-:W-:Y:S05]  /*146b0*/  BRA `(.L_x_4787) ;  /* 0xffffffb000447947 */ /* 0x000fea000383ffff */
.L_x_4685:
[----:B------:R-:W2:Y:S01]  /*146c0*/  LDL.LU R11, [R1+0x44] ;  /* 0x00004400010b7983 */ /* 0x000ea20000300800 */
[----:B------:R-:W-:Y:S02]  /*146d0*/  IMAD.MOV.U32 R13, RZ, RZ, R0 ;  /* 0x000000ffff0d7224 */ /* 0x000fe400078e0000 */
[----:B------:R-:W-:Y:S01]  /*146e0*/  IMAD.MOV.U32 R12, RZ, RZ, RZ ;  /* 0x000000ffff0c7224 */ /* 0x000fe200078e00ff */
[----:B------:R-:W0:Y:S01]  /*146f0*/  S2R R5, SR_TID.X ;  /* 0x0000000000057919 */ /* 0x000e220000002100 */
[----:B------:R-:W-:Y:S01]  /*14700*/  IMAD.MOV.U32 R15, RZ, RZ, -0x1 ;  /* 0xffffffffff0f7424 */ /* 0x000fe200078e00ff */
[----:B0-----:R-:W-:-:S04]  /*14710*/  LOP3.LUT R5, R5, 0x7f, RZ, 0xc0, !PT ;  /* 0x0000007f05057812 */ /* 0x001fc800078ec0ff */
[----:B------:R-:W-:-:S05]  /*14720*/  SHF.R.U32.HI R5, RZ, 0x3, R5 ;  /* 0x00000003ff057819 */ /* 0x000fca0000011605 */
[----:B------:R-:W-:-:S04]  /*14730*/  IMAD R4, R8, 0x80, R5 ;  /* 0x0000008008047824 */ /* 0x000fc800078e0205 */
[C---:B------:R-:W-:Y:S02]  /*14740*/  VIADD R5, R4.reuse, 0x10 ;  /* 0x0000001004057836 */ /* 0x040fe40000000000 */
[----:B------:R-:W-:Y:S02]  /*14750*/  VIADD R8, R4, 0x60 ;  /* 0x0000006004087836 */ /* 0x000fe40000000000 */
[----:B--2---:R-:W-:Y:S02]  /*14760*/  IMAD R3, R11, R7, RZ ;  /* 0x000000070b037224 */ /* 0x004fe400078e02ff */
[----:B------:R-:W-:-:S03]  /*14770*/  IMAD.MOV.U32 R11, RZ, RZ, 0x181f ;  /* 0x0000181fff0b7424 */ /* 0x000fc600078e00ff */
[----:B------:R-:W-:-:S13]  /*14780*/  ISETP.GE.AND P1, PT, R4, R3, PT ;  /* 0x000000030400720c */ /* 0x000fda0003f26270 */
[----:B-----5:R-:W-:Y:S05]  /*14790*/  WARPSYNC.COLLECTIVE R15, `(.L_x_4788) ;  /* 0x000000000f087348 */ /* 0x020fea0003c00000 */
[----:B------:R0:W1:Y:S02]  /*147a0*/  SHFL.IDX P6, R14, R13, R12, R11 ;  /* 0x0000000c0d0e7389 */ /* 0x00006400000c000b */
[----:B01---5:R-:W-:Y:S01]  /*147b0*/  ENDCOLLECTIVE ;  /* 0x000000000000791b */ /* 0x023fe20003800000 */
.L_x_4788:
[----:B------:R-:W-:Y:S02]  /*147c0*/  IMAD.MOV.U32 R13, RZ, RZ, R2 ;  /* 0x000000ffff0d7224 */ /* 0x000fe400078e0002 */
[----:B------:R-:W-:-:S07]  /*147d0*/  IMAD.MOV.U32 R6, RZ, RZ, R14 ;  /* 0x000000ffff067224 */ /* 0x000fce00078e000e */
[----:B------:R-:W-:Y:S05]  /*147e0*/  WARPSYNC.COLLECTIVE R15, `(.L_x_4789) ;  /* 0x000000000f087348 */ /* 0x000fea0003c00000 */
[----:B------:R0:W1:Y:S02]  /*147f0*/  SHFL.IDX P6, R14, R13, R12, R11 ;  /* 0x0000000c0d0e7389 */ /* 0x00006400000c000b */
[----:B01----:R-:W-:Y:S01]  /*14800*/  ENDCOLLECTIVE ;  /* 0x000000000000791b */ /* 0x003fe20003800000 */
.L_x_4789:
[----:B------:R-:W-:Y:S02]  /*14810*/  IMAD.MOV.U32 R13, RZ, RZ, R0 ;  /* 0x000000ffff0d7224 */ /* 0x000fe400078e0000 */
[----:B------:R-:W-:Y:S02]  /*14820*/  IMAD.MOV.U32 R12, RZ, RZ, 0x1 ;  /* 0x00000001ff0c7424 */ /* 0x000fe400078e00ff */
[----:B------:R-:W-:-:S07]  /*14830*/  IMAD.MOV.U32 R7, RZ, RZ, R14 ;  /* 0x000000ffff077224 */ /* 0x000fce00078e000e */
[----:B------:R-:W-:Y:S05]  /*14840*/  WARPSYNC.COLLECTIVE R15, `(.L_x_4790) ;  /* 0x000000000f087348 */ /* 0x000fea0003c00000 */
[----:B------:R0:W1:Y:S02]  /*14850*/  SHFL.IDX P6, R14, R13, R12, R11 ;  /* 0x0000000c0d0e7389 */ /* 0x00006400000c000b */
[----:B01----:R-:W-:Y:S01]  /*14860*/  ENDCOLLECTIVE ;  /* 0x000000000000791b */ /* 0x003fe20003800000 */
.L_x_4790:
        /* <DEDUP_REMOVED lines=15> */
.L_x_4791:
[----:B------:R-:W-:Y:S02]  /*14960*/  IMAD.MOV.U32 R13, RZ, RZ, R0 ;  /* 0x000000ffff0d7224 */ /* 0x000fe400078e0000 */
[----:B------:R-:W-:Y:S02]  /*14970*/  IMAD.MOV.U32 R12, RZ, RZ, 0x2 ;  /* 0x00000002ff0c7424 */ /* 0x000fe400078e00ff */
[----:B------:R-:W-:-:S07]  /*14980*/  IMAD.MOV.U32 R5, RZ, RZ, R14 ;  /* 0x000000ffff057224 */ /* 0x000fce00078e000e */
[----:B------:R-:W-:Y:S05]  /*14990*/  WARPSYNC.COLLECTIVE R15, `(.L_x_4792) ;  /* 0x000000000f087348 */ /* 0x000fea0003c00000 */
[----:B------:R0:W1:Y:S02]  /*149a0*/  SHFL.IDX P6, R14, R13, R12, R11 ;  /* 0x0000000c0d0e7389 */ /* 0x00006400000c000b */
[----:B01----:R-:W-:Y:S01]  /*149b0*/  ENDCOLLECTIVE ;  /* 0x000000000000791b */ /* 0x003fe20003800000 */
.L_x_4792:
        /* <DEDUP_REMOVED lines=15> */
.L_x_4793:
[----:B------:R-:W-:Y:S02]  /*14ab0*/  IMAD.MOV.U32 R13, RZ, RZ, R0 ;  /* 0x000000ffff0d7224 */ /* 0x000fe400078e0000 */
[----:B------:R-:W-:Y:S02]  /*14ac0*/  IMAD.MOV.U32 R12, RZ, RZ, 0x3 ;  /* 0x00000003ff0c7424 */ /* 0x000fe400078e00ff */
[----:B------:R-:W-:-:S07]  /*14ad0*/  IMAD.MOV.U32 R5, RZ, RZ, R14 ;  /* 0x000000ffff057224 */ /* 0x000fce00078e000e */
[----:B------:R-:W-:Y:S05]  /*14ae0*/  WARPSYNC.COLLECTIVE R15, `(.L_x_4794) ;  /* 0x000000000f087348 */ /* 0x000fea0003c00000 */
[----:B------:R0:W1:Y:S02]  /*14af0*/  SHFL.IDX P6, R14, R13, R12, R11 ;  /* 0x0000000c0d0e7389 */ /* 0x00006400000c000b */
[----:B01----:R-:W-:Y:S01]  /*14b00*/  ENDCOLLECTIVE ;  /* 0x000000000000791b */ /* 0x003fe20003800000 */
.L_x_4794:
        /* <DEDUP_REMOVED lines=15> */
.L_x_4795:
[----:B------:R-:W-:Y:S02]  /*14c00*/  IMAD.MOV.U32 R13, RZ, RZ, R0 ;  /* 0x000000ffff0d7224 */ /* 0x000fe400078e0000 */
[----:B------:R-:W-:Y:S02]  /*14c10*/  IMAD.MOV.U32 R12, RZ, RZ, 0x4 ;  /* 0x00000004ff0c7424 */ /* 0x000fe400078e00ff */
[----:B------:R-:W-:-:S07]  /*14c20*/  IMAD.MOV.U32 R5, RZ, RZ, R14 ;  /* 0x000000ffff057224 */ /* 0x000fce00078e000e */
[----:B------:R-:W-:Y:S05]  /*14c30*/  WARPSYNC.COLLECTIVE R15, `(.L_x_4796) ;  /* 0x000000000f087348 */ /* 0x000fea0003c00000 */
[----:B------:R0:W1:Y:S02]  /*14c40*/  SHFL.IDX P6, R14, R13, R12, R11 ;  /* 0x0000000c0d0e7389 */ /* 0x00006400000c000b */
[----:B01----:R-:W-:Y:S01]  /*14c50*/  ENDCOLLECTIVE ;  /* 0x000000000000791b */ /* 0x003fe20003800000 */
.L_x_4796:
        /* <DEDUP_REMOVED lines=15> */
.L_x_4797:
[----:B------:R-:W-:Y:S02]  /*14d50*/  IMAD.MOV.U32 R13, RZ, RZ, R0 ;  /* 0x000000ffff0d7224 */ /* 0x000fe400078e0000 */
[----:B------:R-:W-:Y:S02]  /*14d60*/  IMAD.MOV.U32 R12, RZ, RZ, 0x5 ;  /* 0x00000005ff0c7424 */ /* 0x000fe400078e00ff */
[----:B------:R-:W-:-:S07]  /*14d70*/  IMAD.MOV.U32 R5, RZ, RZ, R14 ;  /* 0x000000ffff057224 */ /* 0x000fce00078e000e */
[----:B------:R-:W-:Y:S05]  /*14d80*/  WARPSYNC.COLLECTIVE R15, `(.L_x_4798) ;  /* 0x000000000f087348 */ /* 0x000fea0003c00000 */
[----:B------:R0:W1:Y:S02]  /*14d90*/  SHFL.IDX P6, R14, R13, R12, R11 ;  /* 0x0000000c0d0e7389 */ /* 0x00006400000c000b */
[----:B01----:R-:W-:Y:S01]  /*14da0*/  ENDCOLLECTIVE ;  /* 0x000000000000791b */ /* 0x003fe20003800000 */
.L_x_4798:
        /* <DEDUP_REMOVED lines=15> */
.L_x_4799:
[----:B------:R-:W-:Y:S02]  /*14ea0*/  IMAD.MOV.U32 R13, RZ, RZ, R0 ;  /* 0x000000ffff0d7224 */ /* 0x000fe400078e0000 */
[----:B------:R-:W-:Y:S02]  /*14eb0*/  IMAD.MOV.U32 R12, RZ, RZ, 0x6 ;  /* 0x00000006ff0c7424 */ /* 0x000fe400078e00ff */
[----:B------:R-:W-:-:S07]  /*14ec0*/  IMAD.MOV.U32 R5, RZ, RZ, R14 ;  /* 0x000000ffff057224 */ /* 0x000fce00078e000e */
[----:B------:R-:W-:Y:S05]  /*14ed0*/  WARPSYNC.COLLECTIVE R15, `(.L_x_4800) ;  /* 0x000000000f087348 */ /* 0x000fea0003c00000 */
[----:B------:R0:W1:Y:S02]  /*14ee0*/  SHFL.IDX P6, R14, R13, R12, R11 ;  /* 0x0000000c0d0e7389 */ /* 0x00006400000c000b */
[----:B01----:R-:W-:Y:S01]  /*14ef0*/  ENDCOLLECTIVE ;  /* 0x000000000000791b */ /* 0x003fe20003800000 */
.L_x_4800:
        /* <DEDUP_REMOVED lines=14> */
.L_x_4801:
[----:B------:R-:W-:Y:S02]  /*14fe0*/  IMAD.MOV.U32 R13, RZ, RZ, R0 ;  /* 0x000000ffff0d7224 */ /* 0x000fe400078e0000 */
[----:B------:R-:W-:Y:S02]  /*14ff0*/  IMAD.MOV.U32 R12, RZ, RZ, 0x7 ;  /* 0x00000007ff0c7424 */ /* 0x000fe400078e00ff */
[----:B------:R-:W-:-:S07]  /*15000*/  IMAD.MOV.U32 R5, RZ, RZ, R14 ;  /* 0x000000ffff057224 */ /* 0x000fce00078e000e */
[----:B------:R-:W-:Y:S05]  /*15010*/  WARPSYNC.COLLECTIVE R15, `(.L_x_4802) ;  /* 0x000000000f087348 */ /* 0x000fea0003c00000 */
[----:B------:R0:W1:Y:S02]  /*15020*/  SHFL.IDX P6, R14, R13, R12, R11 ;  /* 0x0000000c0d0e7389 */ /* 0x00006400000c000b */
[----:B01----:R-:W-:Y:S01]  /*15030*/  ENDCOLLECTIVE ;  /* 0x000000000000791b */ /* 0x003fe20003800000 */
.L_x_4802:
        /* <DEDUP_REMOVED lines=13> */
.L_x_4803:
[----:B------:R-:W-:Y:S01]  /*15110*/  IMAD.MOV.U32 R2, RZ, RZ, R14 ;  /* 0x000000ffff027224 */ /* 0x000fe200078e000e */
[----:B------:R-:W-:Y:S06]  /*15120*/  BRA `(.L_x_4804) ;  /* 0xffffffb000d07947 */ /* 0x000fec000383ffff */
.L_x_4688:
[----:B0-----:R0:W2:Y:S02]  /*15130*/  SYNCS.PHASECHK.TRANS64.TRYWAIT P0, [R18+URZ+0x22820], R0 ;  /* 0x02282000120075a7 */ /* 0x0010a4000800017f */
[----:B--2---:R-:W-:Y:S05]  /*15140*/  @!P0 NANOSLEEP.SYNCS 0x989680 ;  /* 0x009896800000895d */ /* 0x004fea0003900000 */
[----:B------:R-:W2:Y:S02]  /*15150*/  @!P0 SYNCS.PHASECHK.TRANS64 P0, [R18+URZ+0x22820], R0 ;  /* 0x02282000120085a7 */ /* 0x000ea4000800007f */
[----:B--2---:R-:W-:Y:S05]  /*15160*/  @!P0 BRA `(.L_x_4688) ;  /* 0xfffffffc00f08947 */ /* 0x004fea000383ffff */
[----:B------:R-:W-:Y:S05]  /*15170*/  BRA `(.L_x_4805) ;  /* 0xffffffb4002c7947 */ /* 0x000fea000383ffff */
.L_x_4692:
[----:B0-----:R0:W2:Y:S02]  /*15180*/  SYNCS.PHASECHK.TRANS64.TRYWAIT P0, [R2+URZ+0x22860], R0 ;  /* 0x02286000020075a7 */ /* 0x0010a4000800017f */
[----:B--2---:R-:W-:Y:S05]  /*15190*/  @!P0 NANOSLEEP.SYNCS 0x989680 ;  /* 0x009896800000895d */ /* 0x004fea0003900000 */
[----:B------:R-:W2:Y:S02]  /*151a0*/  @!P0 SYNCS.PHASECHK.TRANS64 P0, [R2+URZ+0x22860], R0 ;  /* 0x02286000020085a7 */ /* 0x000ea4000800007f */
[----:B--2---:R-:W-:Y:S05]  /*151b0*/  @!P0 BRA `(.L_x_4692) ;  /* 0xfffffffc00f08947 */ /* 0x004fea000383ffff */
[----:B------:R-:W-:Y:S05]  /*151c0*/  BRA `(.L_x_4806) ;  /* 0xffffffb400507947 */ /* 0x000fea000383ffff */
.L_x_4707:
[----:B--2---:R2:W3:Y:S02]  /*151d0*/  SYNCS.PHASECHK.TRANS64.TRYWAIT P0, [R3+URZ+0x22840], R2 ;  /* 0x02284002030075a7 */ /* 0x0044e4000800017f */
[----:B---3--:R-:W-:Y:S05]  /*151e0*/  @!P0 NANOSLEEP.SYNCS 0x989680 ;  /* 0x009896800000895d */ /* 0x008fea0003900000 */
[----:B------:R-:W3:Y:S02]  /*151f0*/  @!P0 SYNCS.PHASECHK.TRANS64 P0, [R3+URZ+0x22840], R2 ;  /* 0x02284002030085a7 */ /* 0x000ee4000800007f */
[----:B---3--:R-:W-:Y:S05]  /*15200*/  @!P0 BRA `(.L_x_4707) ;  /* 0xfffffffc00f08947 */ /* 0x008fea000383ffff */
[----:B------:R-:W-:Y:S05]  /*15210*/  BRA `(.L_x_4807) ;  /* 0xffffffbc00707947 */ /* 0x000fea000383ffff */
.L_x_4712:
[----:B0-----:R0:W1:Y:S02]  /*15220*/  SYNCS.PHASECHK.TRANS64.TRYWAIT P0, [R3+URZ+0x22860], R2 ;  /* 0x02286002030075a7 */ /* 0x001064000800017f */
[----:B-1----:R-:W-:Y:S05]  /*15230*/  @!P0 NANOSLEEP.SYNCS 0x989680 ;  /* 0x009896800000895d */ /* 0x002fea0003900000 */
[----:B------:R-:W1:Y:S02]  /*15240*/  @!P0 SYNCS.PHASECHK.TRANS64 P0, [R3+URZ+0x22860], R2 ;  /* 0x02286002030085a7 */ /* 0x000e64000800007f */
[----:B-1----:R-:W-:Y:S05]  /*15250*/  @!P0 BRA `(.L_x_4712) ;  /* 0xfffffffc00f08947 */ /* 0x002fea000383ffff */
[----:B------:R-:W-:Y:S05]  /*15260*/  BRA `(.L_x_4808) ;  /* 0xffffffbc00ec7947 */ /* 0x000fea000383ffff */
.L_x_4723:
[----:B-1----:R1:W2:Y:S02]  /*15270*/  SYNCS.PHASECHK.TRANS64.TRYWAIT P0, [R4+URZ+0x22840], R2 ;  /* 0x02284002040075a7 */ /* 0x0022a4000800017f */
[----:B--2---:R-:W-:Y:S05]  /*15280*/  @!P0 NANOSLEEP.SYNCS 0x989680 ;  /* 0x009896800000895d */ /* 0x004fea0003900000 */
[----:B------:R-:W2:Y:S02]  /*15290*/  @!P0 SYNCS.PHASECHK.TRANS64 P0, [R4+URZ+0x22840], R2 ;  /* 0x02284002040085a7 */ /* 0x000ea4000800007f */
[----:B--2---:R-:W-:Y:S05]  /*152a0*/  @!P0 BRA `(.L_x_4723) ;  /* 0xfffffffc00f08947 */ /* 0x004fea000383ffff */
[----:B------:R-:W-:Y:S05]  /*152b0*/  BRA `(.L_x_4809) ;  /* 0xffffffc400d87947 */ /* 0x000fea000383ffff */
.L_x_4728:
[----:B0-----:R0:W2:Y:S02]  /*152c0*/  SYNCS.PHASECHK.TRANS64.TRYWAIT P0, [R4+URZ+0x22860], R2 ;  /* 0x02286002040075a7 */ /* 0x0010a4000800017f */
[----:B--2---:R-:W-:Y:S05]  /*152d0*/  @!P0 NANOSLEEP.SYNCS 0x989680 ;  /* 0x009896800000895d */ /* 0x004fea0003900000 */
[----:B------:R-:W2:Y:S02]  /*152e0*/  @!P0 SYNCS.PHASECHK.TRANS64 P0, [R4+URZ+0x22860], R2 ;  /* 0x02286002040085a7 */ /* 0x000ea4000800007f */
[----:B--2---:R-:W-:Y:S05]  /*152f0*/  @!P0 BRA `(.L_x_4728) ;  /* 0xfffffffc00f08947 */ /* 0x004fea000383ffff */
[----:B------:R-:W-:Y:S05]  /*15300*/  BRA `(.L_x_4810) ;  /* 0xffffffc800547947 */ /* 0x000fea000383ffff */
.L_x_4739:
[----:B--2---:R2:W3:Y:S02]  /*15310*/  SYNCS.PHASECHK.TRANS64.TRYWAIT P0, [R2+URZ+0x22840], R3 ;  /* 0x02284003020075a7 */ /* 0x0044e4000800017f */
[----:B---3--:R-:W-:Y:S05]  /*15320*/  @!P0 NANOSLEEP.SYNCS 0x989680 ;  /* 0x009896800000895d */ /* 0x008fea0003900000 */
[----:B------:R-:W3:Y:S02]  /*15330*/  @!P0 SYNCS.PHASECHK.TRANS64 P0, [R2+URZ+0x22840], R3 ;  /* 0x02284003020085a7 */ /* 0x000ee4000800007f */
[----:B---3--:R-:W-:Y:S05]  /*15340*/  @!P0 BRA `(.L_x_4739) ;  /* 0xfffffffc00f08947 */ /* 0x008fea000383ffff */
[----:B------:R-:W-:Y:S05]  /*15350*/  BRA `(.L_x_4811) ;  /* 0xffffffd000247947 */ /* 0x000fea000383ffff */
.L_x_4744:
[----:B---3--:R3:W4:Y:S02]  /*15360*/  SYNCS.PHASECHK.TRANS64.TRYWAIT P0, [R2+URZ+0x22860], R3 ;  /* 0x02286003020075a7 */ /* 0x008724000800017f */
[----:B----4-:R-:W-:Y:S05]  /*15370*/  @!P0 NANOSLEEP.SYNCS 0x989680 ;  /* 0x009896800000895d */ /* 0x010fea0003900000 */
[----:B------:R-:W4:Y:S02]  /*15380*/  @!P0 SYNCS.PHASECHK.TRANS64 P0, [R2+URZ+0x22860], R3 ;  /* 0x02286003020085a7 */ /* 0x000f24000800007f */
[----:B----4-:R-:W-:Y:S05]  /*15390*/  @!P0 BRA `(.L_x_4744) ;  /* 0xfffffffc00f08947 */ /* 0x010fea000383ffff */
[----:B------:R-:W-:Y:S05]  /*153a0*/  BRA `(.L_x_4812) ;  /* 0xffffffd000a07947 */ /* 0x000fea000383ffff */
.L_x_4756:
[----:B------:R-:W3:Y:S01]  /*153b0*/  LDL R3, [R1] ;  /* 0x0000000001037983 */ /* 0x000ee20000100800 */
[----:B------:R-:W-:Y:S01]  /*153c0*/  BSSY B0, `(.L_x_4813) ;  /* 0x0000008000007945 */ /* 0x000fe20003800000 */
[----:B------:R-:W-:Y:S02]  /*153d0*/  IMAD.MOV.U32 R12, RZ, RZ, RZ ;  /* 0x000000ffff0c7224 */ /* 0x000fe400078e00ff */
[----:B------:R-:W-:Y:S02]  /*153e0*/  IMAD.MOV.U32 R11, RZ, RZ, 0x1f ;  /* 0x0000001fff0b7424 */ /* 0x000fe400078e00ff */
[----:B------:R-:W-:Y:S02]  /*153f0*/  IMAD.MOV.U32 R15, RZ, RZ, -0x1 ;  /* 0xffffffffff0f7424 */ /* 0x000fe400078e00ff */
[----:B---3--:R-:W-:-:S07]  /*15400*/  IMAD.MOV.U32 R13, RZ, RZ, R3 ;  /* 0x000000ffff0d7224 */ /* 0x008fce00078e0003 */
[----:B012---:R-:W-:Y:S05]  /*15410*/  WARPSYNC.COLLECTIVE R15, `(.L_x_4814) ;  /* 0x000000000f087348 */ /* 0x007fea0003c00000 */
[----:B------:R3:W4:Y:S02]  /*15420*/  SHFL.IDX P6, R14, R13, R12, R11 ;  /* 0x0000000c0d0e7389 */ /* 0x00072400000c000b */
[----:B01234-:R-:W-:Y:S01]  /*15430*/  ENDCOLLECTIVE ;  /* 0x000000000000791b */ /* 0x01ffe20003800000 */
.L_x_4814:
[----:B------:R-:W-:Y:S05]  /*15440*/  BSYNC B0 ;  /* 0x0000000000007941 */ /* 0x000fea0003800000 */
.L_x_4813:
        /* <DEDUP_REMOVED lines=9> */
.L_x_4815:
        /* <DEDUP_REMOVED lines=26> */
.L_x_4816:
[----:B------:R-:W-:Y:S01]  /*15680*/  IMAD.MOV.U32 R12, RZ, RZ, 0x2 ;  /* 0x00000002ff0c7424 */ /* 0x000fe200078e00ff */
[----:B------:R-:W-:-:S05]  /*15690*/  SEL R3, R14, RZ, P1 ;  /* 0x000000ff0e037207 */ /* 0x000fca0000800000 */
[----:B------:R-:W-:-:S04]  /*156a0*/  IMAD.IADD R2, R2, 0x1, R3 ;  /* 0x0000000102027824 */ /* 0x000fc800078e0203 */
[----:B------:R-:W-:-:S07]  /*156b0*/  IMAD.MOV.U32 R13, RZ, RZ, R2 ;  /* 0x000000ffff0d7224 */ /* 0x000fce00078e0002 */
[----:B------:R-:W-:Y:S05]  /*156c0*/  WARPSYNC.COLLECTIVE R15, `(.L_x_4817) ;  /* 0x000000000f087348 */ /* 0x000fea0003c00000 */
[----:B------:R0:W1:Y:S02]  /*156d0*/  SHFL.UP P6, R14, R13, R12, R11 ;  /* 0x0400000c0d0e7389 */ /* 0x00006400000c000b */
[----:B01----:R-:W-:Y:S01]  /*156e0*/  ENDCOLLECTIVE ;  /* 0x000000000000791b */ /* 0x003fe20003800000 */
.L_x_4817:
[----:B------:R-:W-:Y:S01]  /*156f0*/  IMAD.MOV.U32 R12, RZ, RZ, 0x4 ;  /* 0x00000004ff0c7424 */ /* 0x000fe200078e00ff */
[----:B------:R-:W-:-:S05]  /*15700*/  SEL R3, R14, RZ, P2 ;  /* 0x000000ff0e037207 */ /* 0x000fca0001000000 */
[----:B------:R-:W-:-:S04]  /*15710*/  IMAD.IADD R2, R2, 0x1, R3 ;  /* 0x0000000102027824 */ /* 0x000fc800078e0203 */
[----:B------:R-:W-:-:S07]  /*15720*/  IMAD.MOV.U32 R13, RZ, RZ, R2 ;  /* 0x000000ffff0d7224 */ /* 0x000fce00078e0002 */
[----:B------:R-:W-:Y:S05]  /*15730*/  WARPSYNC.COLLECTIVE R15, `(.L_x_4818) ;  /* 0x000000000f087348 */ /* 0x000fea0003c00000 */
[----:B------:R0:W1:Y:S02]  /*15740*/  SHFL.UP P6, R14, R13, R12, R11 ;  /* 0x0400000c0d0e7389 */ /* 0x00006400000c000b */
[----:B01----:R-:W-:Y:S01]  /*15750*/  ENDCOLLECTIVE ;  /* 0x000000000000791b */ /* 0x003fe20003800000 */
.L_x_4818:
[----:B------:R-:W-:Y:S01]  /*15760*/  IMAD.MOV.U32 R12, RZ, RZ, 0x8 ;  /* 0x00000008ff0c7424 */ /* 0x000fe200078e00ff */
[----:B------:R-:W-:-:S05]  /*15770*/  SEL R3, R14, RZ, P3 ;  /* 0x000000ff0e037207 */ /* 0x000fca0001800000 */
[----:B------:R-:W-:-:S04]  /*15780*/  IMAD.IADD R2, R2, 0x1, R3 ;  /* 0x0000000102027824 */ /* 0x000fc800078e0203 */
[----:B------:R-:W-:-:S07]  /*15790*/  IMAD.MOV.U32 R13, RZ, RZ, R2 ;  /* 0x000000ffff0d7224 */ /* 0x000fce00078e0002 */
[----:B------:R-:W-:Y:S05]  /*157a0*/  WARPSYNC.COLLECTIVE R15, `(.L_x_4819) ;  /* 0x000000000f087348 */ /* 0x000fea0003c00000 */
[----:B------:R0:W1:Y:S02]  /*157b0*/  SHFL.UP P6, R14, R13, R12, R11 ;  /* 0x0400000c0d0e7389 */ /* 0x00006400000c000b */
[----:B01----:R-:W-:Y:S01]  /*157c0*/  ENDCOLLECTIVE ;  /* 0x000000000000791b */ /* 0x003fe20003800000 */
.L_x_4819:
[----:B------:R-:W-:Y:S01]  /*157d0*/  IMAD.MOV.U32 R12, RZ, RZ, 0x10 ;  /* 0x00000010ff0c7424 */ /* 0x000fe200078e00ff */
[----:B------:R-:W-:-:S05]  /*157e0*/  SEL R3, R14, RZ, P4 ;  /* 0x000000ff0e037207 */ /* 0x000fca0002000000 */
[----:B------:R-:W-:-:S04]  /*157f0*/  IMAD.IADD R2, R2, 0x1, R3 ;  /* 0x0000000102027824 */ /* 0x000fc800078e0203 */
[----:B------:R-:W-:-:S07]  /*15800*/  IMAD.MOV.U32 R13, RZ, RZ, R2 ;  /* 0x000000ffff0d7224 */ /* 0x000fce00078e0002 */
[----:B------:R-:W-:Y:S05]  /*15810*/  WARPSYNC.COLLECTIVE R15, `(.L_x_4820) ;  /* 0x000000000f087348 */ /* 0x000fea0003c00000 */
[----:B------:R0:W1:Y:S02]  /*15820*/  SHFL.UP P6, R14, R13, R12, R11 ;  /* 0x0400000c0d0e7389 */ /* 0x00006400000c000b */
[----:B01----:R-:W-:Y:S01]  /*15830*/  ENDCOLLECTIVE ;  /* 0x000000000000791b */ /* 0x003fe20003800000 */
.L_x_4820:
        /* <DEDUP_REMOVED lines=8> */
.L_x_4821:
[----:B------:R-:W-:Y:S05]  /*158c0*/  BRA `(.L_x_4822) ;  /* 0xffffffd800007947 */ /* 0x000fea000383ffff */
.L_x_4759:
        /* <DEDUP_REMOVED lines=8> */
.L_x_4824:
[----:B------:R-:W-:Y:S05]  /*15950*/  BSYNC B0 ;  /* 0x0000000000007941 */ /* 0x000fea0003800000 */
.L_x_4823:
        /* <DEDUP_REMOVED lines=9> */
.L_x_4825:
[----:B------:R-:W-:Y:S01]  /*159f0*/  IMAD.MOV.U32 R12, RZ, RZ, 0x4 ;  /* 0x00000004ff0c7424 */ /* 0x000fe200078e00ff */
[----:B------:R-:W-:-:S05]  /*15a00*/  SEL R3, R14, RZ, P2 ;  /* 0x000000ff0e037207 */ /* 0x000fca0001000000 */
[----:B------:R-:W-:-:S04]  /*15a10*/  IMAD.IADD R2, R2, 0x1, R3 ;  /* 0x0000000102027824 */ /* 0x000fc800078e0203 */
[----:B------:R-:W-:-:S07]  /*15a20*/  IMAD.MOV.U32 R13, RZ, RZ, R2 ;  /* 0x000000ffff0d7224 */ /* 0x000fce00078e0002 */
[----:B------:R-:W-:Y:S05]  /*15a30*/  WARPSYNC.COLLECTIVE R15, `(.L_x_4826) ;  /* 0x000000000f087348 */ /* 0x000fea0003c00000 */
[----:B------:R0:W1:Y:S02]  /*15a40*/  SHFL.UP P6, R14, R13, R12, R11 ;  /* 0x0400000c0d0e7389 */ /* 0x00006400000c000b */
[----:B01----:R-:W-:Y:S01]  /*15a50*/  ENDCOLLECTIVE ;  /* 0x000000000000791b */ /* 0x003fe20003800000 */
.L_x_4826:
[----:B------:R-:W-:Y:S01]  /*15a60*/  IMAD.MOV.U32 R12, RZ, RZ, 0x8 ;  /* 0x00000008ff0c7424 */ /* 0x000fe200078e00ff */
[----:B------:R-:W-:-:S05]  /*15a70*/  SEL R3, R14, RZ, P3 ;  /* 0x000000ff0e037207 */ /* 0x000fca0001800000 */
[----:B------:R-:W-:-:S04]  /*15a80*/  IMAD.IADD R2, R2, 0x1, R3 ;  /* 0x0000000102027824 */ /* 0x000fc800078e0203 */
[----:B------:R-:W-:-:S07]  /*15a90*/  IMAD.MOV.U32 R13, RZ, RZ, R2 ;  /* 0x000000ffff0d7224 */ /* 0x000fce00078e0002 */
[----:B------:R-:W-:Y:S05]  /*15aa0*/  WARPSYNC.COLLECTIVE R15, `(.L_x_4827) ;  /* 0x000000000f087348 */ /* 0x000fea0003c00000 */
[----:B------:R0:W1:Y:S02]  /*15ab0*/  SHFL.UP P6, R14, R13, R12, R11 ;  /* 0x0400000c0d0e7389 */ /* 0x00006400000c000b */
[----:B01----:R-:W-:Y:S01]  /*15ac0*/  ENDCOLLECTIVE ;  /* 0x000000000000791b */ /* 0x003fe20003800000 */
.L_x_4827:
[----:B------:R-:W-:Y:S01]  /*15ad0*/  IMAD.MOV.U32 R12, RZ, RZ, 0x10 ;  /* 0x00000010ff0c7424 */ /* 0x000fe200078e00ff */
[----:B------:R-:W-:-:S05]  /*15ae0*/  SEL R3, R14, RZ, P4 ;  /* 0x000000ff0e037207 */ /* 0x000fca0002000000 */
[----:B------:R-:W-:-:S04]  /*15af0*/  IMAD.IADD R2, R2, 0x1, R3 ;  /* 0x0000000102027824 */ /* 0x000fc800078e0203 */
[----:B------:R-:W-:-:S07]  /*15b00*/  IMAD.MOV.U32 R13, RZ, RZ, R2 ;  /* 0x000000ffff0d7224 */ /* 0x000fce00078e0002 */
[----:B------:R-:W-:Y:S05]  /*15b10*/  WARPSYNC.COLLECTIVE R15, `(.L_x_4828) ;  /* 0x000000000f087348 */ /* 0x000fea0003c00000 */
[----:B------:R0:W1:Y:S02]  /*15b20*/  SHFL.UP P6, R14, R13, R12, R11 ;  /* 0x0400000c0d0e7389 */ /* 0x00006400000c000b */
[----:B01----:R-:W-:Y:S01]  /*15b30*/  ENDCOLLECTIVE ;  /* 0x000000000000791b */ /* 0x003fe20003800000 */
.L_x_4828:
        /* <DEDUP_REMOVED lines=8> */
.L_x_4829:
[----:B------:R-:W-:Y:S05]  /*15bc0*/  BRA `(.L_x_4830) ;  /* 0xffffffd400ec7947 */ /* 0x000fea000383ffff */
.L_x_4761:
[----:B------:R-:W-:Y:S01]  /*15bd0*/  BSSY B0, `(.L_x_4831) ;  /* 0x0000006000007945 */ /* 0x000fe20003800000 */
[----:B------:R-:W-:Y:S01]  /*15be0*/  PLOP3.LUT P6, PT, P6, PT, PT, 0x8, 0x0 ;  /* 0x000000000000781c */ /* 0x000fe200037ce170 */
[----:B------:R-:W-:-:S12]  /*15bf0*/  IMAD.MOV.U32 R15, RZ, RZ, -0x1 ;  /* 0xffffffffff0f7424 */ /* 0x000fd800078e00ff */
[----:B0-----:R-:W-:Y:S05]  /*15c00*/  WARPSYNC.COLLECTIVE R15, `(.L_x_4832) ;  /* 0x000000000f087348 */ /* 0x001fea0003c00000 */
[----:B------:R-:W-:Y:S01]  /*15c10*/  VOTE.ANY R14, PT, P6 ;  /* 0x00000000000e7806 */ /* 0x000fe200030e0100 */
[----:B0-----:R-:W-:Y:S06]  /*15c20*/  ENDCOLLECTIVE ;  /* 0x000000000000791b */ /* 0x001fec0003800000 */
.L_x_4832:
[----:B------:R-:W-:Y:S05]  /*15c30*/  BSYNC B0 ;  /* 0x0000000000007941 */ /* 0x000fea0003800000 */
.L_x_4831:
        /* <DEDUP_REMOVED lines=10> */
.L_x_4833:
[----:B------:R-:W-:Y:S02]  /*15ce0*/  IMAD.MOV.U32 R13, RZ, RZ, R6 ;  /* 0x000000ffff0d7224 */ /* 0x000fe400078e0006 */
[----:B------:R-:W-:-:S07]  /*15cf0*/  IMAD.MOV.U32 R4, RZ, RZ, R14 ;  /* 0x000000ffff047224 */ /* 0x000fce00078e000e */
[----:B------:R-:W-:Y:S05]  /*15d00*/  WARPSYNC.COLLECTIVE R15, `(.L_x_4834) ;  /* 0x000000000f087348 */ /* 0x000fea0003c00000 */
[----:B------:R0:W1:Y:S02]  /*15d10*/  SHFL.IDX P6, R14, R13, R12, R11 ;  /* 0x0000000c0d0e7389 */ /* 0x00006400000c000b */
[----:B01----:R-:W-:Y:S01]  /*15d20*/  ENDCOLLECTIVE ;  /* 0x000000000000791b */ /* 0x003fe20003800000 */
.L_x_4834:
[----:B------:R-:W-:Y:S02]  /*15d30*/  IMAD.MOV.U32 R6, RZ, RZ, R14 ;  /* 0x000000ffff067224 */ /* 0x000fe400078e000e */
[----:B------:R-:W-:-:S05]  /*15d40*/  IMAD.IADD R5, R9, 0x1, R16 ;  /* 0x0000000109057824 */ /* 0x000fca00078e0210 */
[----:B------:R1:W-:Y:S01]  /*15d50*/  STL [R1+0xc], R5 ;  /* 0x00000c0501007387 */ /* 0x0003e20000100800 */
[----:B------:R-:W-:Y:S05]  /*15d60*/  BRA `(.L_x_4835) ;  /* 0xffffffd400cc7947 */ /* 0x000fea000383ffff */
.L_x_4763:
[----:B------:R-:W-:Y:S01]  /*15d70*/  BSSY B0, `(.L_x_4836) ;  /* 0x0000007000007945 */ /* 0x000fe20003800000 */
[----:B------:R-:W-:Y:S02]  /*15d80*/  IMAD.MOV.U32 R13, RZ, RZ, R2 ;  /* 0x000000ffff0d7224 */ /* 0x000fe400078e0002 */
[----:B------:R-:W-:Y:S02]  /*15d90*/  IMAD.MOV.U32 R11, RZ, RZ, 0x1f ;  /* 0x0000001fff0b7424 */ /* 0x000fe400078e00ff */
[----:B------:R-:W-:-:S07]  /*15da0*/  IMAD.MOV.U32 R15, RZ, RZ, -0x1 ;  /* 0xffffffffff0f7424 */ /* 0x000fce00078e00ff */
[----:B01-3--:R-:W-:Y:S05]  /*15db0*/  WARPSYNC.COLLECTIVE R15, `(.L_x_4837) ;  /* 0x000000000f087348 */ /* 0x00bfea0003c00000 */
[----:B------:R2:W4:Y:S02]  /*15dc0*/  SHFL.IDX P6, R14, R13, R12, R11 ;  /* 0x0000000c0d0e7389 */ /* 0x00052400000c000b */
[----:B01234-:R-:W-:Y:S01]  /*15dd0*/  ENDCOLLECTIVE ;  /* 0x000000000000791b */ /* 0x01ffe20003800000 */
.L_x_4837:
[----:B------:R-:W-:Y:S05]  /*15de0*/  BSYNC B0 ;  /* 0x0000000000007941 */ /* 0x000fea0003800000 */
.L_x_4836:
[----:B------:R-:W-:Y:S01]  /*15df0*/  IMAD.MOV.U32 R8, RZ, RZ, R14 ;  /* 0x000000ffff087224 */ /* 0x000fe200078e000e */
[----:B------:R-:W-:Y:S06]  /*15e00*/  BRA `(.L_x_4762) ;  /* 0xffffffd400bc7947 */ /* 0x000fec000383ffff */
.L_x_4769:
[----:B0-----:R0:W1:Y:S02]  /*15e10*/  SYNCS.PHASECHK.TRANS64.TRYWAIT P0, [R0+URZ+0x22820], R3 ;  /* 0x02282003000075a7 */ /* 0x001064000800017f */
[----:B-1----:R-:W-:Y:S05]  /*15e20*/  @!P0 NANOSLEEP.SYNCS 0x989680 ;  /* 0x009896800000895d */ /* 0x002fea0003900000 */
[----:B------:R-:W1:Y:S02]  /*15e30*/  @!P0 SYNCS.PHASECHK.TRANS64 P0, [R0+URZ+0x22820], R3 ;  /* 0x02282003000085a7 */ /* 0x000e64000800007f */
[----:B-1----:R-:W-:Y:S05]  /*15e40*/  @!P0 BRA `(.L_x_4769) ;  /* 0xfffffffc00f08947 */ /* 0x002fea000383ffff */
[----:B------:R-:W-:Y:S05]  /*15e50*/  BRA `(.L_x_4838) ;  /* 0xffffffe000587947 */ /* 0x000fea000383ffff */
.L_x_4770:
        /* <DEDUP_REMOVED lines=11> */
.L_x_4840:
[----:B------:R-:W-:Y:S05]  /*15f10*/  BSYNC B0 ;  /* 0x0000000000007941 */ /* 0x000fea0003800000 */
.L_x_4839:
[----:B------:R-:W-:Y:S05]  /*15f20*/  BRA `(.L_x_4841) ;  /* 0xffffffe000407947 */ /* 0x000fea000383ffff */
.L_x_4773:
[----:B------:R-:W-:Y:S01]  /*15f30*/  BSSY B1, `(.L_x_4842) ;  /* 0x0000006000017945 */ /* 0x000fe20003800000 */
[----:B------:R-:W-:-:S07]  /*15f40*/  IMAD.MOV.U32 R15, RZ, RZ, -0x1 ;  /* 0xffffffffff0f7424 */ /* 0x000fce00078e00ff */
[----:B01-3--:R-:W-:Y:S05]  /*15f50*/  WARPSYNC.COLLECTIVE R15, `(.L_x_4843) ;  /* 0x000000000f0c7348 */ /* 0x00bfea0003c00000 */
[----:B------:R-:W-:Y:S02]  /*15f60*/  ELECT P6, UR62, PT ;  /* 0x00000000003e782f */ /* 0x000fe400038c0000 */
[----:B------:R-:W-:Y:S01]  /*15f70*/  MOV R14, UR62 ;  /* 0x0000003e000e7c02 */ /* 0x000fe20008000f00 */
[----:B01-3--:R-:W-:Y:S10]  /*15f80*/  ENDCOLLECTIVE ;  /* 0x000000000000791b */ /* 0x00bff40003800000 */
.L_x_4843:
[----:B------:R-:W-:Y:S05]  /*15f90*/  BSYNC B1 ;  /* 0x0000000000017941 */ /* 0x000fea0003800000 */
.L_x_4842:
[----:B------:R-:W-:Y:S05]  /*15fa0*/  BRA `(.L_x_4844) ;  /* 0xffffffe000387947 */ /* 0x000fea000383ffff */
.L_x_4775:
[----:B0-----:R0:W1:Y:S02]  /*15fb0*/  SYNCS.PHASECHK.TRANS64.TRYWAIT P0, [R6+URZ], R5 ;  /* 0x00000005060075a7 */ /* 0x001064000800017f */
[----:B-1----:R-:W-:Y:S05]  /*15fc0*/  @!P0 NANOSLEEP.SYNCS 0x989680 ;  /* 0x009896800000895d */ /* 0x002fea0003900000 */
[----:B------:R-:W1:Y:S02]  /*15fd0*/  @!P0 SYNCS.PHASECHK.TRANS64 P0, [R6+URZ], R5 ;  /* 0x00000005060085a7 */ /* 0x000e64000800007f */
[----:B-1----:R-:W-:Y:S05]  /*15fe0*/  @!P0 BRA `(.L_x_4775) ;  /* 0xfffffffc00f08947 */ /* 0x002fea000383ffff */
[----:B------:R-:W-:Y:S05]  /*15ff0*/  BRA `(.L_x_4845) ;  /* 0xffffffe000707947 */ /* 0x000fea000383ffff */
.L_x_4776:
[----:B-1----:R1:W2:Y:S02]  /*16000*/  SYNCS.PHASECHK.TRANS64.TRYWAIT P0, [R7+URZ], R2 ;  /* 0x00000002070075a7 */ /* 0x0022a4000800017f */
[----:B--2---:R-:W-:Y:S05]  /*16010*/  @!P0 NANOSLEEP.SYNCS 0x989680 ;  /* 0x009896800000895d */ /* 0x004fea0003900000 */
[----:B------:R-:W2:Y:S02]  /*16020*/  @!P0 SYNCS.PHASECHK.TRANS64 P0, [R7+URZ], R2 ;  /* 0x00000002070085a7 */ /* 0x000ea4000800007f */
[----:B--2---:R-:W-:Y:S05]  /*16030*/  @!P0 BRA `(.L_x_4776) ;  /* 0xfffffffc00f08947 */ /* 0x004fea000383ffff */
[----:B------:R-:W-:Y:S05]  /*16040*/  BRA `(.L_x_4846) ;  /* 0xffffffe000647947 */ /* 0x000fea000383ffff */
.L_x_4778:
[----:B--2---:R2:W4:Y:S02]  /*16050*/  SYNCS.PHASECHK.TRANS64.TRYWAIT P0, [R4+URZ], R5 ;  /* 0x00000005040075a7 */ /* 0x004524000800017f */
[----:B----4-:R-:W-:Y:S05]  /*16060*/  @!P0 NANOSLEEP.SYNCS 0x989680 ;  /* 0x009896800000895d */ /* 0x010fea0003900000 */
[----:B------:R-:W4:Y:S02]  /*16070*/  @!P0 SYNCS.PHASECHK.TRANS64 P0, [R4+URZ], R5 ;  /* 0x00000005040085a7 */ /* 0x000f24000800007f */
[----:B----4-:R-:W-:Y:S05]  /*16080*/  @!P0 BRA `(.L_x_4778) ;  /* 0xfffffffc00f08947 */ /* 0x010fea000383ffff */
[----:B------:R-:W-:Y:S05]  /*16090*/  BRA `(.L_x_4847) ;  /* 0xffffffe000687947 */ /* 0x000fea000383ffff */
.L_x_4848:
        /* <DEDUP_REMOVED lines=14> */
.L_x_6145:


//--------------------- .text._ZN7cutlass13device_kernelIN5flash11enable_sm90INS1_16FlashAttnFwdSm90INS1_25CollectiveMainloopFwdSm90ILi2EN4cute5tupleIJNS5_1CILi1EEES8_S8_EEENS6_IJNS7_ILi128EEENS7_ILi96EEENS7_ILi64EEEEEELi256ENS_6half_tEfNS_4arch4Sm90ELb1ELb0ELb0ELb1ELb0ELb1ELb0ELb1ELb0ELb1ELb1ELb0EEENS1_21CollectiveEpilogueFwdINS6_IJSA_NS7_ILi256EEESB_EEES9_SE_SG_Li256ELb1ELb1ELb1ELb0EEENS1_36VarlenDynamicPersistentTileSchedulerILi128ELi96ELi256ELi128ELb1ELb1ELb1ELb1ELb1ELb1EEEEEEEEEvNT_6ParamsE --------------------------
	.section	.text._ZN7cutlass13device_kernelIN5flash11enable_sm90INS1_16FlashAttnFwdSm90INS1_25CollectiveMainloopFwdSm90ILi2EN4cute5tupleIJNS5_1CILi1EEES8_S8_EEENS6_IJNS7_ILi128EEENS7_ILi96EEENS7_ILi64EEEEEELi256ENS_6half_tEfNS_4arch4Sm90ELb1ELb0ELb0ELb1ELb0ELb1ELb0ELb1ELb0ELb1ELb1ELb0EEENS1_21CollectiveEpilogueFwdINS6_IJSA_NS7_ILi256EEESB_EEES9_SE_SG_Li256ELb1ELb1ELb1ELb0EEENS1_36VarlenDynamicPersistentTileSchedulerILi128ELi96ELi256ELi128ELb1ELb1ELb1ELb1ELb1ELb1EEEEEEEEEvNT_6ParamsE,"ax",@progbits
	.align	128
.text._ZN7cutlass13device_kernelIN5flash11enable_sm90INS1_16FlashAttnFwdSm90INS1_25CollectiveMainloopFwdSm90ILi2EN4cute5tupleIJNS5_1CILi1EEES8_S8_EEENS6_IJNS7_ILi128EEENS7_ILi96EEENS7_ILi64EEEEEELi256ENS_6half_tEfNS_4arch4Sm90ELb1ELb0ELb0ELb1ELb0ELb1ELb0ELb1ELb0ELb1ELb1ELb0EEENS1_21CollectiveEpilogueFwdINS6_IJSA_NS7_ILi256EEESB_EEES9_SE_SG_Li256ELb1ELb1ELb1ELb0EEENS1_36VarlenDynamicPersistentTileSchedulerILi128ELi96ELi256ELi128ELb1ELb1ELb1ELb1ELb1ELb1EEEEEEEEEvNT_6ParamsE:
        .type           _ZN7cutlass13device_kernelIN5flash11enable_sm90INS1_16FlashAttnFwdSm90INS1_25CollectiveMainloopFwdSm90ILi2EN4cute5tupleIJNS5_1CILi1EEES8_S8_EEENS6_IJNS7_ILi128EEENS7_ILi96EEENS7_ILi64EEEEEELi256ENS_6half_tEfNS_4arch4Sm90ELb1ELb0ELb0ELb1ELb0ELb1ELb0ELb1ELb0ELb1ELb1ELb0EEENS1_21CollectiveEpilogueFwdINS6_IJSA_NS7_ILi256EEESB_EEES9_SE_SG_Li256ELb1ELb1ELb1ELb0EEENS1_36VarlenDynamicPersistentTileSchedulerILi128ELi96ELi256ELi128ELb1ELb1ELb1ELb1ELb1ELb1EEEEEEEEEvNT_6ParamsE,@function
        .size           _ZN7cutlass13device_kernelIN5flash11enable_sm90INS1_16FlashAttnFwdSm90INS1_25CollectiveMainloopFwdSm90ILi2EN4cute5tupleIJNS5_1CILi1EEES8_S8_EEENS6_IJNS7_ILi128EEENS7_ILi96EEENS7_ILi64EEEEEELi256ENS_6half_tEfNS_4arch4Sm90ELb1ELb0ELb0ELb1ELb0ELb1ELb0ELb1ELb0ELb1ELb1ELb0EEENS1_21CollectiveEpilogueFwdINS6_IJSA_NS7_ILi256EEESB_EEES9_SE_SG_Li256ELb1ELb1ELb1ELb0EEENS1_36VarlenDynamicPersistentTileSchedulerILi128ELi96ELi256ELi128ELb1ELb1ELb1ELb1ELb1ELb1EEEEEEEEEvNT_6ParamsE,(.L_x_6146 - _ZN7cutlass13device_kernelIN5flash11enable_sm90INS1_16FlashAttnFwdSm90INS1_25CollectiveMainloopFwdSm90ILi2EN4cute5tupleIJNS5_1CILi1EEES8_S8_EEENS6_IJNS7_ILi128EEENS7_ILi96EEENS7_ILi64EEEEEELi256ENS_6half_tEfNS_4arch4Sm90ELb1ELb0ELb0ELb1ELb0ELb1ELb0ELb1ELb0ELb1ELb1ELb0EEENS1_21CollectiveEpilogueFwdINS6_IJSA_NS7_ILi256EEESB_EEES9_SE_SG_Li256ELb1ELb1ELb1ELb0EEENS1_36VarlenDynamicPersistentTileSchedulerILi128ELi96ELi256ELi128ELb1ELb1ELb1ELb1ELb1ELb1EEEEEEEEEvNT_6ParamsE)
        .other          _ZN7cutlass13device_kernelIN5flash11enable_sm90INS1_16FlashAttnFwdSm90INS1_25CollectiveMainloopFwdSm90ILi2EN4cute5tupleIJNS5_1CILi1EEES8_S8_EEENS6_IJNS7_ILi128EEENS7_ILi96EEENS7_ILi64EEEEEELi256ENS_6half_tEfNS_4arch4Sm90ELb1ELb0ELb0ELb1ELb0ELb1ELb0ELb1ELb0ELb1ELb1ELb0EEENS1_21CollectiveEpilogueFwdINS6_IJSA_NS7_ILi256EEESB_EEES9_SE_SG_Li256ELb1ELb1ELb1ELb0EEENS1_36VarlenDynamicPersistentTileSchedulerILi128ELi96ELi256ELi128ELb1ELb1ELb1ELb1ELb1ELb1EEEEEEEEEvNT_6ParamsE,@"STO_CUDA_ENTRY STV_DEFAULT"
_ZN7cutlass13device_kernelIN5flash11enable_sm90INS1_16FlashAttnFwdSm90INS1_25CollectiveMainloopFwdSm90ILi2EN4cute5tupleIJNS5_1CILi1EEES8_S8_EEENS6_IJNS7_ILi128EEENS7_ILi96EEENS7_ILi64EEEEEELi256ENS_6half_tEfNS_4arch4Sm90ELb1ELb0ELb0ELb1ELb0ELb1ELb0ELb1ELb0ELb1ELb1ELb0EEENS1_21CollectiveEpilogueFwdINS6_IJSA_NS7_ILi256EEESB_EEES9_SE_SG_Li256ELb1ELb1ELb1ELb0EEENS1_36VarlenDynamicPersistentTileSchedulerILi128ELi96ELi256ELi128ELb1ELb1ELb1ELb1ELb1ELb1EEEEEEEEEvNT_6ParamsE:
        /* <DEDUP_REMOVED lines=24> */
.L_x_4850:
[----:B------:R-:W-:Y:S05]  /*0180*/  BSYNC B0 ;  /* 0x0000000000007941 */ /* 0x000fea0003800000 */
.L_x_4849:
        /* <DEDUP_REMOVED lines=41> */
.L_x_4851:
        /* <DEDUP_REMOVED lines=22> */
.L_x_4852:
        /* <DEDUP_REMOVED lines=18> */
.L_x_4853:
        /* <DEDUP_REMOVED lines=22> */
.L_x_4854:
        /* <DEDUP_REMOVED lines=22> */
.L_x_4855:
        /* <DEDUP_REMOVED lines=8> */
.L_x_4858:
        /* <DEDUP_REMOVED lines=74> */
[C---:B------:R-:W-:Y:S01]  /*0e80*/  IMAD.SHL.U32 R204, R3.reuse, 0x4, RZ ;  /* 0x0000000403cc7824 */ /* 0x040fe200078e00ff */
[----:B------:R-:W-:Y:S01]  /*0e90*/  LOP3.LUT R212, R212, 0x1c0, RZ, 0xc0, !PT ;  /* 0x000001c0d4d47812 */ /* 0x000fe200078ec0ff */
[----:B------:R-:W-:Y:S01]  /*0ea0*/  IMAD.SHL.U32 R4, R4, 0x40, RZ ;  /* 0x0000004004047824 */ /* 0x000fe200078e00ff */
[----:B------:R-:W-:Y:S01]  /*0eb0*/  STL [R1+0x70], R12 ;  /* 0x0000700c01007387 */ /* 0x000fe20000100800 */
[----:B------:R-:W-:Y:S01]  /*0ec0*/  IMAD.IADD R0, R3, 0x1, -R0 ;  /* 0x0000000103007824 */ /* 0x000fe200078e0a00 */
[----:B------:R-:W-:Y:S01]  /*0ed0*/  SHF.R.S32.HI R3, RZ, 0x1f, R209 ;  /* 0x0000001fff037819 */ /* 0x000fe200000114d1 */
[----:B------:R-:W-:Y:S01]  /*0ee0*/  IMAD.IADD R9, R20, 0x1, -R9 ;  /* 0x0000000114097824 */ /* 0x000fe200078e0a09 */
[----:B------:R-:W-:Y:S01]  /*0ef0*/  SHF.R.U32.HI R3, RZ, 0x3, R212 ;  /* 0x00000003ff037819 */ /* 0x000fe200000116d4 */
[----:B------:R-:W-:Y:S01]  /*0f00*/  VIADD R220, R209, 0x40 ;  /* 0x00000040d1dc7836 */ /* 0x000fe20000000000 */
[----:B------:R-:W-:Y:S01]  /*0f10*/  LOP3.LUT R8, R212, 0x38, R16, 0xf8, !PT ;  /* 0x00000038d4087812 */ /* 0x000fe200078ef810 */
[----:B------:R-:W-:Y:S01]  /*0f20*/  IMAD.SHL.U32 R214, R9, 0x2, RZ ;  /* 0x0000000209d67824 */ /* 0x000fe200078e00ff */
[----:B------:R-:W-:Y:S01]  /*0f30*/  LOP3.LUT R217, R4, 0xfffffe00, RZ, 0xc0, !PT ;  /* 0xfffffe0004d97812 */ /* 0x000fe200078ec0ff */
[----:B------:R-:W-:Y:S01]  /*0f40*/  VIADD R219, R209, 0x80 ;  /* 0x00000080d1db7836 */ /* 0x000fe20000000000 */
[----:B------:R-:W-:Y:S01]  /*0f50*/  SHF.R.S32.HI R4, RZ, 0x1f, R220 ;  /* 0x0000001fff047819 */ /* 0x000fe200000114dc */
[----:B------:R-:W-:Y:S01]  /*0f60*/  VIADD R35, R214, 0x28 ;  /* 0x00000028d6237836 */ /* 0x000fe20000000000 */
[----:B------:R-:W-:Y:S01]  /*0f70*/  LOP3.LUT R8, R217, R8, R3, 0xf6, !PT ;  /* 0x00000008d9087212 */ /* 0x000fe200078ef603 */
[----:B------:R-:W-:Y:S01]  /*0f80*/  IMAD.SHL.U32 R4, R10, 0x8, RZ ;  /* 0x000000080a047824 */ /* 0x000fe200078e00ff */
[C---:B------:R-:W-:Y:S01]  /*0f90*/  IADD3 R38, R214.reuse, 0x10, RZ ;  /* 0x00000010d6267810 */ /* 0x040fe20007ffe0ff */
[----:B------:R-:W-:Y:S01]  /*0fa0*/  VIADD R32, R214, 0x40 ;  /* 0x00000040d6207836 */ /* 0x000fe20000000000 */
[----:B------:R-:W-:Y:S01]  /*0fb0*/  SHF.R.S32.HI R9, RZ, 0x1f, R219 ;  /* 0x0000001fff097819 */ /* 0x000fe200000114db */
[----:B------:R-:W-:Y:S01]  /*0fc0*/  IMAD R3, R8, 0x2, R19 ;  /* 0x0000000208037824 */ /* 0x000fe200078e0213 */
[----:B------:R-:W-:Y:S01]  /*0fd0*/  SHF.R.S32.HI R8, RZ, 0x1f, R38 ;  /* 0x0000001fff087819 */ /* 0x000fe20000011426 */
[C---:B------:R-:W-:Y:S01]  /*0fe0*/  VIADD R29, R214.reuse, 0x58 ;  /* 0x00000058d61d7836 */ /* 0x040fe20000000000 */
[----:B------:R-:W-:Y:S01]  /*0ff0*/  SHF.R.S32.HI R8, RZ, 0x1f, R35 ;  /* 0x0000001fff087819 */ /* 0x000fe20000011423 */
[C---:B------:R-:W-:Y:S01]  /*1000*/  VIADD R26, R214.reuse, 0x70 ;  /* 0x00000070d61a7836 */ /* 0x040fe20000000000 */
[----:B------:R0:W-:Y:S01]  /*1010*/  STL [R1+0x74], R4 ;  /* 0x0000740401007387 */ /* 0x0001e20000100800 */
[----:B------:R-:W-:Y:S01]  /*1020*/  IMAD.MOV.U32 R6, RZ, RZ, R14 ;  /* 0x000000ffff067224 */ /* 0x000fe200078e000e */
        /* <DEDUP_REMOVED lines=9> */
[C---:B0-----:R-:W-:Y:S01]  /*10c0*/  VIADD R4, R214.reuse, 0xc8 ;  /* 0x000000c8d6047836 */ /* 0x041fe20000000000 */
[----:B------:R-:W-:Y:S01]  /*10d0*/  SHF.R.S32.HI R8, RZ, 0x1f, R14 ;  /* 0x0000001fff087819 */ /* 0x000fe2000001140e */
[----:B------:R-:W-:Y:S01]  /*10e0*/  IMAD.MOV.U32 R5, RZ, RZ, R13 ;  /* 0x000000ffff057224 */ /* 0x000fe200078e000d */
[----:B------:R-:W-:Y:S01]  /*10f0*/  SHF.R.S32.HI R8, RZ, 0x1f, R10 ;  /* 0x0000001fff087819 */ /* 0x000fe2000001140a */
[C---:B-1----:R-:W-:Y:S01]  /*1100*/  VIADD R3, R214.reuse, 0xd0 ;  /* 0x000000d0d6037836 */ /* 0x042fe20000000000 */
[----:B------:R-:W-:Y:S01]  /*1110*/  SHF.R.S32.HI R10, RZ, 0x1f, R9 ;  /* 0x0000001fff0a7819 */ /* 0x000fe20000011409 */
[----:B------:R-:W-:Y:S01]  /*1120*/  IMAD.MOV.U32 R7, RZ, RZ, R15 ;  /* 0x000000ffff077224 */ /* 0x000fe200078e000f */
[----:B------:R-:W-:Y:S01]  /*1130*/  SHF.R.S32.HI R9, RZ, 0x1f, R4 ;  /* 0x0000001fff097819 */ /* 0x000fe20000011404 */
[C---:B------:R-:W-:Y:S01]  /*1140*/  VIADD R237, R214.reuse, 0xd8 ;  /* 0x000000d8d6ed7836 */ /* 0x040fe20000000000 */
[----:B------:R-:W-:Y:S01]  /*1150*/  SHF.R.S32.HI R8, RZ, 0x1f, R3 ;  /* 0x0000001fff087819 */ /* 0x000fe20000011403 */
[----:B------:R-:W-:-:S02]  /*1160*/  VIADD R236, R214, 0xe0 ;  /* 0x000000e0d6ec7836 */ /* 0x000fc40000000000 */
        /* <DEDUP_REMOVED lines=39> */
[----:B------:R-:W-:-:S07]  /*13e0*/  SHF.R.S32.HI R3, RZ, 0x1f, R233 ;  /* 0x0000001fff037819 */ /* 0x000fce00000114e9 */
.L_x_5019:
[----:B01----:R-:W0:Y:S02]  /*13f0*/  LDC.64 R8, c[0x0][0xc88] ;  /* 0x00032200ff087b82 */ /* 0x003e240000000a00 */
[----:B0-----:R-:W-:-:S05]  /*1400*/  IMAD.WIDE R8, R7, 0x4, R8 ;  /* 0x0000000407087825 */ /* 0x001fca00078e0208 */
[----:B--2---:R-:W2:Y:S01]  /*1410*/  LDG.E R224, desc[UR40][R8.64] ;  /* 0x0000002808e07981 */ /* 0x004ea2000c1e1900 */
[----:B------:R-:W-:Y:S05]  /*1420*/  YIELD ;  /* 0x0000000000007946 */ /* 0x000fea0003800000 */
[----:B------:R-:W-:Y:S01]  /*1430*/  ULDC.64 UR4, c[0x0][0xa28] ;  /* 0x00028a0000047ab9 */ /* 0x000fe20000000a00 */
[----:B------:R-:W-:Y:S01]  /*1440*/  ULDC.64 UR8, c[0x0][0xa18] ;  /* 0x0002860000087ab9 */ /* 0x000fe20000000a00 */
[----:B------:R-:W-:Y:S01]  /*1450*/  ISETP.NE.U32.AND P1, PT, RZ, UR4, PT ;  /* 0x00000004ff007c0c */ /* 0x000fe2000bf25070 */
[----:B------:R-:W-:Y:S01]  /*1460*/  ULDC.64 UR6, c[0x0][0xa08] ;  /* 0x0002820000067ab9 */ /* 0x000fe20000000a00 */
[----:B------:R-:W-:Y:S01]  /*1470*/  IMAD.MOV.U32 R15, RZ, RZ, RZ ;  /* 0x000000ffff0f7224 */ /* 0x000fe200078e00ff */
[----:B------:R-:W-:Y:S01]  /*1480*/  ISETP.NE.U32.AND P0, PT, RZ, UR6, PT ;  /* 0x00000006ff007c0c */ /* 0x000fe2000bf05070 */
[----:B-----5:R-:W-:Y:S01]  /*1490*/  IMAD.MOV.U32 R31, RZ, RZ, RZ ;  /* 0x000000ffff1f7224 */ /* 0x020fe200078e00ff */
[----:B------:R-:W-:-:S02]  /*14a0*/  ISETP.NE.AND.EX P1, PT, RZ, UR5, PT, P1 ;  /* 0x00000005ff007c0c */ /* 0x000fc4000bf25310 */
[----:B------:R-:W-:Y:S02]  /*14b0*/  ISETP.NE.AND.EX P0, PT, RZ, UR7, PT, P0 ;  /* 0x00000007ff007c0c */ /* 0x000fe4000bf05300 */
[----:B--2-4-:R-:W-:Y:S01]  /*14c0*/  SHF.R.S32.HI R0, RZ, 0x1f, R224 ;  /* 0x0000001fff007819 */ /* 0x014fe200000114e0 */
        /* <DEDUP_REMOVED lines=24> */
[----:B------:R-:W-:Y:S01]  /*1650*/  MOV R24, UR5 ;  /* 0x0000000500187c02 */ /* 0x000fe20008000f00 */
        /* <DEDUP_REMOVED lines=11> */
.L_x_4860:
[----:B------:R-:W-:Y:S01]  /*1710*/  ULDC.64 UR4, c[0x0][0xa20] ;  /* 0x0002880000047ab9 */ /* 0x000fe20000000a00 */
[C---:B------:R-:W-:Y:S02]  /*1720*/  LOP3.LUT R3, R6.reuse, 0xff000000, RZ, 0xc0, !PT ;  /* 0xff00000006037812 */ /* 0x040fe400078ec0ff */
        /* <DEDUP_REMOVED lines=11> */
.L_x_4861:
[----:B------:R-:W-:Y:S05]  /*17e0*/  @!P0 BRA `(.L_x_4862) ;  /* 0x00000000000c8947 */ /* 0x000fea0003800000 */
[----:B------:R-:W2:Y:S04]  /*17f0*/  LDG.E R3, desc[UR40][R12.64] ;  /* 0x000000280c037981 */ /* 0x000ea8000c1e1900 */
[----:B------:R-:W2:Y:S02]  /*1800*/  LDG.E R30, desc[UR40][R12.64+0x4] ;  /* 0x000004280c1e7981 */ /* 0x000ea4000c1e1900 */
[----:B--2---:R-:W-:-:S07]  /*1810*/  IMAD.IADD R30, R30, 0x1, -R3 ;  /* 0x000000011e1e7824 */ /* 0x004fce00078e0a03 */
.L_x_4862:
[----:B------:R-:W-:Y:S01]  /*1820*/  ULDC.64 UR4, c[0x0][0xa10] ;  /* 0x0002840000047ab9 */ /* 0x000fe20000000a00 */
[----:B------:R-:W1:Y:S01]  /*1830*/  LDC R4, c[0x0][0x448] ;  /* 0x00011200ff047b82 */ /* 0x000e620000000800 */
[----:B------:R-:W-:-:S04]  /*1840*/  ISETP.NE.U32.AND P0, PT, RZ, UR4, PT ;  /* 0x00000004ff007c0c */ /* 0x000fc8000bf05070 */
[----:B------:R-:W-:Y:S01]  /*1850*/  ISETP.NE.AND.EX P0, PT, RZ, UR5, PT, P0 ;  /* 0x00000005ff007c0c */ /* 0x000fe2000bf05300 */
[----:B------:R-:W-:-:S12]  /*1860*/  ULDC.64 UR4, c[0x0][0xa30] ;  /* 0x00028c0000047ab9 */ /* 0x000fd80000000a00 */
[----:B0-----:R-:W0:Y:S02]  /*1870*/  @P0 LDC.64 R6, c[0x0][0xa10] ;  /* 0x00028400ff060b82 */ /* 0x001e240000000a00 */
[----:B0-----:R-:W-:-:S05]  /*1880*/  @P0 IMAD.WIDE R6, R224, 0x4, R6 ;  /* 0x00000004e0060825 */ /* 0x001fca00078e0206 */
[----:B------:R-:W2:Y:S04]  /*1890*/  @P0 LDG.E R0, desc[UR40][R6.64] ;  /* 0x0000002806000981 */ /* 0x000ea8000c1e1900 */
[----:B------:R0:W2:Y:S01]  /*18a0*/  @P0 LDG.E R3, desc[UR40][R6.64+0x4] ;  /* 0x0000042806030981 */ /* 0x0000a2000c1e1900 */
[----:B------:R-:W-:Y:S01]  /*18b0*/  ISETP.NE.U32.AND P1, PT, RZ, UR4, PT ;  /* 0x00000004ff007c0c */ /* 0x000fe2000bf25070 */
[----:B-----5:R-:W-:-:S03]  /*18c0*/  IMAD.MOV.U32 R152, RZ, RZ, R30 ;  /* 0x000000ffff987224 */ /* 0x020fc600078e001e */
[----:B------:R-:W-:-:S13]  /*18d0*/  ISETP.NE.AND.EX P1, PT, RZ, UR5, PT, P1 ;  /* 0x00000005ff007c0c */ /* 0x000fda000bf25310 */
[----:B------:R-:W-:-:S04]  /*18e0*/  @P1 IADD3 R8, P2, R225, UR4, RZ ;  /* 0x00000004e1081c10 */ /* 0x000fc8000ff5e0ff */
[----:B------:R-:W-:-:S05]  /*18f0*/  @P1 IADD3.X R9, R227, UR5, RZ, P2, !PT ;  /* 0x00000005e3091c10 */ /* 0x000fca00097fe4ff */
[----:B------:R3:W5:Y:S01]  /*1900*/  @P1 LDG.E R152, desc[UR40][R8.64] ;  /* 0x0000002808981981 */ /* 0x000762000c1e1900 */
[----:B-1----:R-:W-:Y:S01]  /*1910*/  ISETP.NE.AND P1, PT, R4, 0x1, PT ;  /* 0x000000010400780c */ /* 0x002fe20003f25270 */
[----:B------:R-:W-:Y:S01]  /*1920*/  IMAD.SHL.U32 R210, R5, 0x80, RZ ;  /* 0x0000008005d27824 */ /* 0x000fe200078e00ff */
[----:B------:R-:W-:Y:S01]  /*1930*/  BSSY B0, `(.L_x_4863) ;  /* 0x0000035000007945 */ /* 0x000fe20003800000 */
[----:B------:R-:W-:Y:S01]  /*1940*/  IMAD.IADD R15, R30, 0x1, -R15 ;  /* 0x000000011e0f7824 */ /* 0x000fe200078e0a0f */
[----:B------:R-:W-:Y:S01]  /*1950*/  LOP3.LUT R231, R223, 0xff, RZ, 0xc0, !PT ;  /* 0x000000ffdfe77812 */ /* 0x000fe200078ec0ff */
[----:B------:R-:W-:Y:S01]  /*1960*/  VIADD R4, R210, 0x7f ;  /* 0x0000007fd2047836 */ /* 0x000fe20000000000 */
[----:B------:R-:W-:-:S07]  /*1970*/  SHF.R.U32.HI R223, RZ, 0x10, R223 ;  /* 0x00000010ffdf7819 */ /* 0x000fce00000116df */
[----:B------:R-:W1:Y:S08]  /*1980*/  @P1 LDC R11, c[0x0][0x44c] ;  /* 0x00011300ff0b1b82 */ /* 0x000e700000000800 */
[----:B0-----:R-:W0:Y:S01]  /*1990*/  @P1 LDC R7, c[0x0][0x450] ;  /* 0x00011400ff071b82 */ /* 0x001e220000000800 */
[----:B--2---:R-:W-:Y:S02]  /*19a0*/  @P0 IMAD.IADD R24, R3, 0x1, -R0 ;  /* 0x0000000103180824 */ /* 0x004fe400078e0a00 */
[----:B-1----:R-:W-:-:S04]  /*19b0*/  @P1 IMAD.HI.U32 R0, R4, R11, RZ ;  /* 0x0000000b04001227 */ /* 0x002fc800078e00ff */
[----:B------:R-:W-:Y:S01]  /*19c0*/  IMAD.IADD R213, R15, 0x1, R24 ;  /* 0x000000010fd57824 */ /* 0x000fe200078e0218 */
[----:B0-----:R-:W-:-:S03]  /*19d0*/  @P1 SHF.R.U32.HI R4, RZ, R7, R0 ;  /* 0x00000007ff041219 */ /* 0x001fc60000011600 */
[C---:B------:R-:W-:Y:S01]  /*19e0*/  VIADD R0, R213.reuse, 0x5f ;  /* 0x0000005fd5007836 */ /* 0x040fe20000000000 */
[----:B------:R-:W-:-:S03]  /*19f0*/  IADD3 R60, R213, 0x60, -R211 ;  /* 0x00000060d53c7810 */ /* 0x000fc60007ffe8d3 */
[----:B------:R-:W-:-:S04]  /*1a00*/  IMAD.HI R0, R0, 0x2aaaaaab, RZ ;  /* 0x2aaaaaab00007827 */ /* 0x000fc800078e02ff */
[----:B------:R-:W-:Y:S01]  /*1a10*/  IMAD.IADD R4, R60, 0x1, R4 ;  /* 0x000000013c047824 */ /* 0x000fe200078e0204 */
[----:B------:R-:W-:-:S03]  /*1a20*/  SHF.R.U32.HI R29, RZ, 0x1f, R0 ;  /* 0x0000001fff1d7819 */ /* 0x000fc60000011600 */
[----:B------:R-:W-:Y:S01]  /*1a30*/  IMAD.HI R4, R4, 0x2aaaaaab, RZ ;  /* 0x2aaaaaab04047827 */ /* 0x000fe200078e02ff */
[----:B------:R-:W-:-:S03]  /*1a40*/  LEA.HI.SX32 R29, R0, R29, 0x1c ;  /* 0x0000001d001d7211 */ /* 0x000fc600078fe2ff */
[----:B------:R-:W-:Y:S01]  /*1a50*/  IMAD.MOV.U32 R0, RZ, RZ, RZ ;  /* 0x000000ffff007224 */ /* 0x000fe200078e00ff */
[----:B------:R-:W-:-:S04]  /*1a60*/  SHF.R.U32.HI R3, RZ, 0x1f, R4 ;  /* 0x0000001fff037819 */ /* 0x000fc80000011604 */
[----:B------:R-:W-:-:S04]  /*1a70*/  LEA.HI.SX32 R4, R4, R3, 0x1c ;  /* 0x0000000304047211 */ /* 0x000fc800078fe2ff */
[----:B---3--:R-:W-:-:S04]  /*1a80*/  VIMNMX R9, R29, R4, PT ;  /* 0x000000041d097248 */ /* 0x008fc80003fe0100 */
[----:B------:R-:W-:-:S13]  /*1a90*/  ISETP.GE.AND P0, PT, R9, 0x1, PT ;  /* 0x000000010900780c */ /* 0x000fda0003f06270 */
        /* <DEDUP_REMOVED lines=30> */
.L_x_4864:
[----:B------:R-:W-:Y:S05]  /*1c80*/  BSYNC B0 ;  /* 0x0000000000007941 */ /* 0x000fea0003800000 */
.L_x_4863:
        /* <DEDUP_REMOVED lines=37> */
.L_x_4867:
[----:B------:R-:W-:Y:S05]  /*1ee0*/  BSYNC B6 ;  /* 0x0000000000067941 */ /* 0x000fea0003800000 */
.L_x_4866:
[----:B------:R-:W-:Y:S01]  /*1ef0*/  VIADD R25, R19, 0x400 ;  /* 0x0000040013197836 */ /* 0x000fe20000000000 */
[----:B------:R-:W-:Y:S04]  /*1f00*/  BSSY B6, `(.L_x_4868) ;  /* 0x0000013000067945 */ /* 0x000fe80003800000 */
[----:B------:R-:W-:-:S13]  /*1f10*/  LOP3.LUT P0, RZ, R25, 0x3ff, RZ, 0xc0, !PT ;  /* 0x000003ff19ff7812 */ /* 0x000fda000780c0ff */
[----:B------:R-:W-:Y:S05]  /*1f20*/  @!P0 BRA `(.L_x_4869) ;  /* 0x0000000000408947 */ /* 0x000fea0003800000 */
[----:B------:R-:W-:Y:S01]  /*1f30*/  MOV R14, 0x0 ;  /* 0x00000000000e7802 */ /* 0x000fe20000000f00 */
[----:B------:R-:W-:Y:S01]  /*1f40*/  ULDC.64 UR4, c[0x4][0x98] ;  /* 0x0100260000047ab9 */ /* 0x000fe20000000a00 */
[----:B------:R-:W-:Y:S01]  /*1f50*/  ULDC.64 UR6, c[0x4][0xa0] ;  /* 0x0100280000067ab9 */ /* 0x000fe20000000a00 */
[----:B------:R-:W-:Y:S01]  /*1f60*/  MOV R4, UR4 ;  /* 0x0000000400047c02 */ /* 0x000fe20008000f00 */
[----:B------:R-:W-:Y:S01]  /*1f70*/  IMAD.U32 R5, RZ, RZ, UR5 ;  /* 0x00000005ff057e24 */ /* 0x000fe2000f8e00ff */
[----:B------:R-:W-:Y:S01]  /*1f80*/  ULDC.64 UR4, c[0x4][0x18] ;  /* 0x0100060000047ab9 */ /* 0x000fe20000000a00 */
        /* <DEDUP_REMOVED lines=9> */
[----:B0----5:R-:W-:Y:S05]  /*2020*/  CALL.ABS.NOINC R14 ;  /* 0x000000000e007343 */ /* 0x021fea0003c00000 */
.L_x_4869:
[----:B------:R-:W-:Y:S05]  /*2030*/  BSYNC B6 ;  /* 0x0000000000067941 */ /* 0x000fea0003800000 */
.L_x_4868:
        /* <DEDUP_REMOVED lines=9> */
[----:B------:R-:W3:Y:S08]  /*20d0*/  LDC R75, c[0x0][0x3f4] ;  /* 0x0000fd00ff4b7b82 */ /* 0x000ef00000000800 */
[----:B------:R-:W-:Y:S01]  /*20e0*/  @P0 IADD3 R6, P1, R225, UR4, RZ ;  /* 0x00000004e1060c10 */ /* 0x000fe2000ff3e0ff */
[----:B------:R-:W-:-:S02]  /*20f0*/  VIADD R64, R16, 0x60 ;  /* 0x0000006010407836 */ /* 0x000fc40000000000 */
[----:B------:R-:W-:Y:S01]  /*2100*/  VIADD R12, R16, 0xe0 ;  /* 0x000000e0100c7836 */ /* 0x000fe20000000000 */
[----:B------:R-:W-:Y:S01]  /*2110*/  @P0 IADD3.X R7, R227, UR5, RZ, P1, !PT ;  /* 0x00000005e3070c10 */ /* 0x000fe20008ffe4ff */
[----:B------:R-:W-:Y:S01]  /*2120*/  ULDC.64 UR4, c[0x0][0xa08] ;  /* 0x0002820000047ab9 */ /* 0x000fe20000000a00 */
[----:B------:R-:W4:Y:S03]  /*2130*/  LDC.64 R14, c[0x0][0x3f8] ;  /* 0x0000fe00ff0e7b82 */ /* 0x000f260000000a00 */
[----:B------:R2:W3:Y:S01]  /*2140*/  @P0 LDG.E R0, desc[UR40][R6.64] ;  /* 0x0000002806000981 */ /* 0x0004e2000c1e1900 */
        /* <DEDUP_REMOVED lines=15> */
[----:B------:R-:W-:Y:S01]  /*2240*/  SHF.R.S32.HI R73, RZ, 0x1f, R229 ;  /* 0x0000001fff497819 */ /* 0x000fe200000114e5 */
[----:B------:R-:W-:Y:S01]  /*2250*/  VIADD R65, R16, 0x80 ;  /* 0x0000008010417836 */ /* 0x000fe20000000000 */
[----:B------:R-:W-:Y:S01]  /*2260*/  SHF.R.S32.HI R6, RZ, 0x1f, R11 ;  /* 0x0000001fff067819 */ /* 0x000fe2000001140b */
[----:B------:R-:W-:Y:S01]  /*2270*/  IMAD.WIDE.U32 R4, R222, UR4, R4 ;  /* 0x00000004de047c25 */ /* 0x000fe2000f8e0004 */
[----:B----4-:R-:W-:-:S02]  /*2280*/  SHF.L.U64.HI R69, R14, 0x6, R15 ;  /* 0x000000060e457819 */ /* 0x010fc4000001020f */
[----:B------:R-:W-:Y:S01]  /*2290*/  LEA.HI R36, R6, R11, RZ, 0x2 ;  /* 0x0000000b06247211 */ /* 0x000fe200078f10ff */
[----:B------:R-:W-:Y:S01]  /*22a0*/  IMAD R5, R222, UR5, R5 ;  /* 0x00000005de057c24 */ /* 0x000fe2000f8e0205 */
[----:B------:R-:W-:Y:S01]  /*22b0*/  ULDC.64 UR4, c[0x0][0x310] ;  /* 0x0000c40000047ab9 */ /* 0x000fe20000000a00 */
[----:B------:R-:W-:Y:S01]  /*22c0*/  IMAD R6, R232, R8, RZ ;  /* 0x00000008e8067224 */ /* 0x000fe200078e02ff */
[----:B------:R-:W-:Y:S01]  /*22d0*/  SHF.R.S32.HI R36, RZ, 0x1f, R36 ;  /* 0x0000001fff247819 */ /* 0x000fe20000011424 */
[----:B------:R-:W-:Y:S01]  /*22e0*/  VIADD R11, R16, 0xc0 ;  /* 0x000000c0100b7836 */ /* 0x000fe20000000000 */
[----:B0-----:R-:W-:Y:S01]  /*22f0*/  SHF.L.U64.HI R71, R56, 0x6, R57 ;  /* 0x0000000638477819 */ /* 0x001fe20000010239 */
[----:B------:R-:W-:Y:S01]  /*2300*/  IMAD R10, R23, R9, R6 ;  /* 0x00000009170a7224 */ /* 0x000fe200078e0206 */
[----:B------:R-:W-:Y:S01]  /*2310*/  LEA.HI R36, R36, R23, RZ, 0x3 ;  /* 0x0000001724247211 */ /* 0x000fe200078f18ff */
[----:B------:R-:W-:Y:S02]  /*2320*/  VIADD R66, R16, 0xa0 ;  /* 0x000000a010427836 */ /* 0x000fe40000000000 */
[----:B------:R-:W-:Y:S01]  /*2330*/  IMAD.SHL.U32 R68, R8, 0x40, RZ ;  /* 0x0000004008447824 */ /* 0x000fe200078e00ff */
[----:B------:R-:W-:Y:S01]  /*2340*/  LOP3.LUT R36, R36, 0xfffffff8, RZ, 0xc0, !PT ;  /* 0xfffffff824247812 */ /* 0x000fe200078ec0ff */
[----:B------:R-:W-:-:S02]  /*2350*/  IMAD R30, R232, R56, RZ ;  /* 0x00000038e81e7224 */ /* 0x000fc400078e02ff */
[----:B------:R-:W-:Y:S01]  /*2360*/  VIADD R74, R38, 0x8 ;  /* 0x00000008264a7836 */ /* 0x000fe20000000000 */
[----:B------:R-:W-:Y:S01]  /*2370*/  SHF.R.U32.HI R38, RZ, 0x3, R212 ;  /* 0x00000003ff267819 */ /* 0x000fe200000116d4 */
        /* <DEDUP_REMOVED lines=8> */
[----:B------:R-:W-:Y:S02]  /*2400*/  IMAD R77, R15, 0x60, RZ ;  /* 0x000000600f4d7824 */ /* 0x000fe400078e02ff */
[----:B------:R-:W-:Y:S02]  /*2410*/  IMAD.SHL.U32 R70, R14, 0x40, RZ ;  /* 0x000000400e467824 */ /* 0x000fe400078e00ff */
[----:B------:R-:W-:Y:S02]  /*2420*/  IMAD R41, R57, 0x60, RZ ;  /* 0x0000006039297824 */ /* 0x000fe400078e02ff */
[----:B------:R-:W-:-:S02]  /*2430*/  IMAD.SHL.U32 R72, R56, 0x40, RZ ;  /* 0x0000004038487824 */ /* 0x000fc400078e00ff */
[----:B-----5:R-:W-:Y:S01]  /*2440*/  IMAD.WIDE.U32 R30, R152, R56, R30 ;  /* 0x00000038981e7225 */ /* 0x020fe200078e001e */
[----:B---3--:R-:W-:Y:S02]  /*2450*/  SHF.R.S32.HI R3, RZ, 0x1f, R0 ;  /* 0x0000001fff037819 */ /* 0x008fe40000011400 */
[----:B------:R-:W-:Y:S02]  /*2460*/  SEL R21, R0, RZ, !P0 ;  /* 0x000000ff00157207 */ /* 0x000fe40004000000 */
[----:B------:R-:W-:-:S03]  /*2470*/  SEL R13, R3, RZ, !P0 ;  /* 0x000000ff030d7207 */ /* 0x000fc60004000000 */
[----:B------:R-:W-:-:S04]  /*2480*/  IMAD.WIDE.U32 R4, R21, UR4, R4 ;  /* 0x0000000415047c25 */ /* 0x000fc8000f8e0004 */
[----:B------:R-:W-:Y:S01]  /*2490*/  IMAD R0, R13, UR4, RZ ;  /* 0x000000040d007c24 */ /* 0x000fe2000f8e02ff */
[----:B------:R-:W-:-:S03]  /*24a0*/  IADD3 R3, P2, R4, R62, RZ ;  /* 0x0000003e04037210 */ /* 0x000fc60007f5e0ff */
[----:B------:R-:W-:Y:S01]  /*24b0*/  IMAD R61, R21, UR5, R0 ;  /* 0x00000005153d7c24 */ /* 0x000fe2000f8e0200 */
[----:B------:R-:W-:Y:S05]  /*24c0*/  @!P6 WARPSYNC.ALL ;  /* 0x000000000000e948 */ /* 0x000fea0003800000 */
[C---:B------:R-:W-:Y:S01]  /*24d0*/  VIADD R0, R16.reuse, 0x20 ;  /* 0x0000002010007836 */ /* 0x040fe20000000000 */
[----:B------:R-:W-:Y:S01]  /*24e0*/  ULDC UR4, c[0x0][0x320] ;  /* 0x0000c80000047ab9 */ /* 0x000fe20000000800 */
[----:B------:R-:W-:Y:S01]  /*24f0*/  IMAD.IADD R61, R5, 0x1, R61 ;  /* 0x00000001053d7824 */ /* 0x000fe200078e023d */
[----:B------:R-:W-:Y:S01]  /*2500*/  @!P6 BAR.SYNC.DEFER_BLOCKING 0x9, 0x100 ;  /* 0x024400000000eb1d */ /* 0x000fe20000010000 */
[----:B------:R-:W-:-:S02]  /*2510*/  ISETP.GE.AND P0, PT, R16, UR4, PT ;  /* 0x0000000410007c0c */ /* 0x000fc4000bf06270 */
[----:B------:R-:W-:Y:S02]  /*2520*/  ISETP.GE.AND P1, PT, R0, UR4, PT ;  /* 0x0000000400007c0c */ /* 0x000fe4000bf26270 */
[----:B------:R-:W-:Y:S01]  /*2530*/  IADD3.X R62, R61, R63, R10, P2, !PT ;  /* 0x0000003f3d3e7210 */ /* 0x000fe200017fe40a */
[----:B------:R-:W-:Y:S01]  /*2540*/  VIADD R63, R16, 0x40 ;  /* 0x00000040103f7836 */ /* 0x000fe20000000000 */
[----:B------:R-:W-:Y:S01]  /*2550*/  SEL R7, RZ, 0xffffffff, P1 ;  /* 0xffffffffff077807 */ /* 0x000fe20000800000 */
[----:B------:R-:W-:Y:S01]  /*2560*/  ULDC.64 UR6, c[0x0][0x330] ;  /* 0x0000cc0000067ab9 */ /* 0x000fe20000000a00 */
[----:B------:R-:W-:Y:S02]  /*2570*/  SEL R6, RZ, 0x1, P0 ;  /* 0x00000001ff067807 */ /* 0x000fe40000000000 */
[----:B------:R-:W-:Y:S01]  /*2580*/  ISETP.GE.AND P0, PT, R63, UR4, PT ;  /* 0x000000043f007c0c */ /* 0x000fe2000bf06270 */
[----:B------:R-:W-:Y:S01]  /*2590*/  IMAD.SHL.U32 R7, R7, 0x2, RZ ;  /* 0x0000000207077824 */ /* 0x000fe200078e00ff */
[----:B------:R-:W-:-:S02]  /*25a0*/  ISETP.GE.AND P1, PT, R64, UR4, PT ;  /* 0x0000000440007c0c */ /* 0x000fc4000bf26270 */
        /* <DEDUP_REMOVED lines=8> */
[----:B------:R-:W-:Y:S02]  /*2630*/  LOP3.LUT R10, R12, R10, R11, 0xfe, !PT ;  /* 0x0000000a0c0a7212 */ /* 0x000fe400078efe0b */
[----:B------:R-:W-:Y:S01]  /*2640*/  ISETP.GE.AND P1, PT, R66, UR4, PT ;  /* 0x0000000442007c0c */ /* 0x000fe2000bf26270 */
[----:B------:R-:W-:Y:S01]  /*2650*/  ULDC.64 UR4, c[0x0][0x338] ;  /* 0x0000ce0000047ab9 */ /* 0x000fe20000000a00 */
[----:B------:R-:W-:Y:S01]  /*2660*/  SEL R11, RZ, 0x10, P0 ;  /* 0x00000010ff0b7807 */ /* 0x000fe20000000000 */
[----:B------:R-:W-:Y:S01]  /*2670*/  IMAD R13, R13, UR4, RZ ;  /* 0x000000040d0d7c24 */ /* 0x000fe2000f8e02ff */
[----:B------:R-:W-:Y:S01]  /*2680*/  ISETP.GE.AND P0, PT, R16, R75, PT ;  /* 0x0000004b1000720c */ /* 0x000fe20003f06270 */
[----:B------:R-:W-:Y:S01]  /*2690*/  IMAD.WIDE.U32 R6, R21, UR4, R6 ;  /* 0x0000000415067c25 */ /* 0x000fe2000f8e0006 */
[----:B------:R-:W-:Y:S01]  /*26a0*/  SEL R12, RZ, 0x20, P1 ;  /* 0x00000020ff0c7807 */ /* 0x000fe20000800000 */
[----:B------:R-:W-:Y:S01]  /*26b0*/  ULDC UR4, c[0x0][0x2f4] ;  /* 0x0000bd0000047ab9 */ /* 0x000fe20000000800 */
[----:B------:R-:W-:Y:S01]  /*26c0*/  SEL R35, R75, RZ, P0 ;  /* 0x000000ff4b237207 */ /* 0x000fe20000000000 */
[----:B------:R-:W-:Y:S01]  /*26d0*/  IMAD R93, R21, UR5, R13 ;  /* 0x00000005155d7c24 */ /* 0x000fe2000f8e020d */
[----:B------:R-:W-:Y:S01]  /*26e0*/  LOP3.LUT R11, R12, R10, R11, 0xfe, !PT ;  /* 0x0000000a0c0b7212 */ /* 0x000fe200078efe0b */
[----:B------:R-:W-:Y:S01]  /*26f0*/  IMAD.WIDE.U32 R12, R23, R14, R16 ;  /* 0x0000000e170c7225 */ /* 0x000fe200078e0010 */
[----:B------:R-:W-:-:S02]  /*2700*/  SEL R10, RZ, 0x40, P2 ;  /* 0x00000040ff0a7807 */ /* 0x000fc40001000000 */
[----:B------:R-:W-:Y:S01]  /*2710*/  IADD3 R58, P1, R23, R58, RZ ;  /* 0x0000003a173a7210 */ /* 0x000fe20007f3e0ff */
[----:B------:R-:W-:Y:S01]  /*2720*/  IMAD.IADD R35, R16, 0x1, R35 ;  /* 0x0000000110237824 */ /* 0x000fe200078e0223 */
[----:B------:R-:W-:Y:S01]  /*2730*/  LOP3.LUT R95, R11, R10, RZ, 0xfc, !PT ;  /* 0x0000000a0b5f7212 */ /* 0x000fe200078efcff */
[CC--:B------:R-:W-:Y:S01]  /*2740*/  IMAD R10, R232.reuse, R14.reuse, RZ ;  /* 0x0000000ee80a7224 */ /* 0x0c0fe200078e02ff */
[----:B------:R-:W-:Y:S01]  /*2750*/  SEL R94, RZ, 0xffffff80, P3 ;  /* 0xffffff80ff5e7807 */ /* 0x000fe20001800000 */
[----:B------:R-:W-:Y:S01]  /*2760*/  IMAD.X R59, R232, 0x1, R33, P1 ;  /* 0x00000001e83b7824 */ /* 0x000fe200008e0621 */
[----:B------:R-:W-:Y:S01]  /*2770*/  SHF.R.S32.HI R32, RZ, 0x1f, R35 ;  /* 0x0000001fff207819 */ /* 0x000fe20000011423 */
[C---:B------:R-:W-:Y:S01]  /*2780*/  IMAD R37, R23.reuse, R15, R10 ;  /* 0x0000000f17257224 */ /* 0x040fe200078e020a */
[----:B------:R-:W-:Y:S01]  /*2790*/  LOP3.LUT P1, RZ, R36, 0x4, RZ, 0xc0, !PT ;  /* 0x0000000424ff7812 */ /* 0x000fe2000782c0ff */
[----:B------:R-:W-:Y:S01]  /*27a0*/  IMAD.WIDE.U32 R10, R23, R14, R204 ;  /* 0x0000000e170a7225 */ /* 0x000fe200078e00cc */
[----:B------:R-:W-:-:S02]  /*27b0*/  LEA.HI R32, R32, R35, RZ, 0x3 ;  /* 0x0000002320207211 */ /* 0x000fc400078f18ff */
[----:B------:R-:W-:Y:S01]  /*27c0*/  SEL R89, R89, 0xffffffe0, !P1 ;  /* 0xffffffe059597807 */ /* 0x000fe20004800000 */
[----:B------:R-:W-:Y:S01]  /*27d0*/  IMAD R35, R9, 0x60, RZ ;  /* 0x0000006009237824 */ /* 0x000fe200078e02ff */
[--C-:B------:R-:W-:Y:S01]  /*27e0*/  LOP3.LUT R33, R212, 0x38, R32.reuse, 0xf8, !PT ;  /* 0x00000038d4217812 */ /* 0x100fe200078ef820 */
[----:B------:R-:W-:Y:S01]  /*27f0*/  IMAD.WIDE.U32 R8, R8, 0x60, RZ ;  /* 0x0000006008087825 */ /* 0x000fe200078e00ff */
[----:B------:R-:W-:Y:S02]  /*2800*/  LOP3.LUT R85, R32, 0xfffffff8, RZ, 0xc0, !PT ;  /* 0xfffffff820557812 */ /* 0x000fe400078ec0ff */
[----:B------:R-:W-:Y:S01]  /*2810*/  LOP3.LUT R88, R33, R38, RZ, 0x3c, !PT ;  /* 0x0000002621587212 */ /* 0x000fe200078e3cff */
[----:B------:R-:W-:Y:S01]  /*2820*/  IMAD.IADD R11, R11, 0x1, R37 ;  /* 0x000000010b0b7824 */ /* 0x000fe200078e0225 */
[----:B------:R-:W-:Y:S01]  /*2830*/  LOP3.LUT R33, R83, 0x38, R32, 0xf8, !PT ;  /* 0x0000003853217812 */ /* 0x000fe200078ef820 */
[----:B------:R-:W-:Y:S01]  /*2840*/  IMAD.IADD R13, R37, 0x1, R13 ;  /* 0x00000001250d7824 */ /* 0x000fe200078e020d */
[----:B------:R-:W-:Y:S01]  /*2850*/  SHF.R.S32.HI R37, RZ, 0x1f, R152 ;  /* 0x0000001fff257819 */ /* 0x000fe20000011498 */
[----:B------:R-:W-:Y:S01]  /*2860*/  IMAD.IADD R76, R9, 0x1, R35 ;  /* 0x00000001094c7824 */ /* 0x000fe200078e0223 */
[----:B------:R-:W-:Y:S01]  /*2870*/  LOP3.LUT R35, R83, 0x18, R16, 0xf8, !PT ;  /* 0x0000001853237812 */ /* 0x000fe200078ef810 */
[----:B------:R-:W-:Y:S01]  /*2880*/  IMAD.WIDE.U32 R20, R23, R56, R204 ;  /* 0x0000003817147225 */ /* 0x000fe200078e00cc */
[----:B------:R-:W-:-:S02]  /*2890*/  LOP3.LUT R33, R33, R86, RZ, 0x3c, !PT ;  /* 0x0000005621217212 */ /* 0x000fc400078e3cff */
[----:B------:R-:W-:Y:S01]  /*28a0*/  LOP3.LUT R35, R35, R86, RZ, 0x3c, !PT ;  /* 0x0000005623237212 */ /* 0x000fe200078e3cff */
[----:B------:R-:W-:Y:S01]  /*28b0*/  IMAD R34, R37, R14, RZ ;  /* 0x0000000e25227224 */ /* 0x000fe200078e02ff */
[----:B------:R-:W-:Y:S01]  /*28c0*/  LOP3.LUT R94, R95, 0x80, R94, 0xc8, !PT ;  /* 0x000000805f5e7812 */ /* 0x000fe200078ec85e */
[----:B------:R-:W-:Y:S01]  /*28d0*/  IMAD.IADD R21, R21, 0x1, R39 ;  /* 0x0000000115157824 */ /* 0x000fe200078e0227 */
[----:B------:R-:W-:Y:S01]  /*28e0*/  SHF.R.S32.HI R84, RZ, 0x3, R32 ;  /* 0x00000003ff547819 */ /* 0x000fe20000011420 */
[----:B------:R-:W-:Y:S01]  /*28f0*/  IMAD R37, R37, R56, RZ ;  /* 0x0000003825257224 */ /* 0x000fe200078e02ff */
[----:B------:R-:W-:Y:S01]  /*2900*/  SHF.R.S32.HI R87, RZ, 0x1f, R85 ;  /* 0x0000001fff577819 */ /* 0x000fe20000011455 */
[----:B------:R-:W-:Y:S01]  /*2910*/  IMAD R39, R152, R15, R34 ;  /* 0x0000000f98277224 */ /* 0x000fe200078e0222 */
[----:B------:R-:W-:Y:S01]  /*2920*/  ISETP.GE.AND P1, PT, R16, UR4, PT ;  /* 0x0000000410007c0c */ /* 0x000fe2000bf26270 */
[----:B------:R-:W-:Y:S01]  /*2930*/  IMAD.WIDE.U32 R10, R152, R14, R10 ;  /* 0x0000000e980a7225 */ /* 0x000fe200078e000a */
[----:B------:R-:W-:-:S02]  /*2940*/  ISETP.GE.AND P2, PT, R0, UR4, PT ;  /* 0x0000000400007c0c */ /* 0x000fc4000bf46270 */
[----:B------:R-:W-:Y:S01]  /*2950*/  LOP3.LUT R95, R95, 0x40, RZ, 0xc0, !PT ;  /* 0x000000405f5f7812 */ /* 0x000fe200078ec0ff */
[----:B------:R-:W-:-:S04]  /*2960*/  IMAD.WIDE.U32 R12, R152, R14, R12 ;  /* 0x0000000e980c7225 */ /* 0x000fc800078e000c */
[----:B------:R-:W-:-:S04]  /*2970*/  IMAD.WIDE.U32 R14, R14, 0x60, RZ ;  /* 0x000000600e0e7825 */ /* 0x000fc800078e00ff */
[C---:B------:R-:W-:Y:S01]  /*2980*/  IMAD R37, R152.reuse, R57, R37 ;  /* 0x0000003998257224 */ /* 0x040fe200078e0225 */
[----:B------:R-:W-:Y:S01]  /*2990*/  IADD3 R77, R15, R77, RZ ;  /* 0x0000004d0f4d7210 */ /* 0x000fe20007ffe0ff */
[----:B------:R-:W-:-:S04]  /*29a0*/  IMAD.WIDE.U32 R20, R152, R56, R20 ;  /* 0x0000003898147225 */ /* 0x000fc800078e0014 */
[----:B------:R-:W-:-:S04]  /*29b0*/  IMAD.WIDE.U32 R56, R56, 0x60, RZ ;  /* 0x0000006038387825 */ /* 0x000fc800078e00ff */
[----:B------:R-:W-:Y:S02]  /*29c0*/  IMAD R90, R216, 0x200, R35 ;  /* 0x00000200d85a7824 */ /* 0x000fe400078e0223 */
[----:B------:R-:W-:Y:S02]  /*29d0*/  IMAD.SHL.U32 R75, R75, 0x2, RZ ;  /* 0x000000024b4b7824 */ /* 0x000fe400078e00ff */
[----:B------:R-:W-:Y:S02]  /*29e0*/  IMAD.IADD R78, R57, 0x1, R41 ;  /* 0x00000001394e7824 */ /* 0x000fe400078e0229 */
[----:B------:R-:W-:Y:S02]  /*29f0*/  IMAD.IADD R79, R11, 0x1, R39 ;  /* 0x000000010b4f7824 */ /* 0x000fe400078e0227 */
[----:B------:R-:W-:Y:S02]  /*2a00*/  IMAD.IADD R80, R39, 0x1, R13 ;  /* 0x0000000127507824 */ /* 0x000fe400078e020d */
[----:B------:R-:W-:-:S02]  /*2a10*/  IMAD.IADD R81, R21, 0x1, R37 ;  /* 0x0000000115517824 */ /* 0x000fc400078e0225 */
[----:B------:R-:W-:Y:S02]  /*2a20*/  IMAD.IADD R82, R37, 0x1, R31 ;  /* 0x0000000125527824 */ /* 0x000fe400078e021f */
[----:B------:R-:W-:Y:S02]  /*2a30*/  IMAD.IADD R88, R217, 0x1, R88 ;  /* 0x00000001d9587824 */ /* 0x000fe400078e0258 */
[----:B------:R-:W-:Y:S02]  /*2a40*/  IMAD R91, R216, 0x200, R33 ;  /* 0x00000200d85b7824 */ /* 0x000fe400078e0221 */
[----:B------:R-:W-:Y:S02]  /*2a50*/  IMAD.IADD R92, R89, 0x1, R90 ;  /* 0x00000001595c7824 */ /* 0x000fe400078e025a */
[----:B------:R-:W-:-:S07]  /*2a60*/  IMAD.IADD R93, R7, 0x1, R93 ;  /* 0x00000001075d7824 */ /* 0x000fce00078e025d */
.L_x_4917:
[----:B------:R-:W0:Y:S01]  /*2a70*/  LDC.64 R98, c[0x0][0x2e8] ;  /* 0x0000ba00ff627b82 */ /* 0x000e220000000a00 */
[----:B------:R-:W-:Y:S01]  /*2a80*/  VIADD R45, R27, 0xffffffff ;  /* 0xffffffff1b2d7836 */ /* 0x000fe20000000000 */
[----:B------:R-:W-:Y:S05]  /*2a90*/  YIELD ;  /* 0x0000000000007946 */ /* 0x000fea0003800000 */
[----:B------:R-:W-:Y:S01]  /*2aa0*/  SHF.R.S32.HI R39, RZ, 0x1f, R45 ;  /* 0x0000001fff277819 */ /* 0x000fe2000001142d */
[----:B------:R-:W1:Y:S01]  /*2ab0*/  LDC R102, c[0x0][0x3f4] ;  /* 0x0000fd00ff667b82 */ /* 0x000e620000000800 */
        /* <DEDUP_REMOVED lines=21> */
[----:B----4-:R-:W-:Y:S05]  /*2c10*/  @!P3 BRA `(.L_x_4871) ;  /* 0x0000002400d4b947 */ /* 0x010fea0003800000 */
        /* <DEDUP_REMOVED lines=41> */
.L_x_4874:
[----:B------:R-:W-:Y:S05]  /*2eb0*/  BSYNC B1 ;  /* 0x0000000000017941 */ /* 0x000fea0003800000 */
.L_x_4873:
        /* <DEDUP_REMOVED lines=28> */
.L_x_4876:
[----:B------:R-:W-:Y:S05]  /*3080*/  BSYNC B1 ;  /* 0x0000000000017941 */ /* 0x000fea0003800000 */
.L_x_4875:
        /* <DEDUP_REMOVED lines=20> */
[----:B------:R-:W-:Y:S01]  /*31d0*/  IMAD.MOV.U32 R33, RZ, RZ, R37 ;  /* 0x000000ffff217224 */ /* 0x000fe200078e0025 */
[----:B------:R-:W-:-:S02]  /*31e0*/  MOV R32, R36 ;  /* 0x0000002400207202 */ /* 0x000fc40000000f00 */
[----:B------:R-:W-:Y:S02]  /*31f0*/  PRMT R101, R35, 0x5410, R34 ;  /* 0x0000541023657816 */ /* 0x000fe40000000022 */
[----:B------:R-:W-:Y:S01]  /*3200*/  PRMT R99, R32, 0x5410, R33 ;  /* 0x0000541020637816 */ /* 0x000fe20000000021 */
[----:B------:R-:W-:Y:S06]  /*3210*/  @!P3 BRA `(.L_x_4877) ;  /* 0x000000000004b947 */ /* 0x000fec0003800000 */
[----:B------:R-:W-:Y:S01]  /*3220*/  BPT.TRAP 0x1 ;  /* 0x000000040000795c */ /* 0x000fe20000300000 */
.L_x_4877:
[----:B------:R-:W-:Y:S01]  /*3230*/  IMAD R96, R2, 0x8, R19 ;  /* 0x0000000802607824 */ /* 0x000fe200078e0213 */
[----:B------:R-:W-:Y:S01]  /*3240*/  SHF.L.U32 R107, R207, 0x1f, RZ ;  /* 0x0000001fcf6b7819 */ /* 0x000fe200000006ff */
[----:B------:R-:W-:Y:S03]  /*3250*/  BSSY B1, `(.L_x_4878) ;  /* 0x0000003000017945 */ /* 0x000fe60003800000 */
[----:B------:R-:W0:Y:S02]  /*3260*/  SYNCS.PHASECHK.TRANS64.TRYWAIT P6, [R96+URZ+0x22890], R107 ;  /* 0x0228906b600075a7 */ /* 0x000e2400080c017f */
[----:B0-----:R-:W-:Y:S05]  /*3270*/  @!P6 BRA `(.L_x_4879) ;  /* 0x000001a400f0e947 */ /* 0x001fea0003800000 */
.L_x_5184:
[----:B------:R-:W-:Y:S05]  /*3280*/  BSYNC B1 ;  /* 0x0000000000017941 */ /* 0x000fea0003800000 */
.L_x_4878:
        /* <DEDUP_REMOVED lines=49> */
.L_x_4885:
[----:B------:R-:W-:Y:S05]  /*35a0*/  BSYNC B3 ;  /* 0x0000000000037941 */ /* 0x000fea0003800000 */
.L_x_4884:
[----:B--2---:R1:W-:Y:S02]  /*35b0*/  STG.E.128 desc[UR40][R42.64], R32 ;  /* 0x000000202a007986 */ /* 0x0043e4000c101d28 */
.L_x_4883:
[----:B------:R-:W-:Y:S05]  /*35c0*/  BSYNC B2 ;  /* 0x0000000000027941 */ /* 0x000fea0003800000 */
.L_x_4882:
        /* <DEDUP_REMOVED lines=23> */
[----:B------:R-:W-:Y:S02]  /*3740*/  HADD2.F32 R33, -RZ, R32.H1_H1 ;  /* 0x30000020ff217230 */ /* 0x000fe40000004100 */
[----:B------:R-:W-:Y:S01]  /*3750*/  FFMA.FTZ R109, R49, R52, R54 ;  /* 0x00000034316d7223 */ /* 0x000fe20000010036 */
[----:B------:R-:W-:Y:S01]  /*3760*/  FFMA.FTZ R55, R34, R50, R51 ;  /* 0x0000003222377223 */ /* 0x000fe20000010033 */
[----:B------:R-:W-:Y:S02]  /*3770*/  HADD2.F32 R49, -RZ, R114.H0_H0 ;  /* 0x20000072ff317230 */ /* 0x000fe40000004100 */
        /* <DEDUP_REMOVED lines=19> */
.L_x_4887:
[----:B------:R-:W-:Y:S05]  /*38b0*/  BSYNC B2 ;  /* 0x0000000000027941 */ /* 0x000fea0003800000 */
.L_x_4886:
[----:B--2---:R2:W-:Y:S02]  /*38c0*/  STG.E.128 desc[UR40][R42.64+0x40], R32 ;  /* 0x000040202a007986 */ /* 0x0045e4000c101d28 */
.L_x_4881:
[----:B------:R-:W-:Y:S05]  /*38d0*/  BSYNC B1 ;  /* 0x0000000000017941 */ /* 0x000fea0003800000 */
.L_x_4880:
        /* <DEDUP_REMOVED lines=25> */
[----:B------:R-:W-:-:S02]  /*3a70*/  HADD2.F32 R44, -RZ, R101.H1_H1 ;  /* 0x30000065ff2c7230 */ /* 0x000fc40000004100 */
[C---:B------:R-:W-:Y:S01]  /*3a80*/  FMUL.FTZ R48, R35.reuse, R48 ;  /* 0x0000003023307220 */ /* 0x040fe20000410000 */
[----:B------:R-:W-:Y:S02]  /*3a90*/  HADD2.F32 R101, -RZ, R101.H0_H0 ;  /* 0x20000065ff657230 */ /* 0x000fe40000004100 */
        /* <DEDUP_REMOVED lines=8> */
[--C-:B------:R-:W-:Y:S02]  /*3b20*/  HADD2.F32 R35, -RZ, R100.reuse.H1_H1 ;  /* 0x30000064ff237230 */ /* 0x100fe40000004100 */
[----:B------:R-:W-:Y:S01]  /*3b30*/  FMUL.FTZ R44, R32, R44 ;  /* 0x0000002c202c7220 */ /* 0x000fe20000410000 */
        /* <DEDUP_REMOVED lines=10> */
.L_x_4892:
[----:B------:R-:W-:Y:S05]  /*3be0*/  BSYNC B2 ;  /* 0x0000000000027941 */ /* 0x000fea0003800000 */
.L_x_4891:
[----:B--2---:R3:W-:Y:S02]  /*3bf0*/  STG.E.128 desc[UR40][R40.64], R32 ;  /* 0x0000002028007986 */ /* 0x0047e4000c101d28 */
.L_x_4890:
[----:B------:R-:W-:Y:S05]  /*3c00*/  BSYNC B1 ;  /* 0x0000000000017941 */ /* 0x000fea0003800000 */
.L_x_4889:
        /* <DEDUP_REMOVED lines=46> */
.L_x_4894:
[----:B------:R-:W-:Y:S05]  /*3ef0*/  BSYNC B1 ;  /* 0x0000000000017941 */ /* 0x000fea0003800000 */
.L_x_4893:
[----:B--2---:R4:W-:Y:S01]  /*3f00*/  STG.E.128 desc[UR40][R40.64+0x40], R32 ;  /* 0x0000402028007986 */ /* 0x0049e2000c101d28 */
[----:B------:R-:W-:Y:S05]  /*3f10*/  BRA `(.L_x_4888) ;  /* 0x00000014007c7947 */ /* 0x000fea0003800000 */
.L_x_4872:
        /* <DEDUP_REMOVED lines=69> */
.L_x_4895:
        /* <DEDUP_REMOVED lines=9> */
.L_x_5185:
[----:B------:R-:W-:Y:S05]  /*4400*/  BSYNC B1 ;  /* 0x0000000000017941 */ /* 0x000fea0003800000 */
.L_x_4896:
        /* <DEDUP_REMOVED lines=11> */
[----:B------:R-:W-:Y:S01]  /*44c0*/  LEA.HI R49, R49, R48, RZ, 0x4 ;  /* 0x0000003031317211 */ /* 0x000fe200078f20ff */
[----:B------:R-:W-:Y:S01]  /*44d0*/  IMAD R48, R2, 0x1800, R91 ;  /* 0x0000180002307824 */ /* 0x000fe200078e025b */
[----:B------:R-:W-:Y:S02]  /*44e0*/  IADD3.X R112, R61, R114, R87, P5, P6 ;  /* 0x000000723d707210 */ /* 0x000fe40002fec457 */
[----:B------:R-:W-:Y:S01]  /*44f0*/  LEA.HI.SX32 R49, R49, R84, 0x1c ;  /* 0x0000005431317211 */ /* 0x000fe200078fe2ff */
[----:B------:R-:W-:-:S04]  /*4500*/  IMAD R48, R48, 0x2, R19 ;  /* 0x0000000230307824 */ /* 0x000fc800078e0213 */
        /* <DEDUP_REMOVED lines=14> */
[--C-:B------:R-:W-:Y:S01]  /*45f0*/  SHF.R.U64 R34, R34, 0x10, R35.reuse ;  /* 0x0000001022227819 */ /* 0x100fe20000001223 */
[----:B------:R-:W-:Y:S01]  /*4600*/  HADD2.F32 R113, -RZ, R113.H0_H0 ;  /* 0x20000071ff717230 */ /* 0x000fe20000004100 */
[----:B------:R-:W-:Y:S02]  /*4610*/  SHF.R.U32.HI R36, RZ, 0x10, R35 ;  /* 0x00000010ff247819 */ /* 0x000fe40000011623 */
[----:B------:R-:W-:Y:S01]  /*4620*/  SHF.R.U64 R35, R38, 0x10, R39 ;  /* 0x0000001026237819 */ /* 0x000fe20000001227 */
[----:B------:R-:W-:Y:S01]  /*4630*/  HADD2.F32 R34, -RZ, R34.H0_H0 ;  /* 0x20000022ff227230 */ /* 0x000fe20000004100 */
[----:B------:R-:W-:Y:S01]  /*4640*/  SHF.R.U32.HI R118, RZ, 0x10, R37 ;  /* 0x00000010ff767819 */ /* 0x000fe20000011625 */
[----:B-1----:R-:W-:Y:S01]  /*4650*/  HADD2.F32 R37, -RZ, R49.H0_H0 ;  /* 0x20000031ff257230 */ /* 0x002fe20000004100 */
[----:B------:R-:W-:Y:S01]  /*4660*/  SHF.R.U32.HI R38, RZ, 0x10, R39 ;  /* 0x00000010ff267819 */ /* 0x000fe20000011627 */
[----:B--2---:R-:W-:-:S02]  /*4670*/  HADD2.F32 R39, -RZ, R53.H0_H0 ;  /* 0x20000035ff277230 */ /* 0x004fc40000004100 */
[----:B------:R-:W-:Y:S02]  /*4680*/  HADD2.F32 R118, -RZ, R118.H0_H0 ;  /* 0x20000076ff767230 */ /* 0x000fe40000004100 */
[-C--:B------:R-:W-:Y:S01]  /*4690*/  FMUL.FTZ R126, R37, R120.reuse ;  /* 0x00000078257e7220 */ /* 0x080fe20000410000 */
[C---:B------:R-:W-:Y:S01]  /*46a0*/  FMUL.FTZ R124, R39.reuse, R120 ;  /* 0x00000078277c7220 */ /* 0x040fe20000410000 */
[----:B------:R-:W-:Y:S02]  /*46b0*/  HADD2.F32 R120, -RZ, R53.H1_H1 ;  /* 0x30000035ff787230 */ /* 0x000fe40000004100 */
[-C--:B------:R-:W-:Y:S01]  /*46c0*/  FFMA.FTZ R39, R39, R122.reuse, R126 ;  /* 0x0000007a27277223 */ /* 0x080fe2000001007e */
[----:B------:R-:W-:Y:S02]  /*46d0*/  HADD2.F32 R53, -RZ, R49.H1_H1 ;  /* 0x30000031ff357230 */ /* 0x000fe40000004100 */
[----:B------:R-:W-:Y:S01]  /*46e0*/  FFMA.FTZ R37, R37, R122, -R124 ;  /* 0x0000007a25257223 */ /* 0x000fe2000001087c */
[----:B------:R-:W-:Y:S01]  /*46f0*/  MOV R49, R54 ;  /* 0x0000003600317202 */ /* 0x000fe20000000f00 */
[----:B------:R-:W-:Y:S01]  /*4700*/  FMUL.FTZ R122, R120, R118 ;  /* 0x00000076787a7220 */ /* 0x000fe20000410000 */
[----:B------:R-:W-:-:S02]  /*4710*/  HADD2.F32 R124, -RZ, R38.H0_H0 ;  /* 0x20000026ff7c7230 */ /* 0x000fc40000004100 */
[C---:B------:R-:W-:Y:S01]  /*4720*/  FMUL.FTZ R123, R53.reuse, R118 ;  /* 0x00000076357b7220 */ /* 0x040fe20000410000 */
[-C--:B------:R-:W-:Y:S01]  /*4730*/  FFMA.FTZ R54, R53, R113.reuse, -R122 ;  /* 0x0000007135367223 */ /* 0x080fe2000001087a */
[----:B------:R-:W-:Y:S02]  /*4740*/  HADD2.F32 R122, -RZ, R127.H0_H0 ;  /* 0x2000007fff7a7230 */ /* 0x000fe40000004100 */
[----:B------:R-:W-:Y:S01]  /*4750*/  FFMA.FTZ R118, R120, R113, R123 ;  /* 0x0000007178767223 */ /* 0x000fe2000001007b */
[----:B------:R-:W-:Y:S02]  /*4760*/  HADD2.F32 R53, -RZ, R55.H0_H0 ;  /* 0x20000037ff357230 */ /* 0x000fe40000004100 */
[----:B------:R-:W-:Y:S02]  /*4770*/  HADD2.F32 R120, -RZ, R125.H0_H0 ;  /* 0x2000007dff787230 */ /* 0x000fe40000004100 */
[----:B------:R-:W-:Y:S02]  /*4780*/  HADD2.F32 R113, -RZ, R51.H0_H0 ;  /* 0x20000033ff717230 */ /* 0x000fe40000004100 */
[----:B------:R-:W-:Y:S01]  /*4790*/  FMUL.FTZ R126, R53, R122 ;  /* 0x0000007a357e7220 */ /* 0x000fe20000410000 */
[----:B------:R-:W-:Y:S01]  /*47a0*/  HADD2.F32 R55, -RZ, R55.H1_H1 ;  /* 0x30000037ff377230 */ /* 0x000fe20000004100 */
[----:B------:R-:W-:Y:S01]  /*47b0*/  F2FP.F16.F32.PACK_AB R39, R118, R39 ;  /* 0x000000277627723e */ /* 0x000fe200000000ff */
[----:B------:R-:W-:-:S02]  /*47c0*/  HADD2.F32 R51, -RZ, R51.H1_H1 ;  /* 0x30000033ff337230 */ /* 0x000fc40000004100 */
[C---:B------:R-:W-:Y:S01]  /*47d0*/  FMUL.FTZ R128, R113.reuse, R122 ;  /* 0x0000007a71807220 */ /* 0x040fe20000410000 */
[----:B------:R-:W-:Y:S01]  /*47e0*/  FFMA.FTZ R38, R113, R120, -R126 ;  /* 0x0000007871267223 */ /* 0x000fe2000001087e */
[----:B------:R-:W-:Y:S02]  /*47f0*/  HADD2.F32 R122, -RZ, R36.H0_H0 ;  /* 0x20000024ff7a7230 */ /* 0x000fe40000004100 */
[-C--:B------:R-:W-:Y:S01]  /*4800*/  FMUL.FTZ R126, R55, R124.reuse ;  /* 0x0000007c377e7220 */ /* 0x080fe20000410000 */
[----:B------:R-:W-:Y:S01]  /*4810*/  FMUL.FTZ R124, R51, R124 ;  /* 0x0000007c337c7220 */ /* 0x000fe20000410000 */
[----:B------:R-:W-:Y:S01]  /*4820*/  FFMA.FTZ R36, R53, R120, R128 ;  /* 0x0000007835247223 */ /* 0x000fe20000010080 */
[----:B------:R-:W-:Y:S02]  /*4830*/  HADD2.F32 R123, -RZ, R33.H0_H0 ;  /* 0x20000021ff7b7230 */ /* 0x000fe40000004100 */
[-C--:B------:R-:W-:Y:S01]  /*4840*/  FFMA.FTZ R51, R51, R122.reuse, -R126 ;  /* 0x0000007a33337223 */ /* 0x080fe2000001087e */
[----:B------:R-:W-:Y:S01]  /*4850*/  FFMA.FTZ R53, R55, R122, R124 ;  /* 0x0000007a37357223 */ /* 0x000fe2000001007c */
[----:B------:R-:W-:-:S02]  /*4860*/  HADD2.F32 R122, -RZ, R127.H1_H1 ;  /* 0x3000007fff7a7230 */ /* 0x000fc40000004100 */
[----:B------:R-:W-:Y:S01]  /*4870*/  HADD2.F32 R55, -RZ, R52.H0_H0 ;  /* 0x20000034ff377230 */ /* 0x000fe20000004100 */
[----:B------:R-:W-:Y:S01]  /*4880*/  F2FP.F16.F32.PACK_AB R51, R51, R38 ;  /* 0x000000263333723e */ /* 0x000fe200000000ff */
[----:B------:R-:W-:Y:S01]  /*4890*/  HADD2.F32 R33, -RZ, R48.H0_H0 ;  /* 0x20000030ff217230 */ /* 0x000fe20000004100 */
[----:B------:R-:W-:Y:S01]  /*48a0*/  F2FP.F16.F32.PACK_AB R36, R53, R36 ;  /* 0x000000243524723e */ /* 0x000fe200000000ff */
[----:B------:R-:W-:Y:S02]  /*48b0*/  HADD2.F32 R52, -RZ, R52.H1_H1 ;  /* 0x30000034ff347230 */ /* 0x000fe40000004100 */
[----:B------:R-:W-:Y:S02]  /*48c0*/  HADD2.F32 R48, -RZ, R48.H1_H1 ;  /* 0x30000030ff307230 */ /* 0x000fe40000004100 */
[----:B------:R-:W-:Y:S02]  /*48d0*/  HADD2.F32 R120, -RZ, R125.H1_H1 ;  /* 0x3000007dff787230 */ /* 0x000fe40000004100 */
[----:B------:R-:W-:Y:S01]  /*48e0*/  FMUL.FTZ R125, R52, R123 ;  /* 0x0000007b347d7220 */ /* 0x000fe20000410000 */
[----:B------:R-:W-:-:S02]  /*48f0*/  HADD2.F32 R113, -RZ, R32.H0_H0 ;  /* 0x20000020ff717230 */ /* 0x000fc40000004100 */
        /* <DEDUP_REMOVED lines=8> */
[----:B------:R-:W-:Y:S02]  /*4980*/  HADD2.F32 R113, -RZ, R121.H1_H1 ;  /* 0x30000079ff717230 */ /* 0x000fe40000004100 */
[----:B------:R-:W-:Y:S01]  /*4990*/  HADD2.F32 R120, -RZ, R35.H0_H0 ;  /* 0x20000023ff787230 */ /* 0x000fe20000004100 */
[----:B------:R-:W-:Y:S01]  /*49a0*/  F2FP.F16.F32.PACK_AB R32, R55, R32 ;  /* 0x000000203720723e */ /* 0x000fe200000000ff */
[----:B------:R-:W-:-:S02]  /*49b0*/  HADD2.F32 R52, -RZ, R49.H0_H0 ;  /* 0x20000031ff347230 */ /* 0x000fc40000004100 */
[----:B------:R-:W-:Y:S02]  /*49c0*/  HADD2.F32 R121, -RZ, R121.H0_H0 ;  /* 0x20000079ff797230 */ /* 0x000fe40000004100 */
[--C-:B------:R-:W-:Y:S02]  /*49d0*/  HADD2.F32 R35, -RZ, R50.reuse.H0_H0 ;  /* 0x20000032ff237230 */ /* 0x100fe40000004100 */
[----:B------:R-:W-:Y:S02]  /*49e0*/  HADD2.F32 R49, -RZ, R49.H1_H1 ;  /* 0x30000031ff317230 */ /* 0x000fe40000004100 */
[-C--:B------:R-:W-:Y:S01]  /*49f0*/  FMUL.FTZ R122, R52, R121.reuse ;  /* 0x00000079347a7220 */ /* 0x080fe20000410000 */
[----:B------:R-:W-:Y:S02]  /*4a00*/  HADD2.F32 R50, -RZ, R50.H1_H1 ;  /* 0x30000032ff327230 */ /* 0x000fe40000004100 */
[----:B------:R-:W-:Y:S01]  /*4a10*/  FMUL.FTZ R121, R35, R121 ;  /* 0x0000007923797220 */ /* 0x000fe20000410000 */
[----:B------:R-:W-:-:S02]  /*4a20*/  IMAD.MOV.U32 R55, RZ, RZ, R36 ;  /* 0x000000ffff377224 */ /* 0x000fc400078e0024 */
[-C--:B------:R-:W-:Y:S01]  /*4a30*/  FMUL.FTZ R123, R49, R120.reuse ;  /* 0x00000078317b7220 */ /* 0x080fe20000410000 */
[-C--:B------:R-:W-:Y:S01]  /*4a40*/  FFMA.FTZ R122, R35, R113.reuse, -R122 ;  /* 0x00000071237a7223 */ /* 0x080fe2000001087a */
[----:B------:R-:W-:Y:S01]  /*4a50*/  FMUL.FTZ R120, R50, R120 ;  /* 0x0000007832787220 */ /* 0x000fe20000410000 */
[----:B------:R-:W-:Y:S01]  /*4a60*/  FFMA.FTZ R121, R52, R113, R121 ;  /* 0x0000007134797223 */ /* 0x000fe20000010079 */
[-C--:B------:R-:W-:Y:S01]  /*4a70*/  FFMA.FTZ R123, R50, R34.reuse, -R123 ;  /* 0x00000022327b7223 */ /* 0x080fe2000001087b */
[----:B------:R-:W-:Y:S01]  /*4a80*/  F2FP.F16.F32.PACK_AB R52, R48, R33 ;  /* 0x000000213034723e */ /* 0x000fe200000000ff */
[----:B------:R-:W-:Y:S01]  /*4a90*/  FFMA.FTZ R120, R49, R34, R120 ;  /* 0x0000002231787223 */ /* 0x000fe20000010078 */
[----:B------:R-:W-:Y:S01]  /*4aa0*/  F2FP.F16.F32.PACK_AB R49, R54, R37 ;  /* 0x000000253631723e */ /* 0x000fe200000000ff */
[----:B------:R-:W-:Y:S01]  /*4ab0*/  IMAD.MOV.U32 R48, RZ, RZ, R32 ;  /* 0x000000ffff307224 */ /* 0x000fe200078e0020 */
[----:B------:R-:W-:Y:S02]  /*4ac0*/  F2FP.F16.F32.PACK_AB R50, R123, R122 ;  /* 0x0000007a7b32723e */ /* 0x000fe400000000ff */
[----:B------:R-:W-:-:S07]  /*4ad0*/  F2FP.F16.F32.PACK_AB R54, R120, R121 ;  /* 0x000000797836723e */ /* 0x000fce00000000ff */
.L_x_4901:
[----:B------:R-:W-:Y:S05]  /*4ae0*/  BSYNC B2 ;  /* 0x0000000000027941 */ /* 0x000fea0003800000 */
.L_x_4900:
        /* <DEDUP_REMOVED lines=12> */
.L_x_4899:
[----:B------:R-:W-:Y:S05]  /*4bb0*/  BSYNC B1 ;  /* 0x0000000000017941 */ /* 0x000fea0003800000 */
.L_x_4898:
        /* <DEDUP_REMOVED lines=28> */
[--C-:B------:R-:W-:Y:S01]  /*4d80*/  HADD2.F32 R54, -RZ, R119.reuse.H1_H1 ;  /* 0x30000077ff367230 */ /* 0x100fe20000004100 */
[----:B------:R-:W-:Y:S01]  /*4d90*/  SHF.R.U32.HI R53, RZ, 0x10, R41 ;  /* 0x00000010ff357819 */ /* 0x000fe20000011629 */
[----:B------:R-:W-:Y:S01]  /*4da0*/  HADD2.F32 R52, -RZ, R119.H0_H0 ;  /* 0x20000077ff347230 */ /* 0x000fe20000004100 */
        /* <DEDUP_REMOVED lines=25> */
[----:B------:R-:W-:Y:S01]  /*4f40*/  FFMA.FTZ R35, R39, R52, R54 ;  /* 0x0000003427237223 */ /* 0x000fe20000010036 */
[----:B------:R-:W-:Y:S02]  /*4f50*/  HADD2.F32 R102, -RZ, R117.H1_H1 ;  /* 0x30000075ff667230 */ /* 0x000fe40000004100 */
[----:B------:R-:W-:Y:S01]  /*4f60*/  HADD2.F32 R53, -RZ, R47.H0_H0 ;  /* 0x2000002fff357230 */ /* 0x000fe20000004100 */
[----:B------:R-:W-:Y:S01]  /*4f70*/  F2FP.F16.F32.PACK_AB R33, R36, R33 ;  /* 0x000000212421723e */ /* 0x000fe200000000ff */
[----:B------:R-:W-:-:S02]  /*4f80*/  HADD2.F32 R39, -RZ, R37.H0_H0 ;  /* 0x20000025ff277230 */ /* 0x000fc40000004100 */
[----:B------:R-:W-:Y:S02]  /*4f90*/  HADD2.F32 R47, -RZ, R47.H1_H1 ;  /* 0x3000002fff2f7230 */ /* 0x000fe40000004100 */
[----:B------:R-:W-:Y:S02]  /*4fa0*/  HADD2.F32 R55, -RZ, R104.H0_H0 ;  /* 0x20000068ff377230 */ /* 0x000fe40000004100 */
[-C--:B------:R-:W-:Y:S01]  /*4fb0*/  FMUL.FTZ R104, R53, R102.reuse ;  /* 0x0000006635687220 */ /* 0x080fe20000410000 */
[----:B------:R-:W-:Y:S02]  /*4fc0*/  HADD2.F32 R52, -RZ, R37.H1_H1 ;  /* 0x30000025ff347230 */ /* 0x000fe40000004100 */
[----:B------:R-:W-:Y:S01]  /*4fd0*/  FMUL.FTZ R102, R39, R102 ;  /* 0x0000006627667220 */ /* 0x000fe20000410000 */
[----:B------:R-:W-:Y:S02]  /*4fe0*/  HADD2.F32 R54, -RZ, R117.H0_H0 ;  /* 0x20000075ff367230 */ /* 0x000fe40000004100 */
[----:B------:R-:W-:Y:S01]  /*4ff0*/  FMUL.FTZ R103, R47, R55 ;  /* 0x000000372f677220 */ /* 0x000fe20000410000 */
[----:B------:R-:W-:-:S02]  /*5000*/  HADD2.F32 R41, -RZ, R41.H0_H0 ;  /* 0x20000029ff297230 */ /* 0x000fc40000004100 */
[C---:B------:R-:W-:Y:S01]  /*5010*/  FMUL.FTZ R110, R52.reuse, R55 ;  /* 0x00000037346e7220 */ /* 0x040fe20000410000 */
[----:B------:R-:W-:Y:S02]  /*5020*/  HADD2.F32 R55, -RZ, R44.H0_H0 ;  /* 0x2000002cff377230 */ /* 0x000fe40000004100 */
[-C--:B------:R-:W-:Y:S01]  /*5030*/  FFMA.FTZ R37, R39, R54.reuse, -R104 ;  /* 0x0000003627257223 */ /* 0x080fe20000010868 */
[----:B------:R-:W-:Y:S01]  /*5040*/  FFMA.FTZ R39, R53, R54, R102 ;  /* 0x0000003635277223 */ /* 0x000fe20000010066 */
[-C--:B------:R-:W-:Y:S01]  /*5050*/  FFMA.FTZ R52, R52, R45.reuse, -R103 ;  /* 0x0000002d34347223 */ /* 0x080fe20000010867 */
        /* <DEDUP_REMOVED lines=10> */
[--C-:B------:R-:W-:Y:S02]  /*5100*/  HADD2.F32 R47, -RZ, R115.reuse.H1_H1 ;  /* 0x30000073ff2f7230 */ /* 0x100fe40000004100 */
        /* <DEDUP_REMOVED lines=10> */
[----:B------:R-:W-:Y:S01]  /*51b0*/  HADD2.F32 R45, -RZ, R42.H0_H0 ;  /* 0x2000002aff2d7230 */ /* 0x000fe20000004100 */
[----:B------:R-:W-:Y:S01]  /*51c0*/  F2FP.F16.F32.PACK_AB R36, R47, R102 ;  /* 0x000000662f24723e */ /* 0x000fe200000000ff */
[----:B------:R-:W-:Y:S02]  /*51d0*/  HADD2.F32 R32, -RZ, R34.H0_H0 ;  /* 0x20000022ff207230 */ /* 0x000fe40000004100 */
[-C--:B------:R-:W-:Y:S01]  /*51e0*/  FMUL.FTZ R53, R40, R43.reuse ;  /* 0x0000002b28357220 */ /* 0x080fe20000410000 */
[----:B------:R-:W-:Y:S02]  /*51f0*/  HADD2.F32 R38, -RZ, R38.H1_H1 ;  /* 0x30000026ff267230 */ /* 0x000fe40000004100 */
[----:B------:R-:W-:Y:S02]  /*5200*/  HADD2.F32 R34, -RZ, R34.H1_H1 ;  /* 0x30000022ff227230 */ /* 0x000fe40000004100 */
[C---:B------:R-:W-:Y:S01]  /*5210*/  FMUL.FTZ R43, R32.reuse, R43 ;  /* 0x0000002b202b7220 */ /* 0x040fe20000410000 */
[----:B------:R-:W-:Y:S01]  /*5220*/  FFMA.FTZ R53, R32, R115, -R53 ;  /* 0x0000007320357223 */ /* 0x000fe20000010835 */
[----:B------:R-:W-:Y:S01]  /*5230*/  FMUL.FTZ R55, R38, R45 ;  /* 0x0000002d26377220 */ /* 0x000fe20000410000 */
[----:B------:R-:W-:Y:S01]  /*5240*/  F2FP.F16.F32.PACK_AB R32, R44, R103 ;  /* 0x000000672c20723e */ /* 0x000fe200000000ff */
[----:B------:R-:W-:Y:S01]  /*5250*/  FMUL.FTZ R45, R34, R45 ;  /* 0x0000002d222d7220 */ /* 0x000fe20000410000 */
[----:B------:R-:W-:Y:S01]  /*5260*/  FFMA.FTZ R43, R40, R115, R43 ;  /* 0x00000073282b7223 */ /* 0x000fe2000001002b */
[----:B------:R-:W-:Y:S01]  /*5270*/  FFMA.FTZ R34, R34, R41, -R55 ;  /* 0x0000002922227223 */ /* 0x000fe20000010837 */
[----:B------:R-:W-:-:S02]  /*5280*/  IMAD.MOV.U32 R35, RZ, RZ, R52 ;  /* 0x000000ffff237224 */ /* 0x000fc400078e0034 */
[----:B------:R-:W-:Y:S02]  /*5290*/  FFMA.FTZ R38, R38, R41, R45 ;  /* 0x0000002926267223 */ /* 0x000fe4000001002d */
[----:B------:R-:W-:-:S03]  /*52a0*/  F2FP.F16.F32.PACK_AB R34, R34, R53 ;  /* 0x000000352222723e */ /* 0x000fc600000000ff */
[----:B------:R-:W-:-:S07]  /*52b0*/  F2FP.F16.F32.PACK_AB R38, R38, R43 ;  /* 0x0000002b2626723e */ /* 0x000fce00000000ff */
.L_x_4903:
[----:B------:R-:W-:Y:S05]  /*52c0*/  BSYNC B1 ;  /* 0x0000000000017941 */ /* 0x000fea0003800000 */
.L_x_4902:
        /* <DEDUP_REMOVED lines=10> */
.L_x_4871:
[----:B------:R-:W-:-:S06]  /*5370*/  UISETP.NE.AND UP0, UPT, UR44, 0x3, UPT ;  /* 0x000000032c00788c */ /* 0x000fcc000bf05270 */
[----:B------:R-:W-:-:S13]  /*5380*/  PLOP3.LUT P3, PT, PT, PT, UP0, 0x80, 0x0 ;  /* 0x000000000000781c */ /* 0x000fda0003f6f008 */
[----:B------:R-:W-:Y:S05]  /*5390*/  @!P3 BRA `(.L_x_4904) ;  /* 0x000000000004b947 */ /* 0x000fea0003800000 */
[----:B------:R-:W-:Y:S01]  /*53a0*/  BPT.TRAP 0x1 ;  /* 0x000000040000795c */ /* 0x000fe20000300000 */
.L_x_4904:
[----:B------:R-:W-:Y:S01]  /*53b0*/  IMAD R96, R2, 0x8, R19 ;  /* 0x0000000802607824 */ /* 0x000fe200078e0213 */
[----:B------:R-:W-:Y:S01]  /*53c0*/  SHF.L.U32 R107, R207, 0x1f, RZ ;  /* 0x0000001fcf6b7819 */ /* 0x000fe200000006ff */
[----:B------:R-:W-:Y:S01]  /*53d0*/  IMAD R106, R27, -0x60, R24 ;  /* 0xffffffa01b6a7824 */ /* 0x000fe200078e0218 */
[----:B------:R-:W-:Y:S02]  /*53e0*/  BSSY B1, `(.L_x_4905) ;  /* 0x0000004000017945 */ /* 0x000fe40003800000 */
[----:B------:R-:W0:Y:S02]  /*53f0*/  SYNCS.PHASECHK.TRANS64.TRYWAIT P4, [R96+URZ+0x22890], R107 ;  /* 0x0228906b600075a7 */ /* 0x000e24000808017f */
[----:B------:R-:W-:Y:S01]  /*5400*/  VIMNMX R106, R106, 0x60, PT ;  /* 0x000000606a6a7848 */ /* 0x000fe20003fe0100 */
[----:B0-----:R-:W-:Y:S06]  /*5410*/  @!P4 BRA `(.L_x_4906) ;  /* 0x0000018400b0c947 */ /* 0x001fec0003800000 */
.L_x_5186:
[----:B------:R-:W-:Y:S05]  /*5420*/  BSYNC B1 ;  /* 0x0000000000017941 */ /* 0x000fea0003800000 */
.L_x_4905:
        /* <DEDUP_REMOVED lines=8> */
.L_x_4908:
[----:B------:R-:W-:Y:S05]  /*54b0*/  BSYNC B1 ;  /* 0x0000000000017941 */ /* 0x000fea0003800000 */
.L_x_4907:
[----:B------:R-:W-:Y:S05]  /*54c0*/  @P4 BRA `(.L_x_4888) ;  /* 0x0000000000104947 */ /* 0x000fea0003800000 */
[----:B-1----:R-:W1:Y:S04]  /*54d0*/  @!P1 LDS.128 R32, [R104+0x2000] ;  /* 0x0020000068209984 */ /* 0x002e680000000c00 */
[----:B------:R-:W2:Y:S04]  /*54e0*/  @!P2 LDS.128 R36, [R103+0x2000] ;  /* 0x002000006724a984 */ /* 0x000ea80000000c00 */
[----:B-1----:R1:W-:Y:S04]  /*54f0*/  @!P1 STG.E.128 desc[UR40][R40.64], R32 ;  /* 0x0000002028009986 */ /* 0x0023e8000c101d28 */
[----:B--2---:R1:W-:Y:S02]  /*5500*/  @!P2 STG.E.128 desc[UR40][R40.64+0x40], R36 ;  /* 0x000040242800a986 */ /* 0x0043e4000c101d28 */
.L_x_4888:
[----:B------:R-:W-:Y:S05]  /*5510*/  BSYNC B0 ;  /* 0x0000000000007941 */ /* 0x000fea0003800000 */
.L_x_4870:
        /* <DEDUP_REMOVED lines=17> */
.L_x_4910:
[----:B------:R-:W-:Y:S05]  /*5630*/  BSYNC B0 ;  /* 0x0000000000007941 */ /* 0x000fea0003800000 */
.L_x_4909:
[----:B------:R-:W2:Y:S01]  /*5640*/  SYNCS.PHASECHK.TRANS64.TRYWAIT P3, [R96+URZ+0x228b0], R107 ;  /* 0x0228b06b600075a7 */ /* 0x000ea2000806017f */
[----:B------:R-:W-:Y:S01]  /*5650*/  ULDC UR45, c[0x0][0x320] ;  /* 0x0000c800002d7ab9 */ /* 0x000fe20000000800 */
[----:B------:R-:W-:Y:S01]  /*5660*/  ULDC.64 UR42, c[0x0][0x328] ;  /* 0x0000ca00002a7ab9 */ /* 0x000fe20000000a00 */
[----:B------:R-:W-:Y:S01]  /*5670*/  ULDC.64 UR38, c[0x0][0x318] ;  /* 0x0000c60000267ab9 */ /* 0x000fe20000000a00 */
[----:B------:R-:W-:Y:S01]  /*5680*/  BSSY B0, `(.L_x_4911) ;  /* 0x0000003000007945 */ /* 0x000fe20003800000 */
[----:B-1----:R-:W-:-:S03]  /*5690*/  IMAD R32, R2, 0x6000, R90 ;  /* 0x0000600002207824 */ /* 0x002fc600078e025a */
[----:B--2---:R-:W-:Y:S05]  /*56a0*/  @!P3 BRA `(.L_x_4912) ;  /* 0x000001840020b947 */ /* 0x004fea0003800000 */
.L_x_5187:
[----:B------:R-:W-:Y:S05]  /*56b0*/  BSYNC B0 ;  /* 0x0000000000007941 */ /* 0x000fea0003800000 */
.L_x_4911:
        /* <DEDUP_REMOVED lines=39> */
.L_x_4914:
[----:B------:R-:W-:Y:S05]  /*5930*/  BSYNC B0 ;  /* 0x0000000000007941 */ /* 0x000fea0003800000 */
.L_x_4913:
        /* <DEDUP_REMOVED lines=37> */
.L_x_4916:
[----:B------:R-:W-:Y:S05]  /*5b90*/  BSYNC B0 ;  /* 0x0000000000007941 */ /* 0x000fea0003800000 */
.L_x_4915:
        /* <DEDUP_REMOVED lines=22> */
.L_x_4865:
[----:B------:R-:W0:Y:S01]  /*5d00*/  LDC R0, c[0x0][0x448] ;  /* 0x00011200ff007b82 */ /* 0x000e220000000800 */
[----:B------:R-:W-:Y:S02]  /*5d10*/  VIADD R3, R210, 0x7f ;  /* 0x0000007fd2037836 */ /* 0x000fe40000000000 */
[----:B------:R-:W-:Y:S01]  /*5d20*/  IMAD.MOV.U32 R172, RZ, RZ, RZ ;  /* 0x000000ffffac7224 */ /* 0x000fe200078e00ff */
[----:B0-----:R-:W-:-:S13]  /*5d30*/  ISETP.NE.AND P1, PT, R0, 0x1, PT ;  /* 0x000000010000780c */ /* 0x001fda0003f25270 */
[----:B------:R-:W0:Y:S08]  /*5d40*/  @P1 LDC R0, c[0x0][0x44c] ;  /* 0x00011300ff001b82 */ /* 0x000e300000000800 */
[----:B------:R-:W1:Y:S01]  /*5d50*/  @P1 LDC R5, c[0x0][0x450] ;  /* 0x00011400ff051b82 */ /* 0x000e620000000800 */
[----:B0-----:R-:W-:-:S05]  /*5d60*/  @P1 IMAD.HI.U32 R0, R3, R0, RZ ;  /* 0x0000000003001227 */ /* 0x001fca00078e00ff */
[----:B-1----:R-:W-:-:S05]  /*5d70*/  @P1 SHF.R.U32.HI R3, RZ, R5, R0 ;  /* 0x00000005ff031219 */ /* 0x002fca0000011600 */
[----:B------:R-:W-:-:S04]  /*5d80*/  IMAD.IADD R3, R60, 0x1, R3 ;  /* 0x000000013c037824 */ /* 0x000fc800078e0203 */
[----:B------:R-:W-:-:S05]  /*5d90*/  IMAD.HI R3, R3, 0x2aaaaaab, RZ ;  /* 0x2aaaaaab03037827 */ /* 0x000fca00078e02ff */
[----:B------:R-:W-:-:S04]  /*5da0*/  SHF.R.U32.HI R0, RZ, 0x1f, R3 ;  /* 0x0000001fff007819 */ /* 0x000fc80000011603 */
[----:B------:R-:W-:-:S04]  /*5db0*/  LEA.HI.SX32 R0, R3, R0, 0x1c ;  /* 0x0000000003007211 */ /* 0x000fc800078fe2ff */
[----:B------:R-:W-:-:S04]  /*5dc0*/  VIMNMX R29, R29, R0, PT ;  /* 0x000000001d1d7248 */ /* 0x000fc80003fe0100 */
[----:B------:R-:W-:Y:S01]  /*5dd0*/  ISETP.GE.AND P1, PT, R29, 0x1, PT ;  /* 0x000000011d00780c */ /* 0x000fe20003f26270 */
[----:B------:R-:W-:-:S12]  /*5de0*/  @P0 BRA `(.L_x_4918) ;  /* 0x00000000000c0947 */ /* 0x000fd80003800000 */
[----:B------:R-:W0:Y:S01]  /*5df0*/  FENCE.VIEW.ASYNC.G ;  /* 0x00000000000073c6 */ /* 0x000e220000000100 */
[----:B------:R-:W-:Y:S05]  /*5e00*/  WARPSYNC.ALL ;  /* 0x0000000000007948 */ /* 0x000fea0003800000 */
[----:B0-----:R-:W-:Y:S06]  /*5e10*/  BAR.ARV 0xc, 0x180 ;  /* 0x0306000000007b1d */ /* 0x001fec0000002000 */
.L_x_4918:
[----:B------:R-:W-:Y:S04]  /*5e20*/  BSSY B0, `(.L_x_4919) ;  /* 0x000001f000007945 */ /* 0x000fe80003800000 */
[----:B------:R-:W-:Y:S05]  /*5e30*/  @!P1 BRA `(.L_x_4920) ;  /* 0x0000000000749947 */ /* 0x000fea0003800000 */
        /* <DEDUP_REMOVED lines=21> */
[-C--:B------:R-:W-:Y:S01]  /*5f90*/  @!P1 IADD3 R3, R3, -R6.reuse, RZ ;  /* 0x8000000603039210 */ /* 0x080fe20007ffe0ff */
[----:B------:R-:W-:Y:S01]  /*5fa0*/  @!P1 VIADD R5, R5, 0x1 ;  /* 0x0000000105059836 */ /* 0x000fe20000000000 */
[----:B------:R-:W-:Y:S02]  /*5fb0*/  ISETP.NE.AND P1, PT, R9, RZ, PT ;  /* 0x000000ff0900720c */ /* 0x000fe40003f25270 */
[----:B------:R-:W-:-:S13]  /*5fc0*/  ISETP.GE.U32.AND P0, PT, R3, R6, PT ;  /* 0x000000060300720c */ /* 0x000fda0003f06070 */
[----:B------:R-:W-:-:S04]  /*5fd0*/  @P0 VIADD R5, R5, 0x1 ;  /* 0x0000000105050836 */ /* 0x000fc80000000000 */
[----:B------:R-:W-:Y:S01]  /*5fe0*/  @!P2 IMAD.MOV R5, RZ, RZ, -R5 ;  /* 0x000000ffff05a224 */ /* 0x000fe200078e0a05 */
[----:B------:R-:W-:-:S05]  /*5ff0*/  @!P1 LOP3.LUT R5, RZ, R9, RZ, 0x33, !PT ;  /* 0x00000009ff059212 */ /* 0x000fca00078e33ff */
[----:B------:R-:W-:-:S07]  /*6000*/  IMAD.MOV.U32 R172, RZ, RZ, R5 ;  /* 0x000000ffffac7224 */ /* 0x000fce00078e0005 */
.L_x_4920:
[----:B------:R-:W-:Y:S05]  /*6010*/  BSYNC B0 ;  /* 0x0000000000007941 */ /* 0x000fea0003800000 */
.L_x_4919:
        /* <DEDUP_REMOVED lines=33> */
[----:B----4-:R-:W-:Y:S02]  /*6230*/  CS2R R96, SRZ ;  /* 0x0000000000607805 */ /* 0x010fe4000001ff00 */
        /* <DEDUP_REMOVED lines=45> */
.L_x_5190:
        /* <DEDUP_REMOVED lines=26> */
.L_x_4924:
[----:B------:R-:W-:Y:S05]  /*66b0*/  BSYNC B6 ;  /* 0x0000000000067941 */ /* 0x000fea0003800000 */
.L_x_4923:
        /* <DEDUP_REMOVED lines=12> */
.L_x_4928:
[----:B--2---:R2:W3:Y:S02]  /*6780*/  SYNCS.PHASECHK.TRANS64.TRYWAIT P0, [R19+URZ+0x22800], R0 ;  /* 0x02280000130075a7 */ /* 0x0044e4000800017f */
[----:B---3--:R-:W-:Y:S05]  /*6790*/  @!P0 NANOSLEEP.SYNCS 0x989680 ;  /* 0x009896800000895d */ /* 0x008fea0003900000 */
[----:B------:R-:W3:Y:S02]  /*67a0*/  @!P0 SYNCS.PHASECHK.TRANS64 P0, [R19+URZ+0x22800], R0 ;  /* 0x02280000130085a7 */ /* 0x000ee4000800007f */
[----:B---3--:R-:W-:Y:S05]  /*67b0*/  @!P0 BRA `(.L_x_4928) ;  /* 0xfffffffc00f08947 */ /* 0x008fea000383ffff */
.L_x_4927:
[----:B------:R-:W-:Y:S05]  /*67c0*/  BSYNC B0 ;  /* 0x0000000000007941 */ /* 0x000fea0003800000 */
.L_x_4926:
[----:B------:R-:W-:Y:S05]  /*67d0*/  BRA `(.L_x_4929) ;  /* 0x0000002800f87947 */ /* 0x000fea0003800000 */
.L_x_4925:
        /* <DEDUP_REMOVED lines=30> */
.L_x_4931:
[----:B------:R-:W-:Y:S05]  /*69c0*/  BSYNC B6 ;  /* 0x0000000000067941 */ /* 0x000fea0003800000 */
.L_x_4930:
        /* <DEDUP_REMOVED lines=13> */
[----:B------:R-:W-:Y:S01]  /*6aa0*/  LEA R3, R3, R38, 0x6 ;  /* 0x0000002603037211 */ /* 0x000fe200078e30ff */
        /* <DEDUP_REMOVED lines=33> */
.L_x_5196:
        /* <DEDUP_REMOVED lines=15> */
[----:B------:R-:W-:Y:S02]  /*6db0*/  @!P2 IMAD.WIDE R34, R204, 0x2, R8 ;  /* 0x00000002cc22a825 */ /* 0x000fe400078e0208 */
[C---:B------:R-:W-:Y:S02]  /*6dc0*/  @!P3 SHF.L.U64.HI R24, R208.reuse, 0x1, R31 ;  /* 0x00000001d018b819 */ /* 0x040fe4000001021f */
[----:B------:R-:W-:Y:S01]  /*6dd0*/  @!P3 IMAD.SHL.U32 R9, R208, 0x2, RZ ;  /* 0x00000002d009b824 */ /* 0x000fe200078e00ff */
[----:B------:R-:W-:Y:S02]  /*6de0*/  CS2R R26, SRZ ;  /* 0x00000000001a7805 */ /* 0x000fe4000001ff00 */
[----:B------:R-:W-:Y:S01]  /*6df0*/  CS2R R20, SRZ ;  /* 0x0000000000147805 */ /* 0x000fe2000001ff00 */
[----:B0-----:R-:W-:Y:S01]  /*6e00*/  @!P2 IMAD.WIDE R12, R204, 0x2, R14 ;  /* 0x00000002cc0ca825 */ /* 0x001fe200078e020e */
[----:B------:R0:W5:Y:S01]  /*6e10*/  @!P2 LD.E.64 R28, desc[UR40][R34.64] ;  /* 0x00000028221ca980 */ /* 0x000162000c101b00 */
[----:B------:R-:W-:-:S02]  /*6e20*/  @!P3 IADD3 R10, P0, R0, R9, RZ ;  /* 0x00000009000ab210 */ /* 0x000fc40007f1e0ff */
[----:B------:R-:W-:Y:S01]  /*6e30*/  @!P3 IADD3 R8, P1, R14, R9, RZ ;  /* 0x000000090e08b210 */ /* 0x000fe20007f3e0ff */
[----:B------:R0:W5:Y:S02]  /*6e40*/  @!P2 LD.E.64 R26, desc[UR40][R12.64] ;  /* 0x000000280c1aa980 */ /* 0x000164000c101b00 */
[--C-:B------:R-:W-:Y:S02]  /*6e50*/  @!P3 IMAD.X R11, R3, 0x1, R24.reuse, P0 ;  /* 0x00000001030bb824 */ /* 0x100fe400000e0618 */
[----:B------:R-:W-:Y:S01]  /*6e60*/  @!P3 IMAD.X R9, R5, 0x1, R24, P1 ;  /* 0x000000010509b824 */ /* 0x000fe200008e0618 */
[----:B------:R-:W-:Y:S02]  /*6e70*/  CS2R R24, SRZ ;  /* 0x0000000000187805 */ /* 0x000fe4000001ff00 */
[----:B------:R0:W5:Y:S04]  /*6e80*/  @!P3 LD.E.64 R20, desc[UR40][R10.64] ;  /* 0x000000280a14b980 */ /* 0x000168000c101b00 */
[----:B------:R0:W5:Y:S02]  /*6e90*/  @!P3 LD.E.64 R24, desc[UR40][R8.64] ;  /* 0x000000280818b980 */ /* 0x000164000c101b00 */
.L_x_4936:
[----:B------:R-:W-:Y:S05]  /*6ea0*/  BSYNC B1 ;  /* 0x0000000000017941 */ /* 0x000fea0003800000 */
.L_x_4935:
        /* <DEDUP_REMOVED lines=19> */
[----:B-1----:R-:W1:Y:S04]  /*6fe0*/  SHFL.IDX PT, R7, R7, 0x1, 0x1c1f ;  /* 0x003c1f0007077f89 */ /* 0x002e6800000e0000 */
[----:B0-----:R-:W4:Y:S02]  /*6ff0*/  SHFL.IDX PT, R32, R32, 0x1, 0x1c1f ;  /* 0x003c1f0020207f89 */ /* 0x001f2400000e0000 */
.L_x_5202:
[----:B------:R-:W-:Y:S01]  /*7000*/  VIADD R38, R38, 0x40 ;  /* 0x0000004026267836 */ /* 0x000fe20000000000 */
[----:B------:R-:W-:Y:S01]  /*7010*/  LEA.HI R4, R230, R230, RZ, 0x1 ;  /* 0x000000e6e6047211 */ /* 0x000fe200078f08ff */
        /* <DEDUP_REMOVED lines=13> */
[----:B------:R-:W-:Y:S01]  /*70f0*/  ISETP.GE.AND P3, PT, R208, UR4, PT ;  /* 0x00000004d0007c0c */ /* 0x000fe2000bf66270 */
[----:B-1----:R-:W-:Y:S01]  /*7100*/  IMAD.MOV.U32 R33, RZ, RZ, R7 ;  /* 0x000000ffff217224 */ /* 0x002fe200078e0007 */
[----:B------:R-:W-:-:S09]  /*7110*/  CS2R R14, SRZ ;  /* 0x00000000000e7805 */ /* 0x000fd2000001ff00 */
[----:B------:R-:W-:Y:S02]  /*7120*/  @!P2 IMAD.WIDE R34, R204, 0x2, R4 ;  /* 0x00000002cc22a825 */ /* 0x000fe400078e0204 */
[C---:B------:R-:W-:Y:S02]  /*7130*/  @!P3 SHF.L.U64.HI R10, R208.reuse, 0x1, R31 ;  /* 0x00000001d00ab819 */ /* 0x040fe4000001021f */
[----:B------:R-:W-:Y:S01]  /*7140*/  @!P3 IMAD.SHL.U32 R5, R208, 0x2, RZ ;  /* 0x00000002d005b824 */ /* 0x000fe200078e00ff */
[----:B------:R-:W-:Y:S02]  /*7150*/  CS2R R8, SRZ ;  /* 0x0000000000087805 */ /* 0x000fe4000001ff00 */
[----:B------:R-:W-:Y:S01]  /*7160*/  CS2R R12, SRZ ;  /* 0x00000000000c7805 */ /* 0x000fe2000001ff00 */
[----:B------:R0:W5:Y:S01]  /*7170*/  @!P2 LD.E.64 R14, desc[UR40][R34.64] ;  /* 0x00000028220ea980 */ /* 0x000162000c101b00 */
[-C--:B------:R-:W-:Y:S02]  /*7180*/  @!P3 IADD3 R4, P0, R0, R5.reuse, RZ ;  /* 0x000000050004b210 */ /* 0x080fe40007f1e0ff */
[----:B----4-:R-:W-:Y:S01]  /*7190*/  @!P3 IADD3 R6, P1, R32, R5, RZ ;  /* 0x000000052006b210 */ /* 0x010fe20007f3e0ff */
[----:B------:R-:W-:-:S04]  /*71a0*/  @!P2 IMAD.WIDE R32, R204, 0x2, R32 ;  /* 0x00000002cc20a825 */ /* 0x000fc800078e0220 */
[--C-:B------:R-:W-:Y:S01]  /*71b0*/  @!P3 IMAD.X R5, R3, 0x1, R10.reuse, P0 ;  /* 0x000000010305b824 */ /* 0x100fe200000e060a */
[----:B------:R0:W5:Y:S01]  /*71c0*/  @!P2 LD.E.64 R8, desc[UR40][R32.64] ;  /* 0x000000282008a980 */ /* 0x000162000c101b00 */
[----:B------:R-:W-:Y:S01]  /*71d0*/  @!P3 IMAD.X R7, R7, 0x1, R10, P1 ;  /* 0x000000010707b824 */ /* 0x000fe200008e060a */
[----:B------:R-:W-:Y:S02]  /*71e0*/  CS2R R10, SRZ ;  /* 0x00000000000a7805 */ /* 0x000fe4000001ff00 */
[----:B------:R0:W5:Y:S04]  /*71f0*/  @!P3 LD.E.64 R12, desc[UR40][R4.64] ;  /* 0x00000028040cb980 */ /* 0x000168000c101b00 */
[----:B------:R0:W5:Y:S02]  /*7200*/  @!P3 LD.E.64 R10, desc[UR40][R6.64] ;  /* 0x00000028060ab980 */ /* 0x000164000c101b00 */
.L_x_4939:
[----:B------:R-:W-:Y:S05]  /*7210*/  BSYNC B1 ;  /* 0x0000000000017941 */ /* 0x000fea0003800000 */
.L_x_4938:
[----:B------:R-:W1:Y:S01]  /*7220*/  SYNCS.PHASECHK.TRANS64.TRYWAIT P0, [R19+URZ+0x22800], R36 ;  /* 0x02280024130075a7 */ /* 0x000e62000800017f */
[----:B---3--:R-:W-:Y:S01]  /*7230*/  IMAD.SHL.U32 R0, R37, 0x40, RZ ;  /* 0x0000004025007824 */ /* 0x008fe200078e00ff */
[----:B0---4-:R-:W-:Y:S01]  /*7240*/  VIADDMNMX R32, R39, -R210, 0x80, PT ;  /* 0x0000008027207446 */ /* 0x011fe200038009d2 */
[----:B-----5:R-:W-:Y:S01]  /*7250*/  IMAD.MOV.U32 R4, RZ, RZ, R8 ;  /* 0x000000ffff047224 */ /* 0x020fe200078e0008 */
[----:B------:R-:W-:Y:S01]  /*7260*/  BSSY B1, `(.L_x_4940) ;  /* 0x0000018000017945 */ /* 0x000fe20003800000 */
[----:B------:R-:W-:Y:S01]  /*7270*/  IMAD.MOV.U32 R5, RZ, RZ, R11 ;  /* 0x000000ffff057224 */ /* 0x000fe200078e000b */
[----:B--2---:R-:W-:Y:S01]  /*7280*/  LOP3.LUT R3, R0, 0x1c0, RZ, 0xc0, !PT ;  /* 0x000001c000037812 */ /* 0x004fe200078ec0ff */
[----:B------:R-:W-:Y:S01]  /*7290*/  IMAD.MOV.U32 R6, RZ, RZ, R14 ;  /* 0x000000ffff067224 */ /* 0x000fe200078e000e */
        /* <DEDUP_REMOVED lines=11> */
[----:B------:R-:W-:-:S02]  /*7350*/  PRMT R46, R46, 0x5410, R0 ;  /* 0x000054102e2e7816 */ /* 0x000fc40000000000 */
[----:B------:R-:W-:Y:S02]  /*7360*/  LEA R0, R216, R3, 0x9 ;  /* 0x00000003d8007211 */ /* 0x000fe400078e48ff */
[----:B------:R-:W-:Y:S01]  /*7370*/  PRMT R48, R4, 0x5410, R5 ;  /* 0x0000541004307816 */ /* 0x000fe20000000005 */
[----:B------:R-:W-:Y:S01]  /*7380*/  IMAD.MOV.U32 R5, RZ, RZ, R13 ;  /* 0x000000ffff057224 */ /* 0x000fe200078e000d */
[----:B------:R-:W-:Y:S01]  /*7390*/  ISETP.GE.AND P1, PT, R23, R32, PT ;  /* 0x000000201700720c */ /* 0x000fe20003f26270 */
[----:B------:R-:W-:-:S04]  /*73a0*/  IMAD R3, R0, 0x2, R19 ;  /* 0x0000000200037824 */ /* 0x000fc800078e0213 */
[C---:B------:R-:W-:Y:S02]  /*73b0*/  VIADD R4, R3.reuse, 0x18400 ;  /* 0x0001840003047836 */ /* 0x040fe40000000000 */
[----:B------:R-:W-:Y:S01]  /*73c0*/  VIADD R0, R3, 0x18440 ;  /* 0x0001844003007836 */ /* 0x000fe20000000000 */
[----:B-1----:R-:W-:Y:S06]  /*73d0*/  @!P0 BRA `(.L_x_4941) ;  /* 0x0000016800f08947 */ /* 0x002fec0003800000 */
.L_x_5203:
[----:B------:R-:W-:Y:S05]  /*73e0*/  BSYNC B1 ;  /* 0x0000000000017941 */ /* 0x000fea0003800000 */
.L_x_4940:
        /* <DEDUP_REMOVED lines=10> */
[----:B0-----:R-:W-:Y:S01]  /*7490*/  SHF.R.U32.HI R36, RZ, 0x10, R27 ;  /* 0x00000010ff247819 */ /* 0x001fe2000001161b */
[--C-:B------:R-:W-:Y:S01]  /*74a0*/  HADD2.F32 R35, -RZ, R40.reuse.H0_H0 ;  /* 0x20000028ff237230 */ /* 0x100fe20000004100 */
[--C-:B------:R-:W-:Y:S01]  /*74b0*/  SHF.R.U32.HI R34, RZ, 0x10, R29.reuse ;  /* 0x00000010ff227819 */ /* 0x100fe2000001161d */
        /* <DEDUP_REMOVED lines=10> */
[----:B------:R-:W-:Y:S01]  /*7560*/  FMUL.FTZ R29, R29, R34 ;  /* 0x000000221d1d7220 */ /* 0x000fe20000410000 */
[--C-:B------:R-:W-:Y:S02]  /*7570*/  HADD2.F32 R26, -RZ, R6.reuse.H0_H0 ;  /* 0x20000006ff1a7230 */ /* 0x100fe40000004100 */
[----:B------:R-:W-:Y:S01]  /*7580*/  FMUL.FTZ R38, R4, R35 ;  /* 0x0000002304267220 */ /* 0x000fe20000410000 */
[----:B------:R-:W-:-:S02]  /*7590*/  HADD2.F32 R27, -RZ, R6.H1_H1 ;  /* 0x30000006ff1b7230 */ /* 0x000fc40000004100 */
[C---:B------:R-:W-:Y:S01]  /*75a0*/  FFMA.FTZ R39, R28.reuse, R34, -R37 ;  /* 0x000000221c277223 */ /* 0x040fe20000010825 */
[--C-:B------:R-:W-:Y:S02]  /*75b0*/  HADD2.F32 R6, -RZ, R5.reuse.H0_H0 ;  /* 0x20000005ff067230 */ /* 0x100fe40000004100 */
[----:B------:R-:W-:Y:S01]  /*75c0*/  FFMA.FTZ R40, R28, R36, R29 ;  /* 0x000000241c287223 */ /* 0x000fe2000001001d */
[-C--:B------:R-:W-:Y:S01]  /*75d0*/  FMUL.FTZ R34, R4, R33.reuse ;  /* 0x0000002104227220 */ /* 0x080fe20000410000 */
[C---:B------:R-:W-:Y:S01]  /*75e0*/  FFMA.FTZ R38, R7.reuse, R33, -R38 ;  /* 0x0000002107267223 */ /* 0x040fe20000010826 */
[----:B------:R-:W-:Y:S02]  /*75f0*/  HADD2.F32 R5, -RZ, R5.H1_H1 ;  /* 0x30000005ff057230 */ /* 0x000fe40000004100 */
[----:B------:R-:W-:Y:S02]  /*7600*/  HADD2.F32 R33, -RZ, R43.H0_H0 ;  /* 0x2000002bff217230 */ /* 0x000fe40000004100 */
[----:B------:R-:W-:Y:S01]  /*7610*/  FFMA.FTZ R35, R7, R35, R34 ;  /* 0x0000002307237223 */ /* 0x000fe20000010022 */
[----:B------:R-:W-:-:S02]  /*7620*/  HADD2.F32 R28, -RZ, R44.H1_H1 ;  /* 0x3000002cff1c7230 */ /* 0x000fc40000004100 */
        /* <DEDUP_REMOVED lines=14> */
[----:B------:R1:W-:Y:S02]  /*7710*/  STS.128 [R3+0x18400], R4 ;  /* 0x0184000403007388 */ /* 0x0003e40000000c00 */
.L_x_4945:
[----:B------:R-:W-:Y:S05]  /*7720*/  BSYNC B2 ;  /* 0x0000000000027941 */ /* 0x000fea0003800000 */
.L_x_4944:
        /* <DEDUP_REMOVED lines=14> */
[C---:B0-----:R-:W-:Y:S01]  /*7810*/  FMUL.FTZ R36, R25.reuse, R27 ;  /* 0x0000001b19247220 */ /* 0x041fe20000410000 */
        /* <DEDUP_REMOVED lines=28> */
.L_x_4943:
[----:B------:R-:W-:Y:S05]  /*79e0*/  BSYNC B1 ;  /* 0x0000000000017941 */ /* 0x000fea0003800000 */
.L_x_4942:
        /* <DEDUP_REMOVED lines=30> */
[----:B------:R-:W-:Y:S02]  /*7bd0*/  HADD2.F32 R20, -RZ, R46.H1_H1 ;  /* 0x3000002eff147230 */ /* 0x000fe40000004100 */
[----:B------:R-:W-:Y:S01]  /*7be0*/  FFMA.FTZ R21, R7, R24, R28 ;  /* 0x0000001807157223 */ /* 0x000fe2000001001c */
[----:B------:R-:W-:Y:S02]  /*7bf0*/  HADD2.F32 R5, -RZ, R5.H1_H1 ;  /* 0x30000005ff057230 */ /* 0x000fe40000004100 */
[----:B------:R-:W-:-:S02]  /*7c00*/  HADD2.F32 R14, -RZ, R48.H0_H0 ;  /* 0x20000030ff0e7230 */ /* 0x000fc40000004100 */
        /* <DEDUP_REMOVED lines=15> */
.L_x_4948:
[----:B------:R-:W-:Y:S05]  /*7d00*/  BSYNC B1 ;  /* 0x0000000000017941 */ /* 0x000fea0003800000 */
.L_x_4947:
[----:B------:R-:W-:Y:S05]  /*7d10*/  @P1 BRA `(.L_x_4946) ;  /* 0x0000001400841947 */ /* 0x000fea0003800000 */
[----:B-1----:R-:W1:Y:S01]  /*7d20*/  LDS.128 R4, [R0+0x2000] ;  /* 0x0020000000047984 */ /* 0x002e620000000c00 */
[----:B------:R-:W-:Y:S02]  /*7d30*/  SHF.R.U64 R24, R12, 0x10, R13 ;  /* 0x000000100c187819 */ /* 0x000fe4000000120d */
[----:B------:R-:W-:Y:S02]  /*7d40*/  SHF.R.U32.HI R14, RZ, 0x10, R11 ;  /* 0x00000010ff0e7819 */ /* 0x000fe4000001160b */
[----:B------:R-:W-:Y:S01]  /*7d50*/  SHF.R.U32.HI R12, RZ, 0x10, R13 ;  /* 0x00000010ff0c7819 */ /* 0x000fe2000001160d */
[----:B------:R-:W-:Y:S01]  /*7d60*/  HADD2.F32 R13, -RZ, R47.H0_H0 ;  /* 0x2000002fff0d7230 */ /* 0x000fe20000004100 */
[----:B------:R-:W-:Y:S01]  /*7d70*/  SHF.R.U64 R21, R10, 0x10, R11 ;  /* 0x000000100a157819 */ /* 0x000fe2000000120b */
[----:B------:R-:W-:Y:S02]  /*7d80*/  HADD2.F32 R14, -RZ, R14.H0_H0 ;  /* 0x2000000eff0e7230 */ /* 0x000fe40000004100 */
[----:B------:R-:W-:-:S02]  /*7d90*/  HADD2.F32 R12, -RZ, R12.H0_H0 ;  /* 0x2000000cff0c7230 */ /* 0x000fc40000004100 */
[----:B------:R-:W-:Y:S02]  /*7da0*/  HADD2.F32 R11, -RZ, R48.H1_H1 ;  /* 0x30000030ff0b7230 */ /* 0x000fe40000004100 */
        /* <DEDUP_REMOVED lines=9> */
[----:B------:R-:W-:Y:S01]  /*7e40*/  FFMA.FTZ R20, R9, R12, -R20 ;  /* 0x0000000c09147223 */ /* 0x000fe20000010814 */
[-C--:B------:R-:W-:Y:S01]  /*7e50*/  FMUL.FTZ R12, R4, R11.reuse ;  /* 0x0000000b040c7220 */ /* 0x080fe20000410000 */
[----:B------:R-:W-:Y:S01]  /*7e60*/  FFMA.FTZ R11, R3, R11, -R10 ;  /* 0x0000000b030b7223 */ /* 0x000fe2000001080a */
[----:B------:R-:W-:Y:S02]  /*7e70*/  HADD2.F32 R10, -RZ, R31.H0_H0 ;  /* 0x2000001fff0a7230 */ /* 0x000fe40000004100 */
[----:B------:R-:W-:Y:S01]  /*7e80*/  FFMA.FTZ R15, R9, R14, R15 ;  /* 0x0000000e090f7223 */ /* 0x000fe2000001000f */
[----:B------:R-:W-:Y:S02]  /*7e90*/  HADD2.F32 R6, -RZ, R5.H0_H0 ;  /* 0x20000005ff067230 */ /* 0x000fe40000004100 */
[----:B------:R-:W-:Y:S01]  /*7ea0*/  FFMA.FTZ R12, R3, R13, R12 ;  /* 0x0000000d030c7223 */ /* 0x000fe2000001000c */
[----:B------:R-:W-:-:S02]  /*7eb0*/  HADD2.F32 R31, -RZ, R31.H1_H1 ;  /* 0x3000001fff1f7230 */ /* 0x000fc40000004100 */
[CC--:B------:R-:W-:Y:S01]  /*7ec0*/  FMUL.FTZ R14, R8.reuse, R10.reuse ;  /* 0x0000000a080e7220 */ /* 0x0c0fe20000410000 */
[----:B------:R-:W-:Y:S02]  /*7ed0*/  HADD2.F32 R5, -RZ, R5.H1_H1 ;  /* 0x30000005ff057230 */ /* 0x000fe40000004100 */
[----:B------:R-:W-:Y:S02]  /*7ee0*/  HADD2.F32 R9, -RZ, R21.H0_H0 ;  /* 0x20000015ff097230 */ /* 0x000fe40000004100 */
[-C--:B------:R-:W-:Y:S01]  /*7ef0*/  FMUL.FTZ R13, R8, R31.reuse ;  /* 0x0000001f080d7220 */ /* 0x080fe20000410000 */
[----:B------:R-:W-:Y:S02]  /*7f00*/  HADD2.F32 R4, -RZ, R24.H0_H0 ;  /* 0x20000018ff047230 */ /* 0x000fe40000004100 */
[----:B------:R-:W-:Y:S01]  /*7f10*/  FFMA.FTZ R14, R7, R31, -R14 ;  /* 0x0000001f070e7223 */ /* 0x000fe2000001080e */
[----:B------:R-:W-:Y:S01]  /*7f20*/  FMUL.FTZ R3, R5, R9 ;  /* 0x0000000905037220 */ /* 0x000fe20000410000 */
[----:B------:R-:W-:Y:S01]  /*7f30*/  FFMA.FTZ R13, R7, R10, R13 ;  /* 0x0000000a070d7223 */ /* 0x000fe2000001000d */
[----:B------:R-:W-:Y:S01]  /*7f40*/  FMUL.FTZ R8, R5, R4 ;  /* 0x0000000405087220 */ /* 0x000fe20000410000 */
[----:B------:R-:W-:Y:S01]  /*7f50*/  F2FP.F16.F32.PACK_AB R7, R15, R20 ;  /* 0x000000140f07723e */ /* 0x000fe200000000ff */
[----:B------:R-:W-:Y:S01]  /*7f60*/  FFMA.FTZ R3, R6, R4, -R3 ;  /* 0x0000000406037223 */ /* 0x000fe20000010803 */
[----:B------:R-:W-:Y:S01]  /*7f70*/  F2FP.F16.F32.PACK_AB R4, R12, R11 ;  /* 0x0000000b0c04723e */ /* 0x000fe200000000ff */
[----:B------:R-:W-:Y:S01]  /*7f80*/  FFMA.FTZ R8, R6, R9, R8 ;  /* 0x0000000906087223 */ /* 0x000fe20000010008 */
[----:B------:R-:W-:-:S04]  /*7f90*/  F2FP.F16.F32.PACK_AB R6, R13, R14 ;  /* 0x0000000e0d06723e */ /* 0x000fc800000000ff */
[----:B------:R-:W-:-:S05]  /*7fa0*/  F2FP.F16.F32.PACK_AB R5, R8, R3 ;  /* 0x000000030805723e */ /* 0x000fca00000000ff */
[----:B------:R3:W-:Y:S01]  /*7fb0*/  STS.128 [R0+0x2000], R4 ;  /* 0x0020000400007388 */ /* 0x0007e20000000c00 */
[----:B------:R-:W-:Y:S05]  /*7fc0*/  BRA `(.L_x_4946) ;  /* 0x0000001000d87947 */ /* 0x000fea0003800000 */
.L_x_4933:
        /* <DEDUP_REMOVED lines=78> */
.L_x_5213:
[----:B------:R-:W-:Y:S01]  /*84b0*/  VIADD R38, R38, 0x40 ;  /* 0x0000004026267836 */ /* 0x000fe20000000000 */
[----:B------:R-:W-:Y:S01]  /*84c0*/  LEA.HI R6, R230, R230, RZ, 0x1 ;  /* 0x000000e6e6067211 */ /* 0x000fe200078f08ff */
[----:B------:R-:W-:Y:S01]  /*84d0*/  BSSY B1, `(.L_x_4950) ;  /* 0x0000015000017945 */ /* 0x000fe20003800000 */
[----:B------:R-:W-:Y:S02]  /*84e0*/  CS2R R8, SRZ ;  /* 0x0000000000087805 */ /* 0x000fe4000001ff00 */
[----:B------:R-:W-:Y:S02]  /*84f0*/  CS2R R10, SRZ ;  /* 0x00000000000a7805 */ /* 0x000fe4000001ff00 */
[----:B------:R-:W-:Y:S02]  /*8500*/  ISETP.GE.AND P1, PT, R38, R31, PT ;  /* 0x0000001f2600720c */ /* 0x000fe40003f26270 */
[----:B------:R-:W-:-:S04]  /*8510*/  LOP3.LUT R7, R6, 0xfffffffe, RZ, 0xc0, !PT ;  /* 0xfffffffe06077812 */ /* 0x000fc800078ec0ff */
[----:B------:R-:W-:Y:S02]  /*8520*/  IADD3 R12, R230, -R7, RZ ;  /* 0x80000007e60c7210 */ /* 0x000fe40007ffe0ff */
[----:B------:R-:W-:Y:S02]  /*8530*/  CS2R R6, SRZ ;  /* 0x0000000000067805 */ /* 0x000fe4000001ff00 */
[----:B------:R-:W-:-:S03]  /*8540*/  SHF.L.U32 R12, R12, 0x1f, RZ ;  /* 0x0000001f0c0c7819 */ /* 0x000fc600000006ff */
[----:B------:R-:W-:Y:S05]  /*8550*/  @P1 BRA `(.L_x_4951) ;  /* 0x0000000000301947 */ /* 0x000fea0003800000 */
        /* <DEDUP_REMOVED lines=12> */
.L_x_4951:
[----:B------:R-:W-:Y:S05]  /*8620*/  BSYNC B1 ;  /* 0x0000000000017941 */ /* 0x000fea0003800000 */
.L_x_4950:
[----:B------:R-:W0:Y:S01]  /*8630*/  SYNCS.PHASECHK.TRANS64.TRYWAIT P1, [R19+URZ+0x22800], R12 ;  /* 0x0228000c130075a7 */ /* 0x000e22000802017f */
[----:B------:R-:W-:Y:S01]  /*8640*/  VIADDMNMX R0, R31, -R210, 0x80, PT ;  /* 0x000000801f007446 */ /* 0x000fe200038009d2 */
[----:B---3-5:R-:W-:Y:S01]  /*8650*/  IMAD.MOV.U32 R3, RZ, RZ, R4 ;  /* 0x000000ffff037224 */ /* 0x028fe200078e0004 */
[----:B------:R-:W-:Y:S01]  /*8660*/  BSSY B1, `(.L_x_4952) ;  /* 0x000000d000017945 */ /* 0x000fe20003800000 */
[----:B------:R-:W-:Y:S01]  /*8670*/  IMAD.MOV.U32 R13, RZ, RZ, R5 ;  /* 0x000000ffff0d7224 */ /* 0x000fe200078e0005 */
[-C--:B------:R-:W-:Y:S01]  /*8680*/  ISETP.GE.OR P2, PT, R23, R0.reuse, P0 ;  /* 0x000000001700720c */ /* 0x080fe20000746670 */
[----:B------:R-:W-:Y:S01]  /*8690*/  IMAD.MOV.U32 R14, RZ, RZ, R9 ;  /* 0x000000ffff0e7224 */ /* 0x000fe200078e0009 */
[----:B------:R-:W-:Y:S01]  /*86a0*/  ISETP.GE.OR P0, PT, R229, R0, P0 ;  /* 0x00000000e500720c */ /* 0x000fe20000706670 */
[----:B------:R-:W-:Y:S01]  /*86b0*/  IMAD.MOV.U32 R0, RZ, RZ, R6 ;  /* 0x000000ffff007224 */ /* 0x000fe200078e0006 */
[----:B------:R-:W-:Y:S01]  /*86c0*/  PRMT R54, R3, 0x5410, R13 ;  /* 0x0000541003367816 */ /* 0x000fe2000000000d */
[----:B------:R-:W-:-:S02]  /*86d0*/  IMAD.MOV.U32 R3, RZ, RZ, R7 ;  /* 0x000000ffff037224 */ /* 0x000fc400078e0007 */
[----:B------:R-:W-:Y:S02]  /*86e0*/  IMAD.MOV.U32 R13, RZ, RZ, R8 ;  /* 0x000000ffff0d7224 */ /* 0x000fe400078e0008 */
[----:B------:R-:W-:Y:S01]  /*86f0*/  IMAD.IADD R31, R16, 0x1, R39 ;  /* 0x00000001101f7824 */ /* 0x000fe200078e0227 */
[----:B------:R-:W-:Y:S02]  /*8700*/  PRMT R55, R0, 0x5410, R3 ;  /* 0x0000541000377816 */ /* 0x000fe40000000003 */
[----:B------:R-:W-:Y:S01]  /*8710*/  PRMT R56, R13, 0x5410, R14 ;  /* 0x000054100d387816 */ /* 0x000fe2000000000e */
[----:B0-----:R-:W-:Y:S06]  /*8720*/  @!P1 BRA `(.L_x_4953) ;  /* 0x0000015c00989947 */ /* 0x001fec0003800000 */
.L_x_5214:
[----:B------:R-:W-:Y:S05]  /*8730*/  BSYNC B1 ;  /* 0x0000000000017941 */ /* 0x000fea0003800000 */
.L_x_4952:
        /* <DEDUP_REMOVED lines=46> */
[----:B------:R-:W-:Y:S02]  /*8a20*/  HADD2.F32 R35, -RZ, R27.H1_H1 ;  /* 0x3000001bff237230 */ /* 0x000fe40000004100 */
        /* <DEDUP_REMOVED lines=16> */
[----:B------:R-:W-:Y:S02]  /*8b30*/  HADD2.F32 R32, -RZ, R52.H1_H1 ;  /* 0x30000034ff207230 */ /* 0x000fe40000004100 */
        /* <DEDUP_REMOVED lines=35> */
.L_x_4955:
[----:B------:R-:W-:Y:S05]  /*8d70*/  BSYNC B1 ;  /* 0x0000000000017941 */ /* 0x000fea0003800000 */
.L_x_4954:
        /* <DEDUP_REMOVED lines=91> */
.L_x_4946:
[----:B------:R-:W-:Y:S05]  /*9330*/  BSYNC B0 ;  /* 0x0000000000007941 */ /* 0x000fea0003800000 */
.L_x_4932:
        /* <DEDUP_REMOVED lines=8> */
.L_x_4929:
        /* <DEDUP_REMOVED lines=9> */
.L_x_4956:
[----:B------:R-:W-:Y:S01]  /*9450*/  IMAD R20, R22, 0x8, R19 ;  /* 0x0000000816147824 */ /* 0x000fe200078e0213 */
[----:B------:R-:W-:-:S04]  /*9460*/  SHF.L.U32 R21, R206, 0x1f, RZ ;  /* 0x0000001fce157819 */ /* 0x000fc800000006ff */
[----:B------:R1:W2:Y:S01]  /*9470*/  SYNCS.PHASECHK.TRANS64.TRYWAIT P2, [R20+URZ+0x22830], R21 ;  /* 0x02283015140075a7 */ /* 0x0002a2000804017f */
[----:B------:R-:W-:Y:S05]  /*9480*/  @!P0 BRA `(.L_x_4957) ;  /* 0x0000000000048947 */ /* 0x000fea0003800000 */
[----:B------:R-:W-:Y:S01]  /*9490*/  BPT.TRAP 0x1 ;  /* 0x000000040000795c */ /* 0x000fe20000300000 */
.L_x_4957:
[----:B------:R-:W3:Y:S01]  /*94a0*/  S2R R3, SR_TID.X ;  /* 0x0000000000037919 */ /* 0x000ee20000002100 */
[----:B------:R-:W-:-:S05]  /*94b0*/  VIADD R0, R19, 0x1c400 ;  /* 0x0001c40013007836 */ /* 0x000fca0000000000 */
[----:B------:R-:W-:-:S04]  /*94c0*/  SHF.R.U32.HI R0, RZ, 0x4, R0 ;  /* 0x00000004ff007819 */ /* 0x000fc80000011600 */
[----:B------:R-:W-:Y:S02]  /*94d0*/  LOP3.LUT R0, R0, 0x3fff, RZ, 0xc0, !PT ;  /* 0x00003fff00007812 */ /* 0x000fe400078ec0ff */
[----:B---3--:R-:W-:-:S04]  /*94e0*/  LOP3.LUT R3, R3, 0x7f, RZ, 0xc0, !PT ;  /* 0x0000007f03037812 */ /* 0x008fc800078ec0ff */
[----:B------:R-:W-:Y:S01]  /*94f0*/  ISETP.NE.AND P1, PT, R3, RZ, PT ;  /* 0x000000ff0300720c */ /* 0x000fe20003f25270 */
[----:B--2---:R-:W-:-:S12]  /*9500*/  @P2 BRA `(.L_x_4958) ;  /* 0x0000000000082947 */ /* 0x004fd80003800000 */
[----:B------:R-:W2:Y:S02]  /*9510*/  SYNCS.PHASECHK.TRANS64.TRYWAIT P2, [R20+URZ+0x22830], R21 ;  /* 0x02283015140075a7 */ /* 0x000ea4000804017f */
[----:B--2---:R-:W-:Y:S05]  /*9520*/  @!P2 BRA `(.L_x_4959) ;  /* 0x00000150002ca947 */ /* 0x004fea0003800000 */
.L_x_4958:
        /* <DEDUP_REMOVED lines=16> */
[----:B------:R-:W-:Y:S01]  /*9630*/  VIADD R12, R6, 0x4 ;  /* 0x00000004060c7836 */ /* 0x000fe20000000000 */
[----:B------:R-:W-:Y:S01]  /*9640*/  LOP3.LUT R18, R18, 0xfff7ffff, RZ, 0xc0, !PT ;  /* 0xfff7ffff12127812 */ /* 0x000fe200078ec0ff */
[----:B------:R-:W-:Y:S01]  /*9650*/  IMAD.MOV.U32 R13, RZ, RZ, 0x40000040 ;  /* 0x40000040ff0d7424 */ /* 0x000fe200078e00ff */
[----:B------:R-:W3:Y:S01]  /*9660*/  S2R R74, SR_TID.X ;  /* 0x00000000004a7919 */ /* 0x000ee20000002100 */
[----:B------:R-:W-:-:S06]  /*9670*/  IMAD.MOV.U32 R5, RZ, RZ, 0x40000040 ;  /* 0x40000040ff057424 */ /* 0x000fcc00078e00ff */
        /* <DEDUP_REMOVED lines=8> */
[----:B0-----:R-:W-:Y:S01]  /*9700*/  ISETP.NE.AND P2, PT, R0, 0x1, PT ;  /* 0x000000010000780c */ /* 0x001fe20003f45270 */
[----:B------:R-:W-:Y:S01]  /*9710*/  IMAD.IADD R0, R218, 0x1, R210 ;  /* 0x00000001da007824 */ /* 0x000fe200078e02d2 */
[----:B---3--:R-:W-:-:S11]  /*9720*/  SHF.R.U32.HI R74, RZ, 0x7, R74 ;  /* 0x00000007ff4a7819 */ /* 0x008fd6000001164a */
[----:B------:R-:W0:Y:S01]  /*9730*/  @P2 LDC R3, c[0x0][0x44c] ;  /* 0x00011300ff032b82 */ /* 0x000e220000000800 */
[----:B------:R-:W-:Y:S02]  /*9740*/  @P2 LOP3.LUT R18, R18, 0x80000, RZ, 0xfc, !PT ;  /* 0x0008000012122812 */ /* 0x000fe400078efcff */
[----:B------:R-:W-:Y:S01]  /*9750*/  IADD3 R176, -R74, 0xb, RZ ;  /* 0x0000000b4ab07810 */ /* 0x000fe20007ffe1ff */
[----:B0-----:R-:W-:Y:S01]  /*9760*/  @P2 IMAD.HI.U32 R3, R0, R3, RZ ;  /* 0x0000000300032227 */ /* 0x001fe200078e00ff */
[----:B------:R-:W-:Y:S02]  /*9770*/  WARPGROUP.DEPBAR.LE gsb0, 0x0 ;  /* 0x00008000000079c5 */ /* 0x000fe40000010000 */
[----:B------:R-:W-:-:S06]  /*9780*/  WARPGROUP.ARRIVE ;  /* 0x00000000000079c5 */ /* 0x000fcc0000000000 */
[----:B------:R-:W-:Y:S01]  /*9790*/  HGMMA.64x96x16.F32 R24, gdesc[UR4], R24, gsb0 ;  /* 0x01600000041879f0 */ /* 0x000fe20008000818 */
[----:B------:R-:W-:Y:S02]  /*97a0*/  R2UR UR6, R10 ;  /* 0x000000000a0672ca */ /* 0x000fe400000e0000 */
[----:B------:R-:W-:Y:S01]  /*97b0*/  R2UR UR7, R11 ;  /* 0x000000000b0772ca */ /* 0x000fe200000e0000 */
[----:B------:R-:W-:Y:S01]  /*97c0*/  IMAD.MOV.U32 R11, RZ, RZ, 0x40000040 ;  /* 0x40000040ff0b7424 */ /* 0x000fe200078e00ff */
[----:B------:R-:W-:Y:S02]  /*97d0*/  R2UR UR4, R12 ;  /* 0x000000000c0472ca */ /* 0x000fe400000e0000 */
[----:B------:R-:W-:Y:S02]  /*97e0*/  R2UR UR5, R13 ;  /* 0x000000000d0572ca */ /* 0x000fe400000e0000 */
[----:B------:R-:W-:Y:S01]  /*97f0*/  IADD3 R10, R6, 0x6, RZ ;  /* 0x00000006060a7810 */ /* 0x000fe20007ffe0ff */
[----:B------:R-:W-:-:S02]  /*9800*/  WARPGROUP.DEPBAR.LE gsb0, 0x0 ;  /* 0x00008000000079c5 */ /* 0x000fc40000010000 */
[----:B------:R-:W-:-:S08]  /*9810*/  WARPGROUP.ARRIVE ;  /* 0x00000000000079c5 */ /* 0x000fd00000000000 */
[----:B------:R-:W-:Y:S01]  /*9820*/  HGMMA.64x96x16.F32 R24, gdesc[UR4], R24, gsb0 ;  /* 0x01600000041879f0 */ /* 0x000fe20008000818 */
[----:B------:R-:W-:Y:S02]  /*9830*/  R2UR UR6, R4 ;  /* 0x00000000040672ca */ /* 0x000fe400000e0000 */
[----:B------:R-:W-:Y:S01]  /*9840*/  R2UR UR7, R5 ;  /* 0x00000000050772ca */ /* 0x000fe200000e0000 */
[----:B------:R-:W0:Y:S01]  /*9850*/  @P2 LDC R4, c[0x0][0x450] ;  /* 0x00011400ff042b82 */ /* 0x000e220000000800 */
[----:B------:R-:W-:Y:S02]  /*9860*/  R2UR UR4, R10 ;  /* 0x000000000a0472ca */ /* 0x000fe400000e0000 */
[----:B------:R-:W-:Y:S02]  /*9870*/  R2UR UR5, R11 ;  /* 0x000000000b0572ca */ /* 0x000fe400000e0000 */
[----:B0-----:R-:W-:Y:S01]  /*9880*/  @P2 SHF.R.U32.HI R0, RZ, R4, R3 ;  /* 0x00000004ff002219 */ /* 0x001fe20000011603 */
[----:B------:R-:W-:-:S04]  /*9890*/  IMAD R3, R172, -0x60, R213 ;  /* 0xffffffa0ac037824 */ /* 0x000fc800078e02d5 */
[----:B------:R-:W0:Y:S01]  /*98a0*/  SHFL.IDX PT, R5, R0, 0x1, 0x1c1f ;  /* 0x003c1f0000057f89 */ /* 0x000e2200000e0000 */
[C-C-:B------:R-:W-:Y:S02]  /*98b0*/  IADD3 R8, -R214.reuse, 0x61, R3.reuse ;  /* 0x00000061d6087810 */ /* 0x140fe40007ffe103 */
[----:B------:R-:W-:Y:S01]  /*98c0*/  IADD3 R4, -R214, 0x60, R3 ;  /* 0x00000060d6047810 */ /* 0x000fe20007ffe103 */
[----:B------:R-:W3:Y:S02]  /*98d0*/  SHFL.IDX PT, R0, R0, RZ, 0x1c1f ;  /* 0x001c1fff00007589 */ /* 0x000ee400000e0000 */
[----:B------:R-:W-:-:S05]  /*98e0*/  IMAD.IADD R85, R8, 0x1, -R211 ;  /* 0x0000000108557824 */ /* 0x000fca00078e0ad3 */
[----:B0-----:R-:W-:-:S04]  /*98f0*/  VIADDMNMX R8, R5, R85, R4, PT ;  /* 0x0000005505087246 */ /* 0x001fc80003800104 */
[C---:B------:R-:W-:Y:S02]  /*9900*/  ISETP.GT.AND P3, PT, R8.reuse, RZ, PT ;  /* 0x000000ff0800720c */ /* 0x040fe40003f64270 */
[C---:B------:R-:W-:Y:S02]  /*9910*/  ISETP.GT.AND P4, PT, R8.reuse, 0x1, PT ;  /* 0x000000010800780c */ /* 0x040fe40003f84270 */
[----:B------:R-:W-:Y:S01]  /*9920*/  ISETP.GT.AND P2, PT, R8, 0x8, PT ;  /* 0x000000080800780c */ /* 0x000fe20003f44270 */
[----:B------:R-:W-:Y:S02]  /*9930*/  WARPGROUP.DEPBAR.LE gsb0, 0x0 ;  /* 0x00008000000079c5 */ /* 0x000fe40000010000 */
[----:B------:R-:W-:-:S06]  /*9940*/  WARPGROUP.ARRIVE ;  /* 0x00000000000079c5 */ /* 0x000fcc0000000000 */
[----:B------:R-:W-:Y:S01]  /*9950*/  HGMMA.64x96x16.F32 R24, gdesc[UR4], R24, gsb0 ;  /* 0x01600000041879f0 */ /* 0x000fe20008000818 */
[----:B------:R-:W-:Y:S02]  /*9960*/  ULDC UR4, c[0x0][0x988] ;  /* 0x0002620000047ab9 */ /* 0x000fe40000000800 */
[----:B------:R-:W-:Y:S02]  /*9970*/  WARPGROUP.DEPBAR.LE gsb0, 0x0 ;  /* 0x00008000000079c5 */ /* 0x000fe40000010000 */
[----:B------:R-:W-:Y:S02]  /*9980*/  FSEL R91, R26, -INF , P3 ;  /* 0xff8000001a5b7808 */ /* 0x000fe40001800000 */
[----:B------:R-:W-:Y:S01]  /*9990*/  FSEL R95, R27, -INF , P4 ;  /* 0xff8000001b5f7808 */ /* 0x000fe20002000000 */
[----:B------:R0:W-:Y:S06]  /*99a0*/  BAR.ARV R176, 0x100 ;  /* 0x000400b00000751d */ /* 0x0001ec0000002000 */
[----:B------:R-:W-:-:S02]  /*99b0*/  ISETP.GT.AND P3, PT, R8, 0x9, PT ;  /* 0x000000090800780c */ /* 0x000fc40003f64270 */
[----:B------:R-:W-:Y:S02]  /*99c0*/  FSEL R93, R30, -INF , P2 ;  /* 0xff8000001e5d7808 */ /* 0x000fe40001000000 */
[----:B------:R-:W-:Y:S02]  /*99d0*/  FMNMX.FTZ R26, R91, R95, !PT ;  /* 0x0000005f5b1a7209 */ /* 0x000fe40007810000 */
[C---:B------:R-:W-:Y:S02]  /*99e0*/  ISETP.GT.AND P2, PT, R8.reuse, 0x10, PT ;  /* 0x000000100800780c */ /* 0x040fe40003f44270 */
[----:B------:R-:W-:Y:S02]  /*99f0*/  FSEL R89, R31, -INF , P3 ;  /* 0xff8000001f597808 */ /* 0x000fe40001800000 */
[----:B------:R-:W-:Y:S02]  /*9a00*/  FMNMX.FTZ R26, R93, R26, !PT ;  /* 0x0000001a5d1a7209 */ /* 0x000fe40007810000 */
        /* <DEDUP_REMOVED lines=57> */
[----:B------:R-:W-:Y:S02]  /*9da0*/  FSEL R71, R71, -INF , P3 ;  /* 0xff80000047477808 */ /* 0x000fe40001800000 */
[----:B------:R-:W-:Y:S02]  /*9db0*/  FMNMX.FTZ R26, R67, R26, !PT ;  /* 0x0000001a431a7209 */ /* 0x000fe40007810000 */
[----:B---3--:R-:W-:Y:S01]  /*9dc0*/  VIADDMNMX R34, R0, R85, R4, PT ;  /* 0x0000005500227246 */ /* 0x008fe20003800104 */
[----:B------:R-:W-:Y:S01]  /*9dd0*/  IMAD.U32 R0, RZ, RZ, UR4 ;  /* 0x00000004ff007e24 */ /* 0x000fe2000f8e00ff */
[----:B------:R-:W-:-:S02]  /*9de0*/  FMNMX.FTZ R26, R71, R26, !PT ;  /* 0x0000001a471a7209 */ /* 0x000fc40007810000 */
[C---:B------:R-:W-:Y:S02]  /*9df0*/  ISETP.GT.AND P3, PT, R34.reuse, RZ, PT ;  /* 0x000000ff2200720c */ /* 0x040fe40003f64270 */
[----:B------:R-:W-:Y:S01]  /*9e00*/  ISETP.GT.AND P4, PT, R34, 0x1, PT ;  /* 0x000000012200780c */ /* 0x000fe20003f84270 */
[----:B------:R-:W3:Y:S01]  /*9e10*/  SHFL.BFLY PT, R87, R26, 0x2, 0x1f ;  /* 0x0c401f001a577f89 */ /* 0x000ee200000e0000 */
[----:B------:R-:W-:Y:S02]  /*9e20*/  FSEL R85, R24, -INF , P3 ;  /* 0xff80000018557808 */ /* 0x000fe40001800000 */
[C---:B------:R-:W-:Y:S02]  /*9e30*/  ISETP.GT.AND P2, PT, R34.reuse, 0x8, PT ;  /* 0x000000082200780c */ /* 0x040fe40003f44270 */
[----:B------:R-:W-:Y:S02]  /*9e40*/  FSEL R24, R25, -INF , P4 ;  /* 0xff80000019187808 */ /* 0x000fe40002000000 */
[----:B------:R-:W-:-:S02]  /*9e50*/  ISETP.GT.AND P3, PT, R34, 0x9, PT ;  /* 0x000000092200780c */ /* 0x000fc40003f64270 */
[----:B------:R-:W-:Y:S02]  /*9e60*/  FSEL R25, R28, -INF , P2 ;  /* 0xff8000001c197808 */ /* 0x000fe40001000000 */
[----:B------:R-:W-:Y:S02]  /*9e70*/  FMNMX.FTZ R4, R85, R24, !PT ;  /* 0x0000001855047209 */ /* 0x000fe40007810000 */
[C---:B------:R-:W-:Y:S02]  /*9e80*/  ISETP.GT.AND P2, PT, R34.reuse, 0x10, PT ;  /* 0x000000102200780c */ /* 0x040fe40003f44270 */
[----:B------:R-:W-:Y:S02]  /*9e90*/  FSEL R29, R29, -INF , P3 ;  /* 0xff8000001d1d7808 */ /* 0x000fe40001800000 */
[----:B------:R-:W-:Y:S02]  /*9ea0*/  FMNMX.FTZ R4, R25, R4, !PT ;  /* 0x0000000419047209 */ /* 0x000fe40007810000 */
[----:B------:R-:W-:-:S02]  /*9eb0*/  ISETP.GT.AND P3, PT, R34, 0x11, PT ;  /* 0x000000112200780c */ /* 0x000fc40003f64270 */
[----:B------:R-:W-:Y:S02]  /*9ec0*/  FMNMX.FTZ R4, R29, R4, !PT ;  /* 0x000000041d047209 */ /* 0x000fe40007810000 */
[----:B------:R-:W-:Y:S02]  /*9ed0*/  FSEL R33, R33, -INF , P3 ;  /* 0xff80000021217808 */ /* 0x000fe40001800000 */
[----:B---3--:R-:W-:Y:S02]  /*9ee0*/  FMNMX.FTZ R87, R26, R87, !PT ;  /* 0x000000571a577209 */ /* 0x008fe40007810000 */
[----:B------:R-:W-:-:S03]  /*9ef0*/  ISETP.GT.AND P3, PT, R34, 0x19, PT ;  /* 0x000000192200780c */ /* 0x000fc60003f64270 */
[----:B------:R-:W3:Y:S01]  /*9f00*/  SHFL.BFLY PT, R8, R87, 0x1, 0x1f ;  /* 0x0c201f0057087f89 */ /* 0x000ee200000e0000 */
[----:B------:R-:W-:Y:S02]  /*9f10*/  FSEL R37, R37, -INF , P3 ;  /* 0xff80000025257808 */ /* 0x000fe40001800000 */
[----:B------:R-:W-:-:S04]  /*9f20*/  ISETP.GT.AND P3, PT, R34, 0x21, PT ;  /* 0x000000212200780c */ /* 0x000fc80003f64270 */
[----:B------:R-:W-:Y:S02]  /*9f30*/  FSEL R41, R41, -INF , P3 ;  /* 0xff80000029297808 */ /* 0x000fe40001800000 */
[----:B------:R-:W-:-:S04]  /*9f40*/  ISETP.GT.AND P3, PT, R34, 0x29, PT ;  /* 0x000000292200780c */ /* 0x000fc80003f64270 */
[----:B------:R-:W-:Y:S02]  /*9f50*/  FSEL R45, R45, -INF , P3 ;  /* 0xff8000002d2d7808 */ /* 0x000fe40001800000 */
[----:B------:R-:W-:-:S04]  /*9f60*/  ISETP.GT.AND P3, PT, R34, 0x31, PT ;  /* 0x000000312200780c */ /* 0x000fc80003f64270 */
[----:B------:R-:W-:Y:S02]  /*9f70*/  FSEL R49, R49, -INF , P3 ;  /* 0xff80000031317808 */ /* 0x000fe40001800000 */
[----:B------:R-:W-:Y:S02]  /*9f80*/  ISETP.GT.AND P3, PT, R34, 0x39, PT ;  /* 0x000000392200780c */ /* 0x000fe40003f64270 */
[----:B---3--:R-:W-:Y:S02]  /*9f90*/  FMNMX.FTZ R8, R87, R8, !PT ;  /* 0x0000000857087209 */ /* 0x008fe40007810000 */
[----:B------:R-:W-:Y:S02]  /*9fa0*/  FSEL R87, R32, -INF , P2 ;  /* 0xff80000020577808 */ /* 0x000fe40001000000 */
[C---:B------:R-:W-:Y:S01]  /*9fb0*/  FSETP.NEU.FTZ.AND P4, PT, R8.reuse, -INF , PT ;  /* 0xff8000000800780b */ /* 0x040fe20003f9d000 */
[----:B------:R-:W-:Y:S01]  /*9fc0*/  FMUL.FTZ R26, R8, R0 ;  /* 0x00000000081a7220 */ /* 0x000fe20000410000 */
[----:B------:R-:W-:-:S02]  /*9fd0*/  ISETP.GT.AND P2, PT, R34, 0x18, PT ;  /* 0x000000182200780c */ /* 0x000fc40003f44270 */
[----:B------:R-:W-:Y:S02]  /*9fe0*/  FMNMX.FTZ R4, R87, R4, !PT ;  /* 0x0000000457047209 */ /* 0x000fe40007810000 */
[----:B------:R-:W-:Y:S02]  /*9ff0*/  FSEL R28, R26, RZ, P4 ;  /* 0x000000ff1a1c7208 */ /* 0x000fe40002000000 */
[----:B------:R-:W-:-:S03]  /*a000*/  FMNMX.FTZ R26, R33, R4, !PT ;  /* 0x00000004211a7209 */ /* 0x000fc60007810000 */
[-CC-:B------:R-:W-:Y:S01]  /*a010*/  FFMA.FTZ R201, R91, R0.reuse, -R28.reuse ;  /* 0x000000005bc97223 */ /* 0x180fe2000001081c */
[----:B------:R-:W-:Y:S01]  /*a020*/  FSEL R91, R36, -INF , P2 ;  /* 0xff800000245b7808 */ /* 0x000fe20001000000 */
[-CC-:B------:R-:W-:Y:S01]  /*a030*/  FFMA.FTZ R30, R95, R0.reuse, -R28.reuse ;  /* 0x000000005f1e7223 */ /* 0x180fe2000001081c */
[----:B------:R-:W-:Y:S01]  /*a040*/  ISETP.GT.AND P2, PT, R34, 0x20, PT ;  /* 0x000000202200780c */ /* 0x000fe20003f44270 */
[--C-:B------:R-:W-:Y:S01]  /*a050*/  FFMA.FTZ R203, R93, R0, -R28.reuse ;  /* 0x000000005dcb7223 */ /* 0x100fe2000001081c */
[----:B------:R-:W-:Y:S01]  /*a060*/  FMNMX.FTZ R26, R91, R26, !PT ;  /* 0x0000001a5b1a7209 */ /* 0x000fe20007810000 */
[----:B------:R3:W-:Y:S01]  /*a070*/  MUFU.EX2 R4, R30 ;  /* 0x0000001e00047308 */ /* 0x0007e20000000800 */
[----:B------:R-:W-:Y:S01]  /*a080*/  FSEL R95, R40, -INF , P2 ;  /* 0xff800000285f7808 */ /* 0x000fe20001000000 */
[--C-:B------:R-:W-:Y:S01]  /*a090*/  FFMA.FTZ R32, R89, R0, -R28.reuse ;  /* 0x0000000059207223 */ /* 0x100fe2000001081c */
[----:B------:R-:W-:Y:S01]  /*a0a0*/  FMNMX.FTZ R26, R37, R26, !PT ;  /* 0x0000001a251a7209 */ /* 0x000fe20007810000 */
[-CC-:B------:R-:W-:Y:S01]  /*a0b0*/  FFMA.FTZ R153, R83, R0.reuse, -R28.reuse ;  /* 0x0000000053997223 */ /* 0x180fe2000001081c */
[----:B------:R-:W-:Y:S01]  /*a0c0*/  ISETP.GT.AND P2, PT, R34, 0x28, PT ;  /* 0x000000282200780c */ /* 0x000fe20003f44270 */
[--C-:B------:R-:W-:Y:S01]  /*a0d0*/  FFMA.FTZ R36, R73, R0, -R28.reuse ;  /* 0x0000000049247223 */ /* 0x100fe2000001081c */
[----:B------:R-:W-:Y:S01]  /*a0e0*/  FMNMX.FTZ R26, R95, R26, !PT ;  /* 0x0000001a5f1a7209 */ /* 0x000fe20007810000 */
[-CC-:B------:R-:W-:Y:S01]  /*a0f0*/  FFMA.FTZ R155, R31, R0.reuse, -R28.reuse ;  /* 0x000000001f9b7223 */ /* 0x180fe2000001081c */
[----:B------:R-:W-:Y:S01]  /*a100*/  FSEL R93, R44, -INF , P2 ;  /* 0xff8000002c5d7808 */ /* 0x000fe20001000000 */
[--C-:B------:R-:W-:Y:S01]  /*a110*/  FFMA.FTZ R38, R39, R0, -R28.reuse ;  /* 0x0000000027267223 */ /* 0x100fe2000001081c */
[----:B---3--:R-:W-:Y:S01]  /*a120*/  FMNMX.FTZ R30, R41, R26, !PT ;  /* 0x0000001a291e7209 */ /* 0x008fe20007810000 */
[--C-:B------:R-:W-:Y:S01]  /*a130*/  FFMA.FTZ R159, R3, R0, -R28.reuse ;  /* 0x00000000039f7223 */ /* 0x100fe2000001081c */
[----:B------:R-:W-:Y:S01]  /*a140*/  ISETP.GT.AND P2, PT, R34, 0x30, PT ;  /* 0x000000302200780c */ /* 0x000fe20003f44270 */
[----:B------:R3:W-:Y:S01]  /*a150*/  MUFU.EX2 R26, R32 ;  /* 0x00000020001a7308 */ /* 0x0007e20000000800 */
[----:B------:R-:W-:Y:S01]  /*a160*/  FMNMX.FTZ R30, R93, R30, !PT ;  /* 0x0000001e5d1e7209 */ /* 0x000fe20007810000 */
[-CC-:B------:R-:W-:Y:S01]  /*a170*/  FFMA.FTZ R161, R27, R0.reuse, -R28.reuse ;  /* 0x000000001ba17223 */ /* 0x180fe2000001081c */
[----:B------:R-:W-:Y:S01]  /*a180*/  FSEL R89, R48, -INF , P2 ;  /* 0xff80000030597808 */ /* 0x000fe20001000000 */
[--C-:B------:R-:W-:Y:S01]  /*a190*/  FFMA.FTZ R157, R5, R0, -R28.reuse ;  /* 0x00000000059d7223 */ /* 0x100fe2000001081c */
[----:B------:R-:W-:Y:S01]  /*a1a0*/  FMNMX.FTZ R30, R45, R30, !PT ;  /* 0x0000001e2d1e7209 */ /* 0x000fe20007810000 */
[--C-:B------:R-:W-:Y:S01]  /*a1b0*/  FFMA.FTZ R163, R35, R0, -R28.reuse ;  /* 0x0000000023a37223 */ /* 0x100fe2000001081c */
[----:B------:R-:W-:Y:S01]  /*a1c0*/  ISETP.GT.AND P2, PT, R34, 0x38, PT ;  /* 0x000000382200780c */ /* 0x000fe20003f44270 */
[----:B------:R-:W4:Y:S01]  /*a1d0*/  MUFU.EX2 R201, R201 ;  /* 0x000000c900c97308 */ /* 0x000f220000000800 */
[----:B------:R-:W-:Y:S01]  /*a1e0*/  FMNMX.FTZ R30, R89, R30, !PT ;  /* 0x0000001e591e7209 */ /* 0x000fe20007810000 */
[-CC-:B------:R-:W-:Y:S01]  /*a1f0*/  FFMA.FTZ R40, R55, R0.reuse, -R28.reuse ;  /* 0x0000000037287223 */ /* 0x180fe2000001081c */
[----:B------:R-:W-:Y:S01]  /*a200*/  FSEL R83, R52, -INF , P2 ;  /* 0xff80000034537808 */ /* 0x000fe20001000000 */
[--C-:B------:R-:W-:Y:S01]  /*a210*/  FFMA.FTZ R165, R81, R0, -R28.reuse ;  /* 0x0000000051a57223 */ /* 0x100fe2000001081c */
[----:B---3--:R-:W-:Y:S01]  /*a220*/  FMNMX.FTZ R32, R49, R30, !PT ;  /* 0x0000001e31207209 */ /* 0x008fe20007810000 */
[-CC-:B------:R-:W-:Y:S01]  /*a230*/  FFMA.FTZ R167, R75, R0.reuse, -R28.reuse ;  /* 0x000000004ba77223 */ /* 0x180fe2000001081c */
[C---:B------:R-:W-:Y:S01]  /*a240*/  ISETP.GT.AND P2, PT, R34.reuse, 0x40, PT ;  /* 0x000000402200780c */ /* 0x040fe20003f44270 */
[----:B------:R3:W-:Y:S01]  /*a250*/  MUFU.EX2 R30, R36 ;  /* 0x00000024001e7308 */ /* 0x0007e20000000800 */
[----:B------:R-:W-:Y:S01]  /*a260*/  FSEL R73, R53, -INF , P3 ;  /* 0xff80000035497808 */ /* 0x000fe20001800000 */
[--C-:B------:R-:W-:Y:S01]  /*a270*/  FFMA.FTZ R44, R79, R0, -R28.reuse ;  /* 0x000000004f2c7223 */ /* 0x100fe2000001081c */
[----:B------:R-:W-:Y:S01]  /*a280*/  FMNMX.FTZ R32, R83, R32, !PT ;  /* 0x0000002053207209 */ /* 0x000fe20007810000 */
[-CC-:B------:R-:W-:Y:S01]  /*a290*/  FFMA.FTZ R169, R63, R0.reuse, -R28.reuse ;  /* 0x000000003fa97223 */ /* 0x180fe2000001081c */
[----:B------:R-:W-:Y:S01]  /*a2a0*/  ISETP.GT.AND P3, PT, R34, 0x41, PT ;  /* 0x000000412200780c */ /* 0x000fe20003f64270 */
[--C-:B------:R-:W-:Y:S01]  /*a2b0*/  FFMA.FTZ R77, R77, R0, -R28.reuse ;  /* 0x000000004d4d7223 */ /* 0x100fe2000001081c */
[----:B------:R-:W-:Y:S01]  /*a2c0*/  FSEL R53, R56, -INF , P2 ;  /* 0xff80000038357808 */ /* 0x000fe20001000000 */
[----:B------:R-:W1:Y:S01]  /*a2d0*/  MUFU.EX2 R203, R203 ;  /* 0x000000cb00cb7308 */ /* 0x000e620000000800 */
[----:B------:R-:W-:Y:S01]  /*a2e0*/  FMNMX.FTZ R32, R73, R32, !PT ;  /* 0x0000002049207209 */ /* 0x000fe20007810000 */
[----:B------:R-:W-:Y:S01]  /*a2f0*/  FFMA.FTZ R171, R67, R0, -R28 ;  /* 0x0000000043ab7223 */ /* 0x000fe2000001081c */
[----:B------:R-:W-:-:S02]  /*a300*/  ISETP.GT.AND P2, PT, R34, 0x48, PT ;  /* 0x000000482200780c */ /* 0x000fc40003f44270 */
[----:B------:R-:W-:Y:S02]  /*a310*/  FSEL R57, R57, -INF , P3 ;  /* 0xff80000039397808 */ /* 0x000fe40001800000 */
[----:B------:R-:W-:Y:S01]  /*a320*/  FMNMX.FTZ R32, R53, R32, !PT ;  /* 0x0000002035207209 */ /* 0x000fe20007810000 */
[----:B------:R-:W2:Y:S01]  /*a330*/  MUFU.EX2 R153, R153 ;  /* 0x0000009900997308 */ /* 0x000ea20000000800 */
[----:B------:R-:W-:Y:S02]  /*a340*/  ISETP.GT.AND P3, PT, R34, 0x49, PT ;  /* 0x000000492200780c */ /* 0x000fe40003f64270 */
[----:B------:R-:W-:Y:S02]  /*a350*/  FSEL R31, R60, -INF , P2 ;  /* 0xff8000003c1f7808 */ /* 0x000fe40001000000 */
[----:B---3--:R-:W-:Y:S02]  /*a360*/  FMNMX.FTZ R36, R57, R32, !PT ;  /* 0x0000002039247209 */ /* 0x008fe40007810000 */
[----:B------:R-:W-:Y:S01]  /*a370*/  ISETP.GT.AND P2, PT, R34, 0x50, PT ;  /* 0x000000502200780c */ /* 0x000fe20003f44270 */
[----:B------:R-:W-:Y:S01]  /*a380*/  MUFU.EX2 R155, R155 ;  /* 0x0000009b009b7308 */ /* 0x000fe20000000800 */
[----:B------:R-:W-:-:S02]  /*a390*/  FSEL R61, R61, -INF , P3 ;  /* 0xff8000003d3d7808 */ /* 0x000fc40001800000 */
[----:B------:R-:W-:Y:S02]  /*a3a0*/  FMNMX.FTZ R36, R31, R36, !PT ;  /* 0x000000241f247209 */ /* 0x000fe40007810000 */
[----:B------:R-:W-:Y:S02]  /*a3b0*/  ISETP.GT.AND P3, PT, R34, 0x51, PT ;  /* 0x000000512200780c */ /* 0x000fe40003f64270 */
[----:B------:R-:W-:Y:S01]  /*a3c0*/  FSEL R39, R64, -INF , P2 ;  /* 0xff80000040277808 */ /* 0x000fe20001000000 */
[----:B------:R3:W-:Y:S01]  /*a3d0*/  MUFU.EX2 R32, R38 ;  /* 0x0000002600207308 */ /* 0x0007e20000000800 */
[----:B------:R-:W-:Y:S02]  /*a3e0*/  FMNMX.FTZ R36, R61, R36, !PT ;  /* 0x000000243d247209 */ /* 0x000fe40007810000 */
[----:B------:R-:W-:Y:S02]  /*a3f0*/  ISETP.GT.AND P2, PT, R34, 0x58, PT ;  /* 0x000000582200780c */ /* 0x000fe40003f44270 */
[----:B------:R-:W-:-:S02]  /*a400*/  FSEL R65, R65, -INF , P3 ;  /* 0xff80000041417808 */ /* 0x000fc40001800000 */
[----:B------:R-:W-:Y:S01]  /*a410*/  FMNMX.FTZ R36, R39, R36, !PT ;  /* 0x0000002427247209 */ /* 0x000fe20007810000 */
[----:B------:R-:W-:Y:S01]  /*a420*/  MUFU.EX2 R157, R157 ;  /* 0x0000009d009d7308 */ /* 0x000fe20000000800 */
[----:B------:R-:W-:Y:S01]  /*a430*/  ISETP.GT.AND P3, PT, R34, 0x59, PT ;  /* 0x000000592200780c */ /* 0x000fe20003f64270 */
[-CC-:B------:R-:W-:Y:S01]  /*a440*/  FFMA.FTZ R34, R43, R0.reuse, -R28.reuse ;  /* 0x000000002b227223 */ /* 0x180fe2000001081c */
[----:B------:R-:W-:Y:S01]  /*a450*/  FSEL R97, R68, -INF , P2 ;  /* 0xff80000044617808 */ /* 0x000fe20001000000 */
[----:B---3--:R-:W-:Y:S01]  /*a460*/  FFMA.FTZ R38, R51, R0, -R28 ;  /* 0x0000000033267223 */ /* 0x008fe2000001081c */
[----:B------:R-:W-:Y:S02]  /*a470*/  FMNMX.FTZ R36, R65, R36, !PT ;  /* 0x0000002441247209 */ /* 0x000fe40007810000 */
[----:B------:R-:W-:Y:S01]  /*a480*/  FSEL R69, R69, -INF , P3 ;  /* 0xff80000045457808 */ /* 0x000fe20001800000 */
[----:B------:R-:W-:Y:S01]  /*a490*/  MUFU.EX2 R34, R34 ;  /* 0x0000002200227308 */ /* 0x000fe20000000800 */
[----:B------:R-:W-:-:S04]  /*a4a0*/  FMNMX.FTZ R36, R97, R36, !PT ;  /* 0x0000002461247209 */ /* 0x000fc80007810000 */
[----:B------:R-:W-:Y:S01]  /*a4b0*/  FMNMX.FTZ R3, R69, R36, !PT ;  /* 0x0000002445037209 */ /* 0x000fe20007810000 */
[--C-:B------:R-:W-:Y:S02]  /*a4c0*/  FFMA.FTZ R36, R47, R0, -R28.reuse ;  /* 0x000000002f247223 */ /* 0x100fe4000001081c */
[----:B------:R-:W-:Y:S02]  /*a4d0*/  MUFU.EX2 R159, R159 ;  /* 0x0000009f009f7308 */ /* 0x000fe40000000800 */
[----:B------:R-:W3:Y:S06]  /*a4e0*/  SHFL.BFLY PT, R42, R3, 0x2, 0x1f ;  /* 0x0c401f00032a7f89 */ /* 0x000eec00000e0000 */
[----:B------:R-:W-:Y:S08]  /*a4f0*/  MUFU.EX2 R36, R36 ;  /* 0x0000002400247308 */ /* 0x000ff00000000800 */
[----:B------:R-:W-:Y:S08]  /*a500*/  MUFU.EX2 R161, R161 ;  /* 0x000000a100a17308 */ /* 0x000ff00000000800 */
[----:B------:R-:W-:Y:S01]  /*a510*/  MUFU.EX2 R38, R38 ;  /* 0x0000002600267308 */ /* 0x000fe20000000800 */
[----:B---3--:R-:W-:Y:S01]  /*a520*/  FMNMX.FTZ R27, R3, R42, !PT ;  /* 0x0000002a031b7209 */ /* 0x008fe20007810000 */
[-CC-:B------:R-:W-:Y:S01]  /*a530*/  FFMA.FTZ R42, R59, R0.reuse, -R28.reuse ;  /* 0x000000003b2a7223 */ /* 0x180fe2000001081c */
[----:B------:R-:W-:-:S03]  /*a540*/  FFMA.FTZ R28, R71, R0, -R28 ;  /* 0x00000000471c7223 */ /* 0x000fc6000001081c */
[----:B------:R-:W3:Y:S02]  /*a550*/  SHFL.BFLY PT, R46, R27, 0x1, 0x1f ;  /* 0x0c201f001b2e7f89 */ /* 0x000ee400000e0000 */
[----:B------:R-:W-:Y:S08]  /*a560*/  MUFU.EX2 R163, R163 ;  /* 0x000000a300a37308 */ /* 0x000ff00000000800 */
[----:B------:R-:W-:Y:S08]  /*a570*/  MUFU.EX2 R40, R40 ;  /* 0x0000002800287308 */ /* 0x000ff00000000800 */
[----:B------:R-:W-:Y:S01]  /*a580*/  MUFU.EX2 R165, R165 ;  /* 0x000000a500a57308 */ /* 0x000fe20000000800 */
[----:B---3--:R-:W-:-:S07]  /*a590*/  FMNMX.FTZ R5, R27, R46, !PT ;  /* 0x0000002e1b057209 */ /* 0x008fce0007810000 */
        /* <DEDUP_REMOVED lines=8> */
[-C--:B------:R-:W-:Y:S01]  /*a620*/  FFMA.FTZ R25, R29, R0.reuse, -R48 ;  /* 0x000000001d197223 */ /* 0x080fe20000010830 */
[----:B----4-:R-:W-:Y:S01]  /*a630*/  FADD.FTZ R24, R201, R4 ;  /* 0x00000004c9187221 */ /* 0x010fe20000010000 */
[-CC-:B-----5:R-:W-:Y:S01]  /*a640*/  FFMA.FTZ R152, R87, R0.reuse, -R48.reuse ;  /* 0x0000000057987223 */ /* 0x1a0fe20000010830 */
[----:B------:R-:W-:Y:S01]  /*a650*/  MUFU.EX2 R200, R200 ;  /* 0x000000c800c87308 */ /* 0x000fe20000000800 */
[-C--:B------:R-:W-:Y:S01]  /*a660*/  FFMA.FTZ R29, R33, R0.reuse, -R48 ;  /* 0x00000000211d7223 */ /* 0x080fe20000010830 */
[----:B-1----:R-:W-:Y:S01]  /*a670*/  FADD.FTZ R3, R203, R24 ;  /* 0x00000018cb037221 */ /* 0x002fe20000010000 */
[-CC-:B------:R-:W-:Y:S01]  /*a680*/  FFMA.FTZ R154, R91, R0.reuse, -R48.reuse ;  /* 0x000000005b9a7223 */ /* 0x180fe20000010830 */
[-CC-:B------:R-:W-:Y:S01]  /*a690*/  FFMA.FTZ R33, R37, R0.reuse, -R48.reuse ;  /* 0x0000000025217223 */ /* 0x180fe20000010830 */
[-CC-:B------:R-:W-:Y:S01]  /*a6a0*/  FFMA.FTZ R156, R95, R0.reuse, -R48.reuse ;  /* 0x000000005f9c7223 */ /* 0x180fe20000010830 */
[----:B------:R-:W-:Y:S01]  /*a6b0*/  FADD.FTZ R24, R26, R3 ;  /* 0x000000031a187221 */ /* 0x000fe20000010000 */
[-CC-:B------:R-:W-:Y:S01]  /*a6c0*/  FFMA.FTZ R37, R45, R0.reuse, -R48.reuse ;  /* 0x000000002d257223 */ /* 0x180fe20000010830 */
[----:B------:R-:W1:Y:S01]  /*a6d0*/  MUFU.EX2 R27, R27 ;  /* 0x0000001b001b7308 */ /* 0x000e620000000800 */
[-C--:B------:R-:W-:Y:S01]  /*a6e0*/  FFMA.FTZ R35, R41, R0.reuse, -R48 ;  /* 0x0000000029237223 */ /* 0x080fe20000010830 */
[----:B--2---:R-:W-:Y:S01]  /*a6f0*/  FADD.FTZ R43, R153, R24 ;  /* 0x00000018992b7221 */ /* 0x004fe20000010000 */
[-CC-:B------:R-:W-:Y:S01]  /*a700*/  FFMA.FTZ R158, R93, R0.reuse, -R48.reuse ;  /* 0x000000005d9e7223 */ /* 0x180fe20000010830 */
[-CC-:B------:R-:W-:Y:S01]  /*a710*/  FFMA.FTZ R160, R89, R0.reuse, -R48.reuse ;  /* 0x0000000059a07223 */ /* 0x180fe20000010830 */
[-CC-:B------:R-:W-:Y:S01]  /*a720*/  FFMA.FTZ R41, R49, R0.reuse, -R48.reuse ;  /* 0x0000000031297223 */ /* 0x180fe20000010830 */
[----:B------:R-:W-:Y:S01]  /*a730*/  FADD.FTZ R50, R30, R43 ;  /* 0x0000002b1e327221 */ /* 0x000fe20000010000 */
[-CC-:B------:R-:W-:Y:S01]  /*a740*/  FFMA.FTZ R162, R83, R0.reuse, -R48.reuse ;  /* 0x0000000053a27223 */ /* 0x180fe20000010830 */
[----:B------:R-:W2:Y:S01]  /*a750*/  MUFU.EX2 R202, R202 ;  /* 0x000000ca00ca7308 */ /* 0x000ea20000000800 */
[-CC-:B------:R-:W-:Y:S01]  /*a760*/  FFMA.FTZ R43, R73, R0.reuse, -R48.reuse ;  /* 0x00000000492b7223 */ /* 0x180fe20000010830 */
[-CC-:B------:R-:W-:Y:S01]  /*a770*/  FFMA.FTZ R164, R53, R0.reuse, -R48.reuse ;  /* 0x0000000035a47223 */ /* 0x180fe20000010830 */
[-CC-:B------:R-:W-:Y:S01]  /*a780*/  FFMA.FTZ R57, R57, R0.reuse, -R48.reuse ;  /* 0x0000000039397223 */ /* 0x180fe20000010830 */
[----:B------:R-:W-:Y:S01]  /*a790*/  F2FP.F16.F32.PACK_AB R201, R4, R201 ;  /* 0x000000c904c9723e */ /* 0x000fe200000000ff */
[-CC-:B------:R-:W-:Y:S01]  /*a7a0*/  FFMA.FTZ R31, R31, R0.reuse, -R48.reuse ;  /* 0x000000001f1f7223 */ /* 0x180fe20000010830 */
[-CC-:B------:R-:W-:Y:S01]  /*a7b0*/  FFMA.FTZ R61, R61, R0.reuse, -R48.reuse ;  /* 0x000000003d3d7223 */ /* 0x180fe20000010830 */
[-CC-:B------:R-:W-:Y:S01]  /*a7c0*/  FFMA.FTZ R39, R39, R0.reuse, -R48.reuse ;  /* 0x0000000027277223 */ /* 0x180fe20000010830 */
[----:B------:R-:W3:Y:S01]  /*a7d0*/  MUFU.EX2 R25, R25 ;  /* 0x0000001900197308 */ /* 0x000ee20000000800 */
[----:B-1----:R-:W-:Y:S01]  /*a7e0*/  FADD.FTZ R3, R200, R27 ;  /* 0x0000001bc8037221 */ /* 0x002fe20000010000 */
[-CC-:B------:R-:W-:Y:S01]  /*a7f0*/  FFMA.FTZ R65, R65, R0.reuse, -R48.reuse ;  /* 0x0000000041417223 */ /* 0x180fe20000010830 */
[-CC-:B------:R-:W-:Y:S01]  /*a800*/  FFMA.FTZ R97, R97, R0.reuse, -R48.reuse ;  /* 0x0000000061617223 */ /* 0x180fe20000010830 */
[----:B------:R-:W-:Y:S01]  /*a810*/  FFMA.FTZ R48, R69, R0, -R48 ;  /* 0x0000000045307223 */ /* 0x000fe20000010830 */
[----:B------:R-:W-:-:S02]  /*a820*/  F2FP.F16.F32.PACK_AB R203, R26, R203 ;  /* 0x000000cb1acb723e */ /* 0x000fc400000000ff */
[----:B------:R-:W-:Y:S01]  /*a830*/  F2FP.F16.F32.PACK_AB R153, R30, R153 ;  /* 0x000000991e99723e */ /* 0x000fe200000000ff */
[----:B------:R-:W1:Y:S01]  /*a840*/  MUFU.EX2 R152, R152 ;  /* 0x0000009800987308 */ /* 0x000e620000000800 */
[----:B--2---:R-:W-:Y:S01]  /*a850*/  FADD.FTZ R24, R202, R3 ;  /* 0x00000003ca187221 */ /* 0x004fe20000010000 */
[----:B------:R-:W-:Y:S01]  /*a860*/  FADD.FTZ R3, R155, R50 ;  /* 0x000000329b037221 */ /* 0x000fe20000010000 */
[C---:B------:R-:W-:Y:S02]  /*a870*/  F2FP.F16.F32.PACK_AB R155, R32.reuse, R155 ;  /* 0x0000009b209b723e */ /* 0x040fe400000000ff */
[----:B------:R-:W-:Y:S01]  /*a880*/  F2FP.F16.F32.PACK_AB R200, R27, R200 ;  /* 0x000000c81bc8723e */ /* 0x000fe200000000ff */
[----:B------:R-:W-:Y:S01]  /*a890*/  FADD.FTZ R50, R32, R3 ;  /* 0x0000000320327221 */ /* 0x000fe20000010000 */
[----:B------:R-:W-:Y:S01]  /*a8a0*/  @!P1 VIADD R3, R20, 0x22840 ;  /* 0x0002284014039836 */ /* 0x000fe20000000000 */
[----:B------:R-:W2:Y:S01]  /*a8b0*/  MUFU.EX2 R29, R29 ;  /* 0x0000001d001d7308 */ /* 0x000ea20000000800 */
[----:B---3--:R-:W-:Y:S01]  /*a8c0*/  FADD.FTZ R45, R25, R24 ;  /* 0x00000018192d7221 */ /* 0x008fe20000010000 */
[----:B------:R-:W-:Y:S01]  /*a8d0*/  FADD.FTZ R47, R157, R50 ;  /* 0x000000329d2f7221 */ /* 0x000fe20000010000 */
[----:B------:R-:W-:-:S02]  /*a8e0*/  F2FP.F16.F32.PACK_AB R202, R25, R202 ;  /* 0x000000ca19ca723e */ /* 0x000fc400000000ff */
[----:B------:R-:W-:Y:S01]  /*a8f0*/  @!P1 PRMT R3, RZ, 0x654, R3 ;  /* 0x00000654ff039816 */ /* 0x000fe20000000003 */
[C---:B------:R-:W-:Y:S01]  /*a900*/  FADD.FTZ R50, R34.reuse, R47 ;  /* 0x0000002f22327221 */ /* 0x040fe20000010000 */
[----:B------:R-:W-:Y:S01]  /*a910*/  F2FP.F16.F32.PACK_AB R157, R34, R157 ;  /* 0x0000009d229d723e */ /* 0x000fe200000000ff */
[----:B------:R-:W3:Y:S01]  /*a920*/  MUFU.EX2 R154, R154 ;  /* 0x0000009a009a7308 */ /* 0x000ee20000000800 */
[----:B-1----:R-:W-:Y:S01]  /*a930*/  FADD.FTZ R24, R152, R45 ;  /* 0x0000002d98187221 */ /* 0x002fe20000010000 */
[----:B------:R-:W-:Y:S01]  /*a940*/  FADD.FTZ R47, R159, R50 ;  /* 0x000000329f2f7221 */ /* 0x000fe20000010000 */
[----:B------:R1:W-:Y:S01]  /*a950*/  @!P1 SYNCS.ARRIVE.TRANS64.RED.A1T0 RZ, [R3+URZ], RZ ;  /* 0x000000ff03ff99a7 */ /* 0x0003e2000810043f */
[C---:B------:R-:W-:Y:S02]  /*a960*/  F2FP.F16.F32.PACK_AB R159, R36.reuse, R159 ;  /* 0x0000009f249f723e */ /* 0x040fe400000000ff */
[----:B------:R-:W-:Y:S02]  /*a970*/  FADD.FTZ R50, R36, R47 ;  /* 0x0000002f24327221 */ /* 0x000fe40000010000 */
[----:B------:R-:W4:Y:S01]  /*a980*/  MUFU.EX2 R33, R33 ;  /* 0x0000002100217308 */ /* 0x000f220000000800 */
[C---:B--2---:R-:W-:Y:S01]  /*a990*/  FADD.FTZ R45, R29.reuse, R24 ;  /* 0x000000181d2d7221 */ /* 0x044fe20000010000 */
[----:B------:R-:W-:-:S06]  /*a9a0*/  F2FP.F16.F32.PACK_AB R152, R29, R152 ;  /* 0x000000981d98723e */ /* 0x000fcc00000000ff */
[----:B------:R-:W2:Y:S01]  /*a9b0*/  MUFU.EX2 R156, R156 ;  /* 0x0000009c009c7308 */ /* 0x000ea20000000800 */
[----:B---3--:R-:W-:-:S07]  /*a9c0*/  FADD.FTZ R24, R154, R45 ;  /* 0x0000002d9a187221 */ /* 0x008fce0000010000 */
[----:B------:R-:W1:Y:S01]  /*a9d0*/  MUFU.EX2 R35, R35 ;  /* 0x0000002300237308 */ /* 0x000e620000000800 */
[C---:B----4-:R-:W-:Y:S01]  /*a9e0*/  FADD.FTZ R45, R33.reuse, R24 ;  /* 0x00000018212d7221 */ /* 0x050fe20000010000 */
[----:B------:R-:W-:-:S06]  /*a9f0*/  F2FP.F16.F32.PACK_AB R154, R33, R154 ;  /* 0x0000009a219a723e */ /* 0x000fcc00000000ff */
[----:B------:R-:W3:Y:S01]  /*aa00*/  MUFU.EX2 R158, R158 ;  /* 0x0000009e009e7308 */ /* 0x000ee20000000800 */
[----:B--2---:R-:W-:Y:S01]  /*aa10*/  FADD.FTZ R24, R156, R45 ;  /* 0x0000002d9c187221 */ /* 0x004fe20000010000 */
[----:B------:R-:W-:Y:S01]  /*aa20*/  FADD.FTZ R45, R161, R50 ;  /* 0x00000032a12d7221 */ /* 0x000fe20000010000 */
[----:B------:R-:W-:-:S03]  /*aa30*/  F2FP.F16.F32.PACK_AB R161, R38, R161 ;  /* 0x000000a126a1723e */ /* 0x000fc600000000ff */
[----:B------:R-:W-:Y:S02]  /*aa40*/  FADD.FTZ R50, R38, R45 ;  /* 0x0000002d26327221 */ /* 0x000fe40000010000 */
[----:B------:R-:W2:Y:S01]  /*aa50*/  MUFU.EX2 R37, R37 ;  /* 0x0000002500257308 */ /* 0x000ea20000000800 */
[----:B-1----:R-:W-:Y:S01]  /*aa60*/  FADD.FTZ R3, R35, R24 ;  /* 0x0000001823037221 */ /* 0x002fe20000010000 */
[----:B------:R-:W-:Y:S01]  /*aa70*/  FADD.FTZ R45, R163, R50 ;  /* 0x00000032a32d7221 */ /* 0x000fe20000010000 */
[----:B------:R-:W-:Y:S02]  /*aa80*/  F2FP.F16.F32.PACK_AB R163, R40, R163 ;  /* 0x000000a328a3723e */ /* 0x000fe400000000ff */
[----:B------:R-:W-:-:S03]  /*aa90*/  F2FP.F16.F32.PACK_AB R156, R35, R156 ;  /* 0x0000009c239c723e */ /* 0x000fc600000000ff */
[----:B------:R-:W1:Y:S01]  /*aaa0*/  MUFU.EX2 R160, R160 ;  /* 0x000000a000a07308 */ /* 0x000e620000000800 */
[----:B---3--:R-:W-:-:S07]  /*aab0*/  FADD.FTZ R24, R158, R3 ;  /* 0x000000039e187221 */ /* 0x008fce0000010000 */
[----:B------:R-:W3:Y:S01]  /*aac0*/  MUFU.EX2 R41, R41 ;  /* 0x0000002900297308 */ /* 0x000ee20000000800 */
[C---:B--2---:R-:W-:Y:S01]  /*aad0*/  FADD.FTZ R3, R37.reuse, R24 ;  /* 0x0000001825037221 */ /* 0x044fe20000010000 */
[----:B------:R-:W-:Y:S01]  /*aae0*/  FADD.FTZ R24, R40, R45 ;  /* 0x0000002d28187221 */ /* 0x000fe20000010000 */
[----:B------:R-:W-:-:S03]  /*aaf0*/  F2FP.F16.F32.PACK_AB R158, R37, R158 ;  /* 0x0000009e259e723e */ /* 0x000fc600000000ff */
[----:B------:R-:W-:Y:S01]  /*ab00*/  FADD.FTZ R45, R165, R24 ;  /* 0x00000018a52d7221 */ /* 0x000fe20000010000 */
[----:B------:R-:W-:Y:S01]  /*ab10*/  F2FP.F16.F32.PACK_AB R165, R42, R165 ;  /* 0x000000a52aa5723e */ /* 0x000fe200000000ff */
[----:B------:R-:W2:Y:S01]  /*ab20*/  MUFU.EX2 R162, R162 ;  /* 0x000000a200a27308 */ /* 0x000ea20000000800 */
[----:B-1----:R-:W-:Y:S01]  /*ab30*/  FADD.FTZ R4, R160, R3 ;  /* 0x00000003a0047221 */ /* 0x002fe20000010000 */
[----:B------:R-:W-:-:S04]  /*ab40*/  FADD.FTZ R24, R42, R45 ;  /* 0x0000002d2a187221 */ /* 0x000fc80000010000 */
[----:B------:R-:W-:Y:S02]  /*ab50*/  FADD.FTZ R45, R167, R24 ;  /* 0x00000018a72d7221 */ /* 0x000fe40000010000 */
        /* <DEDUP_REMOVED lines=41> */
.L_x_4960:
[----:B------:R0:W1:Y:S01]  /*adf0*/  SYNCS.PHASECHK.TRANS64.TRYWAIT P2, [R20+URZ+0x22850], R21 ;  /* 0x02285015140075a7 */ /* 0x000062000804017f */
[----:B------:R-:W-:Y:S05]  /*ae00*/  @!P0 BRA `(.L_x_4961) ;  /* 0x0000000000048947 */ /* 0x000fea0003800000 */
[----:B------:R-:W-:Y:S01]  /*ae10*/  BPT.TRAP 0x1 ;  /* 0x000000040000795c */ /* 0x000fe20000300000 */
.L_x_4961:
[----:B------:R-:W-:Y:S04]  /*ae20*/  BSSY B0, `(.L_x_4962) ;  /* 0x0000004000007945 */ /* 0x000fe80003800000 */
[----:B-1----:R-:W-:Y:S05]  /*ae30*/  @P2 BRA `(.L_x_4963) ;  /* 0x0000000000082947 */ /* 0x002fea0003800000 */
[----:B------:R-:W1:Y:S02]  /*ae40*/  SYNCS.PHASECHK.TRANS64.TRYWAIT P2, [R20+URZ+0x22850], R21 ;  /* 0x02285015140075a7 */ /* 0x000e64000804017f */
[----:B-1----:R-:W-:Y:S05]  /*ae50*/  @!P2 BRA `(.L_x_4964) ;  /* 0x0000013400f4a947 */ /* 0x002fea0003800000 */
.L_x_4963:
[----:B------:R-:W-:Y:S05]  /*ae60*/  BSYNC B0 ;  /* 0x0000000000007941 */ /* 0x000fea0003800000 */
.L_x_4962:
[----:B------:R-:W-:Y:S05]  /*ae70*/  WARPSYNC.ALL ;  /* 0x0000000000007948 */ /* 0x000fea0003800000 */
[----:B------:R-:W2:Y:S01]  /*ae80*/  LDC R24, c[0x0][0x448] ;  /* 0x00011200ff187b82 */ /* 0x000ea20000000800 */
[----:B------:R-:W-:Y:S01]  /*ae90*/  R2UR UR4, R19 ;  /* 0x00000000130472ca */ /* 0x000fe200000e0000 */
[----:B01----:R-:W-:Y:S01]  /*aea0*/  IMAD.MOV.U32 R21, RZ, RZ, 0xc00 ;  /* 0x00000c00ff157424 */ /* 0x003fe200078e00ff */
[----:B------:R-:W-:Y:S01]  /*aeb0*/  ULDC UR46, c[0x0][0x988] ;  /* 0x00026200002e7ab9 */ /* 0x000fe20000000800 */
[----:B------:R-:W-:Y:S01]  /*aec0*/  IMAD.MOV.U32 R29, RZ, RZ, 0x40000040 ;  /* 0x40000040ff1d7424 */ /* 0x000fe200078e00ff */
[----:B------:R-:W-:Y:S01]  /*aed0*/  ULDC UR47, c[0x0][0x988] ;  /* 0x00026200002f7ab9 */ /* 0x000fe20000000800 */
[----:B------:R-:W-:-:S02]  /*aee0*/  IMAD.MOV.U32 R27, RZ, RZ, 0x40000040 ;  /* 0x40000040ff1b7424 */ /* 0x000fc400078e00ff */
[----:B------:R-:W-:Y:S01]  /*aef0*/  IMAD.MOV.U32 R31, RZ, RZ, 0x40000040 ;  /* 0x40000040ff1f7424 */ /* 0x000fe200078e00ff */
[----:B------:R-:W-:Y:S01]  /*af00*/  R2UR UR11, R29 ;  /* 0x000000001d0b72ca */ /* 0x000fe200000e0000 */
[----:B------:R-:W-:Y:S01]  /*af10*/  @!P1 VIADD R20, R20, 0x22860 ;  /* 0x0002286014149836 */ /* 0x000fe20000000000 */
[----:B------:R-:W-:Y:S02]  /*af20*/  R2UR UR15, R27 ;  /* 0x000000001b0f72ca */ /* 0x000fe400000e0000 */
        /* <DEDUP_REMOVED lines=10> */
[----:B------:R-:W-:Y:S02]  /*afd0*/  IMAD.MOV.U32 R21, RZ, RZ, R210 ;  /* 0x000000ffff157224 */ /* 0x000fe400078e00d2 */
[C---:B------:R-:W-:Y:S01]  /*afe0*/  VIADD R28, R24.reuse, 0x80 ;  /* 0x00000080181c7836 */ /* 0x040fe20000000000 */
[----:B------:R-:W1:Y:S01]  /*aff0*/  @P2 LDC R25, c[0x0][0x44c] ;  /* 0x00011300ff192b82 */ /* 0x000e620000000800 */
[C---:B------:R-:W-:Y:S01]  /*b000*/  R2UR UR6, R24.reuse ;  /* 0x00000000180672ca */ /* 0x040fe200000e0000 */
[----:B------:R-:W-:Y:S02]  /*b010*/  VIADD R30, R24, 0x200 ;  /* 0x00000200181e7836 */ /* 0x000fe40000000000 */
[----:B------:R-:W-:Y:S01]  /*b020*/  R2UR UR10, R28 ;  /* 0x000000001c0a72ca */ /* 0x000fe200000e0000 */
[----:B------:R-:W-:-:S02]  /*b030*/  VIADD R28, R24, 0x180 ;  /* 0x00000180181c7836 */ /* 0x000fc40000000000 */
[----:B------:R-:W-:Y:S01]  /*b040*/  R2UR UR22, R30 ;  /* 0x000000001e1672ca */ /* 0x000fe200000e0000 */
[----:B------:R-:W2:Y:S02]  /*b050*/  @P2 LDC R26, c[0x0][0x450] ;  /* 0x00011400ff1a2b82 */ /* 0x000ea40000000800 */
[----:B------:R-:W-:Y:S01]  /*b060*/  R2UR UR18, R28 ;  /* 0x000000001c1272ca */ /* 0x000fe200000e0000 */
[----:B-1----:R-:W-:-:S05]  /*b070*/  @P2 IMAD.HI.U32 R25, R210, R25, RZ ;  /* 0x00000019d2192227 */ /* 0x002fca00078e00ff */
[----:B--2---:R-:W-:Y:S01]  /*b080*/  @P2 SHF.R.U32.HI R21, RZ, R26, R25 ;  /* 0x0000001aff152219 */ /* 0x004fe20000011619 */
[----:B------:R-:W-:Y:S02]  /*b090*/  IMAD.MOV.U32 R25, RZ, RZ, 0x40000040 ;  /* 0x40000040ff197424 */ /* 0x000fe400078e00ff */
[C---:B------:R-:W-:Y:S01]  /*b0a0*/  VIADD R26, R24.reuse, 0x100 ;  /* 0x00000100181a7836 */ /* 0x040fe20000000000 */
[----:B------:R-:W-:Y:S01]  /*b0b0*/  IADD3 R21, R21, R213, -R211 ;  /* 0x000000d515157210 */ /* 0x000fe20007ffe8d3 */
[----:B------:R-:W-:Y:S01]  /*b0c0*/  VIADD R24, R24, 0x280 ;  /* 0x0000028018187836 */ /* 0x000fe20000000000 */
[----:B------:R-:W-:Y:S02]  /*b0d0*/  R2UR UR7, R25 ;  /* 0x00000000190772ca */ /* 0x000fe400000e0000 */
[----:B------:R-:W-:Y:S01]  /*b0e0*/  R2UR UR14, R26 ;  /* 0x000000001a0e72ca */ /* 0x000fe200000e0000 */
[----:B------:R-:W-:Y:S01]  /*b0f0*/  IMAD.HI R21, R21, 0x2aaaaaab, RZ ;  /* 0x2aaaaaab15157827 */ /* 0x000fe200078e02ff */
[----:B------:R-:W-:-:S02]  /*b100*/  R2UR UR26, R24 ;  /* 0x00000000181a72ca */ /* 0x000fc400000e0000 */
[----:B------:R-:W-:Y:S02]  /*b110*/  R2UR UR27, R25 ;  /* 0x00000000191b72ca */ /* 0x000fe400000e0000 */
[----:B0-----:R-:W-:-:S06]  /*b120*/  WARPGROUP.ARRIVE ;  /* 0x00000000000079c5 */ /* 0x001fcc0000000000 */
        /* <DEDUP_REMOVED lines=23> */
[----:B0-----:R-:W-:-:S04]  /*b2a0*/  SHF.R.U32.HI R20, RZ, 0x1f, R21 ;  /* 0x0000001fff147819 */ /* 0x001fc80000011615 */
[----:B------:R-:W-:Y:S01]  /*b2b0*/  LEA.HI.SX32 R20, R21, R20, 0x1c ;  /* 0x0000001415147211 */ /* 0x000fe200078fe2ff */
[----:B------:R-:W-:-:S03]  /*b2c0*/  VIADD R21, R172, 0xfffffffe ;  /* 0xfffffffeac157836 */ /* 0x000fc60000000000 */
[----:B------:R-:W-:-:S04]  /*b2d0*/  VIMNMX R20, R215, R20, !PT ;  /* 0x00000014d7147248 */ /* 0x000fc80007fe0100 */
[----:B------:R-:W-:-:S13]  /*b2e0*/  ISETP.GE.AND P2, PT, R21, R20, PT ;  /* 0x000000141500720c */ /* 0x000fda0003f46270 */
[----:B------:R-:W-:Y:S05]  /*b2f0*/  @!P2 BRA `(.L_x_4965) ;  /* 0x0000002400c8a947 */ /* 0x000fea0003800000 */
[----:B------:R-:W-:Y:S02]  /*b300*/  IMAD.MOV.U32 R202, RZ, RZ, R8 ;  /* 0x000000ffffca7224 */ /* 0x000fe400078e0008 */
[----:B------:R-:W-:-:S07]  /*b310*/  IMAD.MOV.U32 R203, RZ, RZ, R5 ;  /* 0x000000ffffcb7224 */ /* 0x000fce00078e0005 */
.L_x_4975:
[----:B------:R-:W-:Y:S01]  /*b320*/  VIADD R22, R22, 0x1 ;  /* 0x0000000116167836 */ /* 0x000fe20000000000 */
[----:B------:R-:W-:Y:S05]  /*b330*/  YIELD ;  /* 0x0000000000007946 */ /* 0x000fea0003800000 */
[----:B------:R-:W-:-:S04]  /*b340*/  ISETP.NE.AND P2, PT, R22, 0x2, PT ;  /* 0x000000021600780c */ /* 0x000fc80003f45270 */
[----:B------:R-:W-:Y:S02]  /*b350*/  SEL R0, RZ, 0x1, P2 ;  /* 0x00000001ff007807 */ /* 0x000fe40001000000 */
[----:B------:R-:W-:Y:S02]  /*b360*/  SEL R22, R22, RZ, P2 ;  /* 0x000000ff16167207 */ /* 0x000fe40001000000 */
[----:B------:R-:W-:Y:S01]  /*b370*/  LOP3.LUT R206, R206, R0, RZ, 0x3c, !PT ;  /* 0x00000000cece7212 */ /* 0x000fe200078e3cff */
[----:B0-----:R-:W-:Y:S06]  /*b380*/  @!P0 BRA `(.L_x_4966) ;  /* 0x0000000000048947 */ /* 0x001fec0003800000 */
[----:B------:R-:W-:Y:S01]  /*b390*/  BPT.TRAP 0x1 ;  /* 0x000000040000795c */ /* 0x000fe20000300000 */
.L_x_4966:
[----:B------:R-:W-:Y:S01]  /*b3a0*/  IMAD R200, R22, 0x8, R19 ;  /* 0x0000000816c87824 */ /* 0x000fe200078e0213 */
[----:B------:R-:W-:-:S04]  /*b3b0*/  SHF.L.U32 R201, R206, 0x1f, RZ ;  /* 0x0000001fcec97819 */ /* 0x000fc800000006ff */
[----:B------:R0:W1:Y:S01]  /*b3c0*/  SYNCS.PHASECHK.TRANS64.TRYWAIT P2, [R200+URZ+0x22830], R201 ;  /* 0x022830c9c80075a7 */ /* 0x000062000804017f */
[----:B------:R-:W-:Y:S05]  /*b3d0*/  @!P0 BRA `(.L_x_4967) ;  /* 0x0000000000048947 */ /* 0x000fea0003800000 */
[----:B------:R-:W-:Y:S01]  /*b3e0*/  BPT.TRAP 0x1 ;  /* 0x000000040000795c */ /* 0x000fe20000300000 */
.L_x_4967:
[----:B------:R-:W2:Y:S01]  /*b3f0*/  LDC R0, c[0x0][0x448] ;  /* 0x00011200ff007b82 */ /* 0x000ea20000000800 */
[----:B------:R-:W-:Y:S01]  /*b400*/  IMAD.IADD R8, R218, 0x1, R210 ;  /* 0x00000001da087824 */ /* 0x000fe200078e02d2 */
[----:B--2---:R-:W-:-:S13]  /*b410*/  ISETP.NE.AND P3, PT, R0, 0x1, PT ;  /* 0x000000010000780c */ /* 0x004fda0003f65270 */
[----:B------:R-:W2:Y:S08]  /*b420*/  @P3 LDC R5, c[0x0][0x44c] ;  /* 0x00011300ff053b82 */ /* 0x000eb00000000800 */
[----:B------:R-:W3:Y:S01]  /*b430*/  @P3 LDC R0, c[0x0][0x450] ;  /* 0x00011400ff003b82 */ /* 0x000ee20000000800 */
[----:B--2---:R-:W-:-:S05]  /*b440*/  @P3 IMAD.HI.U32 R5, R8, R5, RZ ;  /* 0x0000000508053227 */ /* 0x004fca00078e00ff */
[----:B---3--:R-:W-:Y:S01]  /*b450*/  @P3 SHF.R.U32.HI R8, RZ, R0, R5 ;  /* 0x00000000ff083219 */ /* 0x008fe20000011605 */
[----:B-1----:R-:W-:Y:S06]  /*b460*/  @P2 BRA `(.L_x_4968) ;  /* 0x0000000000082947 */ /* 0x002fec0003800000 */
[----:B------:R-:W1:Y:S02]  /*b470*/  SYNCS.PHASECHK.TRANS64.TRYWAIT P2, [R200+URZ+0x22830], R201 ;  /* 0x022830c9c80075a7 */ /* 0x000e64000804017f */
[----:B-1----:R-:W-:Y:S05]  /*b480*/  @!P2 BRA `(.L_x_4969) ;  /* 0x00000130007ca947 */ /* 0x002fea0003800000 */
.L_x_4968:
[----:B------:R-:W-:Y:S01]  /*b490*/  IMAD R156, R22, 0x300, R9 ;  /* 0x00000300169c7824 */ /* 0x000fe200078e0209 */
[----:B------:R-:W-:Y:S05]  /*b4a0*/  WARPSYNC.ALL ;  /* 0x0000000000007948 */ /* 0x000fea0003800000 */
[----:B------:R-:W-:Y:S01]  /*b4b0*/  IMAD.MOV.U32 R157, RZ, RZ, 0x40000040 ;  /* 0x40000040ff9d7424 */ /* 0x000fe200078e00ff */
[C---:B------:R-:W-:Y:S01]  /*b4c0*/  R2UR UR6, R156.reuse ;  /* 0x000000009c0672ca */ /* 0x040fe200000e0000 */
[----:B------:R-:W-:Y:S01]  /*b4d0*/  VIADD R154, R156, 0x2 ;  /* 0x000000029c9a7836 */ /* 0x000fe20000000000 */
[----:B------:R-:W-:Y:S01]  /*b4e0*/  R2UR UR4, R6 ;  /* 0x00000000060472ca */ /* 0x000fe200000e0000 */
[C---:B------:R-:W-:Y:S01]  /*b4f0*/  VIADD R152, R156.reuse, 0x4 ;  /* 0x000000049c987836 */ /* 0x040fe20000000000 */
[----:B------:R-:W-:Y:S01]  /*b500*/  R2UR UR7, R157 ;  /* 0x000000009d0772ca */ /* 0x000fe200000e0000 */
[----:B------:R-:W-:Y:S01]  /*b510*/  VIADD R156, R156, 0x6 ;  /* 0x000000069c9c7836 */ /* 0x000fe20000000000 */
[----:B------:R-:W-:Y:S01]  /*b520*/  R2UR UR5, R7 ;  /* 0x00000000070572ca */ /* 0x000fe200000e0000 */
[----:B------:R-:W-:Y:S01]  /*b530*/  IMAD.MOV.U32 R155, RZ, RZ, 0x40000040 ;  /* 0x40000040ff9b7424 */ /* 0x000fe200078e00ff */
[----:B------:R-:W-:Y:S01]  /*b540*/  R2UR UR10, R154 ;  /* 0x000000009a0a72ca */ /* 0x000fe200000e0000 */
[----:B------:R-:W-:Y:S01]  /*b550*/  IMAD.MOV.U32 R153, RZ, RZ, 0x40000040 ;  /* 0x40000040ff997424 */ /* 0x000fe200078e00ff */
[----:B------:R-:W-:Y:S01]  /*b560*/  R2UR UR14, R152 ;  /* 0x00000000980e72ca */ /* 0x000fe200000e0000 */
[----:B------:R-:W2:Y:S01]  /*b570*/  SHFL.IDX PT, R0, R8, RZ, 0x1c1f ;  /* 0x001c1fff08007589 */ /* 0x000ea200000e0000 */
[----:B------:R-:W-:Y:S01]  /*b580*/  R2UR UR11, R155 ;  /* 0x000000009b0b72ca */ /* 0x000fe200000e0000 */
[----:B------:R-:W-:Y:S01]  /*b590*/  IMAD R5, R21, -0x60, RZ ;  /* 0xffffffa015057824 */ /* 0x000fe200078e02ff */
[----:B------:R-:W-:Y:S01]  /*b5a0*/  R2UR UR15, R153 ;  /* 0x00000000990f72ca */ /* 0x000fe200000e0000 */
[----:B------:R-:W3:Y:S01]  /*b5b0*/  SHFL.IDX PT, R8, R8, 0x1, 0x1c1f ;  /* 0x003c1f0008087f89 */ /* 0x000ee200000e0000 */
[----:B------:R-:W-:-:S02]  /*b5c0*/  R2UR UR18, R156 ;  /* 0x000000009c1272ca */ /* 0x000fc400000e0000 */
[----:B------:R-:W-:Y:S02]  /*b5d0*/  R2UR UR19, R157 ;  /* 0x000000009d1372ca */ /* 0x000fe400000e0000 */
[----:B------:R-:W-:Y:S01]  /*b5e0*/  WARPGROUP.ARRIVE ;  /* 0x00000000000079c5 */ /* 0x000fe20000000000 */
[----:B------:R-:W-:Y:S02]  /*b5f0*/  R2UR UR8, R14 ;  /* 0x000000000e0872ca */ /* 0x000fe400000e0000 */
[----:B------:R-:W-:Y:S02]  /*b600*/  R2UR UR9, R15 ;  /* 0x000000000f0972ca */ /* 0x000fe400000e0000 */
[----:B------:R-:W-:Y:S01]  /*b610*/  R2UR UR12, R12 ;  /* 0x000000000c0c72ca */ /* 0x000fe200000e0000 */
[----:B------:R-:W-:Y:S01]  /*b620*/  HGMMA.64x96x16.F32 R152, gdesc[UR4], RZ, !UPT, gsb0 ;  /* 0x01600000049879f0 */ /* 0x000fe2000c0008ff */
[----:B------:R-:W-:Y:S02]  /*b630*/  R2UR UR13, R13 ;  /* 0x000000000d0d72ca */ /* 0x000fe400000e0000 */
[----:B------:R-:W-:-:S02]  /*b640*/  R2UR UR16, R10 ;  /* 0x000000000a1072ca */ /* 0x000fc400000e0000 */
[----:B------:R-:W-:Y:S02]  /*b650*/  R2UR UR17, R11 ;  /* 0x000000000b1172ca */ /* 0x000fe400000e0000 */
[----:B------:R-:W-:Y:S02]  /*b660*/  IADD3 R5, -R214, 0x1, R5 ;  /* 0x00000001d6057810 */ /* 0x000fe40007ffe105 */
[----:B------:R-:W-:Y:S02]  /*b670*/  LOP3.LUT R18, R18, 0xffbfffff, RZ, 0xc0, !PT ;  /* 0xffbfffff12127812 */ /* 0x000fe400078ec0ff */
[----:B------:R-:W-:Y:S02]  /*b680*/  IADD3 R5, -R211, R5, R213 ;  /* 0x00000005d3057210 */ /* 0x000fe40007ffe1d5 */
[----:B------:R-:W-:-:S03]  /*b690*/  @P1 LOP3.LUT R18, R18, 0x400000, RZ, 0xfc, !PT ;  /* 0x0040000012121812 */ /* 0x000fc600078efcff */
[C---:B--2---:R-:W-:Y:S01]  /*b6a0*/  IMAD.IADD R0, R5.reuse, 0x1, R0 ;  /* 0x0000000105007824 */ /* 0x044fe200078e0200 */
[----:B------:R-:W-:Y:S01]  /*b6b0*/  LOP3.LUT R18, R18, 0xffdfffff, RZ, 0xc0, !PT ;  /* 0xffdfffff12127812 */ /* 0x000fe200078ec0ff */
[----:B---3--:R-:W-:-:S03]  /*b6c0*/  IMAD.IADD R8, R5, 0x1, R8 ;  /* 0x0000000105087824 */ /* 0x008fc600078e0208 */
[----:B------:R-:W-:Y:S02]  /*b6d0*/  ISETP.GT.AND P1, PT, R0, 0x41, PT ;  /* 0x000000410000780c */ /* 0x000fe40003f24270 */
[----:B------:R-:W-:Y:S02]  /*b6e0*/  @P0 LOP3.LUT R18, R18, 0x200000, RZ, 0xfc, !PT ;  /* 0x0020000012120812 */ /* 0x000fe400078efcff */
[----:B------:R-:W-:Y:S02]  /*b6f0*/  ISETP.GT.AND P0, PT, R0, 0x48, PT ;  /* 0x000000480000780c */ /* 0x000fe40003f04270 */
[----:B------:R-:W-:Y:S02]  /*b700*/  LOP3.LUT R18, R18, 0xff7fffff, RZ, 0xc0, !PT ;  /* 0xff7fffff12127812 */ /* 0x000fe400078ec0ff */
[C---:B------:R-:W-:Y:S02]  /*b710*/  ISETP.GT.AND P2, PT, R0.reuse, 0x49, PT ;  /* 0x000000490000780c */ /* 0x040fe40003f44270 */
[----:B------:R-:W-:-:S02]  /*b720*/  ISETP.GT.AND P3, PT, R0, 0x50, PT ;  /* 0x000000500000780c */ /* 0x000fc40003f64270 */
[----:B------:R-:W-:Y:S02]  /*b730*/  ISETP.GT.AND P4, PT, R0, 0x51, PT ;  /* 0x000000510000780c */ /* 0x000fe40003f84270 */
[----:B------:R-:W-:Y:S02]  /*b740*/  @P1 LOP3.LUT R18, R18, 0x800000, RZ, 0xfc, !PT ;  /* 0x0080000012121812 */ /* 0x000fe400078efcff */
[----:B------:R-:W-:Y:S02]  /*b750*/  ISETP.GT.AND P1, PT, R0, RZ, PT ;  /* 0x000000ff0000720c */ /* 0x000fe40003f24270 */
[----:B------:R-:W-:Y:S02]  /*b760*/  LOP3.LUT R18, R18, 0xfeffffff, RZ, 0xc0, !PT ;  /* 0xfeffffff12127812 */ /* 0x000fe400078ec0ff */
[----:B------:R-:W-:Y:S02]  /*b770*/  ISETP.GT.AND P5, PT, R0, 0x58, PT ;  /* 0x000000580000780c */ /* 0x000fe40003fa4270 */
[----:B------:R-:W-:-:S02]  /*b780*/  @P0 LOP3.LUT R18, R18, 0x1000000, RZ, 0xfc, !PT ;  /* 0x0100000012120812 */ /* 0x000fc400078efcff */
[----:B------:R-:W-:Y:S02]  /*b790*/  ISETP.GT.AND P0, PT, R0, 0x9, PT ;  /* 0x000000090000780c */ /* 0x000fe40003f04270 */
[----:B------:R-:W-:Y:S02]  /*b7a0*/  LOP3.LUT R18, R18, 0xfdffffff, RZ, 0xc0, !PT ;  /* 0xfdffffff12127812 */ /* 0x000fe400078ec0ff */
[----:B------:R-:W-:Y:S02]  /*b7b0*/  ISETP.GT.AND P6, PT, R0, 0x59, PT ;  /* 0x000000590000780c */ /* 0x000fe40003fc4270 */
        /* <DEDUP_REMOVED lines=60> */
[----:B------:R-:W-:-:S02]  /*bb80*/  LOP3.LUT P3, RZ, R18, 0x4000000, RZ, 0xc0, !PT ;  /* 0x0400000012ff7812 */ /* 0x000fc4000786c0ff */
        /* <DEDUP_REMOVED lines=11> */
[----:B------:R-:W-:-:S02]  /*bc40*/  ISETP.GT.AND P4, PT, R8, 0x1, PT ;  /* 0x000000010800780c */ /* 0x000fc40003f84270 */
[----:B------:R-:W-:Y:S02]  /*bc50*/  FMNMX.FTZ R0, R184, R0, !PT ;  /* 0x00000000b8007209 */ /* 0x000fe40007810000 */
[----:B------:R-:W-:Y:S02]  /*bc60*/  ISETP.GT.AND P3, PT, R8, 0x8, PT ;  /* 0x000000080800780c */ /* 0x000fe40003f64270 */
[----:B------:R-:W-:Y:S02]  /*bc70*/  FMNMX.FTZ R0, R185, R0, !PT ;  /* 0x00000000b9007209 */ /* 0x000fe40007810000 */
[----:B------:R-:W-:Y:S02]  /*bc80*/  FSEL R155, R155, -INF , P4 ;  /* 0xff8000009b9b7808 */ /* 0x000fe40002000000 */
[----:B------:R-:W-:Y:S02]  /*bc90*/  FMNMX.FTZ R0, R188, R0, !PT ;  /* 0x00000000bc007209 */ /* 0x000fe40007810000 */
[----:B------:R-:W-:-:S02]  /*bca0*/  FSEL R158, R158, -INF , P3 ;  /* 0xff8000009e9e7808 */ /* 0x000fc40001800000 */
[----:B------:R-:W-:Y:S02]  /*bcb0*/  FMNMX.FTZ R0, R189, R0, !PT ;  /* 0x00000000bd007209 */ /* 0x000fe40007810000 */
[----:B------:R-:W-:Y:S02]  /*bcc0*/  ISETP.GT.AND P4, PT, R8, 0x10, PT ;  /* 0x000000100800780c */ /* 0x000fe40003f84270 */
[----:B------:R-:W-:Y:S02]  /*bcd0*/  FMNMX.FTZ R0, R192, R0, !PT ;  /* 0x00000000c0007209 */ /* 0x000fe40007810000 */
[----:B------:R-:W-:Y:S02]  /*bce0*/  ISETP.GT.AND P3, PT, R8, 0x11, PT ;  /* 0x000000110800780c */ /* 0x000fe40003f64270 */
[----:B------:R-:W-:Y:S02]  /*bcf0*/  FMNMX.FTZ R0, R193, R0, !PT ;  /* 0x00000000c1007209 */ /* 0x000fe40007810000 */
[----:B------:R-:W-:-:S02]  /*bd00*/  FSEL R162, R162, -INF , P4 ;  /* 0xff800000a2a27808 */ /* 0x000fc40002000000 */
[----:B------:R-:W-:Y:S02]  /*bd10*/  FMNMX.FTZ R0, R196, R0, !PT ;  /* 0x00000000c4007209 */ /* 0x000fe40007810000 */
[----:B------:R-:W-:Y:S02]  /*bd20*/  FSEL R163, R163, -INF , P3 ;  /* 0xff800000a3a37808 */ /* 0x000fe40001800000 */
[----:B------:R-:W-:Y:S02]  /*bd30*/  FMNMX.FTZ R0, R197, R0, !PT ;  /* 0x00000000c5007209 */ /* 0x000fe40007810000 */
[C---:B------:R-:W-:Y:S02]  /*bd40*/  ISETP.GT.AND P4, PT, R8.reuse, 0x19, PT ;  /* 0x000000190800780c */ /* 0x040fe40003f84270 */
[----:B------:R-:W-:Y:S01]  /*bd50*/  ISETP.GT.AND P3, PT, R8, 0x20, PT ;  /* 0x000000200800780c */ /* 0x000fe20003f64270 */
[----:B------:R-:W2:Y:S01]  /*bd60*/  SHFL.BFLY PT, R5, R0, 0x2, 0x1f ;  /* 0x0c401f0000057f89 */ /* 0x000ea200000e0000 */
[----:B------:R-:W-:-:S02]  /*bd70*/  FSEL R167, R167, -INF , P4 ;  /* 0xff800000a7a77808 */ /* 0x000fc40002000000 */
[----:B------:R-:W-:Y:S02]  /*bd80*/  FSEL R170, R170, -INF , P3 ;  /* 0xff800000aaaa7808 */ /* 0x000fe40001800000 */
[C---:B------:R-:W-:Y:S02]  /*bd90*/  ISETP.GT.AND P4, PT, R8.reuse, 0x28, PT ;  /* 0x000000280800780c */ /* 0x040fe40003f84270 */
[----:B------:R-:W-:Y:S02]  /*bda0*/  ISETP.GT.AND P3, PT, R8, 0x29, PT ;  /* 0x000000290800780c */ /* 0x000fe40003f64270 */
[----:B------:R-:W-:Y:S02]  /*bdb0*/  FSEL R174, R174, -INF , P4 ;  /* 0xff800000aeae7808 */ /* 0x000fe40002000000 */
[----:B------:R-:W-:Y:S02]  /*bdc0*/  FSEL R175, R175, -INF , P3 ;  /* 0xff800000afaf7808 */ /* 0x000fe40001800000 */
[----:B------:R-:W-:-:S02]  /*bdd0*/  ISETP.GT.AND P4, PT, R8, 0x31, PT ;  /* 0x000000310800780c */ /* 0x000fc40003f84270 */
[----:B------:R-:W-:Y:S02]  /*bde0*/  ISETP.GT.AND P3, PT, R8, 0x38, PT ;  /* 0x000000380800780c */ /* 0x000fe40003f64270 */
[----:B------:R-:W-:Y:S02]  /*bdf0*/  FSEL R179, R179, -INF , P4 ;  /* 0xff800000b3b37808 */ /* 0x000fe40002000000 */
[----:B------:R-:W-:Y:S02]  /*be00*/  FSEL R182, R182, -INF , P3 ;  /* 0xff800000b6b67808 */ /* 0x000fe40001800000 */
[C---:B------:R-:W-:Y:S02]  /*be10*/  ISETP.GT.AND P4, PT, R8.reuse, 0x40, PT ;  /* 0x000000400800780c */ /* 0x040fe40003f84270 */
[----:B------:R-:W-:Y:S02]  /*be20*/  ISETP.GT.AND P3, PT, R8, 0x41, PT ;  /* 0x000000410800780c */ /* 0x000fe40003f64270 */
[----:B--2---:R-:W-:-:S02]  /*be30*/  FMNMX.FTZ R5, R0, R5, !PT ;  /* 0x0000000500057209 */ /* 0x004fc40007810000 */
[----:B------:R-:W-:Y:S02]  /*be40*/  FSEL R186, R186, -INF , P4 ;  /* 0xff800000baba7808 */ /* 0x000fe40002000000 */
[----:B------:R-:W-:Y:S01]  /*be50*/  FSEL R187, R187, -INF , P3 ;  /* 0xff800000bbbb7808 */ /* 0x000fe20001800000 */
[----:B------:R-:W2:Y:S01]  /*be60*/  SHFL.BFLY PT, R0, R5, 0x1, 0x1f ;  /* 0x0c201f0005007f89 */ /* 0x000ea200000e0000 */
[C---:B------:R-:W-:Y:S02]  /*be70*/  ISETP.GT.AND P4, PT, R8.reuse, 0x49, PT ;  /* 0x000000490800780c */ /* 0x040fe40003f84270 */
[----:B------:R-:W-:Y:S02]  /*be80*/  ISETP.GT.AND P3, PT, R8, 0x50, PT ;  /* 0x000000500800780c */ /* 0x000fe40003f64270 */
[----:B------:R-:W-:Y:S02]  /*be90*/  FSEL R191, R191, -INF , P4 ;  /* 0xff800000bfbf7808 */ /* 0x000fe40002000000 */
[----:B------:R-:W-:-:S02]  /*bea0*/  FSEL R194, R194, -INF , P3 ;  /* 0xff800000c2c27808 */ /* 0x000fc40001800000 */
[C---:B------:R-:W-:Y:S02]  /*beb0*/  ISETP.GT.AND P4, PT, R8.reuse, 0x58, PT ;  /* 0x000000580800780c */ /* 0x040fe40003f84270 */
[----:B------:R-:W-:Y:S02]  /*bec0*/  ISETP.GT.AND P3, PT, R8, 0x59, PT ;  /* 0x000000590800780c */ /* 0x000fe40003f64270 */
[----:B------:R-:W-:Y:S02]  /*bed0*/  FSEL R198, R198, -INF , P4 ;  /* 0xff800000c6c67808 */ /* 0x000fe40002000000 */
[----:B------:R-:W-:Y:S02]  /*bee0*/  FSEL R199, R199, -INF , P3 ;  /* 0xff800000c7c77808 */ /* 0x000fe40001800000 */
[C---:B------:R-:W-:Y:S02]  /*bef0*/  LOP3.LUT P1, RZ, R18.reuse, 0x400000, RZ, 0xc0, !PT ;  /* 0x0040000012ff7812 */ /* 0x040fe4000782c0ff */
[----:B------:R-:W-:-:S02]  /*bf00*/  LOP3.LUT P0, RZ, R18, 0x200000, RZ, 0xc0, !PT ;  /* 0x0020000012ff7812 */ /* 0x000fc4000780c0ff */
[----:B--2---:R-:W-:Y:S01]  /*bf10*/  FMNMX.FTZ R5, R5, R0, !PT ;  /* 0x0000000005057209 */ /* 0x004fe20007810000 */
[----:B------:R-:W-:-:S03]  /*bf20*/  IMAD.U32 R0, RZ, RZ, UR47 ;  /* 0x0000002fff007e24 */ /* 0x000fc6000f8e00ff */
[----:B------:R-:W-:-:S04]  /*bf30*/  FSETP.NEU.FTZ.AND P2, PT, R5, -INF , PT ;  /* 0xff8000000500780b */ /* 0x000fc80003f5d000 */
[----:B------:R-:W-:-:S05]  /*bf40*/  FSEL R221, R5, RZ, P2 ;  /* 0x000000ff05dd7208 */ /* 0x000fca0001000000 */
[----:B------:R-:W-:Y:S01]  /*bf50*/  FADD.FTZ R221, -R221, R203 ;  /* 0x000000cbdddd7221 */ /* 0x000fe20000010100 */
[----:B------:R-:W-:-:S03]  /*bf60*/  FMUL.FTZ R203, R5, R0 ;  /* 0x0000000005cb7220 */ /* 0x000fc60000410000 */
[-C--:B------:R-:W-:Y:S02]  /*bf70*/  FMUL.FTZ R221, R221, R0.reuse ;  /* 0x00000000dddd7220 */ /* 0x080fe40000410000 */
[----:B------:R-:W-:Y:S02]  /*bf80*/  FSEL R203, R203, RZ, P2 ;  /* 0x000000ffcbcb7208 */ /* 0x000fe40001000000 */
[----:B------:R-:W-:Y:S02]  /*bf90*/  ISETP.GT.AND P2, PT, R8, RZ, PT ;  /* 0x000000ff0800720c */ /* 0x000fe40003f44270 */
[----:B------:R-:W2:Y:S01]  /*bfa0*/  MUFU.EX2 R221, R221 ;  /* 0x000000dd00dd7308 */ /* 0x000ea20000000800 */
[-CC-:B------:R-:W-:Y:S01]  /*bfb0*/  FFMA.FTZ R152, R152, R0.reuse, -R203.reuse ;  /* 0x0000000098987223 */ /* 0x180fe200000108cb */
[----:B------:R-:W-:Y:S01]  /*bfc0*/  FSEL R154, R154, -INF , P2 ;  /* 0xff8000009a9a7808 */ /* 0x000fe20001000000 */
[-CC-:B------:R-:W-:Y:S01]  /*bfd0*/  FFMA.FTZ R153, R153, R0.reuse, -R203.reuse ;  /* 0x0000000099997223 */ /* 0x180fe200000108cb */
[----:B------:R-:W-:Y:S01]  /*bfe0*/  ISETP.GT.AND P2, PT, R8, 0x9, PT ;  /* 0x000000090800780c */ /* 0x000fe20003f44270 */
[-CC-:B------:R-:W-:Y:S01]  /*bff0*/  FFMA.FTZ R156, R156, R0.reuse, -R203.reuse ;  /* 0x000000009c9c7223 */ /* 0x180fe200000108cb */
[-CC-:B------:R-:W-:Y:S01]  /*c000*/  FFMA.FTZ R157, R157, R0.reuse, -R203.reuse ;  /* 0x000000009d9d7223 */ /* 0x180fe200000108cb */
        /* <DEDUP_REMOVED lines=29> */
[----:B------:R-:W-:Y:S01]  /*c1e0*/  FFMA.FTZ R197, R197, R0, -R203 ;  /* 0x00000000c5c57223 */ /* 0x000fe200000108cb */
[----:B------:R-:W3:Y:S01]  /*c1f0*/  MUFU.EX2 R152, R152 ;  /* 0x0000009800987308 */ /* 0x000ee20000000800 */
[----:B------:R-:W-:Y:S01]  /*c200*/  FSEL R190, R190, -INF , P2 ;  /* 0xff800000bebe7808 */ /* 0x000fe20001000000 */
[-C--:B--2---:R-:W-:Y:S01]  /*c210*/  FMUL.FTZ R24, R24, R221.reuse ;  /* 0x000000dd18187220 */ /* 0x084fe20000410000 */
[----:B------:R-:W-:Y:S01]  /*c220*/  ISETP.GT.AND P2, PT, R8, 0x51, PT ;  /* 0x000000510800780c */ /* 0x000fe20003f44270 */
[-C--:B------:R-:W-:Y:S01]  /*c230*/  FMUL.FTZ R25, R25, R221.reuse ;  /* 0x000000dd19197220 */ /* 0x080fe20000410000 */
[----:B------:R-:W-:Y:S01]  /*c240*/  FMNMX.FTZ R8, R154, R202, !PT ;  /* 0x000000ca9a087209 */ /* 0x000fe20007810000 */
[-C--:B------:R-:W-:Y:S01]  /*c250*/  FMUL.FTZ R28, R28, R221.reuse ;  /* 0x000000dd1c1c7220 */ /* 0x080fe20000410000 */
[----:B------:R-:W-:Y:S01]  /*c260*/  FSEL R195, R195, -INF , P2 ;  /* 0xff800000c3c37808 */ /* 0x000fe20001000000 */
[----:B------:R-:W2:Y:S01]  /*c270*/  MUFU.EX2 R153, R153 ;  /* 0x0000009900997308 */ /* 0x000ea20000000800 */
[----:B------:R-:W-:Y:S01]  /*c280*/  FMNMX.FTZ R8, R155, R8, !PT ;  /* 0x000000089b087209 */ /* 0x000fe20007810000 */
[-C--:B------:R-:W-:Y:S01]  /*c290*/  FMUL.FTZ R29, R29, R221.reuse ;  /* 0x000000dd1d1d7220 */ /* 0x080fe20000410000 */
[-C--:B------:R-:W-:Y:S01]  /*c2a0*/  FMUL.FTZ R32, R32, R221.reuse ;  /* 0x000000dd20207220 */ /* 0x080fe20000410000 */
[-C--:B------:R-:W-:Y:S01]  /*c2b0*/  FMUL.FTZ R33, R33, R221.reuse ;  /* 0x000000dd21217220 */ /* 0x080fe20000410000 */
[----:B------:R-:W-:Y:S01]  /*c2c0*/  FMNMX.FTZ R8, R158, R8, !PT ;  /* 0x000000089e087209 */ /* 0x000fe20007810000 */
[-C--:B------:R-:W-:Y:S01]  /*c2d0*/  FMUL.FTZ R36, R36, R221.reuse ;  /* 0x000000dd24247220 */ /* 0x080fe20000410000 */
[-C--:B------:R-:W-:Y:S01]  /*c2e0*/  FMUL.FTZ R37, R37, R221.reuse ;  /* 0x000000dd25257220 */ /* 0x080fe20000410000 */
[----:B------:R-:W-:Y:S01]  /*c2f0*/  MUFU.EX2 R157, R157 ;  /* 0x0000009d009d7308 */ /* 0x000fe20000000800 */
[----:B------:R-:W-:Y:S01]  /*c300*/  FMNMX.FTZ R8, R159, R8, !PT ;  /* 0x000000089f087209 */ /* 0x000fe20007810000 */
[----:B---3--:R-:W-:Y:S01]  /*c310*/  FFMA.FTZ R4, R221, R4, R152 ;  /* 0x00000004dd047223 */ /* 0x008fe20000010098 */
[-C--:B------:R-:W-:Y:S01]  /*c320*/  FMUL.FTZ R40, R40, R221.reuse ;  /* 0x000000dd28287220 */ /* 0x080fe20000410000 */
[-C--:B------:R-:W-:Y:S01]  /*c330*/  FMUL.FTZ R41, R41, R221.reuse ;  /* 0x000000dd29297220 */ /* 0x080fe20000410000 */
[----:B------:R-:W-:Y:S01]  /*c340*/  FMNMX.FTZ R8, R162, R8, !PT ;  /* 0x00000008a2087209 */ /* 0x000fe20007810000 */
[-C--:B------:R-:W-:Y:S01]  /*c350*/  FMUL.FTZ R44, R44, R221.reuse ;  /* 0x000000dd2c2c7220 */ /* 0x080fe20000410000 */
[-C--:B------:R-:W-:Y:S01]  /*c360*/  FMUL.FTZ R45, R45, R221.reuse ;  /* 0x000000dd2d2d7220 */ /* 0x080fe20000410000 */
[-C--:B------:R-:W-:Y:S01]  /*c370*/  FMUL.FTZ R48, R48, R221.reuse ;  /* 0x000000dd30307220 */ /* 0x080fe20000410000 */
[----:B------:R-:W-:Y:S01]  /*c380*/  FMNMX.FTZ R8, R163, R8, !PT ;  /* 0x00000008a3087209 */ /* 0x000fe20007810000 */
[C---:B--2---:R-:W-:Y:S01]  /*c390*/  FADD.FTZ R4, R153.reuse, R4 ;  /* 0x0000000499047221 */ /* 0x044fe20000010000 */
[----:B------:R-:W-:Y:S01]  /*c3a0*/  F2FP.F16.F32.PACK_AB R152, R153, R152 ;  /* 0x000000989998723e */ /* 0x000fe200000000ff */
[-C--:B------:R-:W-:Y:S01]  /*c3b0*/  FMUL.FTZ R49, R49, R221.reuse ;  /* 0x000000dd31317220 */ /* 0x080fe20000410000 */
[----:B------:R-:W-:Y:S01]  /*c3c0*/  FMNMX.FTZ R8, R166, R8, !PT ;  /* 0x00000008a6087209 */ /* 0x000fe20007810000 */
[----:B------:R-:W2:Y:S01]  /*c3d0*/  MUFU.EX2 R153, R156 ;  /* 0x0000009c00997308 */ /* 0x000ea20000000800 */
[-C--:B------:R-:W-:Y:S01]  /*c3e0*/  FMUL.FTZ R52, R52, R221.reuse ;  /* 0x000000dd34347220 */ /* 0x080fe20000410000 */
        /* <DEDUP_REMOVED lines=14> */
[----:B------:R-:W-:Y:S01]  /*c4d0*/  MUFU.EX2 R160, R168 ;  /* 0x000000a800a07308 */ /* 0x000fe20000000800 */
[-C--:B------:R-:W-:Y:S01]  /*c4e0*/  FMUL.FTZ R72, R72, R221.reuse ;  /* 0x000000dd48487220 */ /* 0x080fe20000410000 */
[-C--:B------:R-:W-:Y:S01]  /*c4f0*/  FMUL.FTZ R73, R73, R221.reuse ;  /* 0x000000dd49497220 */ /* 0x080fe20000410000 */
[----:B------:R-:W-:Y:S01]  /*c500*/  FMNMX.FTZ R8, R175, R8, !PT ;  /* 0x00000008af087209 */ /* 0x000fe20007810000 */
[-C--:B------:R-:W-:Y:S01]  /*c510*/  FMUL.FTZ R76, R76, R221.reuse ;  /* 0x000000dd4c4c7220 */ /* 0x080fe20000410000 */
[-C--:B------:R-:W-:Y:S01]  /*c520*/  FMUL.FTZ R77, R77, R221.reuse ;  /* 0x000000dd4d4d7220 */ /* 0x080fe20000410000 */
[-C--:B------:R-:W-:Y:S01]  /*c530*/  FMUL.FTZ R80, R80, R221.reuse ;  /* 0x000000dd50507220 */ /* 0x080fe20000410000 */
[----:B------:R-:W-:Y:S01]  /*c540*/  FMNMX.FTZ R8, R178, R8, !PT ;  /* 0x00000008b2087209 */ /* 0x000fe20007810000 */
[----:B------:R4:W-:Y:S01]  /*c550*/  MUFU.EX2 R168, R176 ;  /* 0x000000b000a87308 */ /* 0x0009e20000000800 */
        /* <DEDUP_REMOVED lines=8> */
[----:B----4-:R-:W4:Y:S01]  /*c5e0*/  S2R R176, SR_TID.X ;  /* 0x0000000000b07919 */ /* 0x010f220000002100 */
        /* <DEDUP_REMOVED lines=37> */
[----:B------:R-:W-:Y:S01]  /*c840*/  FMUL.FTZ R149, R149, R221 ;  /* 0x000000dd95957220 */ /* 0x000fe20000410000 */
[----:B------:R-:W5:Y:S01]  /*c850*/  SHFL.BFLY PT, R203, R8, 0x2, 0x1f ;  /* 0x0c401f0008cb7f89 */ /* 0x000f6200000e0000 */
[----:B--2---:R-:W-:Y:S01]  /*c860*/  FADD.FTZ R4, R153, R4 ;  /* 0x0000000499047221 */ /* 0x004fe20000010000 */
[----:B----4-:R-:W-:Y:S01]  /*c870*/  SHF.R.U32.HI R176, RZ, 0x7, R176 ;  /* 0x00000007ffb07819 */ /* 0x010fe200000116b0 */
[----:B------:R-:W2:Y:S02]  /*c880*/  MUFU.EX2 R161, R161 ;  /* 0x000000a100a17308 */ /* 0x000ea40000000800 */
[----:B------:R-:W-:Y:S01]  /*c890*/  FADD.FTZ R4, R157, R4 ;  /* 0x000000049d047221 */ /* 0x000fe20000010000 */
[----:B------:R-:W-:-:S03]  /*c8a0*/  IADD3 R176, -R176, 0xb, RZ ;  /* 0x0000000bb0b07810 */ /* 0x000fc60007ffe1ff */
[----:B---3--:R-:W-:Y:S02]  /*c8b0*/  FADD.FTZ R4, R156, R4 ;  /* 0x000000049c047221 */ /* 0x008fe40000010000 */
[----:B------:R-:W3:Y:S08]  /*c8c0*/  MUFU.EX2 R164, R164 ;  /* 0x000000a400a47308 */ /* 0x000ef00000000800 */
[----:B------:R-:W4:Y:S01]  /*c8d0*/  MUFU.EX2 R165, R165 ;  /* 0x000000a500a57308 */ /* 0x000f220000000800 */
[C---:B--2---:R-:W-:Y:S01]  /*c8e0*/  FADD.FTZ R4, R161.reuse, R4 ;  /* 0x00000004a1047221 */ /* 0x044fe20000010000 */
[----:B------:R-:W-:-:S02]  /*c8f0*/  F2FP.F16.F32.PACK_AB R156, R161, R156 ;  /* 0x0000009ca19c723e */ /* 0x000fc400000000ff */
[----:B-----5:R-:W-:-:S04]  /*c900*/  FMNMX.FTZ R8, R8, R203, !PT ;  /* 0x000000cb08087209 */ /* 0x020fc80007810000 */
[----:B------:R-:W2:Y:S01]  /*c910*/  MUFU.EX2 R169, R169 ;  /* 0x000000a900a97308 */ /* 0x000ea20000000800 */
[----:B---3--:R-:W-:Y:S01]  /*c920*/  FADD.FTZ R4, R164, R4 ;  /* 0x00000004a4047221 */ /* 0x008fe20000010000 */
[----:B------:R-:W3:Y:S06]  /*c930*/  SHFL.BFLY PT, R203, R8, 0x1, 0x1f ;  /* 0x0c201f0008cb7f89 */ /* 0x000eec00000e0000 */
[----:B------:R-:W5:Y:S01]  /*c940*/  MUFU.EX2 R172, R172 ;  /* 0x000000ac00ac7308 */ /* 0x000f620000000800 */
[----:B----4-:R-:W-:-:S04]  /*c950*/  FADD.FTZ R4, R165, R4 ;  /* 0x00000004a5047221 */ /* 0x010fc80000010000 */
[----:B------:R-:W-:-:S03]  /*c960*/  FADD.FTZ R4, R160, R4 ;  /* 0x00000004a0047221 */ /* 0x000fc60000010000 */
[----:B------:R-:W4:Y:S01]  /*c970*/  MUFU.EX2 R173, R173 ;  /* 0x000000ad00ad7308 */ /* 0x000f220000000800 */
[C---:B--2---:R-:W-:Y:S01]  /*c980*/  FADD.FTZ R4, R169.reuse, R4 ;  /* 0x00000004a9047221 */ /* 0x044fe20000010000 */
[----:B------:R-:W-:-:S06]  /*c990*/  F2FP.F16.F32.PACK_AB R160, R169, R160 ;  /* 0x000000a0a9a0723e */ /* 0x000fcc00000000ff */
[----:B------:R-:W2:Y:S01]  /*c9a0*/  MUFU.EX2 R177, R177 ;  /* 0x000000b100b17308 */ /* 0x000ea20000000800 */
[----:B-----5:R-:W-:Y:S01]  /*c9b0*/  FADD.FTZ R4, R172, R4 ;  /* 0x00000004ac047221 */ /* 0x020fe20000010000 */
[----:B---3--:R-:W-:-:S04]  /*c9c0*/  FMNMX.FTZ R8, R8, R203, !PT ;  /* 0x000000cb08087209 */ /* 0x008fc80007810000 */
[C---:B------:R-:W-:Y:S01]  /*c9d0*/  FSETP.NEU.FTZ.AND P2, PT, R8.reuse, -INF , PT ;  /* 0xff8000000800780b */ /* 0x040fe20003f5d000 */
[----:B------:R-:W-:Y:S01]  /*c9e0*/  FMUL.FTZ R203, R8, R0 ;  /* 0x0000000008cb7220 */ /* 0x000fe20000410000 */
[----:B------:R-:W3:Y:S01]  /*c9f0*/  MUFU.EX2 R180, R180 ;  /* 0x000000b400b47308 */ /* 0x000ee20000000800 */
[----:B----4-:R-:W-:-:S03]  /*ca00*/  FADD.FTZ R4, R173, R4 ;  /* 0x00000004ad047221 */ /* 0x010fc60000010000 */
[----:B------:R-:W-:Y:S01]  /*ca10*/  FSEL R203, R203, RZ, P2 ;  /* 0x000000ffcbcb7208 */ /* 0x000fe20001000000 */
[----:B------:R-:W-:-:S03]  /*ca20*/  FADD.FTZ R4, R168, R4 ;  /* 0x00000004a8047221 */ /* 0x000fc60000010000 */
[----:B------:R-:W4:Y:S01]  /*ca30*/  MUFU.EX2 R181, R181 ;  /* 0x000000b500b57308 */ /* 0x000f220000000800 */
        /* <DEDUP_REMOVED lines=22> */
[----:B------:R-:W-:Y:S01]  /*cba0*/  FFMA.FTZ R194, R194, R0, -R203 ;  /* 0x00000000c2c27223 */ /* 0x000fe200000108cb */
[----:B------:R-:W0:Y:S01]  /*cbb0*/  MUFU.EX2 R155, R155 ;  /* 0x0000009b009b7308 */ /* 0x000e220000000800 */
[----:B-----5:R-:W-:Y:S01]  /*cbc0*/  F2FP.F16.F32.PACK_AB R154, R157, R153 ;  /* 0x000000999d9a723e */ /* 0x020fe200000000ff */
[----:B------:R-:W-:-:S02]  /*cbd0*/  @!P1 VIADD R153, R200, 0x22840 ;  /* 0x00022840c8999836 */ /* 0x000fc40000000000 */
[-CC-:B------:R-:W-:Y:S01]  /*cbe0*/  FFMA.FTZ R195, R195, R0.reuse, -R203.reuse ;  /* 0x00000000c3c37223 */ /* 0x180fe200000108cb */
[-CC-:B------:R-:W-:Y:S01]  /*cbf0*/  FFMA.FTZ R198, R198, R0.reuse, -R203.reuse ;  /* 0x00000000c6c67223 */ /* 0x180fe200000108cb */
[----:B------:R-:W-:Y:S01]  /*cc00*/  FFMA.FTZ R199, R199, R0, -R203 ;  /* 0x00000000c7c77223 */ /* 0x000fe200000108cb */
[----:B--2---:R-:W-:Y:S01]  /*cc10*/  FADD.FTZ R4, R177, R4 ;  /* 0x00000004b1047221 */ /* 0x004fe20000010000 */
[----:B------:R-:W-:Y:S01]  /*cc20*/  @!P1 PRMT R153, RZ, 0x654, R153 ;  /* 0x00000654ff999816 */ /* 0x000fe20000000099 */
[----:B------:R2:W-:Y:S06]  /*cc30*/  BAR.ARV R176, 0x100 ;  /* 0x000400b00000751d */ /* 0x0005ec0000002000 */
[----:B------:R5:W-:Y:S01]  /*cc40*/  @!P1 SYNCS.ARRIVE.TRANS64.RED.A1T0 RZ, [R153+URZ], RZ ;  /* 0x000000ff99ff99a7 */ /* 0x000be2000810043f */
[----:B------:R1:W-:Y:S01]  /*cc50*/  MUFU.EX2 R203, R158 ;  /* 0x0000009e00cb7308 */ /* 0x0003e20000000800 */
[----:B---3--:R-:W-:-:S04]  /*cc60*/  FADD.FTZ R4, R180, R4 ;  /* 0x00000004b4047221 */ /* 0x008fc80000010000 */
[----:B----4-:R-:W-:Y:S01]  /*cc70*/  FADD.FTZ R4, R181, R4 ;  /* 0x00000004b5047221 */ /* 0x010fe20000010000 */
[----:B-----5:R-:W-:Y:S02]  /*cc80*/  FSEL R153, R8, RZ, P2 ;  /* 0x000000ff08997208 */ /* 0x020fe40001000000 */
[----:B------:R-:W-:Y:S01]  /*cc90*/  MUFU.EX2 R159, R159 ;  /* 0x0000009f009f7308 */ /* 0x000fe20000000800 */
[----:B-1----:R-:W-:Y:S02]  /*cca0*/  F2FP.F16.F32.PACK_AB R158, R165, R164 ;  /* 0x000000a4a59e723e */ /* 0x002fe400000000ff */
[----:B------:R-:W-:Y:S01]  /*ccb0*/  F2FP.F16.F32.PACK_AB R164, R177, R168 ;  /* 0x000000a8b1a4723e */ /* 0x000fe200000000ff */
[----:B------:R-:W-:-:S04]  /*ccc0*/  FADD.FTZ R153, -R153, R202 ;  /* 0x000000ca99997221 */ /* 0x000fc80000010100 */
[----:B------:R-:W-:Y:S01]  /*ccd0*/  FMUL.FTZ R153, R153, R0 ;  /* 0x0000000099997220 */ /* 0x000fe20000410000 */
[----:B------:R1:W-:Y:S08]  /*cce0*/  MUFU.EX2 R226, R162 ;  /* 0x000000a200e27308 */ /* 0x0003f00000000800 */
[----:B------:R0:W3:Y:S01]  /*ccf0*/  MUFU.EX2 R202, R153 ;  /* 0x0000009900ca7308 */ /* 0x0000e20000000800 */
[----:B-1----:R-:W-:-:S07]  /*cd00*/  F2FP.F16.F32.PACK_AB R162, R173, R172 ;  /* 0x000000acada2723e */ /* 0x002fce00000000ff */
[----:B------:R-:W1:Y:S01]  /*cd10*/  MUFU.EX2 R163, R163 ;  /* 0x000000a300a37308 */ /* 0x000e620000000800 */
[----:B0-----:R-:W-:-:S07]  /*cd20*/  F2FP.F16.F32.PACK_AB R153, R155, R197 ;  /* 0x000000c59b99723e */ /* 0x001fce00000000ff */
[----:B------:R0:W4:Y:S01]  /*cd30*/  MUFU.EX2 R228, R166 ;  /* 0x000000a600e47308 */ /* 0x0001220000000800 */
[----:B---3--:R-:W-:Y:S01]  /*cd40*/  FFMA.FTZ R3, R202, R3, R197 ;  /* 0x00000003ca037223 */ /* 0x008fe200000100c5 */
[-C--:B------:R-:W-:Y:S01]  /*cd50*/  FMUL.FTZ R26, R26, R202.reuse ;  /* 0x000000ca1a1a7220 */ /* 0x080fe20000410000 */
[-C--:B------:R-:W-:Y:S01]  /*cd60*/  FMUL.FTZ R27, R27, R202.reuse ;  /* 0x000000ca1b1b7220 */ /* 0x080fe20000410000 */
[-C--:B------:R-:W-:Y:S01]  /*cd70*/  FMUL.FTZ R30, R30, R202.reuse ;  /* 0x000000ca1e1e7220 */ /* 0x080fe20000410000 */
[----:B------:R-:W-:Y:S01]  /*cd80*/  FADD.FTZ R3, R155, R3 ;  /* 0x000000039b037221 */ /* 0x000fe20000010000 */
[----:B------:R-:W-:Y:S01]  /*cd90*/  F2FP.F16.F32.PACK_AB R155, R159, R203 ;  /* 0x000000cb9f9b723e */ /* 0x000fe200000000ff */
[----:B------:R-:W-:Y:S01]  /*cda0*/  FMUL.FTZ R31, R31, R202 ;  /* 0x000000ca1f1f7220 */ /* 0x000fe20000410000 */
[----:B------:R-:W3:Y:S01]  /*cdb0*/  MUFU.EX2 R167, R167 ;  /* 0x000000a700a77308 */ /* 0x000ee20000000800 */
[----:B------:R-:W-:Y:S01]  /*cdc0*/  FADD.FTZ R3, R203, R3 ;  /* 0x00000003cb037221 */ /* 0x000fe20000010000 */
[----:B-1----:R-:W-:Y:S01]  /*cdd0*/  F2FP.F16.F32.PACK_AB R157, R163, R226 ;  /* 0x000000e2a39d723e */ /* 0x002fe200000000ff */
[----:B------:R-:W-:Y:S01]  /*cde0*/  FMUL.FTZ R34, R34, R202 ;  /* 0x000000ca22227220 */ /* 0x000fe20000410000 */
[----:B0-----:R-:W-:Y:S01]  /*cdf0*/  F2FP.F16.F32.PACK_AB R166, R181, R180 ;  /* 0x000000b4b5a6723e */ /* 0x001fe200000000ff */
[----:B------:R-:W-:Y:S01]  /*ce00*/  FADD.FTZ R3, R159, R3 ;  /* 0x000000039f037221 */ /* 0x000fe20000010000 */
[-C--:B------:R-:W-:Y:S01]  /*ce10*/  FMUL.FTZ R35, R35, R202.reuse ;  /* 0x000000ca23237220 */ /* 0x080fe20000410000 */
[-C--:B------:R-:W-:Y:S01]  /*ce20*/  FMUL.FTZ R38, R38, R202.reuse ;  /* 0x000000ca26267220 */ /* 0x080fe20000410000 */
[----:B------:R-:W0:Y:S01]  /*ce30*/  MUFU.EX2 R221, R221 ;  /* 0x000000dd00dd7308 */ /* 0x000e220000000800 */
[----:B------:R-:W-:Y:S01]  /*ce40*/  FADD.FTZ R3, R226, R3 ;  /* 0x00000003e2037221 */ /* 0x000fe20000010000 */
[-C--:B------:R-:W-:Y:S01]  /*ce50*/  FMUL.FTZ R39, R39, R202.reuse ;  /* 0x000000ca27277220 */ /* 0x080fe20000410000 */
[-C--:B------:R-:W-:Y:S01]  /*ce60*/  FMUL.FTZ R42, R42, R202.reuse ;  /* 0x000000ca2a2a7220 */ /* 0x080fe20000410000 */
[-C--:B------:R-:W-:Y:S01]  /*ce70*/  FMUL.FTZ R43, R43, R202.reuse ;  /* 0x000000ca2b2b7220 */ /* 0x080fe20000410000 */
[----:B------:R-:W-:Y:S01]  /*ce80*/  FADD.FTZ R3, R163, R3 ;  /* 0x00000003a3037221 */ /* 0x000fe20000010000 */
[-C--:B------:R-:W-:Y:S01]  /*ce90*/  FMUL.FTZ R46, R46, R202.reuse ;  /* 0x000000ca2e2e7220 */ /* 0x080fe20000410000 */
[----:B------:R-:W-:Y:S01]  /*cea0*/  FMUL.FTZ R47, R47, R202 ;  /* 0x000000ca2f2f7220 */ /* 0x000fe20000410000 */
[----:B------:R-:W1:Y:S01]  /*ceb0*/  MUFU.EX2 R161, R171 ;  /* 0x000000ab00a17308 */ /* 0x000e620000000800 */
[----:B----4-:R-:W-:Y:S01]  /*cec0*/  FADD.FTZ R3, R228, R3 ;  /* 0x00000003e4037221 */ /* 0x010fe20000010000 */
[----:B---3--:R-:W-:Y:S01]  /*ced0*/  F2FP.F16.F32.PACK_AB R159, R167, R228 ;  /* 0x000000e4a79f723e */ /* 0x008fe200000000ff */
[-C--:B------:R-:W-:Y:S01]  /*cee0*/  FMUL.FTZ R50, R50, R202.reuse ;  /* 0x000000ca32327220 */ /* 0x080fe20000410000 */
        /* <DEDUP_REMOVED lines=43> */
[----:B------:R-:W-:Y:S01]  /*d1a0*/  FMUL.FTZ R111, R111, R202 ;  /* 0x000000ca6f6f7220 */ /* 0x000fe20000410000 */
        /* <DEDUP_REMOVED lines=36> */
[C---:B---3--:R-:W-:Y:S01]  /*d3f0*/  FADD.FTZ R3, R187.reuse, R3 ;  /* 0x00000003bb037221 */ /* 0x048fe20000010000 */
[----:B------:R-:W-:-:S06]  /*d400*/  F2FP.F16.F32.PACK_AB R169, R187, R169 ;  /* 0x000000a9bba9723e */ /* 0x000fcc00000000ff */
[----:B------:R-:W3:Y:S01]  /*d410*/  MUFU.EX2 R189, R189 ;  /* 0x000000bd00bd7308 */ /* 0x000ee20000000800 */
[----:B0-----:R-:W-:-:S07]  /*d420*/  FADD.FTZ R4, R188, R4 ;  /* 0x00000004bc047221 */ /* 0x001fce0000010000 */
        /* <DEDUP_REMOVED lines=19> */
[----:B---3--:R-:W-:-:S04]  /*d560*/  FADD.FTZ R4, R196, R4 ;  /* 0x00000004c4047221 */ /* 0x008fc80000010000 */
[C---:B------:R-:W-:Y:S01]  /*d570*/  FADD.FTZ R4, R174.reuse, R4 ;  /* 0x00000004ae047221 */ /* 0x040fe20000010000 */
[----:B------:R-:W-:Y:S01]  /*d580*/  F2FP.F16.F32.PACK_AB R174, R174, R196 ;  /* 0x000000c4aeae723e */ /* 0x000fe200000000ff */
[----:B0-----:R-:W-:-:S04]  /*d590*/  FADD.FTZ R3, R198, R3 ;  /* 0x00000003c6037221 */ /* 0x001fc80000010000 */
[C---:B-1----:R-:W-:Y:S01]  /*d5a0*/  FADD.FTZ R3, R175.reuse, R3 ;  /* 0x00000003af037221 */ /* 0x042fe20000010000 */
[----:B------:R-:W-:Y:S01]  /*d5b0*/  F2FP.F16.F32.PACK_AB R175, R175, R198 ;  /* 0x000000c6afaf723e */ /* 0x000fe200000000ff */
[----:B--2---:R-:W-:Y:S06]  /*d5c0*/  @!P0 BRA `(.L_x_4970) ;  /* 0x0000000000048947 */ /* 0x004fec0003800000 */
[----:B------:R-:W-:Y:S01]  /*d5d0*/  BPT.TRAP 0x1 ;  /* 0x000000040000795c */ /* 0x000fe20000300000 */
.L_x_4970:
[----:B------:R0:W1:Y:S01]  /*d5e0*/  SYNCS.PHASECHK.TRANS64.TRYWAIT P2, [R200+URZ+0x22850], R201 ;  /* 0x022850c9c80075a7 */ /* 0x000062000804017f */
[----:B------:R-:W-:Y:S05]  /*d5f0*/  @!P0 BRA `(.L_x_4971) ;  /* 0x0000000000048947 */ /* 0x000fea0003800000 */
[----:B------:R-:W-:Y:S01]  /*d600*/  BPT.TRAP 0x1 ;  /* 0x000000040000795c */ /* 0x000fe20000300000 */
.L_x_4971:
[----:B------:R-:W-:Y:S04]  /*d610*/  BSSY B0, `(.L_x_4972) ;  /* 0x0000004000007945 */ /* 0x000fe80003800000 */
[----:B-1----:R-:W-:Y:S05]  /*d620*/  @P2 BRA `(.L_x_4973) ;  /* 0x0000000000082947 */ /* 0x002fea0003800000 */
[----:B------:R-:W1:Y:S02]  /*d630*/  SYNCS.PHASECHK.TRANS64.TRYWAIT P2, [R200+URZ+0x22850], R201 ;  /* 0x022850c9c80075a7 */ /* 0x000e64000804017f */
[----:B-1----:R-:W-:Y:S05]  /*d640*/  @!P2 BRA `(.L_x_4974) ;  /* 0x000001100020a947 */ /* 0x002fea0003800000 */
.L_x_4973:
[----:B------:R-:W-:Y:S05]  /*d650*/  BSYNC B0 ;  /* 0x0000000000007941 */ /* 0x000fea0003800000 */
.L_x_4972:
[----:B------:R-:W2:Y:S01]  /*d660*/  S2R R177, SR_TID.X ;  /* 0x0000000000b17919 */ /* 0x000ea20000002100 */
[----:B------:R-:W-:Y:S05]  /*d670*/  WARPSYNC.ALL ;  /* 0x0000000000007948 */ /* 0x000fea0003800000 */
[----:B------:R-:W-:Y:S01]  /*d680*/  MOV R178, 0xc00 ;  /* 0x00000c0000b27802 */ /* 0x000fe20000000f00 */
[----:B------:R-:W-:Y:S01]  /*d690*/  IMAD.MOV.U32 R179, RZ, RZ, 0x40000040 ;  /* 0x40000040ffb37424 */ /* 0x000fe200078e00ff */
[----:B------:R-:W-:Y:S01]  /*d6a0*/  ISETP.GT.AND P2, PT, R21, R20, PT ;  /* 0x000000141500720c */ /* 0x000fe20003f44270 */
[----:B01----:R-:W-:Y:S02]  /*d6b0*/  @!P1 VIADD R200, R200, 0x22860 ;  /* 0x00022860c8c89836 */ /* 0x003fe40000000000 */
[----:B------:R-:W-:Y:S01]  /*d6c0*/  IMAD R178, R22, R178, UR37 ;  /* 0x0000002516b27e24 */ /* 0x000fe2000f8e02b2 */
[----:B------:R-:W-:Y:S01]  /*d6d0*/  R2UR UR7, R179 ;  /* 0x00000000b30772ca */ /* 0x000fe200000e0000 */
[----:B------:R-:W-:Y:S01]  /*d6e0*/  IMAD.MOV.U32 R179, RZ, RZ, 0x40000040 ;  /* 0x40000040ffb37424 */ /* 0x000fe200078e00ff */
[----:B------:R-:W-:Y:S01]  /*d6f0*/  @!P1 PRMT R200, RZ, 0x654, R200 ;  /* 0x00000654ffc89816 */ /* 0x000fe200000000c8 */
[----:B------:R-:W-:Y:S01]  /*d700*/  VIADD R21, R21, 0xffffffff ;  /* 0xffffffff15157836 */ /* 0x000fe20000000000 */
[----:B------:R-:W-:Y:S01]  /*d710*/  R2UR UR6, R178 ;  /* 0x00000000b20672ca */ /* 0x000fe200000e0000 */
[----:B------:R-:W-:-:S02]  /*d720*/  IMAD.MOV.U32 R202, RZ, RZ, R8 ;  /* 0x000000ffffca7224 */ /* 0x000fc400078e0008 */
[----:B------:R-:W-:Y:S01]  /*d730*/  IMAD.MOV.U32 R203, RZ, RZ, R5 ;  /* 0x000000ffffcb7224 */ /* 0x000fe200078e0005 */
[----:B--2---:R-:W-:-:S05]  /*d740*/  SHF.R.U32.HI R177, RZ, 0x7, R177 ;  /* 0x00000007ffb17819 */ /* 0x004fca00000116b1 */
[----:B------:R-:W-:-:S05]  /*d750*/  VIADD R177, R177, 0x8 ;  /* 0x00000008b1b17836 */ /* 0x000fca0000000000 */
[----:B------:R0:W-:Y:S06]  /*d760*/  BAR.SYNC.DEFER_BLOCKING R177, 0x100 ;  /* 0x000400b10000751d */ /* 0x0001ec0000010000 */
        /* <DEDUP_REMOVED lines=43> */
.L_x_4965:
[----:B------:R-:W-:-:S13]  /*da20*/  ISETP.GE.AND P2, PT, R21, R215, PT ;  /* 0x000000d71500720c */ /* 0x000fda0003f46270 */
[----:B------:R-:W-:Y:S05]  /*da30*/  @!P2 BRA `(.L_x_4976) ;  /* 0x0000001c00b4a947 */ /* 0x000fea0003800000 */
[----:B------:R-:W-:Y:S02]  /*da40*/  IMAD.MOV.U32 R201, RZ, RZ, R8 ;  /* 0x000000ffffc97224 */ /* 0x000fe400078e0008 */
[----:B0-----:R-:W-:-:S07]  /*da50*/  IMAD.MOV.U32 R200, RZ, RZ, R5 ;  /* 0x000000ffffc87224 */ /* 0x001fce00078e0005 */
.L_x_4986:
[----:B------:R-:W-:Y:S01]  /*da60*/  VIADD R22, R22, 0x1 ;  /* 0x0000000116167836 */ /* 0x000fe20000000000 */
[----:B------:R-:W-:Y:S05]  /*da70*/  YIELD ;  /* 0x0000000000007946 */ /* 0x000fea0003800000 */
[----:B------:R-:W-:-:S04]  /*da80*/  ISETP.NE.AND P2, PT, R22, 0x2, PT ;  /* 0x000000021600780c */ /* 0x000fc80003f45270 */
[----:B------:R-:W-:Y:S02]  /*da90*/  SEL R0, RZ, 0x1, P2 ;  /* 0x00000001ff007807 */ /* 0x000fe40001000000 */
[----:B------:R-:W-:Y:S02]  /*daa0*/  SEL R22, R22, RZ, P2 ;  /* 0x000000ff16167207 */ /* 0x000fe40001000000 */
[----:B------:R-:W-:Y:S01]  /*dab0*/  LOP3.LUT R206, R206, R0, RZ, 0x3c, !PT ;  /* 0x00000000cece7212 */ /* 0x000fe200078e3cff */
[----:B-1----:R-:W-:Y:S06]  /*dac0*/  @!P0 BRA `(.L_x_4977) ;  /* 0x0000000000048947 */ /* 0x002fec0003800000 */
[----:B------:R-:W-:Y:S01]  /*dad0*/  BPT.TRAP 0x1 ;  /* 0x000000040000795c */ /* 0x000fe20000300000 */
.L_x_4977:
[----:B------:R-:W-:Y:S01]  /*dae0*/  IMAD R20, R22, 0x8, R19 ;  /* 0x0000000816147824 */ /* 0x000fe200078e0213 */
[----:B------:R-:W-:-:S04]  /*daf0*/  SHF.L.U32 R211, R206, 0x1f, RZ ;  /* 0x0000001fced37819 */ /* 0x000fc800000006ff */
[----:B------:R0:W1:Y:S01]  /*db00*/  SYNCS.PHASECHK.TRANS64.TRYWAIT P2, [R20+URZ+0x22830], R211 ;  /* 0x022830d3140075a7 */ /* 0x000062000804017f */
[----:B------:R-:W-:Y:S05]  /*db10*/  @!P0 BRA `(.L_x_4978) ;  /* 0x0000000000048947 */ /* 0x000fea0003800000 */
[----:B------:R-:W-:Y:S01]  /*db20*/  BPT.TRAP 0x1 ;  /* 0x000000040000795c */ /* 0x000fe20000300000 */
.L_x_4978:
[----:B------:R-:W-:Y:S02]  /*db30*/  IMAD R156, R22, 0x300, R9 ;  /* 0x00000300169c7824 */ /* 0x000fe400078e0209 */
[----:B------:R-:W-:Y:S01]  /*db40*/  IMAD.MOV.U32 R157, RZ, RZ, 0x40000040 ;  /* 0x40000040ff9d7424 */ /* 0x000fe200078e00ff */
[----:B-1----:R-:W-:Y:S06]  /*db50*/  @P2 BRA `(.L_x_4979) ;  /* 0x0000000000082947 */ /* 0x002fec0003800000 */
[----:B------:R-:W1:Y:S02]  /*db60*/  SYNCS.PHASECHK.TRANS64.TRYWAIT P2, [R20+URZ+0x22830], R211 ;  /* 0x022830d3140075a7 */ /* 0x000e64000804017f */
[----:B-1----:R-:W-:Y:S05]  /*db70*/  @!P2 BRA `(.L_x_4980) ;  /* 0x0000010800e8a947 */ /* 0x002fea0003800000 */
.L_x_4979:
        /* <DEDUP_REMOVED lines=163> */
[----:B------:R-:W2:Y:S01]  /*e5b0*/  MUFU.EX2 R157, R157 ;  /* 0x0000009d009d7308 */ /* 0x000ea20000000800 */
        /* <DEDUP_REMOVED lines=9> */
[C---:B--2---:R-:W-:Y:S01]  /*e650*/  FADD.FTZ R4, R157.reuse, R4 ;  /* 0x000000049d047221 */ /* 0x044fe20000010000 */
[----:B------:R-:W-:Y:S02]  /*e660*/  F2FP.F16.F32.PACK_AB R202, R157, R156 ;  /* 0x0000009c9dca723e */ /* 0x000fe400000000ff */
[----:B------:R-:W-:-:S04]  /*e670*/  FMNMX.FTZ R8, R163, R8, !PT ;  /* 0x00000008a3087209 */ /* 0x000fc80007810000 */
[----:B------:R-:W-:Y:S01]  /*e680*/  FMNMX.FTZ R8, R166, R8, !PT ;  /* 0x00000008a6087209 */ /* 0x000fe20007810000 */
[----:B------:R-:W-:Y:S01]  /*e690*/  MUFU.EX2 R156, R168 ;  /* 0x000000a8009c7308 */ /* 0x000fe20000000800 */
[----:B---3--:R-:W-:Y:S02]  /*e6a0*/  FADD.FTZ R4, R152, R4 ;  /* 0x0000000498047221 */ /* 0x008fe40000010000 */
[----:B------:R-:W-:-:S04]  /*e6b0*/  FMNMX.FTZ R8, R167, R8, !PT ;  /* 0x00000008a7087209 */ /* 0x000fc80007810000 */
[----:B------:R-:W-:Y:S01]  /*e6c0*/  FMNMX.FTZ R8, R170, R8, !PT ;  /* 0x00000008aa087209 */ /* 0x000fe20007810000 */
[----:B------:R-:W-:Y:S01]  /*e6d0*/  MUFU.EX2 R168, R192 ;  /* 0x000000c000a87308 */ /* 0x000fe20000000800 */
[C---:B----4-:R-:W-:Y:S01]  /*e6e0*/  FADD.FTZ R4, R161.reuse, R4 ;  /* 0x00000004a1047221 */ /* 0x050fe20000010000 */
[----:B------:R-:W-:Y:S02]  /*e6f0*/  F2FP.F16.F32.PACK_AB R152, R161, R152 ;  /* 0x00000098a198723e */ /* 0x000fe400000000ff */
[----:B------:R-:W-:-:S04]  /*e700*/  FMNMX.FTZ R8, R171, R8, !PT ;  /* 0x00000008ab087209 */ /* 0x000fc80007810000 */
[----:B------:R-:W-:Y:S01]  /*e710*/  FMNMX.FTZ R8, R174, R8, !PT ;  /* 0x00000008ae087209 */ /* 0x000fe20007810000 */
[----:B------:R-:W2:Y:S03]  /*e720*/  MUFU.EX2 R164, R164 ;  /* 0x000000a400a47308 */ /* 0x000ea60000000800 */
[----:B------:R-:W-:-:S04]  /*e730*/  FMNMX.FTZ R8, R175, R8, !PT ;  /* 0x00000008af087209 */ /* 0x000fc80007810000 */
[----:B------:R-:W-:Y:S01]  /*e740*/  FMNMX.FTZ R8, R178, R8, !PT ;  /* 0x00000008b2087209 */ /* 0x000fe20007810000 */
[----:B------:R-:W3:Y:S03]  /*e750*/  MUFU.EX2 R165, R165 ;  /* 0x000000a500a57308 */ /* 0x000ee60000000800 */
[----:B------:R-:W-:-:S04]  /*e760*/  FMNMX.FTZ R8, R179, R8, !PT ;  /* 0x00000008b3087209 */ /* 0x000fc80007810000 */
[----:B------:R-:W-:Y:S01]  /*e770*/  FMNMX.FTZ R8, R182, R8, !PT ;  /* 0x00000008b6087209 */ /* 0x000fe20007810000 */
[----:B------:R-:W4:Y:S01]  /*e780*/  MUFU.EX2 R169, R169 ;  /* 0x000000a900a97308 */ /* 0x000f220000000800 */
[----:B--2---:R-:W-:Y:S02]  /*e790*/  FADD.FTZ R4, R164, R4 ;  /* 0x00000004a4047221 */ /* 0x004fe40000010000 */
[----:B------:R-:W-:-:S04]  /*e7a0*/  FMNMX.FTZ R8, R183, R8, !PT ;  /* 0x00000008b7087209 */ /* 0x000fc80007810000 */
[----:B------:R-:W-:Y:S01]  /*e7b0*/  FMNMX.FTZ R8, R186, R8, !PT ;  /* 0x00000008ba087209 */ /* 0x000fe20007810000 */
[----:B------:R-:W2:Y:S01]  /*e7c0*/  MUFU.EX2 R172, R172 ;  /* 0x000000ac00ac7308 */ /* 0x000ea20000000800 */
[----:B---3--:R-:W-:Y:S02]  /*e7d0*/  FADD.FTZ R4, R165, R4 ;  /* 0x00000004a5047221 */ /* 0x008fe40000010000 */
[----:B------:R-:W-:Y:S02]  /*e7e0*/  FMNMX.FTZ R8, R187, R8, !PT ;  /* 0x00000008bb087209 */ /* 0x000fe40007810000 */
[----:B------:R-:W-:Y:S02]  /*e7f0*/  FADD.FTZ R4, R156, R4 ;  /* 0x000000049c047221 */ /* 0x000fe40000010000 */
[----:B------:R-:W-:Y:S01]  /*e800*/  FMNMX.FTZ R8, R190, R8, !PT ;  /* 0x00000008be087209 */ /* 0x000fe20007810000 */
[----:B------:R-:W3:Y:S01]  /*e810*/  MUFU.EX2 R173, R173 ;  /* 0x000000ad00ad7308 */ /* 0x000ee20000000800 */
[C---:B----4-:R-:W-:Y:S01]  /*e820*/  FADD.FTZ R4, R169.reuse, R4 ;  /* 0x00000004a9047221 */ /* 0x050fe20000010000 */
[----:B------:R-:W-:-:S02]  /*e830*/  F2FP.F16.F32.PACK_AB R156, R169, R156 ;  /* 0x0000009ca99c723e */ /* 0x000fc400000000ff */
[----:B------:R-:W-:-:S04]  /*e840*/  FMNMX.FTZ R8, R191, R8, !PT ;  /* 0x00000008bf087209 */ /* 0x000fc80007810000 */
[----:B------:R-:W-:Y:S01]  /*e850*/  FMNMX.FTZ R8, R194, R8, !PT ;  /* 0x00000008c2087209 */ /* 0x000fe20007810000 */
[----:B------:R4:W5:Y:S01]  /*e860*/  MUFU.EX2 R160, R176 ;  /* 0x000000b000a07308 */ /* 0x0009620000000800 */
[----:B--2---:R-:W-:Y:S02]  /*e870*/  FADD.FTZ R4, R172, R4 ;  /* 0x00000004ac047221 */ /* 0x004fe40000010000 */
[----:B------:R-:W-:-:S04]  /*e880*/  FMNMX.FTZ R8, R195, R8, !PT ;  /* 0x00000008c3087209 */ /* 0x000fc80007810000 */
[----:B------:R-:W-:Y:S01]  /*e890*/  FMNMX.FTZ R8, R198, R8, !PT ;  /* 0x00000008c6087209 */ /* 0x000fe20007810000 */
[----:B------:R-:W2:Y:S01]  /*e8a0*/  MUFU.EX2 R177, R177 ;  /* 0x000000b100b17308 */ /* 0x000ea20000000800 */
[----:B----4-:R-:W-:Y:S01]  /*e8b0*/  IADD3 R176, -R213, 0xb, RZ ;  /* 0x0000000bd5b07810 */ /* 0x010fe20007ffe1ff */
[----:B---3--:R-:W-:Y:S01]  /*e8c0*/  FADD.FTZ R4, R173, R4 ;  /* 0x00000004ad047221 */ /* 0x008fe20000010000 */
[----:B------:R-:W-:-:S05]  /*e8d0*/  FMNMX.FTZ R8, R199, R8, !PT ;  /* 0x00000008c7087209 */ /* 0x000fca0007810000 */
[----:B------:R-:W3:Y:S01]  /*e8e0*/  SHFL.BFLY PT, R153, R8, 0x2, 0x1f ;  /* 0x0c401f0008997f89 */ /* 0x000ee200000e0000 */
[----:B------:R-:W4:Y:S01]  /*e8f0*/  MUFU.EX2 R180, R180 ;  /* 0x000000b400b47308 */ /* 0x000f220000000800 */
[----:B-----5:R-:W-:-:S07]  /*e900*/  FADD.FTZ R4, R160, R4 ;  /* 0x00000004a0047221 */ /* 0x020fce0000010000 */
[----:B------:R-:W5:Y:S01]  /*e910*/  MUFU.EX2 R181, R181 ;  /* 0x000000b500b57308 */ /* 0x000f620000000800 */
[C---:B--2---:R-:W-:Y:S01]  /*e920*/  FADD.FTZ R4, R177.reuse, R4 ;  /* 0x00000004b1047221 */ /* 0x044fe20000010000 */
[----:B------:R-:W-:-:S06]  /*e930*/  F2FP.F16.F32.PACK_AB R160, R177, R160 ;  /* 0x000000a0b1a0723e */ /* 0x000fcc00000000ff */
[----:B------:R-:W2:Y:S01]  /*e940*/  MUFU.EX2 R184, R184 ;  /* 0x000000b800b87308 */ /* 0x000ea20000000800 */
[----:B----4-:R-:W-:Y:S01]  /*e950*/  FADD.FTZ R4, R180, R4 ;  /* 0x00000004b4047221 */ /* 0x010fe20000010000 */
[----:B---3--:R-:W-:-:S06]  /*e960*/  FMNMX.FTZ R8, R8, R153, !PT ;  /* 0x0000009908087209 */ /* 0x008fcc0007810000 */
[----:B------:R-:W3:Y:S01]  /*e970*/  MUFU.EX2 R185, R185 ;  /* 0x000000b900b97308 */ /* 0x000ee20000000800 */
[----:B-----5:R-:W-:Y:S01]  /*e980*/  FADD.FTZ R4, R181, R4 ;  /* 0x00000004b5047221 */ /* 0x020fe20000010000 */
[----:B------:R-:W4:Y:S06]  /*e990*/  SHFL.BFLY PT, R153, R8, 0x1, 0x1f ;  /* 0x0c201f0008997f89 */ /* 0x000f2c00000e0000 */
[----:B------:R-:W5:Y:S01]  /*e9a0*/  MUFU.EX2 R188, R188 ;  /* 0x000000bc00bc7308 */ /* 0x000f620000000800 */
[----:B--2---:R-:W-:-:S07]  /*e9b0*/  FADD.FTZ R4, R184, R4 ;  /* 0x00000004b8047221 */ /* 0x004fce0000010000 */
[----:B------:R-:W2:Y:S01]  /*e9c0*/  MUFU.EX2 R189, R189 ;  /* 0x000000bd00bd7308 */ /* 0x000ea20000000800 */
[----:B---3--:R-:W-:-:S07]  /*e9d0*/  FADD.FTZ R4, R185, R4 ;  /* 0x00000004b9047221 */ /* 0x008fce0000010000 */
[----:B------:R-:W-:Y:S01]  /*e9e0*/  MUFU.EX2 R193, R193 ;  /* 0x000000c100c17308 */ /* 0x000fe20000000800 */
[----:B-----5:R-:W-:Y:S01]  /*e9f0*/  FADD.FTZ R4, R188, R4 ;  /* 0x00000004bc047221 */ /* 0x020fe20000010000 */
[----:B----4-:R-:W-:-:S06]  /*ea00*/  FMNMX.FTZ R8, R8, R153, !PT ;  /* 0x0000009908087209 */ /* 0x010fcc0007810000 */
[----:B------:R-:W-:Y:S01]  /*ea10*/  MUFU.EX2 R196, R196 ;  /* 0x000000c400c47308 */ /* 0x000fe20000000800 */
[C---:B------:R-:W-:Y:S01]  /*ea20*/  FADD.FTZ R157, -R8.reuse, R201 ;  /* 0x000000c9089d7221 */ /* 0x040fe20000010100 */
[-C--:B------:R-:W-:Y:S01]  /*ea30*/  FMUL.FTZ R153, R8, R0.reuse ;  /* 0x0000000008997220 */ /* 0x080fe20000410000 */
[----:B--2---:R-:W-:Y:S02]  /*ea40*/  FADD.FTZ R4, R189, R4 ;  /* 0x00000004bd047221 */ /* 0x004fe40000010000 */
        /* <DEDUP_REMOVED lines=27> */
[----:B------:R-:W-:Y:S01]  /*ec00*/  FFMA.FTZ R199, R199, R0, -R153 ;  /* 0x00000000c7c77223 */ /* 0x000fe20000010899 */
[----:B--2---:R-:W-:Y:S01]  /*ec10*/  @!P1 VIADD R154, R20, 0x22840 ;  /* 0x00022840149a9836 */ /* 0x004fe20000000000 */
[----:B------:R-:W2:Y:S01]  /*ec20*/  MUFU.EX2 R203, R158 ;  /* 0x0000009e00cb7308 */ /* 0x000ea20000000800 */
[----:B---3--:R-:W-:Y:S01]  /*ec30*/  FFMA.FTZ R3, R157, R3, R201 ;  /* 0x000000039d037223 */ /* 0x008fe200000100c9 */
[-C--:B------:R-:W-:Y:S01]  /*ec40*/  FMUL.FTZ R26, R26, R157.reuse ;  /* 0x0000009d1a1a7220 */ /* 0x080fe20000410000 */
[-C--:B------:R-:W-:Y:S01]  /*ec50*/  FMUL.FTZ R27, R27, R157.reuse ;  /* 0x0000009d1b1b7220 */ /* 0x080fe20000410000 */
[----:B------:R-:W-:Y:S01]  /*ec60*/  @!P1 PRMT R154, RZ, 0x654, R154 ;  /* 0x00000654ff9a9816 */ /* 0x000fe2000000009a */
[----:B------:R3:W-:Y:S06]  /*ec70*/  BAR.ARV R176, 0x100 ;  /* 0x000400b00000751d */ /* 0x0007ec0000002000 */
[----:B------:R-:W5:Y:S01]  /*ec80*/  MUFU.EX2 R159, R159 ;  /* 0x0000009f009f7308 */ /* 0x000f620000000800 */
[----:B----4-:R-:W-:Y:S01]  /*ec90*/  FADD.FTZ R3, R155, R3 ;  /* 0x000000039b037221 */ /* 0x010fe20000010000 */
[----:B------:R4:W-:Y:S01]  /*eca0*/  @!P1 SYNCS.ARRIVE.TRANS64.RED.A1T0 RZ, [R154+URZ], RZ ;  /* 0x000000ff9aff99a7 */ /* 0x0009e2000810043f */
[-C--:B------:R-:W-:Y:S01]  /*ecb0*/  FMUL.FTZ R30, R30, R157.reuse ;  /* 0x0000009d1e1e7220 */ /* 0x080fe20000410000 */
[-C--:B------:R-:W-:Y:S01]  /*ecc0*/  FMUL.FTZ R31, R31, R157.reuse ;  /* 0x0000009d1f1f7220 */ /* 0x080fe20000410000 */
[-C--:B------:R-:W-:Y:S01]  /*ecd0*/  FMUL.FTZ R34, R34, R157.reuse ;  /* 0x0000009d22227220 */ /* 0x080fe20000410000 */
[----:B--2---:R-:W-:Y:S01]  /*ece0*/  FADD.FTZ R3, R203, R3 ;  /* 0x00000003cb037221 */ /* 0x004fe20000010000 */
[-C--:B------:R-:W-:Y:S01]  /*ecf0*/  FMUL.FTZ R35, R35, R157.reuse ;  /* 0x0000009d23237220 */ /* 0x080fe20000410000 */
[----:B------:R-:W2:Y:S01]  /*ed00*/  MUFU.EX2 R153, R162 ;  /* 0x000000a200997308 */ /* 0x000ea20000000800 */
[-C--:B------:R-:W-:Y:S01]  /*ed10*/  FMUL.FTZ R38, R38, R157.reuse ;  /* 0x0000009d26267220 */ /* 0x080fe20000410000 */
[----:B----4-:R-:W-:Y:S01]  /*ed20*/  F2FP.F16.F32.PACK_AB R154, R165, R164 ;  /* 0x000000a4a59a723e */ /* 0x010fe200000000ff */
[-C--:B------:R-:W-:Y:S01]  /*ed30*/  FMUL.FTZ R39, R39, R157.reuse ;  /* 0x0000009d27277220 */ /* 0x080fe20000410000 */
[-C--:B------:R-:W-:Y:S01]  /*ed40*/  FMUL.FTZ R42, R42, R157.reuse ;  /* 0x0000009d2a2a7220 */ /* 0x080fe20000410000 */
[-C--:B------:R-:W-:Y:S01]  /*ed50*/  FMUL.FTZ R43, R43, R157.reuse ;  /* 0x0000009d2b2b7220 */ /* 0x080fe20000410000 */
[-C--:B------:R-:W-:Y:S01]  /*ed60*/  FMUL.FTZ R46, R46, R157.reuse ;  /* 0x0000009d2e2e7220 */ /* 0x080fe20000410000 */
[-C--:B------:R-:W-:Y:S01]  /*ed70*/  FMUL.FTZ R47, R47, R157.reuse ;  /* 0x0000009d2f2f7220 */ /* 0x080fe20000410000 */
[----:B------:R-:W4:Y:S01]  /*ed80*/  MUFU.EX2 R163, R163 ;  /* 0x000000a300a37308 */ /* 0x000f220000000800 */
[----:B-----5:R-:W-:Y:S01]  /*ed90*/  FADD.FTZ R3, R159, R3 ;  /* 0x000000039f037221 */ /* 0x020fe20000010000 */
        /* <DEDUP_REMOVED lines=68> */
[----:B------:R-:W-:Y:S01]  /*f1e0*/  F2FP.F16.F32.PACK_AB R157, R171, R192 ;  /* 0x000000c0ab9d723e */ /* 0x000fe200000000ff */
[----:B------:R-:W-:Y:S01]  /*f1f0*/  FADD.FTZ R4, R168, R4 ;  /* 0x00000004a8047221 */ /* 0x000fe20000010000 */
[----:B------:R-:W4:Y:S01]  /*f200*/  MUFU.EX2 R182, R182 ;  /* 0x000000b600b67308 */ /* 0x000f220000000800 */
[----:B-----5:R-:W-:Y:S01]  /*f210*/  FADD.FTZ R3, R178, R3 ;  /* 0x00000003b2037221 */ /* 0x020fe20000010000 */
[----:B------:R-:W-:Y:S01]  /*f220*/  F2FP.F16.F32.PACK_AB R201, R155, R201 ;  /* 0x000000c99bc9723e */ /* 0x000fe200000000ff */
[----:B------:R-:W-:Y:S01]  /*f230*/  FADD.FTZ R4, R193, R4 ;  /* 0x00000004c1047221 */ /* 0x000fe20000010000 */
[----:B------:R-:W-:-:S02]  /*f240*/  F2FP.F16.F32.PACK_AB R203, R159, R203 ;  /* 0x000000cb9fcb723e */ /* 0x000fc400000000ff */
[----:B------:R-:W-:Y:S01]  /*f250*/  F2FP.F16.F32.PACK_AB R153, R163, R153 ;  /* 0x00000099a399723e */ /* 0x000fe200000000ff */
[----:B------:R-:W-:Y:S01]  /*f260*/  FADD.FTZ R4, R196, R4 ;  /* 0x00000004c4047221 */ /* 0x000fe20000010000 */
[----:B------:R-:W5:Y:S01]  /*f270*/  MUFU.EX2 R183, R183 ;  /* 0x000000b700b77308 */ /* 0x000f620000000800 */
        /* <DEDUP_REMOVED lines=10> */
[----:B-----5:R-:W-:Y:S01]  /*f320*/  FADD.FTZ R3, R183, R3 ;  /* 0x00000003b7037221 */ /* 0x020fe20000010000 */
[----:B------:R-:W-:Y:S02]  /*f330*/  F2FP.F16.F32.PACK_AB R159, R175, R174 ;  /* 0x000000aeaf9f723e */ /* 0x000fe400000000ff */
[----:B------:R-:W-:Y:S02]  /*f340*/  F2FP.F16.F32.PACK_AB R161, R179, R178 ;  /* 0x000000b2b3a1723e */ /* 0x000fe400000000ff */
[----:B------:R-:W-:-:S02]  /*f350*/  F2FP.F16.F32.PACK_AB R163, R183, R182 ;  /* 0x000000b6b7a3723e */ /* 0x000fc400000000ff */
[----:B------:R-:W5:Y:S01]  /*f360*/  MUFU.EX2 R190, R190 ;  /* 0x000000be00be7308 */ /* 0x000f620000000800 */
[----:B--2---:R-:W-:-:S07]  /*f370*/  FADD.FTZ R3, R165, R3 ;  /* 0x00000003a5037221 */ /* 0x004fce0000010000 */
[----:B------:R-:W2:Y:S01]  /*f380*/  MUFU.EX2 R191, R191 ;  /* 0x000000bf00bf7308 */ /* 0x000ea20000000800 */
[C---:B----4-:R-:W-:Y:S01]  /*f390*/  FADD.FTZ R3, R187.reuse, R3 ;  /* 0x00000003bb037221 */ /* 0x050fe20000010000 */
[----:B------:R-:W-:-:S06]  /*f3a0*/  F2FP.F16.F32.PACK_AB R165, R187, R165 ;  /* 0x000000a5bba5723e */ /* 0x000fcc00000000ff */
[----:B------:R-:W4:Y:S01]  /*f3b0*/  MUFU.EX2 R169, R194 ;  /* 0x000000c200a97308 */ /* 0x000f220000000800 */
[----:B-----5:R-:W-:-:S07]  /*f3c0*/  FADD.FTZ R3, R190, R3 ;  /* 0x00000003be037221 */ /* 0x020fce0000010000 */
[----:B------:R-:W5:Y:S01]  /*f3d0*/  MUFU.EX2 R195, R195 ;  /* 0x000000c300c37308 */ /* 0x000f620000000800 */
[C---:B--2---:R-:W-:Y:S01]  /*f3e0*/  FADD.FTZ R3, R191.reuse, R3 ;  /* 0x00000003bf037221 */ /* 0x044fe20000010000 */
[----:B------:R-:W-:-:S06]  /*f3f0*/  F2FP.F16.F32.PACK_AB R167, R191, R190 ;  /* 0x000000bebfa7723e */ /* 0x000fcc00000000ff */
[----:B------:R-:W2:Y:S01]  /*f400*/  MUFU.EX2 R171, R198 ;  /* 0x000000c600ab7308 */ /* 0x000ea20000000800 */
[----:B----4-:R-:W-:-:S07]  /*f410*/  FADD.FTZ R3, R169, R3 ;  /* 0x00000003a9037221 */ /* 0x010fce0000010000 */
[----:B------:R-:W4:Y:S01]  /*f420*/  MUFU.EX2 R170, R197 ;  /* 0x000000c500aa7308 */ /* 0x000f220000000800 */
[C---:B-----5:R-:W-:Y:S01]  /*f430*/  FADD.FTZ R3, R195.reuse, R3 ;  /* 0x00000003c3037221 */ /* 0x060fe20000010000 */
[----:B------:R-:W-:-:S06]  /*f440*/  F2FP.F16.F32.PACK_AB R169, R195, R169 ;  /* 0x000000a9c3a9723e */ /* 0x000fcc00000000ff */
[----:B------:R-:W5:Y:S01]  /*f450*/  MUFU.EX2 R199, R199 ;  /* 0x000000c700c77308 */ /* 0x000f620000000800 */
[----:B--2---:R-:W-:Y:S01]  /*f460*/  FADD.FTZ R3, R171, R3 ;  /* 0x00000003ab037221 */ /* 0x004fe20000010000 */
[C---:B----4-:R-:W-:Y:S01]  /*f470*/  FADD.FTZ R4, R170.reuse, R4 ;  /* 0x00000004aa047221 */ /* 0x050fe20000010000 */
[----:B------:R-:W-:Y:S02]  /*f480*/  F2FP.F16.F32.PACK_AB R170, R170, R196 ;  /* 0x000000c4aaaa723e */ /* 0x000fe400000000ff */
[C---:B-----5:R-:W-:Y:S01]  /*f490*/  FADD.FTZ R3, R199.reuse, R3 ;  /* 0x00000003c7037221 */ /* 0x060fe20000010000 */
[----:B------:R-:W-:Y:S01]  /*f4a0*/  F2FP.F16.F32.PACK_AB R171, R199, R171 ;  /* 0x000000abc7ab723e */ /* 0x000fe200000000ff */
[----:B---3--:R-:W-:Y:S06]  /*f4b0*/  @!P0 BRA `(.L_x_4981) ;  /* 0x0000000000048947 */ /* 0x008fec0003800000 */
[----:B------:R-:W-:Y:S01]  /*f4c0*/  BPT.TRAP 0x1 ;  /* 0x000000040000795c */ /* 0x000fe20000300000 */
.L_x_4981:
[----:B------:R2:W3:Y:S01]  /*f4d0*/  SYNCS.PHASECHK.TRANS64.TRYWAIT P2, [R20+URZ+0x22850], R211 ;  /* 0x022850d3140075a7 */ /* 0x0004e2000804017f */
[----:B------:R-:W-:Y:S05]  /*f4e0*/  @!P0 BRA `(.L_x_4982) ;  /* 0x0000000000048947 */ /* 0x000fea0003800000 */
[----:B------:R-:W-:Y:S01]  /*f4f0*/  BPT.TRAP 0x1 ;  /* 0x000000040000795c */ /* 0x000fe20000300000 */
.L_x_4982:
[----:B------:R-:W-:Y:S04]  /*f500*/  BSSY B0, `(.L_x_4983) ;  /* 0x0000004000007945 */ /* 0x000fe80003800000 */
[----:B---3--:R-:W-:Y:S05]  /*f510*/  @P2 BRA `(.L_x_4984) ;  /* 0x0000000000082947 */ /* 0x008fea0003800000 */
[----:B------:R-:W3:Y:S02]  /*f520*/  SYNCS.PHASECHK.TRANS64.TRYWAIT P2, [R20+URZ+0x22850], R211 ;  /* 0x022850d3140075a7 */ /* 0x000ee4000804017f */
[----:B---3--:R-:W-:Y:S05]  /*f530*/  @!P2 BRA `(.L_x_4985) ;  /* 0x000000f0008ca947 */ /* 0x008fea0003800000 */
.L_x_4984:
[----:B------:R-:W-:Y:S05]  /*f540*/  BSYNC B0 ;  /* 0x0000000000007941 */ /* 0x000fea0003800000 */
.L_x_4983:
[----:B------:R-:W4:Y:S01]  /*f550*/  S2R R174, SR_TID.X ;  /* 0x0000000000ae7919 */ /* 0x000f220000002100 */
[----:B------:R-:W-:Y:S01]  /*f560*/  IMAD.MOV.U32 R173, RZ, RZ, 0x40000040 ;  /* 0x40000040ffad7424 */ /* 0x000fe200078e00ff */
[----:B------:R-:W-:Y:S05]  /*f570*/  WARPSYNC.ALL ;  /* 0x0000000000007948 */ /* 0x000fea0003800000 */
[----:B------:R-:W-:Y:S01]  /*f580*/  R2UR UR7, R173 ;  /* 0x00000000ad0772ca */ /* 0x000fe200000e0000 */
[----:B------:R-:W-:Y:S01]  /*f590*/  IMAD.MOV.U32 R172, RZ, RZ, 0xc00 ;  /* 0x00000c00ffac7424 */ /* 0x000fe200078e00ff */
[----:B------:R-:W-:Y:S01]  /*f5a0*/  ISETP.GT.AND P2, PT, R21, R215, PT ;  /* 0x000000d71500720c */ /* 0x000fe20003f44270 */
[----:B------:R-:W-:-:S02]  /*f5b0*/  IMAD.MOV.U32 R175, RZ, RZ, 0x40000040 ;  /* 0x40000040ffaf7424 */ /* 0x000fc400078e00ff */
[----:B------:R-:W-:Y:S02]  /*f5c0*/  IMAD R172, R22, R172, UR37 ;  /* 0x0000002516ac7e24 */ /* 0x000fe4000f8e02ac */
[----:B0123--:R-:W-:Y:S02]  /*f5d0*/  @!P1 VIADD R20, R20, 0x22860 ;  /* 0x0002286014149836 */ /* 0x00ffe40000000000 */
[----:B------:R-:W-:Y:S01]  /*f5e0*/  VIADD R21, R21, 0xffffffff ;  /* 0xffffffff15157836 */ /* 0x000fe20000000000 */
[----:B------:R-:W-:Y:S02]  /*f5f0*/  R2UR UR6, R172 ;  /* 0x00000000ac0672ca */ /* 0x000fe400000e0000 */
[----:B------:R-:W-:Y:S02]  /*f600*/  @!P1 PRMT R20, RZ, 0x654, R20 ;  /* 0x00000654ff149816 */ /* 0x000fe40000000014 */
[----:B----4-:R-:W-:-:S05]  /*f610*/  SHF.R.U32.HI R174, RZ, 0x7, R174 ;  /* 0x00000007ffae7819 */ /* 0x010fca00000116ae */
        /* <DEDUP_REMOVED lines=15> */
[----:B------:R-:W-:Y:S01]  /*f710*/  IMAD.MOV.U32 R153, RZ, RZ, 0x40000040 ;  /* 0x40000040ff997424 */ /* 0x000fe200078e00ff */
[----:B------:R-:W-:Y:S01]  /*f720*/  IADD3 R152, R172, 0x100, RZ ;  /* 0x00000100ac987810 */ /* 0x000fe20007ffe0ff */
[----:B------:R-:W-:-:S03]  /*f730*/  WARPGROUP.ARRIVE ;  /* 0x00000000000079c5 */ /* 0x000fc60000000000 */
        /* <DEDUP_REMOVED lines=29> */
.L_x_4976:
[----:B------:R-:W-:Y:S05]  /*f910*/  WARPSYNC.ALL ;  /* 0x0000000000007948 */ /* 0x000fea0003800000 */
[----:B------:R-:W2:Y:S01]  /*f920*/  SHFL.BFLY PT, R7, R4, 0x2, 0x1f ;  /* 0x0c401f0004077f89 */ /* 0x000ea200000e0000 */
[----:B------:R-:W-:Y:S02]  /*f930*/  IMAD.MOV.U32 R154, RZ, RZ, -0x800000 ;  /* 0xff800000ff9a7424 */ /* 0x000fe400078e00ff */
[----:B------:R-:W-:Y:S01]  /*f940*/  VIADD R22, R22, 0x1 ;  /* 0x0000000116167836 */ /* 0x000fe20000000000 */
[----:B------:R-:W3:Y:S01]  /*f950*/  SHFL.BFLY PT, R10, R3, 0x2, 0x1f ;  /* 0x0c401f00030a7f89 */ /* 0x000ee200000e0000 */
[----:B------:R-:W-:Y:S01]  /*f960*/  VIADD R230, R230, 0x1 ;  /* 0x00000001e6e67836 */ /* 0x000fe20000000000 */
[----:B------:R4:W-:Y:S08]  /*f970*/  BAR.ARV R176, 0x100 ;  /* 0x000400b00000751d */ /* 0x0009f00000002000 */
[----:B------:R-:W-:Y:S06]  /*f980*/  BAR.ARV 0x8, 0x180 ;  /* 0x0206000000007b1d */ /* 0x000fec0000002000 */
[----:B------:R-:W-:Y:S01]  /*f990*/  ISETP.NE.AND P1, PT, R22, 0x2, PT ;  /* 0x000000021600780c */ /* 0x000fe20003f25270 */
[----:B--2---:R-:W-:Y:S01]  /*f9a0*/  FADD.FTZ R9, R7, R4 ;  /* 0x0000000407097221 */ /* 0x004fe20000010000 */
[----:B------:R-:W-:-:S02]  /*f9b0*/  IMAD.MOV.U32 R4, RZ, RZ, RZ ;  /* 0x000000ffff047224 */ /* 0x000fc400078e00ff */
[----:B------:R-:W-:Y:S01]  /*f9c0*/  SEL R22, R22, RZ, P1 ;  /* 0x000000ff16167207 */ /* 0x000fe20000800000 */
[----:B---3--:R-:W-:Y:S01]  /*f9d0*/  FADD.FTZ R10, R10, R3 ;  /* 0x000000030a0a7221 */ /* 0x008fe20000010000 */
[----:B------:R-:W2:Y:S01]  /*f9e0*/  SHFL.BFLY PT, R6, R9, 0x1, 0x1f ;  /* 0x0c201f0009067f89 */ /* 0x000ea200000e0000 */
[----:B------:R-:W-:Y:S02]  /*f9f0*/  IMAD.MOV.U32 R3, RZ, RZ, RZ ;  /* 0x000000ffff037224 */ /* 0x000fe400078e00ff */
[----:B--2---:R-:W-:-:S05]  /*fa00*/  FADD.FTZ R6, R9, R6 ;  /* 0x0000000609067221 */ /* 0x004fca0000010000 */
[----:B------:R-:W-:-:S13]  /*fa10*/  FSETP.NE.FTZ.AND P0, PT, R6, RZ, PT ;  /* 0x000000ff0600720b */ /* 0x000fda0003f15000 */
[----:B------:R-:W2:Y:S08]  /*fa20*/  @P0 MUFU.LG2 R7, R6 ;  /* 0x0000000600070308 */ /* 0x000eb00000000c00 */
[----:B------:R3:W5:Y:S01]  /*fa30*/  @P0 MUFU.RCP R4, R6 ;  /* 0x0000000600040308 */ /* 0x0007620000001000 */
[----:B--2---:R-:W-:Y:S01]  /*fa40*/  @P0 FMUL.FTZ R7, R7, 0.69314718246459960938 ;  /* 0x3f31721807070820 */ /* 0x004fe20000410000 */
[----:B---3--:R-:W-:-:S04]  /*fa50*/  @P0 FMUL.FTZ R6, R0, 0.69314718246459960938 ;  /* 0x3f31721800060820 */ /* 0x008fc80000410000 */
[----:B------:R-:W-:Y:S02]  /*fa60*/  @P0 FFMA.FTZ R154, R6, R5, R7 ;  /* 0x00000005069a0223 */ /* 0x000fe40000010007 */
[----:B------:R-:W2:Y:S01]  /*fa70*/  SHFL.BFLY PT, R5, R10, 0x1, 0x1f ;  /* 0x0c201f000a057f89 */ /* 0x000ea200000e0000 */
        /* <DEDUP_REMOVED lines=23> */
[----:B--2---:R-:W-:Y:S01]  /*fbf0*/  FADD.FTZ R9, R10, R5 ;  /* 0x000000050a097221 */ /* 0x004fe20000010000 */
[-C--:B------:R-:W-:Y:S01]  /*fc00*/  FMUL.FTZ R69, R69, R4.reuse ;  /* 0x0000000445457220 */ /* 0x080fe20000410000 */
        /* <DEDUP_REMOVED lines=16> */
[----:B------:R-:W2:Y:S01]  /*fd10*/  @P0 MUFU.LG2 R7, R9 ;  /* 0x0000000900070308 */ /* 0x000ea20000000c00 */
[----:B------:R-:W-:Y:S01]  /*fd20*/  @P0 FMUL.FTZ R5, R0, 0.69314718246459960938 ;  /* 0x3f31721800050820 */ /* 0x000fe20000410000 */
[----:B------:R-:W-:-:S02]  /*fd30*/  IMAD.MOV.U32 R0, RZ, RZ, -0x800000 ;  /* 0xff800000ff007424 */ /* 0x000fc400078e00ff */
        /* <DEDUP_REMOVED lines=14> */
[----:B--2---:R-:W-:Y:S01]  /*fe20*/  @P0 FMUL.FTZ R6, R7, 0.69314718246459960938 ;  /* 0x3f31721807060820 */ /* 0x004fe20000410000 */
[-C--:B------:R-:W-:Y:S01]  /*fe30*/  FMUL.FTZ R128, R128, R4.reuse ;  /* 0x0000000480807220 */ /* 0x080fe20000410000 */
[-C--:B------:R-:W-:Y:S01]  /*fe40*/  FMUL.FTZ R129, R129, R4.reuse ;  /* 0x0000000481817220 */ /* 0x080fe20000410000 */
[----:B------:R-:W-:Y:S01]  /*fe50*/  FMUL.FTZ R132, R132, R4 ;  /* 0x0000000484847220 */ /* 0x000fe20000410000 */
[----:B------:R-:W-:Y:S01]  /*fe60*/  @P0 FFMA.FTZ R0, R5, R8, R6 ;  /* 0x0000000805000223 */ /* 0x000fe20000010006 */
[-C--:B------:R-:W-:Y:S01]  /*fe70*/  FMUL.FTZ R133, R133, R4.reuse ;  /* 0x0000000485857220 */ /* 0x080fe20000410000 */
[-C--:B------:R-:W-:Y:S01]  /*fe80*/  FMUL.FTZ R136, R136, R4.reuse ;  /* 0x0000000488887220 */ /* 0x080fe20000410000 */
[-C--:B------:R-:W-:Y:S01]  /*fe90*/  FMUL.FTZ R137, R137, R4.reuse ;  /* 0x0000000489897220 */ /* 0x080fe20000410000 */
        /* <DEDUP_REMOVED lines=64> */
[----:B------:R-:W-:Y:S01]  /*102a0*/  SEL R3, RZ, 0x1, P1 ;  /* 0x00000001ff037807 */ /* 0x000fe20000800000 */
[-C--:B------:R-:W-:Y:S01]  /*102b0*/  FMUL.FTZ R140, R140, R4.reuse ;  /* 0x000000048c8c7220 */ /* 0x080fe20000410000 */
[-C--:B------:R-:W-:Y:S01]  /*102c0*/  FMUL.FTZ R141, R141, R4.reuse ;  /* 0x000000048d8d7220 */ /* 0x080fe20000410000 */
[-C--:B------:R-:W-:Y:S01]  /*102d0*/  FMUL.FTZ R144, R144, R4.reuse ;  /* 0x0000000490907220 */ /* 0x080fe20000410000 */
[-C--:B------:R-:W-:Y:S01]  /*102e0*/  FMUL.FTZ R145, R145, R4.reuse ;  /* 0x0000000491917220 */ /* 0x080fe20000410000 */
[-C--:B------:R-:W-:Y:S01]  /*102f0*/  FMUL.FTZ R148, R148, R4.reuse ;  /* 0x0000000494947220 */ /* 0x080fe20000410000 */
[----:B------:R-:W-:Y:S01]  /*10300*/  FMUL.FTZ R149, R149, R4 ;  /* 0x0000000495957220 */ /* 0x000fe20000410000 */
[----:B------:R-:W-:-:S02]  /*10310*/  PLOP3.LUT P0, PT, PT, PT, PT, 0x8, 0x0 ;  /* 0x000000000000781c */ /* 0x000fc40003f0e170 */
[----:B----4-:R-:W-:-:S11]  /*10320*/  LOP3.LUT R206, R206, R3, RZ, 0x3c, !PT ;  /* 0x00000003cece7212 */ /* 0x010fd600078e3cff */
.L_x_4921:
[----:B------:R-:W-:Y:S05]  /*10330*/  WARPSYNC.ALL ;  /* 0x0000000000007948 */ /* 0x000fea0003800000 */
[----:B------:R-:W2:Y:S08]  /*10340*/  S2UR UR5, SR_CgaCtaId ;  /* 0x00000000000579c3 */ /* 0x000eb00000008800 */
[----:B------:R-:W-:Y:S06]  /*10350*/  BAR.SYNC.DEFER_BLOCKING 0x5, 0x180 ;  /* 0x0146000000007b1d */ /* 0x000fec0000010000 */
[----:B------:R-:W-:Y:S01]  /*10360*/  UMOV UR4, 0x400 ;  /* 0x0000040000047882 */ /* 0x000fe20000000000 */
[----:B------:R-:W-:Y:S01]  /*10370*/  BSSY B0, `(.L_x_4987) ;  /* 0x00004fa000007945 */ /* 0x000fe20003800000 */
[----:B--2---:R-:W-:-:S06]  /*10380*/  ULEA UR4, UR5, UR4, 0x18 ;  /* 0x0000000405047291 */ /* 0x004fcc000f8ec03f */
[----:B------:R-:W-:-:S05]  /*10390*/  IMAD.U32 R19, RZ, RZ, UR4 ;  /* 0x00000004ff137e24 */ /* 0x000fca000f8e00ff */
[----:B------:R2:W3:Y:S01]  /*103a0*/  LDS.128 R4, [R19+0x228d0] ;  /* 0x0228d00013047984 */ /* 0x0004e20000000c00 */
[----:B------:R-:W-:Y:S06]  /*103b0*/  BAR.ARV 0x4, 0x180 ;  /* 0x0106000000007b1d */ /* 0x000fec0000002000 */
[----:B------:R-:W-:Y:S05]  /*103c0*/  @P0 BRA `(.L_x_4988) ;  /* 0x0000004000000947 */ /* 0x000fea0003800000 */
[----:B------:R-:W4:Y:S01]  /*103d0*/  LDL R8, [R1+0x74] ;  /* 0x0000740001087983 */ /* 0x000f220000100800 */
[----:B------:R-:W-:Y:S01]  /*103e0*/  ISETP.NE.AND P0, PT, R223, RZ, PT ;  /* 0x000000ffdf00720c */ /* 0x000fe20003f05270 */
[----:B------:R-:W-:Y:S01]  /*103f0*/  ULDC UR4, c[0x0][0xad4] ;  /* 0x0002b50000047ab9 */ /* 0x000fe20000000800 */
[----:B------:R-:W-:Y:S01]  /*10400*/  F2FP.F16.F32.PACK_AB R10, R29, R28 ;  /* 0x0000001c1d0a723e */ /* 0x000fe200000000ff */
[----:B------:R-:W0:Y:S01]  /*10410*/  S2R R3, SR_SWINHI ;  /* 0x0000000000037919 */ /* 0x000e220000002f00 */
        /* <DEDUP_REMOVED lines=12> */
[----:B-1----:R-:W-:Y:S02]  /*104e0*/  MOV R20, R19 ;  /* 0x0000001300147202 */ /* 0x002fe40000000f00 */
[----:B0-----:R-:W-:-:S03]  /*104f0*/  MOV R21, R3 ;  /* 0x0000000300157202 */ /* 0x001fc60000000f00 */
[----:B----45:R-:W-:-:S04]  /*10500*/  IMAD.WIDE R152, R8, 0x2, R20 ;  /* 0x0000000208987825 */ /* 0x030fc800078e0214 */
        /* <DEDUP_REMOVED lines=8> */
[----:B0-----:R-:W-:Y:S02]  /*10590*/  IADD3 R8, P0, R152, 0x20, RZ ;  /* 0x0000002098087810 */ /* 0x001fe40007f1e0ff */
        /* <DEDUP_REMOVED lines=8> */
[----:B0-----:R-:W-:Y:S02]  /*10620*/  IADD3 R8, P0, R152, 0x40, RZ ;  /* 0x0000004098087810 */ /* 0x001fe40007f1e0ff */
        /* <DEDUP_REMOVED lines=144> */
[----:B0-----:R-:W-:-:S04]  /*10f30*/  IADD3 R3, P0, R152, 0xc060, RZ ;  /* 0x0000c06098037810 */ /* 0x001fc80007f1e0ff */
[----:B---3--:R-:W-:Y:S01]  /*10f40*/  LOP3.LUT R4, R3, 0x380, RZ, 0xc0, !PT ;  /* 0x0000038003047812 */ /* 0x008fe200078ec0ff */
[----:B------:R-:W-:Y:S01]  /*10f50*/  IMAD.X R153, RZ, RZ, R153, P0 ;  /* 0x000000ffff997224 */ /* 0x000fe200000e0699 */
[----:B------:R-:W-:Y:S02]  /*10f60*/  IADD3 R8, P0, R225, UR4, RZ ;  /* 0x00000004e1087c10 */ /* 0x000fe4000ff1e0ff */
[----:B------:R-:W-:Y:S02]  /*10f70*/  SHF.R.U64 R4, R4, 0x3, RZ ;  /* 0x0000000304047819 */ /* 0x000fe400000012ff */
[----:B------:R-:W-:Y:S02]  /*10f80*/  IADD3.X R9, R227, UR5, RZ, P0, !PT ;  /* 0x00000005e3097c10 */ /* 0x000fe400087fe4ff */
[----:B------:R-:W-:Y:S02]  /*10f90*/  LOP3.LUT R152, R4, R3, RZ, 0x3c, !PT ;  /* 0x0000000304987212 */ /* 0x000fe400078e3cff */
[----:B------:R-:W-:-:S02]  /*10fa0*/  MOV R4, RZ ;  /* 0x000000ff00047202 */ /* 0x000fc40000000f00 */
[----:B------:R-:W-:-:S05]  /*10fb0*/  MOV R152, R152 ;  /* 0x0000009800987202 */ /* 0x000fca0000000f00 */
[----:B------:R0:W-:Y:S01]  /*10fc0*/  STSM.16.M88.4 [R152], R12 ;  /* 0x0000000c98007844 */ /* 0x0001e20000000200 */
[----:B------:R-:W-:Y:S06]  /*10fd0*/  BAR.SYNC.DEFER_BLOCKING 0x1, 0x100 ;  /* 0x0044000000007b1d */ /* 0x000fec0000010000 */
[----:B------:R-:W5:Y:S01]  /*10fe0*/  @P1 LDG.E R4, desc[UR40][R8.64] ;  /* 0x0000002808041981 */ /* 0x000f62000c1e1900 */
[----:B------:R-:W-:-:S04]  /*10ff0*/  ISETP.NE.U32.AND P0, PT, RZ, UR6, PT ;  /* 0x00000006ff007c0c */ /* 0x000fc8000bf05070 */
[----:B------:R-:W-:Y:S01]  /*11000*/  ISETP.NE.AND.EX P0, PT, RZ, UR7, PT, P0 ;  /* 0x00000007ff007c0c */ /* 0x000fe2000bf05300 */
[----:B0-----:R-:W-:-:S12]  /*11010*/  IMAD.MOV.U32 R14, RZ, RZ, 0x9b8 ;  /* 0x000009b8ff0e7424 */ /* 0x001fd800078e00ff */
[----:B------:R-:W-:Y:S01]  /*11020*/  @P0 IADD3 R10, P2, R225, UR6, RZ ;  /* 0x00000006e10a0c10 */ /* 0x000fe2000ff5e0ff */
[----:B------:R-:W-:Y:S02]  /*11030*/  ULDC UR6, c[0x0][0xa88] ;  /* 0x0002a20000067ab9 */ /* 0x000fe40000000800 */
[----:B------:R-:W-:Y:S01]  /*11040*/  IMAD.U32 R3, RZ, RZ, UR6 ;  /* 0x00000006ff037e24 */ /* 0x000fe2000f8e00ff */
[----:B------:R-:W-:Y:S02]  /*11050*/  @P0 IADD3.X R11, R227, UR7, RZ, P2, !PT ;  /* 0x00000007e30b0c10 */ /* 0x000fe400097fe4ff */
[----:B------:R-:W-:-:S03]  /*11060*/  ISETP.GT.AND P2, PT, R223, 0x1, PT ;  /* 0x00000001df00780c */ /* 0x000fc60003f44270 */
[----:B------:R0:W5:Y:S01]  /*11070*/  @P0 LDG.E R3, desc[UR40][R10.64] ;  /* 0x000000280a030981 */ /* 0x000162000c1e1900 */
[----:B------:R-:W-:-:S04]  /*11080*/  SEL R14, R14, 0x978, P2 ;  /* 0x000009780e0e7807 */ /* 0x000fc80001000000 */
[----:B------:R1:W3:Y:S08]  /*11090*/  LDC.64 R12, c[0x0][R14+0x220] ;  /* 0x000088000e0c7b82 */ /* 0x0002f00000000a00 */
[----:B0-----:R1:W0:Y:S01]  /*110a0*/  LDC.64 R10, c[0x0][R14+0x218] ;  /* 0x000086000e0a7b82 */ /* 0x0012220000000a00 */
[----:B------:R-:W-:Y:S05]  /*110b0*/  @P0 BRA `(.L_x_4989) ;  /* 0x0000000000100947 */ /* 0x000fea0003800000 */
[----:B------:R-:W-:Y:S05]  /*110c0*/  @!P1 BRA `(.L_x_4989) ;  /* 0x00000000000c9947 */ /* 0x000fea0003800000 */
[----:B-----5:R-:W4:Y:S04]  /*110d0*/  LDG.E R3, desc[UR40][R8.64] ;  /* 0x0000002808037981 */ /* 0x020f28000c1e1900 */
[----:B------:R-:W4:Y:S02]  /*110e0*/  LDG.E R8, desc[UR40][R8.64+0x4] ;  /* 0x0000042808087981 */ /* 0x000f24000c1e1900 */
[----:B----4-:R-:W-:-:S07]  /*110f0*/  IMAD.IADD R3, R8, 0x1, -R3 ;  /* 0x0000000108037824 */ /* 0x010fce00078e0a03 */
.L_x_4989:
[----:B------:R-:W4:Y:S01]  /*11100*/  LDL.LU R15, [R1+0x64] ;  /* 0x00006400010f7983 */ /* 0x000f220000300800 */
[----:B------:R-:W2:Y:S01]  /*11110*/  LDC R156, c[0x0][0xbe8] ;  /* 0x0002fa00ff9c7b82 */ /* 0x000ea20000000800 */
[----:B------:R-:W-:Y:S02]  /*11120*/  ISETP.NE.U32.AND P0, PT, RZ, UR4, PT ;  /* 0x00000004ff007c0c */ /* 0x000fe4000bf05070 */
[----:B------:R-:W4:Y:S02]  /*11130*/  LDL R158, [R1+0x70] ;  /* 0x00007000019e7983 */ /* 0x000f240000100800 */
[----:B------:R-:W-:Y:S02]  /*11140*/  ISETP.NE.AND.EX P0, PT, RZ, UR5, PT, P0 ;  /* 0x00000005ff007c0c */ /* 0x000fe4000bf05300 */
[----:B------:R-:W4:Y:S01]  /*11150*/  LDL R157, [R1+0x68] ;  /* 0x00006800019d7983 */ /* 0x000f220000100800 */
[----:B------:R-:W1:Y:S01]  /*11160*/  LDC.64 R8, c[0x0][R14+0x228] ;  /* 0x00008a000e087b82 */ /* 0x000e620000000a00 */
[----:B------:R-:W-:Y:S01]  /*11170*/  SEL R224, R224, RZ, !P0 ;  /* 0x000000ffe0e07207 */ /* 0x000fe20004000000 */
[----:B0-----:R-:W-:-:S02]  /*11180*/  IMAD R153, R11, R222, RZ ;  /* 0x000000de0b997224 */ /* 0x001fc400078e02ff */
[----:B------:R-:W-:-:S04]  /*11190*/  IMAD.WIDE.U32 R10, R10, R222, RZ ;  /* 0x000000de0a0a7225 */ /* 0x000fc800078e00ff */
[----:B---3--:R-:W-:Y:S01]  /*111a0*/  IMAD R13, R13, R224, RZ ;  /* 0x000000e00d0d7224 */ /* 0x008fe200078e02ff */
[----:B--2---:R-:W-:Y:S01]  /*111b0*/  ISETP.NE.AND P1, PT, R156, 0x1, PT ;  /* 0x000000019c00780c */ /* 0x004fe20003f25270 */
[----:B------:R-:W-:-:S12]  /*111c0*/  IMAD.IADD R153, R11, 0x1, R153 ;  /* 0x000000010b997824 */ /* 0x000fd800078e0299 */
[----:B------:R-:W0:Y:S01]  /*111d0*/  @P1 LDC R11, c[0x0][0xbec] ;  /* 0x0002fb00ff0b1b82 */ /* 0x000e220000000800 */
[----:B------:R-:W-:-:S04]  /*111e0*/  IMAD.IADD R155, R218, 0x1, R210 ;  /* 0x00000001da9b7824 */ /* 0x000fc800078e02d2 */
[----:B0-----:R-:W-:-:S04]  /*111f0*/  @P1 IMAD.HI.U32 R11, R155, R11, RZ ;  /* 0x0000000b9b0b1227 */ /* 0x001fc800078e00ff */
[----:B-----5:R-:W-:Y:S01]  /*11200*/  IMAD R3, R3, R156, RZ ;  /* 0x0000009c03037224 */ /* 0x020fe200078e02ff */
[----:B----4-:R-:W-:-:S05]  /*11210*/  SEL R152, R15, RZ, !P0 ;  /* 0x000000ff0f987207 */ /* 0x010fca0004000000 */
[C---:B------:R-:W-:Y:S02]  /*11220*/  IMAD R152, R12.reuse, R152, R13 ;  /* 0x000000980c987224 */ /* 0x040fe400078e020d */
[----:B------:R-:W-:-:S03]  /*11230*/  IMAD.WIDE.U32 R12, R12, R224, RZ ;  /* 0x000000e00c0c7225 */ /* 0x000fc600078e00ff */
[----:B------:R-:W-:Y:S02]  /*11240*/  IADD3 R15, P0, P3, R12, R10, R4 ;  /* 0x0000000a0c0f7210 */ /* 0x000fe40007b1e004 */
[----:B------:R-:W0:Y:S01]  /*11250*/  @P1 LDC R10, c[0x0][0xbf0] ;  /* 0x0002fc00ff0a1b82 */ /* 0x000e220000000800 */
[----:B------:R-:W-:Y:S01]  /*11260*/  SEL R12, R231, RZ, P2 ;  /* 0x000000ffe70c7207 */ /* 0x000fe20001000000 */
[----:B------:R-:W-:-:S04]  /*11270*/  IMAD.IADD R152, R13, 0x1, R152 ;  /* 0x000000010d987824 */ /* 0x000fc800078e0298 */
[-C--:B-1----:R-:W-:Y:S02]  /*11280*/  IMAD R9, R9, R12.reuse, RZ ;  /* 0x0000000c09097224 */ /* 0x082fe400078e02ff */
[----:B------:R-:W-:Y:S01]  /*11290*/  IMAD.WIDE.U32 R12, R8, R12, RZ ;  /* 0x0000000c080c7225 */ /* 0x000fe200078e00ff */
[----:B------:R-:W-:-:S04]  /*112a0*/  SHF.R.S32.HI R8, RZ, 0x1f, R4 ;  /* 0x0000001fff087819 */ /* 0x000fc80000011404 */
[----:B------:R-:W-:Y:S01]  /*112b0*/  IADD3.X R152, R152, R153, R8, P0, P3 ;  /* 0x0000009998987210 */ /* 0x000fe200007e6408 */
[----:B------:R-:W-:Y:S01]  /*112c0*/  IMAD.MOV.U32 R153, RZ, RZ, R155 ;  /* 0x000000ffff997224 */ /* 0x000fe200078e009b */
[----:B0-----:R-:W-:Y:S02]  /*112d0*/  @P1 SHF.R.U32.HI R153, RZ, R10, R11 ;  /* 0x0000000aff991219 */ /* 0x001fe4000001160b */
[----:B------:R0:W1:Y:S02]  /*112e0*/  LDC.64 R10, c[0x0][R14+0x210] ;  /* 0x000084000e0a7b82 */ /* 0x0000640000000a00 */
[----:B------:R-:W-:-:S06]  /*112f0*/  IADD3 R12, P0, P3, R153, R15, R12 ;  /* 0x0000000f990c7210 */ /* 0x000fcc0007b1e00c */
[----:B0-----:R-:W0:Y:S01]  /*11300*/  LDC.64 R14, c[0x0][0xba8] ;  /* 0x0002ea00ff0e7b82 */ /* 0x001e220000000a00 */
[----:B------:R-:W-:Y:S01]  /*11310*/  IMAD.IADD R9, R13, 0x1, R9 ;  /* 0x000000010d097824 */ /* 0x000fe200078e0209 */
[----:B------:R-:W-:-:S04]  /*11320*/  SHF.R.S32.HI R13, RZ, 0x1f, R153 ;  /* 0x0000001fff0d7819 */ /* 0x000fc80000011499 */
[----:B------:R-:W-:Y:S01]  /*11330*/  IADD3.X R13, R13, R152, R9, P0, P3 ;  /* 0x000000980d0d7210 */ /* 0x000fe200007e6409 */
[----:B------:R-:W-:-:S04]  /*11340*/  IMAD.MOV R152, RZ, RZ, -R153 ;  /* 0x000000ffff987224 */ /* 0x000fc800078e0a99 */
[----:B------:R-:W-:Y:S01]  /*11350*/  IMAD R152, R156, R152, R155 ;  /* 0x000000989c987224 */ /* 0x000fe200078e029b */
[----:B0-----:R-:W0:Y:S08]  /*11360*/  @!P2 LDC R14, c[0x0][0xb50] ;  /* 0x0002d400ff0eab82 */ /* 0x001e300000000800 */
[----:B------:R-:W2:Y:S01]  /*11370*/  @!P2 LDC R15, c[0x0][0xb54] ;  /* 0x0002d500ff0fab82 */ /* 0x000ea20000000800 */
[----:B------:R-:W-:Y:S01]  /*11380*/  SHF.R.S32.HI R9, RZ, 0x1f, R152 ;  /* 0x0000001fff097819 */ /* 0x000fe20000011498 */
[----:B-1----:R-:W-:-:S02]  /*11390*/  IMAD R11, R11, R152, RZ ;  /* 0x000000980b0b7224 */ /* 0x002fc400078e02ff */
[----:B------:R-:W-:-:S04]  /*113a0*/  IMAD.WIDE.U32 R12, R10, R152, R12 ;  /* 0x000000980a0c7225 */ /* 0x000fc800078e000c */
[----:B------:R-:W-:Y:S01]  /*113b0*/  IMAD R9, R10, R9, R11 ;  /* 0x000000090a097224 */ /* 0x000fe200078e020b */
[----:B0-----:R-:W-:-:S03]  /*113c0*/  LEA R14, P0, R12, R14, 0x2 ;  /* 0x0000000e0c0e7211 */ /* 0x001fc600078010ff */
[----:B------:R-:W-:-:S05]  /*113d0*/  IMAD.IADD R9, R13, 0x1, R9 ;  /* 0x000000010d097824 */ /* 0x000fca00078e0209 */
[----:B--2---:R-:W-:Y:S01]  /*113e0*/  LEA.HI.X R9, R12, R15, R9, 0x2, P0 ;  /* 0x0000000f0c097211 */ /* 0x004fe200000f1409 */
[----:B------:R-:W-:Y:S01]  /*113f0*/  SHFL.IDX PT, R10, R14, RZ, 0x1c1f ;  /* 0x001c1fff0e0a7589 */ /* 0x000fe200000e0000 */
[----:B------:R-:W-:-:S03]  /*11400*/  IMAD.IADD R153, R158, 0x1, R210 ;  /* 0x000000019e997824 */ /* 0x000fc600078e02d2 */
[----:B------:R-:W0:Y:S04]  /*11410*/  SHFL.IDX PT, R11, R9, RZ, 0x1c1f ;  /* 0x001c1fff090b7589 */ /* 0x000e2800000e0000 */
[----:B------:R-:W-:Y:S04]  /*11420*/  SHFL.IDX PT, R12, R14, 0x1, 0x1c1f ;  /* 0x003c1f000e0c7f89 */ /* 0x000fe800000e0000 */
[----:B------:R-:W1:Y:S01]  /*11430*/  SHFL.IDX PT, R13, R9, 0x1, 0x1c1f ;  /* 0x003c1f00090d7f89 */ /* 0x000e6200000e0000 */
[----:B------:R-:W-:Y:S01]  /*11440*/  LOP3.LUT P0, RZ, R157, 0x3, RZ, 0xc0, !PT ;  /* 0x000000039dff7812 */ /* 0x000fe2000780c0ff */
[----:B------:R-:W-:-:S03]  /*11450*/  VIADD R152, R153, 0x8 ;  /* 0x0000000899987836 */ /* 0x000fc60000000000 */
[-C--:B------:R-:W-:Y:S02]  /*11460*/  ISETP.GE.OR P3, PT, R153, R3.reuse, P0 ;  /* 0x000000039900720c */ /* 0x080fe40000766670 */
[----:B------:R-:W-:-:S11]  /*11470*/  ISETP.GE.OR P0, PT, R152, R3, P0 ;  /* 0x000000039800720c */ /* 0x000fd60000706670 */
[----:B0-----:R0:W-:Y:S04]  /*11480*/  @!P3 ST.E desc[UR40][R10.64], R154 ;  /* 0x0000009a0a00b985 */ /* 0x0011e8000c101928 */
[----:B-1----:R0:W-:Y:S01]  /*11490*/  @!P0 ST.E desc[UR40][R12.64], R0 ;  /* 0x000000000c008985 */ /* 0x0021e2000c101928 */
        /* <DEDUP_REMOVED lines=45> */
[----:B------:R-:W5:Y:S01]  /*11770*/  LD.E.128 R40, desc[UR40][R40.64] ;  /* 0x0000002828287980 */ /* 0x000f62000c101d00 */
[----:B------:R-:W-:-:S02]  /*11780*/  LOP3.LUT R56, R57, 0x380, RZ, 0xc0, !PT ;  /* 0x0000038039387812 */ /* 0x000fc400078ec0ff */
[----:B------:R-:W-:Y:S01]  /*11790*/  LOP3.LUT R60, R61, 0x380, RZ, 0xc0, !PT ;  /* 0x000003803d3c7812 */ /* 0x000fe200078ec0ff */
[----:B------:R-:W5:Y:S01]  /*117a0*/  LD.E.128 R44, desc[UR40][R44.64] ;  /* 0x000000282c2c7980 */ /* 0x000f62000c101d00 */
[----:B------:R-:W-:Y:S02]  /*117b0*/  LOP3.LUT R64, R65, 0x380, RZ, 0xc0, !PT ;  /* 0x0000038041407812 */ /* 0x000fe400078ec0ff */
        /* <DEDUP_REMOVED lines=21> */
[C---:B------:R-:W-:Y:S01]  /*11910*/  LOP3.LUT R13, R20.reuse, 0x380, RZ, 0xc0, !PT ;  /* 0x00000380140d7812 */ /* 0x040fe200078ec0ff */
[----:B------:R-:W5:Y:S01]  /*11920*/  LD.E.128 R56, desc[UR40][R56.64] ;  /* 0x0000002838387980 */ /* 0x000f62000c101d00 */
[----:B------:R-:W-:Y:S02]  /*11930*/  IADD3 R12, P5, R20, 0xf000, RZ ;  /* 0x0000f000140c7810 */ /* 0x000fe40007fbe0ff */
[----:B------:R-:W-:Y:S01]  /*11940*/  LOP3.LUT R68, R69, 0x380, RZ, 0xc0, !PT ;  /* 0x0000038045447812 */ /* 0x000fe200078ec0ff */
[----:B------:R-:W5:Y:S01]  /*11950*/  LD.E.128 R60, desc[UR40][R60.64] ;  /* 0x000000283c3c7980 */ /* 0x000f62000c101d00 */
[----:B------:R-:W-:Y:S01]  /*11960*/  LOP3.LUT R72, R73, 0x380, RZ, 0xc0, !PT ;  /* 0x0000038049487812 */ /* 0x000fe200078ec0ff */
[----:B------:R-:W-:Y:S01]  /*11970*/  IMAD.X R85, RZ, RZ, R21, P5 ;  /* 0x000000ffff557224 */ /* 0x000fe200028e0615 */
[----:B------:R-:W-:Y:S01]  /*11980*/  LOP3.LUT R76, R77, 0x380, RZ, 0xc0, !PT ;  /* 0x000003804d4c7812 */ /* 0x000fe200078ec0ff */
[----:B------:R-:W5:Y:S01]  /*11990*/  LD.E.128 R64, desc[UR40][R64.64] ;  /* 0x0000002840407980 */ /* 0x000f62000c101d00 */
[----:B------:R-:W-:-:S02]  /*119a0*/  LOP3.LUT R80, R81, 0x380, RZ, 0xc0, !PT ;  /* 0x0000038051507812 */ /* 0x000fc400078ec0ff */
[----:B------:R-:W-:Y:S02]  /*119b0*/  SHF.R.U64 R13, R13, 0x3, RZ ;  /* 0x000000030d0d7819 */ /* 0x000fe400000012ff */
[----:B------:R-:W-:Y:S02]  /*119c0*/  LOP3.LUT R9, R12, 0x380, RZ, 0xc0, !PT ;  /* 0x000003800c097812 */ /* 0x000fe400078ec0ff */
[----:B------:R-:W-:Y:S02]  /*119d0*/  SHF.R.U64 R68, R68, 0x3, RZ ;  /* 0x0000000344447819 */ /* 0x000fe400000012ff */
[----:B------:R-:W-:Y:S02]  /*119e0*/  SHF.R.U64 R72, R72, 0x3, RZ ;  /* 0x0000000348487819 */ /* 0x000fe400000012ff */
[----:B------:R-:W-:Y:S02]  /*119f0*/  SHF.R.U64 R76, R76, 0x3, RZ ;  /* 0x000000034c4c7819 */ /* 0x000fe400000012ff */
[----:B------:R-:W-:-:S02]  /*11a00*/  SHF.R.U64 R80, R80, 0x3, RZ ;  /* 0x0000000350507819 */ /* 0x000fc400000012ff */
        /* <DEDUP_REMOVED lines=11> */
[----:B------:R0:W5:Y:S01]  /*11ac0*/  LD.E.128 R24, desc[UR40][R20.64] ;  /* 0x0000002814187980 */ /* 0x000162000c101d00 */
[----:B------:R-:W-:Y:S01]  /*11ad0*/  IMAD R9, R8, UR4, RZ ;  /* 0x0000000408097c24 */ /* 0x000fe2000f8e02ff */
[----:B------:R-:W-:-:S02]  /*11ae0*/  LOP3.LUT R11, R11, 0xfffffff8, RZ, 0xc0, !PT ;  /* 0xfffffff80b0b7812 */ /* 0x000fc400078ec0ff */
[----:B------:R-:W5:Y:S01]  /*11af0*/  LD.E.128 R68, desc[UR40][R68.64] ;  /* 0x0000002844447980 */ /* 0x000f62000c101d00 */
[----:B------:R-:W-:-:S03]  /*11b00*/  IMAD R13, R4, UR5, R9 ;  /* 0x00000005040d7c24 */ /* 0x000fc6000f8e0209 */
[----:B------:R-:W5:Y:S01]  /*11b10*/  LD.E.128 R72, desc[UR40][R72.64] ;  /* 0x0000002848487980 */ /* 0x000f62000c101d00 */
[----:B0-----:R-:W0:Y:S01]  /*11b20*/  @P1 LDC R21, c[0x0][0xbf0] ;  /* 0x0002fc00ff151b82 */ /* 0x001e220000000800 */
[----:B------:R-:W-:Y:S01]  /*11b30*/  IMAD.WIDE.U32 R8, R4, UR4, RZ ;  /* 0x0000000404087c25 */ /* 0x000fe2000f8e00ff */
[----:B------:R-:W-:Y:S01]  /*11b40*/  ULDC.64 UR4, c[0x0][0xae8] ;  /* 0x0002ba0000047ab9 */ /* 0x000fe20000000a00 */
[----:B------:R-:W5:Y:S02]  /*11b50*/  LD.E.128 R76, desc[UR40][R76.64] ;  /* 0x000000284c4c7980 */ /* 0x000f64000c101d00 */
[----:B------:R-:W-:Y:S02]  /*11b60*/  IMAD.IADD R11, R0, 0x1, -R11 ;  /* 0x00000001000b7824 */ /* 0x000fe400078e0a0b */
[----:B------:R-:W-:Y:S01]  /*11b70*/  IMAD.IADD R9, R9, 0x1, R13 ;  /* 0x0000000109097824 */ /* 0x000fe200078e020d */
[----:B------:R-:W5:Y:S01]  /*11b80*/  LD.E.128 R80, desc[UR40][R80.64] ;  /* 0x0000002850507980 */ /* 0x000f62000c101d00 */
[----:B------:R-:W-:-:S02]  /*11b90*/  IMAD R11, R11, 0x20, R10 ;  /* 0x000000200b0b7824 */ /* 0x000fc400078e020a */
[----:B------:R-:W-:Y:S01]  /*11ba0*/  IMAD.WIDE.U32 R8, R222, UR4, R8 ;  /* 0x00000004de087c25 */ /* 0x000fe2000f8e0008 */
[----:B------:R-:W-:Y:S01]  /*11bb0*/  SHF.R.S32.HI R13, RZ, 0x1f, R224 ;  /* 0x0000001fff0d7819 */ /* 0x000fe200000114e0 */
[----:B------:R-:W5:Y:S02]  /*11bc0*/  LD.E.128 R84, desc[UR40][R84.64] ;  /* 0x0000002854547980 */ /* 0x000f64000c101d00 */
[----:B------:R-:W-:Y:S02]  /*11bd0*/  IMAD.IADD R12, R210, 0x1, R11 ;  /* 0x00000001d20c7824 */ /* 0x000fe400078e020b */
[----:B------:R-:W-:Y:S01]  /*11be0*/  IMAD R9, R222, UR5, R9 ;  /* 0x00000005de097c24 */ /* 0x000fe2000f8e0209 */
[----:B------:R-:W-:Y:S01]  /*11bf0*/  ULDC.64 UR4, c[0x0][0xaf0] ;  /* 0x0002bc0000047ab9 */ /* 0x000fe20000000a00 */
[----:B-1----:R-:W-:Y:S01]  /*11c00*/  @P1 IMAD.HI.U32 R0, R12, R15, RZ ;  /* 0x0000000f0c001227 */ /* 0x002fe200078e00ff */
[----:B------:R-:W-:Y:S01]  /*11c10*/  @!PT LDS RZ, [RZ] ;  /* 0x00000000fffff984 */ /* 0x000fe20000000800 */
[----:B------:R-:W-:Y:S01]  /*11c20*/  @!PT LDS RZ, [RZ] ;  /* 0x00000000fffff984 */ /* 0x000fe20000000800 */
[----:B------:R-:W-:Y:S01]  /*11c30*/  @!PT LDS RZ, [RZ] ;  /* 0x00000000fffff984 */ /* 0x000fe20000000800 */
[----:B------:R-:W-:Y:S01]  /*11c40*/  @!PT LDS RZ, [RZ] ;  /* 0x00000000fffff984 */ /* 0x000fe20000000800 */
[----:B------:R1:W-:Y:S06]  /*11c50*/  MEMBAR.ALL.CTA ;  /* 0x0000000000007992 */ /* 0x0003ec0000008000 */
[----:B-1----:R-:W1:Y:S01]  /*11c60*/  FENCE.VIEW.ASYNC.S ;  /* 0x00000000000073c6 */ /* 0x002e620000000000 */
[----:B------:R-:W-:-:S02]  /*11c70*/  IMAD R13, R13, UR4, RZ ;  /* 0x000000040d0d7c24 */ /* 0x000fc4000f8e02ff */
[----:B------:R-:W-:Y:S01]  /*11c80*/  IMAD.MOV.U32 R11, RZ, RZ, R12 ;  /* 0x000000ffff0b7224 */ /* 0x000fe200078e000c */
[----:B0-----:R-:W-:Y:S01]  /*11c90*/  @P1 SHF.R.U32.HI R11, RZ, R21, R0 ;  /* 0x00000015ff0b1219 */ /* 0x001fe20000011600 */
[C---:B------:R-:W-:Y:S02]  /*11ca0*/  IMAD R13, R224.reuse, UR5, R13 ;  /* 0x00000005e00d7c24 */ /* 0x040fe4000f8e020d */
[----:B------:R-:W-:Y:S01]  /*11cb0*/  IMAD.WIDE.U32 R8, R224, UR4, R8 ;  /* 0x00000004e0087c25 */ /* 0x000fe2000f8e0008 */
[----:B------:R-:W-:Y:S01]  /*11cc0*/  SHF.R.S32.HI R0, RZ, 0x1f, R11 ;  /* 0x0000001fff007819 */ /* 0x000fe2000001140b */
[----:B------:R-:W-:-:S03]  /*11cd0*/  ULDC.64 UR4, c[0x0][0xae0] ;  /* 0x0002b80000047ab9 */ /* 0x000fc60000000a00 */
[----:B------:R-:W-:Y:S01]  /*11ce0*/  IADD3 R9, R9, R13, RZ ;  /* 0x0000000d09097210 */ /* 0x000fe20007ffe0ff */
[----:B------:R-:W-:Y:S02]  /*11cf0*/  IMAD.MOV R13, RZ, RZ, -R11 ;  /* 0x000000ffff0d7224 */ /* 0x000fe400078e0a0b */
        /* <DEDUP_REMOVED lines=8> */
[----:B------:R-:W-:-:S04]  /*11d80*/  IMAD.WIDE.U32 R8, R13, UR4, R8 ;  /* 0x000000040d087c25 */ /* 0x000fc8000f8e0008 */
[----:B------:R-:W-:Y:S02]  /*11d90*/  VIADD R0, R19, 0x22820 ;  /* 0x0002282013007836 */ /* 0x000fe40000000000 */
[----:B------:R-:W-:Y:S01]  /*11da0*/  IMAD R13, R13, UR5, R4 ;  /* 0x000000050d0d7c24 */ /* 0x000fe2000f8e0204 */
[----:B------:R-:W-:Y:S02]  /*11db0*/  ULDC.64 UR4, c[0x0][0xa80] ;  /* 0x0002a00000047ab9 */ /* 0x000fe40000000a00 */
[----:B------:R-:W-:Y:S01]  /*11dc0*/  PRMT R0, RZ, 0x654, R0 ;  /* 0x00000654ff007816 */ /* 0x000fe20000000000 */
[----:B------:R-:W-:Y:S01]  /*11dd0*/  IMAD.IADD R9, R9, 0x1, R13 ;  /* 0x0000000109097824 */ /* 0x000fe200078e020d */
[C---:B------:R-:W-:Y:S01]  /*11de0*/  LEA R4, P0, R8.reuse, UR4, 0x1 ;  /* 0x0000000408047c11 */ /* 0x040fe2000f8008ff */
[----:B------:R-:W-:Y:S01]  /*11df0*/  UMOV UR4, 0xffffffff ;  /* 0xffffffff00047882 */ /* 0x000fe20000000000 */
[----:B-1----:R0:W-:Y:S02]  /*11e00*/  SYNCS.ARRIVE.TRANS64.RED.A1T0 RZ, [R0+URZ], RZ ;  /* 0x000000ff00ff79a7 */ /* 0x0021e4000810043f */
[----:B------:R-:W-:Y:S01]  /*11e10*/  LEA.HI.X R20, R8, UR5, R9, 0x1, P0 ;  /* 0x0000000508147c11 */ /* 0x000fe200080f0c09 */
[----:B------:R-:W-:Y:S08]  /*11e20*/  BRA.DIV UR4, `(.L_x_4991) ;  /* 0x000000ca04647947 */ /* 0x000ff0000b800000 */
[----:B0-----:R0:W1:Y:S04]  /*11e30*/  SHFL.IDX PT, R0, R20, RZ, 0x181f ;  /* 0x00181fff14007589 */ /* 0x00106800000e0000 */
[----:B------:R0:W2:Y:S02]  /*11e40*/  SHFL.IDX PT, R14, R4, RZ, 0x181f ;  /* 0x00181fff040e7589 */ /* 0x0000a400000e0000 */
.L_x_5217:
        /* <DEDUP_REMOVED lines=27> */
.L_x_4993:
[----:B------:R-:W-:Y:S05]  /*12000*/  BSYNC B1 ;  /* 0x0000000000017941 */ /* 0x000fea0003800000 */
.L_x_4992:
[----:B------:R-:W-:Y:S01]  /*12010*/  UMOV UR4, 0xffffffff ;  /* 0xffffffff00047882 */ /* 0x000fe20000000000 */
[----:B------:R-:W-:Y:S02]  /*12020*/  SHF.R.S32.HI R21, RZ, 0x1f, R89 ;  /* 0x0000001fff157819 */ /* 0x000fe40000011459 */
[----:B------:R-:W-:Y:S05]  /*12030*/  BRA.DIV UR4, `(.L_x_4994) ;  /* 0x000000ca04147947 */ /* 0x000fea000b800000 */
[----:B-1----:R1:W4:Y:S04]  /*12040*/  SHFL.IDX PT, R0, R20, 0x1, 0x181f ;  /* 0x00381f0014007f89 */ /* 0x00232800000e0000 */
[----:B--23--:R1:W2:Y:S02]  /*12050*/  SHFL.IDX PT, R14, R4, 0x1, 0x181f ;  /* 0x00381f00040e7f89 */ /* 0x00c2a400000e0000 */
.L_x_5221:
        /* <DEDUP_REMOVED lines=11> */
[----:B-----5:R-:W-:-:S03]  /*12110*/  SHF.R.S32.HI R24, RZ, 0x1f, R219 ;  /* 0x0000001fff187819 */ /* 0x020fc600000114db */
[CC--:B--2---:R-:W-:Y:S02]  /*12120*/  @!P3 LEA R8, P5, R209.reuse, R14.reuse, 0x1 ;  /* 0x0000000ed108b211 */ /* 0x0c4fe400078a08ff */
[C---:B------:R-:W-:Y:S02]  /*12130*/  @!P2 LEA R10, P4, R220.reuse, R14, 0x1 ;  /* 0x0000000edc0aa211 */ /* 0x040fe400078808ff */
        /* <DEDUP_REMOVED lines=10> */
.L_x_4996:
[----:B------:R-:W-:Y:S05]  /*121e0*/  BSYNC B1 ;  /* 0x0000000000017941 */ /* 0x000fea0003800000 */
.L_x_4995:
[----:B------:R-:W-:-:S03]  /*121f0*/  UMOV UR4, 0xffffffff ;  /* 0xffffffff00047882 */ /* 0x000fc60000000000 */
[----:B------:R-:W-:Y:S05]  /*12200*/  BRA.DIV UR4, `(.L_x_4997) ;  /* 0x000000c604e87947 */ /* 0x000fea000b800000 */
[----:B----4-:R4:W0:Y:S04]  /*12210*/  SHFL.IDX PT, R0, R20, 0x2, 0x181f ;  /* 0x00581f0014007f89 */ /* 0x01082800000e0000 */
[----:B--23--:R4:W2:Y:S02]  /*12220*/  SHFL.IDX PT, R14, R4, 0x2, 0x181f ;  /* 0x00581f00040e7f89 */ /* 0x00c8a400000e0000 */
.L_x_5225:
        /* <DEDUP_REMOVED lines=24> */
.L_x_4999:
[----:B------:R-:W-:Y:S05]  /*123b0*/  BSYNC B1 ;  /* 0x0000000000017941 */ /* 0x000fea0003800000 */
.L_x_4998:
[----:B------:R-:W-:-:S03]  /*123c0*/  UMOV UR4, 0xffffffff ;  /* 0xffffffff00047882 */ /* 0x000fc60000000000 */
[----:B------:R-:W-:Y:S05]  /*123d0*/  BRA.DIV UR4, `(.L_x_5000) ;  /* 0x000000c604bc7947 */ /* 0x000fea000b800000 */
[----:B0-----:R0:W0:Y:S04]  /*123e0*/  SHFL.IDX PT, R0, R20, 0x3, 0x181f ;  /* 0x00781f0014007f89 */ /* 0x00102800000e0000 */
[----:B--23--:R2:W3:Y:S02]  /*123f0*/  SHFL.IDX PT, R14, R4, 0x3, 0x181f ;  /* 0x00781f00040e7f89 */ /* 0x00c4e400000e0000 */
.L_x_5229:
[----:B-12-4-:R-:W-:-:S05]  /*12400*/  VIADD R4, R210, 0x60 ;  /* 0x00000060d2047836 */ /* 0x016fca0000000000 */
[----:B------:R-:W-:-:S13]  /*12410*/  ISETP.GE.AND P0, PT, R4, R3, PT ;  /* 0x000000030400720c */ /* 0x000fda0003f06270 */
[----:B------:R-:W-:Y:S05]  /*12420*/  @P0 BRA `(.L_x_5001) ;  /* 0x0000002c00b80947 */ /* 0x000fea0003800000 */
[----:B------:R-:W-:Y:S01]  /*12430*/  ULDC UR4, c[0x0][0xac8] ;  /* 0x0002b20000047ab9 */ /* 0x000fe20000000800 */
[----:B-----5:R-:W-:Y:S02]  /*12440*/  SHF.R.S32.HI R24, RZ, 0x1f, R209 ;  /* 0x0000001fff187819 */ /* 0x020fe400000114d1 */
[----:B------:R-:W-:Y:S02]  /*12450*/  ISETP.GE.AND P3, PT, R209, UR4, PT ;  /* 0x00000004d1007c0c */ /* 0x000fe4000bf66270 */
[----:B------:R-:W-:Y:S02]  /*12460*/  ISETP.GE.AND P4, PT, R220, UR4, PT ;  /* 0x00000004dc007c0c */ /* 0x000fe4000bf86270 */
[----:B------:R-:W-:Y:S02]  /*12470*/  ISETP.GE.AND P5, PT, R219, UR4, PT ;  /* 0x00000004db007c0c */ /* 0x000fe4000bfa6270 */
[----:B0-----:R-:W-:Y:S02]  /*12480*/  SHF.R.S32.HI R20, RZ, 0x1f, R220 ;  /* 0x0000001fff147819 */ /* 0x001fe400000114dc */
[----:B------:R-:W-:-:S05]  /*12490*/  SHF.R.S32.HI R15, RZ, 0x1f, R219 ;  /* 0x0000001fff0f7819 */ /* 0x000fca00000114db */
[-C--:B---3--:R-:W-:Y:S02]  /*124a0*/  @!P3 LEA R8, P0, R209, R14.reuse, 0x1 ;  /* 0x0000000ed108b211 */ /* 0x088fe400078008ff */
        /* <DEDUP_REMOVED lines=14> */
.L_x_4990:
[----:B0-----:R-:W0:Y:S01]  /*12590*/  @P1 LDC R10, c[0x0][0xbec] ;  /* 0x0002fb00ff0a1b82 */ /* 0x001e220000000800 */
[----:B------:R-:W-:Y:S01]  /*125a0*/  IMAD.MOV.U32 R0, RZ, RZ, R155 ;  /* 0x000000ffff007224 */ /* 0x000fe200078e009b */
[----:B------:R-:W-:Y:S01]  /*125b0*/  ULDC.64 UR4, c[0x0][0xb08] ;  /* 0x0002c20000047ab9 */ /* 0x000fe20000000a00 */
[----:B------:R-:W-:-:S05]  /*125c0*/  SHF.R.S32.HI R11, RZ, 0x1f, R224 ;  /* 0x0000001fff0b7819 */ /* 0x000fca00000114e0 */
[----:B------:R-:W1:Y:S01]  /*125d0*/  @P1 LDC R9, c[0x0][0xbf0] ;  /* 0x0002fc00ff091b82 */ /* 0x000e620000000800 */
[----:B0-----:R-:W-:-:S05]  /*125e0*/  @P1 IMAD.HI.U32 R10, R155, R10, RZ ;  /* 0x0000000a9b0a1227 */ /* 0x001fca00078e00ff */
[----:B-1----:R-:W-:Y:S01]  /*125f0*/  @P1 SHF.R.U32.HI R0, RZ, R9, R10 ;  /* 0x00000009ff001219 */ /* 0x002fe2000001160a */
[----:B------:R-:W-:-:S04]  /*12600*/  IMAD R9, R8, UR4, RZ ;  /* 0x0000000408097c24 */ /* 0x000fc8000f8e02ff */
[C---:B------:R-:W-:Y:S02]  /*12610*/  IMAD R10, R4.reuse, UR5, R9 ;  /* 0x00000005040a7c24 */ /* 0x040fe4000f8e0209 */
[----:B------:R-:W-:Y:S01]  /*12620*/  IMAD.WIDE.U32 R8, R4, UR4, RZ ;  /* 0x0000000404087c25 */ /* 0x000fe2000f8e00ff */
[----:B------:R-:W-:-:S03]  /*12630*/  ULDC.64 UR4, c[0x0][0xb38] ;  /* 0x0002ce0000047ab9 */ /* 0x000fc60000000a00 */
[----:B------:R-:W-:Y:S02]  /*12640*/  IMAD.IADD R9, R9, 0x1, R10 ;  /* 0x0000000109097824 */ /* 0x000fe400078e020a */
[----:B------:R-:W-:Y:S02]  /*12650*/  IMAD.MOV R4, RZ, RZ, -R0 ;  /* 0x000000ffff047224 */ /* 0x000fe400078e0a00 */
[----:B------:R-:W-:-:S04]  /*12660*/  IMAD.WIDE.U32 R8, R222, UR4, R8 ;  /* 0x00000004de087c25 */ /* 0x000fc8000f8e0008 */
[----:B------:R-:W-:Y:S01]  /*12670*/  IMAD R9, R222, UR5, R9 ;  /* 0x00000005de097c24 */ /* 0x000fe2000f8e0209 */
[----:B------:R-:W-:Y:S01]  /*12680*/  ULDC.64 UR4, c[0x0][0xb40] ;  /* 0x0002d00000047ab9 */ /* 0x000fe20000000a00 */
[----:B------:R-:W-:Y:S02]  /*12690*/  IMAD R4, R156, R4, R155 ;  /* 0x000000049c047224 */ /* 0x000fe400078e029b */
[----:B------:R-:W-:Y:S02]  /*126a0*/  IMAD R11, R11, UR4, RZ ;  /* 0x000000040b0b7c24 */ /* 0x000fe4000f8e02ff */
[----:B------:R-:W-:-:S04]  /*126b0*/  IMAD.WIDE.U32 R8, R224, UR4, R8 ;  /* 0x00000004e0087c25 */ /* 0x000fc8000f8e0008 */
        /* <DEDUP_REMOVED lines=27> */
.L_x_5232:
[----:B------:R-:W-:Y:S01]  /*12870*/  ISETP.GE.AND P0, PT, R153, R3, PT ;  /* 0x000000039900720c */ /* 0x000fe20003f06270 */
[----:B------:R-:W-:-:S12]  /*12880*/  BSSY B1, `(.L_x_5003) ;  /* 0x00000d7000017945 */ /* 0x000fd80003800000 */
[----:B------:R-:W-:Y:S05]  /*12890*/  @P0 BRA `(.L_x_5004) ;  /* 0x0000000c00540947 */ /* 0x000fea0003800000 */
[----:B------:R-:W-:Y:S01]  /*128a0*/  ULDC UR4, c[0x0][0xac8] ;  /* 0x0002b20000047ab9 */ /* 0x000fe20000000800 */
[C---:B------:R-:W-:Y:S01]  /*128b0*/  VIADD R13, R214.reuse, 0x8 ;  /* 0x00000008d60d7836 */ /* 0x040fe20000000000 */
[C---:B------:R-:W-:Y:S01]  /*128c0*/  ISETP.GE.AND P0, PT, R214.reuse, UR4, PT ;  /* 0x00000004d6007c0c */ /* 0x040fe2000bf06270 */
[C---:B------:R-:W-:Y:S01]  /*128d0*/  VIADD R11, R214.reuse, 0x10 ;  /* 0x00000010d60b7836 */ /* 0x040fe20000000000 */
[C---:B------:R-:W-:Y:S01]  /*128e0*/  IADD3 R15, R214.reuse, 0x38, RZ ;  /* 0x00000038d60f7810 */ /* 0x040fe20007ffe0ff */
[C---:B------:R-:W-:Y:S01]  /*128f0*/  VIADD R14, R214.reuse, 0x8 ;  /* 0x00000008d60e7836 */ /* 0x040fe20000000000 */
[----:B------:R-:W-:Y:S01]  /*12900*/  ISETP.GE.AND P1, PT, R13, UR4, PT ;  /* 0x000000040d007c0c */ /* 0x000fe2000bf26270 */
[C---:B------:R-:W-:Y:S01]  /*12910*/  VIADD R10, R214.reuse, 0x18 ;  /* 0x00000018d60a7836 */ /* 0x040fe20000000000 */
[----:B------:R-:W-:Y:S01]  /*12920*/  SHF.R.S32.HI R15, RZ, 0x1f, R15 ;  /* 0x0000001fff0f7819 */ /* 0x000fe2000001140f */
[C---:B------:R-:W-:Y:S01]  /*12930*/  VIADD R154, R214.reuse, 0x40 ;  /* 0x00000040d69a7836 */ /* 0x040fe20000000000 */
[----:B------:R-:W-:Y:S01]  /*12940*/  SHF.R.S32.HI R14, RZ, 0x1f, R14 ;  /* 0x0000001fff0e7819 */ /* 0x000fe2000001140e */
[----:B------:R-:W-:-:S04]  /*12950*/  VIADD R21, R214, 0x50 ;  /* 0x00000050d6157836 */ /* 0x000fc80000000000 */
[----:B--2---:R-:W-:Y:S02]  /*12960*/  @!P0 IMAD.MOV.U32 R8, RZ, RZ, R12 ;  /* 0x000000ffff088224 */ /* 0x004fe400078e000c */
[----:B-1----:R-:W-:Y:S02]  /*12970*/  @!P0 IMAD.MOV.U32 R9, RZ, RZ, R20 ;  /* 0x000000ffff098224 */ /* 0x002fe400078e0014 */
[----:B------:R-:W-:-:S05]  /*12980*/  @!P0 IMAD.WIDE R8, R214, 0x4, R8 ;  /* 0x00000004d6088825 */ /* 0x000fca00078e0208 */
        /* <DEDUP_REMOVED lines=13> */
[----:B-1----:R-:W-:Y:S01]  /*12a60*/  @!P0 LEA R8, P2, R11, R12, 0x2 ;  /* 0x0000000c0b088211 */ /* 0x002fe200078410ff */
[----:B------:R-:W-:-:S03]  /*12a70*/  VIADD R28, R214, 0xa0 ;  /* 0x000000a0d61c7836 */ /* 0x000fc60000000000 */
[----:B------:R-:W-:Y:S01]  /*12a80*/  @!P0 LEA.HI.X R9, R11, R20, R14, 0x2, P2 ;  /* 0x000000140b098211 */ /* 0x000fe200010f140e */
[C---:B------:R-:W-:Y:S01]  /*12a90*/  VIADD R14, R214.reuse, 0x18 ;  /* 0x00000018d60e7836 */ /* 0x040fe20000000000 */
[----:B------:R-:W-:Y:S01]  /*12aa0*/  SHF.R.S32.HI R28, RZ, 0x1f, R28 ;  /* 0x0000001fff1c7819 */ /* 0x000fe2000001141c */
        /* <DEDUP_REMOVED lines=21> */
[----:B------:R-:W-:Y:S01]  /*12c00*/  VIADD R11, R214, 0x30 ;  /* 0x00000030d60b7836 */ /* 0x000fe20000000000 */
[----:B------:R-:W-:Y:S01]  /*12c10*/  ISETP.GE.AND P0, PT, R154, UR4, PT ;  /* 0x000000049a007c0c */ /* 0x000fe2000bf06270 */
[----:B------:R-:W-:Y:S02]  /*12c20*/  VIADD R13, R214, 0x48 ;  /* 0x00000048d60d7836 */ /* 0x000fe40000000000 */
[----:B------:R1:W-:Y:S01]  /*12c30*/  @!P2 ST.E.64 desc[UR40][R8.64], R44 ;  /* 0x0000002c0800a985 */ /* 0x0003e2000c101b28 */
[----:B------:R-:W-:Y:S02]  /*12c40*/  SHF.R.S32.HI R11, RZ, 0x1f, R11 ;  /* 0x0000001fff0b7819 */ /* 0x000fe4000001140b */
[----:B-1----:R-:W-:-:S04]  /*12c50*/  @!P3 LEA R8, P2, R10, R12, 0x2 ;  /* 0x0000000c0a08b211 */ /* 0x002fc800078410ff */
[----:B------:R-:W-:Y:S02]  /*12c60*/  @!P3 LEA.HI.X R9, R10, R20, R11, 0x2, P2 ;  /* 0x000000140a09b211 */ /* 0x000fe400010f140b */
        /* <DEDUP_REMOVED lines=107> */
[----:B------:R-:W-:Y:S02]  /*13320*/  ISETP.GE.AND P3, PT, R13, UR4, PT ;  /* 0x000000040d007c0c */ /* 0x000fe4000bf66270 */
[C---:B--2---:R-:W-:Y:S01]  /*13330*/  @!P1 LEA R10, P5, R15.reuse, R12, 0x2 ;  /* 0x0000000c0f0a9211 */ /* 0x044fe200078a10ff */
[----:B------:R1:W-:Y:S01]  /*13340*/  @!P4 ST.E.64 desc[UR40][R8.64], R112 ;  /* 0x000000700800c985 */ /* 0x0003e2000c101b28 */
[C---:B------:R-:W-:Y:S02]  /*13350*/  IADD3 R25, R214.reuse, 0xc8, RZ ;  /* 0x000000c8d6197810 */ /* 0x040fe40007ffe0ff */
[----:B------:R-:W-:Y:S01]  /*13360*/  @!P1 LEA.HI.X R11, R15, R20, R21, 0x2, P5 ;  /* 0x000000140f0b9211 */ /* 0x000fe200028f1415 */
[C---:B------:R-:W-:Y:S01]  /*13370*/  VIADD R15, R214.reuse, 0xc0 ;  /* 0x000000c0d60f7836 */ /* 0x040fe20000000000 */
[----:B------:R-:W-:Y:S01]  /*13380*/  SHF.R.S32.HI R25, RZ, 0x1f, R25 ;  /* 0x0000001fff197819 */ /* 0x000fe20000011419 */
[----:B------:R-:W-:-:S02]  /*13390*/  VIADD R21, R214, 0xd0 ;  /* 0x000000d0d6157836 */ /* 0x000fc40000000000 */
[----:B------:R2:W-:Y:S01]  /*133a0*/  @!P1 ST.E.64 desc[UR40][R10.64], R116 ;  /* 0x000000740a009985 */ /* 0x0005e2000c101b28 */
[----:B------:R-:W-:Y:S02]  /*133b0*/  SHF.R.S32.HI R15, RZ, 0x1f, R15 ;  /* 0x0000001fff0f7819 */ /* 0x000fe4000001140f */
[----:B------:R-:W-:Y:S02]  /*133c0*/  ISETP.GE.AND P1, PT, R237, UR4, PT ;  /* 0x00000004ed007c0c */ /* 0x000fe4000bf26270 */
[----:B------:R-:W-:Y:S02]  /*133d0*/  SHF.R.S32.HI R21, RZ, 0x1f, R21 ;  /* 0x0000001fff157819 */ /* 0x000fe40000011415 */
[----:B-1----:R-:W-:-:S04]  /*133e0*/  @!P0 LEA R8, P4, R14, R12, 0x2 ;  /* 0x0000000c0e088211 */ /* 0x002fc800078810ff */
[----:B------:R-:W-:Y:S02]  /*133f0*/  @!P0 LEA.HI.X R9, R14, R20, R15, 0x2, P4 ;  /* 0x000000140e098211 */ /* 0x000fe400020f140f */
        /* <DEDUP_REMOVED lines=14> */
[----:B------:R-:W-:Y:S02]  /*134e0*/  @!P1 LEA.HI.X R9, R237, R20, R13, 0x2, P5 ;  /* 0x00000014ed099211 */ /* 0x000fe400028f140d */
[----:B------:R-:W-:Y:S02]  /*134f0*/  SHF.R.S32.HI R13, RZ, 0x1f, R236 ;  /* 0x0000001fff0d7819 */ /* 0x000fe400000114ec */
[C---:B--2---:R-:W-:Y:S01]  /*13500*/  @!P0 LEA R10, P5, R236.reuse, R12, 0x2 ;  /* 0x0000000cec0a8211 */ /* 0x044fe200078a10ff */
[----:B------:R1:W-:Y:S01]  /*13510*/  @!P1 ST.E.64 desc[UR40][R8.64], R132 ;  /* 0x0000008408009985 */ /* 0x0003e2000c101b28 */
[----:B------:R-:W-:Y:S02]  /*13520*/  SHF.R.S32.HI R21, RZ, 0x1f, R233 ;  /* 0x0000001fff157819 */ /* 0x000fe400000114e9 */
[----:B------:R-:W-:Y:S02]  /*13530*/  @!P0 LEA.HI.X R11, R236, R20, R13, 0x2, P5 ;  /* 0x00000014ec0b8211 */ /* 0x000fe400028f140d */
[----:B---3--:R-:W-:-:S02]  /*13540*/  @!P4 LEA R14, P1, R235, R12, 0x2 ;  /* 0x0000000ceb0ec211 */ /* 0x008fc400078210ff */
[----:B------:R-:W-:Y:S01]  /*13550*/  SHF.R.S32.HI R13, RZ, 0x1f, R235 ;  /* 0x0000001fff0d7819 */ /* 0x000fe200000114eb */
[----:B------:R3:W-:Y:S03]  /*13560*/  @!P0 ST.E.64 desc[UR40][R10.64], R136 ;  /* 0x000000880a008985 */ /* 0x0007e6000c101b28 */
[----:B------:R-:W-:Y:S02]  /*13570*/  @!P4 LEA.HI.X R15, R235, R20, R13, 0x2, P1 ;  /* 0x00000014eb0fc211 */ /* 0x000fe400008f140d */
[CC--:B-1----:R-:W-:Y:S02]  /*13580*/  @!P2 LEA R8, P5, R234.reuse, R12.reuse, 0x2 ;  /* 0x0000000cea08a211 */ /* 0x0c2fe400078a10ff */
[----:B------:R-:W-:Y:S01]  /*13590*/  @!P3 LEA R12, P1, R233, R12, 0x2 ;  /* 0x0000000ce90cb211 */ /* 0x000fe200078210ff */
[----:B------:R3:W-:Y:S01]  /*135a0*/  @!P4 ST.E.64 desc[UR40][R14.64], R140 ;  /* 0x0000008c0e00c985 */ /* 0x0007e2000c101b28 */
[----:B------:R-:W-:-:S02]  /*135b0*/  @!P2 LEA.HI.X R9, R234, R20, R24, 0x2, P5 ;  /* 0x00000014ea09a211 */ /* 0x000fc400028f1418 */
[----:B------:R-:W-:-:S03]  /*135c0*/  @!P3 LEA.HI.X R13, R233, R20, R21, 0x2, P1 ;  /* 0x00000014e90db211 */ /* 0x000fc600008f1415 */
[----:B------:R3:W-:Y:S04]  /*135d0*/  @!P2 ST.E.64 desc[UR40][R8.64], R144 ;  /* 0x000000900800a985 */ /* 0x0007e8000c101b28 */
[----:B------:R3:W-:Y:S02]  /*135e0*/  @!P3 ST.E.64 desc[UR40][R12.64], R148 ;  /* 0x000000940c00b985 */ /* 0x0007e4000c101b28 */
.L_x_5004:
[----:B------:R-:W-:Y:S05]  /*135f0*/  BSYNC B1 ;  /* 0x0000000000017941 */ /* 0x000fea0003800000 */
.L_x_5003:
[----:B------:R-:W-:-:S03]  /*13600*/  UMOV UR4, 0xffffffff ;  /* 0xffffffff00047882 */ /* 0x000fc60000000000 */
[----:B------:R-:W-:Y:S05]  /*13610*/  BRA.DIV UR4, `(.L_x_5005) ;  /* 0x000000b604ac7947 */ /* 0x000fea000b800000 */
[----:B0-----:R-:W0:Y:S04]  /*13620*/  SHFL.IDX PT, R4, R4, 0x1, 0x1c1f ;  /* 0x003c1f0004047f89 */ /* 0x001e2800000e0000 */
[----:B------:R-:W4:Y:S02]  /*13630*/  SHFL.IDX PT, R0, R0, 0x1, 0x1c1f ;  /* 0x003c1f0000007f89 */ /* 0x000f2400000e0000 */
.L_x_5236:
[----:B------:R-:W-:-:S13]  /*13640*/  ISETP.GE.AND P0, PT, R152, R3, PT ;  /* 0x000000039800720c */ /* 0x000fda0003f06270 */
[----:B------:R-:W-:Y:S05]  /*13650*/  @P0 BRA `(.L_x_5001) ;  /* 0x0000001c002c0947 */ /* 0x000fea0003800000 */
[----:B------:R-:W-:Y:S01]  /*13660*/  ULDC UR4, c[0x0][0xac8] ;  /* 0x0002b20000047ab9 */ /* 0x000fe20000000800 */
[C---:B---3--:R-:W-:Y:S01]  /*13670*/  VIADD R15, R214.reuse, 0x8 ;  /* 0x00000008d60f7836 */ /* 0x048fe20000000000 */
[C---:B------:R-:W-:Y:S01]  /*13680*/  ISETP.GE.AND P2, PT, R214.reuse, UR4, PT ;  /* 0x00000004d6007c0c */ /* 0x040fe2000bf46270 */
[C---:B--2---:R-:W-:Y:S02]  /*13690*/  VIADD R12, R214.reuse, 0x10 ;  /* 0x00000010d60c7836 */ /* 0x044fe40000000000 */
[C---:B-1----:R-:W-:Y:S01]  /*136a0*/  VIADD R20, R214.reuse, 0x18 ;  /* 0x00000018d6147836 */ /* 0x042fe20000000000 */
[----:B------:R-:W-:Y:S01]  /*136b0*/  ISETP.GE.AND P3, PT, R15, UR4, PT ;  /* 0x000000040f007c0c */ /* 0x000fe2000bf66270 */
[----:B------:R-:W-:Y:S01]  /*136c0*/  VIADD R21, R214, 0x8 ;  /* 0x00000008d6157836 */ /* 0x000fe20000000000 */
[----:B------:R-:W-:Y:S01]  /*136d0*/  ISETP.GE.AND P1, PT, R12, UR4, PT ;  /* 0x000000040c007c0c */ /* 0x000fe2000bf26270 */
[----:B------:R-:W-:Y:S01]  /*136e0*/  VIADD R13, R214, 0x20 ;  /* 0x00000020d60d7836 */ /* 0x000fe20000000000 */
[----:B------:R-:W-:Y:S01]  /*136f0*/  ISETP.GE.AND P0, PT, R20, UR4, PT ;  /* 0x0000000414007c0c */ /* 0x000fe2000bf06270 */
[C---:B------:R-:W-:Y:S01]  /*13700*/  VIADD R14, R214.reuse, 0x10 ;  /* 0x00000010d60e7836 */ /* 0x040fe20000000000 */
[----:B------:R-:W-:Y:S01]  /*13710*/  SHF.R.S32.HI R21, RZ, 0x1f, R21 ;  /* 0x0000001fff157819 */ /* 0x000fe20000011415 */
[----:B------:R-:W-:-:S02]  /*13720*/  VIADD R29, R214, 0x68 ;  /* 0x00000068d61d7836 */ /* 0x000fc40000000000 */
[----:B----4-:R-:W-:Y:S01]  /*13730*/  @!P2 IMAD.MOV.U32 R8, RZ, RZ, R0 ;  /* 0x000000ffff08a224 */ /* 0x010fe200078e0000 */
[----:B------:R-:W-:Y:S01]  /*13740*/  SHF.R.S32.HI R14, RZ, 0x1f, R14 ;  /* 0x0000001fff0e7819 */ /* 0x000fe2000001140e */
[----:B0-----:R-:W-:Y:S02]  /*13750*/  @!P2 IMAD.MOV.U32 R9, RZ, RZ, R4 ;  /* 0x000000ffff09a224 */ /* 0x001fe400078e0004 */
[C---:B------:R-:W-:Y:S01]  /*13760*/  @!P3 LEA R10, P4, R15.reuse, R0, 0x2 ;  /* 0x000000000f0ab211 */ /* 0x040fe200078810ff */
[C---:B------:R-:W-:Y:S02]  /*13770*/  VIADD R24, R214.reuse, 0x70 ;  /* 0x00000070d6187836 */ /* 0x040fe40000000000 */
[----:B------:R-:W-:Y:S01]  /*13780*/  @!P2 IMAD.WIDE R8, R214, 0x4, R8 ;  /* 0x00000004d608a825 */ /* 0x000fe200078e0208 */
[----:B------:R-:W-:-:S03]  /*13790*/  @!P3 LEA.HI.X R11, R15, R4, R21, 0x2, P4 ;  /* 0x000000040f0bb211 */ /* 0x000fc600020f1415 */
[C---:B------:R-:W-:Y:S01]  /*137a0*/  VIADD R15, R214.reuse, 0x28 ;  /* 0x00000028d60f7836 */ /* 0x040fe20000000000 */
[----:B------:R0:W-:Y:S01]  /*137b0*/  @!P2 ST.E.64 desc[UR40][R8.64], R26 ;  /* 0x0000001a0800a985 */ /* 0x0001e2000c101b28 */
[----:B------:R-:W-:Y:S01]  /*137c0*/  ISETP.GE.AND P2, PT, R13, UR4, PT ;  /* 0x000000040d007c0c */ /* 0x000fe2000bf46270 */
[C---:B------:R-:W-:Y:S02]  /*137d0*/  VIADD R21, R214.reuse, 0x18 ;  /* 0x00000018d6157836 */ /* 0x040fe40000000000 */
        /* <DEDUP_REMOVED lines=8> */
[----:B0-----:R-:W-:Y:S01]  /*13860*/  @!P1 LEA R8, P5, R12, R0, 0x2 ;  /* 0x000000000c089211 */ /* 0x001fe200078a10ff */
[----:B------:R-:W-:-:S03]  /*13870*/  VIADD R36, R214, 0x98 ;  /* 0x00000098d6247836 */ /* 0x000fc60000000000 */
[----:B------:R-:W-:Y:S02]  /*13880*/  SHF.R.S32.HI R28, RZ, 0x1f, R28 ;  /* 0x0000001fff1c7819 */ /* 0x000fe4000001141c */
[----:B------:R-:W-:Y:S01]  /*13890*/  @!P1 LEA.HI.X R9, R12, R4, R14, 0x2, P5 ;  /* 0x000000040c099211 */ /* 0x000fe200028f140e */
[----:B------:R-:W-:Y:S01]  /*138a0*/  VIADD R12, R214, 0x30 ;  /* 0x00000030d60c7836 */ /* 0x000fe20000000000 */
        /* <DEDUP_REMOVED lines=55> */
[----:B------:R-:W-:Y:S02]  /*13c20*/  @!P1 LEA.HI.X R9, R12, R4, R13, 0x2, P5 ;  /* 0x000000040c099211 */ /* 0x000fe400028f140d */
[----:B------:R-:W-:Y:S02]  /*13c30*/  SHF.R.S32.HI R15, RZ, 0x1f, R15 ;  /* 0x0000001fff0f7819 */ /* 0x000fe4000001140f */
[-C--:B------:R-:W-:Y:S01]  /*13c40*/  @!P2 LEA R12, P5, R14, R0.reuse, 0x2 ;  /* 0x000000000e0ca211 */ /* 0x080fe200078a10ff */
[----:B------:R0:W-:Y:S01]  /*13c50*/  @!P1 ST.E.64 desc[UR40][R8.64], R66 ;  /* 0x0000004208009985 */ /* 0x0001e2000c101b28 */
[----:B------:R-:W-:Y:S02]  /*13c60*/  ISETP.GE.AND P1, PT, R24, UR4, PT ;  /* 0x0000000418007c0c */ /* 0x000fe4000bf26270 */
[----:B-1----:R-:W-:Y:S02]  /*13c70*/  @!P0 LEA R10, P4, R20, R0, 0x2 ;  /* 0x00000000140a8211 */ /* 0x002fe400078810ff */
[----:B------:R-:W-:-:S02]  /*13c80*/  @!P2 LEA.HI.X R13, R14, R4, R15, 0x2, P5 ;  /* 0x000000040e0da211 */ /* 0x000fc400028f140f */
[----:B------:R-:W-:Y:S02]  /*13c90*/  @!P0 LEA.HI.X R11, R20, R4, R21, 0x2, P4 ;  /* 0x00000004140b8211 */ /* 0x000fe400020f1415 */
[----:B------:R-:W-:-:S03]  /*13ca0*/  @!P3 LEA R14, P4, R29, R0, 0x2 ;  /* 0x000000001d0eb211 */ /* 0x000fc600078810ff */
[----:B------:R1:W-:Y:S01]  /*13cb0*/  @!P0 ST.E.64 desc[UR40][R10.64], R70 ;  /* 0x000000460a008985 */ /* 0x0003e2000c101b28 */
[----:B------:R-:W-:Y:S02]  /*13cc0*/  ISETP.GE.AND P0, PT, R32, UR4, PT ;  /* 0x0000000420007c0c */ /* 0x000fe4000bf06270 */
[----:B------:R-:W-:Y:S01]  /*13cd0*/  @!P1 LEA R20, P5, R24, R0, 0x2 ;  /* 0x0000000018149211 */ /* 0x000fe200078a10ff */
[----:B------:R2:W-:Y:S01]  /*13ce0*/  @!P2 ST.E.64 desc[UR40][R12.64], R74 ;  /* 0x0000004a0c00a985 */ /* 0x0005e2000c101b28 */
[----:B------:R-:W-:Y:S02]  /*13cf0*/  ISETP.GE.AND P2, PT, R25, UR4, PT ;  /* 0x0000000419007c0c */ /* 0x000fe4000bf46270 */
[-C--:B------:R-:W-:Y:S01]  /*13d00*/  @!P3 LEA.HI.X R15, R29, R4.reuse, R33, 0x2, P4 ;  /* 0x000000041d0fb211 */ /* 0x080fe200020f1421 */
[----:B------:R-:W-:Y:S01]  /*13d10*/  VIADD R29, R214, 0x88 ;  /* 0x00000088d61d7836 */ /* 0x000fe20000000000 */
[----:B------:R-:W-:Y:S01]  /*13d20*/  @!P1 LEA.HI.X R21, R24, R4, R28, 0x2, P5 ;  /* 0x0000000418159211 */ /* 0x000fe200028f141c */
[C---:B------:R-:W-:Y:S01]  /*13d30*/  VIADD R33, R214.reuse, 0x78 ;  /* 0x00000078d6217836 */ /* 0x040fe20000000000 */
[C---:B------:R-:W-:Y:S01]  /*13d40*/  IADD3 R24, R214.reuse, 0x90, RZ ;  /* 0x00000090d6187810 */ /* 0x040fe20007ffe0ff */
[----:B------:R3:W-:Y:S01]  /*13d50*/  @!P3 ST.E.64 desc[UR40][R14.64], R78 ;  /* 0x0000004e0e00b985 */ /* 0x0007e2000c101b28 */
[----:B------:R-:W-:Y:S01]  /*13d60*/  VIADD R28, R214, 0x80 ;  /* 0x00000080d61c7836 */ /* 0x000fe20000000000 */
[----:B------:R-:W-:-:S02]  /*13d70*/  ISETP.GE.AND P3, PT, R29, UR4, PT ;  /* 0x000000041d007c0c */ /* 0x000fc4000bf66270 */
[----:B------:R4:W-:Y:S01]  /*13d80*/  @!P1 ST.E.64 desc[UR40][R20.64], R82 ;  /* 0x0000005214009985 */ /* 0x0009e2000c101b28 */
[----:B------:R-:W-:Y:S02]  /*13d90*/  ISETP.GE.AND P1, PT, R24, UR4, PT ;  /* 0x0000000418007c0c */ /* 0x000fe4000bf26270 */
[CC--:B0-----:R-:W-:Y:S02]  /*13da0*/  @!P0 LEA R8, P4, R32.reuse, R0.reuse, 0x2 ;  /* 0x0000000020088211 */ /* 0x0c1fe400078810ff */
[----:B------:R-:W-:Y:S02]  /*13db0*/  SHF.R.S32.HI R33, RZ, 0x1f, R33 ;  /* 0x0000001fff217819 */ /* 0x000fe40000011421 */
[----:B------:R-:W-:Y:S02]  /*13dc0*/  SHF.R.S32.HI R28, RZ, 0x1f, R28 ;  /* 0x0000001fff1c7819 */ /* 0x000fe4000001141c */
[C---:B-1----:R-:W-:Y:S02]  /*13dd0*/  @!P2 LEA R10, P5, R25.reuse, R0, 0x2 ;  /* 0x00000000190aa211 */ /* 0x042fe400078a10ff */
[-C--:B------:R-:W-:Y:S01]  /*13de0*/  @!P0 LEA.HI.X R9, R32, R4.reuse, R33, 0x2, P4 ;  /* 0x0000000420098211 */ /* 0x080fe200020f1421 */
[C---:B------:R-:W-:Y:S01]  /*13df0*/  VIADD R32, R214.reuse, 0x98 ;  /* 0x00000098d6207836 */ /* 0x040fe20000000000 */
[----:B------:R-:W-:Y:S01]  /*13e00*/  @!P2 LEA.HI.X R11, R25, R4, R28, 0x2, P5 ;  /* 0x00000004190ba211 */ /* 0x000fe200028f141c */
[C---:B------:R-:W-:Y:S01]  /*13e10*/  VIADD R33, R214.reuse, 0x88 ;  /* 0x00000088d6217836 */ /* 0x040fe20000000000 */
[----:B--2---:R-:W-:Y:S01]  /*13e20*/  @!P3 LEA R12, P4, R29, R0, 0x2 ;  /* 0x000000001d0cb211 */ /* 0x004fe200078810ff */
[C---:B------:R-:W-:Y:S01]  /*13e30*/  VIADD R28, R214.reuse, 0x90 ;  /* 0x00000090d61c7836 */ /* 0x040fe20000000000 */
[----:B------:R0:W-:Y:S01]  /*13e40*/  @!P0 ST.E.64 desc[UR40][R8.64], R86 ;  /* 0x0000005608008985 */ /* 0x0001e2000c101b28 */
[----:B------:R-:W-:Y:S01]  /*13e50*/  VIADD R25, R214, 0xa0 ;  /* 0x000000a0d6197836 */ /* 0x000fe20000000000 */
[----:B------:R-:W-:-:S02]  /*13e60*/  ISETP.GE.AND P0, PT, R32, UR4, PT ;  /* 0x0000000420007c0c */ /* 0x000fc4000bf06270 */
[----:B------:R-:W-:Y:S01]  /*13e70*/  SHF.R.S32.HI R33, RZ, 0x1f, R33 ;  /* 0x0000001fff217819 */ /* 0x000fe20000011421 */
[----:B------:R1:W-:Y:S01]  /*13e80*/  @!P2 ST.E.64 desc[UR40][R10.64], R90 ;  /* 0x0000005a0a00a985 */ /* 0x0003e2000c101b28 */
[----:B------:R-:W-:Y:S02]  /*13e90*/  SHF.R.S32.HI R28, RZ, 0x1f, R28 ;  /* 0x0000001fff1c7819 */ /* 0x000fe4000001141c */
[----:B---3--:R-:W-:Y:S02]  /*13ea0*/  @!P1 LEA R14, P5, R24, R0, 0x2 ;  /* 0x00000000180e9211 */ /* 0x008fe400078a10ff */
[----:B------:R-:W-:Y:S02]  /*13eb0*/  ISETP.GE.AND P2, PT, R25, UR4, PT ;  /* 0x0000000419007c0c */ /* 0x000fe4000bf46270 */
[-C--:B------:R-:W-:Y:S01]  /*13ec0*/  @!P3 LEA.HI.X R13, R29, R4.reuse, R33, 0x2, P4 ;  /* 0x000000041d0db211 */ /* 0x080fe200020f1421 */
[----:B------:R-:W-:Y:S01]  /*13ed0*/  VIADD R33, R214, 0xa8 ;  /* 0x000000a8d6217836 */ /* 0x000fe20000000000 */
[----:B------:R-:W-:Y:S01]  /*13ee0*/  @!P1 LEA.HI.X R15, R24, R4, R28, 0x2, P5 ;  /* 0x00000004180f9211 */ /* 0x000fe200028f141c */
[----:B------:R-:W-:Y:S01]  /*13ef0*/  VIADD R24, R214, 0xb0 ;  /* 0x000000b0d6187836 */ /* 0x000fe20000000000 */
[-C--:B----4-:R-:W-:Y:S01]  /*13f00*/  @!P0 LEA R20, P5, R32, R0.reuse, 0x2 ;  /* 0x0000000020148211 */ /* 0x090fe200078a10ff */
[----:B------:R2:W-:Y:S01]  /*13f10*/  @!P3 ST.E.64 desc[UR40][R12.64], R94 ;  /* 0x0000005e0c00b985 */ /* 0x0005e2000c101b28 */
[----:B------:R-:W-:Y:S01]  /*13f20*/  ISETP.GE.AND P4, PT, R33, UR4, PT ;  /* 0x0000000421007c0c */ /* 0x000fe2000bf86270 */
[----:B------:R-:W-:Y:S01]  /*13f30*/  VIADD R29, R214, 0xa0 ;  /* 0x000000a0d61d7836 */ /* 0x000fe20000000000 */
[----:B------:R-:W-:Y:S01]  /*13f40*/  ISETP.GE.AND P3, PT, R24, UR4, PT ;  /* 0x0000000418007c0c */ /* 0x000fe2000bf66270 */
[----:B------:R3:W-:Y:S01]  /*13f50*/  @!P1 ST.E.64 desc[UR40][R14.64], R98 ;  /* 0x000000620e009985 */ /* 0x0007e2000c101b28 */
[----:B------:R-:W-:Y:S01]  /*13f60*/  VIADD R28, R214, 0xb8 ;  /* 0x000000b8d61c7836 */ /* 0x000fe20000000000 */
[----:B0-----:R-:W-:-:S02]  /*13f70*/  @!P2 LEA R8, P1, R25, R0, 0x2 ;  /* 0x000000001908a211 */ /* 0x001fc400078210ff */
[----:B------:R-:W-:Y:S02]  /*13f80*/  SHF.R.S32.HI R29, RZ, 0x1f, R29 ;  /* 0x0000001fff1d7819 */ /* 0x000fe4000001141d */
[-C--:B------:R-:W-:Y:S01]  /*13f90*/  @!P0 LEA.HI.X R21, R32, R4.reuse, R36, 0x2, P5 ;  /* 0x0000000420158211 */ /* 0x080fe200028f1424 */
[C---:B------:R-:W-:Y:S01]  /*13fa0*/  VIADD R36, R214.reuse, 0xa8 ;  /* 0x000000a8d6247836 */ /* 0x040fe20000000000 */
[----:B------:R-:W-:Y:S01]  /*13fb0*/  @!P2 LEA.HI.X R9, R25, R4, R29, 0x2, P1 ;  /* 0x000000041909a211 */ /* 0x000fe200008f141d */
[----:B------:R-:W-:Y:S01]  /*13fc0*/  VIADD R32, R214, 0xb0 ;  /* 0x000000b0d6207836 */ /* 0x000fe20000000000 */
[----:B------:R-:W-:Y:S01]  /*13fd0*/  ISETP.GE.AND P1, PT, R28, UR4, PT ;  /* 0x000000041c007c0c */ /* 0x000fe2000bf26270 */
[----:B------:R-:W-:Y:S01]  /*13fe0*/  @!P0 ST.E.64 desc[UR40][R20.64], R102 ;  /* 0x0000006614008985 */ /* 0x000fe2000c101b28 */
[-C--:B-1----:R-:W-:Y:S01]  /*13ff0*/  @!P4 LEA R10, P0, R33, R0.reuse, 0x2 ;  /* 0x00000000210ac211 */ /* 0x082fe200078010ff */
[C---:B------:R-:W-:Y:S01]  /*14000*/  VIADD R25, R214.reuse, 0xc8 ;  /* 0x000000c8d6197836 */ /* 0x040fe20000000000 */
[----:B------:R-:W-:Y:S01]  /*14010*/  SHF.R.S32.HI R36, RZ, 0x1f, R36 ;  /* 0x0000001fff247819 */ /* 0x000fe20000011424 */
[----:B------:R-:W-:Y:S01]  /*14020*/  VIADD R29, R214, 0xc0 ;  /* 0x000000c0d61d7836 */ /* 0x000fe20000000000 */
[----:B------:R-:W-:Y:S01]  /*14030*/  SHF.R.S32.HI R32, RZ, 0x1f, R32 ;  /* 0x0000001fff207819 */ /* 0x000fe20000011420 */
[----:B------:R0:W-:Y:S01]  /*14040*/  @!P2 ST.E.64 desc[UR40][R8.64], R106 ;  /* 0x0000006a0800a985 */ /* 0x0001e2000c101b28 */
[----:B--2---:R-:W-:-:S02]  /*14050*/  @!P3 LEA R12, P5, R24, R0, 0x2 ;  /* 0x00000000180cb211 */ /* 0x004fc400078a10ff */
[-C--:B------:R-:W-:Y:S02]  /*14060*/  @!P4 LEA.HI.X R11, R33, R4.reuse, R36, 0x2, P0 ;  /* 0x00000004210bc211 */ /* 0x080fe400000f1424 */
[----:B------:R-:W-:Y:S01]  /*14070*/  @!P3 LEA.HI.X R13, R24, R4, R32, 0x2, P5 ;  /* 0x00000004180db211 */ /* 0x000fe200028f1420 */
[C---:B------:R-:W-:Y:S01]  /*14080*/  VIADD R32, R214.reuse, 0xb8 ;  /* 0x000000b8d6207836 */ /* 0x040fe20000000000 */
[----:B------:R-:W-:Y:S01]  /*14090*/  ISETP.GE.AND P0, PT, R25, UR4, PT ;  /* 0x0000000419007c0c */ /* 0x000fe2000bf06270 */
[----:B------:R1:W-:Y:S01]  /*140a0*/  @!P4 ST.E.64 desc[UR40][R10.64], R110 ;  /* 0x0000006e0a00c985 */ /* 0x0003e2000c101b28 */
[----:B------:R-:W-:Y:S01]  /*140b0*/  ISETP.GE.AND P2, PT, R29, UR4, PT ;  /* 0x000000041d007c0c */ /* 0x000fe2000bf46270 */
[----:B------:R-:W-:Y:S01]  /*140c0*/  VIADD R24, R214, 0xd0 ;  /* 0x000000d0d6187836 */ /* 0x000fe20000000000 */
[----:B---3--:R-:W-:Y:S01]  /*140d0*/  @!P1 LEA R14, P4, R28, R0, 0x2 ;  /* 0x000000001c0e9211 */ /* 0x008fe200078810ff */
[----:B------:R2:W-:Y:S01]  /*140e0*/  @!P3 ST.E.64 desc[UR40][R12.64], R114 ;  /* 0x000000720c00b985 */ /* 0x0005e2000c101b28 */
[----:B------:R-:W-:-:S02]  /*140f0*/  SHF.R.S32.HI R32, RZ, 0x1f, R32 ;  /* 0x0000001fff207819 */ /* 0x000fc40000011420 */
[----:B------:R-:W-:Y:S02]  /*14100*/  ISETP.GE.AND P3, PT, R24, UR4, PT ;  /* 0x0000000418007c0c */ /* 0x000fe4000bf66270 */
[----:B------:R-:W-:Y:S01]  /*14110*/  @!P1 LEA.HI.X R15, R28, R4, R32, 0x2, P4 ;  /* 0x000000041c0f9211 */ /* 0x000fe200020f1420 */
[C---:B------:R-:W-:Y:S02]  /*14120*/  VIADD R28, R214.reuse, 0xc8 ;  /* 0x000000c8d61c7836 */ /* 0x040fe40000000000 */
[----:B------:R-:W-:Y:S01]  /*14130*/  VIADD R32, R214, 0xc0 ;  /* 0x000000c0d6207836 */ /* 0x000fe20000000000 */
[-C--:B0-----:R-:W-:Y:S01]  /*14140*/  @!P0 LEA R8, P4, R25, R0.reuse, 0x2 ;  /* 0x0000000019088211 */ /* 0x081fe200078810ff */
[----:B------:R0:W-:Y:S01]  /*14150*/  @!P1 ST.E.64 desc[UR40][R14.64], R118 ;  /* 0x000000760e009985 */ /* 0x0001e2000c101b28 */
[----:B------:R-:W-:Y:S02]  /*14160*/  SHF.R.S32.HI R28, RZ, 0x1f, R28 ;  /* 0x0000001fff1c7819 */ /* 0x000fe4000001141c */
[----:B------:R-:W-:-:S02]  /*14170*/  @!P2 LEA R20, P5, R29, R0, 0x2 ;  /* 0x000000001d14a211 */ /* 0x000fc400078a10ff */
[----:B------:R-:W-:Y:S02]  /*14180*/  SHF.R.S32.HI R32, RZ, 0x1f, R32 ;  /* 0x0000001fff207819 */ /* 0x000fe40000011420 */
[----:B------:R-:W-:Y:S02]  /*14190*/  ISETP.GE.AND P1, PT, R237, UR4, PT ;  /* 0x00000004ed007c0c */ /* 0x000fe4000bf26270 */
[-C--:B------:R-:W-:Y:S01]  /*141a0*/  @!P0 LEA.HI.X R9, R25, R4.reuse, R28, 0x2, P4 ;  /* 0x0000000419098211 */ /* 0x080fe200020f141c */
[----:B------:R-:W-:Y:S01]  /*141b0*/  VIADD R25, R214, 0xd0 ;  /* 0x000000d0d6197836 */ /* 0x000fe20000000000 */
[----:B------:R-:W-:Y:S02]  /*141c0*/  @!P2 LEA.HI.X R21, R29, R4, R32, 0x2, P5 ;  /* 0x000000041d15a211 */ /* 0x000fe400028f1420 */
[----:B------:R-:W-:Y:S02]  /*141d0*/  ISETP.GE.AND P4, PT, R236, UR4, PT ;  /* 0x00000004ec007c0c */ /* 0x000fe4000bf86270 */
[----:B------:R-:W-:Y:S01]  /*141e0*/  SHF.R.S32.HI R25, RZ, 0x1f, R25 ;  /* 0x0000001fff197819 */ /* 0x000fe20000011419 */
[----:B------:R3:W-:Y:S01]  /*141f0*/  @!P2 ST.E.64 desc[UR40][R20.64], R122 ;  /* 0x0000007a1400a985 */ /* 0x0007e2000c101b28 */
[----:B-1----:R-:W-:-:S02]  /*14200*/  @!P3 LEA R10, P5, R24, R0, 0x2 ;  /* 0x00000000180ab211 */ /* 0x002fc400078a10ff */
[----:B------:R-:W-:Y:S01]  /*14210*/  ISETP.GE.AND P2, PT, R235, UR4, PT ;  /* 0x00000004eb007c0c */ /* 0x000fe2000bf46270 */
[----:B------:R1:W-:Y:S01]  /*14220*/  @!P0 ST.E.64 desc[UR40][R8.64], R126 ;  /* 0x0000007e08008985 */ /* 0x0003e2000c101b28 */
[----:B------:R-:W-:Y:S02]  /*14230*/  ISETP.GE.AND P0, PT, R234, UR4, PT ;  /* 0x00000004ea007c0c */ /* 0x000fe4000bf06270 */
[----:B------:R-:W-:Y:S02]  /*14240*/  @!P3 LEA.HI.X R11, R24, R4, R25, 0x2, P5 ;  /* 0x00000004180bb211 */ /* 0x000fe400028f1419 */
[----:B------:R-:W-:Y:S02]  /*14250*/  SHF.R.S32.HI R24, RZ, 0x1f, R237 ;  /* 0x0000001fff187819 */ /* 0x000fe400000114ed */
[-C--:B--2---:R-:W-:Y:S01]  /*14260*/  @!P1 LEA R12, P5, R237, R0.reuse, 0x2 ;  /* 0x00000000ed0c9211 */ /* 0x084fe200078a10ff */
[----:B------:R1:W-:Y:S01]  /*14270*/  @!P3 ST.E.64 desc[UR40][R10.64], R130 ;  /* 0x000000820a00b985 */ /* 0x0003e2000c101b28 */
[----:B0-----:R-:W-:-:S02]  /*14280*/  @!P4 LEA R14, P3, R236, R0, 0x2 ;  /* 0x00000000ec0ec211 */ /* 0x001fc400078610ff */
[----:B------:R-:W-:Y:S02]  /*14290*/  @!P1 LEA.HI.X R13, R237, R4, R24, 0x2, P5 ;  /* 0x00000004ed0d9211 */ /* 0x000fe400028f1418 */
[----:B------:R-:W-:Y:S02]  /*142a0*/  SHF.R.S32.HI R24, RZ, 0x1f, R236 ;  /* 0x0000001fff187819 */ /* 0x000fe400000114ec */
[----:B---3--:R-:W-:Y:S01]  /*142b0*/  @!P2 LEA R20, P5, R235, R0, 0x2 ;  /* 0x00000000eb14a211 */ /* 0x008fe200078a10ff */
[----:B------:R1:W-:Y:S01]  /*142c0*/  @!P1 ST.E.64 desc[UR40][R12.64], R134 ;  /* 0x000000860c009985 */ /* 0x0003e2000c101b28 */
[----:B------:R-:W-:Y:S02]  /*142d0*/  SHF.R.S32.HI R29, RZ, 0x1f, R235 ;  /* 0x0000001fff1d7819 */ /* 0x000fe400000114eb */
[----:B------:R-:W-:Y:S02]  /*142e0*/  @!P4 LEA.HI.X R15, R236, R4, R24, 0x2, P3 ;  /* 0x00000004ec0fc211 */ /* 0x000fe400018f1418 */
[----:B------:R-:W-:-:S02]  /*142f0*/  SHF.R.S32.HI R28, RZ, 0x1f, R234 ;  /* 0x0000001fff1c7819 */ /* 0x000fc400000114ea */
[C---:B------:R-:W-:Y:S01]  /*14300*/  @!P0 LEA R24, P3, R234.reuse, R0, 0x2 ;  /* 0x00000000ea188211 */ /* 0x040fe200078610ff */
[----:B------:R1:W-:Y:S01]  /*14310*/  @!P4 ST.E.64 desc[UR40][R14.64], R138 ;  /* 0x0000008a0e00c985 */ /* 0x0003e2000c101b28 */
[-C--:B------:R-:W-:Y:S02]  /*14320*/  @!P2 LEA.HI.X R21, R235, R4.reuse, R29, 0x2, P5 ;  /* 0x00000004eb15a211 */ /* 0x080fe400028f141d */
        /* <DEDUP_REMOVED lines=10> */
.L_x_4988:
        /* <DEDUP_REMOVED lines=16> */
[----:B------:R-:W0:-:S12]  /*144d0*/  S2R R0, SR_TID.X ;  /* 0x0000000000007919 */ /* 0x000e180000002100 */
[----:B------:R-:W1:Y:S01]  /*144e0*/  @!P2 LDC R223, c[0x0][0xad4] ;  /* 0x0002b500ffdfab82 */ /* 0x000e620000000800 */
[----:B0-----:R-:W-:Y:S01]  /*144f0*/  VIADD R32, R0, 0xffffff80 ;  /* 0xffffff8000207836 */ /* 0x001fe20000000000 */
[----:B-1----:R-:W-:-:S04]  /*14500*/  ISETP.GT.AND P2, PT, R223, 0x1, PT ;  /* 0x00000001df00780c */ /* 0x002fc80003f44270 */
[----:B------:R-:W-:Y:S01]  /*14510*/  ISETP.GT.AND P3, PT, R32, 0x7f, PT ;  /* 0x0000007f2000780c */ /* 0x000fe20003f64270 */
[----:B----4-:R-:W-:-:S12]  /*14520*/  @P1 BRA `(.L_x_5006) ;  /* 0x0000000000101947 */ /* 0x010fd80003800000 */
[----:B------:R-:W-:Y:S05]  /*14530*/  @!P0 BRA `(.L_x_5006) ;  /* 0x00000000000c8947 */ /* 0x000fea0003800000 */
[----:B------:R-:W4:Y:S04]  /*14540*/  LDG.E R11, desc[UR40][R8.64] ;  /* 0x00000028080b7981 */ /* 0x000f28000c1e1900 */
[----:B-----5:R-:W4:Y:S02]  /*14550*/  LDG.E R26, desc[UR40][R8.64+0x4] ;  /* 0x00000428081a7981 */ /* 0x020f24000c1e1900 */
[----:B----4-:R-:W-:-:S07]  /*14560*/  IMAD.IADD R26, R26, 0x1, -R11 ;  /* 0x000000011a1a7824 */ /* 0x010fce00078e0a0b */
.L_x_5006:
[----:B------:R-:W4:Y:S01]  /*14570*/  LDL.LU R0, [R1+0x64] ;  /* 0x0000640001007983 */ /* 0x000f220000300800 */
[----:B------:R-:W-:Y:S01]  /*14580*/  BSSY B1, `(.L_x_5007) ;  /* 0x0000036000017945 */ /* 0x000fe20003800000 */
[----:B------:R-:W-:Y:S02]  /*14590*/  SEL R31, R224, RZ, !P0 ;  /* 0x000000ffe01f7207 */ /* 0x000fe40004000000 */
[----:B-----5:R-:W-:Y:S02]  /*145a0*/  SHF.R.S32.HI R28, RZ, 0x1f, R3 ;  /* 0x0000001fff1c7819 */ /* 0x020fe40000011403 */
[----:B----4-:R-:W-:Y:S01]  /*145b0*/  SEL R30, R0, RZ, !P0 ;  /* 0x000000ff001e7207 */ /* 0x010fe20004000000 */
[----:B------:R-:W-:Y:S06]  /*145c0*/  @P3 BRA `(.L_x_5008) ;  /* 0x0000000000c43947 */ /* 0x000fec0003800000 */
[----:B------:R-:W0:Y:S01]  /*145d0*/  S2R R33, SR_TID.X ;  /* 0x0000000000217919 */ /* 0x000e220000002100 */
[----:B------:R-:W1:Y:S02]  /*145e0*/  LDC R35, c[0x0][0xbe8] ;  /* 0x0002fa00ff237b82 */ /* 0x000e640000000800 */
[----:B-1----:R-:W-:Y:S01]  /*145f0*/  IMAD R0, R26, R35, RZ ;  /* 0x000000231a007224 */ /* 0x002fe200078e02ff */
[----:B0-----:R-:W-:-:S04]  /*14600*/  IADD3 R33, R210, -0x80, R33 ;  /* 0xffffff80d2217810 */ /* 0x001fc80007ffe021 */
[----:B------:R-:W-:-:S13]  /*14610*/  ISETP.GE.AND P0, PT, R33, R0, PT ;  /* 0x000000002100720c */ /* 0x000fda0003f06270 */
[----:B------:R-:W-:Y:S05]  /*14620*/  @P0 BRA `(.L_x_5008) ;  /* 0x0000000000ac0947 */ /* 0x000fea0003800000 */
[----:B---3--:R-:W-:Y:S01]  /*14630*/  IMAD.MOV.U32 R4, RZ, RZ, 0x9b8 ;  /* 0x000009b8ff047424 */ /* 0x008fe200078e00ff */
[----:B------:R-:W-:Y:S01]  /*14640*/  ISETP.GT.AND P0, PT, R223, 0x1, PT ;  /* 0x00000001df00780c */ /* 0x000fe20003f04270 */
[----:B------:R-:W0:Y:S01]  /*14650*/  LDC.64 R8, c[0x0][0xba8] ;  /* 0x0002ea00ff087b82 */ /* 0x000e220000000a00 */
[----:B------:R-:W-:Y:S01]  /*14660*/  ISETP.NE.AND P1, PT, R35, 0x1, PT ;  /* 0x000000012300780c */ /* 0x000fe20003f25270 */
[----:B------:R-:W-:Y:S01]  /*14670*/  IMAD.MOV.U32 R27, RZ, RZ, R33 ;  /* 0x000000ffff1b7224 */ /* 0x000fe200078e0021 */
[----:B------:R-:W-:Y:S02]  /*14680*/  SEL R4, R4, 0x978, P0 ;  /* 0x0000097804047807 */ /* 0x000fe40000000000 */
[----:B------:R-:W-:-:S03]  /*14690*/  SEL R231, R231, RZ, P0 ;  /* 0x000000ffe7e77207 */ /* 0x000fc60000000000 */
[----:B------:R-:W1:Y:S08]  /*146a0*/  LDC.64 R20, c[0x0][R4+0x220] ;  /* 0x0000880004147b82 */ /* 0x000e700000000a00 */
[----:B------:R-:W3:Y:S08]  /*146b0*/  LDC.64 R24, c[0x0][R4+0x218] ;  /* 0x0000860004187b82 */ /* 0x000ef00000000a00 */
[----:B------:R-:W4:Y:S08]  /*146c0*/  LDC.64 R12, c[0x0][R4+0x228] ;  /* 0x00008a00040c7b82 */ /* 0x000f300000000a00 */
[----:B------:R-:W5:Y:S08]  /*146d0*/  LDC.64 R10, c[0x0][R4+0x210] ;  /* 0x00008400040a7b82 */ /* 0x000f700000000a00 */
[----:B------:R-:W2:Y:S08]  /*146e0*/  @P1 LDC R0, c[0x0][0xbec] ;  /* 0x0002fb00ff001b82 */ /* 0x000eb00000000800 */
[----:B------:R-:W4:Y:S01]  /*146f0*/  @P1 LDC R37, c[0x0][0xbf0] ;  /* 0x0002fc00ff251b82 */ /* 0x000f220000000800 */
[----:B-1----:R-:W-:-:S07]  /*14700*/  IMAD R21, R21, R31, RZ ;  /* 0x0000001f15157224 */ /* 0x002fce00078e02ff */
[----:B0-----:R-:W0:Y:S01]  /*14710*/  @!P0 LDC R8, c[0x0][0xb50] ;  /* 0x0002d400ff088b82 */ /* 0x001e220000000800 */
[----:B------:R-:W-:-:S04]  /*14720*/  IMAD.WIDE.U32 R14, R20, R31, RZ ;  /* 0x0000001f140e7225 */ /* 0x000fc800078e00ff */
[----:B------:R-:W-:Y:S02]  /*14730*/  IMAD R21, R20, R30, R21 ;  /* 0x0000001e14157224 */ /* 0x000fe400078e0215 */
[----:B--2---:R-:W-:Y:S01]  /*14740*/  @P1 IMAD.HI.U32 R0, R33, R0, RZ ;  /* 0x0000000021001227 */ /* 0x004fe200078e00ff */
[----:B------:R-:W1:Y:S03]  /*14750*/  @!P0 LDC R9, c[0x0][0xb54] ;  /* 0x0002d500ff098b82 */ /* 0x000e660000000800 */
[-C--:B---3--:R-:W-:Y:S02]  /*14760*/  IMAD R29, R25, R222.reuse, RZ ;  /* 0x000000de191d7224 */ /* 0x088fe400078e02ff */
[----:B------:R-:W-:Y:S01]  /*14770*/  IMAD.WIDE.U32 R24, R24, R222, RZ ;  /* 0x000000de18187225 */ /* 0x000fe200078e00ff */
[----:B----4-:R-:W-:-:S03]  /*14780*/  @P1 SHF.R.U32.HI R27, RZ, R37, R0 ;  /* 0x00000025ff1b1219 */ /* 0x010fc60000011600 */
        /* <DEDUP_REMOVED lines=12> */
[----:B-----5:R-:W-:Y:S01]  /*14850*/  IMAD R0, R11, R15, RZ ;  /* 0x0000000f0b007224 */ /* 0x020fe200078e02ff */
[----:B------:R-:W-:-:S05]  /*14860*/  SHF.R.S32.HI R21, RZ, 0x1f, R15 ;  /* 0x0000001fff157819 */ /* 0x000fca000001140f */
[C---:B------:R-:W-:Y:S02]  /*14870*/  IMAD R21, R10.reuse, R21, R0 ;  /* 0x000000150a157224 */ /* 0x040fe400078e0200 */
[----:B------:R-:W-:-:S04]  /*14880*/  IMAD.WIDE.U32 R10, R10, R15, R12 ;  /* 0x0000000f0a0a7225 */ /* 0x000fc800078e000c */
[----:B------:R-:W-:Y:S01]  /*14890*/  IMAD.IADD R0, R11, 0x1, R21 ;  /* 0x000000010b007824 */ /* 0x000fe200078e0215 */
[----:B0-----:R-:W-:Y:S01]  /*148a0*/  LEA R8, P0, R10, R8, 0x2 ;  /* 0x000000080a087211 */ /* 0x001fe200078010ff */
[----:B------:R-:W-:-:S03]  /*148b0*/  IMAD.MOV.U32 R11, RZ, RZ, -0x800000 ;  /* 0xff800000ff0b7424 */ /* 0x000fc600078e00ff */
[----:B-1----:R-:W-:-:S05]  /*148c0*/  LEA.HI.X R9, R10, R9, R0, 0x2, P0 ;  /* 0x000000090a097211 */ /* 0x002fca00000f1400 */
[----:B------:R0:W-:Y:S04]  /*148d0*/  STG.E desc[UR40][R8.64], R11 ;  /* 0x0000000b08007986 */ /* 0x0001e8000c101928 */
.L_x_5008:
[----:B------:R-:W-:Y:S05]  /*148e0*/  BSYNC B1 ;  /* 0x0000000000017941 */ /* 0x000fea0003800000 */
.L_x_5007:
[----:B------:R-:W-:Y:S05]  /*148f0*/  @P2 BRA `(.L_x_5001) ;  /* 0x0000000800842947 */ /* 0x000fea0003800000 */
[----:B------:R-:W1:Y:S01]  /*14900*/  LDC R21, c[0x0][0xbe8] ;  /* 0x0002fa00ff157b82 */ /* 0x000e620000000800 */
[----:B0-----:R-:W-:Y:S01]  /*14910*/  SHF.R.S32.HI R9, RZ, 0x1f, R32 ;  /* 0x0000001fff097819 */ /* 0x001fe20000011420 */
        /* <DEDUP_REMOVED lines=9> */
[----:B------:R-:W-:-:S03]  /*149b0*/  IMAD.IADD R9, R9, 0x1, R11 ;  /* 0x0000000109097824 */ /* 0x000fc600078e020b */
[----:B------:R-:W-:Y:S01]  /*149c0*/  LEA R3, R32, R25, 0x5 ;  /* 0x0000001920037211 */ /* 0x000fe200078e28ff */
[----:B------:R-:W-:Y:S01]  /*149d0*/  IMAD.WIDE.U32 R8, R222, UR4, R8 ;  /* 0x00000004de087c25 */ /* 0x000fe2000f8e0008 */
[----:B-1----:R-:W-:-:S03]  /*149e0*/  ISETP.NE.AND P0, PT, R21, 0x1, PT ;  /* 0x000000011500780c */ /* 0x002fc60003f05270 */
[----:B------:R-:W-:Y:S02]  /*149f0*/  IMAD.IADD R13, R210, 0x1, R3 ;  /* 0x00000001d20d7824 */ /* 0x000fe400078e0203 */
[----:B------:R-:W-:Y:S01]  /*14a00*/  IMAD R9, R222, UR5, R9 ;  /* 0x00000005de097c24 */ /* 0x000fe2000f8e0209 */
[----:B------:R-:W-:Y:S01]  /*14a10*/  ULDC.64 UR4, c[0x0][0xaf0] ;  /* 0x0002bc0000047ab9 */ /* 0x000fe20000000a00 */
[----:B------:R-:W-:Y:S02]  /*14a20*/  IMAD.MOV.U32 R3, RZ, RZ, R13 ;  /* 0x000000ffff037224 */ /* 0x000fe400078e000d */
[----:B------:R-:W-:-:S04]  /*14a30*/  IMAD.WIDE.U32 R8, R31, UR4, R8 ;  /* 0x000000041f087c25 */ /* 0x000fc8000f8e0008 */
[----:B---3--:R-:W0:Y:S08]  /*14a40*/  @P0 LDC R4, c[0x0][0xbec] ;  /* 0x0002fb00ff040b82 */ /* 0x008e300000000800 */
        /* <DEDUP_REMOVED lines=24> */
[----:B------:R-:W-:-:S05]  /*14bd0*/  VIADD R9, R209, 0xc0 ;  /* 0x000000c0d1097836 */ /* 0x000fca0000000000 */
[----:B------:R-:W-:Y:S01]  /*14be0*/  SHF.R.S32.HI R10, RZ, 0x1f, R9 ;  /* 0x0000001fff0a7819 */ /* 0x000fe20000011409 */
[----:B------:R-:W-:Y:S06]  /*14bf0*/  BRA.DIV UR4, `(.L_x_5009) ;  /* 0x000000a204807947 */ /* 0x000fec000b800000 */
[----:B------:R0:W1:Y:S04]  /*14c00*/  SHFL.IDX PT, R0, R4, RZ, 0x181f ;  /* 0x00181fff04007589 */ /* 0x00006800000e0000 */
[----:B------:R0:W3:Y:S02]  /*14c10*/  SHFL.IDX PT, R14, R3, RZ, 0x181f ;  /* 0x00181fff030e7589 */ /* 0x0000e400000e0000 */
.L_x_5239:
        /* <DEDUP_REMOVED lines=12> */
[CC--:B---3--:R-:W-:Y:S02]  /*14ce0*/  @!P3 LEA R12, P5, R209.reuse, R14.reuse, 0x1 ;  /* 0x0000000ed10cb211 */ /* 0x0c8fe400078a08ff */
[C---:B------:R-:W-:Y:S02]  /*14cf0*/  @!P2 LEA R24, P4, R220.reuse, R14, 0x1 ;  /* 0x0000000edc18a211 */ /* 0x040fe400078808ff */
[----:B-1----:R-:W-:Y:S02]  /*14d00*/  @!P3 LEA.HI.X R13, R209, R0, R8, 0x1, P5 ;  /* 0x00000000d10db211 */ /* 0x002fe400028f0c08 */
        /* <DEDUP_REMOVED lines=10> */
.L_x_5011:
[----:B------:R-:W-:Y:S05]  /*14db0*/  BSYNC B1 ;  /* 0x0000000000017941 */ /* 0x000fea0003800000 */
.L_x_5010:
[----:B------:R-:W-:-:S03]  /*14dc0*/  UMOV UR4, 0xffffffff ;  /* 0xffffffff00047882 */ /* 0x000fc60000000000 */
[----:B------:R-:W-:Y:S05]  /*14dd0*/  BRA.DIV UR4, `(.L_x_5012) ;  /* 0x000000a2043c7947 */ /* 0x000fea000b800000 */
[----:B-1----:R1:W0:Y:S04]  /*14de0*/  SHFL.IDX PT, R0, R4, 0x1, 0x181f ;  /* 0x00381f0004007f89 */ /* 0x00222800000e0000 */
[----:B---34-:R1:W3:Y:S02]  /*14df0*/  SHFL.IDX PT, R14, R3, 0x1, 0x181f ;  /* 0x00381f00030e7f89 */ /* 0x0182e400000e0000 */
.L_x_5243:
        /* <DEDUP_REMOVED lines=24> */
.L_x_5014:
[----:B------:R-:W-:Y:S05]  /*14f80*/  BSYNC B1 ;  /* 0x0000000000017941 */ /* 0x000fea0003800000 */
.L_x_5013:
[----:B------:R-:W-:-:S03]  /*14f90*/  UMOV UR4, 0xffffffff ;  /* 0xffffffff00047882 */ /* 0x000fc60000000000 */
[----:B------:R-:W-:Y:S05]  /*14fa0*/  BRA.DIV UR4, `(.L_x_5015) ;  /* 0x000000a204107947 */ /* 0x000fea000b800000 */
[----:B0-----:R0:W0:Y:S04]  /*14fb0*/  SHFL.IDX PT, R0, R4, 0x2, 0x181f ;  /* 0x00581f0004007f89 */ /* 0x00102800000e0000 */
[----:B---34-:R3:W4:Y:S02]  /*14fc0*/  SHFL.IDX PT, R14, R3, 0x2, 0x181f ;  /* 0x00581f00030e7f89 */ /* 0x01872400000e0000 */
.L_x_5247:
        /* <DEDUP_REMOVED lines=24> */
.L_x_5017:
[----:B------:R-:W-:Y:S05]  /*15150*/  BSYNC B1 ;  /* 0x0000000000017941 */ /* 0x000fea0003800000 */
.L_x_5016:
[----:B------:R-:W-:-:S03]  /*15160*/  UMOV UR4, 0xffffffff ;  /* 0xffffffff00047882 */ /* 0x000fc60000000000 */
[----:B------:R-:W-:Y:S05]  /*15170*/  BRA.DIV UR4, `(.L_x_5018) ;  /* 0x0000009e04e47947 */ /* 0x000fea000b800000 */
[----:B0-----:R0:W0:Y:S04]  /*15180*/  SHFL.IDX PT, R0, R4, 0x3, 0x181f ;  /* 0x00781f0004007f89 */ /* 0x00102800000e0000 */
[----:B----4-:R4:W0:Y:S02]  /*15190*/  SHFL.IDX PT, R14, R3, 0x3, 0x181f ;  /* 0x00781f00030e7f89 */ /* 0x01082400000e0000 */
.L_x_5251:
[----:B-1-34-:R-:W-:-:S05]  /*151a0*/  VIADD R3, R210, 0x60 ;  /* 0x00000060d2037836 */ /* 0x01afca0000000000 */
[----:B------:R-:W-:-:S13]  /*151b0*/  ISETP.GE.AND P0, PT, R3, R21, PT ;  /* 0x000000150300720c */ /* 0x000fda0003f06270 */
[----:B------:R-:W-:Y:S05]  /*151c0*/  @P0 BRA `(.L_x_5001) ;  /* 0x0000000000500947 */ /* 0x000fea0003800000 */
[----:B------:R-:W-:Y:S01]  /*151d0*/  ULDC UR4, c[0x0][0xac8] ;  /* 0x0002b20000047ab9 */ /* 0x000fe20000000800 */
[----:B0-----:R-:W-:Y:S02]  /*151e0*/  SHF.R.S32.HI R4, RZ, 0x1f, R209 ;  /* 0x0000001fff047819 */ /* 0x001fe400000114d1 */
        /* <DEDUP_REMOVED lines=18> */
.L_x_5001:
[----:B------:R-:W-:Y:S05]  /*15310*/  BSYNC B0 ;  /* 0x0000000000007941 */ /* 0x000fea0003800000 */
.L_x_4987:
[----:B------:R-:W-:Y:S02]  /*15320*/  ULDC UR4, c[0x0][0xc3c] ;  /* 0x00030f0000047ab9 */ /* 0x000fe40000000800 */
[----:B---3--:R-:W-:-:S13]  /*15330*/  ISETP.GE.AND P0, PT, R7, UR4, PT ;  /* 0x0000000407007c0c */ /* 0x008fda000bf06270 */
[----:B------:R-:W-:Y:S05]  /*15340*/  @!P0 BRA `(.L_x_5019) ;  /* 0xfffffec000288947 */ /* 0x000fea000383ffff */
[----:B------:R-:W-:Y:S05]  /*15350*/  BRA `(.L_x_4859) ;  /* 0x0000008400b07947 */ /* 0x000fea0003800000 */
.L_x_4857:
        /* <DEDUP_REMOVED lines=18> */
.L_x_5020:
        /* <DEDUP_REMOVED lines=43> */
.L_x_5024:
        /* <DEDUP_REMOVED lines=39> */
.L_x_5022:
        /* <DEDUP_REMOVED lines=12> */
.L_x_5025:
[----:B---34-:R-:W-:Y:S01]  /*15a60*/  IMAD R2, R3, UR5, R10 ;  /* 0x0000000503027c24 */ /* 0x018fe2000f8e020a */
[----:B------:R-:W-:Y:S02]  /*15a70*/  IADD3 R14, R9, UR4, RZ ;  /* 0x00000004090e7c10 */ /* 0x000fe4000fffe0ff */
[----:B-1----:R-:W-:Y:S02]  /*15a80*/  ISETP.NE.AND P0, PT, R8, 0x1, PT ;  /* 0x000000010800780c */ /* 0x002fe40003f05270 */
[----:B------:R1:W-:Y:S01]  /*15a90*/  STL [R1], R2 ;  /* 0x0000000201007387 */ /* 0x0003e20000100800 */
[----:B------:R-:W-:-:S03]  /*15aa0*/  IADD3 R5, -R2, UR6, RZ ;  /* 0x0000000602057c10 */ /* 0x000fc6000fffe1ff */
[----:B------:R1:W-:Y:S07]  /*15ab0*/  STL [R1+0xc], R14 ;  /* 0x00000c0e01007387 */ /* 0x0003ee0000100800 */
        /* <DEDUP_REMOVED lines=57> */
.L_x_5026:
        /* <DEDUP_REMOVED lines=49> */
[-C--:B------:R-:W-:Y:S01]  /*16160*/  @!P1 IADD3 R3, R3, -R10.reuse, RZ ;  /* 0x8000000a03039210 */ /* 0x080fe20007ffe0ff */
        /* <DEDUP_REMOVED lines=11> */
.L_x_5027:
[----:B01----:R-:W-:-:S05]  /*16220*/  LOP3.LUT R3, RZ, R2, RZ, 0x33, !PT ;  /* 0x00000002ff037212 */ /* 0x003fca00078e33ff */
[----:B------:R-:W-:-:S05]  /*16230*/  IMAD.IADD R2, R4, 0x1, R3 ;  /* 0x0000000104027824 */ /* 0x000fca00078e0203 */
[----:B------:R1:W-:Y:S01]  /*16240*/  STL [R1+0x4], R2 ;  /* 0x0000040201007387 */ /* 0x0003e20000100800 */
[----:B------:R-:W-:Y:S05]  /*16250*/  BRA `(.L_x_5028) ;  /* 0x0000000000107947 */ /* 0x000fea0003800000 */
.L_x_5023:
[----:B------:R-:W-:Y:S01]  /*16260*/  IMAD.U32 R2, RZ, RZ, UR6 ;  /* 0x00000006ff027e24 */ /* 0x000fe2000f8e00ff */
[----:B------:R0:W-:Y:S04]  /*16270*/  STL [R1+0x4], RZ ;  /* 0x000004ff01007387 */ /* 0x0001e80000100800 */
[----:B------:R0:W-:Y:S04]  /*16280*/  STL [R1+0x8], RZ ;  /* 0x000008ff01007387 */ /* 0x0001e80000100800 */
[----:B------:R0:W-:Y:S02]  /*16290*/  STL [R1], R2 ;  /* 0x0000000201007387 */ /* 0x0001e40000100800 */
.L_x_5028:
        /* <DEDUP_REMOVED lines=10> */
.L_x_5021:
        /* <DEDUP_REMOVED lines=9> */
[C---:B---3--:R-:W-:Y:S01]  /*163d0*/  IMAD.SHL.U32 R0, R6.reuse, 0x8, RZ ;  /* 0x0000000806007824 */ /* 0x048fe200078e00ff */
        /* <DEDUP_REMOVED lines=22> */
.L_x_5173:
[----:B0-2---:R-:W2:Y:S01]  /*16540*/  LDL R0, [R1+0xc] ;  /* 0x00000c0001007983 */ /* 0x005ea20000100800 */
[----:B-1----:R-:W2:Y:S01]  /*16550*/  LDC.64 R2, c[0x0][0xc88] ;  /* 0x00032200ff027b82 */ /* 0x002ea20000000a00 */
[----:B------:R-:W-:Y:S05]  /*16560*/  YIELD ;  /* 0x0000000000007946 */ /* 0x000fea0003800000 */
[----:B------:R-:W-:Y:S01]  /*16570*/  ULDC.64 UR4, c[0x0][0xa28] ;  /* 0x00028a0000047ab9 */ /* 0x000fe20000000a00 */
[----:B------:R-:W-:Y:S02]  /*16580*/  CS2R R8, SRZ ;  /* 0x0000000000087805 */ /* 0x000fe4000001ff00 */
[----:B------:R-:W-:Y:S01]  /*16590*/  ISETP.NE.U32.AND P0, PT, RZ, UR4, PT ;  /* 0x00000004ff007c0c */ /* 0x000fe2000bf05070 */
[----:B------:R-:W-:Y:S01]  /*165a0*/  ULDC.64 UR10, c[0x0][0xa18] ;  /* 0x00028600000a7ab9 */ /* 0x000fe20000000a00 */
[----:B------:R-:W-:Y:S01]  /*165b0*/  ULDC.64 UR8, c[0x0][0xa10] ;  /* 0x0002840000087ab9 */ /* 0x000fe20000000a00 */
[----:B------:R-:W-:Y:S01]  /*165c0*/  ULDC.64 UR6, c[0x0][0xa08] ;  /* 0x0002820000067ab9 */ /* 0x000fe20000000a00 */
[----:B--2---:R-:W-:-:S05]  /*165d0*/  IMAD.WIDE R2, R0, 0x4, R2 ;  /* 0x0000000400027825 */ /* 0x004fca00078e0202 */
        /* <DEDUP_REMOVED lines=22> */
[----:B------:R-:W-:Y:S02]  /*16740*/  IADD3.X R3, R15, UR5, RZ, P4, !PT ;  /* 0x000000050f037c10 */ /* 0x000fe4000a7fe4ff */
        /* <DEDUP_REMOVED lines=9> */
[----:B------:R0:W5:Y:S04]  /*167e0*/  @P0 LDG.E R12, desc[UR40][R6.64] ;  /* 0x00000028060c0981 */ /* 0x000168000c1e1900 */
[----:B------:R0:W5:Y:S04]  /*167f0*/  @P1 LDG.E R0, desc[UR40][R4.64] ;  /* 0x0000002804001981 */ /* 0x000168000c1e1900 */
        /* <DEDUP_REMOVED lines=14> */
[----:B-1----:R-:W-:Y:S01]  /*168e0*/  IMAD.U32 R9, RZ, RZ, UR4 ;  /* 0x00000004ff097e24 */ /* 0x002fe2000f8e00ff */
[----:B0-----:R-:W-:Y:S06]  /*168f0*/  @P3 BRA `(.L_x_5030) ;  /* 0x0000000000143947 */ /* 0x001fec0003800000 */
[----:B------:R-:W-:Y:S05]  /*16900*/  @!P2 BRA `(.L_x_5030) ;  /* 0x000000000010a947 */ /* 0x000fea0003800000 */
[----:B------:R-:W2:Y:S04]  /*16910*/  LDG.E R10, desc[UR40][R2.64] ;  /* 0x00000028020a7981 */ /* 0x000ea8000c1e1900 */
[----:B------:R-:W2:Y:S02]  /*16920*/  LDG.E R2, desc[UR40][R2.64+0x4] ;  /* 0x0000042802027981 */ /* 0x000ea4000c1e1900 */
[----:B--2--5:R-:W-:-:S05]  /*16930*/  IMAD.IADD R14, R2, 0x1, -R10 ;  /* 0x00000001020e7824 */ /* 0x024fca00078e0a0a */
[----:B------:R0:W-:Y:S02]  /*16940*/  STL [R1+0x48], R14 ;  /* 0x0000480e01007387 */ /* 0x0001e40000100800 */
.L_x_5030:
[----:B------:R-:W2:Y:S01]  /*16950*/  LDL.LU R3, [R1+0x8] ;  /* 0x0000080001037983 */ /* 0x000ea20000300800 */
[----:B------:R-:W-:Y:S02]  /*16960*/  ULDC.64 UR4, c[0x0][0xa20] ;  /* 0x0002880000047ab9 */ /* 0x000fe40000000a00 */
[----:B------:R-:W-:Y:S01]  /*16970*/  ISETP.NE.U32.AND P2, PT, RZ, UR4, PT ;  /* 0x00000004ff007c0c */ /* 0x000fe2000bf45070 */
[----:B------:R1:W-:Y:S03]  /*16980*/  STL [R1+0x8], R13 ;  /* 0x0000080d01007387 */ /* 0x0003e60000100800 */
[----:B------:R-:W-:Y:S02]  /*16990*/  ISETP.NE.AND.EX P2, PT, RZ, UR5, PT, P2 ;  /* 0x00000005ff007c0c */ /* 0x000fe4000bf45320 */
[C---:B--2---:R-:W-:Y:S02]  /*169a0*/  LOP3.LUT R10, R3.reuse, 0xff000000, RZ, 0xc0, !PT ;  /* 0xff000000030a7812 */ /* 0x044fe400078ec0ff */
[----:B------:R-:W-:-:S02]  /*169b0*/  LOP3.LUT R2, R3, 0xff0000, RZ, 0xc0, !PT ;  /* 0x00ff000003027812 */ /* 0x000fc400078ec0ff */
        /* <DEDUP_REMOVED lines=10> */
.L_x_5031:
[----:B------:R-:W-:Y:S05]  /*16a60*/  @!P0 BRA `(.L_x_5032) ;  /* 0x00000000000c8947 */ /* 0x000fea0003800000 */
[----:B------:R-:W2:Y:S04]  /*16a70*/  LDG.E R9, desc[UR40][R6.64] ;  /* 0x0000002806097981 */ /* 0x000ea8000c1e1900 */
[----:B------:R-:W2:Y:S02]  /*16a80*/  LDG.E R6, desc[UR40][R6.64+0x4] ;  /* 0x0000042806067981 */ /* 0x000ea4000c1e1900 */
[----:B--2---:R-:W-:-:S07]  /*16a90*/  IMAD.IADD R9, R6, 0x1, -R9 ;  /* 0x0000000106097824 */ /* 0x004fce00078e0a09 */
.L_x_5032:
[----:B------:R-:W2:Y:S01]  /*16aa0*/  LDL R7, [R1+0x4] ;  /* 0x0000040001077983 */ /* 0x000ea20000100800 */
[----:B-1----:R-:W1:Y:S03]  /*16ab0*/  LDC R3, c[0x0][0x448] ;  /* 0x00011200ff037b82 */ /* 0x002e660000000800 */
[----:B------:R-:W3:Y:S04]  /*16ac0*/  @P1 LDG.E R2, desc[UR40][R4.64] ;  /* 0x0000002804021981 */ /* 0x000ee8000c1e1900 */
[----:B------:R4:W3:Y:S01]  /*16ad0*/  @P1 LDG.E R4, desc[UR40][R4.64+0x4] ;  /* 0x0000042804041981 */ /* 0x0008e2000c1e1900 */
[----:B------:R-:W-:Y:S01]  /*16ae0*/  LOP3.LUT R12, R10, 0xff, RZ, 0xc0, !PT ;  /* 0x000000ff0a0c7812 */ /* 0x000fe200078ec0ff */
[----:B------:R-:W-:Y:S01]  /*16af0*/  BSSY B0, `(.L_x_5033) ;  /* 0x0000037000007945 */ /* 0x000fe20003800000 */
[----:B------:R-:W-:-:S03]  /*16b00*/  SHF.R.U32.HI R10, RZ, 0x10, R10 ;  /* 0x00000010ff0a7819 */ /* 0x000fc6000001160a */
[----:B------:R0:W-:Y:S01]  /*16b10*/  STL [R1+0x60], R12 ;  /* 0x0000600c01007387 */ /* 0x0001e20000100800 */
[----:B-1----:R-:W-:-:S13]  /*16b20*/  ISETP.NE.AND P0, PT, R3, 0x1, PT ;  /* 0x000000010300780c */ /* 0x002fda0003f05270 */
[----:B----4-:R-:W1:Y:S08]  /*16b30*/  @P0 LDC R5, c[0x0][0x44c] ;  /* 0x00011300ff050b82 */ /* 0x010e700000000800 */
[----:B------:R-:W4:Y:S01]  /*16b40*/  @P0 LDC R6, c[0x0][0x450] ;  /* 0x00011400ff060b82 */ /* 0x000f220000000800 */
[----:B--2---:R-:W-:Y:S02]  /*16b50*/  IMAD.SHL.U32 R3, R7, 0x80, RZ ;  /* 0x0000008007037824 */ /* 0x004fe400078e00ff */
[----:B-----5:R-:W-:-:S02]  /*16b60*/  IMAD.IADD R7, R9, 0x1, -R8 ;  /* 0x0000000109077824 */ /* 0x020fc400078e0a08 */
[----:B------:R-:W-:Y:S02]  /*16b70*/  VIADD R3, R3, 0x7f ;  /* 0x0000007f03037836 */ /* 0x000fe40000000000 */
[----:B---3--:R-:W-:Y:S02]  /*16b80*/  @P1 IMAD.IADD R11, R4, 0x1, -R2 ;  /* 0x00000001040b1824 */ /* 0x008fe400078e0a02 */
[----:B-1----:R-:W-:-:S05]  /*16b90*/  @P0 IMAD.HI.U32 R2, R3, R5, RZ ;  /* 0x0000000503020227 */ /* 0x002fca00078e00ff */
[----:B----4-:R-:W-:Y:S01]  /*16ba0*/  @P0 SHF.R.U32.HI R3, RZ, R6, R2 ;  /* 0x00000006ff030219 */ /* 0x010fe20000011602 */
[----:B------:R-:W-:-:S04]  /*16bb0*/  IMAD.IADD R2, R7, 0x1, R11 ;  /* 0x0000000107027824 */ /* 0x000fc800078e020b */
[C---:B------:R-:W-:Y:S01]  /*16bc0*/  VIADD R4, R2.reuse, 0x5f ;  /* 0x0000005f02047836 */ /* 0x040fe20000000000 */
[----:B------:R-:W-:-:S03]  /*16bd0*/  IADD3 R21, R2, 0x60, -R14 ;  /* 0x0000006002157810 */ /* 0x000fc60007ffe80e */
[----:B------:R-:W-:-:S04]  /*16be0*/  IMAD.HI R2, R4, 0x2aaaaaab, RZ ;  /* 0x2aaaaaab04027827 */ /* 0x000fc800078e02ff */
[----:B------:R-:W-:Y:S01]  /*16bf0*/  IMAD.IADD R3, R21, 0x1, R3 ;  /* 0x0000000115037824 */ /* 0x000fe200078e0203 */
[----:B------:R-:W-:Y:S01]  /*16c00*/  SHF.R.U32.HI R20, RZ, 0x1f, R2 ;  /* 0x0000001fff147819 */ /* 0x000fe20000011602 */
[----:B------:R-:W-:Y:S02]  /*16c10*/  IMAD.MOV.U32 R4, RZ, RZ, RZ ;  /* 0x000000ffff047224 */ /* 0x000fe400078e00ff */
[----:B------:R-:W-:Y:S01]  /*16c20*/  IMAD.HI R3, R3, 0x2aaaaaab, RZ ;  /* 0x2aaaaaab03037827 */ /* 0x000fe200078e02ff */
[----:B------:R-:W-:-:S04]  /*16c30*/  LEA.HI.SX32 R20, R2, R20, 0x1c ;  /* 0x0000001402147211 */ /* 0x000fc800078fe2ff */
[----:B------:R-:W-:-:S04]  /*16c40*/  SHF.R.U32.HI R6, RZ, 0x1f, R3 ;  /* 0x0000001fff067819 */ /* 0x000fc80000011603 */
[----:B------:R-:W-:-:S04]  /*16c50*/  LEA.HI.SX32 R6, R3, R6, 0x1c ;  /* 0x0000000603067211 */ /* 0x000fc800078fe2ff */
[----:B------:R-:W-:-:S04]  /*16c60*/  VIMNMX R6, R20, R6, PT ;  /* 0x0000000614067248 */ /* 0x000fc80003fe0100 */
[----:B------:R-:W-:-:S13]  /*16c70*/  ISETP.GE.AND P0, PT, R6, 0x1, PT ;  /* 0x000000010600780c */ /* 0x000fda0003f06270 */
[----:B0-----:R-:W-:Y:S05]  /*16c80*/  @!P0 BRA `(.L_x_5034) ;  /* 0x0000000000748947 */ /* 0x001fea0003800000 */
[----:B------:R-:W-:Y:S01]  /*16c90*/  ISETP.NE.AND P0, PT, R10, RZ, PT ;  /* 0x000000ff0a00720c */ /* 0x000fe20003f05270 */
[----:B------:R-:W-:-:S03]  /*16ca0*/  ULDC UR4, c[0x0][0x9f0] ;  /* 0x00027c0000047ab9 */ /* 0x000fc60000000800 */
[----:B------:R-:W-:-:S04]  /*16cb0*/  SEL R2, R10, UR4, P0 ;  /* 0x000000040a027c07 */ /* 0x000fc80008000000 */
[----:B------:R-:W-:Y:S02]  /*16cc0*/  IABS R3, R2 ;  /* 0x0000000200037213 */ /* 0x000fe40000000000 */
[----:B------:R-:W-:Y:S02]  /*16cd0*/  IADD3 R8, R2, -0x1, R6 ;  /* 0xffffffff02087810 */ /* 0x000fe40007ffe006 */
[----:B------:R-:W0:Y:S08]  /*16ce0*/  I2F.RP R4, R3 ;  /* 0x0000000300047306 */ /* 0x000e300000209400 */
[----:B0-----:R-:W0:Y:S02]  /*16cf0*/  MUFU.RCP R4, R4 ;  /* 0x0000000400047308 */ /* 0x001e240000001000 */
[----:B0-----:R-:W-:-:S06]  /*16d00*/  VIADD R4, R4, 0xffffffe ;  /* 0x0ffffffe04047836 */ /* 0x001fcc0000000000 */
[----:B------:R0:W1:Y:S02]  /*16d10*/  F2I.FTZ.U32.TRUNC.NTZ R5, R4 ;  /* 0x0000000400057305 */ /* 0x000064000021f000 */
[----:B0-----:R-:W-:-:S04]  /*16d20*/  LOP3.LUT R4, R8, R2, RZ, 0x3c, !PT ;  /* 0x0000000208047212 */ /* 0x001fc800078e3cff */
[----:B------:R-:W-:Y:S01]  /*16d30*/  ISETP.GE.AND P3, PT, R4, RZ, PT ;  /* 0x000000ff0400720c */ /* 0x000fe20003f66270 */
[----:B-1----:R-:W-:-:S04]  /*16d40*/  IMAD.MOV R4, RZ, RZ, -R5 ;  /* 0x000000ffff047224 */ /* 0x002fc800078e0a05 */
[----:B------:R-:W-:Y:S02]  /*16d50*/  IMAD R9, R4, R3, RZ ;  /* 0x0000000304097224 */ /* 0x000fe400078e02ff */
[----:B------:R-:W-:-:S04]  /*16d60*/  IMAD.MOV.U32 R4, RZ, RZ, RZ ;  /* 0x000000ffff047224 */ /* 0x000fc800078e00ff */
[----:B------:R-:W-:Y:S01]  /*16d70*/  IMAD.HI.U32 R9, R5, R9, R4 ;  /* 0x0000000905097227 */ /* 0x000fe200078e0004 */
[----:B------:R-:W-:Y:S02]  /*16d80*/  IABS R4, R2 ;  /* 0x0000000200047213 */ /* 0x000fe40000000000 */
[----:B------:R-:W-:-:S03]  /*16d90*/  IABS R5, R8 ;  /* 0x0000000800057213 */ /* 0x000fc60000000000 */
[----:B------:R-:W-:-:S05]  /*16da0*/  IMAD.MOV R4, RZ, RZ, -R4 ;  /* 0x000000ffff047224 */ /* 0x000fca00078e0a04 */
[----:B------:R-:W-:Y:S01]  /*16db0*/  MOV R8, R4 ;  /* 0x0000000400087202 */ /* 0x000fe20000000f00 */
        /* <DEDUP_REMOVED lines=10> */
.L_x_5034:
[----:B------:R-:W-:Y:S05]  /*16e60*/  BSYNC B0 ;  /* 0x0000000000007941 */ /* 0x000fea0003800000 */
.L_x_5033:
        /* <DEDUP_REMOVED lines=21> */
[----:B------:R-:W0:Y:S02]  /*16fc0*/  S2R R4, SR_TID.X ;  /* 0x0000000000047919 */ /* 0x000e240000002100 */
[----:B0-----:R-:W-:-:S04]  /*16fd0*/  SHF.R.U32.HI R4, RZ, 0x5, R4 ;  /* 0x00000005ff047819 */ /* 0x001fc80000011604 */
[----:B------:R-:W-:-:S05]  /*16fe0*/  LOP3.LUT R4, R4, 0x3, RZ, 0xc0, !PT ;  /* 0x0000000304047812 */ /* 0x000fca00078ec0ff */
[----:B------:R0:W1:Y:S02]  /*16ff0*/  SHFL.IDX PT, R14, R4, RZ, 0x1f ;  /* 0x00001fff040e7589 */ /* 0x00006400000e0000 */
.L_x_5254:
[----:B-1----:R-:W-:Y:S02]  /*17000*/  ISETP.NE.AND P0, PT, R14, RZ, PT ;  /* 0x000000ff0e00720c */ /* 0x002fe40003f05270 */
[----:B------:R-:W-:-:S11]  /*17010*/  PLOP3.LUT P6, PT, PT, PT, PT, 0x8, 0x0 ;  /* 0x000000000000781c */ /* 0x000fd60003fce170 */
[----:B------:R-:W-:Y:S05]  /*17020*/  @P0 BRA `(.L_x_5038) ;  /* 0x00000000000c0947 */ /* 0x000fea0003800000 */
[----:B------:R-:W-:-:S03]  /*17030*/  UMOV UR4, 0xffffffff ;  /* 0xffffffff00047882 */ /* 0x000fc60000000000 */
[----:B------:R-:W-:Y:S05]  /*17040*/  BRA.DIV UR4, `(.L_x_5039) ;  /* 0x0000008204ac7947 */ /* 0x000fea000b800000 */
[----:B------:R-:W-:-:S13]  /*17050*/  ELECT P6, URZ, PT ;  /* 0x00000000003f782f */ /* 0x000fda00038c0000 */
.L_x_5038:
        /* <DEDUP_REMOVED lines=9> */
.L_x_5257:
[----:B------:R-:W-:Y:S05]  /*170f0*/  BSYNC B1 ;  /* 0x0000000000017941 */ /* 0x000fea0003800000 */
.L_x_5040:
        /* <DEDUP_REMOVED lines=12> */
.L_x_5258:
[----:B------:R-:W-:Y:S05]  /*171c0*/  BSYNC B2 ;  /* 0x0000000000027941 */ /* 0x000fea0003800000 */
.L_x_5044:
        /* <DEDUP_REMOVED lines=9> */
.L_x_5047:
[----:B------:R-:W-:Y:S05]  /*17260*/  BSYNC B2 ;  /* 0x0000000000027941 */ /* 0x000fea0003800000 */
.L_x_5046:
        /* <DEDUP_REMOVED lines=13> */
.L_x_5048:
        /* <DEDUP_REMOVED lines=13> */
.L_x_5259:
[----:B------:R-:W-:Y:S05]  /*17410*/  BSYNC B2 ;  /* 0x0000000000027941 */ /* 0x000fea0003800000 */
.L_x_5049:
        /* <DEDUP_REMOVED lines=11> */
.L_x_5052:
[----:B------:R-:W-:Y:S05]  /*174d0*/  BSYNC B2 ;  /* 0x0000000000027941 */ /* 0x000fea0003800000 */
.L_x_5051:
        /* <DEDUP_REMOVED lines=10> */
.L_x_5053:
        /* <DEDUP_REMOVED lines=15> */
.L_x_5054:
        /* <DEDUP_REMOVED lines=15> */
.L_x_5055:
        /* <DEDUP_REMOVED lines=15> */
.L_x_5056:
        /* <DEDUP_REMOVED lines=10> */
.L_x_5043:
[----:B------:R-:W-:Y:S05]  /*178f0*/  BSYNC B1 ;  /* 0x0000000000017941 */ /* 0x000fea0003800000 */
.L_x_5042:
        /* <DEDUP_REMOVED lines=13> */
.L_x_5072:
[----:B------:R-:W-:Y:S05]  /*179d0*/  YIELD ;  /* 0x0000000000007946 */ /* 0x000fea0003800000 */
[----:B------:R-:W-:Y:S04]  /*179e0*/  BSSY B1, `(.L_x_5057) ;  /* 0x000007e000017945 */ /* 0x000fe80003800000 */
[----:B-1----:R-:W-:Y:S05]  /*179f0*/  @!P6 BRA `(.L_x_5058) ;  /* 0x0000000400f0e947 */ /* 0x002fea0003800000 */
[----:B0-----:R-:W2:Y:S04]  /*17a00*/  LDL R5, [R1+0x14] ;  /* 0x0000140001057983 */ /* 0x001ea80000100800 */
        /* <DEDUP_REMOVED lines=9> */
.L_x_5260:
[----:B------:R-:W-:Y:S05]  /*17aa0*/  BSYNC B2 ;  /* 0x0000000000027941 */ /* 0x000fea0003800000 */
.L_x_5059:
        /* <DEDUP_REMOVED lines=9> */
.L_x_5062:
[----:B------:R-:W-:Y:S05]  /*17b40*/  BSYNC B2 ;  /* 0x0000000000027941 */ /* 0x000fea0003800000 */
.L_x_5061:
        /* <DEDUP_REMOVED lines=12> */
.L_x_5063:
        /* <DEDUP_REMOVED lines=13> */
.L_x_5261:
[----:B------:R-:W-:Y:S05]  /*17ce0*/  BSYNC B2 ;  /* 0x0000000000027941 */ /* 0x000fea0003800000 */
.L_x_5064:
        /* <DEDUP_REMOVED lines=11> */
.L_x_5067:
[----:B------:R-:W-:Y:S05]  /*17da0*/  BSYNC B2 ;  /* 0x0000000000027941 */ /* 0x000fea0003800000 */
.L_x_5066:
        /* <DEDUP_REMOVED lines=10> */
.L_x_5068:
        /* <DEDUP_REMOVED lines=11> */
[----:B------:R-:W-:Y:S01]  /*17f00*/  UMOV UR10, 0x40 ;  /* 0x00000040000a7882 */ /* 0x000fe20000000000 */
[----:B------:R-:W-:Y:S02]  /*17f10*/  R2UR UR7, R13 ;  /* 0x000000000d0772ca */ /* 0x000fe400000e0000 */
[----:B------:R-:W-:Y:S02]  /*17f20*/  PLOP3.LUT P1, PT, PT, PT, PT, 0x80, 0x0 ;  /* 0x000000000000781c */ /* 0x000fe40003f2f070 */
[----:B------:R-:W-:-:S11]  /*17f30*/  IADD3 R7, R6, 0x3400, RZ ;  /* 0x0000340006077810 */ /* 0x000fd60007ffe0ff */
.L_x_5069:
        /* <DEDUP_REMOVED lines=15> */
.L_x_5070:
        /* <DEDUP_REMOVED lines=15> */
.L_x_5071:
        /* <DEDUP_REMOVED lines=10> */
.L_x_5058:
[----:B------:R-:W-:Y:S05]  /*181c0*/  BSYNC B1 ;  /* 0x0000000000017941 */ /* 0x000fea0003800000 */
.L_x_5057:
[----:B------:R-:W2:Y:S04]  /*181d0*/  LDL.LU R9, [R1+0x14] ;  /* 0x0000140001097983 */ /* 0x000ea80000300800 */
[----:B0-----:R-:W3:Y:S01]  /*181e0*/  LDL.LU R7, [R1+0x1c] ;  /* 0x00001c0001077983 */ /* 0x001ee20000300800 */
        /* <DEDUP_REMOVED lines=10> */
.L_x_5036:
[----:B------:R-:W-:Y:S05]  /*18290*/  BSYNC B0 ;  /* 0x0000000000007941 */ /* 0x000fea0003800000 */
.L_x_5035:
[----:B01----:R-:W2:Y:S01]  /*182a0*/  LDL R5, [R1+0x4] ;  /* 0x0000040001057983 */ /* 0x003ea20000100800 */
[----:B------:R-:W0:Y:S01]  /*182b0*/  LDC R0, c[0x0][0x448] ;  /* 0x00011200ff007b82 */ /* 0x000e220000000800 */
[----:B------:R-:W-:Y:S01]  /*182c0*/  ISETP.NE.AND P2, PT, R10, RZ, PT ;  /* 0x000000ff0a00720c */ /* 0x000fe20003f45270 */
[----:B------:R-:W-:Y:S05]  /*182d0*/  @!P0 WARPSYNC.ALL ;  /* 0x0000000000008948 */ /* 0x000fea0003800000 */
[----:B------:R-:W-:Y:S07]  /*182e0*/  BSSY B0, `(.L_x_5073) ;  /* 0x000002d000007945 */ /* 0x000fee0003800000 */
[----:B------:R-:W1:Y:S08]  /*182f0*/  @!P2 LDC R10, c[0x0][0x9f0] ;  /* 0x00027c00ff0aab82 */ /* 0x000e700000000800 */
[----:B------:R-:W-:Y:S01]  /*18300*/  @!P0 BAR.SYNC.DEFER_BLOCKING 0xc, 0x180 ;  /* 0x0306000000008b1d */ /* 0x000fe20000010000 */
[----:B0-----:R-:W-:-:S13]  /*18310*/  ISETP.NE.AND P1, PT, R0, 0x1, PT ;  /* 0x000000010000780c */ /* 0x001fda0003f25270 */
[----:B------:R-:W0:Y:S08]  /*18320*/  @P1 LDC R2, c[0x0][0x44c] ;  /* 0x00011300ff021b82 */ /* 0x000e300000000800 */
[----:B------:R-:W3:Y:S01]  /*18330*/  @P1 LDC R3, c[0x0][0x450] ;  /* 0x00011400ff031b82 */ /* 0x000ee20000000800 */
[----:B--2---:R-:W-:-:S05]  /*18340*/  LEA R0, R5, 0x7f, 0x7 ;  /* 0x0000007f05007811 */ /* 0x004fca00078e38ff */
[----:B0-----:R-:W-:-:S05]  /*18350*/  @P1 IMAD.HI.U32 R2, R0, R2, RZ ;  /* 0x0000000200021227 */ /* 0x001fca00078e00ff */
[----:B---3--:R-:W-:-:S05]  /*18360*/  @P1 SHF.R.U32.HI R0, RZ, R3, R2 ;  /* 0x00000003ff001219 */ /* 0x008fca0000011602 */
[----:B------:R-:W-:-:S04]  /*18370*/  IMAD.IADD R0, R21, 0x1, R0 ;  /* 0x0000000115007824 */ /* 0x000fc800078e0200 */
[----:B------:R-:W-:-:S05]  /*18380*/  IMAD.HI R0, R0, 0x2aaaaaab, RZ ;  /* 0x2aaaaaab00007827 */ /* 0x000fca00078e02ff */
[----:B------:R-:W-:-:S04]  /*18390*/  SHF.R.U32.HI R2, RZ, 0x1f, R0 ;  /* 0x0000001fff027819 */ /* 0x000fc80000011600 */
[----:B------:R-:W-:-:S04]  /*183a0*/  LEA.HI.SX32 R0, R0, R2, 0x1c ;  /* 0x0000000200007211 */ /* 0x000fc800078fe2ff */
[----:B------:R-:W-:-:S04]  /*183b0*/  VIMNMX R7, R20, R0, PT ;  /* 0x0000000014077248 */ /* 0x000fc80003fe0100 */
[----:B------:R-:W-:Y:S01]  /*183c0*/  ISETP.GE.AND P1, PT, R7, 0x1, PT ;  /* 0x000000010700780c */ /* 0x000fe20003f26270 */
[----:B------:R0:W-:Y:S04]  /*183d0*/  STL [R1+0x38], R7 ;  /* 0x0000380701007387 */ /* 0x0001e80000100800 */
[----:B------:R0:W-:Y:S08]  /*183e0*/  STL [R1+0x3c], RZ ;  /* 0x00003cff01007387 */ /* 0x0001f00000100800 */
[----:B01----:R-:W-:Y:S05]  /*183f0*/  @!P1 BRA `(.L_x_5074) ;  /* 0x00000000006c9947 */ /* 0x003fea0003800000 */
        /* <DEDUP_REMOVED lines=27> */
.L_x_5074:
[----:B------:R-:W-:Y:S05]  /*185b0*/  BSYNC B0 ;  /* 0x0000000000007941 */ /* 0x000fea0003800000 */
.L_x_5073:
[----:B------:R-:W2:Y:S04]  /*185c0*/  LDL R0, [R1+0x3c] ;  /* 0x00003c0001007983 */ /* 0x000ea80000100800 */
[----:B0-----:R-:W2:Y:S01]  /*185d0*/  LDL R2, [R1+0x60] ;  /* 0x0000600001027983 */ /* 0x001ea20000100800 */
[----:B------:R-:W-:Y:S01]  /*185e0*/  BSSY B7, `(.L_x_5075) ;  /* 0x00003eb000077945 */ /* 0x000fe20003800000 */
[----:B--2---:R-:W-:-:S05]  /*185f0*/  IMAD R2, R2, R0, RZ ;  /* 0x0000000002027224 */ /* 0x004fca00078e02ff */
[----:B------:R-:W-:Y:S01]  /*18600*/  VIADDMNMX R0, R2, R0, R7, PT ;  /* 0x0000000002007246 */ /* 0x000fe20003800107 */
[----:B------:R0:W-:Y:S03]  /*18610*/  STL [R1+0x28], R2 ;  /* 0x0000280201007387 */ /* 0x0001e60000100800 */
[----:B------:R-:W-:Y:S01]  /*18620*/  ISETP.GT.AND P0, PT, R0, R2, PT ;  /* 0x000000020000720c */ /* 0x000fe20003f04270 */
[----:B------:R0:W-:-:S12]  /*18630*/  STL [R1+0x40], R0 ;  /* 0x0000400001007387 */ /* 0x0001d80000100800 */
[----:B0-----:R-:W-:Y:S05]  /*18640*/  @P0 BRA `(.L_x_5076) ;  /* 0x0000000000480947 */ /* 0x001fea0003800000 */
[----:B------:R-:W0:Y:S02]  /*18650*/  S2R R0, SR_TID.X ;  /* 0x0000000000007919 */ /* 0x000e240000002100 */
[----:B0-----:R-:W-:-:S04]  /*18660*/  LOP3.LUT R0, R0, 0x7f, RZ, 0xc0, !PT ;  /* 0x0000007f00007812 */ /* 0x001fc800078ec0ff */
[----:B------:R-:W-:-:S13]  /*18670*/  ISETP.NE.AND P0, PT, R0, RZ, PT ;  /* 0x000000ff0000720c */ /* 0x000fda0003f05270 */
[----:B------:R-:W-:Y:S05]  /*18680*/  @P0 BRA `(.L_x_5077) ;  /* 0x0000003c00800947 */ /* 0x000fea0003800000 */
[----:B------:R-:W0:Y:S01]  /*18690*/  S2R R5, SR_LANEID ;  /* 0x0000000000057919 */ /* 0x000e220000000000 */
[----:B------:R-:W-:Y:S01]  /*186a0*/  VOTEU.ANY UR4, UPT, PT ;  /* 0x0000000000047886 */ /* 0x000fe200038e0100 */
[----:B------:R-:W1:Y:S01]  /*186b0*/  LDC.64 R2, c[0x0][0xc60] ;  /* 0x00031800ff027b82 */ /* 0x000e620000000a00 */
[----:B------:R-:W0:Y:S02]  /*186c0*/  FLO.U32 R0, UR4 ;  /* 0x0000000400007d00 */ /* 0x000e2400080e0000 */
[----:B0-----:R-:W-:-:S06]  /*186d0*/  ISETP.EQ.U32.AND P0, PT, R0, R5, PT ;  /* 0x000000050000720c */ /* 0x001fcc0003f02070 */
[----:B------:R-:W1:Y:S07]  /*186e0*/  POPC R5, UR4 ;  /* 0x0000000400057d09 */ /* 0x000e6e0008000000 */
[----:B-1----:R-:W2:Y:S01]  /*186f0*/  @P0 ATOMG.E.ADD.STRONG.GPU PT, R3, desc[UR40][R2.64], R5 ;  /* 0x00000005020309a8 */ /* 0x002ea200081ee1e8 */
[----:B------:R-:W0:Y:S02]  /*18700*/  S2R R4, SR_LTMASK ;  /* 0x0000000000047919 */ /* 0x000e240000003900 */
[----:B0-----:R-:W-:-:S04]  /*18710*/  LOP3.LUT R4, R4, UR4, RZ, 0xc0, !PT ;  /* 0x0000000404047c12 */ /* 0x001fc8000f8ec0ff */
[----:B------:R-:W0:Y:S01]  /*18720*/  POPC R7, R4 ;  /* 0x0000000400077309 */ /* 0x000e220000000000 */
[----:B--2---:R-:W0:Y:S02]  /*18730*/  SHFL.IDX PT, R0, R3, R0, 0x1f ;  /* 0x00001f0003007589 */ /* 0x004e2400000e0000 */
[----:B0-----:R-:W-:-:S05]  /*18740*/  IADD3 R0, R0, UR37, R7 ;  /* 0x0000002500007c10 */ /* 0x001fca000fffe007 */
[----:B------:R4:W-:Y:S01]  /*18750*/  STL [R1], R0 ;  /* 0x0000000001007387 */ /* 0x0009e20000100800 */
[----:B------:R-:W-:Y:S05]  /*18760*/  BRA `(.L_x_5077) ;  /* 0x0000003c00487947 */ /* 0x000fea0003800000 */
.L_x_5076:
        /* <DEDUP_REMOVED lines=20> */
.L_x_5079:
[----:B------:R-:W-:Y:S05]  /*188b0*/  BSYNC B6 ;  /* 0x0000000000067941 */ /* 0x000fea0003800000 */
.L_x_5078:
        /* <DEDUP_REMOVED lines=20> */
.L_x_5082:
        /* <DEDUP_REMOVED lines=16> */
.L_x_5081:
[----:B------:R-:W-:Y:S05]  /*18b00*/  BSYNC B6 ;  /* 0x0000000000067941 */ /* 0x000fea0003800000 */
.L_x_5080:
        /* <DEDUP_REMOVED lines=10> */
[----:B0-----:R-:W0:Y:S01]  /*18bb0*/  LDC.64 R2, c[0x0][0x418] ;  /* 0x00010600ff027b82 */ /* 0x001e220000000a00 */
[----:B----4-:R-:W-:Y:S01]  /*18bc0*/  VIADD R0, R0, 0xffffffff ;  /* 0xffffffff00007836 */ /* 0x010fe20000000000 */
[----:B--2---:R-:W-:Y:S01]  /*18bd0*/  SHF.R.S32.HI R8, RZ, 0x1f, R7 ;  /* 0x0000001fff087819 */ /* 0x004fe20000011407 */
[----:B------:R1:W-:Y:S04]  /*18be0*/  @P0 STL [R1+0x8], R7 ;  /* 0x0000080701000387 */ /* 0x0003e80000100800 */
[----:B------:R1:W-:Y:S01]  /*18bf0*/  STL [R1+0x20], R8 ;  /* 0x0000200801007387 */ /* 0x0003e20000100800 */
[----:B0-----:R-:W-:Y:S01]  /*18c00*/  LOP3.LUT P0, RZ, R2, UR4, RZ, 0xfc, !PT ;  /* 0x0000000402ff7c12 */ /* 0x001fe2000f80fcff */
[----:B------:R-:W-:-:S03]  /*18c10*/  UMOV UR4, 0xffffffff ;  /* 0xffffffff00047882 */ /* 0x000fc60000000000 */
[----:B------:R-:W-:-:S04]  /*18c20*/  LOP3.LUT P0, RZ, R3, UR5, RZ, 0xfc, P0 ;  /* 0x0000000503ff7c12 */ /* 0x000fc8000800fcff */
[----:B------:R-:W-:Y:S01]  /*18c30*/  SEL R17, R7, RZ, !P0 ;  /* 0x000000ff07117207 */ /* 0x000fe20004000000 */
[----:B-1----:R-:W-:Y:S08]  /*18c40*/  BRA.DIV UR4, `(.L_x_5083) ;  /* 0x0000006a04307947 */ /* 0x002ff0000b800000 */
[----:B------:R-:W0:Y:S02]  /*18c50*/  S2R R4, SR_TID.X ;  /* 0x0000000000047919 */ /* 0x000e240000002100 */
[----:B0-----:R-:W-:-:S04]  /*18c60*/  SHF.R.U32.HI R4, RZ, 0x5, R4 ;  /* 0x00000005ff047819 */ /* 0x001fc80000011604 */
[----:B------:R-:W-:-:S05]  /*18c70*/  LOP3.LUT R4, R4, 0x3, RZ, 0xc0, !PT ;  /* 0x0000000304047812 */ /* 0x000fca00078ec0ff */
[----:B------:R0:W1:Y:S02]  /*18c80*/  SHFL.IDX PT, R14, R4, RZ, 0x1f ;  /* 0x00001fff040e7589 */ /* 0x00006400000e0000 */
.L_x_5264:
        /* <DEDUP_REMOVED lines=9> */
.L_x_5267:
[----:B------:R-:W-:Y:S05]  /*18d20*/  @!P6 BRA `(.L_x_5084) ;  /* 0x0000000000fce947 */ /* 0x000fea0003800000 */
[----:B------:R-:W-:-:S04]  /*18d30*/  ISETP.NE.U32.AND P0, PT, R2, RZ, PT ;  /* 0x000000ff0200720c */ /* 0x000fc80003f05070 */
[----:B------:R-:W-:-:S13]  /*18d40*/  ISETP.NE.AND.EX P0, PT, R3, RZ, PT, P0 ;  /* 0x000000ff0300720c */ /* 0x000fda0003f05300 */
[----:B------:R-:W-:Y:S05]  /*18d50*/  @!P0 BRA `(.L_x_5086) ;  /* 0x0000000000508947 */ /* 0x000fea0003800000 */
[----:B------:R-:W1:Y:S01]  /*18d60*/  LDC R6, c[0x0][0x43c] ;  /* 0x00010f00ff067b82 */ /* 0x000e620000000800 */
[----:B------:R-:W-:Y:S01]  /*18d70*/  IMAD.MOV.U32 R9, RZ, RZ, R0 ;  /* 0x000000ffff097224 */ /* 0x000fe200078e0000 */
[----:B------:R-:W-:-:S03]  /*18d80*/  ULDC.64 UR4, c[0x0][0x428] ;  /* 0x00010a0000047ab9 */ /* 0x000fc60000000a00 */
[----:B------:R-:W-:Y:S01]  /*18d90*/  IMAD.MOV.U32 R0, RZ, RZ, R9 ;  /* 0x000000ffff007224 */ /* 0x000fe200078e0009 */
[----:B-1----:R-:W-:-:S13]  /*18da0*/  ISETP.NE.AND P0, PT, R6, 0x1, PT ;  /* 0x000000010600780c */ /* 0x002fda0003f05270 */
[----:B0-----:R-:W0:Y:S02]  /*18db0*/  @P0 LDC.64 R4, c[0x0][0x440] ;  /* 0x00011000ff040b82 */ /* 0x001e240000000a00 */
        /* <DEDUP_REMOVED lines=14> */
.L_x_5086:
[----:B------:R-:W2:Y:S04]  /*18ea0*/  LDL R0, [R1+0x10] ;  /* 0x0000100001007983 */ /* 0x000ea80000100800 */
[----:B-1----:R-:W3:Y:S01]  /*18eb0*/  LDL R2, [R1+0x18] ;  /* 0x0000180001027983 */ /* 0x002ee20000100800 */
[----:B--2---:R-:W-:Y:S01]  /*18ec0*/  IMAD R0, R0, 0x8, R19 ;  /* 0x0000000800007824 */ /* 0x004fe200078e0213 */
[----:B---3--:R-:W-:-:S04]  /*18ed0*/  SHF.L.U32 R2, R2, 0x1f, RZ ;  /* 0x0000001f02027819 */ /* 0x008fc800000006ff */
[----:B------:R-:W1:Y:S02]  /*18ee0*/  SYNCS.PHASECHK.TRANS64.TRYWAIT P0, [R0+URZ+0x22840], R2 ;  /* 0x02284002000075a7 */ /* 0x000e64000800017f */
[----:B-1----:R-:W-:Y:S05]  /*18ef0*/  @!P0 BRA `(.L_x_5087) ;  /* 0x0000006400d88947 */ /* 0x002fea0003800000 */
.L_x_5268:
[----:B------:R-:W2:Y:S02]  /*18f00*/  S2R R3, SR_TID.X ;  /* 0x0000000000037919 */ /* 0x000ea40000002100 */
[----:B--2---:R-:W-:-:S04]  /*18f10*/  LOP3.LUT R3, R3, 0x7f, RZ, 0xc0, !PT ;  /* 0x0000007f03037812 */ /* 0x004fc800078ec0ff */
[----:B------:R-:W-:-:S13]  /*18f20*/  ISETP.NE.AND P0, PT, R3, RZ, PT ;  /* 0x000000ff0300720c */ /* 0x000fda0003f05270 */
[----:B------:R-:W-:Y:S05]  /*18f30*/  @P0 BRA `(.L_x_5088) ;  /* 0x00000000001c0947 */ /* 0x000fea0003800000 */
[----:B------:R-:W2:Y:S01]  /*18f40*/  S2R R3, SR_TID.X ;  /* 0x0000000000037919 */ /* 0x000ea20000002100 */
[----:B-1----:R-:W-:-:S04]  /*18f50*/  IMAD.MOV.U32 R2, RZ, RZ, 0x3000 ;  /* 0x00003000ff027424 */ /* 0x002fc800078e00ff */
[----:B------:R3:W-:Y:S01]  /*18f60*/  SYNCS.ARRIVE.TRANS64 RZ, [R0+URZ+0x22830], R2 ;  /* 0x0228300200ff79a7 */ /* 0x0007e2000800003f */
[----:B--2---:R-:W-:-:S04]  /*18f70*/  LOP3.LUT R3, R3, 0x1f, RZ, 0xc0, !PT ;  /* 0x0000001f03037812 */ /* 0x004fc800078ec0ff */
[----:B------:R-:W-:-:S13]  /*18f80*/  ISETP.NE.AND P0, PT, R3, RZ, PT ;  /* 0x000000ff0300720c */ /* 0x000fda0003f05270 */
[----:B---3--:R-:W-:Y:S05]  /*18f90*/  @!P0 BRA `(.L_x_5088) ;  /* 0x0000000000048947 */ /* 0x008fea0003800000 */
[----:B------:R-:W-:Y:S01]  /*18fa0*/  BPT.TRAP 0x1 ;  /* 0x000000040000795c */ /* 0x000fe20000300000 */
.L_x_5088:
[----:B0-----:R-:W2:Y:S04]  /*18fb0*/  LDL R4, [R1+0x10] ;  /* 0x0000100001047983 */ /* 0x001ea80000100800 */
[----:B------:R-:W3:Y:S04]  /*18fc0*/  LDL R3, [R1+0x30] ;  /* 0x0000300001037983 */ /* 0x000ee80000100800 */
[----:B-1----:R-:W4:Y:S01]  /*18fd0*/  LDL R2, [R1+0x24] ;  /* 0x0000240001027983 */ /* 0x002f220000100800 */
        /* <DEDUP_REMOVED lines=11> */
[----:B--2---:R-:W-:Y:S01]  /*19090*/  IMAD R0, R4, 0x3000, R19 ;  /* 0x0000300004007824 */ /* 0x004fe200078e0213 */
[----:B---3--:R-:W-:-:S04]  /*190a0*/  R2UR UR11, R3 ;  /* 0x00000000030b72ca */ /* 0x008fc800000e0000 */
[----:B------:R-:W-:Y:S02]  /*190b0*/  R2UR UR8, R0 ;  /* 0x00000000000872ca */ /* 0x000fe400000e0000 */
[----:B----4-:R-:W-:-:S11]  /*190c0*/  R2UR UR4, R2 ;  /* 0x00000000020472ca */ /* 0x010fd600000e0000 */
[----:B------:R-:W-:Y:S02]  /*190d0*/  UIADD3 UR8, UR8, 0x1c400, URZ ;  /* 0x0001c40008087890 */ /* 0x000fe4000fffe03f */
[----:B------:R-:W-:-:S03]  /*190e0*/  UIMAD UR11, UR11, 0x60, UR4 ;  /* 0x000000600b0b78a4 */ /* 0x000fc6000f8e0204 */
[----:B------:R-:W-:-:S06]  /*190f0*/  UMOV UR4, 0x0 ;  /* 0x0000000000047882 */ /* 0x000fcc0000000000 */
[----:B------:R1:W-:Y:S02]  /*19100*/  UTMALDG.4D [UR8], [UR6], desc[UR4] ;  /* 0x00000408060075b4 */ /* 0x0003e40008019000 */
[----:B-1----:R-:W-:Y:S01]  /*19110*/  NOP ;  /* 0x0000000000007918 */ /* 0x002fe20000000000 */
.L_x_5084:
[----:B------:R-:W2:Y:S04]  /*19120*/  LDL.LU R3, [R1+0x44] ;  /* 0x0000440001037983 */ /* 0x000ea80000300800 */
[----:B------:R-:W3:Y:S04]  /*19130*/  LDL.LU R5, [R1+0x2c] ;  /* 0x00002c0001057983 */ /* 0x000ee80000300800 */
[----:B0-----:R-:W4:Y:S01]  /*19140*/  LDL.LU R4, [R1+0x58] ;  /* 0x0000580001047983 */ /* 0x001f220000300800 */
        /* <DEDUP_REMOVED lines=37> */
.L_x_5090:
[----:B------:R-:W-:Y:S05]  /*193a0*/  BSYNC B6 ;  /* 0x0000000000067941 */ /* 0x000fea0003800000 */
.L_x_5089:
[----:B0-----:R-:W2:Y:S01]  /*193b0*/  LDL.LU R0, [R1+0x58] ;  /* 0x0000580001007983 */ /* 0x001ea20000300800 */
[----:B------:R-:W-:Y:S01]  /*193c0*/  ULDC.64 UR4, c[0x0][0x2d8] ;  /* 0x0000b60000047ab9 */ /* 0x000fe20000000a00 */
[----:B------:R-:W0:Y:S01]  /*193d0*/  LDC R7, c[0x0][0x448] ;  /* 0x00011200ff077b82 */ /* 0x000e220000000800 */
[----:B------:R-:W-:Y:S01]  /*193e0*/  ULDC UR6, c[0x0][0x2b8] ;  /* 0x0000ae0000067ab9 */ /* 0x000fe20000000800 */
[----:B------:R-:W3:Y:S04]  /*193f0*/  LDL.LU R4, [R1+0x44] ;  /* 0x0000440001047983 */ /* 0x000ee80000300800 */
[----:B------:R-:W3:Y:S04]  /*19400*/  LDL.LU.64 R2, [R1+0x50] ;  /* 0x0000500001027983 */ /* 0x000ee80000300a00 */
[----:B------:R-:W4:Y:S04]  /*19410*/  LDL.LU R5, [R1+0x2c] ;  /* 0x00002c0001057983 */ /* 0x000f280000300800 */
[----:B------:R-:W4:Y:S04]  /*19420*/  LDL R10, [R1+0x4] ;  /* 0x00000400010a7983 */ /* 0x000f280000100800 */
[----:B------:R1:W5:Y:S01]  /*19430*/  LDL R8, [R1+0x34] ;  /* 0x0000340001087983 */ /* 0x0003620000100800 */
[----:B0-----:R-:W-:-:S13]  /*19440*/  ISETP.NE.AND P0, PT, R7, 0x1, PT ;  /* 0x000000010700780c */ /* 0x001fda0003f05270 */
[----:B------:R-:W0:Y:S01]  /*19450*/  @P0 LDC R6, c[0x0][0x450] ;  /* 0x00011400ff060b82 */ /* 0x000e220000000800 */
[----:B------:R-:W1:Y:S02]  /*19460*/  S2R R9, SR_TID.X ;  /* 0x0000000000097919 */ /* 0x000e640000002100 */
[----:B-1----:R-:W-:-:S04]  /*19470*/  SHF.L.U32 R9, R9, 0x3, RZ ;  /* 0x0000000309097819 */ /* 0x002fc800000006ff */
[----:B------:R-:W-:Y:S01]  /*19480*/  LOP3.LUT R9, R9, 0x38, RZ, 0xc0, !PT ;  /* 0x0000003809097812 */ /* 0x000fe200078ec0ff */
[----:B---3--:R-:W-:Y:S02]  /*19490*/  IMAD.MOV.U32 R3, RZ, RZ, R4 ;  /* 0x000000ffff037224 */ /* 0x008fe400078e0004 */
[----:B------:R-:W1:Y:S01]  /*194a0*/  S2R R4, SR_TID.X ;  /* 0x0000000000047919 */ /* 0x000e620000002100 */
[----:B------:R-:W-:-:S04]  /*194b0*/  IMAD.WIDE.U32 R2, R16, UR4, R2 ;  /* 0x0000000410027c25 */ /* 0x000fc8000f8e0002 */
[----:B------:R-:W-:Y:S01]  /*194c0*/  IMAD R3, R16, UR5, R3 ;  /* 0x0000000510037c24 */ /* 0x000fe2000f8e0203 */
[----:B------:R-:W-:Y:S02]  /*194d0*/  ULDC.64 UR4, c[0x0][0x2e0] ;  /* 0x0000b80000047ab9 */ /* 0x000fe40000000a00 */
[----:B--2---:R-:W-:Y:S02]  /*194e0*/  IMAD R0, R0, UR4, RZ ;  /* 0x0000000400007c24 */ /* 0x004fe4000f8e02ff */
[----:B----4-:R-:W-:-:S04]  /*194f0*/  IMAD.WIDE.U32 R2, R5, UR4, R2 ;  /* 0x0000000405027c25 */ /* 0x010fc8000f8e0002 */
[----:B------:R-:W-:Y:S01]  /*19500*/  IMAD R0, R5, UR5, R0 ;  /* 0x0000000505007c24 */ /* 0x000fe2000f8e0200 */
[----:B------:R-:W-:-:S03]  /*19510*/  ULDC.64 UR4, c[0x0][0x2d0] ;  /* 0x0000b40000047ab9 */ /* 0x000fc60000000a00 */
[----:B------:R-:W-:Y:S01]  /*19520*/  IMAD.IADD R3, R3, 0x1, R0 ;  /* 0x0000000103037824 */ /* 0x000fe200078e0200 */
[----:B-1----:R-:W-:-:S04]  /*19530*/  LOP3.LUT R4, R4, 0x7f, RZ, 0xc0, !PT ;  /* 0x0000007f04047812 */ /* 0x002fc800078ec0ff */
[----:B------:R-:W-:Y:S02]  /*19540*/  SHF.R.U32.HI R5, RZ, 0x3, R4 ;  /* 0x00000003ff057819 */ /* 0x000fe40000011604 */
[----:B------:R-:W1:Y:S02]  /*19550*/  S2R R4, SR_TID.X ;  /* 0x0000000000047919 */ /* 0x000e640000002100 */
[----:B-1----:R-:W-:-:S05]  /*19560*/  IMAD.SHL.U32 R4, R4, 0x10, RZ ;  /* 0x0000001004047824 */ /* 0x002fca00078e00ff */
[----:B------:R-:W-:Y:S02]  /*19570*/  LOP3.LUT R4, R5, 0x70, R4, 0xf8, !PT ;  /* 0x0000007005047812 */ /* 0x000fe400078ef804 */
[----:B------:R-:W1:Y:S03]  /*19580*/  @P0 LDC R5, c[0x0][0x44c] ;  /* 0x00011300ff050b82 */ /* 0x000e660000000800 */
[----:B------:R-:W-:-:S04]  /*19590*/  IMAD R4, R10, 0x80, R4 ;  /* 0x000000800a047824 */ /* 0x000fc800078e0204 */
[----:B------:R-:W-:Y:S02]  /*195a0*/  IMAD.MOV.U32 R0, RZ, RZ, R4 ;  /* 0x000000ffff007224 */ /* 0x000fe400078e0004 */
[----:B-1----:R-:W-:-:S05]  /*195b0*/  @P0 IMAD.HI.U32 R5, R4, R5, RZ ;  /* 0x0000000504050227 */ /* 0x002fca00078e00ff */
        /* <DEDUP_REMOVED lines=19> */
[----:B------:R-:W-:Y:S09]  /*196f0*/  BRA.DIV UR4, `(.L_x_5091) ;  /* 0x0000005e04ec7947 */ /* 0x000ff2000b800000 */
[----:B------:R-:W2:Y:S01]  /*19700*/  LDL.LU R6, [R1+0x48] ;  /* 0x0000480001067983 */ /* 0x000ea20000300800 */
[----:B------:R-:W0:Y:S02]  /*19710*/  S2R R11, SR_TID.X ;  /* 0x00000000000b7919 */ /* 0x000e240000002100 */
[----:B0-----:R-:W-:-:S04]  /*19720*/  LOP3.LUT R11, R11, 0x7f, RZ, 0xc0, !PT ;  /* 0x0000007f0b0b7812 */ /* 0x001fc800078ec0ff */
[----:B------:R-:W-:-:S05]  /*19730*/  SHF.R.U32.HI R11, RZ, 0x3, R11 ;  /* 0x00000003ff0b7819 */ /* 0x000fca000001160b */
[----:B------:R-:W-:-:S04]  /*19740*/  IMAD R2, R10, 0x80, R11 ;  /* 0x000000800a027824 */ /* 0x000fc800078e020b */
[----:B------:R-:W-:Y:S02]  /*19750*/  VIADD R5, R2, 0x10 ;  /* 0x0000001002057836 */ /* 0x000fe40000000000 */
[----:B--2---:R-:W-:Y:S02]  /*19760*/  IMAD R0, R6, R7, RZ ;  /* 0x0000000706007224 */ /* 0x004fe400078e02ff */
[----:B------:R-:W0:Y:S04]  /*19770*/  SHFL.IDX PT, R7, R4, RZ, 0x181f ;  /* 0x00181fff04077589 */ /* 0x000e2800000e0000 */
[----:B------:R-:W1:Y:S01]  /*19780*/  SHFL.IDX PT, R6, R3, RZ, 0x181f ;  /* 0x00181fff03067589 */ /* 0x000e6200000e0000 */
        /* <DEDUP_REMOVED lines=63> */
.L_x_5285:
        /* <DEDUP_REMOVED lines=10> */
.L_x_5092:
        /* <DEDUP_REMOVED lines=18> */
.L_x_5286:
[----:B------:R-:W-:Y:S05]  /*19d40*/  BSYNC B0 ;  /* 0x0000000000007941 */ /* 0x000fea0003800000 */
.L_x_5093:
        /* <DEDUP_REMOVED lines=13> */
.L_x_5287:
[----:B------:R-:W-:Y:S05]  /*19e20*/  BSYNC B1 ;  /* 0x0000000000017941 */ /* 0x000fea0003800000 */
.L_x_5097:
        /* <DEDUP_REMOVED lines=9> */
.L_x_5100:
[----:B------:R-:W-:Y:S05]  /*19ec0*/  BSYNC B1 ;  /* 0x0000000000017941 */ /* 0x000fea0003800000 */
.L_x_5099:
        /* <DEDUP_REMOVED lines=11> */
[----:B---3--:R-:W-:-:S03]  /*19f80*/  IMAD R3, R3, 0x60, R4 ;  /* 0x0000006003037824 */ /* 0x008fc600078e0204 */
[----:B------:R-:W-:-:S07]  /*19f90*/  IADD3 R4, R0, 0x400, RZ ;  /* 0x0000040000047810 */ /* 0x000fce0007ffe0ff */
.L_x_5101:
        /* <DEDUP_REMOVED lines=15> */
.L_x_5102:
        /* <DEDUP_REMOVED lines=15> */
.L_x_5103:
        /* <DEDUP_REMOVED lines=15> */
.L_x_5104:
        /* <DEDUP_REMOVED lines=10> */
.L_x_5096:
[----:B------:R-:W-:Y:S05]  /*1a310*/  BSYNC B0 ;  /* 0x0000000000007941 */ /* 0x000fea0003800000 */
.L_x_5095:
        /* <DEDUP_REMOVED lines=55> */
.L_x_5111:
        /* <DEDUP_REMOVED lines=8> */
.L_x_5288:
[----:B------:R-:W-:Y:S05]  /*1a710*/  BSYNC B3 ;  /* 0x0000000000037941 */ /* 0x000fea0003800000 */
.L_x_5112:
        /* <DEDUP_REMOVED lines=9> */
.L_x_5115:
[----:B------:R-:W-:Y:S05]  /*1a7b0*/  BSYNC B3 ;  /* 0x0000000000037941 */ /* 0x000fea0003800000 */
.L_x_5114:
        /* <DEDUP_REMOVED lines=13> */
.L_x_5116:
        /* <DEDUP_REMOVED lines=13> */
.L_x_5289:
[----:B------:R-:W-:Y:S05]  /*1a960*/  BSYNC B3 ;  /* 0x0000000000037941 */ /* 0x000fea0003800000 */
.L_x_5117:
        /* <DEDUP_REMOVED lines=11> */
.L_x_5120:
[----:B------:R-:W-:Y:S05]  /*1aa20*/  BSYNC B3 ;  /* 0x0000000000037941 */ /* 0x000fea0003800000 */
.L_x_5119:
        /* <DEDUP_REMOVED lines=10> */
.L_x_5121:
        /* <DEDUP_REMOVED lines=15> */
.L_x_5122:
        /* <DEDUP_REMOVED lines=15> */
.L_x_5123:
        /* <DEDUP_REMOVED lines=15> */
.L_x_5124:
        /* <DEDUP_REMOVED lines=10> */
.L_x_5110:
[----:B------:R-:W-:Y:S05]  /*1ae40*/  BSYNC B1 ;  /* 0x0000000000017941 */ /* 0x000fea0003800000 */
.L_x_5109:
[----:B------:R-:W2:Y:S02]  /*1ae50*/  LDL.LU R5, [R1+0x40] ;  /* 0x0000400001057983 */ /* 0x000ea40000300800 */
[----:B--2---:R-:W-:-:S07]  /*1ae60*/  VIADD R0, R5, 0xfffffffd ;  /* 0xfffffffd05007836 */ /* 0x004fce0000000000 */
.L_x_5108:
[----:B------:R-:W-:Y:S05]  /*1ae70*/  BSYNC B2 ;  /* 0x0000000000027941 */ /* 0x000fea0003800000 */
.L_x_5107:
[----:B------:R-:W-:Y:S01]  /*1ae80*/  VIADD R8, R8, 0xfffffffe ;  /* 0xfffffffe08087836 */ /* 0x000fe20000000000 */
[----:B------:R-:W-:-:S04]  /*1ae90*/  LOP3.LUT R4, RZ, R4, RZ, 0x33, !PT ;  /* 0x00000004ff047212 */ /* 0x000fc800078e33ff */
[----:B------:R-:W-:-:S13]  /*1aea0*/  ISETP.NE.AND P0, PT, R8, R4, PT ;  /* 0x000000040800720c */ /* 0x000fda0003f05270 */
[----:B------:R-:W-:Y:S05]  /*1aeb0*/  @!P0 BRA `(.L_x_5106) ;  /* 0x0000001400008947 */ /* 0x000fea0003800000 */
.L_x_5157:
        /* <DEDUP_REMOVED lines=35> */
.L_x_5127:
        /* <DEDUP_REMOVED lines=8> */
.L_x_5290:
[----:B------:R-:W-:Y:S05]  /*1b170*/  BSYNC B2 ;  /* 0x0000000000027941 */ /* 0x000fea0003800000 */
.L_x_5128:
        /* <DEDUP_REMOVED lines=9> */
.L_x_5131:
[----:B------:R-:W-:Y:S05]  /*1b210*/  BSYNC B2 ;  /* 0x0000000000027941 */ /* 0x000fea0003800000 */
.L_x_5130:
[----:B------:R-:W2:Y:S01]  /*1b220*/  LDL R4, [R1+0x24] ;  /* 0x0000240001047983 */ /* 0x000ea20000100800 */
[----:B0-----:R-:W-:Y:S01]  /*1b230*/  MOV R10, RZ ;  /* 0x000000ff000a7202 */ /* 0x001fe20000000f00 */
[----:B------:R-:W-:Y:S01]  /*1b240*/  IMAD R5, R7, 0x3000, R19 ;  /* 0x0000300007057824 */ /* 0x000fe200078e0213 */
[----:B------:R-:W-:Y:S01]  /*1b250*/  UIADD3 UR4, UP0, UR38, 0x370, URZ ;  /* 0x0000037026047890 */ /* 0x000fe2000ff1e03f */
        /* <DEDUP_REMOVED lines=8> */
.L_x_5132:
        /* <DEDUP_REMOVED lines=13> */
.L_x_5291:
[----:B------:R-:W-:Y:S05]  /*1b3b0*/  BSYNC B2 ;  /* 0x0000000000027941 */ /* 0x000fea0003800000 */
.L_x_5133:
        /* <DEDUP_REMOVED lines=11> */
.L_x_5136:
[----:B------:R-:W-:Y:S05]  /*1b470*/  BSYNC B2 ;  /* 0x0000000000027941 */ /* 0x000fea0003800000 */
.L_x_5135:
        /* <DEDUP_REMOVED lines=9> */
.L_x_5137:
        /* <DEDUP_REMOVED lines=15> */
.L_x_5138:
        /* <DEDUP_REMOVED lines=15> */
.L_x_5139:
        /* <DEDUP_REMOVED lines=15> */
.L_x_5140:
        /* <DEDUP_REMOVED lines=10> */
.L_x_5126:
[----:B------:R-:W-:Y:S05]  /*1b880*/  BSYNC B1 ;  /* 0x0000000000017941 */ /* 0x000fea0003800000 */
.L_x_5125:
        /* <DEDUP_REMOVED lines=35> */
.L_x_5143:
        /* <DEDUP_REMOVED lines=8> */
.L_x_5292:
[----:B------:R-:W-:Y:S05]  /*1bb40*/  BSYNC B2 ;  /* 0x0000000000027941 */ /* 0x000fea0003800000 */
.L_x_5144:
        /* <DEDUP_REMOVED lines=9> */
.L_x_5147:
[----:B------:R-:W-:Y:S05]  /*1bbe0*/  BSYNC B2 ;  /* 0x0000000000027941 */ /* 0x000fea0003800000 */
.L_x_5146:
        /* <DEDUP_REMOVED lines=13> */
.L_x_5148:
        /* <DEDUP_REMOVED lines=13> */
.L_x_5293:
[----:B------:R-:W-:Y:S05]  /*1bd90*/  BSYNC B2 ;  /* 0x0000000000027941 */ /* 0x000fea0003800000 */
.L_x_5149:
        /* <DEDUP_REMOVED lines=11> */
.L_x_5152:
[----:B------:R-:W-:Y:S05]  /*1be50*/  BSYNC B2 ;  /* 0x0000000000027941 */ /* 0x000fea0003800000 */
.L_x_5151:
        /* <DEDUP_REMOVED lines=10> */
.L_x_5153:
        /* <DEDUP_REMOVED lines=15> */
.L_x_5154:
        /* <DEDUP_REMOVED lines=15> */
.L_x_5155:
        /* <DEDUP_REMOVED lines=15> */
.L_x_5156:
        /* <DEDUP_REMOVED lines=10> */
.L_x_5142:
[----:B------:R-:W-:Y:S05]  /*1c270*/  BSYNC B1 ;  /* 0x0000000000017941 */ /* 0x000fea0003800000 */
.L_x_5141:
[----:B------:R-:W2:Y:S01]  /*1c280*/  LDL R5, [R1+0x28] ;  /* 0x0000280001057983 */ /* 0x000ea20000100800 */
[----:B------:R-:W-:Y:S01]  /*1c290*/  VIADD R0, R0, 0xfffffffe ;  /* 0xfffffffe00007836 */ /* 0x000fe20000000000 */
[----:B--2---:R-:W-:-:S13]  /*1c2a0*/  ISETP.GT.AND P0, PT, R6, R5, PT ;  /* 0x000000050600720c */ /* 0x004fda0003f04270 */
[----:B------:R-:W-:Y:S05]  /*1c2b0*/  @P0 BRA `(.L_x_5157) ;  /* 0xffffffec00000947 */ /* 0x000fea000383ffff */
.L_x_5106:
[----:B------:R-:W-:Y:S05]  /*1c2c0*/  BSYNC B0 ;  /* 0x0000000000007941 */ /* 0x000fea0003800000 */
.L_x_5105:
        /* <DEDUP_REMOVED lines=25> */
.L_x_5159:
[----:B------:R-:W-:Y:S05]  /*1c460*/  BSYNC B0 ;  /* 0x0000000000007941 */ /* 0x000fea0003800000 */
.L_x_5158:
[----:B------:R-:W-:-:S05]  /*1c470*/  SEL R0, R0, RZ, P0 ;  /* 0x000000ff00007207 */ /* 0x000fca0000000000 */
[----:B------:R3:W-:Y:S02]  /*1c480*/  STL [R1+0x10], R0 ;  /* 0x0000100001007387 */ /* 0x0007e40000100800 */
.L_x_5077:
[----:B------:R-:W-:Y:S05]  /*1c490*/  BSYNC B7 ;  /* 0x0000000000077941 */ /* 0x000fea0003800000 */
.L_x_5075:
        /* <DEDUP_REMOVED lines=8> */
[----:B------:R-:W5:Y:S04]  /*1c520*/  LDS.128 R4, [R19+0x228d0] ;  /* 0x0228d00013047984 */ /* 0x000f680000000c00 */
[----:B-----5:R0:W-:Y:S04]  /*1c530*/  STL.64 [R1], R4 ;  /* 0x0000000401007387 */ /* 0x0201e80000100a00 */
[----:B------:R0:W-:Y:S01]  /*1c540*/  STL.64 [R1+0x8], R6 ;  /* 0x0000080601007387 */ /* 0x0001e20000100a00 */
[----:B------:R-:W-:Y:S06]  /*1c550*/  BAR.ARV 0x4, 0x180 ;  /* 0x0106000000007b1d */ /* 0x000fec0000002000 */
[----:B------:R-:W-:Y:S05]  /*1c560*/  BRA `(.L_x_5161) ;  /* 0x0000001000307947 */ /* 0x000fea0003800000 */
.L_x_5160:
        /* <DEDUP_REMOVED lines=8> */
[----:B0-----:R-:W-:Y:S01]  /*1c5f0*/  MOV R10, R2 ;  /* 0x00000002000a7202 */ /* 0x001fe20000000f00 */
        /* <DEDUP_REMOVED lines=37> */
.L_x_5303:
[----:B------:R-:W-:Y:S02]  /*1c850*/  ULDC UR4, c[0x0][0xc38] ;  /* 0x00030e0000047ab9 */ /* 0x000fe40000000800 */
[----:B------:R-:W-:-:S04]  /*1c860*/  IMAD.U32 R2, RZ, RZ, UR4 ;  /* 0x00000004ff027e24 */ /* 0x000fc8000f8e00ff */
[----:B-1----:R-:W-:-:S04]  /*1c870*/  IMAD R9, R9, R2, RZ ;  /* 0x0000000209097224 */ /* 0x002fc800078e02ff */
[----:B------:R-:W-:-:S05]  /*1c880*/  IMAD.IADD R0, R0, 0x1, R9 ;  /* 0x0000000100007824 */ /* 0x000fca00078e0209 */
[----:B------:R-:W-:-:S13]  /*1c890*/  ISETP.GT.AND P6, PT, R0, R5, PT ;  /* 0x000000050000720c */ /* 0x000fda0003fc4270 */
[----:B------:R-:W-:Y:S05]  /*1c8a0*/  @P6 BRA `(.L_x_5163) ;  /* 0x0000000000ac6947 */ /* 0x000fea0003800000 */
.L_x_5166:
        /* <DEDUP_REMOVED lines=37> */
.L_x_5311:
[----:B------:R-:W-:Y:S02]  /*1cb00*/  ULDC UR4, c[0x0][0xc38] ;  /* 0x00030e0000047ab9 */ /* 0x000fe40000000800 */
[----:B------:R-:W-:-:S04]  /*1cb10*/  IMAD.U32 R2, RZ, RZ, UR4 ;  /* 0x00000004ff027e24 */ /* 0x000fc8000f8e00ff */
[----:B-1----:R-:W-:-:S04]  /*1cb20*/  IMAD R9, R9, R2, RZ ;  /* 0x0000000209097224 */ /* 0x002fc800078e02ff */
[----:B------:R-:W-:-:S05]  /*1cb30*/  IMAD.IADD R0, R9, 0x1, R0 ;  /* 0x0000000109007824 */ /* 0x000fca00078e0200 */
[----:B------:R-:W-:-:S13]  /*1cb40*/  ISETP.GT.AND P6, PT, R0, R5, PT ;  /* 0x000000050000720c */ /* 0x000fda0003fc4270 */
[----:B------:R-:W-:Y:S05]  /*1cb50*/  @!P6 BRA `(.L_x_5166) ;  /* 0xfffffffc0054e947 */ /* 0x000fea000383ffff */
.L_x_5163:
        /* <DEDUP_REMOVED lines=12> */
.L_x_5316:
[----:B------:R-:W-:-:S13]  /*1cc20*/  ISETP.NE.AND P0, PT, R0, RZ, PT ;  /* 0x000000ff0000720c */ /* 0x000fda0003f05270 */
[----:B------:R-:W-:Y:S05]  /*1cc30*/  @!P0 BRA `(.L_x_5168) ;  /* 0x0000000000108947 */ /* 0x000fea0003800000 */
[----:B------:R-:W-:Y:S01]  /*1cc40*/  UMOV UR4, 0xffffffff ;  /* 0xffffffff00047882 */ /* 0x000fe20000000000 */
[----:B-1----:R-:W-:Y:S02]  /*1cc50*/  VIADD R3, R3, 0xffffffff ;  /* 0xffffffff03037836 */ /* 0x002fe40000000000 */
[----:B------:R-:W-:Y:S05]  /*1cc60*/  BRA.DIV UR4, `(.L_x_5169) ;  /* 0x00000042046c7947 */ /* 0x000fea000b800000 */
[----:B------:R2:W3:Y:S02]  /*1cc70*/  SHFL.IDX PT, R8, R7, R3, 0x1f ;  /* 0x00001f0307087589 */ /* 0x0004e400000e0000 */
.L_x_5168:
[----:B------:R-:W-:Y:S01]  /*1cc80*/  ISETP.NE.AND P0, PT, R6, 0x1, PT ;  /* 0x000000010600780c */ /* 0x000fe20003f05270 */
[----:B---3--:R-:W-:-:S05]  /*1cc90*/  IMAD R0, R8, R2, R9 ;  /* 0x0000000208007224 */ /* 0x008fca00078e0209 */
[----:B------:R3:W-:Y:S02]  /*1cca0*/  STL [R1], R0 ;  /* 0x0000000001007387 */ /* 0x0007e40000100800 */
[----:B---3--:R-:W-:-:S05]  /*1ccb0*/  IMAD.IADD R0, R5, 0x1, -R0 ;  /* 0x0000000105007824 */ /* 0x008fca00078e0a00 */
[----:B------:R-:W-:Y:S05]  /*1ccc0*/  @!P0 BRA `(.L_x_5170) ;  /* 0x0000000000e48947 */ /* 0x000fea0003800000 */
[----:B------:R-:W-:-:S04]  /*1ccd0*/  IABS R5, R4 ;  /* 0x0000000400057213 */ /* 0x000fc80000000000 */
[----:B0-2---:R-:W0:Y:S08]  /*1cce0*/  I2F.RP R7, R5 ;  /* 0x0000000500077306 */ /* 0x005e300000209400 */
        /* <DEDUP_REMOVED lines=23> */
[----:B0-----:R-:W-:-:S05]  /*1ce60*/  IADD3 R2, RZ, -R3, RZ ;  /* 0x80000003ff027210 */ /* 0x001fca0007ffe0ff */
        /* <DEDUP_REMOVED lines=31> */
.L_x_5170:
[----:B-12---:R-:W2:Y:S01]  /*1d060*/  LDL R3, [R1+0xc] ;  /* 0x00000c0001037983 */ /* 0x006ea20000100800 */
        /* <DEDUP_REMOVED lines=58> */
[----:B------:R-:W-:Y:S02]  /*1d410*/  @!P1 LOP3.LUT R0, RZ, R8, RZ, 0x33, !PT ;  /* 0x00000008ff009212 */ /* 0x000fe400078e33ff */
[----:B------:R-:W-:-:S05]  /*1d420*/  IADD3 R8, -R8, RZ, RZ ;  /* 0x000000ff08087210 */ /* 0x000fca0007ffe1ff */
[----:B------:R-:W-:-:S05]  /*1d430*/  IMAD R2, R0, R8, R7 ;  /* 0x0000000800027224 */ /* 0x000fca00078e0207 */
[----:B------:R0:W-:Y:S02]  /*1d440*/  STL [R1+0x8], R2 ;  /* 0x0000080201007387 */ /* 0x0001e40000100800 */
.L_x_5171:
[----:B------:R-:W-:-:S05]  /*1d450*/  LOP3.LUT R3, RZ, R0, RZ, 0x33, !PT ;  /* 0x00000000ff037212 */ /* 0x000fca00078e33ff */
[----:B------:R-:W-:-:S05]  /*1d460*/  IMAD.IADD R0, R4, 0x1, R3 ;  /* 0x0000000104007824 */ /* 0x000fca00078e0203 */
[----:B------:R2:W-:Y:S01]  /*1d470*/  STL [R1+0x4], R0 ;  /* 0x0000040001007387 */ /* 0x0005e20000100800 */
[----:B------:R-:W-:Y:S05]  /*1d480*/  BRA `(.L_x_5172) ;  /* 0x0000000000287947 */ /* 0x000fea0003800000 */
.L_x_5164:
        /* <DEDUP_REMOVED lines=10> */
.L_x_5172:
[----:B---3--:R-:W3:Y:S04]  /*1d530*/  LDL R3, [R1+0x8] ;  /* 0x0000080001037983 */ /* 0x008ee80000100800 */
[----:B01----:R-:W4:Y:S04]  /*1d540*/  LDL R2, [R1+0xc] ;  /* 0x00000c0001027983 */ /* 0x003f280000100800 */
        /* <DEDUP_REMOVED lines=14> */
.L_x_5161:
[----:B---34-:R-:W3:Y:S01]  /*1d630*/  LDL R0, [R1+0xc] ;  /* 0x00000c0001007983 */ /* 0x018ee20000100800 */
[----:B------:R-:W-:Y:S02]  /*1d640*/  ULDC UR4, c[0x0][0xc3c] ;  /* 0x00030f0000047ab9 */ /* 0x000fe40000000800 */
[----:B---3--:R-:W-:-:S13]  /*1d650*/  ISETP.GE.AND P0, PT, R0, UR4, PT ;  /* 0x0000000400007c0c */ /* 0x008fda000bf06270 */
[----:B------:R-:W-:Y:S05]  /*1d660*/  @!P0 BRA `(.L_x_5173) ;  /* 0xffffff8c00b48947 */ /* 0x000fea000383ffff */
[----:B------:R-:W-:Y:S05]  /*1d670*/  BSYNC B8 ;  /* 0x0000000000087941 */ /* 0x000fea0003800000 */
.L_x_5029:
[----:B---3--:R-:W3:Y:S01]  /*1d680*/  LDL.LU R0, [R1+0x5c] ;  /* 0x00005c0001007983 */ /* 0x008ee20000300800 */
[----:B------:R-:W-:Y:S01]  /*1d690*/  BSSY B0, `(.L_x_5174) ;  /* 0x000000b000007945 */ /* 0x000fe20003800000 */
[----:B0-----:R-:W0:Y:S01]  /*1d6a0*/  S2R R5, SR_CgaCtaId ;  /* 0x0000000000057919 */ /* 0x001e220000008800 */
[----:B---3--:R-:W-:-:S05]  /*1d6b0*/  VIADD R0, R0, 0x1 ;  /* 0x0000000100007836 */ /* 0x008fca0000000000 */
[----:B-12---:R-:W-:-:S04]  /*1d6c0*/  LEA.HI R2, R0, R0, RZ, 0x1 ;  /* 0x0000000000027211 */ /* 0x006fc800078f08ff */
[----:B------:R-:W-:-:S05]  /*1d6d0*/  LOP3.LUT R3, R2, 0xfffffffe, RZ, 0xc0, !PT ;  /* 0xfffffffe02037812 */ /* 0x000fca00078ec0ff */
[----:B------:R-:W-:Y:S01]  /*1d6e0*/  IMAD.IADD R3, R0, 0x1, -R3 ;  /* 0x0000000100037824 */ /* 0x000fe200078e0a03 */
[----:B------:R-:W-:-:S04]  /*1d6f0*/  MOV R0, 0x400 ;  /* 0x0000040000007802 */ /* 0x000fc80000000f00 */
[----:B0-----:R-:W-:Y:S02]  /*1d700*/  LEA R0, R5, R0, 0x18 ;  /* 0x0000000005007211 */ /* 0x001fe400078ec0ff */
[----:B------:R-:W-:-:S04]  /*1d710*/  SHF.L.U32 R3, R3, 0x1f, RZ ;  /* 0x0000001f03037819 */ /* 0x000fc800000006ff */
[----:B------:R-:W0:Y:S02]  /*1d720*/  SYNCS.PHASECHK.TRANS64.TRYWAIT P0, [R0+URZ+0x22820], R3 ;  /* 0x02282003000075a7 */ /* 0x000e24000800017f */
[----:B0-----:R-:W-:Y:S05]  /*1d730*/  @!P0 BRA `(.L_x_5175) ;  /* 0x0000003400e48947 */ /* 0x001fea0003800000 */
.L_x_5319:
[----:B------:R-:W-:Y:S05]  /*1d740*/  BSYNC B0 ;  /* 0x0000000000007941 */ /* 0x000fea0003800000 */
.L_x_5174:
[----:B------:R-:W-:-:S03]  /*1d750*/  UMOV UR4, 0xffffffff ;  /* 0xffffffff00047882 */ /* 0x000fc60000000000 */
[----:B------:R-:W-:Y:S05]  /*1d760*/  BRA.DIV UR4, `(.L_x_5176) ;  /* 0x0000003604ec7947 */ /* 0x000fea000b800000 */
[----:B------:R-:W1:Y:S02]  /*1d770*/  S2R R2, SR_TID.X ;  /* 0x0000000000027919 */ /* 0x000e640000002100 */
[----:B-1----:R-:W-:-:S04]  /*1d780*/  SHF.R.U32.HI R2, RZ, 0x5, R2 ;  /* 0x00000005ff027819 */ /* 0x002fc80000011602 */
[----:B------:R-:W-:-:S05]  /*1d790*/  LOP3.LUT R2, R2, 0x3, RZ, 0xc0, !PT ;  /* 0x0000000302027812 */ /* 0x000fca00078ec0ff */
[----:B------:R1:W2:Y:S02]  /*1d7a0*/  SHFL.IDX PT, R14, R2, RZ, 0x1f ;  /* 0x00001fff020e7589 */ /* 0x0002a400000e0000 */
.L_x_5322:
[----:B--2---:R-:W-:-:S13]  /*1d7b0*/  ISETP.NE.AND P0, PT, R14, RZ, PT ;  /* 0x000000ff0e00720c */ /* 0x004fda0003f05270 */
[----:B------:R-:W-:Y:S05]  /*1d7c0*/  @P0 BRA `(.L_x_4859) ;  /* 0x0000000000940947 */ /* 0x000fea0003800000 */
[----:B------:R-:W-:-:S03]  /*1d7d0*/  UMOV UR4, 0xffffffff ;  /* 0xffffffff00047882 */ /* 0x000fc60000000000 */
[----:B------:R-:W-:Y:S05]  /*1d7e0*/  BRA.DIV UR4, `(.L_x_5177) ;  /* 0x0000003a04007947 */ /* 0x000fea000b800000 */
[----:B------:R-:W-:-:S13]  /*1d7f0*/  ELECT P6, URZ, PT ;  /* 0x00000000003f782f */ /* 0x000fda00038c0000 */
.L_x_5325:
[----:B------:R-:W-:Y:S05]  /*1d800*/  @!P6 BRA `(.L_x_4859) ;  /* 0x000000000084e947 */ /* 0x000fea0003800000 */
[----:B------:R-:W-:-:S06]  /*1d810*/  ULOP3.LUT UR4, UR36, 0x2, URZ, 0xfc, !UPT ;  /* 0x0000000224047892 */ /* 0x000fcc000f8efc3f */
[----:B-1----:R-:W-:-:S05]  /*1d820*/  IMAD.U32 R2, RZ, RZ, UR4 ;  /* 0x00000004ff027e24 */ /* 0x002fca000f8e00ff */
[----:B------:R-:W-:-:S13]  /*1d830*/  ISETP.NE.AND P2, PT, R2, 0x3, PT ;  /* 0x000000030200780c */ /* 0x000fda0003f45270 */
[----:B------:R-:W-:Y:S05]  /*1d840*/  @!P2 BRA `(.L_x_5178) ;  /* 0x000000000004a947 */ /* 0x000fea0003800000 */
[----:B------:R-:W-:Y:S01]  /*1d850*/  BPT.TRAP 0x1 ;  /* 0x000000040000795c */ /* 0x000fe20000300000 */
.L_x_5178:
[----:B0-----:R-:W2:Y:S04]  /*1d860*/  LDL R3, [R1+0x10] ;  /* 0x0000100001037983 */ /* 0x001ea80000100800 */
[----:B------:R-:W3:Y:S01]  /*1d870*/  LDL.LU R7, [R1+0x18] ;  /* 0x0000180001077983 */ /* 0x000ee20000300800 */
[----:B------:R-:W-:-:S04]  /*1d880*/  VIADD R2, R0, 0x22840 ;  /* 0x0002284000027836 */ /* 0x000fc80000000000 */
[C---:B--2---:R-:W-:Y:S02]  /*1d890*/  IMAD R6, R3.reuse, 0x8, R2 ;  /* 0x0000000803067824 */ /* 0x044fe400078e0202 */
[----:B------:R-:W-:Y:S01]  /*1d8a0*/  VIADD R3, R3, 0x1 ;  /* 0x0000000103037836 */ /* 0x000fe20000000000 */
[----:B---3--:R-:W-:-:S04]  /*1d8b0*/  SHF.L.U32 R5, R7, 0x1f, RZ ;  /* 0x0000001f07057819 */ /* 0x008fc800000006ff */
        /* <DEDUP_REMOVED lines=8> */
.L_x_5326:
[----:B------:R-:W1:Y:S02]  /*1d940*/  SYNCS.PHASECHK.TRANS64.TRYWAIT P0, [R7+URZ], R2 ;  /* 0x00000002070075a7 */ /* 0x000e64000800017f */
[----:B-1----:R-:W-:Y:S05]  /*1d950*/  @!P0 BRA `(.L_x_5180) ;  /* 0x0000003400d88947 */ /* 0x002fea0003800000 */
.L_x_5327:
[----:B------:R-:W-:Y:S05]  /*1d960*/  @!P2 BRA `(.L_x_5181) ;  /* 0x000000000004a947 */ /* 0x000fea0003800000 */
[----:B------:R-:W-:Y:S01]  /*1d970*/  BPT.TRAP 0x1 ;  /* 0x000000040000795c */ /* 0x000fe20000300000 */
.L_x_5181:
[----:B------:R-:W2:Y:S01]  /*1d980*/  LDL.LU R4, [R1+0x10] ;  /* 0x0000100001047983 */ /* 0x000ea20000300800 */
[----:B------:R-:W-:-:S04]  /*1d990*/  VIADD R0, R0, 0x22860 ;  /* 0x0002286000007836 */ /* 0x000fc80000000000 */
[----:B--2---:R-:W-:-:S04]  /*1d9a0*/  IMAD R4, R4, 0x8, R0 ;  /* 0x0000000804047824 */ /* 0x004fc800078e0200 */
[----:B------:R-:W2:Y:S02]  /*1d9b0*/  SYNCS.PHASECHK.TRANS64.TRYWAIT P0, [R4+URZ], R5 ;  /* 0x00000005040075a7 */ /* 0x000ea4000800017f */
[----:B--2---:R-:W-:Y:S05]  /*1d9c0*/  @!P0 BRA `(.L_x_5182) ;  /* 0x0000003400d08947 */ /* 0x004fea0003800000 */
.L_x_5328:
[----:B------:R-:W-:-:S07]  /*1d9d0*/  IMAD R3, R3, 0x8, R0 ;  /* 0x0000000803037824 */ /* 0x000fce00078e0200 */
.L_x_5183:
[----:B---3--:R3:W4:Y:S02]  /*1d9e0*/  SYNCS.PHASECHK.TRANS64.TRYWAIT P0, [R3+URZ], R2 ;  /* 0x00000002030075a7 */ /* 0x008724000800017f */
[----:B----4-:R-:W-:Y:S05]  /*1d9f0*/  @!P0 NANOSLEEP.SYNCS 0x989680 ;  /* 0x009896800000895d */ /* 0x010fea0003900000 */
[----:B------:R-:W4:Y:S02]  /*1da00*/  @!P0 SYNCS.PHASECHK.TRANS64 P0, [R3+URZ], R2 ;  /* 0x00000002030085a7 */ /* 0x000f24000800007f */
[----:B----4-:R-:W-:Y:S05]  /*1da10*/  @!P0 BRA `(.L_x_5183) ;  /* 0xfffffffc00f08947 */ /* 0x010fea000383ffff */
.L_x_4859:
[----:B------:R-:W-:Y:S05]  /*1da20*/  BSYNC B9 ;  /* 0x0000000000097941 */ /* 0x000fea0003800000 */
.L_x_4856:
[----:B------:R-:W-:Y:S05]  /*1da30*/  EXIT ;  /* 0x000000000000794d */ /* 0x000fea0003800000 */
.L_x_4879:
[----:B0-----:R0:W1:Y:S02]  /*1da40*/  SYNCS.PHASECHK.TRANS64.TRYWAIT P6, [R96+URZ+0x22890], R107 ;  /* 0x0228906b600075a7 */ /* 0x00106400080c017f */
[----:B-1----:R-:W-:Y:S05]  /*1da50*/  @!P6 NANOSLEEP.SYNCS 0x989680 ;  /* 0x009896800000e95d */ /* 0x002fea0003900000 */
[----:B------:R-:W1:Y:S02]  /*1da60*/  @!P6 SYNCS.PHASECHK.TRANS64 P6, [R96+URZ+0x22890], R107 ;  /* 0x0228906b6000e5a7 */ /* 0x000e6400080c007f */
[----:B-1----:R-:W-:Y:S05]  /*1da70*/  @!P6 BRA `(.L_x_4879) ;  /* 0xfffffffc00f0e947 */ /* 0x002fea000383ffff */
[----:B------:R-:W-:Y:S05]  /*1da80*/  BRA `(.L_x_5184) ;  /* 0xfffffe5400fc7947 */ /* 0x000fea000383ffff */
.L_x_4897:
[----:B0-----:R0:W1:Y:S02]  /*1da90*/  SYNCS.PHASECHK.TRANS64.TRYWAIT P5, [R96+URZ+0x22890], R107 ;  /* 0x0228906b600075a7 */ /* 0x00106400080a017f */
[----:B-1----:R-:W-:Y:S05]  /*1daa0*/  @!P5 NANOSLEEP.SYNCS 0x989680 ;  /* 0x009896800000d95d */ /* 0x002fea0003900000 */
[----:B------:R-:W1:Y:S02]  /*1dab0*/  @!P5 SYNCS.PHASECHK.TRANS64 P5, [R96+URZ+0x22890], R107 ;  /* 0x0228906b6000d5a7 */ /* 0x000e6400080a007f */
[----:B-1----:R-:W-:Y:S05]  /*1dac0*/  @!P5 BRA `(.L_x_4897) ;  /* 0xfffffffc00f0d947 */ /* 0x002fea000383ffff */
[----:B------:R-:W-:Y:S05]  /*1dad0*/  BRA `(.L_x_5185) ;  /* 0xfffffe6800487947 */ /* 0x000fea000383ffff */
.L_x_4906:
[----:B0-----:R0:W1:Y:S02]  /*1dae0*/  SYNCS.PHASECHK.TRANS64.TRYWAIT P4, [R96+URZ+0x22890], R107 ;  /* 0x0228906b600075a7 */ /* 0x001064000808017f */
[----:B-1----:R-:W-:Y:S05]  /*1daf0*/  @!P4 NANOSLEEP.SYNCS 0x989680 ;  /* 0x009896800000c95d */ /* 0x002fea0003900000 */
[----:B------:R-:W1:Y:S02]  /*1db00*/  @!P4 SYNCS.PHASECHK.TRANS64 P4, [R96+URZ+0x22890], R107 ;  /* 0x0228906b6000c5a7 */ /* 0x000e64000808007f */
[----:B-1----:R-:W-:Y:S05]  /*1db10*/  @!P4 BRA `(.L_x_4906) ;  /* 0xfffffffc00f0c947 */ /* 0x002fea000383ffff */
[----:B------:R-:W-:Y:S05]  /*1db20*/  BRA `(.L_x_5186) ;  /* 0xfffffe78003c7947 */ /* 0x000fea000383ffff */
.L_x_4912:
[----:B-1----:R1:W2:Y:S02]  /*1db30*/  SYNCS.PHASECHK.TRANS64.TRYWAIT P3, [R96+URZ+0x228b0], R107 ;  /* 0x0228b06b600075a7 */ /* 0x0022a4000806017f */
[----:B--2---:R-:W-:Y:S05]  /*1db40*/  @!P3 NANOSLEEP.SYNCS 0x989680 ;  /* 0x009896800000b95d */ /* 0x004fea0003900000 */
[----:B------:R-:W2:Y:S02]  /*1db50*/  @!P3 SYNCS.PHASECHK.TRANS64 P3, [R96+URZ+0x228b0], R107 ;  /* 0x0228b06b6000b5a7 */ /* 0x000ea4000806007f */
[----:B--2---:R-:W-:Y:S05]  /*1db60*/  @!P3 BRA `(.L_x_4912) ;  /* 0xfffffffc00f0b947 */ /* 0x004fea000383ffff */
[----:B------:R-:W-:Y:S05]  /*1db70*/  BRA `(.L_x_5187) ;  /* 0xfffffe7800cc7947 */ /* 0x000fea000383ffff */
.L_x_4922:
[----:B------:R-:W-:Y:S01]  /*1db80*/  BSSY B0, `(.L_x_5188) ;  /* 0x0000007000007945 */ /* 0x000fe20003800000 */
[----:B------:R-:W-:Y:S02]  /*1db90*/  IMAD.MOV.U32 R12, RZ, RZ, RZ ;  /* 0x000000ffff0c7224 */ /* 0x000fe400078e00ff */
[----:B------:R-:W-:Y:S02]  /*1dba0*/  IMAD.MOV.U32 R11, RZ, RZ, 0x1f ;  /* 0x0000001fff0b7424 */ /* 0x000fe400078e00ff */
[----:B------:R-:W-:-:S07]  /*1dbb0*/  IMAD.MOV.U32 R15, RZ, RZ, -0x1 ;  /* 0xffffffffff0f7424 */ /* 0x000fce00078e00ff */
[----:B-----5:R-:W-:Y:S05]  /*1dbc0*/  WARPSYNC.COLLECTIVE R15, `(.L_x_5189) ;  /* 0x000000000f087348 */ /* 0x020fea0003c00000 */
[----:B------:R0:W1:Y:S02]  /*1dbd0*/  SHFL.IDX P6, R14, R13, R12, R11 ;  /* 0x0000000c0d0e7389 */ /* 0x00006400000c000b */
[----:B01---5:R-:W-:Y:S01]  /*1dbe0*/  ENDCOLLECTIVE ;  /* 0x000000000000791b */ /* 0x023fe20003800000 */
.L_x_5189:
[----:B------:R-:W-:Y:S05]  /*1dbf0*/  BSYNC B0 ;  /* 0x0000000000007941 */ /* 0x000fea0003800000 */
.L_x_5188:
[----:B------:R-:W-:Y:S05]  /*1dc00*/  BRA `(.L_x_5190) ;  /* 0xfffffe8800407947 */ /* 0x000fea000383ffff */
.L_x_4934:
        /* <DEDUP_REMOVED lines=8> */
.L_x_5192:
[----:B------:R-:W-:Y:S05]  /*1dc90*/  BSYNC B1 ;  /* 0x0000000000017941 */ /* 0x000fea0003800000 */
.L_x_5191:
        /* <DEDUP_REMOVED lines=8> */
.L_x_5193:
[----:B------:R-:W-:Y:S02]  /*1dd20*/  IMAD.MOV.U32 R13, RZ, RZ, R7 ;  /* 0x000000ffff0d7224 */ /* 0x000fe400078e0007 */
[----:B------:R-:W-:-:S07]  /*1dd30*/  IMAD.MOV.U32 R0, RZ, RZ, R14 ;  /* 0x000000ffff007224 */ /* 0x000fce00078e000e */
[----:B------:R-:W-:Y:S05]  /*1dd40*/  WARPSYNC.COLLECTIVE R15, `(.L_x_5194) ;  /* 0x000000000f087348 */ /* 0x000fea0003c00000 */
[----:B------:R0:W1:Y:S02]  /*1dd50*/  SHFL.IDX P6, R14, R13, R12, R11 ;  /* 0x0000000c0d0e7389 */ /* 0x00006400000c000b */
[----:B01----:R-:W-:Y:S01]  /*1dd60*/  ENDCOLLECTIVE ;  /* 0x000000000000791b */ /* 0x003fe20003800000 */
.L_x_5194:
[----:B------:R-:W-:Y:S02]  /*1dd70*/  IMAD.MOV.U32 R13, RZ, RZ, R32 ;  /* 0x000000ffff0d7224 */ /* 0x000fe400078e0020 */
[----:B------:R-:W-:-:S07]  /*1dd80*/  IMAD.MOV.U32 R5, RZ, RZ, R14 ;  /* 0x000000ffff057224 */ /* 0x000fce00078e000e */
[----:B------:R-:W-:Y:S05]  /*1dd90*/  WARPSYNC.COLLECTIVE R15, `(.L_x_5195) ;  /* 0x000000000f087348 */ /* 0x000fea0003c00000 */
[----:B------:R0:W1:Y:S02]  /*1dda0*/  SHFL.IDX P6, R14, R13, R12, R11 ;  /* 0x0000000c0d0e7389 */ /* 0x00006400000c000b */
[----:B01----:R-:W-:Y:S01]  /*1ddb0*/  ENDCOLLECTIVE ;  /* 0x000000000000791b */ /* 0x003fe20003800000 */
.L_x_5195:
[----:B------:R-:W-:Y:S05]  /*1ddc0*/  BRA `(.L_x_5196) ;  /* 0xfffffe8c00bc7947 */ /* 0x000fea000383ffff */
.L_x_4937:
[----:B------:R-:W-:Y:S01]  /*1ddd0*/  BSSY B1, `(.L_x_5197) ;  /* 0x0000008000017945 */ /* 0x000fe20003800000 */
[----:B------:R-:W-:Y:S01]  /*1dde0*/  IMAD.MOV.U32 R13, RZ, RZ, R6 ;  /* 0x000000ffff0d7224 */ /* 0x000fe200078e0006 */
[----:B------:R-:W-:Y:S01]  /*1ddf0*/  MOV R12, 0x1 ;  /* 0x00000001000c7802 */ /* 0x000fe20000000f00 */
[----:B------:R-:W-:Y:S02]  /*1de00*/  IMAD.MOV.U32 R11, RZ, RZ, 0x1c1f ;  /* 0x00001c1fff0b7424 */ /* 0x000fe400078e00ff */
[----:B------:R-:W-:-:S07]  /*1de10*/  IMAD.MOV.U32 R15, RZ, RZ, -0x1 ;  /* 0xffffffffff0f7424 */ /* 0x000fce00078e00ff */
[----:B-1----:R-:W-:Y:S05]  /*1de20*/  WARPSYNC.COLLECTIVE R15, `(.L_x_5198) ;  /* 0x000000000f087348 */ /* 0x002fea0003c00000 */
[----:B------:R0:W2:Y:S02]  /*1de30*/  SHFL.IDX P6, R14, R13, R12, R11 ;  /* 0x0000000c0d0e7389 */ /* 0x0000a400000c000b */
[----:B012---:R-:W-:Y:S01]  /*1de40*/  ENDCOLLECTIVE ;  /* 0x000000000000791b */ /* 0x007fe20003800000 */
.L_x_5198:
[----:B------:R-:W-:Y:S05]  /*1de50*/  BSYNC B1 ;  /* 0x0000000000017941 */ /* 0x000fea0003800000 */
.L_x_5197:
        /* <DEDUP_REMOVED lines=8> */
.L_x_5199:
[----:B------:R-:W-:Y:S02]  /*1dee0*/  IMAD.MOV.U32 R13, RZ, RZ, R7 ;  /* 0x000000ffff0d7224 */ /* 0x000fe400078e0007 */
[----:B------:R-:W-:-:S07]  /*1def0*/  IMAD.MOV.U32 R0, RZ, RZ, R14 ;  /* 0x000000ffff007224 */ /* 0x000fce00078e000e */
[----:B------:R-:W-:Y:S05]  /*1df00*/  WARPSYNC.COLLECTIVE R15, `(.L_x_5200) ;  /* 0x000000000f087348 */ /* 0x000fea0003c00000 */
[----:B------:R0:W1:Y:S02]  /*1df10*/  SHFL.IDX P6, R14, R13, R12, R11 ;  /* 0x0000000c0d0e7389 */ /* 0x00006400000c000b */
[----:B01----:R-:W-:Y:S01]  /*1df20*/  ENDCOLLECTIVE ;  /* 0x000000000000791b */ /* 0x003fe20003800000 */
.L_x_5200:
[----:B------:R-:W-:Y:S02]  /*1df30*/  IMAD.MOV.U32 R13, RZ, RZ, R32 ;  /* 0x000000ffff0d7224 */ /* 0x000fe400078e0020 */
[----:B------:R-:W-:-:S07]  /*1df40*/  IMAD.MOV.U32 R7, RZ, RZ, R14 ;  /* 0x000000ffff077224 */ /* 0x000fce00078e000e */
[----:B------:R-:W-:Y:S05]  /*1df50*/  WARPSYNC.COLLECTIVE R15, `(.L_x_5201) ;  /* 0x000000000f087348 */ /* 0x000fea0003c00000 */
[----:B------:R0:W1:Y:S02]  /*1df60*/  SHFL.IDX P6, R14, R13, R12, R11 ;  /* 0x0000000c0d0e7389 */ /* 0x00006400000c000b */
[----:B01----:R-:W-:Y:S01]  /*1df70*/  ENDCOLLECTIVE ;  /* 0x000000000000791b */ /* 0x003fe20003800000 */
.L_x_5201:
[----:B------:R-:W-:Y:S01]  /*1df80*/  IMAD.MOV.U32 R32, RZ, RZ, R14 ;  /* 0x000000ffff207224 */ /* 0x000fe200078e000e */
[----:B------:R-:W-:Y:S06]  /*1df90*/  BRA `(.L_x_5202) ;  /* 0xfffffe9000187947 */ /* 0x000fec000383ffff */
.L_x_4941:
[----:B0-----:R0:W1:Y:S02]  /*1dfa0*/  SYNCS.PHASECHK.TRANS64.TRYWAIT P0, [R19+URZ+0x22800], R36 ;  /* 0x02280024130075a7 */ /* 0x001064000800017f */
[----:B-1----:R-:W-:Y:S05]  /*1dfb0*/  @!P0 NANOSLEEP.SYNCS 0x989680 ;  /* 0x009896800000895d */ /* 0x002fea0003900000 */
[----:B------:R-:W1:Y:S02]  /*1dfc0*/  @!P0 SYNCS.PHASECHK.TRANS64 P0, [R19+URZ+0x22800], R36 ;  /* 0x02280024130085a7 */ /* 0x000e64000800007f */
[----:B-1----:R-:W-:Y:S05]  /*1dfd0*/  @!P0 BRA `(.L_x_4941) ;  /* 0xfffffffc00f08947 */ /* 0x002fea000383ffff */
[----:B------:R-:W-:Y:S05]  /*1dfe0*/  BRA `(.L_x_5203) ;  /* 0xfffffe9000fc7947 */ /* 0x000fea000383ffff */
.L_x_4949:
        /* <DEDUP_REMOVED lines=9> */
.L_x_5205:
[----:B------:R-:W-:Y:S05]  /*1e080*/  BSYNC B1 ;  /* 0x0000000000017941 */ /* 0x000fea0003800000 */
.L_x_5204:
        /* <DEDUP_REMOVED lines=10> */
.L_x_5206:
        /* <DEDUP_REMOVED lines=8> */
.L_x_5207:
[----:B------:R-:W-:-:S05]  /*1e1b0*/  @!P1 IADD3 R6, P2, R3, R5, RZ ;  /* 0x0000000503069210 */ /* 0x000fca0007f5e0ff */
[----:B------:R-:W-:Y:S02]  /*1e1c0*/  @!P1 IMAD.X R7, R0, 0x1, R21, P2 ;  /* 0x0000000100079824 */ /* 0x000fe400010e0615 */
[----:B------:R-:W-:Y:S02]  /*1e1d0*/  IMAD.MOV.U32 R13, RZ, RZ, R27 ;  /* 0x000000ffff0d7224 */ /* 0x000fe400078e001b */
[----:B------:R-:W-:-:S07]  /*1e1e0*/  IMAD.MOV.U32 R4, RZ, RZ, R14 ;  /* 0x000000ffff047224 */ /* 0x000fce00078e000e */
[----:B------:R-:W-:Y:S05]  /*1e1f0*/  WARPSYNC.COLLECTIVE R15, `(.L_x_5208) ;  /* 0x000000000f087348 */ /* 0x000fea0003c00000 */
[----:B------:R0:W1:Y:S02]  /*1e200*/  SHFL.IDX P6, R14, R13, R12, R11 ;  /* 0x0000000c0d0e7389 */ /* 0x00006400000c000b */
[----:B01----:R-:W-:Y:S01]  /*1e210*/  ENDCOLLECTIVE ;  /* 0x000000000000791b */ /* 0x003fe20003800000 */
.L_x_5208:
        /* <DEDUP_REMOVED lines=12> */
[----:B--2---:R-:W-:Y:S01]  /*1e2e0*/  @!P1 IMAD.MOV.U32 R29, RZ, RZ, R11 ;  /* 0x000000ffff1d9224 */ /* 0x004fe200078e000b */
[----:B------:R-:W-:Y:S01]  /*1e2f0*/  @!P1 MOV R28, R10 ;  /* 0x0000000a001c9202 */ /* 0x000fe20000000f00 */
[----:B------:R-:W-:-:S02]  /*1e300*/  IMAD.MOV.U32 R11, RZ, RZ, 0x1c1f ;  /* 0x00001c1fff0b7424 */ /* 0x000fc400078e00ff */
[----:B------:R-:W-:Y:S02]  /*1e310*/  @!P1 IMAD.MOV.U32 R20, RZ, RZ, R8 ;  /* 0x000000ffff149224 */ /* 0x000fe400078e0008 */
[----:B------:R-:W-:-:S07]  /*1e320*/  @!P1 IMAD.MOV.U32 R21, RZ, RZ, R9 ;  /* 0x000000ffff159224 */ /* 0x000fce00078e0009 */
[----:B-----5:R-:W-:Y:S05]  /*1e330*/  WARPSYNC.COLLECTIVE R15, `(.L_x_5209) ;  /* 0x000000000f087348 */ /* 0x020fea0003c00000 */
[----:B------:R0:W1:Y:S02]  /*1e340*/  SHFL.IDX P6, R14, R13, R12, R11 ;  /* 0x0000000c0d0e7389 */ /* 0x00006400000c000b */
[----:B01---5:R-:W-:Y:S01]  /*1e350*/  ENDCOLLECTIVE ;  /* 0x000000000000791b */ /* 0x023fe20003800000 */
.L_x_5209:
[----:B------:R-:W-:Y:S02]  /*1e360*/  IMAD.MOV.U32 R0, RZ, RZ, R20 ;  /* 0x000000ffff007224 */ /* 0x000fe400078e0014 */
[----:B------:R-:W-:Y:S02]  /*1e370*/  IMAD.MOV.U32 R3, RZ, RZ, R21 ;  /* 0x000000ffff037224 */ /* 0x000fe400078e0015 */
[----:B------:R-:W-:Y:S01]  /*1e380*/  IMAD.MOV.U32 R8, RZ, RZ, R28 ;  /* 0x000000ffff087224 */ /* 0x000fe200078e001c */
[----:B------:R-:W-:Y:S01]  /*1e390*/  PRMT R53, R53, 0x5410, R0 ;  /* 0x0000541035357816 */ /* 0x000fe20000000000 */
[----:B------:R-:W-:Y:S01]  /*1e3a0*/  IMAD.MOV.U32 R9, RZ, RZ, R29 ;  /* 0x000000ffff097224 */ /* 0x000fe200078e001d */
[----:B------:R-:W-:-:S04]  /*1e3b0*/  PRMT R42, R42, 0x5410, R3 ;  /* 0x000054102a2a7816 */ /* 0x000fc80000000003 */
[----:B------:R-:W-:Y:S01]  /*1e3c0*/  PRMT R36, R8, 0x5410, R9 ;  /* 0x0000541008247816 */ /* 0x000fe20000000009 */
[----:B------:R-:W-:Y:S02]  /*1e3d0*/  IMAD.MOV.U32 R13, RZ, RZ, R25 ;  /* 0x000000ffff0d7224 */ /* 0x000fe400078e0019 */
        /* <DEDUP_REMOVED lines=8> */
.L_x_5210:
        /* <DEDUP_REMOVED lines=13> */
.L_x_5211:
[----:B------:R-:W-:Y:S02]  /*1e530*/  IMAD.MOV.U32 R13, RZ, RZ, R27 ;  /* 0x000000ffff0d7224 */ /* 0x000fe400078e001b */
[----:B------:R-:W-:-:S07]  /*1e540*/  IMAD.MOV.U32 R24, RZ, RZ, R14 ;  /* 0x000000ffff187224 */ /* 0x000fce00078e000e */
[----:B------:R-:W-:Y:S05]  /*1e550*/  WARPSYNC.COLLECTIVE R15, `(.L_x_5212) ;  /* 0x000000000f087348 */ /* 0x000fea0003c00000 */
[----:B------:R0:W1:Y:S02]  /*1e560*/  SHFL.IDX P6, R14, R13, R12, R11 ;  /* 0x0000000c0d0e7389 */ /* 0x00006400000c000b */
[----:B01----:R-:W-:Y:S01]  /*1e570*/  ENDCOLLECTIVE ;  /* 0x000000000000791b */ /* 0x003fe20003800000 */
.L_x_5212:
[----:B------:R-:W-:Y:S05]  /*1e580*/  BRA `(.L_x_5213) ;  /* 0xfffffe9c00c87947 */ /* 0x000fea000383ffff */
.L_x_4953:
[----:B0-----:R0:W1:Y:S02]  /*1e590*/  SYNCS.PHASECHK.TRANS64.TRYWAIT P1, [R19+URZ+0x22800], R12 ;  /* 0x0228000c130075a7 */ /* 0x001064000802017f */
[----:B-1----:R-:W-:Y:S05]  /*1e5a0*/  @!P1 NANOSLEEP.SYNCS 0x989680 ;  /* 0x009896800000995d */ /* 0x002fea0003900000 */
[----:B------:R-:W1:Y:S02]  /*1e5b0*/  @!P1 SYNCS.PHASECHK.TRANS64 P1, [R19+URZ+0x22800], R12 ;  /* 0x0228000c130095a7 */ /* 0x000e64000802007f */
[----:B-1----:R-:W-:Y:S05]  /*1e5c0*/  @!P1 BRA `(.L_x_4953) ;  /* 0xfffffffc00f09947 */ /* 0x002fea000383ffff */
[----:B------:R-:W-:Y:S05]  /*1e5d0*/  BRA `(.L_x_5214) ;  /* 0xfffffea000547947 */ /* 0x000fea000383ffff */
.L_x_4959:
[----:B--2---:R2:W3:Y:S02]  /*1e5e0*/  SYNCS.PHASECHK.TRANS64.TRYWAIT P2, [R20+URZ+0x22830], R21 ;  /* 0x02283015140075a7 */ /* 0x0044e4000804017f */
[----:B---3--:R-:W-:Y:S05]  /*1e5f0*/  @!P2 NANOSLEEP.SYNCS 0x989680 ;  /* 0x009896800000a95d */ /* 0x008fea0003900000 */
[----:B------:R-:W3:Y:S02]  /*1e600*/  @!P2 SYNCS.PHASECHK.TRANS64 P2, [R20+URZ+0x22830], R21 ;  /* 0x022830151400a5a7 */ /* 0x000ee4000804007f */
[----:B---3--:R-:W-:Y:S05]  /*1e610*/  @!P2 BRA `(.L_x_4959) ;  /* 0xfffffffc00f0a947 */ /* 0x008fea000383ffff */
[----:B------:R-:W-:Y:S05]  /*1e620*/  BRA `(.L_x_4958) ;  /* 0xfffffeac00c07947 */ /* 0x000fea000383ffff */
.L_x_4964:
[----:B-1----:R1:W2:Y:S02]  /*1e630*/  SYNCS.PHASECHK.TRANS64.TRYWAIT P2, [R20+URZ+0x22850], R21 ;  /* 0x02285015140075a7 */ /* 0x0022a4000804017f */
[----:B--2---:R-:W-:Y:S05]  /*1e640*/  @!P2 NANOSLEEP.SYNCS 0x989680 ;  /* 0x009896800000a95d */ /* 0x004fea0003900000 */
[----:B------:R-:W2:Y:S02]  /*1e650*/  @!P2 SYNCS.PHASECHK.TRANS64 P2, [R20+URZ+0x22850], R21 ;  /* 0x022850151400a5a7 */ /* 0x000ea4000804007f */
[----:B--2---:R-:W-:Y:S05]  /*1e660*/  @!P2 BRA `(.L_x_4964) ;  /* 0xfffffffc00f0a947 */ /* 0x004fea000383ffff */
[----:B------:R-:W-:Y:S05]  /*1e670*/  BRA `(.L_x_4963) ;  /* 0xfffffec400f87947 */ /* 0x000fea000383ffff */
.L_x_4969:
[----:B-1----:R1:W2:Y:S02]  /*1e680*/  SYNCS.PHASECHK.TRANS64.TRYWAIT P2, [R200+URZ+0x22830], R201 ;  /* 0x022830c9c80075a7 */ /* 0x0022a4000804017f */
[----:B--2---:R-:W-:Y:S05]  /*1e690*/  @!P2 NANOSLEEP.SYNCS 0x989680 ;  /* 0x009896800000a95d */ /* 0x004fea0003900000 */
[----:B------:R-:W2:Y:S02]  /*1e6a0*/  @!P2 SYNCS.PHASECHK.TRANS64 P2, [R200+URZ+0x22830], R201 ;  /* 0x022830c9c800a5a7 */ /* 0x000ea4000804007f */
[----:B--2---:R-:W-:Y:S05]  /*1e6b0*/  @!P2 BRA `(.L_x_4969) ;  /* 0xfffffffc00f0a947 */ /* 0x004fea000383ffff */
[----:B------:R-:W-:Y:S05]  /*1e6c0*/  BRA `(.L_x_4968) ;  /* 0xfffffecc00707947 */ /* 0x000fea000383ffff */
.L_x_4974:
[----:B-1----:R1:W2:Y:S02]  /*1e6d0*/  SYNCS.PHASECHK.TRANS64.TRYWAIT P2, [R200+URZ+0x22850], R201 ;  /* 0x022850c9c80075a7 */ /* 0x0022a4000804017f */
[----:B--2---:R-:W-:Y:S05]  /*1e6e0*/  @!P2 NANOSLEEP.SYNCS 0x989680 ;  /* 0x009896800000a95d */ /* 0x004fea0003900000 */
[----:B------:R-:W2:Y:S02]  /*1e6f0*/  @!P2 SYNCS.PHASECHK.TRANS64 P2, [R200+URZ+0x22850], R201 ;  /* 0x022850c9c800a5a7 */ /* 0x000ea4000804007f */
[----:B--2---:R-:W-:Y:S05]  /*1e700*/  @!P2 BRA `(.L_x_4974) ;  /* 0xfffffffc00f0a947 */ /* 0x004fea000383ffff */
[----:B------:R-:W-:Y:S05]  /*1e710*/  BRA `(.L_x_4973) ;  /* 0xfffffeec00cc7947 */ /* 0x000fea000383ffff */
.L_x_4980:
[----:B-1----:R1:W2:Y:S02]  /*1e720*/  SYNCS.PHASECHK.TRANS64.TRYWAIT P2, [R20+URZ+0x22830], R211 ;  /* 0x022830d3140075a7 */ /* 0x0022a4000804017f */
[----:B--2---:R-:W-:Y:S05]  /*1e730*/  @!P2 NANOSLEEP.SYNCS 0x989680 ;  /* 0x009896800000a95d */ /* 0x004fea0003900000 */
[----:B------:R-:W2:Y:S02]  /*1e740*/  @!P2 SYNCS.PHASECHK.TRANS64 P2, [R20+URZ+0x22830], R211 ;  /* 0x022830d31400a5a7 */ /* 0x000ea4000804007f */
[----:B--2---:R-:W-:Y:S05]  /*1e750*/  @!P2 BRA `(.L_x_4980) ;  /* 0xfffffffc00f0a947 */ /* 0x004fea000383ffff */
[----:B------:R-:W-:Y:S05]  /*1e760*/  BRA `(.L_x_4979) ;  /* 0xfffffef400047947 */ /* 0x000fea000383ffff */
.L_x_4985:
[----:B---3--:R3:W4:Y:S02]  /*1e770*/  SYNCS.PHASECHK.TRANS64.TRYWAIT P2, [R20+URZ+0x22850], R211 ;  /* 0x022850d3140075a7 */ /* 0x008724000804017f */
[----:B----4-:R-:W-:Y:S05]  /*1e780*/  @!P2 NANOSLEEP.SYNCS 0x989680 ;  /* 0x009896800000a95d */ /* 0x010fea0003900000 */
[----:B------:R-:W4:Y:S02]  /*1e790*/  @!P2 SYNCS.PHASECHK.TRANS64 P2, [R20+URZ+0x22850], R211 ;  /* 0x022850d31400a5a7 */ /* 0x000f24000804007f */
[----:B----4-:R-:W-:Y:S05]  /*1e7a0*/  @!P2 BRA `(.L_x_4985) ;  /* 0xfffffffc00f0a947 */ /* 0x010fea000383ffff */
[----:B------:R-:W-:Y:S05]  /*1e7b0*/  BRA `(.L_x_4984) ;  /* 0xffffff0c00607947 */ /* 0x000fea000383ffff */
.L_x_4991:
[----:B------:R-:W-:Y:S02]  /*1e7c0*/  IMAD.MOV.U32 R13, RZ, RZ, R20 ;  /* 0x000000ffff0d7224 */ /* 0x000fe400078e0014 */
[----:B------:R-:W-:Y:S02]  /*1e7d0*/  IMAD.MOV.U32 R12, RZ, RZ, RZ ;  /* 0x000000ffff0c7224 */ /* 0x000fe400078e00ff */
[----:B------:R-:W-:Y:S02]  /*1e7e0*/  IMAD.MOV.U32 R11, RZ, RZ, 0x181f ;  /* 0x0000181fff0b7424 */ /* 0x000fe400078e00ff */
[----:B------:R-:W-:-:S07]  /*1e7f0*/  IMAD.MOV.U32 R15, RZ, RZ, -0x1 ;  /* 0xffffffffff0f7424 */ /* 0x000fce00078e00ff */
[----:B0----5:R-:W-:Y:S05]  /*1e800*/  WARPSYNC.COLLECTIVE R15, `(.L_x_5215) ;  /* 0x000000000f087348 */ /* 0x021fea0003c00000 */
[----:B------:R1:W2:Y:S02]  /*1e810*/  SHFL.IDX P6, R14, R13, R12, R11 ;  /* 0x0000000c0d0e7389 */ /* 0x0002a400000c000b */
[----:B012--5:R-:W-:Y:S01]  /*1e820*/  ENDCOLLECTIVE ;  /* 0x000000000000791b */ /* 0x027fe20003800000 */
.L_x_5215:
[----:B------:R-:W-:Y:S02]  /*1e830*/  IMAD.MOV.U32 R13, RZ, RZ, R4 ;  /* 0x000000ffff0d7224 */ /* 0x000fe400078e0004 */
[----:B------:R-:W-:-:S07]  /*1e840*/  IMAD.MOV.U32 R0, RZ, RZ, R14 ;  /* 0x000000ffff007224 */ /* 0x000fce00078e000e */
[----:B------:R-:W-:Y:S05]  /*1e850*/  WARPSYNC.COLLECTIVE R15, `(.L_x_5216) ;  /* 0x000000000f087348 */ /* 0x000fea0003c00000 */
[----:B------:R0:W1:Y:S02]  /*1e860*/  SHFL.IDX P6, R14, R13, R12, R11 ;  /* 0x0000000c0d0e7389 */ /* 0x00006400000c000b */
[----:B01----:R-:W-:Y:S01]  /*1e870*/  ENDCOLLECTIVE ;  /* 0x000000000000791b */ /* 0x003fe20003800000 */
.L_x_5216:
[----:B------:R-:W-:Y:S05]  /*1e880*/  BRA `(.L_x_5217) ;  /* 0xffffff3400707947 */ /* 0x000fea000383ffff */
.L_x_4994:
        /* <DEDUP_REMOVED lines=8> */
.L_x_5219:
[----:B------:R-:W-:Y:S05]  /*1e910*/  BSYNC B1 ;  /* 0x0000000000017941 */ /* 0x000fea0003800000 */
.L_x_5218:
[----:B------:R-:W-:Y:S01]  /*1e920*/  IMAD.MOV.U32 R13, RZ, RZ, R4 ;  /* 0x000000ffff0d7224 */ /* 0x000fe200078e0004 */
[----:B------:R-:W-:Y:S01]  /*1e930*/  MOV R12, 0x1 ;  /* 0x00000001000c7802 */ /* 0x000fe20000000f00 */
[----:B------:R-:W-:Y:S02]  /*1e940*/  IMAD.MOV.U32 R11, RZ, RZ, 0x181f ;  /* 0x0000181fff0b7424 */ /* 0x000fe400078e00ff */
[----:B------:R-:W-:Y:S02]  /*1e950*/  IMAD.MOV.U32 R15, RZ, RZ, -0x1 ;  /* 0xffffffffff0f7424 */ /* 0x000fe400078e00ff */
[----:B------:R-:W-:-:S07]  /*1e960*/  IMAD.MOV.U32 R0, RZ, RZ, R14 ;  /* 0x000000ffff007224 */ /* 0x000fce00078e000e */
[----:B------:R-:W-:Y:S05]  /*1e970*/  WARPSYNC.COLLECTIVE R15, `(.L_x_5220) ;  /* 0x000000000f087348 */ /* 0x000fea0003c00000 */
[----:B------:R0:W1:Y:S02]  /*1e980*/  SHFL.IDX P6, R14, R13, R12, R11 ;  /* 0x0000000c0d0e7389 */ /* 0x00006400000c000b */
[----:B01----:R-:W-:Y:S01]  /*1e990*/  ENDCOLLECTIVE ;  /* 0x000000000000791b */ /* 0x003fe20003800000 */
.L_x_5220:
[----:B------:R-:W-:Y:S05]  /*1e9a0*/  BRA `(.L_x_5221) ;  /* 0xffffff3400ac7947 */ /* 0x000fea000383ffff */
.L_x_4997:
[----:B------:R-:W-:Y:S01]  /*1e9b0*/  BSSY B1, `(.L_x_5222) ;  /* 0x0000008000017945 */ /* 0x000fe20003800000 */
[----:B---3--:R-:W-:Y:S02]  /*1e9c0*/  IMAD.MOV.U32 R13, RZ, RZ, R20 ;  /* 0x000000ffff0d7224 */ /* 0x008fe400078e0014 */
[----:B------:R-:W-:Y:S02]  /*1e9d0*/  IMAD.MOV.U32 R12, RZ, RZ, 0x2 ;  /* 0x00000002ff0c7424 */ /* 0x000fe400078e00ff */
[----:B------:R-:W-:Y:S02]  /*1e9e0*/  IMAD.MOV.U32 R11, RZ, RZ, 0x181f ;  /* 0x0000181fff0b7424 */ /* 0x000fe400078e00ff */
[----:B------:R-:W-:-:S07]  /*1e9f0*/  IMAD.MOV.U32 R15, RZ, RZ, -0x1 ;  /* 0xffffffffff0f7424 */ /* 0x000fce00078e00ff */
[----:B012-45:R-:W-:Y:S05]  /*1ea00*/  WARPSYNC.COLLECTIVE R15, `(.L_x_5223) ;  /* 0x000000000f087348 */ /* 0x037fea0003c00000 */
[----:B--2---:R2:W3:Y:S02]  /*1ea10*/  SHFL.IDX P6, R14, R13, R12, R11 ;  /* 0x0000000c0d0e7389 */ /* 0x0044e400000c000b */
[----:B012345:R-:W-:Y:S01]  /*1ea20*/  ENDCOLLECTIVE ;  /* 0x000000000000791b */ /* 0x03ffe20003800000 */
.L_x_5223:
[----:B------:R-:W-:Y:S05]  /*1ea30*/  BSYNC B1 ;  /* 0x0000000000017941 */ /* 0x000fea0003800000 */
.L_x_5222:
        /* <DEDUP_REMOVED lines=8> */
.L_x_5224:
[----:B------:R-:W-:Y:S05]  /*1eac0*/  BRA `(.L_x_5225) ;  /* 0xffffff3400d87947 */ /* 0x000fea000383ffff */
.L_x_5000:
        /* <DEDUP_REMOVED lines=8> */
.L_x_5227:
[----:B------:R-:W-:Y:S05]  /*1eb50*/  BSYNC B1 ;  /* 0x0000000000017941 */ /* 0x000fea0003800000 */
.L_x_5226:
        /* <DEDUP_REMOVED lines=8> */
.L_x_5228:
[----:B------:R-:W-:Y:S05]  /*1ebe0*/  BRA `(.L_x_5229) ;  /* 0xffffff3800047947 */ /* 0x000fea000383ffff */
.L_x_5002:
[----:B------:R-:W-:Y:S02]  /*1ebf0*/  IMAD.MOV.U32 R13, RZ, RZ, R4 ;  /* 0x000000ffff0d7224 */ /* 0x000fe400078e0004 */
[----:B------:R-:W-:Y:S02]  /*1ec00*/  IMAD.MOV.U32 R12, RZ, RZ, RZ ;  /* 0x000000ffff0c7224 */ /* 0x000fe400078e00ff */
[----:B------:R-:W-:Y:S02]  /*1ec10*/  IMAD.MOV.U32 R11, RZ, RZ, 0x1c1f ;  /* 0x00001c1fff0b7424 */ /* 0x000fe400078e00ff */
[----:B------:R-:W-:-:S07]  /*1ec20*/  IMAD.MOV.U32 R15, RZ, RZ, -0x1 ;  /* 0xffffffffff0f7424 */ /* 0x000fce00078e00ff */
[----:B------:R-:W-:Y:S05]  /*1ec30*/  WARPSYNC.COLLECTIVE R15, `(.L_x_5230) ;  /* 0x000000000f087348 */ /* 0x000fea0003c00000 */
[----:B------:R0:W1:Y:S02]  /*1ec40*/  SHFL.IDX P6, R14, R13, R12, R11 ;  /* 0x0000000c0d0e7389 */ /* 0x00006400000c000b */
[----:B01----:R-:W-:Y:S01]  /*1ec50*/  ENDCOLLECTIVE ;  /* 0x000000000000791b */ /* 0x003fe20003800000 */
.L_x_5230:
[----:B------:R-:W-:Y:S02]  /*1ec60*/  IMAD.MOV.U32 R13, RZ, RZ, R0 ;  /* 0x000000ffff0d7224 */ /* 0x000fe400078e0000 */
[----:B------:R-:W-:-:S07]  /*1ec70*/  IMAD.MOV.U32 R20, RZ, RZ, R14 ;  /* 0x000000ffff147224 */ /* 0x000fce00078e000e */
[----:B------:R-:W-:Y:S05]  /*1ec80*/  WARPSYNC.COLLECTIVE R15, `(.L_x_5231) ;  /* 0x000000000f087348 */ /* 0x000fea0003c00000 */
[----:B------:R0:W1:Y:S02]  /*1ec90*/  SHFL.IDX P6, R14, R13, R12, R11 ;  /* 0x0000000c0d0e7389 */ /* 0x00006400000c000b */
[----:B01----:R-:W-:Y:S01]  /*1eca0*/  ENDCOLLECTIVE ;  /* 0x000000000000791b */ /* 0x003fe20003800000 */
.L_x_5231:
[----:B------:R-:W-:Y:S01]  /*1ecb0*/  IMAD.MOV.U32 R12, RZ, RZ, R14 ;  /* 0x000000ffff0c7224 */ /* 0x000fe200078e000e */
[----:B------:R-:W-:Y:S06]  /*1ecc0*/  BRA `(.L_x_5232) ;  /* 0xffffff3800e87947 */ /* 0x000fec000383ffff */
.L_x_5005:
        /* <DEDUP_REMOVED lines=8> */
.L_x_5234:
[----:B------:R-:W-:Y:S05]  /*1ed50*/  BSYNC B1 ;  /* 0x0000000000017941 */ /* 0x000fea0003800000 */
.L_x_5233:
        /* <DEDUP_REMOVED lines=8> */
.L_x_5235:
[----:B------:R-:W-:Y:S01]  /*1ede0*/  IMAD.MOV.U32 R0, RZ, RZ, R14 ;  /* 0x000000ffff007224 */ /* 0x000fe200078e000e */
[----:B------:R-:W-:Y:S06]  /*1edf0*/  BRA `(.L_x_5236) ;  /* 0xffffff4800107947 */ /* 0x000fec000383ffff */
.L_x_5009:
[----:B------:R-:W-:Y:S02]  /*1ee00*/  IMAD.MOV.U32 R13, RZ, RZ, R4 ;  /* 0x000000ffff0d7224 */ /* 0x000fe400078e0004 */
[----:B------:R-:W-:Y:S02]  /*1ee10*/  IMAD.MOV.U32 R12, RZ, RZ, RZ ;  /* 0x000000ffff0c7224 */ /* 0x000fe400078e00ff */
[----:B------:R-:W-:Y:S02]  /*1ee20*/  IMAD.MOV.U32 R11, RZ, RZ, 0x181f ;  /* 0x0000181fff0b7424 */ /* 0x000fe400078e00ff */
[----:B------:R-:W-:-:S07]  /*1ee30*/  IMAD.MOV.U32 R15, RZ, RZ, -0x1 ;  /* 0xffffffffff0f7424 */ /* 0x000fce00078e00ff */
[----:B--2---:R-:W-:Y:S05]  /*1ee40*/  WARPSYNC.COLLECTIVE R15, `(.L_x_5237) ;  /* 0x000000000f087348 */ /* 0x004fea0003c00000 */
[----:B------:R0:W1:Y:S02]  /*1ee50*/  SHFL.IDX P6, R14, R13, R12, R11 ;  /* 0x0000000c0d0e7389 */ /* 0x00006400000c000b */
[----:B012---:R-:W-:Y:S01]  /*1ee60*/  ENDCOLLECTIVE ;  /* 0x000000000000791b */ /* 0x007fe20003800000 */
.L_x_5237:
[----:B------:R-:W-:Y:S02]  /*1ee70*/  IMAD.MOV.U32 R13, RZ, RZ, R3 ;  /* 0x000000ffff0d7224 */ /* 0x000fe400078e0003 */
[----:B------:R-:W-:-:S07]  /*1ee80*/  IMAD.MOV.U32 R0, RZ, RZ, R14 ;  /* 0x000000ffff007224 */ /* 0x000fce00078e000e */
[----:B------:R-:W-:Y:S05]  /*1ee90*/  WARPSYNC.COLLECTIVE R15, `(.L_x_5238) ;  /* 0x000000000f087348 */ /* 0x000fea0003c00000 */
[----:B------:R0:W1:Y:S02]  /*1eea0*/  SHFL.IDX P6, R14, R13, R12, R11 ;  /* 0x0000000c0d0e7389 */ /* 0x00006400000c000b */
[----:B01----:R-:W-:Y:S01]  /*1eeb0*/  ENDCOLLECTIVE ;  /* 0x000000000000791b */ /* 0x003fe20003800000 */
.L_x_5238:
[----:B------:R-:W-:Y:S05]  /*1eec0*/  BRA `(.L_x_5239) ;  /* 0xffffff5c00547947 */ /* 0x000fea000383ffff */
.L_x_5012:
[----:B------:R-:W-:Y:S01]  /*1eed0*/  BSSY B1, `(.L_x_5240) ;  /* 0x0000008000017945 */ /* 0x000fe20003800000 */
[----:B----4-:R-:W-:Y:S02]  /*1eee0*/  IMAD.MOV.U32 R13, RZ, RZ, R4 ;  /* 0x000000ffff0d7224 */ /* 0x010fe400078e0004 */
[----:B------:R-:W-:Y:S02]  /*1eef0*/  IMAD.MOV.U32 R12, RZ, RZ, 0x1 ;  /* 0x00000001ff0c7424 */ /* 0x000fe400078e00ff */
[----:B------:R-:W-:Y:S02]  /*1ef00*/  IMAD.MOV.U32 R11, RZ, RZ, 0x181f ;  /* 0x0000181fff0b7424 */ /* 0x000fe400078e00ff */
[----:B------:R-:W-:-:S07]  /*1ef10*/  IMAD.MOV.U32 R15, RZ, RZ, -0x1 ;  /* 0xffffffffff0f7424 */ /* 0x000fce00078e00ff */
[----:B0123--:R-:W-:Y:S05]  /*1ef20*/  WARPSYNC.COLLECTIVE R15, `(.L_x_5241) ;  /* 0x000000000f087348 */ /* 0x00ffea0003c00000 */
[----:B---3--:R3:W4:Y:S02]  /*1ef30*/  SHFL.IDX P6, R14, R13, R12, R11 ;  /* 0x0000000c0d0e7389 */ /* 0x00872400000c000b */
[----:B01234-:R-:W-:Y:S01]  /*1ef40*/  ENDCOLLECTIVE ;  /* 0x000000000000791b */ /* 0x01ffe20003800000 */
.L_x_5241:
[----:B------:R-:W-:Y:S05]  /*1ef50*/  BSYNC B1 ;  /* 0x0000000000017941 */ /* 0x000fea0003800000 */
.L_x_5240:
        /* <DEDUP_REMOVED lines=8> */
.L_x_5242:
[----:B------:R-:W-:Y:S05]  /*1efe0*/  BRA `(.L_x_5243) ;  /* 0xffffff5c00847947 */ /* 0x000fea000383ffff */
.L_x_5015:
        /* <DEDUP_REMOVED lines=8> */
.L_x_5245:
[----:B------:R-:W-:Y:S05]  /*1f070*/  BSYNC B1 ;  /* 0x0000000000017941 */ /* 0x000fea0003800000 */
.L_x_5244:
        /* <DEDUP_REMOVED lines=8> */
.L_x_5246:
[----:B------:R-:W-:Y:S05]  /*1f100*/  BRA `(.L_x_5247) ;  /* 0xffffff5c00b07947 */ /* 0x000fea000383ffff */
.L_x_5018:
        /* <DEDUP_REMOVED lines=8> */
.L_x_5249:
[----:B------:R-:W-:Y:S05]  /*1f190*/  BSYNC B1 ;  /* 0x0000000000017941 */ /* 0x000fea0003800000 */
.L_x_5248:
        /* <DEDUP_REMOVED lines=8> */
.L_x_5250:
[----:B------:R-:W-:Y:S05]  /*1f220*/  BRA `(.L_x_5251) ;  /* 0xffffff5c00dc7947 */ /* 0x000fea000383ffff */
.L_x_5037:
        /* <DEDUP_REMOVED lines=8> */
[----:B------:R-:W-:Y:S05]  /*1f2b0*/  WARPSYNC.COLLECTIVE R15, `(.L_x_5253) ;  /* 0x000000000f087348 */ /* 0x000fea0003c00000 */
[----:B------:R0:W1:Y:S02]  /*1f2c0*/  SHFL.IDX P6, R14, R13, R12, R11 ;  /* 0x0000000c0d0e7389 */ /* 0x00006400000c000b */
[----:B01----:R-:W-:Y:S01]  /*1f2d0*/  ENDCOLLECTIVE ;  /* 0x000000000000791b */ /* 0x003fe20003800000 */
.L_x_5253:
[----:B------:R-:W-:Y:S05]  /*1f2e0*/  BSYNC B1 ;  /* 0x0000000000017941 */ /* 0x000fea0003800000 */
.L_x_5252:
[----:B------:R-:W-:Y:S05]  /*1f2f0*/  BRA `(.L_x_5254) ;  /* 0xffffff7c00407947 */ /* 0x000fea000383ffff */
.L_x_5039:
[----:B------:R-:W-:Y:S01]  /*1f300*/  BSSY B1, `(.L_x_5255) ;  /* 0x0000006000017945 */ /* 0x000fe20003800000 */
[----:B------:R-:W-:-:S07]  /*1f310*/  IMAD.MOV.U32 R15, RZ, RZ, -0x1 ;  /* 0xffffffffff0f7424 */ /* 0x000fce00078e00ff */
[----:B0-----:R-:W-:Y:S05]  /*1f320*/  WARPSYNC.COLLECTIVE R15, `(.L_x_5256) ;  /* 0x000000000f0c7348 */ /* 0x001fea0003c00000 */
[----:B------:R-:W-:Y:S02]  /*1f330*/  ELECT P6, UR62, PT ;  /* 0x00000000003e782f */ /* 0x000fe400038c0000 */
[----:B------:R-:W-:Y:S01]  /*1f340*/  MOV R14, UR62 ;  /* 0x0000003e000e7c02 */ /* 0x000fe20008000f00 */
[----:B0-----:R-:W-:Y:S10]  /*1f350*/  ENDCOLLECTIVE ;  /* 0x000000000000791b */ /* 0x001ff40003800000 */
.L_x_5256:
[----:B------:R-:W-:Y:S05]  /*1f360*/  BSYNC B1 ;  /* 0x0000000000017941 */ /* 0x000fea0003800000 */
.L_x_5255:
[----:B------:R-:W-:Y:S05]  /*1f370*/  BRA `(.L_x_5038) ;  /* 0xffffff7c00387947 */ /* 0x000fea000383ffff */
.L_x_5041:
[----:B0-----:R0:W1:Y:S02]  /*1f380*/  SYNCS.PHASECHK.TRANS64.TRYWAIT P0, [R19+URZ+0x22820], R4 ;  /* 0x02282004130075a7 */ /* 0x001064000800017f */
[----:B-1----:R-:W-:Y:S05]  /*1f390*/  @!P0 NANOSLEEP.SYNCS 0x989680 ;  /* 0x009896800000895d */ /* 0x002fea0003900000 */
[----:B------:R-:W1:Y:S02]  /*1f3a0*/  @!P0 SYNCS.PHASECHK.TRANS64 P0, [R19+URZ+0x22820], R4 ;  /* 0x02282004130085a7 */ /* 0x000e64000800007f */
[----:B-1----:R-:W-:Y:S05]  /*1f3b0*/  @!P0 BRA `(.L_x_5041) ;  /* 0xfffffffc00f08947 */ /* 0x002fea000383ffff */
[----:B------:R-:W-:Y:S05]  /*1f3c0*/  BRA `(.L_x_5257) ;  /* 0xffffff7c00487947 */ /* 0x000fea000383ffff */
.L_x_5045:
[----:B0-----:R0:W1:Y:S02]  /*1f3d0*/  SYNCS.PHASECHK.TRANS64.TRYWAIT P0, [R4+URZ+0x228a0], R9 ;  /* 0x0228a009040075a7 */ /* 0x001064000800017f */
[----:B-1----:R-:W-:Y:S05]  /*1f3e0*/  @!P0 NANOSLEEP.SYNCS 0x989680 ;  /* 0x009896800000895d */ /* 0x002fea0003900000 */
[----:B------:R-:W1:Y:S02]  /*1f3f0*/  @!P0 SYNCS.PHASECHK.TRANS64 P0, [R4+URZ+0x228a0], R9 ;  /* 0x0228a009040085a7 */ /* 0x000e64000800007f */
[----:B-1----:R-:W-:Y:S05]  /*1f400*/  @!P0 BRA `(.L_x_5045) ;  /* 0xfffffffc00f08947 */ /* 0x002fea000383ffff */
[----:B------:R-:W-:Y:S05]  /*1f410*/  BRA `(.L_x_5258) ;  /* 0xffffff7c00687947 */ /* 0x000fea000383ffff */
.L_x_5050:
[----:B-1----:R1:W2:Y:S02]  /*1f420*/  SYNCS.PHASECHK.TRANS64.TRYWAIT P0, [R4+URZ+0x228c0], R9 ;  /* 0x0228c009040075a7 */ /* 0x0022a4000800017f */
[----:B--2---:R-:W-:Y:S05]  /*1f430*/  @!P0 NANOSLEEP.SYNCS 0x989680 ;  /* 0x009896800000895d */ /* 0x004fea0003900000 */
[----:B------:R-:W2:Y:S02]  /*1f440*/  @!P0 SYNCS.PHASECHK.TRANS64 P0, [R4+URZ+0x228c0], R9 ;  /* 0x0228c009040085a7 */ /* 0x000ea4000800007f */
[----:B--2---:R-:W-:Y:S05]  /*1f450*/  @!P0 BRA `(.L_x_5050) ;  /* 0xfffffffc00f08947 */ /* 0x004fea000383ffff */
[----:B------:R-:W-:Y:S05]  /*1f460*/  BRA `(.L_x_5259) ;  /* 0xffffff7c00e87947 */ /* 0x000fea000383ffff */
.L_x_5060:
[----:B0-----:R0:W1:Y:S02]  /*1f470*/  SYNCS.PHASECHK.TRANS64.TRYWAIT P1, [R5+URZ+0x228a0], R6 ;  /* 0x0228a006050075a7 */ /* 0x001064000802017f */
[----:B-1----:R-:W-:Y:S05]  /*1f480*/  @!P1 NANOSLEEP.SYNCS 0x989680 ;  /* 0x009896800000995d */ /* 0x002fea0003900000 */
[----:B------:R-:W1:Y:S02]  /*1f490*/  @!P1 SYNCS.PHASECHK.TRANS64 P1, [R5+URZ+0x228a0], R6 ;  /* 0x0228a006050095a7 */ /* 0x000e64000802007f */
[----:B-1----:R-:W-:Y:S05]  /*1f4a0*/  @!P1 BRA `(.L_x_5060) ;  /* 0xfffffffc00f09947 */ /* 0x002fea000383ffff */
[----:B------:R-:W-:Y:S05]  /*1f4b0*/  BRA `(.L_x_5260) ;  /* 0xffffff8400787947 */ /* 0x000fea000383ffff */
.L_x_5065:
[----:B-1----:R1:W2:Y:S02]  /*1f4c0*/  SYNCS.PHASECHK.TRANS64.TRYWAIT P1, [R5+URZ+0x228c0], R6 ;  /* 0x0228c006050075a7 */ /* 0x0022a4000802017f */
[----:B--2---:R-:W-:Y:S05]  /*1f4d0*/  @!P1 NANOSLEEP.SYNCS 0x989680 ;  /* 0x009896800000995d */ /* 0x004fea0003900000 */
[----:B------:R-:W2:Y:S02]  /*1f4e0*/  @!P1 SYNCS.PHASECHK.TRANS64 P1, [R5+URZ+0x228c0], R6 ;  /* 0x0228c006050095a7 */ /* 0x000ea4000802007f */
[----:B--2---:R-:W-:Y:S05]  /*1f4f0*/  @!P1 BRA `(.L_x_5065) ;  /* 0xfffffffc00f09947 */ /* 0x004fea000383ffff */
[----:B------:R-:W-:Y:S05]  /*1f500*/  BRA `(.L_x_5261) ;  /* 0xffffff8400f47947 */ /* 0x000fea000383ffff */
.L_x_5083:
        /* <DEDUP_REMOVED lines=11> */
.L_x_5263:
[----:B------:R-:W-:Y:S05]  /*1f5c0*/  BSYNC B0 ;  /* 0x0000000000007941 */ /* 0x000fea0003800000 */
.L_x_5262:
[----:B------:R-:W-:Y:S05]  /*1f5d0*/  BRA `(.L_x_5264) ;  /* 0xffffff9400ac7947 */ /* 0x000fea000383ffff */
.L_x_5085:
[----:B------:R-:W-:Y:S01]  /*1f5e0*/  BSSY B0, `(.L_x_5265) ;  /* 0x0000006000007945 */ /* 0x000fe20003800000 */
[----:B------:R-:W-:-:S07]  /*1f5f0*/  IMAD.MOV.U32 R15, RZ, RZ, -0x1 ;  /* 0xffffffffff0f7424 */ /* 0x000fce00078e00ff */
[----:B0-----:R-:W-:Y:S05]  /*1f600*/  WARPSYNC.COLLECTIVE R15, `(.L_x_5266) ;  /* 0x000000000f0c7348 */ /* 0x001fea0003c00000 */
[----:B------:R-:W-:Y:S02]  /*1f610*/  ELECT P6, UR62, PT ;  /* 0x00000000003e782f */ /* 0x000fe400038c0000 */
[----:B------:R-:W-:Y:S01]  /*1f620*/  MOV R14, UR62 ;  /* 0x0000003e000e7c02 */ /* 0x000fe20008000f00 */
[----:B0-----:R-:W-:Y:S10]  /*1f630*/  ENDCOLLECTIVE ;  /* 0x000000000000791b */ /* 0x001ff40003800000 */
.L_x_5266:
[----:B------:R-:W-:Y:S05]  /*1f640*/  BSYNC B0 ;  /* 0x0000000000007941 */ /* 0x000fea0003800000 */
.L_x_5265:
[----:B------:R-:W-:Y:S05]  /*1f650*/  BRA `(.L_x_5267) ;  /* 0xffffff9400b07947 */ /* 0x000fea000383ffff */
.L_x_5087:
[----:B-1----:R1:W2:Y:S02]  /*1f660*/  SYNCS.PHASECHK.TRANS64.TRYWAIT P0, [R0+URZ+0x22840], R2 ;  /* 0x02284002000075a7 */ /* 0x0022a4000800017f */
[----:B--2---:R-:W-:Y:S05]  /*1f670*/  @!P0 NANOSLEEP.SYNCS 0x989680 ;  /* 0x009896800000895d */ /* 0x004fea0003900000 */
[----:B------:R-:W2:Y:S02]  /*1f680*/  @!P0 SYNCS.PHASECHK.TRANS64 P0, [R0+URZ+0x22840], R2 ;  /* 0x02284002000085a7 */ /* 0x000ea4000800007f */
[----:B--2---:R-:W-:Y:S05]  /*1f690*/  @!P0 BRA `(.L_x_5087) ;  /* 0xfffffffc00f08947 */ /* 0x004fea000383ffff */
[----:B------:R-:W-:Y:S05]  /*1f6a0*/  BRA `(.L_x_5268) ;  /* 0xffffff9800147947 */ /* 0x000fea000383ffff */
.L_x_5091:
        /* <DEDUP_REMOVED lines=8> */
[----:B------:R-:W-:Y:S02]  /*1f730*/  VIADD R5, R2, 0x10 ;  /* 0x0000001002057836 */ /* 0x000fe40000000000 */
[----:B--2---:R-:W-:Y:S02]  /*1f740*/  IMAD R0, R11, R7, RZ ;  /* 0x000000070b007224 */ /* 0x004fe400078e02ff */
[----:B------:R-:W-:-:S03]  /*1f750*/  IMAD.MOV.U32 R11, RZ, RZ, 0x181f ;  /* 0x0000181fff0b7424 */ /* 0x000fc600078e00ff */
[----:B------:R-:W-:-:S13]  /*1f760*/  ISETP.GE.AND P1, PT, R2, R0, PT ;  /* 0x000000000200720c */ /* 0x000fda0003f26270 */
[----:B-----5:R-:W-:Y:S05]  /*1f770*/  WARPSYNC.COLLECTIVE R15, `(.L_x_5269) ;  /* 0x000000000f087348 */ /* 0x020fea0003c00000 */
[----:B------:R0:W1:Y:S02]  /*1f780*/  SHFL.IDX P6, R14, R13, R12, R11 ;  /* 0x0000000c0d0e7389 */ /* 0x00006400000c000b */
[----:B01---5:R-:W-:Y:S01]  /*1f790*/  ENDCOLLECTIVE ;  /* 0x000000000000791b */ /* 0x023fe20003800000 */
.L_x_5269:
[----:B------:R-:W-:Y:S02]  /*1f7a0*/  IMAD.MOV.U32 R13, RZ, RZ, R4 ;  /* 0x000000ffff0d7224 */ /* 0x000fe400078e0004 */
[----:B------:R-:W-:-:S07]  /*1f7b0*/  IMAD.MOV.U32 R6, RZ, RZ, R14 ;  /* 0x000000ffff067224 */ /* 0x000fce00078e000e */
[----:B------:R-:W-:Y:S05]  /*1f7c0*/  WARPSYNC.COLLECTIVE R15, `(.L_x_5270) ;  /* 0x000000000f087348 */ /* 0x000fea0003c00000 */
[----:B------:R0:W1:Y:S02]  /*1f7d0*/  SHFL.IDX P6, R14, R13, R12, R11 ;  /* 0x0000000c0d0e7389 */ /* 0x00006400000c000b */
[----:B01----:R-:W-:Y:S01]  /*1f7e0*/  ENDCOLLECTIVE ;  /* 0x000000000000791b */ /* 0x003fe20003800000 */
.L_x_5270:
[----:B------:R-:W-:Y:S02]  /*1f7f0*/  IMAD.MOV.U32 R13, RZ, RZ, R3 ;  /* 0x000000ffff0d7224 */ /* 0x000fe400078e0003 */
[----:B------:R-:W-:Y:S02]  /*1f800*/  IMAD.MOV.U32 R12, RZ, RZ, 0x1 ;  /* 0x00000001ff0c7424 */ /* 0x000fe400078e00ff */
[----:B------:R-:W-:-:S07]  /*1f810*/  IMAD.MOV.U32 R7, RZ, RZ, R14 ;  /* 0x000000ffff077224 */ /* 0x000fce00078e000e */
[----:B------:R-:W-:Y:S05]  /*1f820*/  WARPSYNC.COLLECTIVE R15, `(.L_x_5271) ;  /* 0x000000000f087348 */ /* 0x000fea0003c00000 */
[----:B------:R0:W1:Y:S02]  /*1f830*/  SHFL.IDX P6, R14, R13, R12, R11 ;  /* 0x0000000c0d0e7389 */ /* 0x00006400000c000b */
[----:B01----:R-:W-:Y:S01]  /*1f840*/  ENDCOLLECTIVE ;  /* 0x000000000000791b */ /* 0x003fe20003800000 */
.L_x_5271:
        /* <DEDUP_REMOVED lines=15> */
.L_x_5272:
[----:B------:R-:W-:Y:S02]  /*1f940*/  IMAD.MOV.U32 R13, RZ, RZ, R3 ;  /* 0x000000ffff0d7224 */ /* 0x000fe400078e0003 */
[----:B------:R-:W-:Y:S02]  /*1f950*/  IMAD.MOV.U32 R12, RZ, RZ, 0x2 ;  /* 0x00000002ff0c7424 */ /* 0x000fe400078e00ff */
[----:B------:R-:W-:-:S07]  /*1f960*/  IMAD.MOV.U32 R5, RZ, RZ, R14 ;  /* 0x000000ffff057224 */ /* 0x000fce00078e000e */
[----:B------:R-:W-:Y:S05]  /*1f970*/  WARPSYNC.COLLECTIVE R15, `(.L_x_5273) ;  /* 0x000000000f087348 */ /* 0x000fea0003c00000 */
[----:B------:R0:W1:Y:S02]  /*1f980*/  SHFL.IDX P6, R14, R13, R12, R11 ;  /* 0x0000000c0d0e7389 */ /* 0x00006400000c000b */
[----:B01----:R-:W-:Y:S01]  /*1f990*/  ENDCOLLECTIVE ;  /* 0x000000000000791b */ /* 0x003fe20003800000 */
.L_x_5273:
        /* <DEDUP_REMOVED lines=10> */
[----:B------:R-:W-:-:S02]  /*1fa40*/  ISETP.GE.AND P1, PT, R5, R0, PT ;  /* 0x000000000500720c */ /* 0x000fc40003f26270 */
[----:B0-----:R-:W-:-:S11]  /*1fa50*/  MOV R6, R14 ;  /* 0x0000000e00067202 */ /* 0x001fd60000000f00 */
[----:B------:R-:W-:Y:S05]  /*1fa60*/  WARPSYNC.COLLECTIVE R15, `(.L_x_5274) ;  /* 0x000000000f087348 */ /* 0x000fea0003c00000 */
[----:B------:R0:W1:Y:S02]  /*1fa70*/  SHFL.IDX P6, R14, R13, R12, R11 ;  /* 0x0000000c0d0e7389 */ /* 0x00006400000c000b */
[----:B01----:R-:W-:Y:S01]  /*1fa80*/  ENDCOLLECTIVE ;  /* 0x000000000000791b */ /* 0x003fe20003800000 */
.L_x_5274:
[----:B------:R-:W-:Y:S02]  /*1fa90*/  IMAD.MOV.U32 R13, RZ, RZ, R3 ;  /* 0x000000ffff0d7224 */ /* 0x000fe400078e0003 */
[----:B------:R-:W-:Y:S02]  /*1faa0*/  IMAD.MOV.U32 R12, RZ, RZ, 0x3 ;  /* 0x00000003ff0c7424 */ /* 0x000fe400078e00ff */
[----:B------:R-:W-:-:S07]  /*1fab0*/  IMAD.MOV.U32 R5, RZ, RZ, R14 ;  /* 0x000000ffff057224 */ /* 0x000fce00078e000e */
[----:B------:R-:W-:Y:S05]  /*1fac0*/  WARPSYNC.COLLECTIVE R15, `(.L_x_5275) ;  /* 0x000000000f087348 */ /* 0x000fea0003c00000 */
[----:B------:R0:W1:Y:S02]  /*1fad0*/  SHFL.IDX P6, R14, R13, R12, R11 ;  /* 0x0000000c0d0e7389 */ /* 0x00006400000c000b */
[----:B01----:R-:W-:Y:S01]  /*1fae0*/  ENDCOLLECTIVE ;  /* 0x000000000000791b */ /* 0x003fe20003800000 */
.L_x_5275:
        /* <DEDUP_REMOVED lines=15> */
.L_x_5276:
[----:B------:R-:W-:Y:S02]  /*1fbe0*/  IMAD.MOV.U32 R13, RZ, RZ, R3 ;  /* 0x000000ffff0d7224 */ /* 0x000fe400078e0003 */
[----:B------:R-:W-:Y:S02]  /*1fbf0*/  IMAD.MOV.U32 R12, RZ, RZ, 0x4 ;  /* 0x00000004ff0c7424 */ /* 0x000fe400078e00ff */
[----:B------:R-:W-:-:S07]  /*1fc00*/  IMAD.MOV.U32 R5, RZ, RZ, R14 ;  /* 0x000000ffff057224 */ /* 0x000fce00078e000e */
[----:B------:R-:W-:Y:S05]  /*1fc10*/  WARPSYNC.COLLECTIVE R15, `(.L_x_5277) ;  /* 0x000000000f087348 */ /* 0x000fea0003c00000 */
[----:B------:R0:W1:Y:S02]  /*1fc20*/  SHFL.IDX P6, R14, R13, R12, R11 ;  /* 0x0000000c0d0e7389 */ /* 0x00006400000c000b */
[----:B01----:R-:W-:Y:S01]  /*1fc30*/  ENDCOLLECTIVE ;  /* 0x000000000000791b */ /* 0x003fe20003800000 */
.L_x_5277:
        /* <DEDUP_REMOVED lines=15> */
.L_x_5278:
[----:B------:R-:W-:Y:S02]  /*1fd30*/  IMAD.MOV.U32 R13, RZ, RZ, R3 ;  /* 0x000000ffff0d7224 */ /* 0x000fe400078e0003 */
[----:B------:R-:W-:Y:S02]  /*1fd40*/  IMAD.MOV.U32 R12, RZ, RZ, 0x5 ;  /* 0x00000005ff0c7424 */ /* 0x000fe400078e00ff */
[----:B------:R-:W-:-:S07]  /*1fd50*/  IMAD.MOV.U32 R5, RZ, RZ, R14 ;  /* 0x000000ffff057224 */ /* 0x000fce00078e000e */
[----:B------:R-:W-:Y:S05]  /*1fd60*/  WARPSYNC.COLLECTIVE R15, `(.L_x_5279) ;  /* 0x000000000f087348 */ /* 0x000fea0003c00000 */
[----:B------:R0:W1:Y:S02]  /*1fd70*/  SHFL.IDX P6, R14, R13, R12, R11 ;  /* 0x0000000c0d0e7389 */ /* 0x00006400000c000b */
[----:B01----:R-:W-:Y:S01]  /*1fd80*/  ENDCOLLECTIVE ;  /* 0x000000000000791b */ /* 0x003fe20003800000 */
.L_x_5279:
        /* <DEDUP_REMOVED lines=15> */
.L_x_5280:
[----:B------:R-:W-:Y:S01]  /*1fe80*/  IMAD.MOV.U32 R13, RZ, RZ, R3 ;  /* 0x000000ffff0d7224 */ /* 0x000fe200078e0003 */
[----:B------:R-:W-:Y:S01]  /*1fe90*/  MOV R12, 0x6 ;  /* 0x00000006000c7802 */ /* 0x000fe20000000f00 */
[----:B------:R-:W-:-:S07]  /*1fea0*/  IMAD.MOV.U32 R5, RZ, RZ, R14 ;  /* 0x000000ffff057224 */ /* 0x000fce00078e000e */
[----:B------:R-:W-:Y:S05]  /*1feb0*/  WARPSYNC.COLLECTIVE R15, `(.L_x_5281) ;  /* 0x000000000f087348 */ /* 0x000fea0003c00000 */
[----:B------:R0:W1:Y:S02]  /*1fec0*/  SHFL.IDX P6, R14, R13, R12, R11 ;  /* 0x0000000c0d0e7389 */ /* 0x00006400000c000b */
[----:B01----:R-:W-:Y:S01]  /*1fed0*/  ENDCOLLECTIVE ;  /* 0x000000000000791b */ /* 0x003fe20003800000 */
.L_x_5281:
        /* <DEDUP_REMOVED lines=13> */
.L_x_5282:
        /* <DEDUP_REMOVED lines=8> */
.L_x_5283:
        /* <DEDUP_REMOVED lines=13> */
.L_x_5284:
[----:B------:R-:W-:Y:S01]  /*20100*/  IMAD.MOV.U32 R3, RZ, RZ, R14 ;  /* 0x000000ffff037224 */ /* 0x000fe200078e000e */
[----:B------:R-:W-:Y:S06]  /*20110*/  BRA `(.L_x_5285) ;  /* 0xffffff9800987947 */ /* 0x000fec000383ffff */
.L_x_5094:
[----:B0-----:R0:W1:Y:S02]  /*20120*/  SYNCS.PHASECHK.TRANS64.TRYWAIT P0, [R19+URZ+0x22820], R0 ;  /* 0x02282000130075a7 */ /* 0x001064000800017f */
[----:B-1----:R-:W-:Y:S05]  /*20130*/  @!P0 NANOSLEEP.SYNCS 0x989680 ;  /* 0x009896800000895d */ /* 0x002fea0003900000 */
[----:B------:R-:W1:Y:S02]  /*20140*/  @!P0 SYNCS.PHASECHK.TRANS64 P0, [R19+URZ+0x22820], R0 ;  /* 0x02282000130085a7 */ /* 0x000e64000800007f */
[----:B-1----:R-:W-:Y:S05]  /*20150*/  @!P0 BRA `(.L_x_5094) ;  /* 0xfffffffc00f08947 */ /* 0x002fea000383ffff */
[----:B------:R-:W-:Y:S05]  /*20160*/  BRA `(.L_x_5286) ;  /* 0xffffff9800f47947 */ /* 0x000fea000383ffff */
.L_x_5098:
[----:B0-----:R0:W1:Y:S02]  /*20170*/  SYNCS.PHASECHK.TRANS64.TRYWAIT P0, [R2+URZ+0x22860], R0 ;  /* 0x02286000020075a7 */ /* 0x001064000800017f */
[----:B-1----:R-:W-:Y:S05]  /*20180*/  @!P0 NANOSLEEP.SYNCS 0x989680 ;  /* 0x009896800000895d */ /* 0x002fea0003900000 */
[----:B------:R-:W1:Y:S02]  /*20190*/  @!P0 SYNCS.PHASECHK.TRANS64 P0, [R2+URZ+0x22860], R0 ;  /* 0x02286000020085a7 */ /* 0x000e64000800007f */
[----:B-1----:R-:W-:Y:S05]  /*201a0*/  @!P0 BRA `(.L_x_5098) ;  /* 0xfffffffc00f08947 */ /* 0x002fea000383ffff */
[----:B------:R-:W-:Y:S05]  /*201b0*/  BRA `(.L_x_5287) ;  /* 0xffffff9c00187947 */ /* 0x000fea000383ffff */
.L_x_5113:
[----:B-1----:R1:W2:Y:S02]  /*201c0*/  SYNCS.PHASECHK.TRANS64.TRYWAIT P0, [R2+URZ+0x22840], R6 ;  /* 0x02284006020075a7 */ /* 0x0022a4000800017f */
[----:B--2---:R-:W-:Y:S05]  /*201d0*/  @!P0 NANOSLEEP.SYNCS 0x989680 ;  /* 0x009896800000895d */ /* 0x004fea0003900000 */
[----:B------:R-:W2:Y:S02]  /*201e0*/  @!P0 SYNCS.PHASECHK.TRANS64 P0, [R2+URZ+0x22840], R6 ;  /* 0x02284006020085a7 */ /* 0x000ea4000800007f */
[----:B--2---:R-:W-:Y:S05]  /*201f0*/  @!P0 BRA `(.L_x_5113) ;  /* 0xfffffffc00f08947 */ /* 0x004fea000383ffff */
[----:B------:R-:W-:Y:S05]  /*20200*/  BRA `(.L_x_5288) ;  /* 0xffffffa400407947 */ /* 0x000fea000383ffff */
.L_x_5118:
[----:B0-----:R0:W2:Y:S02]  /*20210*/  SYNCS.PHASECHK.TRANS64.TRYWAIT P0, [R2+URZ+0x22860], R6 ;  /* 0x02286006020075a7 */ /* 0x0010a4000800017f */
[----:B--2---:R-:W-:Y:S05]  /*20220*/  @!P0 NANOSLEEP.SYNCS 0x989680 ;  /* 0x009896800000895d */ /* 0x004fea0003900000 */
[----:B------:R-:W2:Y:S02]  /*20230*/  @!P0 SYNCS.PHASECHK.TRANS64 P0, [R2+URZ+0x22860], R6 ;  /* 0x02286006020085a7 */ /* 0x000ea4000800007f */
[----:B--2---:R-:W-:Y:S05]  /*20240*/  @!P0 BRA `(.L_x_5118) ;  /* 0xfffffffc00f08947 */ /* 0x004fea000383ffff */
[----:B------:R-:W-:Y:S05]  /*20250*/  BRA `(.L_x_5289) ;  /* 0xffffffa400c07947 */ /* 0x000fea000383ffff */
.L_x_5129:
[----:B-1----:R1:W2:Y:S02]  /*20260*/  SYNCS.PHASECHK.TRANS64.TRYWAIT P0, [R3+URZ+0x22840], R2 ;  /* 0x02284002030075a7 */ /* 0x0022a4000800017f */
[----:B--2---:R-:W-:Y:S05]  /*20270*/  @!P0 NANOSLEEP.SYNCS 0x989680 ;  /* 0x009896800000895d */ /* 0x004fea0003900000 */
[----:B------:R-:W2:Y:S02]  /*20280*/  @!P0 SYNCS.PHASECHK.TRANS64 P0, [R3+URZ+0x22840], R2 ;  /* 0x02284002030085a7 */ /* 0x000ea4000800007f */
[----:B--2---:R-:W-:Y:S05]  /*20290*/  @!P0 BRA `(.L_x_5129) ;  /* 0xfffffffc00f08947 */ /* 0x004fea000383ffff */
[----:B------:R-:W-:Y:S05]  /*202a0*/  BRA `(.L_x_5290) ;  /* 0xffffffac00b07947 */ /* 0x000fea000383ffff */
.L_x_5134:
[----:B0-----:R0:W2:Y:S02]  /*202b0*/  SYNCS.PHASECHK.TRANS64.TRYWAIT P0, [R3+URZ+0x22860], R2 ;  /* 0x02286002030075a7 */ /* 0x0010a4000800017f */
[----:B--2---:R-:W-:Y:S05]  /*202c0*/  @!P0 NANOSLEEP.SYNCS 0x989680 ;  /* 0x009896800000895d */ /* 0x004fea0003900000 */
[----:B------:R-:W2:Y:S02]  /*202d0*/  @!P0 SYNCS.PHASECHK.TRANS64 P0, [R3+URZ+0x22860], R2 ;  /* 0x02286002030085a7 */ /* 0x000ea4000800007f */
[----:B--2---:R-:W-:Y:S05]  /*202e0*/  @!P0 BRA `(.L_x_5134) ;  /* 0xfffffffc00f08947 */ /* 0x004fea000383ffff */
[----:B------:R-:W-:Y:S05]  /*202f0*/  BRA `(.L_x_5291) ;  /* 0xffffffb0002c7947 */ /* 0x000fea000383ffff */
.L_x_5145:
[----:B-1----:R1:W2:Y:S02]  /*20300*/  SYNCS.PHASECHK.TRANS64.TRYWAIT P0, [R3+URZ+0x22840], R2 ;  /* 0x02284002030075a7 */ /* 0x0022a4000800017f */
[----:B--2---:R-:W-:Y:S05]  /*20310*/  @!P0 NANOSLEEP.SYNCS 0x989680 ;  /* 0x009896800000895d */ /* 0x004fea0003900000 */
[----:B------:R-:W2:Y:S02]  /*20320*/  @!P0 SYNCS.PHASECHK.TRANS64 P0, [R3+URZ+0x22840], R2 ;  /* 0x02284002030085a7 */ /* 0x000ea4000800007f */
[----:B--2---:R-:W-:Y:S05]  /*20330*/  @!P0 BRA `(.L_x_5145) ;  /* 0xfffffffc00f08947 */ /* 0x004fea000383ffff */
[----:B------:R-:W-:Y:S05]  /*20340*/  BRA `(.L_x_5292) ;  /* 0xffffffb400fc7947 */ /* 0x000fea000383ffff */
.L_x_5150:
[----:B--2---:R2:W3:Y:S02]  /*20350*/  SYNCS.PHASECHK.TRANS64.TRYWAIT P0, [R3+URZ+0x22860], R2 ;  /* 0x02286002030075a7 */ /* 0x0044e4000800017f */
[----:B---3--:R-:W-:Y:S05]  /*20360*/  @!P0 NANOSLEEP.SYNCS 0x989680 ;  /* 0x009896800000895d */ /* 0x008fea0003900000 */
[----:B------:R-:W3:Y:S02]  /*20370*/  @!P0 SYNCS.PHASECHK.TRANS64 P0, [R3+URZ+0x22860], R2 ;  /* 0x02286002030085a7 */ /* 0x000ee4000800007f */
[----:B---3--:R-:W-:Y:S05]  /*20380*/  @!P0 BRA `(.L_x_5150) ;  /* 0xfffffffc00f08947 */ /* 0x008fea000383ffff */
[----:B------:R-:W-:Y:S05]  /*20390*/  BRA `(.L_x_5293) ;  /* 0xffffffb8007c7947 */ /* 0x000fea000383ffff */
.L_x_5162:
[----:B---34-:R-:W3:Y:S01]  /*203a0*/  LDL R0, [R1] ;  /* 0x0000000001007983 */ /* 0x018ee20000100800 */
        /* <DEDUP_REMOVED lines=8> */
.L_x_5295:
[----:B------:R-:W-:Y:S05]  /*20430*/  BSYNC B0 ;  /* 0x0000000000007941 */ /* 0x000fea0003800000 */
.L_x_5294:
        /* <DEDUP_REMOVED lines=9> */
.L_x_5296:
        /* <DEDUP_REMOVED lines=26> */
.L_x_5297:
        /* <DEDUP_REMOVED lines=8> */
.L_x_5298:
[----:B------:R-:W-:Y:S01]  /*206f0*/  IMAD.MOV.U32 R12, RZ, RZ, 0x4 ;  /* 0x00000004ff0c7424 */ /* 0x000fe200078e00ff */
[----:B------:R-:W-:-:S04]  /*20700*/  MOV R3, R14 ;  /* 0x0000000e00037202 */ /* 0x000fc80000000f00 */
[----:B------:R-:W-:-:S05]  /*20710*/  SEL R3, R3, RZ, P2 ;  /* 0x000000ff03037207 */ /* 0x000fca0001000000 */
[----:B------:R-:W-:-:S04]  /*20720*/  IMAD.IADD R2, R2, 0x1, R3 ;  /* 0x0000000102027824 */ /* 0x000fc800078e0203 */
[----:B------:R-:W-:-:S07]  /*20730*/  IMAD.MOV.U32 R13, RZ, RZ, R2 ;  /* 0x000000ffff0d7224 */ /* 0x000fce00078e0002 */
[----:B------:R-:W-:Y:S05]  /*20740*/  WARPSYNC.COLLECTIVE R15, `(.L_x_5299) ;  /* 0x000000000f087348 */ /* 0x000fea0003c00000 */
[----:B------:R0:W1:Y:S02]  /*20750*/  SHFL.UP P6, R14, R13, R12, R11 ;  /* 0x0400000c0d0e7389 */ /* 0x00006400000c000b */
[----:B01----:R-:W-:Y:S01]  /*20760*/  ENDCOLLECTIVE ;  /* 0x000000000000791b */ /* 0x003fe20003800000 */
.L_x_5299:
        /* <DEDUP_REMOVED lines=8> */
.L_x_5300:
        /* <DEDUP_REMOVED lines=8> */
.L_x_5301:
        /* <DEDUP_REMOVED lines=9> */
.L_x_5302:
[----:B------:R-:W-:Y:S01]  /*20900*/  IMAD.MOV.U32 R9, RZ, RZ, R14 ;  /* 0x000000ffff097224 */ /* 0x000fe200078e000e */
[----:B------:R-:W-:Y:S06]  /*20910*/  BRA `(.L_x_5303) ;  /* 0xffffffbc00cc7947 */ /* 0x000fec000383ffff */
.L_x_5165:
        /* <DEDUP_REMOVED lines=8> */
.L_x_5305:
[----:B------:R-:W-:Y:S05]  /*209a0*/  BSYNC B0 ;  /* 0x0000000000007941 */ /* 0x000fea0003800000 */
.L_x_5304:
        /* <DEDUP_REMOVED lines=10> */
.L_x_5306:
        /* <DEDUP_REMOVED lines=8> */
.L_x_5307:
[----:B------:R-:W-:Y:S02]  /*20ad0*/  IMAD.MOV.U32 R12, RZ, RZ, 0x8 ;  /* 0x00000008ff0c7424 */ /* 0x000fe400078e00ff */
[----:B------:R-:W-:-:S05]  /*20ae0*/  IMAD.MOV.U32 R3, RZ, RZ, R14 ;  /* 0x000000ffff037224 */ /* 0x000fca00078e000e */
[----:B------:R-:W-:-:S04]  /*20af0*/  SEL R3, R3, RZ, P3 ;  /* 0x000000ff03037207 */ /* 0x000fc80001800000 */
[----:B------:R-:W-:-:S05]  /*20b00*/  IADD3 R2, R2, R3, RZ ;  /* 0x0000000302027210 */ /* 0x000fca0007ffe0ff */
[----:B------:R-:W-:-:S07]  /*20b10*/  IMAD.MOV.U32 R13, RZ, RZ, R2 ;  /* 0x000000ffff0d7224 */ /* 0x000fce00078e0002 */
[----:B------:R-:W-:Y:S05]  /*20b20*/  WARPSYNC.COLLECTIVE R15, `(.L_x_5308) ;  /* 0x000000000f087348 */ /* 0x000fea0003c00000 */
[----:B------:R0:W1:Y:S02]  /*20b30*/  SHFL.UP P6, R14, R13, R12, R11 ;  /* 0x0400000c0d0e7389 */ /* 0x00006400000c000b */
[----:B01----:R-:W-:Y:S01]  /*20b40*/  ENDCOLLECTIVE ;  /* 0x000000000000791b */ /* 0x003fe20003800000 */
.L_x_5308:
        /* <DEDUP_REMOVED lines=8> */
.L_x_5309:
        /* <DEDUP_REMOVED lines=9> */
.L_x_5310:
[----:B------:R-:W-:Y:S01]  /*20c60*/  IMAD.MOV.U32 R9, RZ, RZ, R14 ;  /* 0x000000ffff097224 */ /* 0x000fe200078e000e */
[----:B------:R-:W-:Y:S06]  /*20c70*/  BRA `(.L_x_5311) ;  /* 0xffffffbc00a07947 */ /* 0x000fec000383ffff */
.L_x_5167:
[----:B------:R-:W-:Y:S01]  /*20c80*/  BSSY B0, `(.L_x_5312) ;  /* 0x0000006000007945 */ /* 0x000fe20003800000 */
[----:B------:R-:W-:Y:S01]  /*20c90*/  PLOP3.LUT P6, PT, P6, PT, PT, 0x8, 0x0 ;  /* 0x000000000000781c */ /* 0x000fe200037ce170 */
[----:B------:R-:W-:-:S12]  /*20ca0*/  IMAD.MOV.U32 R15, RZ, RZ, -0x1 ;  /* 0xffffffffff0f7424 */ /* 0x000fd800078e00ff */
[----:B0-----:R-:W-:Y:S05]  /*20cb0*/  WARPSYNC.COLLECTIVE R15, `(.L_x_5313) ;  /* 0x000000000f087348 */ /* 0x001fea0003c00000 */
[----:B------:R-:W-:Y:S01]  /*20cc0*/  VOTE.ANY R14, PT, P6 ;  /* 0x00000000000e7806 */ /* 0x000fe200030e0100 */
[----:B0-----:R-:W-:Y:S06]  /*20cd0*/  ENDCOLLECTIVE ;  /* 0x000000000000791b */ /* 0x001fec0003800000 */
.L_x_5313:
[----:B------:R-:W-:Y:S05]  /*20ce0*/  BSYNC B0 ;  /* 0x0000000000007941 */ /* 0x000fea0003800000 */
.L_x_5312:
        /* <DEDUP_REMOVED lines=10> */
.L_x_5314:
[----:B------:R-:W-:Y:S02]  /*20d90*/  IMAD.MOV.U32 R13, RZ, RZ, R6 ;  /* 0x000000ffff0d7224 */ /* 0x000fe400078e0006 */
[----:B------:R-:W-:-:S07]  /*20da0*/  IMAD.MOV.U32 R4, RZ, RZ, R14 ;  /* 0x000000ffff047224 */ /* 0x000fce00078e000e */
[----:B------:R-:W-:Y:S05]  /*20db0*/  WARPSYNC.COLLECTIVE R15, `(.L_x_5315) ;  /* 0x000000000f087348 */ /* 0x000fea0003c00000 */
[----:B------:R0:W1:Y:S02]  /*20dc0*/  SHFL.IDX P6, R14, R13, R12, R11 ;  /* 0x0000000c0d0e7389 */ /* 0x00006400000c000b */
[----:B01----:R-:W-:Y:S01]  /*20dd0*/  ENDCOLLECTIVE ;  /* 0x000000000000791b */ /* 0x003fe20003800000 */
.L_x_5315:
[----:B------:R-:W-:Y:S02]  /*20de0*/  IMAD.MOV.U32 R6, RZ, RZ, R14 ;  /* 0x000000ffff067224 */ /* 0x000fe400078e000e */
[----:B------:R-:W-:-:S05]  /*20df0*/  IMAD.IADD R10, R3, 0x1, R10 ;  /* 0x00000001030a7824 */ /* 0x000fca00078e020a */
[----:B------:R0:W-:Y:S01]  /*20e00*/  STL [R1+0xc], R10 ;  /* 0x00000c0a01007387 */ /* 0x0001e20000100800 */
[----:B------:R-:W-:Y:S05]  /*20e10*/  BRA `(.L_x_5316) ;  /* 0xffffffbc00807947 */ /* 0x000fea000383ffff */
.L_x_5169:
[----:B------:R-:W-:Y:S01]  /*20e20*/  BSSY B0, `(.L_x_5317) ;  /* 0x0000008000007945 */ /* 0x000fe20003800000 */
[----:B------:R-:W-:Y:S02]  /*20e30*/  IMAD.MOV.U32 R13, RZ, RZ, R7 ;  /* 0x000000ffff0d7224 */ /* 0x000fe400078e0007 */
[----:B------:R-:W-:Y:S02]  /*20e40*/  IMAD.MOV.U32 R12, RZ, RZ, R3 ;  /* 0x000000ffff0c7224 */ /* 0x000fe400078e0003 */
[----:B------:R-:W-:Y:S02]  /*20e50*/  IMAD.MOV.U32 R11, RZ, RZ, 0x1f ;  /* 0x0000001fff0b7424 */ /* 0x000fe400078e00ff */
[----:B------:R-:W-:-:S07]  /*20e60*/  IMAD.MOV.U32 R15, RZ, RZ, -0x1 ;  /* 0xffffffffff0f7424 */ /* 0x000fce00078e00ff */
[----:B0-----:R-:W-:Y:S05]  /*20e70*/  WARPSYNC.COLLECTIVE R15, `(.L_x_5318) ;  /* 0x000000000f087348 */ /* 0x001fea0003c00000 */
[----:B------:R1:W2:Y:S02]  /*20e80*/  SHFL.IDX P6, R14, R13, R12, R11 ;  /* 0x0000000c0d0e7389 */ /* 0x0002a400000c000b */
[----:B012---:R-:W-:Y:S01]  /*20e90*/  ENDCOLLECTIVE ;  /* 0x000000000000791b */ /* 0x007fe20003800000 */
.L_x_5318:
[----:B------:R-:W-:Y:S05]  /*20ea0*/  BSYNC B0 ;  /* 0x0000000000007941 */ /* 0x000fea0003800000 */
.L_x_5317:
[----:B------:R-:W-:Y:S01]  /*20eb0*/  IMAD.MOV.U32 R8, RZ, RZ, R14 ;  /* 0x000000ffff087224 */ /* 0x000fe200078e000e */
[----:B------:R-:W-:Y:S06]  /*20ec0*/  BRA `(.L_x_5168) ;  /* 0xffffffbc006c7947 */ /* 0x000fec000383ffff */
.L_x_5175:
[----:B0-----:R0:W1:Y:S02]  /*20ed0*/  SYNCS.PHASECHK.TRANS64.TRYWAIT P0, [R0+URZ+0x22820], R3 ;  /* 0x02282003000075a7 */ /* 0x001064000800017f */
[----:B-1----:R-:W-:Y:S05]  /*20ee0*/  @!P0 NANOSLEEP.SYNCS 0x989680 ;  /* 0x009896800000895d */ /* 0x002fea0003900000 */
[----:B------:R-:W1:Y:S02]  /*20ef0*/  @!P0 SYNCS.PHASECHK.TRANS64 P0, [R0+URZ+0x22820], R3 ;  /* 0x02282003000085a7 */ /* 0x000e64000800007f */
[----:B-1----:R-:W-:Y:S05]  /*20f00*/  @!P0 BRA `(.L_x_5175) ;  /* 0xfffffffc00f08947 */ /* 0x002fea000383ffff */
[----:B------:R-:W-:Y:S05]  /*20f10*/  BRA `(.L_x_5319) ;  /* 0xffffffc800087947 */ /* 0x000fea000383ffff */
.L_x_5176:
        /* <DEDUP_REMOVED lines=11> */
.L_x_5321:
[----:B------:R-:W-:Y:S05]  /*20fd0*/  BSYNC B0 ;  /* 0x0000000000007941 */ /* 0x000fea0003800000 */
.L_x_5320:
[----:B------:R-:W-:Y:S05]  /*20fe0*/  BRA `(.L_x_5322) ;  /* 0xffffffc400f07947 */ /* 0x000fea000383ffff */
.L_x_5177:
[----:B------:R-:W-:Y:S01]  /*20ff0*/  BSSY B0, `(.L_x_5323) ;  /* 0x0000006000007945 */ /* 0x000fe20003800000 */
[----:B------:R-:W-:-:S07]  /*21000*/  IMAD.MOV.U32 R15, RZ, RZ, -0x1 ;  /* 0xffffffffff0f7424 */ /* 0x000fce00078e00ff */
[----:B01----:R-:W-:Y:S05]  /*21010*/  WARPSYNC.COLLECTIVE R15, `(.L_x_5324) ;  /* 0x000000000f0c7348 */ /* 0x003fea0003c00000 */
[----:B------:R-:W-:Y:S02]  /*21020*/  ELECT P6, UR62, PT ;  /* 0x00000000003e782f */ /* 0x000fe400038c0000 */
[----:B------:R-:W-:Y:S01]  /*21030*/  MOV R14, UR62 ;  /* 0x0000003e000e7c02 */ /* 0x000fe20008000f00 */
[----:B01----:R-:W-:Y:S10]  /*21040*/  ENDCOLLECTIVE ;  /* 0x000000000000791b */ /* 0x003ff40003800000 */
.L_x_5324:
[----:B------:R-:W-:Y:S05]  /*21050*/  BSYNC B0 ;  /* 0x0000000000007941 */ /* 0x000fea0003800000 */
.L_x_5323:
[----:B------:R-:W-:Y:S05]  /*21060*/  BRA `(.L_x_5325) ;  /* 0xffffffc400e47947 */ /* 0x000fea000383ffff */
.L_x_5179:
[----:B0-----:R0:W1:Y:S02]  /*21070*/  SYNCS.PHASECHK.TRANS64.TRYWAIT P0, [R6+URZ], R5 ;  /* 0x00000005060075a7 */ /* 0x001064000800017f */
[----:B-1----:R-:W-:Y:S05]  /*21080*/  @!P0 NANOSLEEP.SYNCS 0x989680 ;  /* 0x009896800000895d */ /* 0x002fea0003900000 */
[----:B------:R-:W1:Y:S02]  /*21090*/  @!P0 SYNCS.PHASECHK.TRANS64 P0, [R6+URZ], R5 ;  /* 0x00000005060085a7 */ /* 0x000e64000800007f */
[----:B-1----:R-:W-:Y:S05]  /*210a0*/  @!P0 BRA `(.L_x_5179) ;  /* 0xfffffffc00f08947 */ /* 0x002fea000383ffff */
[----:B------:R-:W-:Y:S05]  /*210b0*/  BRA `(.L_x_5326) ;  /* 0xffffffc800207947 */ /* 0x000fea000383ffff */
.L_x_5180:
[----:B-1----:R1:W2:Y:S02]  /*210c0*/  SYNCS.PHASECHK.TRANS64.TRYWAIT P0, [R7+URZ], R2 ;  /* 0x00000002070075a7 */ /* 0x0022a4000800017f */
[----:B--2---:R-:W-:Y:S05]  /*210d0*/  @!P0 NANOSLEEP.SYNCS 0x989680 ;  /* 0x009896800000895d */ /* 0x004fea0003900000 */
[----:B------:R-:W2:Y:S02]  /*210e0*/  @!P0 SYNCS.PHASECHK.TRANS64 P0, [R7+URZ], R2 ;  /* 0x00000002070085a7 */ /* 0x000ea4000800007f */
[----:B--2---:R-:W-:Y:S05]  /*210f0*/  @!P0 BRA `(.L_x_5180) ;  /* 0xfffffffc00f08947 */ /* 0x004fea000383ffff */
[----:B------:R-:W-:Y:S05]  /*21100*/  BRA `(.L_x_5327) ;  /* 0xffffffc800147947 */ /* 0x000fea000383ffff */
.L_x_5182:
[----:B--2---:R2:W3:Y:S02]  /*21110*/  SYNCS.PHASECHK.TRANS64.TRYWAIT P0, [R4+URZ], R5 ;  /* 0x00000005040075a7 */ /* 0x0044e4000800017f */
[----:B---3--:R-:W-:Y:S05]  /*21120*/  @!P0 NANOSLEEP.SYNCS 0x989680 ;  /* 0x009896800000895d */ /* 0x008fea0003900000 */
[----:B------:R-:W3:Y:S02]  /*21130*/  @!P0 SYNCS.PHASECHK.TRANS64 P0, [R4+URZ], R5 ;  /* 0x00000005040085a7 */ /* 0x000ee4000800007f */
[----:B---3--:R-:W-:Y:S05]  /*21140*/  @!P0 BRA `(.L_x_5182) ;  /* 0xfffffffc00f08947 */ /* 0x008fea000383ffff */
[----:B------:R-:W-:Y:S05]  /*21150*/  BRA `(.L_x_5328) ;  /* 0xffffffc8001c7947 */ /* 0x000fea000383ffff */
.L_x_5329:
        /* <DEDUP_REMOVED lines=10> */
.L_x_6146:


//--------------------- .text._ZN7cutlass13device_kernelIN5flash11enable_sm90INS1_16FlashAttnFwdSm90INS1_25CollectiveMainloopFwdSm90ILi2EN4cute5tupleIJNS5_1CILi1EEES8_S8_EEENS6_IJNS7_ILi128EEENS7_ILi96EEENS7_ILi64EEEEEELi256ENS_6half_tEfNS_4arch4Sm90ELb1ELb0ELb0ELb1ELb0ELb0ELb1ELb1ELb0ELb1ELb1ELb0EEENS1_21CollectiveEpilogueFwdINS6_IJSA_NS7_ILi256EEESB_EEES9_SE_SG_Li256ELb1ELb1ELb1ELb0EEENS1_36VarlenDynamicPersistentTileSchedulerILi128ELi96ELi256ELi128ELb1ELb1ELb1ELb1ELb1ELb1EEEEEEEEEvNT_6ParamsE --------------------------
	.section	.text._ZN7cutlass13device_kernelIN5flash11enable_sm90INS1_16FlashAttnFwdSm90INS1_25CollectiveMainloopFwdSm90ILi2EN4cute5tupleIJNS5_1CILi1EEES8_S8_EEENS6_IJNS7_ILi128EEENS7_ILi96EEENS7_ILi64EEEEEELi256ENS_6half_tEfNS_4arch4Sm90ELb1ELb0ELb0ELb1ELb0ELb0ELb1ELb1ELb0ELb1ELb1ELb0EEENS1_21CollectiveEpilogueFwdINS6_IJSA_NS7_ILi256EEESB_EEES9_SE_SG_Li256ELb1ELb1ELb1ELb0EEENS1_36VarlenDynamicPersistentTileSchedulerILi128ELi96ELi256ELi128ELb1ELb1ELb1ELb1ELb1ELb1EEEEEEEEEvNT_6ParamsE,"ax",@progbits
	.align	128
.text._ZN7cutlass13device_kernelIN5flash11enable_sm90INS1_16FlashAttnFwdSm90INS1_25CollectiveMainloopFwdSm90ILi2EN4cute5tupleIJNS5_1CILi1EEES8_S8_EEENS6_IJNS7_ILi128EEENS7_ILi96EEENS7_ILi64EEEEEELi256ENS_6half_tEfNS_4arch4Sm90ELb1ELb0ELb0ELb1ELb0ELb0ELb1ELb1ELb0ELb1ELb1ELb0EEENS1_21CollectiveEpilogueFwdINS6_IJSA_NS7_ILi256EEESB_EEES9_SE_SG_Li256ELb1ELb1ELb1ELb0EEENS1_36VarlenDynamicPersistentTileSchedulerILi128ELi96ELi256ELi128ELb1ELb1ELb1ELb1ELb1ELb1EEEEEEEEEvNT_6ParamsE:
        .type           _ZN7cutlass13device_kernelIN5flash11enable_sm90INS1_16FlashAttnFwdSm90INS1_25CollectiveMainloopFwdSm90ILi2EN4cute5tupleIJNS5_1CILi1EEES8_S8_EEENS6_IJNS7_ILi128EEENS7_ILi96EEENS7_ILi64EEEEEELi256ENS_6half_tEfNS_4arch4Sm90ELb1ELb0ELb0ELb1ELb0ELb0ELb1ELb1ELb0ELb1ELb1ELb0EEENS1_21CollectiveEpilogueFwdINS6_IJSA_NS7_ILi256EEESB_EEES9_SE_SG_Li256ELb1ELb1ELb1ELb0EEENS1_36VarlenDynamicPersistentTileSchedulerILi128ELi96ELi256ELi128ELb1ELb1ELb1ELb1ELb1ELb1EEEEEEEEEvNT_6ParamsE,@function
        .size           _ZN7cutlass13device_kernelIN5flash11enable_sm90INS1_16FlashAttnFwdSm90INS1_25CollectiveMainloopFwdSm90ILi2EN4cute5tupleIJNS5_1CILi1EEES8_S8_EEENS6_IJNS7_ILi128EEENS7_ILi96EEENS7_ILi64EEEEEELi256ENS_6half_tEfNS_4arch4Sm90ELb1ELb0ELb0ELb1ELb0ELb0ELb1ELb1ELb0ELb1ELb1ELb0EEENS1_21CollectiveEpilogueFwdINS6_IJSA_NS7_ILi256EEESB_EEES9_SE_SG_Li256ELb1ELb1ELb1ELb0EEENS1_36VarlenDynamicPersistentTileSchedulerILi128ELi96ELi256ELi128ELb1ELb1ELb1ELb1ELb1ELb1EEEEEEEEEvNT_6ParamsE,(.L_x_6147 - _ZN7cutlass13device_kernelIN5flash11enable_sm90INS1_16FlashAttnFwdSm90INS1_25CollectiveMainloopFwdSm90ILi2EN4cute5tupleIJNS5_1CILi1EEES8_S8_EEENS6_IJNS7_ILi128EEENS7_ILi96EEENS7_ILi64EEEEEELi256ENS_6half_tEfNS_4arch4Sm90ELb1ELb0ELb0ELb1ELb0ELb0ELb1ELb1ELb0ELb1ELb1ELb0EEENS1_21CollectiveEpilogueFwdINS6_IJSA_NS7_ILi256EEESB_EEES9_SE_SG_Li256ELb1ELb1ELb1ELb0EEENS1_36VarlenDynamicPersistentTileSchedulerILi128ELi96ELi256ELi128ELb1ELb1ELb1ELb1ELb1ELb1EEEEEEEEEvNT_6ParamsE)
        .other          _ZN7cutlass13device_kernelIN5flash11enable_sm90INS1_16FlashAttnFwdSm90INS1_25CollectiveMainloopFwdSm90ILi2EN4cute5tupleIJNS5_1CILi1EEES8_S8_EEENS6_IJNS7_ILi128EEENS7_ILi96EEENS7_ILi64EEEEEELi256ENS_6half_tEfNS_4arch4Sm90ELb1ELb0ELb0ELb1ELb0ELb0ELb1ELb1ELb0ELb1ELb1ELb0EEENS1_21CollectiveEpilogueFwdINS6_IJSA_NS7_ILi256EEESB_EEES9_SE_SG_Li256ELb1ELb1ELb1ELb0EEENS1_36VarlenDynamicPersistentTileSchedulerILi128ELi96ELi256ELi128ELb1ELb1ELb1ELb1ELb1ELb1EEEEEEEEEvNT_6ParamsE,@"STO_CUDA_ENTRY STV_DEFAULT"
_ZN7cutlass13device_kernelIN5flash11enable_sm90INS1_16FlashAttnFwdSm90INS1_25CollectiveMainloopFwdSm90ILi2EN4cute5tupleIJNS5_1CILi1EEES8_S8_EEENS6_IJNS7_ILi128EEENS7_ILi96EEENS7_ILi64EEEEEELi256ENS_6half_tEfNS_4arch4Sm90ELb1ELb0ELb0ELb1ELb0ELb0ELb1ELb1ELb0ELb1ELb1ELb0EEENS1_21CollectiveEpilogueFwdINS6_IJSA_NS7_ILi256EEESB_EEES9_SE_SG_Li256ELb1ELb1ELb1ELb0EEENS1_36VarlenDynamicPersistentTileSchedulerILi128ELi96ELi256ELi128ELb1ELb1ELb1ELb1ELb1ELb1EEEEEEEEEvNT_6ParamsE:
        /* <DEDUP_REMOVED lines=17> */
.L_x_5331:
[----:B------:R-:W-:Y:S05]  /*0110*/  BSYNC B0 ;  /* 0x0000000000007941 */ /* 0x000fea0003800000 */
.L_x_5330:
        /* <DEDUP_REMOVED lines=42> */
.L_x_5332:
        /* <DEDUP_REMOVED lines=22> */
.L_x_5333:
        /* <DEDUP_REMOVED lines=18> */
.L_x_5334:
        /* <DEDUP_REMOVED lines=22> */
.L_x_5335:
        /* <DEDUP_REMOVED lines=22> */
.L_x_5336:
        /* <DEDUP_REMOVED lines=8> */
.L_x_5338:
        /* <DEDUP_REMOVED lines=18> */
[----:B------:R-:W3:Y:S01]  /*0aa0*/  LDL R11, [R1+0x78] ;  /* 0x00007800010b7983 */ /* 0x000ee20000100800 */
        /* <DEDUP_REMOVED lines=24> */
[----:B------:R-:W-:Y:S02]  /*0c30*/  LEA.HI R7, R7, R12, RZ, 0x5 ;  /* 0x0000000c07077211 */ /* 0x000fe400078f28ff */
[----:B------:R-:W-:Y:S01]  /*0c40*/  LEA.HI R2, R2, R3, RZ, 0x1 ;  /* 0x0000000302027211 */ /* 0x000fe200078f08ff */
[----:B------:R-:W-:Y:S01]  /*0c50*/  IMAD.IADD R0, R0, 0x1, -R9 ;  /* 0x0000000100007824 */ /* 0x000fe200078e0a09 */
[----:B------:R-:W-:Y:S01]  /*0c60*/  SHF.R.S32.HI R7, RZ, 0x5, R7 ;  /* 0x00000005ff077819 */ /* 0x000fe20000011407 */
[----:B------:R-:W-:Y:S01]  /*0c70*/  IMAD.IADD R5, R6, 0x1, -R5 ;  /* 0x0000000106057824 */ /* 0x000fe200078e0a05 */
[----:B------:R-:W-:Y:S02]  /*0c80*/  LOP3.LUT R10, R10, 0xfffffffc, RZ, 0xc0, !PT ;  /* 0xfffffffc0a0a7812 */ /* 0x000fe400078ec0ff */
[----:B------:R-:W-:Y:S01]  /*0c90*/  LOP3.LUT R2, R2, 0x3fffffe, RZ, 0xc0, !PT ;  /* 0x03fffffe02027812 */ /* 0x000fe200078ec0ff */
[----:B------:R-:W-:Y:S01]  /*0ca0*/  IMAD R7, R7, 0x10, R0 ;  /* 0x0000001007077824 */ /* 0x000fe200078e0200 */
[----:B------:R-:W-:Y:S01]  /*0cb0*/  LOP3.LUT R8, R8, 0x7ffffffc, RZ, 0xc0, !PT ;  /* 0x7ffffffc08087812 */ /* 0x000fe200078ec0ff */
[----:B------:R-:W-:-:S02]  /*0cc0*/  IMAD R0, R5, 0x8, R4 ;  /* 0x0000000805007824 */ /* 0x000fc400078e0204 */
[----:B------:R-:W-:Y:S02]  /*0cd0*/  IMAD.IADD R10, R16, 0x1, -R10 ;  /* 0x00000001100a7824 */ /* 0x000fe400078e0a0a */
[----:B------:R-:W-:Y:S01]  /*0ce0*/  IMAD.IADD R2, R3, 0x1, -R2 ;  /* 0x0000000103027824 */ /* 0x000fe200078e0a02 */
[----:B------:R0:W-:Y:S01]  /*0cf0*/  STL [R1+0x80], R0 ;  /* 0x0000800001007387 */ /* 0x0001e20000100800 */
[----:B------:R-:W-:Y:S01]  /*0d00*/  IMAD.IADD R8, R12, 0x1, -R8 ;  /* 0x000000010c087824 */ /* 0x000fe200078e0a08 */
[----:B------:R-:W-:-:S03]  /*0d10*/  LEA.HI R6, R10, R10, RZ, 0x1 ;  /* 0x0000000a0a067211 */ /* 0x000fc600078f08ff */
[----:B------:R-:W-:Y:S01]  /*0d20*/  IMAD.SHL.U32 R204, R8, 0x2, RZ ;  /* 0x0000000208cc7824 */ /* 0x000fe200078e00ff */
[----:B------:R-:W-:Y:S01]  /*0d30*/  LOP3.LUT R3, R6, 0x1ffffffe, RZ, 0xc0, !PT ;  /* 0x1ffffffe06037812 */ /* 0x000fe200078ec0ff */
[----:B0-----:R-:W-:Y:S02]  /*0d40*/  IMAD R0, R2, 0x40, R7 ;  /* 0x0000004002007824 */ /* 0x001fe400078e0207 */
[----:B------:R-:W-:-:S03]  /*0d50*/  IMAD.MOV.U32 R5, RZ, RZ, R13 ;  /* 0x000000ffff057224 */ /* 0x000fc600078e000d */
[----:B------:R0:W-:Y:S01]  /*0d60*/  STL [R1+0x7c], R0 ;  /* 0x00007c0001007387 */ /* 0x0001e20000100800 */
[----:B------:R-:W-:-:S03]  /*0d70*/  VIADD R13, R204, 0x8 ;  /* 0x00000008cc0d7836 */ /* 0x000fc60000000000 */
[----:B------:R0:W-:Y:S01]  /*0d80*/  STL [R1+0x24], RZ ;  /* 0x000024ff01007387 */ /* 0x0001e20000100800 */
[----:B------:R-:W-:Y:S02]  /*0d90*/  VIADD R12, R204, 0x10 ;  /* 0x00000010cc0c7836 */ /* 0x000fe40000000000 */
[----:B------:R-:W-:Y:S02]  /*0da0*/  IMAD.IADD R3, R10, 0x1, -R3 ;  /* 0x000000010a037824 */ /* 0x000fe400078e0a03 */
[C---:B------:R-:W-:Y:S02]  /*0db0*/  VIADD R10, R204.reuse, 0x20 ;  /* 0x00000020cc0a7836 */ /* 0x040fe40000000000 */
[----:B------:R-:W-:Y:S01]  /*0dc0*/  IMAD.MOV.U32 R6, RZ, RZ, R14 ;  /* 0x000000ffff067224 */ /* 0x000fe200078e000e */
[----:B------:R-:W-:Y:S01]  /*0dd0*/  SHF.R.S32.HI R14, RZ, 0x1f, R13 ;  /* 0x0000001fff0e7819 */ /* 0x000fe2000001140d */
[C---:B------:R-:W-:Y:S01]  /*0de0*/  VIADD R9, R204.reuse, 0x28 ;  /* 0x00000028cc097836 */ /* 0x040fe20000000000 */
[----:B------:R-:W-:Y:S01]  /*0df0*/  SHF.R.S32.HI R13, RZ, 0x1f, R12 ;  /* 0x0000001fff0d7819 */ /* 0x000fe2000001140c */
[----:B------:R-:W-:-:S02]  /*0e00*/  VIADD R8, R204, 0x30 ;  /* 0x00000030cc087836 */ /* 0x000fc40000000000 */
        /* <DEDUP_REMOVED lines=21> */
[----:B------:R-:W-:Y:S02]  /*0f60*/  IMAD.MOV.U32 R7, RZ, RZ, R15 ;  /* 0x000000ffff077224 */ /* 0x000fe400078e000f */
[C---:B------:R-:W-:Y:S02]  /*0f70*/  VIADD R214, R204.reuse, 0xe0 ;  /* 0x000000e0ccd67836 */ /* 0x040fe40000000000 */
[----:B------:R-:W-:Y:S01]  /*0f80*/  IMAD R210, R3, 0x8, R0 ;  /* 0x0000000803d27824 */ /* 0x000fe200078e0200 */
[----:B------:R-:W-:Y:S01]  /*0f90*/  UMOV UR37, URZ ;  /* 0x0000003f00257c82 */ /* 0x000fe20008000000 */
[----:B------:R-:W-:Y:S01]  /*0fa0*/  UMOV UR36, URZ ;  /* 0x0000003f00247c82 */ /* 0x000fe20008000000 */
[----:B---3--:R-:W-:Y:S01]  /*0fb0*/  LOP3.LUT R205, R11, 0x1, RZ, 0xfc, !PT ;  /* 0x000000010bcd7812 */ /* 0x008fe200078efcff */
[----:B------:R-:W-:-:S05]  /*0fc0*/  VIADD R11, R204, 0x18 ;  /* 0x00000018cc0b7836 */ /* 0x000fca0000000000 */
        /* <DEDUP_REMOVED lines=24> */
[----:B0-----:R-:W-:-:S07]  /*1150*/  SHF.R.S32.HI R2, RZ, 0x1f, R219 ;  /* 0x0000001fff027819 */ /* 0x001fce00000114db */
.L_x_5397:
[----:B012-4-:R-:W0:Y:S01]  /*1160*/  LDC.64 R2, c[0x0][0xd88] ;  /* 0x00036200ff027b82 */ /* 0x017e220000000a00 */
[----:B------:R-:W-:Y:S01]  /*1170*/  ULDC.64 UR4, c[0x0][0xb20] ;  /* 0x0002c80000047ab9 */ /* 0x000fe20000000a00 */
[----:B------:R-:W-:-:S06]  /*1180*/  ULDC.64 UR6, c[0x0][0xb10] ;  /* 0x0002c40000067ab9 */ /* 0x000fcc0000000a00 */
[----:B------:R-:W1:Y:S08]  /*1190*/  LDC R206, c[0x0][0x288] ;  /* 0x0000a200ffce7b82 */ /* 0x000e700000000800 */
[----:B------:R-:W2:Y:S01]  /*11a0*/  LDC.64 R12, c[0x0][0x418] ;  /* 0x00010600ff0c7b82 */ /* 0x000ea20000000a00 */
[----:B0-----:R-:W-:-:S07]  /*11b0*/  IMAD.WIDE R2, R7, 0x4, R2 ;  /* 0x0000000407027825 */ /* 0x001fce00078e0202 */
[----:B------:R-:W0:Y:S01]  /*11c0*/  LDC R11, c[0x0][0x424] ;  /* 0x00010900ff0b7b82 */ /* 0x000e220000000800 */
[----:B---3--:R-:W3:Y:S01]  /*11d0*/  LDG.E R211, desc[UR38][R2.64] ;  /* 0x0000002602d37981 */ /* 0x008ee2000c1e1900 */
[----:B------:R-:W-:Y:S01]  /*11e0*/  ISETP.NE.U32.AND P1, PT, RZ, UR4, PT ;  /* 0x00000004ff007c0c */ /* 0x000fe2000bf25070 */
[----:B------:R-:W-:Y:S01]  /*11f0*/  IMAD.MOV.U32 R10, RZ, RZ, RZ ;  /* 0x000000ffff0a7224 */ /* 0x000fe200078e00ff */
[----:B------:R-:W-:-:S04]  /*1200*/  ISETP.NE.U32.AND P0, PT, RZ, UR6, PT ;  /* 0x00000006ff007c0c */ /* 0x000fc8000bf05070 */
[----:B------:R-:W4:Y:S01]  /*1210*/  LDC R207, c[0x0][0x2f0] ;  /* 0x0000bc00ffcf7b82 */ /* 0x000f220000000800 */
[----:B------:R-:W-:Y:S02]  /*1220*/  ISETP.NE.AND.EX P1, PT, RZ, UR5, PT, P1 ;  /* 0x00000005ff007c0c */ /* 0x000fe4000bf25310 */
[----:B------:R-:W-:Y:S02]  /*1230*/  ISETP.NE.AND.EX P0, PT, RZ, UR7, PT, P0 ;  /* 0x00000007ff007c0c */ /* 0x000fe4000bf05300 */
[----:B---3--:R-:W-:-:S09]  /*1240*/  SHF.R.S32.HI R216, RZ, 0x1f, R211 ;  /* 0x0000001fffd87819 */ /* 0x008fd200000114d3 */
[----:B------:R-:W-:-:S04]  /*1250*/  @P1 LEA R8, P2, R211, UR4, 0x2 ;  /* 0x00000004d3081c11 */ /* 0x000fc8000f8410ff */
[C-C-:B------:R-:W-:Y:S02]  /*1260*/  @P1 LEA.HI.X R9, R211.reuse, UR5, R216.reuse, 0x2, P2 ;  /* 0x00000005d3091c11 */ /* 0x140fe400090f14d8 */
[C---:B------:R-:W-:Y:S02]  /*1270*/  @P0 LEA R2, P2, R211.reuse, UR6, 0x2 ;  /* 0x00000006d3020c11 */ /* 0x040fe4000f8410ff */
[----:B------:R-:W-:Y:S01]  /*1280*/  LOP3.LUT R4, R6, 0xff000000, RZ, 0xc0, !PT ;  /* 0xff00000006047812 */ /* 0x000fe200078ec0ff */
[----:B------:R3:W5:Y:S01]  /*1290*/  @P1 LDG.E R10, desc[UR38][R8.64] ;  /* 0x00000026080a1981 */ /* 0x000762000c1e1900 */
[----:B------:R-:W-:Y:S01]  /*12a0*/  @P0 LEA.HI.X R3, R211, UR7, R216, 0x2, P2 ;  /* 0x00000007d3030c11 */ /* 0x000fe200090f14d8 */
[----:B------:R-:W-:-:S04]  /*12b0*/  ULDC.64 UR6, c[0x0][0xb18] ;  /* 0x0002c60000067ab9 */ /* 0x000fc80000000a00 */
[----:B-1----:R3:W5:Y:S01]  /*12c0*/  @P0 LDG.E R206, desc[UR38][R2.64] ;  /* 0x0000002602ce0981 */ /* 0x002762000c1e1900 */
[----:B--2---:R-:W-:Y:S02]  /*12d0*/  ISETP.NE.U32.AND P1, PT, R12, RZ, PT ;  /* 0x000000ff0c00720c */ /* 0x004fe40003f25070 */
[----:B------:R-:W-:Y:S02]  /*12e0*/  ISETP.NE.U32.AND P2, PT, RZ, UR6, PT ;  /* 0x00000006ff007c0c */ /* 0x000fe4000bf45070 */
[----:B------:R-:W-:Y:S02]  /*12f0*/  LOP3.LUT R0, R6, 0xff0000, RZ, 0xc0, !PT ;  /* 0x00ff000006007812 */ /* 0x000fe400078ec0ff */
[----:B------:R-:W-:Y:S02]  /*1300*/  SHF.R.U32.HI R7, RZ, 0x8, R4 ;  /* 0x00000008ff077819 */ /* 0x000fe40000011604 */
[----:B------:R-:W-:Y:S02]  /*1310*/  ISETP.NE.AND.EX P1, PT, R13, RZ, PT, P1 ;  /* 0x000000ff0d00720c */ /* 0x000fe40003f25310 */
[----:B------:R-:W-:-:S02]  /*1320*/  ISETP.NE.AND.EX P2, PT, RZ, UR7, PT, P2 ;  /* 0x00000007ff007c0c */ /* 0x000fc4000bf45320 */
[----:B------:R-:W-:Y:S02]  /*1330*/  LEA.HI R213, R0, R7, RZ, 0x10 ;  /* 0x0000000700d57211 */ /* 0x000fe400078f80ff */
[----:B0-----:R-:W-:Y:S01]  /*1340*/  SEL R0, R11, 0x1, P1 ;  /* 0x000000010b007807 */ /* 0x001fe20000800000 */
[----:B---34-:R-:W-:Y:S08]  /*1350*/  @P0 BRA `(.L_x_5339) ;  /* 0x0000000000240947 */ /* 0x018ff00003800000 */
        /* <DEDUP_REMOVED lines=9> */
.L_x_5339:
[----:B------:R-:W-:Y:S01]  /*13f0*/  IMAD R207, R0, R207, RZ ;  /* 0x000000cf00cf7224 */ /* 0x000fe200078e02ff */
[----:B------:R-:W-:Y:S01]  /*1400*/  LOP3.LUT R212, R6, 0xffff, RZ, 0xc0, !PT ;  /* 0x0000ffff06d47812 */ /* 0x000fe200078ec0ff */
[----:B------:R-:W-:Y:S06]  /*1410*/  @!P2 BRA `(.L_x_5340) ;  /* 0x000000000010a947 */ /* 0x000fec0003800000 */
[----:B------:R-:W-:-:S04]  /*1420*/  LEA R2, P0, R211, UR6, 0x2 ;  /* 0x00000006d3027c11 */ /* 0x000fc8000f8010ff */
[----:B------:R-:W-:-:S05]  /*1430*/  LEA.HI.X R3, R211, UR7, R216, 0x2, P0 ;  /* 0x00000007d3037c11 */ /* 0x000fca00080f14d8 */
[----:B------:R0:W5:Y:S01]  /*1440*/  LDG.E R207, desc[UR38][R2.64] ;  /* 0x0000002602cf7981 */ /* 0x000162000c1e1900 */
[----:B------:R-:W-:Y:S05]  /*1450*/  BRA `(.L_x_5341) ;  /* 0x0000000000247947 */ /* 0x000fea0003800000 */
.L_x_5340:
[----:B------:R-:W-:Y:S02]  /*1460*/  ULDC.64 UR4, c[0x0][0xb00] ;  /* 0x0002c00000047ab9 */ /* 0x000fe40000000a00 */
[----:B------:R-:W-:-:S04]  /*1470*/  ISETP.NE.U32.AND P0, PT, RZ, UR4, PT ;  /* 0x00000004ff007c0c */ /* 0x000fc8000bf05070 */
[----:B------:R-:W-:-:S13]  /*1480*/  ISETP.NE.AND.EX P0, PT, RZ, UR5, PT, P0 ;  /* 0x00000005ff007c0c */ /* 0x000fda000bf05300 */
[----:B------:R-:W-:Y:S05]  /*1490*/  @!P0 BRA `(.L_x_5341) ;  /* 0x0000000000148947 */ /* 0x000fea0003800000 */
[----:B------:R-:W0:Y:S02]  /*14a0*/  LDC.64 R2, c[0x0][0xb00] ;  /* 0x0002c000ff027b82 */ /* 0x000e240000000a00 */
[----:B0-----:R-:W-:-:S05]  /*14b0*/  IMAD.WIDE R2, R211, 0x4, R2 ;  /* 0x00000004d3027825 */ /* 0x001fca00078e0202 */
[----:B------:R-:W2:Y:S04]  /*14c0*/  LDG.E R207, desc[UR38][R2.64] ;  /* 0x0000002602cf7981 */ /* 0x000ea8000c1e1900 */
[----:B------:R-:W2:Y:S02]  /*14d0*/  LDG.E R0, desc[UR38][R2.64+0x4] ;  /* 0x0000042602007981 */ /* 0x000ea4000c1e1900 */
[----:B--2---:R-:W-:-:S07]  /*14e0*/  IMAD.IADD R207, R0, 0x1, -R207 ;  /* 0x0000000100cf7824 */ /* 0x004fce00078e0acf */
.L_x_5341:
[----:B------:R-:W1:Y:S01]  /*14f0*/  LDC R0, c[0x0][0x448] ;  /* 0x00011200ff007b82 */ /* 0x000e620000000800 */
[----:B------:R-:W-:Y:S01]  /*1500*/  IMAD.SHL.U32 R18, R5, 0x80, RZ ;  /* 0x0000008005127824 */ /* 0x000fe200078e00ff */
[----:B------:R-:W-:Y:S01]  /*1510*/  LOP3.LUT R11, R213, 0xff, RZ, 0xc0, !PT ;  /* 0x000000ffd50b7812 */ /* 0x000fe200078ec0ff */
[----:B-----5:R-:W-:Y:S01]  /*1520*/  IMAD.IADD R207, R207, 0x1, -R10 ;  /* 0x00000001cfcf7824 */ /* 0x020fe200078e0a0a */
[----:B------:R-:W-:Y:S01]  /*1530*/  SHF.R.U32.HI R213, RZ, 0x10, R213 ;  /* 0x00000010ffd57819 */ /* 0x000fe200000116d5 */
[----:B------:R-:W-:Y:S02]  /*1540*/  IMAD.MOV.U32 R215, RZ, RZ, RZ ;  /* 0x000000ffffd77224 */ /* 0x000fe400078e00ff */
[----:B------:R2:W-:Y:S01]  /*1550*/  STL [R1+0x20], R11 ;  /* 0x0000200b01007387 */ /* 0x0005e20000100800 */
[----:B-1----:R-:W-:Y:S01]  /*1560*/  ISETP.NE.AND P0, PT, R0, 0x1, PT ;  /* 0x000000010000780c */ /* 0x002fe20003f05270 */
[----:B------:R-:W-:-:S12]  /*1570*/  VIADD R0, R18, 0x7f ;  /* 0x0000007f12007836 */ /* 0x000fd80000000000 */
[----:B0-----:R-:W0:Y:S08]  /*1580*/  @P0 LDC R3, c[0x0][0x44c] ;  /* 0x00011300ff030b82 */ /* 0x001e300000000800 */
[----:B------:R-:W1:Y:S01]  /*1590*/  @P0 LDC R7, c[0x0][0x450] ;  /* 0x00011400ff070b82 */ /* 0x000e620000000800 */
[----:B0-----:R-:W-:Y:S01]  /*15a0*/  @P0 IMAD.HI.U32 R2, R0, R3, RZ ;  /* 0x0000000300020227 */ /* 0x001fe200078e00ff */
[----:B------:R-:W-:-:S04]  /*15b0*/  IADD3 R3, R207, 0x60, -R206 ;  /* 0x00000060cf037810 */ /* 0x000fc80007ffe8ce */
[----:B-1----:R-:W-:Y:S01]  /*15c0*/  @P0 SHF.R.U32.HI R0, RZ, R7, R2 ;  /* 0x00000007ff000219 */ /* 0x002fe20000011602 */
[----:B------:R-:W-:-:S04]  /*15d0*/  VIADD R2, R207, 0x5f ;  /* 0x0000005fcf027836 */ /* 0x000fc80000000000 */
[----:B------:R-:W-:Y:S02]  /*15e0*/  IMAD.IADD R0, R3, 0x1, R0 ;  /* 0x0000000103007824 */ /* 0x000fe400078e0200 */
[----:B------:R-:W-:-:S04]  /*15f0*/  IMAD.HI R2, R2, 0x2aaaaaab, RZ ;  /* 0x2aaaaaab02027827 */ /* 0x000fc800078e02ff */
[----:B------:R-:W-:Y:S01]  /*1600*/  IMAD.HI R0, R0, 0x2aaaaaab, RZ ;  /* 0x2aaaaaab00007827 */ /* 0x000fe200078e02ff */
[----:B------:R-:W-:-:S04]  /*1610*/  SHF.R.U32.HI R3, RZ, 0x1f, R2 ;  /* 0x0000001fff037819 */ /* 0x000fc80000011602 */
[----:B------:R-:W-:Y:S02]  /*1620*/  SHF.R.U32.HI R5, RZ, 0x1f, R0 ;  /* 0x0000001fff057819 */ /* 0x000fe40000011600 */
[----:B------:R-:W-:Y:S02]  /*1630*/  LEA.HI.SX32 R3, R2, R3, 0x1c ;  /* 0x0000000302037211 */ /* 0x000fe400078fe2ff */
[----:B------:R-:W-:-:S04]  /*1640*/  LEA.HI.SX32 R0, R0, R5, 0x1c ;  /* 0x0000000500007211 */ /* 0x000fc800078fe2ff */
[----:B------:R-:W-:-:S04]  /*1650*/  VIMNMX R6, R3, R0, PT ;  /* 0x0000000003067248 */ /* 0x000fc80003fe0100 */
[----:B------:R-:W-:-:S13]  /*1660*/  ISETP.GE.AND P0, PT, R6, 0x1, PT ;  /* 0x000000010600780c */ /* 0x000fda0003f06270 */
[----:B--2---:R-:W-:Y:S05]  /*1670*/  @!P0 BRA `(.L_x_5342) ;  /* 0x0000000000788947 */ /* 0x004fea0003800000 */
[----:B------:R-:W0:Y:S01]  /*1680*/  LDC R0, c[0x0][0xae8] ;  /* 0x0002ba00ff007b82 */ /* 0x000e220000000800 */
[----:B------:R-:W-:-:S04]  /*1690*/  ISETP.NE.AND P0, PT, R213, RZ, PT ;  /* 0x000000ffd500720c */ /* 0x000fc80003f05270 */
[----:B0-----:R-:W-:-:S04]  /*16a0*/  SEL R9, R213, R0, P0 ;  /* 0x00000000d5097207 */ /* 0x001fc80000000000 */
[-C--:B------:R-:W-:Y:S02]  /*16b0*/  IABS R5, R9.reuse ;  /* 0x0000000900057213 */ /* 0x080fe40000000000 */
[----:B------:R-:W-:Y:S02]  /*16c0*/  IADD3 R0, R9, -0x1, R6 ;  /* 0xffffffff09007810 */ /* 0x000fe40007ffe006 */
[----:B------:R-:W0:Y:S01]  /*16d0*/  I2F.RP R4, R5 ;  /* 0x0000000500047306 */ /* 0x000e220000209400 */
[----:B------:R-:W-:-:S05]  /*16e0*/  IABS R10, R9 ;  /* 0x00000009000a7213 */ /* 0x000fca0000000000 */
[----:B------:R-:W-:Y:S02]  /*16f0*/  IMAD.MOV R10, RZ, RZ, -R10 ;  /* 0x000000ffff0a7224 */ /* 0x000fe400078e0a0a */
[----:B0-----:R-:W0:Y:S02]  /*1700*/  MUFU.RCP R4, R4 ;  /* 0x0000000400047308 */ /* 0x001e240000001000 */
[----:B0-----:R-:W-:Y:S01]  /*1710*/  VIADD R2, R4, 0xffffffe ;  /* 0x0ffffffe04027836 */ /* 0x001fe20000000000 */
[----:B------:R-:W-:Y:S02]  /*1720*/  IABS R4, R0 ;  /* 0x0000000000047213 */ /* 0x000fe40000000000 */
[----:B------:R-:W-:-:S03]  /*1730*/  LOP3.LUT R0, R0, R9, RZ, 0x3c, !PT ;  /* 0x0000000900007212 */ /* 0x000fc600078e3cff */
[----:B------:R0:W1:Y:S01]  /*1740*/  F2I.FTZ.U32.TRUNC.NTZ R3, R2 ;  /* 0x0000000200037305 */ /* 0x000062000021f000 */
[----:B------:R-:W-:Y:S01]  /*1750*/  ISETP.GE.AND P2, PT, R0, RZ, PT ;  /* 0x000000ff0000720c */ /* 0x000fe20003f46270 */
[----:B0-----:R-:W-:Y:S02]  /*1760*/  IMAD.MOV.U32 R2, RZ, RZ, RZ ;  /* 0x000000ffff027224 */ /* 0x001fe400078e00ff */
[----:B-1----:R-:W-:-:S04]  /*1770*/  IMAD.MOV R8, RZ, RZ, -R3 ;  /* 0x000000ffff087224 */ /* 0x002fc800078e0a03 */
        /* <DEDUP_REMOVED lines=14> */
.L_x_5342:
[-C--:B------:R-:W-:Y:S01]  /*1860*/  IMAD R208, R11, R215.reuse, RZ ;  /* 0x000000d70bd07224 */ /* 0x080fe200078e02ff */
[----:B------:R-:W-:Y:S02]  /*1870*/  PLOP3.LUT P0, PT, PT, PT, PT, 0x80, 0x0 ;  /* 0x000000000000781c */ /* 0x000fe40003f0f070 */
[----:B------:R-:W-:Y:S02]  /*1880*/  CS2R R2, SRZ ;  /* 0x0000000000027805 */ /* 0x000fe4000001ff00 */
[----:B------:R-:W-:Y:S02]  /*1890*/  CS2R R150, SRZ ;  /* 0x0000000000967805 */ /* 0x000fe4000001ff00 */
[----:B------:R-:W-:Y:S02]  /*18a0*/  CS2R R148, SRZ ;  /* 0x0000000000947805 */ /* 0x000fe4000001ff00 */
[----:B------:R-:W-:Y:S02]  /*18b0*/  VIADDMNMX R215, R208, R215, R6, PT ;  /* 0x000000d7d0d77246 */ /* 0x000fe40003800106 */
[----:B------:R-:W-:-:S02]  /*18c0*/  CS2R R146, SRZ ;  /* 0x0000000000927805 */ /* 0x000fc4000001ff00 */
[----:B------:R-:W-:Y:S02]  /*18d0*/  CS2R R144, SRZ ;  /* 0x0000000000907805 */ /* 0x000fe4000001ff00 */
[----:B------:R-:W-:Y:S02]  /*18e0*/  CS2R R142, SRZ ;  /* 0x00000000008e7805 */ /* 0x000fe4000001ff00 */
[----:B------:R-:W-:Y:S02]  /*18f0*/  ISETP.GT.AND P1, PT, R215, R208, PT ;  /* 0x000000d0d700720c */ /* 0x000fe40003f24270 */
        /* <DEDUP_REMOVED lines=104> */
.L_x_5344:
[----:B------:R-:W2:Y:S01]  /*1f80*/  LDL R17, [R1+0x24] ;  /* 0x0000240001117983 */ /* 0x000ea20000100800 */
[----:B------:R-:W-:Y:S01]  /*1f90*/  MOV R2, 0x400 ;  /* 0x0000040000027802 */ /* 0x000fe20000000f00 */
[----:B------:R-:W0:Y:S01]  /*1fa0*/  S2R R3, SR_CgaCtaId ;  /* 0x0000000000037919 */ /* 0x000e220000008800 */
[----:B------:R-:W1:Y:S02]  /*1fb0*/  S2R R16, SR_TID.X ;  /* 0x0000000000107919 */ /* 0x000e640000002100 */
[----:B0-----:R-:W-:Y:S02]  /*1fc0*/  LEA R5, R3, R2, 0x18 ;  /* 0x0000000203057211 */ /* 0x001fe400078ec0ff */
[----:B-1----:R-:W-:-:S05]  /*1fd0*/  SHF.R.U32.HI R16, RZ, 0x7, R16 ;  /* 0x00000007ff107819 */ /* 0x002fca0000011610 */
[----:B------:R-:W-:Y:S01]  /*1fe0*/  VIADD R12, R16, 0x8 ;  /* 0x00000008100c7836 */ /* 0x000fe20000000000 */
[----:B--2---:R-:W-:-:S04]  /*1ff0*/  LEA.HI R0, R17, R17, RZ, 0x1 ;  /* 0x0000001111007211 */ /* 0x004fc800078f08ff */
[----:B------:R-:W-:-:S05]  /*2000*/  LOP3.LUT R0, R0, 0xfffffffe, RZ, 0xc0, !PT ;  /* 0xfffffffe00007812 */ /* 0x000fca00078ec0ff */
[----:B------:R-:W-:-:S05]  /*2010*/  IMAD.IADD R0, R17, 0x1, -R0 ;  /* 0x0000000111007824 */ /* 0x000fca00078e0a00 */
[----:B------:R-:W-:-:S04]  /*2020*/  SHF.L.U32 R2, R0, 0x1f, RZ ;  /* 0x0000001f00027819 */ /* 0x000fc800000006ff */
[----:B------:R-:W0:Y:S02]  /*2030*/  SYNCS.PHASECHK.TRANS64.TRYWAIT P0, [R5+URZ+0x32400], R2 ;  /* 0x03240002050075a7 */ /* 0x000e24000800017f */
[----:B0-----:R-:W-:Y:S05]  /*2040*/  @!P0 BRA `(.L_x_5345) ;  /* 0x0000014000488947 */ /* 0x001fea0003800000 */
.L_x_5530:
[----:B------:R-:W-:Y:S01]  /*2050*/  ISETP.NE.AND P0, PT, R205, 0x3, PT ;  /* 0x00000003cd00780c */ /* 0x000fe20003f05270 */
[----:B------:R-:W-:Y:S05]  /*2060*/  WARPSYNC.ALL ;  /* 0x0000000000007948 */ /* 0x000fea0003800000 */
[----:B------:R1:W-:Y:S07]  /*2070*/  BAR.SYNC.DEFER_BLOCKING R12, 0x100 ;  /* 0x0004000c0000751d */ /* 0x0003ee0000010000 */
[----:B------:R-:W-:Y:S05]  /*2080*/  @!P0 BRA `(.L_x_5346) ;  /* 0x0000000000048947 */ /* 0x000fea0003800000 */
[----:B------:R-:W-:Y:S01]  /*2090*/  BPT.TRAP 0x1 ;  /* 0x000000040000795c */ /* 0x000fe20000300000 */
.L_x_5346:
[----:B------:R-:W-:Y:S02]  /*20a0*/  IMAD.U32 R3, RZ, RZ, UR37 ;  /* 0x00000025ff037e24 */ /* 0x000fe4000f8e00ff */
[----:B------:R-:W-:-:S03]  /*20b0*/  IMAD.U32 R0, RZ, RZ, UR36 ;  /* 0x00000024ff007e24 */ /* 0x000fc6000f8e00ff */
[----:B------:R-:W-:Y:S01]  /*20c0*/  SHF.L.U32 R3, R3, 0x1f, RZ ;  /* 0x0000001f03037819 */ /* 0x000fe200000006ff */
[----:B------:R-:W-:-:S04]  /*20d0*/  IMAD R0, R0, 0x8, R5 ;  /* 0x0000000800007824 */ /* 0x000fc800078e0205 */
[----:B------:R2:W3:Y:S01]  /*20e0*/  SYNCS.PHASECHK.TRANS64.TRYWAIT P1, [R0+URZ+0x32430], R3 ;  /* 0x03243003000075a7 */ /* 0x0004e2000802017f */
[----:B------:R-:W-:Y:S05]  /*20f0*/  @!P0 BRA `(.L_x_5347) ;  /* 0x0000000000048947 */ /* 0x000fea0003800000 */
[----:B------:R-:W-:Y:S01]  /*2100*/  BPT.TRAP 0x1 ;  /* 0x000000040000795c */ /* 0x000fe20000300000 */
.L_x_5347:
[----:B---3--:R-:W-:Y:S05]  /*2110*/  @P1 BRA `(.L_x_5348) ;  /* 0x0000000000081947 */ /* 0x008fea0003800000 */
[----:B------:R-:W3:Y:S02]  /*2120*/  SYNCS.PHASECHK.TRANS64.TRYWAIT P1, [R0+URZ+0x32430], R3 ;  /* 0x03243003000075a7 */ /* 0x000ee4000802017f */
[----:B---3--:R-:W-:Y:S05]  /*2130*/  @!P1 BRA `(.L_x_5349) ;  /* 0x0000014000209947 */ /* 0x008fea0003800000 */
.L_x_5348:
[----:B------:R-:W-:Y:S01]  /*2140*/  R2UR UR4, R5 ;  /* 0x00000000050472ca */ /* 0x000fe200000e0000 */
[----:B------:R-:W-:Y:S01]  /*2150*/  WARPGROUP.ARRIVE ;  /* 0x00000000000079c5 */ /* 0x000fe20000000000 */
[----:B------:R-:W-:Y:S01]  /*2160*/  UMOV UR8, UR41 ;  /* 0x0000002900087c82 */ /* 0x000fe20008000000 */
[----:B------:R-:W-:Y:S01]  /*2170*/  UMOV UR9, 0x40000040 ;  /* 0x4000004000097882 */ /* 0x000fe20000000000 */
[----:B------:R-:W-:Y:S01]  /*2180*/  UMOV UR11, 0x40000040 ;  /* 0x40000040000b7882 */ /* 0x000fe20000000000 */
[----:B------:R-:W-:-:S08]  /*2190*/  UIADD3 UR5, UR41, 0x2, URZ ;  /* 0x0000000229057890 */ /* 0x000fd0000fffe03f */
        /* <DEDUP_REMOVED lines=40> */
[----:B------:R-:W4:Y:S02]  /*2420*/  SYNCS.PHASECHK.TRANS64.TRYWAIT P1, [R5+URZ+0x32410], R2 ;  /* 0x03241002050075a7 */ /* 0x000f24000802017f */
[----:B----4-:R-:W-:Y:S05]  /*2430*/  @!P1 BRA `(.L_x_5350) ;  /* 0x0000013c00749947 */ /* 0x010fea0003800000 */
.L_x_5531:
[----:B------:R-:W-:Y:S05]  /*2440*/  @!P0 BRA `(.L_x_5351) ;  /* 0x0000000000048947 */ /* 0x000fea0003800000 */
[----:B------:R-:W-:Y:S01]  /*2450*/  BPT.TRAP 0x1 ;  /* 0x000000040000795c */ /* 0x000fe20000300000 */
.L_x_5351:
[----:B------:R0:W0:Y:S01]  /*2460*/  SYNCS.PHASECHK.TRANS64.TRYWAIT P1, [R0+URZ+0x32450], R3 ;  /* 0x03245003000075a7 */ /* 0x000022000802017f */
[----:B------:R-:W-:Y:S05]  /*2470*/  @!P0 BRA `(.L_x_5352) ;  /* 0x0000000000048947 */ /* 0x000fea0003800000 */
[----:B------:R-:W-:Y:S01]  /*2480*/  BPT.TRAP 0x1 ;  /* 0x000000040000795c */ /* 0x000fe20000300000 */
.L_x_5352:
[----:B0-----:R-:W-:Y:S05]  /*2490*/  @P1 BRA `(.L_x_5353) ;  /* 0x0000000000081947 */ /* 0x001fea0003800000 */
[----:B------:R-:W0:Y:S02]  /*24a0*/  SYNCS.PHASECHK.TRANS64.TRYWAIT P1, [R0+URZ+0x32450], R3 ;  /* 0x03245003000075a7 */ /* 0x000e24000802017f */
[----:B0-----:R-:W-:Y:S05]  /*24b0*/  @!P1 BRA `(.L_x_5354) ;  /* 0x0000013c00689947 */ /* 0x001fea0003800000 */
.L_x_5353:
[----:B------:R-:W-:Y:S01]  /*24c0*/  R2UR UR4, R5 ;  /* 0x00000000050472ca */ /* 0x000fe200000e0000 */
[----:B------:R-:W-:Y:S01]  /*24d0*/  WARPGROUP.ARRIVE ;  /* 0x00000000000079c5 */ /* 0x000fe20000000000 */
[----:B------:R-:W-:Y:S01]  /*24e0*/  UMOV UR9, 0x40000040 ;  /* 0x4000004000097882 */ /* 0x000fe20000000000 */
[----:B------:R-:W-:Y:S01]  /*24f0*/  UMOV UR11, 0x40000040 ;  /* 0x40000040000b7882 */ /* 0x000fe20000000000 */
[----:B------:R-:W-:Y:S01]  /*2500*/  IMAD.U32 R11, RZ, RZ, UR9 ;  /* 0x00000009ff0b7e24 */ /* 0x000fe2000f8e00ff */
[----:B------:R-:W-:Y:S01]  /*2510*/  UMOV UR13, 0x40000040 ;  /* 0x40000040000d7882 */ /* 0x000fe20000000000 */
        /* <DEDUP_REMOVED lines=8> */
[----:B------:R-:W0:Y:S01]  /*25a0*/  LDC R13, c[0x0][0x448] ;  /* 0x00011200ff0d7b82 */ /* 0x000e220000000800 */
[----:B------:R-:W-:Y:S01]  /*25b0*/  UMOV UR27, 0x40000040 ;  /* 0x40000040001b7882 */ /* 0x000fe20000000000 */
[----:B------:R-:W-:Y:S01]  /*25c0*/  UMOV UR29, 0x40000040 ;  /* 0x40000040001d7882 */ /* 0x000fe20000000000 */
[----:B------:R-:W-:Y:S01]  /*25d0*/  USHF.R.U32.HI UR4, URZ, 0x4, UR4 ;  /* 0x000000043f047899 */ /* 0x000fe20008011604 */
[----:B------:R-:W5:Y:S01]  /*25e0*/  S2R R79, SR_TID.X ;  /* 0x00000000004f7919 */ /* 0x000f620000002100 */
[----:B------:R-:W-:Y:S01]  /*25f0*/  UMOV UR31, 0x40000040 ;  /* 0x40000040001f7882 */ /* 0x000fe20000000000 */
[----:B------:R-:W-:Y:S01]  /*2600*/  UMOV UR33, 0x40000040 ;  /* 0x4000004000217882 */ /* 0x000fe20000000000 */
[----:B------:R-:W-:Y:S01]  /*2610*/  ULOP3.LUT UR6, UR4, 0x3fff, URZ, 0xc0, !UPT ;  /* 0x00003fff04067892 */ /* 0x000fe2000f8ec03f */
[----:B------:R-:W-:Y:S01]  /*2620*/  LOP3.LUT R19, R19, 0xffffffef, RZ, 0xc0, !PT ;  /* 0xffffffef13137812 */ /* 0x000fe200078ec0ff */
[----:B------:R-:W-:-:S02]  /*2630*/  ULOP3.LUT UR4, UR40, 0x10000, URZ, 0xfc, !UPT ;  /* 0x0001000028047892 */ /* 0x000fc4000f8efc3f */
[----:B------:R-:W-:Y:S02]  /*2640*/  ULOP3.LUT UR7, UR6, 0x10000, URZ, 0xfc, !UPT ;  /* 0x0001000006077892 */ /* 0x000fe4000f8efc3f */
[----:B------:R-:W-:Y:S02]  /*2650*/  UIADD3 UR16, UR4, 0x404, URZ ;  /* 0x0000040404107890 */ /* 0x000fe4000fffe03f */
[----:B------:R-:W-:Y:S01]  /*2660*/  UIMAD UR5, UR36, 0xc00, UR7 ;  /* 0x00000c00240578a4 */ /* 0x000fe2000f8e0207 */
[----:B------:R-:W-:Y:S01]  /*2670*/  UMOV UR8, UR4 ;  /* 0x0000000400087c82 */ /* 0x000fe20008000000 */
[----:B------:R-:W-:Y:S01]  /*2680*/  UIADD3 UR20, UR4, 0x406, URZ ;  /* 0x0000040604147890 */ /* 0x000fe2000fffe03f */
[----:B------:R-:W-:Y:S01]  /*2690*/  IMAD.U32 R10, RZ, RZ, UR8 ;  /* 0x00000008ff0a7e24 */ /* 0x000fe2000f8e00ff */
[----:B------:R-:W-:-:S03]  /*26a0*/  UIADD3 UR18, UR5, 0x304, URZ ;  /* 0x0000030405127890 */ /* 0x000fc6000fffe03f */
[----:B------:R-:W-:Y:S01]  /*26b0*/  UMOV UR10, UR5 ;  /* 0x00000005000a7c82 */ /* 0x000fe20008000000 */
[----:B------:R-:W-:Y:S01]  /*26c0*/  UIADD3 UR22, UR5, 0x306, URZ ;  /* 0x0000030605167890 */ /* 0x000fe2000fffe03f */
[----:B------:R-:W-:Y:S01]  /*26d0*/  HGMMA.64x96x16.F32 R24, gdesc[UR8], R24, gsb0 ;  /* 0x01600000081879f0 */ /* 0x000fe20008000818 */
[----:B------:R-:W-:Y:S01]  /*26e0*/  UIADD3 UR8, UR4, 0x2, URZ ;  /* 0x0000000204087890 */ /* 0x000fe2000fffe03f */
[----:B0-----:R-:W-:Y:S01]  /*26f0*/  ISETP.NE.AND P6, PT, R13, 0x1, PT ;  /* 0x000000010d00780c */ /* 0x001fe20003fc5270 */
[----:B------:R-:W-:Y:S01]  /*2700*/  UIADD3 UR9, UR5, 0x2, URZ ;  /* 0x0000000205097890 */ /* 0x000fe2000fffe03f */
[----:B------:R-:W-:Y:S01]  /*2710*/  IMAD.IADD R13, R210, 0x1, R18 ;  /* 0x00000001d20d7824 */ /* 0x000fe200078e0212 */
[----:B------:R-:W-:Y:S01]  /*2720*/  UIADD3 UR10, UR5, 0x300, URZ ;  /* 0x00000300050a7890 */ /* 0x000fe2000fffe03f */
[----:B------:R-:W-:Y:S02]  /*2730*/  UMOV UR11, 0x40000040 ;  /* 0x40000040000b7882 */ /* 0x000fe40000000000 */
[----:B------:R-:W-:Y:S01]  /*2740*/  UMOV UR12, UR8 ;  /* 0x00000008000c7c82 */ /* 0x000fe20008000000 */
[----:B------:R-:W-:Y:S01]  /*2750*/  UIADD3 UR8, UR4, 0x4, URZ ;  /* 0x0000000404087890 */ /* 0x000fe2000fffe03f */
[----:B------:R-:W-:Y:S01]  /*2760*/  IMAD.U32 R8, RZ, RZ, UR12 ;  /* 0x0000000cff087e24 */ /* 0x000fe2000f8e00ff */
[----:B------:R-:W-:Y:S01]  /*2770*/  UMOV UR14, UR9 ;  /* 0x00000009000e7c82 */ /* 0x000fe20008000000 */
[----:B------:R-:W-:-:S02]  /*2780*/  UIADD3 UR9, UR5, 0x4, URZ ;  /* 0x0000000405097890 */ /* 0x000fc4000fffe03f */
[----:B------:R-:W-:Y:S01]  /*2790*/  UIADD3 UR24, UR4, 0x800, URZ ;  /* 0x0000080004187890 */ /* 0x000fe2000fffe03f */
[----:B------:R-:W0:Y:S01]  /*27a0*/  @P6 LDC R72, c[0x0][0x44c] ;  /* 0x00011300ff486b82 */ /* 0x000e220000000800 */
[----:B------:R-:W-:Y:S01]  /*27b0*/  UIADD3 UR26, UR5, 0x600, URZ ;  /* 0x00000600051a7890 */ /* 0x000fe2000fffe03f */
[----:B------:R-:W-:Y:S01]  /*27c0*/  @P6 LOP3.LUT R19, R19, 0x10, RZ, 0xfc, !PT ;  /* 0x0000001013136812 */ /* 0x000fe200078efcff */
[----:B------:R-:W-:Y:S02]  /*27d0*/  UIADD3 UR28, UR4, 0x802, URZ ;  /* 0x00000802041c7890 */ /* 0x000fe4000fffe03f */
[----:B------:R-:W-:Y:S02]  /*27e0*/  UIADD3 UR30, UR5, 0x602, URZ ;  /* 0x00000602051e7890 */ /* 0x000fe4000fffe03f */
[----:B------:R-:W-:Y:S01]  /*27f0*/  UIADD3 UR32, UR4, 0x804, URZ ;  /* 0x0000080404207890 */ /* 0x000fe2000fffe03f */
[----:B------:R-:W1:Y:S01]  /*2800*/  @P6 LDC R73, c[0x0][0x450] ;  /* 0x00011400ff496b82 */ /* 0x000e620000000800 */
[----:B------:R-:W-:Y:S01]  /*2810*/  UIADD3 UR34, UR5, 0x604, URZ ;  /* 0x0000060405227890 */ /* 0x000fe2000fffe03f */
        /* <DEDUP_REMOVED lines=9> */
[----:B------:R-:W-:Y:S01]  /*28b0*/  UIADD3 UR48, UR4, 0xc02, URZ ;  /* 0x00000c0204307890 */ /* 0x000fe2000fffe03f */
[----:B0-----:R-:W-:Y:S01]  /*28c0*/  @P6 IMAD.HI.U32 R72, R13, R72, RZ ;  /* 0x000000480d486227 */ /* 0x001fe200078e00ff */
[----:B------:R-:W-:Y:S01]  /*28d0*/  UIADD3 UR50, UR5, 0x902, URZ ;  /* 0x0000090205327890 */ /* 0x000fe2000fffe03f */
[----:B------:R-:W-:Y:S01]  /*28e0*/  UMOV UR49, 0x40000040 ;  /* 0x4000004000317882 */ /* 0x000fe20000000000 */
[----:B------:R-:W-:Y:S01]  /*28f0*/  UMOV UR51, 0x40000040 ;  /* 0x4000004000337882 */ /* 0x000fe20000000000 */
[----:B------:R-:W-:-:S02]  /*2900*/  UIADD3 UR52, UR4, 0xc04, URZ ;  /* 0x00000c0404347890 */ /* 0x000fc4000fffe03f */
[----:B------:R-:W-:Y:S01]  /*2910*/  UIADD3 UR54, UR5, 0x904, URZ ;  /* 0x0000090405367890 */ /* 0x000fe2000fffe03f */
[----:B-1----:R-:W-:Y:S01]  /*2920*/  @P6 SHF.R.U32.HI R13, RZ, R73, R72 ;  /* 0x00000049ff0d6219 */ /* 0x002fe20000011648 */
[----:B------:R-:W-:Y:S01]  /*2930*/  UMOV UR53, 0x40000040 ;  /* 0x4000004000357882 */ /* 0x000fe20000000000 */
[----:B------:R-:W-:Y:S01]  /*2940*/  UMOV UR55, 0x40000040 ;  /* 0x4000004000377882 */ /* 0x000fe20000000000 */
[----:B------:R-:W-:Y:S01]  /*2950*/  UMOV UR57, 0x40000040 ;  /* 0x4000004000397882 */ /* 0x000fe20000000000 */
[----:B------:R-:W-:Y:S01]  /*2960*/  UMOV UR59, 0x40000040 ;  /* 0x40000040003b7882 */ /* 0x000fe20000000000 */
[----:B------:R-:W0:Y:S01]  /*2970*/  SHFL.IDX PT, R72, R13, RZ, 0x1c1f ;  /* 0x001c1fff0d487589 */ /* 0x000e2200000e0000 */
[C---:B------:R-:W-:Y:S01]  /*2980*/  IMAD R73, R215.reuse, -0x60, R207 ;  /* 0xffffffa0d7497824 */ /* 0x040fe200078e02cf */
[----:B------:R-:W-:Y:S01]  /*2990*/  ULOP3.LUT UR6, UR6, 0x3000000, URZ, 0xfc, !UPT ;  /* 0x0300000006067892 */ /* 0x000fe2000f8efc3f */
[----:B------:R-:W-:Y:S01]  /*29a0*/  VIADD R215, R215, 0xfffffffe ;  /* 0xfffffffed7d77836 */ /* 0x000fe20000000000 */
[----:B------:R-:W1:Y:S01]  /*29b0*/  SHFL.IDX PT, R13, R13, 0x1, 0x1c1f ;  /* 0x003c1f000d0d7f89 */ /* 0x000e6200000e0000 */
[----:B--23--:R-:W-:Y:S01]  /*29c0*/  IMAD.U32 R3, RZ, RZ, UR57 ;  /* 0x00000039ff037e24 */ /* 0x00cfe2000f8e00ff */
[----:B------:R-:W-:-:S02]  /*29d0*/  IADD3 R75, -R204, 0x61, R73 ;  /* 0x00000061cc4b7810 */ /* 0x000fc40007ffe149 */
[----:B------:R-:W-:-:S03]  /*29e0*/  IADD3 R73, -R204, 0x60, R73 ;  /* 0x00000060cc497810 */ /* 0x000fc60007ffe149 */
[----:B------:R-:W-:-:S05]  /*29f0*/  IMAD.IADD R86, R75, 0x1, -R206 ;  /* 0x000000014b567824 */ /* 0x000fca00078e0ace */
        /* <DEDUP_REMOVED lines=28> */
[----:B----4-:R-:W-:Y:S01]  /*2bc0*/  IMAD.U32 R5, RZ, RZ, UR13 ;  /* 0x0000000dff057e24 */ /* 0x010fe2000f8e00ff */
        /* <DEDUP_REMOVED lines=13> */
[----:B------:R-:W-:Y:S01]  /*2ca0*/  UIMAD UR4, UR36, 0xc00, UR6 ;  /* 0x00000c00240478a4 */ /* 0x000fe2000f8e0206 */
[----:B------:R-:W-:Y:S01]  /*2cb0*/  IMAD.U32 R2, RZ, RZ, UR56 ;  /* 0x00000038ff027e24 */ /* 0x000fe2000f8e00ff */
[----:B------:R-:W-:Y:S02]  /*2cc0*/  WARPGROUP.DEPBAR.LE gsb0, 0x0 ;  /* 0x00008000000079c5 */ /* 0x000fe40000010000 */
[----:B------:R-:W-:-:S06]  /*2cd0*/  WARPGROUP.ARRIVE ;  /* 0x00000000000079c5 */ /* 0x000fcc0000000000 */
[----:B------:R-:W-:Y:S01]  /*2ce0*/  HGMMA.64x96x16.F32 R24, gdesc[UR8], R24, gsb0 ;  /* 0x01600000081879f0 */ /* 0x000fe20008000818 */
[----:B------:R-:W-:Y:S01]  /*2cf0*/  UIADD3 UR10, UR4, 0x80, URZ ;  /* 0x00000080040a7890 */ /* 0x000fe2000fffe03f */
        /* <DEDUP_REMOVED lines=62> */
[----:B------:R-:W-:Y:S01]  /*30e0*/  FMNMX.FTZ R77, R40, R77, !PT ;  /* 0x0000004d284d7209 */ /* 0x000fe20007810000 */
[----:B------:R-:W0:Y:S01]  /*30f0*/  @P6 LDC R41, c[0x0][0x44c] ;  /* 0x00011300ff296b82 */ /* 0x000e220000000800 */
        /* <DEDUP_REMOVED lines=26> */
[----:B------:R-:W-:Y:S02]  /*32a0*/  FSEL R64, R64, -INF , P5 ;  /* 0xff80000040407808 */ /* 0x000fe40002800000 */
[C---:B------:R-:W-:Y:S02]  /*32b0*/  ISETP.GT.AND P4, PT, R73.reuse, RZ, PT ;  /* 0x000000ff4900720c */ /* 0x040fe40003f84270 */
[----:B------:R-:W-:Y:S02]  /*32c0*/  ISETP.GT.AND P5, PT, R73, 0x1, PT ;  /* 0x000000014900780c */ /* 0x000fe40003fa4270 */
[----:B------:R-:W-:Y:S02]  /*32d0*/  FSEL R60, R60, -INF , P2 ;  /* 0xff8000003c3c7808 */ /* 0x000fe40001000000 */
[----:B------:R-:W-:Y:S02]  /*32e0*/  FMNMX.FTZ R77, R180, R77, !PT ;  /* 0x0000004db44d7209 */ /* 0x000fe40007810000 */
[----:B------:R-:W-:-:S02]  /*32f0*/  ISETP.GT.AND P2, PT, R75, 0x58, PT ;  /* 0x000000584b00780c */ /* 0x000fc40003f44270 */
[----:B------:R-:W-:Y:S02]  /*3300*/  FSEL R86, R65, -INF , P1 ;  /* 0xff80000041567808 */ /* 0x000fe40000800000 */
[----:B------:R-:W-:Y:S02]  /*3310*/  ISETP.GT.AND P1, PT, R73, 0x8, PT ;  /* 0x000000084900780c */ /* 0x000fe40003f24270 */
[----:B------:R-:W-:Y:S02]  /*3320*/  FSEL R88, R26, -INF , P4 ;  /* 0xff8000001a587808 */ /* 0x000fe40002000000 */
[----:B------:R-:W-:Y:S02]  /*3330*/  FSEL R90, R27, -INF , P5 ;  /* 0xff8000001b5a7808 */ /* 0x000fe40002800000 */
[----:B------:R-:W-:Y:S02]  /*3340*/  FMNMX.FTZ R77, R60, R77, !PT ;  /* 0x0000004d3c4d7209 */ /* 0x000fe40007810000 */
[----:B------:R-:W-:-:S02]  /*3350*/  FSEL R68, R68, -INF , P2 ;  /* 0xff80000044447808 */ /* 0x000fc40001000000 */
[C---:B------:R-:W-:Y:S02]  /*3360*/  ISETP.GT.AND P2, PT, R73.reuse, 0x9, PT ;  /* 0x000000094900780c */ /* 0x040fe40003f44270 */
        /* <DEDUP_REMOVED lines=20> */
[----:B------:R-:W-:Y:S02]  /*34b0*/  FMNMX.FTZ R77, R26, R77, !PT ;  /* 0x0000004d1a4d7209 */ /* 0x000fe40007810000 */
[----:B------:R-:W-:Y:S02]  /*34c0*/  ISETP.GT.AND P1, PT, R73, 0x20, PT ;  /* 0x000000204900780c */ /* 0x000fe40003f24270 */
[----:B------:R-:W-:Y:S01]  /*34d0*/  FSEL R98, R39, -INF , P2 ;  /* 0xff80000027627808 */ /* 0x000fe20001000000 */
[----:B------:R-:W1:Y:S01]  /*34e0*/  SHFL.BFLY PT, R104, R77, 0x2, 0x1f ;  /* 0x0c401f004d687f89 */ /* 0x000e6200000e0000 */
[----:B------:R-:W-:-:S02]  /*34f0*/  FMNMX.FTZ R13, R96, R13, !PT ;  /* 0x0000000d600d7209 */ /* 0x000fc40007810000 */
[C---:B------:R-:W-:Y:S02]  /*3500*/  ISETP.GT.AND P2, PT, R73.reuse, 0x21, PT ;  /* 0x000000214900780c */ /* 0x040fe40003f44270 */
[----:B------:R-:W-:Y:S02]  /*3510*/  FSEL R94, R42, -INF , P1 ;  /* 0xff8000002a5e7808 */ /* 0x000fe40000800000 */
[----:B------:R-:W-:Y:S02]  /*3520*/  FMNMX.FTZ R13, R98, R13, !PT ;  /* 0x0000000d620d7209 */ /* 0x000fe40007810000 */
[----:B------:R-:W-:Y:S02]  /*3530*/  ISETP.GT.AND P1, PT, R73, 0x28, PT ;  /* 0x000000284900780c */ /* 0x000fe40003f24270 */
[----:B------:R-:W-:Y:S02]  /*3540*/  FSEL R34, R43, -INF , P2 ;  /* 0xff8000002b227808 */ /* 0x000fe40001000000 */
[----:B------:R-:W-:Y:S01]  /*3550*/  FMNMX.FTZ R13, R94, R13, !PT ;  /* 0x0000000d5e0d7209 */ /* 0x000fe20007810000 */
[----:B------:R-:W2:Y:S01]  /*3560*/  @P6 LDC R43, c[0x0][0x450] ;  /* 0x00011400ff2b6b82 */ /* 0x000ea20000000800 */
[----:B------:R-:W-:-:S02]  /*3570*/  ISETP.GT.AND P2, PT, R73, 0x29, PT ;  /* 0x000000294900780c */ /* 0x000fc40003f44270 */
[----:B------:R-:W-:Y:S02]  /*3580*/  FSEL R46, R46, -INF , P1 ;  /* 0xff8000002e2e7808 */ /* 0x000fe40000800000 */
[----:B------:R-:W-:Y:S02]  /*3590*/  FMNMX.FTZ R13, R34, R13, !PT ;  /* 0x0000000d220d7209 */ /* 0x000fe40007810000 */
[----:B------:R-:W-:Y:S02]  /*35a0*/  ISETP.GT.AND P1, PT, R73, 0x30, PT ;  /* 0x000000304900780c */ /* 0x000fe40003f24270 */
[----:B------:R-:W-:Y:S02]  /*35b0*/  FSEL R42, R47, -INF , P2 ;  /* 0xff8000002f2a7808 */ /* 0x000fe40001000000 */
[----:B------:R-:W-:Y:S02]  /*35c0*/  FMNMX.FTZ R13, R46, R13, !PT ;  /* 0x0000000d2e0d7209 */ /* 0x000fe40007810000 */
[----:B------:R-:W-:-:S02]  /*35d0*/  ISETP.GT.AND P2, PT, R73, 0x31, PT ;  /* 0x000000314900780c */ /* 0x000fc40003f44270 */
[----:B------:R-:W-:Y:S02]  /*35e0*/  FSEL R50, R50, -INF , P1 ;  /* 0xff80000032327808 */ /* 0x000fe40000800000 */
[----:B------:R-:W-:Y:S02]  /*35f0*/  FMNMX.FTZ R13, R42, R13, !PT ;  /* 0x0000000d2a0d7209 */ /* 0x000fe40007810000 */
[----:B------:R-:W-:Y:S02]  /*3600*/  ISETP.GT.AND P1, PT, R73, 0x38, PT ;  /* 0x000000384900780c */ /* 0x000fe40003f24270 */
[----:B------:R-:W-:Y:S02]  /*3610*/  FSEL R38, R51, -INF , P2 ;  /* 0xff80000033267808 */ /* 0x000fe40001000000 */
[----:B------:R-:W-:Y:S02]  /*3620*/  FMNMX.FTZ R13, R50, R13, !PT ;  /* 0x0000000d320d7209 */ /* 0x000fe40007810000 */
[----:B-1----:R-:W-:-:S02]  /*3630*/  FMNMX.FTZ R104, R77, R104, !PT ;  /* 0x000000684d687209 */ /* 0x002fc40007810000 */
[C---:B------:R-:W-:Y:S02]  /*3640*/  ISETP.GT.AND P2, PT, R73.reuse, 0x39, PT ;  /* 0x000000394900780c */ /* 0x040fe40003f44270 */
[----:B------:R-:W-:Y:S01]  /*3650*/  FSEL R162, R54, -INF , P1 ;  /* 0xff80000036a27808 */ /* 0x000fe20000800000 */
[----:B------:R-:W1:Y:S01]  /*3660*/  SHFL.BFLY PT, R29, R104, 0x1, 0x1f ;  /* 0x0c201f00681d7f89 */ /* 0x000e6200000e0000 */
        /* <DEDUP_REMOVED lines=22> */
[----:B-1----:R-:W-:Y:S02]  /*37d0*/  FMNMX.FTZ R13, R104, R29, !PT ;  /* 0x0000001d680d7209 */ /* 0x002fe40007810000 */
[----:B------:R-:W-:Y:S02]  /*37e0*/  ISETP.GT.AND P2, PT, R73, 0x59, PT ;  /* 0x000000594900780c */ /* 0x000fe40003f44270 */
[----:B------:R-:W-:Y:S01]  /*37f0*/  FSEL R176, R70, -INF , P1 ;  /* 0xff80000046b07808 */ /* 0x000fe20000800000 */
[----:B------:R-:W-:Y:S01]  /*3800*/  FMUL.FTZ R29, R13, R209 ;  /* 0x000000d10d1d7220 */ /* 0x000fe20000410000 */
[----:B------:R-:W-:Y:S02]  /*3810*/  FMNMX.FTZ R27, R175, R54, !PT ;  /* 0x00000036af1b7209 */ /* 0x000fe40007810000 */
[----:B------:R-:W-:Y:S02]  /*3820*/  FSETP.NEU.FTZ.AND P1, PT, R13, -INF , PT ;  /* 0xff8000000d00780b */ /* 0x000fe40003f3d000 */
[----:B------:R-:W-:-:S02]  /*3830*/  FSEL R178, R71, -INF , P2 ;  /* 0xff80000047b27808 */ /* 0x000fc40001000000 */
[----:B------:R-:W-:Y:S02]  /*3840*/  FMNMX.FTZ R27, R176, R27, !PT ;  /* 0x0000001bb01b7209 */ /* 0x000fe40007810000 */
[----:B------:R-:W-:Y:S02]  /*3850*/  FSEL R29, R29, RZ, P1 ;  /* 0x000000ff1d1d7208 */ /* 0x000fe40000800000 */
[----:B------:R-:W-:-:S03]  /*3860*/  FMNMX.FTZ R27, R178, R27, !PT ;  /* 0x0000001bb21b7209 */ /* 0x000fc60007810000 */
[-CC-:B------:R-:W-:Y:S01]  /*3870*/  FFMA.FTZ R31, R24, R209.reuse, -R29.reuse ;  /* 0x000000d1181f7223 */ /* 0x180fe2000001081d */
[-CC-:B------:R-:W-:Y:S01]  /*3880*/  FFMA.FTZ R25, R25, R209.reuse, -R29.reuse ;  /* 0x000000d119197223 */ /* 0x180fe2000001081d */
[----:B------:R-:W1:Y:S01]  /*3890*/  SHFL.BFLY PT, R24, R27, 0x2, 0x1f ;  /* 0x0c401f001b187f89 */ /* 0x000e6200000e0000 */
        /* <DEDUP_REMOVED lines=23> */
[----:B-1----:R-:W-:Y:S01]  /*3a10*/  FMNMX.FTZ R24, R27, R24, !PT ;  /* 0x000000181b187209 */ /* 0x002fe20007810000 */
[-CC-:B------:R-:W-:Y:S01]  /*3a20*/  FFMA.FTZ R171, R86, R209.reuse, -R29.reuse ;  /* 0x000000d156ab7223 */ /* 0x180fe2000001081d */
[----:B------:R-:W-:Y:S01]  /*3a30*/  FFMA.FTZ R172, R68, R209, -R29 ;  /* 0x000000d144ac7223 */ /* 0x000fe2000001081d */
[----:B------:R-:W1:Y:S01]  /*3a40*/  MUFU.EX2 R33, R72 ;  /* 0x0000004800217308 */ /* 0x000e620000000800 */
[----:B0-----:R-:W-:Y:S01]  /*3a50*/  @P6 IMAD.HI.U32 R26, R18, R41, RZ ;  /* 0x00000029121a6227 */ /* 0x001fe200078e00ff */
[----:B---3--:R-:W0:Y:S03]  /*3a60*/  SHFL.BFLY PT, R25, R24, 0x1, 0x1f ;  /* 0x0c201f0018197f89 */ /* 0x008e2600000e0000 */
[----:B----4-:R-:W-:Y:S01]  /*3a70*/  FADD.FTZ R29, R31, R200 ;  /* 0x000000c81f1d7221 */ /* 0x010fe20000010000 */
[----:B------:R-:W-:-:S02]  /*3a80*/  F2FP.F16.F32.PACK_AB R200, R200, R31 ;  /* 0x0000001fc8c8723e */ /* 0x000fc400000000ff */
[----:B------:R-:W-:Y:S08]  /*3a90*/  MUFU.EX2 R32, R32 ;  /* 0x0000002000207308 */ /* 0x000ff00000000800 */
[----:B------:R-:W3:Y:S01]  /*3aa0*/  MUFU.EX2 R27, R74 ;  /* 0x0000004a001b7308 */ /* 0x000ee20000000800 */
[----:B-1----:R-:W-:-:S07]  /*3ab0*/  F2FP.F16.F32.PACK_AB R202, R33, R28 ;  /* 0x0000001c21ca723e */ /* 0x002fce00000000ff */
[----:B------:R-:W-:Y:S01]  /*3ac0*/  MUFU.EX2 R36, R36 ;  /* 0x0000002400247308 */ /* 0x000fe20000000800 */
[----:B0-----:R-:W-:-:S04]  /*3ad0*/  FMNMX.FTZ R164, R24, R25, !PT ;  /* 0x0000001918a47209 */ /* 0x001fc80007810000 */
[C---:B------:R-:W-:Y:S01]  /*3ae0*/  FSETP.NEU.FTZ.AND P1, PT, R164.reuse, -INF , PT ;  /* 0xff800000a400780b */ /* 0x040fe20003f3d000 */
[-C--:B------:R-:W-:Y:S02]  /*3af0*/  FMUL.FTZ R177, R164, R209.reuse ;  /* 0x000000d1a4b17220 */ /* 0x080fe40000410000 */
[----:B------:R-:W0:Y:S01]  /*3b00*/  MUFU.EX2 R35, R76 ;  /* 0x0000004c00237308 */ /* 0x000e220000000800 */
[----:B---3--:R-:W-:Y:S02]  /*3b10*/  F2FP.F16.F32.PACK_AB R152, R27, R32 ;  /* 0x000000201b98723e */ /* 0x008fe400000000ff */
[----:B------:R-:W-:Y:S02]  /*3b20*/  FSEL R177, R177, RZ, P1 ;  /* 0x000000ffb1b17208 */ /* 0x000fe40000800000 */
[----:B-----5:R-:W-:Y:S02]  /*3b30*/  LOP3.LUT P1, RZ, R79, 0x7f, RZ, 0xc0, !PT ;  /* 0x0000007f4fff7812 */ /* 0x020fe4000782c0ff */
[----:B------:R-:W-:Y:S01]  /*3b40*/  SHF.R.U32.HI R79, RZ, 0x7, R79 ;  /* 0x00000007ff4f7819 */ /* 0x000fe2000001164f */
[-CC-:B------:R-:W-:Y:S01]  /*3b50*/  FFMA.FTZ R88, R88, R209.reuse, -R177.reuse ;  /* 0x000000d158587223 */ /* 0x180fe200000108b1 */
[-CC-:B------:R-:W-:Y:S01]  /*3b60*/  FFMA.FTZ R90, R90, R209.reuse, -R177.reuse ;  /* 0x000000d15a5a7223 */ /* 0x180fe200000108b1 */
[-CC-:B------:R-:W-:Y:S01]  /*3b70*/  FFMA.FTZ R30, R30, R209.reuse, -R177.reuse ;  /* 0x000000d11e1e7223 */ /* 0x180fe200000108b1 */
[-CC-:B------:R-:W-:Y:S01]  /*3b80*/  FFMA.FTZ R92, R92, R209.reuse, -R177.reuse ;  /* 0x000000d15c5c7223 */ /* 0x180fe200000108b1 */
[-CC-:B------:R-:W-:Y:S01]  /*3b90*/  FFMA.FTZ R100, R100, R209.reuse, -R177.reuse ;  /* 0x000000d164647223 */ /* 0x180fe200000108b1 */
[----:B------:R-:W-:Y:S01]  /*3ba0*/  MUFU.EX2 R201, R90 ;  /* 0x0000005a00c97308 */ /* 0x000fe20000000800 */
[----:B------:R-:W-:Y:S01]  /*3bb0*/  IADD3 R165, -R79, 0xb, RZ ;  /* 0x0000000b4fa57810 */ /* 0x000fe20007ffe1ff */
[-CC-:B------:R-:W-:Y:S01]  /*3bc0*/  FFMA.FTZ R102, R102, R209.reuse, -R177.reuse ;  /* 0x000000d166667223 */ /* 0x180fe200000108b1 */
[-CC-:B------:R-:W-:Y:S01]  /*3bd0*/  FFMA.FTZ R96, R96, R209.reuse, -R177.reuse ;  /* 0x000000d160607223 */ /* 0x180fe200000108b1 */
[----:B------:R-:W-:Y:S01]  /*3be0*/  FFMA.FTZ R98, R98, R209, -R177 ;  /* 0x000000d162627223 */ /* 0x000fe200000108b1 */
[----:B------:R-:W-:-:S02]  /*3bf0*/  @!P1 VIADD R24, R0, 0x32440 ;  /* 0x0003244000189836 */ /* 0x000fc40000000000 */
[-CC-:B------:R-:W-:Y:S01]  /*3c00*/  FFMA.FTZ R94, R94, R209.reuse, -R177.reuse ;  /* 0x000000d15e5e7223 */ /* 0x180fe200000108b1 */
[-CC-:B------:R-:W-:Y:S01]  /*3c10*/  FFMA.FTZ R34, R34, R209.reuse, -R177.reuse ;  /* 0x000000d122227223 */ /* 0x180fe200000108b1 */
[----:B------:R-:W1:Y:S01]  /*3c20*/  MUFU.EX2 R88, R88 ;  /* 0x0000005800587308 */ /* 0x000e620000000800 */
[-CC-:B------:R-:W-:Y:S01]  /*3c30*/  FFMA.FTZ R46, R46, R209.reuse, -R177.reuse ;  /* 0x000000d12e2e7223 */ /* 0x180fe200000108b1 */
[----:B------:R-:W-:Y:S01]  /*3c40*/  @!P1 PRMT R24, RZ, 0x654, R24 ;  /* 0x00000654ff189816 */ /* 0x000fe20000000018 */
[----:B------:R3:W-:Y:S06]  /*3c50*/  BAR.ARV R165, 0x100 ;  /* 0x000400a50000751d */ /* 0x0007ec0000002000 */
[----:B------:R-:W4:Y:S01]  /*3c60*/  MUFU.EX2 R30, R30 ;  /* 0x0000001e001e7308 */ /* 0x000f220000000800 */
[----:B------:R5:W-:Y:S01]  /*3c70*/  @!P1 SYNCS.ARRIVE.TRANS64.RED.A1T0 RZ, [R24+URZ], RZ ;  /* 0x000000ff18ff99a7 */ /* 0x000be2000810043f */
[----:B------:R2:W-:Y:S01]  /*3c80*/  BAR.SYNC.DEFER_BLOCKING R12, 0x100 ;  /* 0x0004000c0000751d */ /* 0x0005e20000010000 */
[-CC-:B------:R-:W-:Y:S01]  /*3c90*/  FFMA.FTZ R42, R42, R209.reuse, -R177.reuse ;  /* 0x000000d12a2a7223 */ /* 0x180fe200000108b1 */
[-CC-:B------:R-:W-:Y:S01]  /*3ca0*/  FFMA.FTZ R50, R50, R209.reuse, -R177.reuse ;  /* 0x000000d132327223 */ /* 0x180fe200000108b1 */
[-CC-:B------:R-:W-:Y:S01]  /*3cb0*/  FFMA.FTZ R38, R38, R209.reuse, -R177.reuse ;  /* 0x000000d126267223 */ /* 0x180fe200000108b1 */
[----:B0-----:R-:W-:Y:S01]  /*3cc0*/  F2FP.F16.F32.PACK_AB R154, R35, R36 ;  /* 0x00000024239a723e */ /* 0x001fe200000000ff */
[----:B------:R-:W-:Y:S01]  /*3cd0*/  FFMA.FTZ R174, R174, R209, -R177 ;  /* 0x000000d1aeae7223 */ /* 0x000fe200000108b1 */
[----:B------:R-:W0:Y:S01]  /*3ce0*/  MUFU.EX2 R203, R92 ;  /* 0x0000005c00cb7308 */ /* 0x000e220000000800 */
[----:B-1----:R-:W-:Y:S01]  /*3cf0*/  FADD.FTZ R41, R88, R201 ;  /* 0x000000c958297221 */ /* 0x002fe20000010000 */
[----:B--2---:R-:W-:-:S02]  /*3d00*/  IMAD.MOV.U32 R12, RZ, RZ, R18 ;  /* 0x000000ffff0c7224 */ /* 0x004fc400078e0012 */
[----:B-----5:R-:W-:Y:S01]  /*3d10*/  FADD.FTZ R24, R28, R29 ;  /* 0x0000001d1c187221 */ /* 0x020fe20000010000 */
[----:B------:R-:W-:Y:S01]  /*3d20*/  @P6 SHF.R.U32.HI R12, RZ, R43, R26 ;  /* 0x0000002bff0c6219 */ /* 0x000fe2000001161a */
[-C--:B------:R-:W-:Y:S01]  /*3d30*/  FFMA.FTZ R175, R175, R209.reuse, -R177 ;  /* 0x000000d1afaf7223 */ /* 0x080fe200000108b1 */
[----:B------:R-:W-:Y:S01]  /*3d40*/  F2FP.F16.F32.PACK_AB R201, R201, R88 ;  /* 0x00000058c9c9723e */ /* 0x000fe200000000ff */
[----:B------:R-:W-:Y:S01]  /*3d50*/  FADD.FTZ R29, R33, R24 ;  /* 0x00000018211d7221 */ /* 0x000fe20000010000 */
[----:B------:R-:W1:Y:S01]  /*3d60*/  MUFU.EX2 R100, R100 ;  /* 0x0000006400647308 */ /* 0x000e620000000800 */
[----:B----4-:R-:W-:Y:S01]  /*3d70*/  FADD.FTZ R26, R30, R41 ;  /* 0x000000291e1a7221 */ /* 0x010fe20000010000 */
[----:B------:R-:W-:Y:S01]  /*3d80*/  FFMA.FTZ R176, R176, R209, -R177 ;  /* 0x000000d1b0b07223 */ /* 0x000fe200000108b1 */
[----:B------:R-:W-:Y:S01]  /*3d90*/  FADD.FTZ R24, R32, R29 ;  /* 0x0000001d20187221 */ /* 0x000fe20000010000 */
[----:B------:R-:W-:Y:S01]  /*3da0*/  IADD3 R12, R12, R207, -R206 ;  /* 0x000000cf0c0c7210 */ /* 0x000fe20007ffe8ce */
[----:B------:R-:W-:-:S02]  /*3db0*/  @!P1 VIADD R0, R0, 0x32460 ;  /* 0x0003246000009836 */ /* 0x000fc40000000000 */
[----:B------:R-:W-:Y:S01]  /*3dc0*/  FADD.FTZ R29, R27, R24 ;  /* 0x000000181b1d7221 */ /* 0x000fe20000010000 */
[----:B------:R-:W2:Y:S01]  /*3dd0*/  MUFU.EX2 R153, R102 ;  /* 0x0000006600997308 */ /* 0x000ea20000000800 */
[C---:B0-----:R-:W-:Y:S01]  /*3de0*/  FADD.FTZ R31, R203.reuse, R26 ;  /* 0x0000001acb1f7221 */ /* 0x041fe20000010000 */
[----:B------:R-:W-:Y:S01]  /*3df0*/  F2FP.F16.F32.PACK_AB R203, R203, R30 ;  /* 0x0000001ecbcb723e */ /* 0x000fe200000000ff */
[----:B------:R-:W-:Y:S01]  /*3e00*/  FADD.FTZ R24, R36, R29 ;  /* 0x0000001d24187221 */ /* 0x000fe20000010000 */
[----:B------:R-:W-:Y:S01]  /*3e10*/  IMAD.HI R12, R12, 0x2aaaaaab, RZ ;  /* 0x2aaaaaab0c0c7827 */ /* 0x000fe200078e02ff */
[----:B------:R-:W-:-:S03]  /*3e20*/  @!P1 PRMT R0, RZ, 0x654, R0 ;  /* 0x00000654ff009816 */ /* 0x000fc60000000000 */
[----:B------:R-:W0:Y:S01]  /*3e30*/  MUFU.EX2 R96, R96 ;  /* 0x0000006000607308 */ /* 0x000e220000000800 */
[----:B-1----:R-:W-:-:S07]  /*3e40*/  FADD.FTZ R26, R100, R31 ;  /* 0x0000001f641a7221 */ /* 0x002fce0000010000 */
[----:B------:R-:W1:Y:S01]  /*3e50*/  MUFU.EX2 R155, R98 ;  /* 0x00000062009b7308 */ /* 0x000e620000000800 */
[C---:B--2---:R-:W-:Y:S01]  /*3e60*/  FADD.FTZ R27, R153.reuse, R26 ;  /* 0x0000001a991b7221 */ /* 0x044fe20000010000 */
[----:B------:R-:W-:-:S06]  /*3e70*/  F2FP.F16.F32.PACK_AB R153, R153, R100 ;  /* 0x000000649999723e */ /* 0x000fcc00000000ff */
[----:B------:R-:W2:Y:S01]  /*3e80*/  MUFU.EX2 R40, R40 ;  /* 0x0000002800287308 */ /* 0x000ea20000000800 */
[----:B0-----:R-:W-:Y:S01]  /*3e90*/  FADD.FTZ R26, R96, R27 ;  /* 0x0000001b601a7221 */ /* 0x001fe20000010000 */
[----:B------:R-:W-:-:S06]  /*3ea0*/  FADD.FTZ R27, R35, R24 ;  /* 0x00000018231b7221 */ /* 0x000fcc0000010000 */
        /* <DEDUP_REMOVED lines=32> */
[----:B------:R-:W-:Y:S02]  /*40b0*/  F2FP.F16.F32.PACK_AB R160, R39, R48 ;  /* 0x0000003027a0723e */ /* 0x000fe400000000ff */
[----:B------:R-:W-:-:S04]  /*40c0*/  WARPGROUP.ARRIVE ;  /* 0x00000000000079c5 */ /* 0x000fc80000000000 */
[----:B------:R-:W-:Y:S01]  /*40d0*/  MUFU.EX2 R180, R180 ;  /* 0x000000b400b47308 */ /* 0x000fe20000000800 */
[----:B--2---:R-:W-:Y:S01]  /*40e0*/  FADD.FTZ R186, R184, R186 ;  /* 0x000000bab8ba7221 */ /* 0x004fe20000010000 */
[----:B------:R-:W-:Y:S06]  /*40f0*/  HGMMA.64x256x16.F32 R24, R200, gdesc[UR12].tnspB, RZ, !UPT, gsb0 ;  /* 0x43e0000cc8187df0 */ /* 0x000fec000c0008ff */
[----:B------:R-:W-:Y:S01]  /*4100*/  MUFU.EX2 R182, R182 ;  /* 0x000000b600b67308 */ /* 0x000fe20000000800 */
[----:B0-----:R-:W-:-:S07]  /*4110*/  FADD.FTZ R186, R185, R186 ;  /* 0x000000bab9ba7221 */ /* 0x001fce0000010000 */
[----:B------:R-:W-:Y:S08]  /*4120*/  MUFU.EX2 R171, R171 ;  /* 0x000000ab00ab7308 */ /* 0x000ff00000000800 */
[----:B------:R-:W-:Y:S08]  /*4130*/  MUFU.EX2 R173, R173 ;  /* 0x000000ad00ad7308 */ /* 0x000ff00000000800 */
[----:B------:R-:W-:Y:S08]  /*4140*/  MUFU.EX2 R175, R175 ;  /* 0x000000af00af7308 */ /* 0x000ff00000000800 */
[----:B------:R-:W-:Y:S01]  /*4150*/  MUFU.EX2 R176, R176 ;  /* 0x000000b000b07308 */ /* 0x000fe20000000800 */
[----:B------:R-:W-:-:S02]  /*4160*/  WARPGROUP.DEPBAR.LE gsb0, 0x0 ;  /* 0x00008000000079c5 */ /* 0x000fc40000010000 */
[----:B------:R-:W-:-:S06]  /*4170*/  WARPGROUP.ARRIVE ;  /* 0x00000000000079c5 */ /* 0x000fcc0000000000 */
[----:B------:R-:W-:Y:S01]  /*4180*/  HGMMA.64x256x16.F32 R24, R152, gdesc[UR8].tnspB, R24, gsb0 ;  /* 0x43e0000898187df0 */ /* 0x000fe20008000818 */
[----:B------:R-:W-:Y:S01]  /*4190*/  UIADD3 UR10, UR4, 0x100, URZ ;  /* 0x00000100040a7890 */ /* 0x000fe2000fffe03f */
[----:B------:R-:W-:Y:S01]  /*41a0*/  UMOV UR11, 0x40000040 ;  /* 0x40000040000b7882 */ /* 0x000fe20000000000 */
[----:B------:R-:W-:Y:S02]  /*41b0*/  WARPGROUP.DEPBAR.LE gsb0, 0x0 ;  /* 0x00008000000079c5 */ /* 0x000fe40000010000 */
[----:B------:R-:W-:Y:S01]  /*41c0*/  WARPGROUP.ARRIVE ;  /* 0x00000000000079c5 */ /* 0x000fe20000000000 */
[-CC-:B------:R-:W-:Y:S01]  /*41d0*/  FFMA.FTZ R152, R162, R209.reuse, -R177.reuse ;  /* 0x000000d1a2987223 */ /* 0x180fe200000108b1 */
[-CC-:B------:R-:W-:Y:S01]  /*41e0*/  FFMA.FTZ R153, R163, R209.reuse, -R177.reuse ;  /* 0x000000d1a3997223 */ /* 0x180fe200000108b1 */
[----:B------:R-:W-:Y:S01]  /*41f0*/  F2FP.F16.F32.PACK_AB R162, R185, R184 ;  /* 0x000000b8b9a2723e */ /* 0x000fe200000000ff */
[----:B------:R-:W-:Y:S01]  /*4200*/  FFMA.FTZ R155, R166, R209, -R177 ;  /* 0x000000d1a69b7223 */ /* 0x000fe200000108b1 */
[----:B------:R-:W-:-:S15]  /*4210*/  MUFU.EX2 R154, R181 ;  /* 0x000000b5009a7308 */ /* 0x000fde0000000800 */
[----:B------:R-:W-:-:S03]  /*4220*/  NOP ;  /* 0x0000000000007918 */ /* 0x000fc60000000000 */
[----:B------:R-:W-:Y:S01]  /*4230*/  HGMMA.64x256x16.F32 R24, R156, gdesc[UR8].tnspB, R24, gsb0 ;  /* 0x43e000089c187df0 */ /* 0x000fe20008000818 */
[----:B------:R-:W-:Y:S01]  /*4240*/  UIADD3 UR10, UR4, 0x180, URZ ;  /* 0x00000180040a7890 */ /* 0x000fe2000fffe03f */
[----:B------:R-:W-:Y:S01]  /*4250*/  UMOV UR11, 0x40000040 ;  /* 0x40000040000b7882 */ /* 0x000fe20000000000 */
[----:B------:R-:W0:Y:S08]  /*4260*/  MUFU.EX2 R152, R152 ;  /* 0x0000009800987308 */ /* 0x000e300000000800 */
[----:B------:R-:W1:Y:S08]  /*4270*/  MUFU.EX2 R153, R153 ;  /* 0x0000009900997308 */ /* 0x000e700000000800 */
[----:B------:R-:W-:Y:S01]  /*4280*/  MUFU.EX2 R155, R155 ;  /* 0x0000009b009b7308 */ /* 0x000fe20000000800 */
[----:B0-----:R-:W-:Y:S01]  /*4290*/  FADD.FTZ R183, R152, R183 ;  /* 0x000000b798b77221 */ /* 0x001fe20000010000 */
[----:B-1----:R-:W-:-:S03]  /*42a0*/  F2FP.F16.F32.PACK_AB R163, R153, R152 ;  /* 0x0000009899a3723e */ /* 0x002fc600000000ff */
[----:B------:R-:W-:-:S03]  /*42b0*/  FADD.FTZ R183, R153, R183 ;  /* 0x000000b799b77221 */ /* 0x000fc60000010000 */
[----:B------:R-:W0:Y:S01]  /*42c0*/  MUFU.EX2 R152, R179 ;  /* 0x000000b300987308 */ /* 0x000e220000000800 */
[----:B------:R-:W-:Y:S02]  /*42d0*/  WARPGROUP.DEPBAR.LE gsb0, 0x0 ;  /* 0x00008000000079c5 */ /* 0x000fe40000010000 */
[----:B------:R-:W-:Y:S01]  /*42e0*/  WARPGROUP.ARRIVE ;  /* 0x00000000000079c5 */ /* 0x000fe20000000000 */
[-CC-:B------:R-:W-:Y:S01]  /*42f0*/  FFMA.FTZ R157, R167, R209.reuse, -R177.reuse ;  /* 0x000000d1a79d7223 */ /* 0x180fe200000108b1 */
[-CC-:B------:R-:W-:Y:S01]  /*4300*/  FFMA.FTZ R156, R168, R209.reuse, -R177.reuse ;  /* 0x000000d1a89c7223 */ /* 0x180fe200000108b1 */
[-C--:B------:R-:W-:Y:S01]  /*4310*/  FFMA.FTZ R158, R169, R209.reuse, -R177 ;  /* 0x000000d1a99e7223 */ /* 0x080fe200000108b1 */
[----:B0-----:R-:W-:Y:S01]  /*4320*/  FADD.FTZ R159, R152, R186 ;  /* 0x000000ba989f7221 */ /* 0x001fe20000010000 */
[C---:B------:R-:W-:Y:S01]  /*4330*/  F2FP.F16.F32.PACK_AB R152, R180.reuse, R152 ;  /* 0x00000098b498723e */ /* 0x040fe200000000ff */
[----:B------:R-:W-:Y:S01]  /*4340*/  HGMMA.64x256x16.F32 R24, R160, gdesc[UR8].tnspB, R24, gsb0 ;  /* 0x43e00008a0187df0 */ /* 0x000fe20008000818 */
[----:B------:R-:W0:Y:S01]  /*4350*/  MUFU.EX2 R157, R157 ;  /* 0x0000009d009d7308 */ /* 0x000e220000000800 */
[----:B------:R-:W-:Y:S01]  /*4360*/  FADD.FTZ R159, R180, R159 ;  /* 0x0000009fb49f7221 */ /* 0x000fe20000010000 */
[----:B------:R-:W-:Y:S01]  /*4370*/  UIADD3 UR10, UR4, 0x200, URZ ;  /* 0x00000200040a7890 */ /* 0x000fe2000fffe03f */
[----:B------:R-:W-:Y:S01]  /*4380*/  FFMA.FTZ R177, R178, R209, -R177 ;  /* 0x000000d1b2b17223 */ /* 0x000fe200000108b1 */
[----:B------:R-:W-:Y:S01]  /*4390*/  UMOV UR11, 0x40000040 ;  /* 0x40000040000b7882 */ /* 0x000fe20000000000 */
[----:B------:R-:W-:Y:S01]  /*43a0*/  FADD.FTZ R159, R154, R159 ;  /* 0x0000009f9a9f7221 */ /* 0x000fe20000010000 */
[C---:B------:R-:W-:Y:S01]  /*43b0*/  F2FP.F16.F32.PACK_AB R154, R182.reuse, R154 ;  /* 0x0000009ab69a723e */ /* 0x040fe200000000ff */
[----:B------:R-:W-:Y:S01]  /*43c0*/  UIADD3 UR4, UR4, 0x280, URZ ;  /* 0x0000028004047890 */ /* 0x000fe2000fffe03f */
[----:B------:R-:W-:Y:S01]  /*43d0*/  MUFU.EX2 R156, R156 ;  /* 0x0000009c009c7308 */ /* 0x000fe20000000800 */
[----:B------:R-:W-:-:S07]  /*43e0*/  FADD.FTZ R159, R182, R159 ;  /* 0x0000009fb69f7221 */ /* 0x000fce0000010000 */
[----:B------:R-:W1:Y:S01]  /*43f0*/  MUFU.EX2 R158, R158 ;  /* 0x0000009e009e7308 */ /* 0x000e620000000800 */
[----:B0-----:R-:W-:-:S07]  /*4400*/  F2FP.F16.F32.PACK_AB R153, R157, R155 ;  /* 0x0000009b9d99723e */ /* 0x001fce00000000ff */
[----:B------:R-:W-:Y:S01]  /*4410*/  MUFU.EX2 R177, R177 ;  /* 0x000000b100b17308 */ /* 0x000fe20000000800 */
[----:B------:R-:W-:Y:S02]  /*4420*/  WARPGROUP.DEPBAR.LE gsb0, 0x0 ;  /* 0x00008000000079c5 */ /* 0x000fe40000010000 */
[----:B------:R-:W-:Y:S01]  /*4430*/  FADD.FTZ R160, R155, R183 ;  /* 0x000000b79ba07221 */ /* 0x000fe20000010000 */
[----:B-1----:R-:W-:-:S03]  /*4440*/  F2FP.F16.F32.PACK_AB R155, R158, R156 ;  /* 0x0000009c9e9b723e */ /* 0x002fc600000000ff */
[----:B------:R-:W-:Y:S01]  /*4450*/  FADD.FTZ R160, R157, R160 ;  /* 0x000000a09da07221 */ /* 0x000fe20000010000 */
[----:B------:R-:W-:-:S03]  /*4460*/  WARPGROUP.ARRIVE ;  /* 0x00000000000079c5 */ /* 0x000fc60000000000 */
[----:B------:R-:W-:-:S03]  /*4470*/  FADD.FTZ R160, R156, R160 ;  /* 0x000000a09ca07221 */ /* 0x000fc60000010000 */
[----:B------:R-:W-:Y:S01]  /*4480*/  HGMMA.64x256x16.F32 R24, R152, gdesc[UR8].tnspB, R24, gsb0 ;  /* 0x43e0000898187df0 */ /* 0x000fe20008000818 */
[----:B------:R-:W-:Y:S01]  /*4490*/  FADD.FTZ R156, R158, R160 ;  /* 0x000000a09e9c7221 */ /* 0x000fe20000010000 */
[----:B------:R-:W-:Y:S01]  /*44a0*/  UMOV UR10, UR4 ;  /* 0x00000004000a7c82 */ /* 0x000fe20008000000 */
[----:B------:R-:W-:Y:S01]  /*44b0*/  UMOV UR11, 0x40000040 ;  /* 0x40000040000b7882 */ /* 0x000fe20000000000 */
[----:B------:R-:W-:Y:S02]  /*44c0*/  WARPGROUP.DEPBAR.LE gsb0, 0x0 ;  /* 0x00008000000079c5 */ /* 0x000fe40000010000 */
[----:B------:R-:W0:Y:S08]  /*44d0*/  MUFU.EX2 R152, R170 ;  /* 0x000000aa00987308 */ /* 0x000e300000000800 */
[----:B------:R-:W1:Y:S08]  /*44e0*/  MUFU.EX2 R154, R172 ;  /* 0x000000ac009a7308 */ /* 0x000e700000000800 */
[----:B------:R-:W2:Y:S01]  /*44f0*/  MUFU.EX2 R153, R174 ;  /* 0x000000ae00997308 */ /* 0x000ea20000000800 */
[----:B0-----:R-:W-:Y:S01]  /*4500*/  FADD.FTZ R155, R152, R159 ;  /* 0x0000009f989b7221 */ /* 0x001fe20000010000 */
[----:B------:R-:W-:-:S03]  /*4510*/  F2FP.F16.F32.PACK_AB R152, R171, R152 ;  /* 0x00000098ab98723e */ /* 0x000fc600000000ff */
[----:B------:R-:W-:-:S04]  /*4520*/  FADD.FTZ R155, R171, R155 ;  /* 0x0000009bab9b7221 */ /* 0x000fc80000010000 */
[----:B-1----:R-:W-:Y:S01]  /*4530*/  FADD.FTZ R157, R154, R155 ;  /* 0x0000009b9a9d7221 */ /* 0x002fe20000010000 */
[----:B------:R-:W-:Y:S02]  /*4540*/  F2FP.F16.F32.PACK_AB R154, R173, R154 ;  /* 0x0000009aad9a723e */ /* 0x000fe400000000ff */
[----:B------:R-:W-:Y:S01]  /*4550*/  F2FP.F16.F32.PACK_AB R155, R177, R176 ;  /* 0x000000b0b19b723e */ /* 0x000fe200000000ff */
[----:B--2---:R-:W-:Y:S01]  /*4560*/  FADD.FTZ R156, R153, R156 ;  /* 0x0000009c999c7221 */ /* 0x004fe20000010000 */
[----:B------:R-:W-:-:S03]  /*4570*/  F2FP.F16.F32.PACK_AB R153, R175, R153 ;  /* 0x00000099af99723e */ /* 0x000fc600000000ff */
[----:B------:R-:W-:Y:S01]  /*4580*/  FADD.FTZ R156, R175, R156 ;  /* 0x0000009caf9c7221 */ /* 0x000fe20000010000 */
[----:B------:R-:W-:-:S03]  /*4590*/  WARPGROUP.ARRIVE ;  /* 0x00000000000079c5 */ /* 0x000fc60000000000 */
[----:B------:R-:W-:-:S03]  /*45a0*/  FADD.FTZ R156, R176, R156 ;  /* 0x0000009cb09c7221 */ /* 0x000fc60000010000 */
[----:B------:R-:W-:Y:S03]  /*45b0*/  HGMMA.64x256x16.F32 R24, R152, gdesc[UR8].tnspB, R24, gsb0 ;  /* 0x43e0000898187df0 */ /* 0x000fe60008000818 */
[----:B------:R-:W-:Y:S02]  /*45c0*/  WARPGROUP.DEPBAR.LE gsb0, 0x0 ;  /* 0x00008000000079c5 */ /* 0x000fe40000010000 */
[----:B------:R-:W-:Y:S01]  /*45d0*/  SHF.R.U32.HI R153, RZ, 0x1f, R12 ;  /* 0x0000001fff997819 */ /* 0x000fe2000001160c */
[----:B------:R0:W-:Y:S03]  /*45e0*/  @!P1 SYNCS.ARRIVE.TRANS64.RED.A1T0 RZ, [R0+URZ], RZ ;  /* 0x000000ff00ff99a7 */ /* 0x0001e6000810043f */
[----:B------:R-:W-:Y:S01]  /*45f0*/  LEA.HI.SX32 R153, R12, R153, 0x1c ;  /* 0x000000990c997211 */ /* 0x000fe200078fe2ff */
[----:B------:R-:W-:-:S03]  /*4600*/  FADD.FTZ R12, R173, R157 ;  /* 0x0000009dad0c7221 */ /* 0x000fc60000010000 */
[----:B------:R-:W-:Y:S01]  /*4610*/  VIMNMX R200, R208, R153, !PT ;  /* 0x00000099d0c87248 */ /* 0x000fe20007fe0100 */
[----:B0-----:R-:W-:-:S03]  /*4620*/  FADD.FTZ R0, R177, R156 ;  /* 0x0000009cb1007221 */ /* 0x001fc60000010000 */
[----:B------:R-:W-:-:S13]  /*4630*/  ISETP.GE.AND P2, PT, R215, R200, PT ;  /* 0x000000c8d700720c */ /* 0x000fda0003f46270 */
[----:B---3--:R-:W-:Y:S05]  /*4640*/  @!P2 BRA `(.L_x_5355) ;  /* 0x0000002800b4a947 */ /* 0x008fea0003800000 */
[----:B------:R-:W-:Y:S02]  /*4650*/  IMAD.MOV.U32 R201, RZ, RZ, R164 ;  /* 0x000000ffffc97224 */ /* 0x000fe400078e00a4 */
[----:B------:R-:W-:-:S07]  /*4660*/  IMAD.MOV.U32 R202, RZ, RZ, R13 ;  /* 0x000000ffffca7224 */ /* 0x000fce00078e000d */
.L_x_5364:
[----:B------:R-:W-:-:S04]  /*4670*/  UIADD3 UR36, UR36, 0x1, URZ ;  /* 0x0000000124247890 */ /* 0x000fc8000fffe03f */
[----:B------:R-:W-:-:S04]  /*4680*/  UISETP.NE.AND UP0, UPT, UR36, 0x2, UPT ;  /* 0x000000022400788c */ /* 0x000fc8000bf05270 */
[----:B------:R-:W-:Y:S02]  /*4690*/  USEL UR4, URZ, 0x1, UP0 ;  /* 0x000000013f047887 */ /* 0x000fe40008000000 */
[----:B------:R-:W-:Y:S02]  /*46a0*/  USEL UR36, UR36, URZ, UP0 ;  /* 0x0000003f24247287 */ /* 0x000fe40008000000 */
[----:B------:R-:W-:Y:S01]  /*46b0*/  ULOP3.LUT UR37, UR37, UR4, URZ, 0x3c, !UPT ;  /* 0x0000000425257292 */ /* 0x000fe2000f8e3c3f */
[----:B------:R-:W-:Y:S11]  /*46c0*/  @!P0 BRA `(.L_x_5356) ;  /* 0x0000000000048947 */ /* 0x000ff60003800000 */
[----:B------:R-:W-:Y:S01]  /*46d0*/  BPT.TRAP 0x1 ;  /* 0x000000040000795c */ /* 0x000fe20000300000 */
.L_x_5356:
        /* <DEDUP_REMOVED lines=9> */
.L_x_5357:
[----:B-1----:R-:W-:Y:S05]  /*4770*/  @P2 BRA `(.L_x_5358) ;  /* 0x0000000000082947 */ /* 0x002fea0003800000 */
[----:B------:R-:W1:Y:S02]  /*4780*/  SYNCS.PHASECHK.TRANS64.TRYWAIT P2, [UR4+0x32430], R13 ;  /* 0x0324300dff0075a7 */ /* 0x000e640008040144 */
[----:B-1----:R-:W-:Y:S05]  /*4790*/  @!P2 BRA `(.L_x_5359) ;  /* 0x0000011800c4a947 */ /* 0x002fea0003800000 */
.L_x_5358:
        /* <DEDUP_REMOVED lines=31> */
.L_x_5360:
[----:B------:R1:W2:Y:S01]  /*4990*/  SYNCS.PHASECHK.TRANS64.TRYWAIT P2, [UR4+0x32450], R13 ;  /* 0x0324500dff0075a7 */ /* 0x0002a20008040144 */
[----:B------:R-:W-:Y:S05]  /*49a0*/  @!P0 BRA `(.L_x_5361) ;  /* 0x0000000000048947 */ /* 0x000fea0003800000 */
[----:B------:R-:W-:Y:S01]  /*49b0*/  BPT.TRAP 0x1 ;  /* 0x000000040000795c */ /* 0x000fe20000300000 */
.L_x_5361:
[----:B--2---:R-:W-:Y:S05]  /*49c0*/  @P2 BRA `(.L_x_5362) ;  /* 0x0000000000082947 */ /* 0x004fea0003800000 */
[----:B------:R-:W2:Y:S02]  /*49d0*/  SYNCS.PHASECHK.TRANS64.TRYWAIT P2, [UR4+0x32450], R13 ;  /* 0x0324500dff0075a7 */ /* 0x000ea40008040144 */
[----:B--2---:R-:W-:Y:S05]  /*49e0*/  @!P2 BRA `(.L_x_5363) ;  /* 0x000001180048a947 */ /* 0x004fea0003800000 */
.L_x_5362:
[----:B------:R-:W-:Y:S01]  /*49f0*/  R2UR UR56, R10 ;  /* 0x000000000a3872ca */ /* 0x000fe200000e0000 */
[----:B------:R-:W-:Y:S01]  /*4a00*/  UIMAD UR5, UR36, 0xc00, UR7 ;  /* 0x00000c00240578a4 */ /* 0x000fe2000f8e0207 */
[----:B------:R-:W-:Y:S01]  /*4a10*/  R2UR UR57, R11 ;  /* 0x000000000b3972ca */ /* 0x000fe200000e0000 */
[----:B------:R-:W-:Y:S01]  /*4a20*/  WARPGROUP.ARRIVE ;  /* 0x00000000000079c5 */ /* 0x000fe20000000000 */
[----:B------:R-:W-:Y:S01]  /*4a30*/  UMOV UR59, 0x40000040 ;  /* 0x40000040003b7882 */ /* 0x000fe20000000000 */
[----:B------:R-:W-:Y:S01]  /*4a40*/  UIADD3 UR10, UR5, 0x300, URZ ;  /* 0x00000300050a7890 */ /* 0x000fe2000fffe03f */
[----:B--2---:R-:W2:Y:S01]  /*4a50*/  LDC R203, c[0x0][0x448] ;  /* 0x00011200ffcb7b82 */ /* 0x004ea20000000800 */
[----:B------:R-:W-:Y:S01]  /*4a60*/  UMOV UR11, 0x40000040 ;  /* 0x40000040000b7882 */ /* 0x000fe20000000000 */
[----:B------:R-:W-:Y:S01]  /*4a70*/  UMOV UR58, UR5 ;  /* 0x00000005003a7c82 */ /* 0x000fe20008000000 */
[----:B------:R-:W-:Y:S01]  /*4a80*/  UIADD3 UR14, UR5, 0x302, URZ ;  /* 0x00000302050e7890 */ /* 0x000fe2000fffe03f */
[----:B------:R-:W-:Y:S01]  /*4a90*/  IMAD.IADD R209, R210, 0x1, R18 ;  /* 0x00000001d2d17824 */ /* 0x000fe200078e0212 */
[----:B------:R-:W-:Y:S01]  /*4aa0*/  UMOV UR15, 0x40000040 ;  /* 0x40000040000f7882 */ /* 0x000fe20000000000 */
[----:B------:R-:W-:Y:S01]  /*4ab0*/  UIADD3 UR18, UR5, 0x304, URZ ;  /* 0x0000030405127890 */ /* 0x000fe2000fffe03f */
[----:B------:R-:W-:Y:S01]  /*4ac0*/  LOP3.LUT R19, R19, 0xfffffeff, RZ, 0xc0, !PT ;  /* 0xfffffeff13137812 */ /* 0x000fe200078ec0ff */
[----:B------:R-:W-:Y:S01]  /*4ad0*/  UMOV UR19, 0x40000040 ;  /* 0x4000004000137882 */ /* 0x000fe20000000000 */
[----:B------:R-:W-:Y:S01]  /*4ae0*/  HGMMA.64x96x16.F32 R152, gdesc[UR56], R152, gsb0 ;  /* 0x01600000389879f0 */ /* 0x000fe20008000898 */
[----:B------:R-:W-:Y:S01]  /*4af0*/  R2UR UR56, R8 ;  /* 0x00000000083872ca */ /* 0x000fe200000e0000 */
[----:B------:R-:W-:Y:S01]  /*4b00*/  UIADD3 UR58, UR5, 0x2, URZ ;  /* 0x00000002053a7890 */ /* 0x000fe2000fffe03f */
[----:B------:R-:W-:Y:S01]  /*4b10*/  R2UR UR57, R9 ;  /* 0x00000000093972ca */ /* 0x000fe200000e0000 */
[----:B------:R-:W-:Y:S01]  /*4b20*/  UMOV UR59, 0x40000040 ;  /* 0x40000040003b7882 */ /* 0x000fe20000000000 */
[----:B------:R-:W-:Y:S01]  /*4b30*/  UIADD3 UR22, UR5, 0x306, URZ ;  /* 0x0000030605167890 */ /* 0x000fe2000fffe03f */
[----:B------:R-:W-:Y:S01]  /*4b40*/  @P1 LOP3.LUT R19, R19, 0x100, RZ, 0xfc, !PT ;  /* 0x0000010013131812 */ /* 0x000fe200078efcff */
[----:B------:R-:W-:Y:S01]  /*4b50*/  UMOV UR23, 0x40000040 ;  /* 0x4000004000177882 */ /* 0x000fe20000000000 */
[----:B------:R-:W-:Y:S01]  /*4b60*/  UIADD3 UR26, UR5, 0x600, URZ ;  /* 0x00000600051a7890 */ /* 0x000fe2000fffe03f */
[----:B------:R-:W-:Y:S01]  /*4b70*/  UMOV UR27, 0x40000040 ;  /* 0x40000040001b7882 */ /* 0x000fe20000000000 */
[----:B------:R-:W-:Y:S01]  /*4b80*/  UIADD3 UR30, UR5, 0x602, URZ ;  /* 0x00000602051e7890 */ /* 0x000fe2000fffe03f */
[----:B------:R-:W-:Y:S01]  /*4b90*/  LOP3.LUT R19, R19, 0xffffff7f, RZ, 0xc0, !PT ;  /* 0xffffff7f13137812 */ /* 0x000fe200078ec0ff */
[----:B------:R-:W-:Y:S01]  /*4ba0*/  UMOV UR31, 0x40000040 ;  /* 0x40000040001f7882 */ /* 0x000fe20000000000 */
[----:B------:R-:W-:Y:S01]  /*4bb0*/  UIADD3 UR34, UR5, 0x604, URZ ;  /* 0x0000060405227890 */ /* 0x000fe2000fffe03f */
[----:B--2---:R-:W-:Y:S01]  /*4bc0*/  ISETP.NE.AND P2, PT, R203, 0x1, PT ;  /* 0x00000001cb00780c */ /* 0x004fe20003f45270 */
        /* <DEDUP_REMOVED lines=10> */
[----:B------:R-:W-:-:S02]  /*4c70*/  UMOV UR55, 0x40000040 ;  /* 0x4000004000377882 */ /* 0x000fc40000000000 */
[----:B------:R-:W2:Y:S08]  /*4c80*/  @P2 LDC R203, c[0x0][0x44c] ;  /* 0x00011300ffcb2b82 */ /* 0x000eb00000000800 */
[----:B01----:R-:W0:Y:S01]  /*4c90*/  @P2 LDC R13, c[0x0][0x450] ;  /* 0x00011400ff0d2b82 */ /* 0x003e220000000800 */
[----:B--2---:R-:W-:-:S05]  /*4ca0*/  @P2 IMAD.HI.U32 R203, R209, R203, RZ ;  /* 0x000000cbd1cb2227 */ /* 0x004fca00078e00ff */
[----:B0-----:R-:W-:Y:S01]  /*4cb0*/  @P2 SHF.R.U32.HI R209, RZ, R13, R203 ;  /* 0x0000000dffd12219 */ /* 0x001fe200000116cb */
[----:B------:R-:W-:-:S04]  /*4cc0*/  IMAD R203, R215, -0x60, RZ ;  /* 0xffffffa0d7cb7824 */ /* 0x000fc800078e02ff */
[----:B------:R-:W0:Y:S01]  /*4cd0*/  SHFL.IDX PT, R13, R209, RZ, 0x1c1f ;  /* 0x001c1fffd10d7589 */ /* 0x000e2200000e0000 */
[----:B------:R-:W-:-:S03]  /*4ce0*/  IADD3 R203, -R204, 0x1, R203 ;  /* 0x00000001cccb7810 */ /* 0x000fc60007ffe1cb */
[----:B------:R-:W1:Y:S01]  /*4cf0*/  SHFL.IDX PT, R209, R209, 0x1, 0x1c1f ;  /* 0x003c1f00d1d17f89 */ /* 0x000e6200000e0000 */
[----:B------:R-:W-:-:S05]  /*4d00*/  IADD3 R203, -R206, R203, R207 ;  /* 0x000000cbcecb7210 */ /* 0x000fca0007ffe1cf */
[C---:B0-----:R-:W-:Y:S02]  /*4d10*/  IMAD.IADD R13, R203.reuse, 0x1, R13 ;  /* 0x00000001cb0d7824 */ /* 0x041fe400078e020d */
[----:B-1----:R-:W-:-:S03]  /*4d20*/  IMAD.IADD R203, R203, 0x1, R209 ;  /* 0x00000001cbcb7824 */ /* 0x002fc600078e02d1 */
[C---:B------:R-:W-:Y:S01]  /*4d30*/  ISETP.GT.AND P5, PT, R13.reuse, RZ, PT ;  /* 0x000000ff0d00720c */ /* 0x040fe20003fa4270 */
[----:B------:R-:W0:Y:S01]  /*4d40*/  LDC R209, c[0x0][0xa80] ;  /* 0x0002a000ffd17b82 */ /* 0x000e220000000800 */
[C---:B------:R-:W-:Y:S02]  /*4d50*/  ISETP.GT.AND P4, PT, R13.reuse, 0x1, PT ;  /* 0x000000010d00780c */ /* 0x040fe40003f84270 */
[C---:B------:R-:W-:Y:S02]  /*4d60*/  ISETP.GT.AND P3, PT, R13.reuse, 0x8, PT ;  /* 0x000000080d00780c */ /* 0x040fe40003f64270 */
[----:B------:R-:W-:Y:S01]  /*4d70*/  ISETP.GT.AND P2, PT, R13, 0x9, PT ;  /* 0x000000090d00780c */ /* 0x000fe20003f44270 */
[----:B------:R-:W-:Y:S02]  /*4d80*/  WARPGROUP.DEPBAR.LE gsb0, 0x0 ;  /* 0x00008000000079c5 */ /* 0x000fe40000010000 */
[----:B------:R-:W-:Y:S01]  /*4d90*/  WARPGROUP.ARRIVE ;  /* 0x00000000000079c5 */ /* 0x000fe20000000000 */
[----:B------:R-:W-:-:S02]  /*4da0*/  ISETP.GT.AND P1, PT, R203, 0x41, PT ;  /* 0x00000041cb00780c */ /* 0x000fc40003f24270 */
[----:B------:R-:W-:-:S03]  /*4db0*/  ISETP.GT.AND P0, PT, R203, 0x48, PT ;  /* 0x00000048cb00780c */ /* 0x000fc60003f04270 */
[----:B------:R-:W-:Y:S01]  /*4dc0*/  HGMMA.64x96x16.F32 R152, gdesc[UR56], R152, gsb0 ;  /* 0x01600000389879f0 */ /* 0x000fe20008000898 */
[----:B------:R-:W-:Y:S01]  /*4dd0*/  R2UR UR56, R6 ;  /* 0x00000000063872ca */ /* 0x000fe200000e0000 */
[----:B------:R-:W-:Y:S01]  /*4de0*/  UIADD3 UR58, UR5, 0x4, URZ ;  /* 0x00000004053a7890 */ /* 0x000fe2000fffe03f */
[----:B------:R-:W-:Y:S01]  /*4df0*/  R2UR UR57, R7 ;  /* 0x00000000073972ca */ /* 0x000fe200000e0000 */
[----:B------:R-:W-:-:S04]  /*4e00*/  UMOV UR59, 0x40000040 ;  /* 0x40000040003b7882 */ /* 0x000fc80000000000 */
[----:B------:R-:W-:Y:S02]  /*4e10*/  @P1 LOP3.LUT R19, R19, 0x200, RZ, 0xfc, !PT ;  /* 0x0000020013131812 */ /* 0x000fe400078efcff */
[----:B------:R-:W-:Y:S01]  /*4e20*/  ISETP.GT.AND P1, PT, R203, 0x40, PT ;  /* 0x00000040cb00780c */ /* 0x000fe20003f24270 */
[----:B------:R-:W-:Y:S02]  /*4e30*/  WARPGROUP.DEPBAR.LE gsb0, 0x0 ;  /* 0x00008000000079c5 */ /* 0x000fe40000010000 */
        /* <DEDUP_REMOVED lines=100> */
[----:B------:R-:W-:Y:S02]  /*5480*/  ISETP.GT.AND P5, PT, R203, RZ, PT ;  /* 0x000000ffcb00720c */ /* 0x000fe40003fa4270 */
[----:B------:R-:W-:Y:S02]  /*5490*/  FMNMX.FTZ R13, R161, R13, !PT ;  /* 0x0000000da10d7209 */ /* 0x000fe40007810000 */
[----:B------:R-:W-:-:S02]  /*54a0*/  FSEL R193, R154, -INF , P5 ;  /* 0xff8000009ac17808 */ /* 0x000fc40002800000 */
[----:B------:R-:W-:Y:S02]  /*54b0*/  FMNMX.FTZ R13, R164, R13, !PT ;  /* 0x0000000da40d7209 */ /* 0x000fe40007810000 */
[----:B------:R-:W-:Y:S02]  /*54c0*/  ISETP.GT.AND P4, PT, R203, 0x1, PT ;  /* 0x00000001cb00780c */ /* 0x000fe40003f84270 */
[----:B------:R-:W-:Y:S02]  /*54d0*/  FMNMX.FTZ R13, R165, R13, !PT ;  /* 0x0000000da50d7209 */ /* 0x000fe40007810000 */
[C---:B------:R-:W-:Y:S02]  /*54e0*/  ISETP.GT.AND P3, PT, R203.reuse, 0x8, PT ;  /* 0x00000008cb00780c */ /* 0x040fe40003f64270 */
[----:B------:R-:W-:Y:S02]  /*54f0*/  FMNMX.FTZ R13, R168, R13, !PT ;  /* 0x0000000da80d7209 */ /* 0x000fe40007810000 */
        /* <DEDUP_REMOVED lines=26> */
[C---:B------:R-:W-:Y:S02]  /*56a0*/  ISETP.GT.AND P4, PT, R203.reuse, 0x21, PT ;  /* 0x00000021cb00780c */ /* 0x040fe40003f84270 */
[----:B------:R-:W-:Y:S02]  /*56b0*/  FMNMX.FTZ R13, R196, R13, !PT ;  /* 0x0000000dc40d7209 */ /* 0x000fe40007810000 */
[----:B------:R-:W-:Y:S02]  /*56c0*/  ISETP.GT.AND P3, PT, R203, 0x28, PT ;  /* 0x00000028cb00780c */ /* 0x000fe40003f64270 */
[----:B------:R-:W-:Y:S02]  /*56d0*/  FMNMX.FTZ R13, R197, R13, !PT ;  /* 0x0000000dc50d7209 */ /* 0x000fe40007810000 */
[----:B------:R-:W-:-:S02]  /*56e0*/  ISETP.GT.AND P2, PT, R203, 0x29, PT ;  /* 0x00000029cb00780c */ /* 0x000fc40003f44270 */
[----:B------:R-:W-:Y:S01]  /*56f0*/  FSEL R170, R170, -INF , P5 ;  /* 0xff800000aaaa7808 */ /* 0x000fe20002800000 */
[----:B------:R-:W1:Y:S01]  /*5700*/  SHFL.BFLY PT, R154, R13, 0x2, 0x1f ;  /* 0x0c401f000d9a7f89 */ /* 0x000e6200000e0000 */
        /* <DEDUP_REMOVED lines=11> */
[----:B------:R-:W-:Y:S02]  /*57c0*/  ISETP.GT.AND P2, PT, R203, 0x50, PT ;  /* 0x00000050cb00780c */ /* 0x000fe40003f44270 */
[----:B-1----:R-:W-:Y:S02]  /*57d0*/  FMNMX.FTZ R13, R13, R154, !PT ;  /* 0x0000009a0d0d7209 */ /* 0x002fe40007810000 */
[C---:B------:R-:W-:Y:S02]  /*57e0*/  ISETP.GT.AND P3, PT, R203.reuse, 0x51, PT ;  /* 0x00000051cb00780c */ /* 0x040fe40003f64270 */
[C---:B------:R-:W-:Y:S01]  /*57f0*/  ISETP.GT.AND P4, PT, R203.reuse, 0x58, PT ;  /* 0x00000058cb00780c */ /* 0x040fe20003f84270 */
[----:B------:R-:W1:Y:S01]  /*5800*/  SHFL.BFLY PT, R154, R13, 0x1, 0x1f ;  /* 0x0c201f000d9a7f89 */ /* 0x000e6200000e0000 */
[----:B------:R-:W-:Y:S02]  /*5810*/  ISETP.GT.AND P5, PT, R203, 0x59, PT ;  /* 0x00000059cb00780c */ /* 0x000fe40003fa4270 */
[----:B------:R-:W-:-:S02]  /*5820*/  FSEL R186, R186, -INF , P1 ;  /* 0xff800000baba7808 */ /* 0x000fc40000800000 */
[----:B------:R-:W-:Y:S02]  /*5830*/  LOP3.LUT P1, RZ, R19, 0x200, RZ, 0xc0, !PT ;  /* 0x0000020013ff7812 */ /* 0x000fe4000782c0ff */
[----:B------:R-:W-:Y:S02]  /*5840*/  FSEL R190, R190, -INF , P0 ;  /* 0xff800000bebe7808 */ /* 0x000fe40000000000 */
[----:B------:R-:W-:Y:S02]  /*5850*/  FSEL R187, R187, -INF , P1 ;  /* 0xff800000bbbb7808 */ /* 0x000fe40000800000 */
[----:B------:R-:W-:Y:S02]  /*5860*/  FSEL R194, R194, -INF , P2 ;  /* 0xff800000c2c27808 */ /* 0x000fe40001000000 */
[----:B------:R-:W-:Y:S02]  /*5870*/  FSEL R195, R195, -INF , P3 ;  /* 0xff800000c3c37808 */ /* 0x000fe40001800000 */
[----:B------:R-:W-:-:S02]  /*5880*/  FSEL R198, R198, -INF , P4 ;  /* 0xff800000c6c67808 */ /* 0x000fc40002000000 */
[----:B------:R-:W-:Y:S02]  /*5890*/  FSEL R199, R199, -INF , P5 ;  /* 0xff800000c7c77808 */ /* 0x000fe40002800000 */
[C---:B------:R-:W-:Y:S02]  /*58a0*/  LOP3.LUT P1, RZ, R19.reuse, 0x100, RZ, 0xc0, !PT ;  /* 0x0000010013ff7812 */ /* 0x040fe4000782c0ff */
[----:B------:R-:W-:Y:S02]  /*58b0*/  LOP3.LUT P0, RZ, R19, 0x80, RZ, 0xc0, !PT ;  /* 0x0000008013ff7812 */ /* 0x000fe4000780c0ff */
[----:B-1----:R-:W-:-:S04]  /*58c0*/  FMNMX.FTZ R13, R13, R154, !PT ;  /* 0x0000009a0d0d7209 */ /* 0x002fc80007810000 */
[----:B------:R-:W-:-:S04]  /*58d0*/  FSETP.NEU.FTZ.AND P6, PT, R13, -INF , PT ;  /* 0xff8000000d00780b */ /* 0x000fc80003fdd000 */
[----:B------:R-:W-:-:S05]  /*58e0*/  FSEL R154, R13, RZ, P6 ;  /* 0x000000ff0d9a7208 */ /* 0x000fca0003000000 */
[----:B------:R-:W-:Y:S01]  /*58f0*/  FADD.FTZ R202, -R154, R202 ;  /* 0x000000ca9aca7221 */ /* 0x000fe20000010100 */
[----:B0-----:R-:W-:-:S05]  /*5900*/  FMUL.FTZ R154, R13, R209 ;  /* 0x000000d10d9a7220 */ /* 0x001fca0000410000 */
[----:B------:R-:W-:Y:S02]  /*5910*/  FSEL R154, R154, RZ, P6 ;  /* 0x000000ff9a9a7208 */ /* 0x000fe40003000000 */
[----:B------:R-:W-:-:S03]  /*5920*/  ISETP.GT.AND P6, PT, R203, 0x49, PT ;  /* 0x00000049cb00780c */ /* 0x000fc60003fc4270 */
[-CC-:B------:R-:W-:Y:S01]  /*5930*/  FFMA.FTZ R218, R157, R209.reuse, -R154.reuse ;  /* 0x000000d19dda7223 */ /* 0x180fe2000001089a */
[-CC-:B------:R-:W-:Y:S01]  /*5940*/  FFMA.FTZ R157, R165, R209.reuse, -R154.reuse ;  /* 0x000000d1a59d7223 */ /* 0x180fe2000001089a */
        /* <DEDUP_REMOVED lines=25> */
[----:B------:R-:W-:Y:S01]  /*5ae0*/  FFMA.FTZ R197, R197, R209, -R154 ;  /* 0x000000d1c5c57223 */ /* 0x000fe2000001089a */
[----:B------:R-:W-:-:S04]  /*5af0*/  FSEL R191, R191, -INF , P6 ;  /* 0xff800000bfbf7808 */ /* 0x000fc80003000000 */
[----:B------:R-:W2:Y:S01]  /*5b00*/  MUFU.EX2 R153, R153 ;  /* 0x0000009900997308 */ /* 0x000ea20000000800 */
[----:B0-----:R-:W-:Y:S01]  /*5b10*/  FFMA.FTZ R12, R165, R12, R152 ;  /* 0x0000000ca50c7223 */ /* 0x001fe20000010098 */
        /* <DEDUP_REMOVED lines=10> */
[----:B------:R-:W1:Y:S01]  /*5bc0*/  S2R R203, SR_TID.X ;  /* 0x0000000000cb7919 */ /* 0x000e620000002100 */
        /* <DEDUP_REMOVED lines=9> */
[-C--:B------:R-:W-:Y:S01]  /*5c60*/  FMUL.FTZ R53, R53, R165.reuse ;  /* 0x000000a535357220 */ /* 0x080fe20000410000 */
[-C--:B------:R-:W-:Y:S01]  /*5c70*/  FMUL.FTZ R56, R56, R165.reuse ;  /* 0x000000a538387220 */ /* 0x080fe20000410000 */
[----:B------:R-:W-:Y:S01]  /*5c80*/  FMUL.FTZ R57, R57, R165 ;  /* 0x000000a539397220 */ /* 0x000fe20000410000 */
[C---:B0-----:R-:W-:Y:S01]  /*5c90*/  FADD.FTZ R12, R154.reuse, R12 ;  /* 0x0000000c9a0c7221 */ /* 0x041fe20000010000 */
[----:B------:R-:W-:Y:S01]  /*5ca0*/  F2FP.F16.F32.PACK_AB R154, R154, R153 ;  /* 0x000000999a9a723e */ /* 0x000fe200000000ff */
        /* <DEDUP_REMOVED lines=19> */
[----:B-1----:R-:W-:Y:S01]  /*5de0*/  SHF.R.U32.HI R203, RZ, 0x7, R203 ;  /* 0x00000007ffcb7819 */ /* 0x002fe200000116cb */
        /* <DEDUP_REMOVED lines=42> */
[----:B------:R-:W-:Y:S01]  /*6090*/  FMUL.FTZ R149, R149, R165 ;  /* 0x000000a595957220 */ /* 0x000fe20000410000 */
[----:B------:R-:W-:Y:S01]  /*60a0*/  IADD3 R165, -R203, 0xb, RZ ;  /* 0x0000000bcba57810 */ /* 0x000fe20007ffe1ff */
        /* <DEDUP_REMOVED lines=13> */
[----:B------:R-:W0:Y:S06]  /*6180*/  SHFL.BFLY PT, R164, R153, 0x2, 0x1f ;  /* 0x0c401f0099a47f89 */ /* 0x000e2c00000e0000 */
[----:B------:R-:W-:Y:S08]  /*6190*/  MUFU.EX2 R181, R181 ;  /* 0x000000b500b57308 */ /* 0x000ff00000000800 */
[----:B------:R-:W-:Y:S08]  /*61a0*/  MUFU.EX2 R185, R185 ;  /* 0x000000b900b97308 */ /* 0x000ff00000000800 */
[----:B------:R-:W-:Y:S01]  /*61b0*/  MUFU.EX2 R189, R189 ;  /* 0x000000bd00bd7308 */ /* 0x000fe20000000800 */
[----:B0-----:R-:W-:-:S05]  /*61c0*/  FMNMX.FTZ R164, R153, R164, !PT ;  /* 0x000000a499a47209 */ /* 0x001fca0007810000 */
[----:B------:R-:W0:Y:S02]  /*61d0*/  SHFL.BFLY PT, R153, R164, 0x1, 0x1f ;  /* 0x0c201f00a4997f89 */ /* 0x000e2400000e0000 */
[----:B------:R-:W-:Y:S08]  /*61e0*/  MUFU.EX2 R217, R217 ;  /* 0x000000d900d97308 */ /* 0x000ff00000000800 */
[----:B------:R-:W-:Y:S01]  /*61f0*/  MUFU.EX2 R197, R197 ;  /* 0x000000c500c57308 */ /* 0x000fe20000000800 */
[----:B0-----:R-:W-:Y:S01]  /*6200*/  FMNMX.FTZ R164, R164, R153, !PT ;  /* 0x00000099a4a47209 */ /* 0x001fe20007810000 */
[----:B------:R0:W-:Y:S06]  /*6210*/  BAR.ARV R165, 0x100 ;  /* 0x000400a50000751d */ /* 0x0001ec0000002000 */
[C---:B------:R-:W-:Y:S01]  /*6220*/  FSETP.NEU.FTZ.AND P2, PT, R164.reuse, -INF , PT ;  /* 0xff800000a400780b */ /* 0x040fe20003f5d000 */
[----:B------:R-:W-:-:S03]  /*6230*/  FMUL.FTZ R202, R164, R209 ;  /* 0x000000d1a4ca7220 */ /* 0x000fc60000410000 */
[----:B------:R-:W-:Y:S02]  /*6240*/  FSEL R153, R164, RZ, P2 ;  /* 0x000000ffa4997208 */ /* 0x000fe40001000000 */
[----:B------:R-:W-:Y:S02]  /*6250*/  FSEL R202, R202, RZ, P2 ;  /* 0x000000ffcaca7208 */ /* 0x000fe40001000000 */
[----:B------:R-:W-:Y:S01]  /*6260*/  ISETP.GT.AND P2, PT, R215, R200, PT ;  /* 0x000000c8d700720c */ /* 0x000fe20003f44270 */
[----:B------:R-:W-:Y:S01]  /*6270*/  FADD.FTZ R153, -R153, R201 ;  /* 0x000000c999997221 */ /* 0x000fe20000010100 */
[----:B------:R-:W-:Y:S02]  /*6280*/  VIADD R215, R215, 0xffffffff ;  /* 0xffffffffd7d77836 */ /* 0x000fe40000000000 */
[-CC-:B------:R-:W-:Y:S01]  /*6290*/  FFMA.FTZ R193, R193, R209.reuse, -R202.reuse ;  /* 0x000000d1c1c17223 */ /* 0x180fe200000108ca */
[-CC-:B------:R-:W-:Y:S01]  /*62a0*/  FFMA.FTZ R155, R155, R209.reuse, -R202.reuse ;  /* 0x000000d19b9b7223 */ /* 0x180fe200000108ca */
[-C--:B------:R-:W-:Y:S01]  /*62b0*/  FMUL.FTZ R153, R153, R209.reuse ;  /* 0x000000d199997220 */ /* 0x080fe20000410000 */
        /* <DEDUP_REMOVED lines=16> */
[-CC-:B------:R-:W-:Y:S01]  /*63c0*/  FFMA.FTZ R186, R186, R209.reuse, -R202.reuse ;  /* 0x000000d1baba7223 */ /* 0x180fe200000108ca */
[----:B------:R1:W2:Y:S01]  /*63d0*/  MUFU.EX2 R153, R155 ;  /* 0x0000009b00997308 */ /* 0x0002a20000000800 */
[-CC-:B------:R-:W-:Y:S01]  /*63e0*/  FFMA.FTZ R187, R187, R209.reuse, -R202.reuse ;  /* 0x000000d1bbbb7223 */ /* 0x180fe200000108ca */
[-CC-:B------:R-:W-:Y:S01]  /*63f0*/  FFMA.FTZ R190, R190, R209.reuse, -R202.reuse ;  /* 0x000000d1bebe7223 */ /* 0x180fe200000108ca */
[-CC-:B------:R-:W-:Y:S01]  /*6400*/  FFMA.FTZ R191, R191, R209.reuse, -R202.reuse ;  /* 0x000000d1bfbf7223 */ /* 0x180fe200000108ca */
[-CC-:B------:R-:W-:Y:S01]  /*6410*/  FFMA.FTZ R194, R194, R209.reuse, -R202.reuse ;  /* 0x000000d1c2c27223 */ /* 0x180fe200000108ca */
[-CC-:B------:R-:W-:Y:S01]  /*6420*/  FFMA.FTZ R195, R195, R209.reuse, -R202.reuse ;  /* 0x000000d1c3c37223 */ /* 0x180fe200000108ca */
[-CC-:B------:R-:W-:Y:S01]  /*6430*/  FFMA.FTZ R198, R198, R209.reuse, -R202.reuse ;  /* 0x000000d1c6c67223 */ /* 0x180fe200000108ca */
[----:B------:R-:W-:Y:S01]  /*6440*/  FFMA.FTZ R199, R199, R209, -R202 ;  /* 0x000000d1c7c77223 */ /* 0x000fe200000108ca */
[----:B------:R-:W-:Y:S01]  /*6450*/  MUFU.EX2 R159, R159 ;  /* 0x0000009f009f7308 */ /* 0x000fe20000000800 */
[----:B-1----:R-:W-:Y:S01]  /*6460*/  FFMA.FTZ R155, R193, R0, R201 ;  /* 0x00000000c19b7223 */ /* 0x002fe200000100c9 */
[----:B------:R-:W-:-:S02]  /*6470*/  IMAD.U32 R0, RZ, RZ, UR4 ;  /* 0x00000004ff007e24 */ /* 0x000fc4000f8e00ff */
[-C--:B------:R-:W-:Y:S01]  /*6480*/  FMUL.FTZ R26, R26, R193.reuse ;  /* 0x000000c11a1a7220 */ /* 0x080fe20000410000 */
[-C--:B------:R-:W-:Y:S01]  /*6490*/  FMUL.FTZ R27, R27, R193.reuse ;  /* 0x000000c11b1b7220 */ /* 0x080fe20000410000 */
[-C--:B------:R-:W-:Y:S01]  /*64a0*/  FMUL.FTZ R30, R30, R193.reuse ;  /* 0x000000c11e1e7220 */ /* 0x080fe20000410000 */
[----:B------:R-:W-:Y:S02]  /*64b0*/  @!P1 VIADD R202, R0, 0x32440 ;  /* 0x0003244000ca9836 */ /* 0x000fe40000000000 */
[-C--:B------:R-:W-:Y:S01]  /*64c0*/  FMUL.FTZ R31, R31, R193.reuse ;  /* 0x000000c11f1f7220 */ /* 0x080fe20000410000 */
[----:B------:R-:W-:Y:S01]  /*64d0*/  FMUL.FTZ R34, R34, R193 ;  /* 0x000000c122227220 */ /* 0x000fe20000410000 */
[C---:B--2---:R-:W-:Y:S01]  /*64e0*/  FADD.FTZ R155, R153.reuse, R155 ;  /* 0x0000009b999b7221 */ /* 0x044fe20000010000 */
[----:B------:R-:W-:Y:S01]  /*64f0*/  F2FP.F16.F32.PACK_AB R153, R153, R201 ;  /* 0x000000c99999723e */ /* 0x000fe200000000ff */
[-C--:B------:R-:W-:Y:S01]  /*6500*/  FMUL.FTZ R35, R35, R193.reuse ;  /* 0x000000c123237220 */ /* 0x080fe20000410000 */
[----:B------:R1:W2:Y:S01]  /*6510*/  MUFU.EX2 R201, R158 ;  /* 0x0000009e00c97308 */ /* 0x0002a20000000800 */
[----:B------:R-:W-:Y:S01]  /*6520*/  @!P1 PRMT R202, RZ, 0x654, R202 ;  /* 0x00000654ffca9816 */ /* 0x000fe200000000ca */
[-C--:B------:R-:W-:Y:S01]  /*6530*/  FMUL.FTZ R38, R38, R193.reuse ;  /* 0x000000c126267220 */ /* 0x080fe20000410000 */
[-C--:B------:R-:W-:Y:S01]  /*6540*/  FMUL.FTZ R39, R39, R193.reuse ;  /* 0x000000c127277220 */ /* 0x080fe20000410000 */
[-C--:B------:R-:W-:Y:S01]  /*6550*/  FMUL.FTZ R42, R42, R193.reuse ;  /* 0x000000c12a2a7220 */ /* 0x080fe20000410000 */
[----:B------:R3:W-:Y:S01]  /*6560*/  @!P1 SYNCS.ARRIVE.TRANS64.RED.A1T0 RZ, [R202+URZ], RZ ;  /* 0x000000ffcaff99a7 */ /* 0x0007e2000810043f */
[-C--:B------:R-:W-:Y:S01]  /*6570*/  FMUL.FTZ R43, R43, R193.reuse ;  /* 0x000000c12b2b7220 */ /* 0x080fe20000410000 */
[-C--:B------:R-:W-:Y:S01]  /*6580*/  FMUL.FTZ R46, R46, R193.reuse ;  /* 0x000000c12e2e7220 */ /* 0x080fe20000410000 */
[----:B------:R-:W-:Y:S01]  /*6590*/  FMUL.FTZ R47, R47, R193 ;  /* 0x000000c12f2f7220 */ /* 0x000fe20000410000 */
[----:B-1----:R-:W-:-:S02]  /*65a0*/  VIADD R158, R203, 0x8 ;  /* 0x00000008cb9e7836 */ /* 0x002fc40000000000 */
[-C--:B------:R-:W-:Y:S01]  /*65b0*/  FMUL.FTZ R50, R50, R193.reuse ;  /* 0x000000c132327220 */ /* 0x080fe20000410000 */
[-C--:B------:R-:W-:Y:S01]  /*65c0*/  FMUL.FTZ R51, R51, R193.reuse ;  /* 0x000000c133337220 */ /* 0x080fe20000410000 */
[-C--:B------:R-:W-:Y:S01]  /*65d0*/  FMUL.FTZ R54, R54, R193.reuse ;  /* 0x000000c136367220 */ /* 0x080fe20000410000 */
[-C--:B------:R-:W-:Y:S01]  /*65e0*/  FMUL.FTZ R55, R55, R193.reuse ;  /* 0x000000c137377220 */ /* 0x080fe20000410000 */
[----:B------:R2:W-:Y:S01]  /*65f0*/  BAR.SYNC.DEFER_BLOCKING R158, 0x100 ;  /* 0x0004009e0000751d */ /* 0x0005e20000010000 */
        /* <DEDUP_REMOVED lines=48> */
[----:B--2---:R-:W-:Y:S01]  /*6900*/  FADD.FTZ R158, R201, R155 ;  /* 0x0000009bc99e7221 */ /* 0x004fe20000010000 */
[C---:B------:R-:W-:Y:S01]  /*6910*/  F2FP.F16.F32.PACK_AB R155, R159.reuse, R201 ;  /* 0x000000c99f9b723e */ /* 0x040fe200000000ff */
[----:B------:R-:W-:Y:S01]  /*6920*/  UIMAD UR4, UR36, 0xc00, UR6 ;  /* 0x00000c00240478a4 */ /* 0x000fe2000f8e0206 */
[----:B------:R-:W1:Y:S01]  /*6930*/  MUFU.EX2 R162, R162 ;  /* 0x000000a200a27308 */ /* 0x000e620000000800 */
[----:B------:R-:W-:Y:S01]  /*6940*/  FADD.FTZ R158, R159, R158 ;  /* 0x0000009e9f9e7221 */ /* 0x000fe20000010000 */
[----:B------:R-:W-:Y:S01]  /*6950*/  WARPGROUP.ARRIVE ;  /* 0x00000000000079c5 */ /* 0x000fe20000000000 */
[----:B------:R-:W-:-:S02]  /*6960*/  @!P1 VIADD R0, R0, 0x32460 ;  /* 0x0003246000009836 */ /* 0x000fc40000000000 */
[----:B------:R-:W-:Y:S01]  /*6970*/  IMAD.MOV.U32 R201, RZ, RZ, R164 ;  /* 0x000000ffffc97224 */ /* 0x000fe200078e00a4 */
[----:B------:R-:W-:Y:S01]  /*6980*/  UMOV UR10, UR4 ;  /* 0x00000004000a7c82 */ /* 0x000fe20008000000 */
[----:B---3--:R-:W-:Y:S01]  /*6990*/  IMAD.MOV.U32 R202, RZ, RZ, R13 ;  /* 0x000000ffffca7224 */ /* 0x008fe200078e000d */
[----:B------:R-:W-:Y:S01]  /*69a0*/  HGMMA.64x256x16.F32 R24, R152, gdesc[UR8].tnspB, R24, gsb0 ;  /* 0x43e0000898187df0 */ /* 0x000fe20008000818 */
[----:B------:R-:W2:Y:S01]  /*69b0*/  MUFU.EX2 R163, R163 ;  /* 0x000000a300a37308 */ /* 0x000ea20000000800 */
[----:B------:R-:W-:Y:S01]  /*69c0*/  UIADD3 UR10, UR4, 0x80, URZ ;  /* 0x00000080040a7890 */ /* 0x000fe2000fffe03f */
[----:B------:R-:W-:Y:S01]  /*69d0*/  @!P1 PRMT R0, RZ, 0x654, R0 ;  /* 0x00000654ff009816 */ /* 0x000fe20000000000 */
[----:B------:R-:W-:-:S05]  /*69e0*/  UMOV UR11, 0x40000040 ;  /* 0x40000040000b7882 */ /* 0x000fca0000000000 */
[----:B------:R-:W3:Y:S01]  /*69f0*/  MUFU.EX2 R166, R166 ;  /* 0x000000a600a67308 */ /* 0x000ee20000000800 */
[----:B-1----:R-:W-:-:S07]  /*6a00*/  FADD.FTZ R158, R162, R158 ;  /* 0x0000009ea29e7221 */ /* 0x002fce0000010000 */
[----:B------:R-:W1:Y:S01]  /*6a10*/  MUFU.EX2 R167, R167 ;  /* 0x000000a700a77308 */ /* 0x000e620000000800 */
[----:B--2---:R-:W-:-:S07]  /*6a20*/  FADD.FTZ R158, R163, R158 ;  /* 0x0000009ea39e7221 */ /* 0x004fce0000010000 */
[----:B------:R-:W2:Y:S01]  /*6a30*/  MUFU.EX2 R170, R170 ;  /* 0x000000aa00aa7308 */ /* 0x000ea20000000800 */
[----:B---3--:R-:W-:-:S07]  /*6a40*/  FADD.FTZ R158, R166, R158 ;  /* 0x0000009ea69e7221 */ /* 0x008fce0000010000 */
        /* <DEDUP_REMOVED lines=16> */
[----:B------:R-:W-:Y:S01]  /*6b50*/  MUFU.EX2 R187, R187 ;  /* 0x000000bb00bb7308 */ /* 0x000fe20000000800 */
[----:B---3--:R-:W-:-:S07]  /*6b60*/  FADD.FTZ R158, R183, R158 ;  /* 0x0000009eb79e7221 */ /* 0x008fce0000010000 */
[----:B------:R-:W-:Y:S01]  /*6b70*/  MUFU.EX2 R190, R190 ;  /* 0x000000be00be7308 */ /* 0x000fe20000000800 */
[----:B-1----:R-:W-:-:S07]  /*6b80*/  FADD.FTZ R158, R186, R158 ;  /* 0x0000009eba9e7221 */ /* 0x002fce0000010000 */
[----:B------:R-:W-:Y:S08]  /*6b90*/  MUFU.EX2 R191, R191 ;  /* 0x000000bf00bf7308 */ /* 0x000ff00000000800 */
[----:B------:R-:W-:Y:S08]  /*6ba0*/  MUFU.EX2 R194, R194 ;  /* 0x000000c200c27308 */ /* 0x000ff00000000800 */
[----:B------:R-:W-:Y:S08]  /*6bb0*/  MUFU.EX2 R195, R195 ;  /* 0x000000c300c37308 */ /* 0x000ff00000000800 */
[----:B------:R-:W-:Y:S08]  /*6bc0*/  MUFU.EX2 R198, R198 ;  /* 0x000000c600c67308 */ /* 0x000ff00000000800 */
[----:B------:R-:W-:Y:S01]  /*6bd0*/  MUFU.EX2 R199, R199 ;  /* 0x000000c700c77308 */ /* 0x000fe20000000800 */
[----:B------:R-:W-:-:S07]  /*6be0*/  WARPGROUP.DEPBAR.LE gsb0, 0x0 ;  /* 0x00008000000079c5 */ /* 0x000fce0000010000 */
[----:B------:R-:W1:Y:S01]  /*6bf0*/  MUFU.EX2 R152, R160 ;  /* 0x000000a000987308 */ /* 0x000e620000000800 */
[----:B------:R-:W-:Y:S02]  /*6c00*/  F2FP.F16.F32.PACK_AB R153, R163, R162 ;  /* 0x000000a2a399723e */ /* 0x000fe400000000ff */
[----:B------:R-:W-:-:S05]  /*6c10*/  F2FP.F16.F32.PACK_AB R155, R167, R166 ;  /* 0x000000a6a79b723e */ /* 0x000fca00000000ff */
[----:B------:R-:W2:Y:S01]  /*6c20*/  MUFU.EX2 R154, R156 ;  /* 0x0000009c009a7308 */ /* 0x000ea20000000800 */
[----:B-1----:R-:W-:Y:S01]  /*6c30*/  FADD.FTZ R12, R152, R12 ;  /* 0x0000000c980c7221 */ /* 0x002fe20000010000 */
[----:B------:R-:W-:-:S03]  /*6c40*/  F2FP.F16.F32.PACK_AB R152, R161, R152 ;  /* 0x00000098a198723e */ /* 0x000fc600000000ff */
[----:B------:R-:W-:-:S04]  /*6c50*/  FADD.FTZ R12, R161, R12 ;  /* 0x0000000ca10c7221 */ /* 0x000fc80000010000 */
[----:B--2---:R-:W-:Y:S01]  /*6c60*/  FADD.FTZ R12, R154, R12 ;  /* 0x0000000c9a0c7221 */ /* 0x004fe20000010000 */
[----:B------:R-:W-:-:S03]  /*6c70*/  F2FP.F16.F32.PACK_AB R154, R157, R154 ;  /* 0x0000009a9d9a723e */ /* 0x000fc600000000ff */
[----:B------:R-:W-:Y:S01]  /*6c80*/  FADD.FTZ R12, R157, R12 ;  /* 0x0000000c9d0c7221 */ /* 0x000fe20000010000 */
[----:B------:R-:W-:-:S06]  /*6c90*/  WARPGROUP.ARRIVE ;  /* 0x00000000000079c5 */ /* 0x000fcc0000000000 */
[----:B------:R-:W-:Y:S01]  /*6ca0*/  HGMMA.64x256x16.F32 R24, R152, gdesc[UR8].tnspB, R24, gsb0 ;  /* 0x43e0000898187df0 */ /* 0x000fe20008000818 */
[----:B------:R-:W-:Y:S01]  /*6cb0*/  UIADD3 UR10, UR4, 0x100, URZ ;  /* 0x00000100040a7890 */ /* 0x000fe2000fffe03f */
[----:B------:R-:W-:Y:S01]  /*6cc0*/  UMOV UR11, 0x40000040 ;  /* 0x40000040000b7882 */ /* 0x000fe20000000000 */
[----:B------:R-:W-:Y:S02]  /*6cd0*/  WARPGROUP.DEPBAR.LE gsb0, 0x0 ;  /* 0x00008000000079c5 */ /* 0x000fe40000010000 */
        /* <DEDUP_REMOVED lines=29> */
[----:B------:R-:W-:Y:S01]  /*6eb0*/  UIADD3 UR4, UR4, 0x280, URZ ;  /* 0x0000028004047890 */ /* 0x000fe2000fffe03f */
[----:B------:R-:W-:Y:S02]  /*6ec0*/  WARPGROUP.DEPBAR.LE gsb0, 0x0 ;  /* 0x00008000000079c5 */ /* 0x000fe40000010000 */
[----:B------:R-:W1:Y:S01]  /*6ed0*/  MUFU.EX2 R152, R184 ;  /* 0x000000b800987308 */ /* 0x000e620000000800 */
[C---:B------:R-:W-:Y:S01]  /*6ee0*/  F2FP.F16.F32.PACK_AB R153, R187.reuse, R186 ;  /* 0x000000babb99723e */ /* 0x040fe200000000ff */
[----:B------:R-:W-:Y:S01]  /*6ef0*/  FADD.FTZ R187, R187, R158 ;  /* 0x0000009ebbbb7221 */ /* 0x000fe20000010000 */
[----:B------:R-:W-:-:S03]  /*6f00*/  F2FP.F16.F32.PACK_AB R155, R191, R190 ;  /* 0x000000bebf9b723e */ /* 0x000fc600000000ff */
[----:B------:R-:W-:Y:S02]  /*6f10*/  FADD.FTZ R190, R190, R187 ;  /* 0x000000bbbebe7221 */ /* 0x000fe40000010000 */
[----:B------:R-:W2:Y:S02]  /*6f20*/  MUFU.EX2 R154, R188 ;  /* 0x000000bc009a7308 */ /* 0x000ea40000000800 */
[----:B------:R-:W-:Y:S01]  /*6f30*/  FADD.FTZ R191, R191, R190 ;  /* 0x000000bebfbf7221 */ /* 0x000fe20000010000 */
        /* <DEDUP_REMOVED lines=8> */
[----:B------:R-:W-:Y:S01]  /*6fc0*/  UMOV UR10, UR4 ;  /* 0x00000004000a7c82 */ /* 0x000fe20008000000 */
[----:B------:R-:W-:Y:S01]  /*6fd0*/  UMOV UR11, 0x40000040 ;  /* 0x40000040000b7882 */ /* 0x000fe20000000000 */
[----:B------:R-:W-:Y:S02]  /*6fe0*/  WARPGROUP.DEPBAR.LE gsb0, 0x0 ;  /* 0x00008000000079c5 */ /* 0x000fe40000010000 */
[----:B------:R-:W1:Y:S01]  /*6ff0*/  MUFU.EX2 R152, R192 ;  /* 0x000000c000987308 */ /* 0x000e620000000800 */
[----:B------:R-:W-:Y:S01]  /*7000*/  F2FP.F16.F32.PACK_AB R153, R195, R194 ;  /* 0x000000c2c399723e */ /* 0x000fe200000000ff */
[----:B------:R-:W-:Y:S01]  /*7010*/  FADD.FTZ R194, R194, R191 ;  /* 0x000000bfc2c27221 */ /* 0x000fe20000010000 */
[----:B------:R-:W-:-:S03]  /*7020*/  F2FP.F16.F32.PACK_AB R155, R199, R198 ;  /* 0x000000c6c79b723e */ /* 0x000fc600000000ff */
[----:B------:R-:W-:Y:S02]  /*7030*/  FADD.FTZ R195, R195, R194 ;  /* 0x000000c2c3c37221 */ /* 0x000fe40000010000 */
        /* <DEDUP_REMOVED lines=8> */
[----:B------:R-:W-:Y:S03]  /*70c0*/  HGMMA.64x256x16.F32 R24, R152, gdesc[UR8].tnspB, R24, gsb0 ;  /* 0x43e0000898187df0 */ /* 0x000fe60008000818 */
[----:B------:R-:W-:Y:S02]  /*70d0*/  WARPGROUP.DEPBAR.LE gsb0, 0x0 ;  /* 0x00008000000079c5 */ /* 0x000fe40000010000 */
[----:B------:R1:W-:Y:S02]  /*70e0*/  @!P1 SYNCS.ARRIVE.TRANS64.RED.A1T0 RZ, [R0+URZ], RZ ;  /* 0x000000ff00ff99a7 */ /* 0x0003e4000810043f */
[----:B-1----:R-:W-:-:S04]  /*70f0*/  FADD.FTZ R0, R198, R195 ;  /* 0x000000c3c6007221 */ /* 0x002fc80000010000 */
[----:B------:R-:W-:Y:S01]  /*7100*/  FADD.FTZ R0, R199, R0 ;  /* 0x00000000c7007221 */ /* 0x000fe20000010000 */
[----:B0-----:R-:W-:Y:S06]  /*7110*/  @P2 BRA `(.L_x_5364) ;  /* 0xffffffd400542947 */ /* 0x001fec000383ffff */
.L_x_5355:
[----:B------:R-:W-:-:S13]  /*7120*/  ISETP.GE.AND P2, PT, R215, R208, PT ;  /* 0x000000d0d700720c */ /* 0x000fda0003f46270 */
[----:B------:R-:W-:Y:S05]  /*7130*/  @!P2 BRA `(.L_x_5365) ;  /* 0x0000002000c0a947 */ /* 0x000fea0003800000 */
[----:B------:R-:W-:Y:S02]  /*7140*/  IMAD.MOV.U32 R201, RZ, RZ, R164 ;  /* 0x000000ffffc97224 */ /* 0x000fe400078e00a4 */
[----:B------:R-:W-:-:S07]  /*7150*/  IMAD.MOV.U32 R202, RZ, RZ, R13 ;  /* 0x000000ffffca7224 */ /* 0x000fce00078e000d */
.L_x_5374:
[----:B------:R-:W-:-:S04]  /*7160*/  UIADD3 UR36, UR36, 0x1, URZ ;  /* 0x0000000124247890 */ /* 0x000fc8000fffe03f */
[----:B------:R-:W-:-:S04]  /*7170*/  UISETP.NE.AND UP0, UPT, UR36, 0x2, UPT ;  /* 0x000000022400788c */ /* 0x000fc8000bf05270 */
[----:B------:R-:W-:Y:S02]  /*7180*/  USEL UR4, URZ, 0x1, UP0 ;  /* 0x000000013f047887 */ /* 0x000fe40008000000 */
[----:B------:R-:W-:Y:S02]  /*7190*/  USEL UR36, UR36, URZ, UP0 ;  /* 0x0000003f24247287 */ /* 0x000fe40008000000 */
[----:B------:R-:W-:Y:S01]  /*71a0*/  ULOP3.LUT UR37, UR37, UR4, URZ, 0x3c, !UPT ;  /* 0x0000000425257292 */ /* 0x000fe2000f8e3c3f */
[----:B------:R-:W-:Y:S11]  /*71b0*/  @!P0 BRA `(.L_x_5366) ;  /* 0x0000000000048947 */ /* 0x000ff60003800000 */
[----:B------:R-:W-:Y:S01]  /*71c0*/  BPT.TRAP 0x1 ;  /* 0x000000040000795c */ /* 0x000fe20000300000 */
.L_x_5366:
        /* <DEDUP_REMOVED lines=9> */
.L_x_5367:
[----:B-1----:R-:W-:Y:S05]  /*7260*/  @P2 BRA `(.L_x_5368) ;  /* 0x0000000000082947 */ /* 0x002fea0003800000 */
[----:B------:R-:W1:Y:S02]  /*7270*/  SYNCS.PHASECHK.TRANS64.TRYWAIT P2, [UR4+0x32430], R13 ;  /* 0x0324300dff0075a7 */ /* 0x000e640008040144 */
[----:B-1----:R-:W-:Y:S05]  /*7280*/  @!P2 BRA `(.L_x_5369) ;  /* 0x000000f00038a947 */ /* 0x002fea0003800000 */
.L_x_5368:
        /* <DEDUP_REMOVED lines=31> */
.L_x_5370:
[----:B------:R1:W2:Y:S01]  /*7480*/  SYNCS.PHASECHK.TRANS64.TRYWAIT P2, [UR4+0x32450], R13 ;  /* 0x0324500dff0075a7 */ /* 0x0002a20008040144 */
[----:B------:R-:W-:Y:S05]  /*7490*/  @!P0 BRA `(.L_x_5371) ;  /* 0x0000000000048947 */ /* 0x000fea0003800000 */
[----:B------:R-:W-:Y:S01]  /*74a0*/  BPT.TRAP 0x1 ;  /* 0x000000040000795c */ /* 0x000fe20000300000 */
.L_x_5371:
[----:B--2---:R-:W-:Y:S05]  /*74b0*/  @P2 BRA `(.L_x_5372) ;  /* 0x0000000000082947 */ /* 0x004fea0003800000 */
[----:B------:R-:W2:Y:S02]  /*74c0*/  SYNCS.PHASECHK.TRANS64.TRYWAIT P2, [UR4+0x32450], R13 ;  /* 0x0324500dff0075a7 */ /* 0x000ea40008040144 */
[----:B--2---:R-:W-:Y:S05]  /*74d0*/  @!P2 BRA `(.L_x_5373) ;  /* 0x000000ec00bca947 */ /* 0x004fea0003800000 */
.L_x_5372:
[----:B------:R-:W-:Y:S01]  /*74e0*/  R2UR UR56, R10 ;  /* 0x000000000a3872ca */ /* 0x000fe200000e0000 */
[----:B------:R-:W-:Y:S01]  /*74f0*/  UIMAD UR5, UR36, 0xc00, UR7 ;  /* 0x00000c00240578a4 */ /* 0x000fe2000f8e0207 */
[----:B------:R-:W-:Y:S01]  /*7500*/  R2UR UR57, R11 ;  /* 0x000000000b3972ca */ /* 0x000fe200000e0000 */
[----:B------:R-:W-:Y:S01]  /*7510*/  WARPGROUP.ARRIVE ;  /* 0x00000000000079c5 */ /* 0x000fe20000000000 */
[----:B------:R-:W-:Y:S01]  /*7520*/  UMOV UR59, 0x40000040 ;  /* 0x40000040003b7882 */ /* 0x000fe20000000000 */
[----:B------:R-:W-:Y:S01]  /*7530*/  UIADD3 UR10, UR5, 0x300, URZ ;  /* 0x00000300050a7890 */ /* 0x000fe2000fffe03f */
[----:B------:R-:W3:Y:S01]  /*7540*/  LDC R209, c[0x0][0xa80] ;  /* 0x0002a000ffd17b82 */ /* 0x000ee20000000800 */
[----:B------:R-:W-:Y:S01]  /*7550*/  UMOV UR11, 0x40000040 ;  /* 0x40000040000b7882 */ /* 0x000fe20000000000 */
[----:B------:R-:W-:Y:S01]  /*7560*/  UMOV UR58, UR5 ;  /* 0x00000005003a7c82 */ /* 0x000fe20008000000 */
[----:B------:R-:W-:Y:S01]  /*7570*/  UIADD3 UR14, UR5, 0x302, URZ ;  /* 0x00000302050e7890 */ /* 0x000fe2000fffe03f */
[----:B------:R-:W4:Y:S01]  /*7580*/  S2R R217, SR_TID.X ;  /* 0x0000000000d97919 */ /* 0x000f220000002100 */
[----:B------:R-:W-:Y:S01]  /*7590*/  UMOV UR15, 0x40000040 ;  /* 0x40000040000f7882 */ /* 0x000fe20000000000 */
[----:B------:R-:W-:Y:S01]  /*75a0*/  UIADD3 UR18, UR5, 0x304, URZ ;  /* 0x0000030405127890 */ /* 0x000fe2000fffe03f */
[----:B------:R-:W-:Y:S01]  /*75b0*/  ISETP.GT.AND P2, PT, R215, R208, PT ;  /* 0x000000d0d700720c */ /* 0x000fe20003f44270 */
[----:B------:R-:W-:Y:S01]  /*75c0*/  UMOV UR19, 0x40000040 ;  /* 0x4000004000137882 */ /* 0x000fe20000000000 */
[----:B------:R-:W-:Y:S01]  /*75d0*/  HGMMA.64x96x16.F32 R152, gdesc[UR56], R152, gsb0 ;  /* 0x01600000389879f0 */ /* 0x000fe20008000898 */
[----:B------:R-:W-:Y:S01]  /*75e0*/  R2UR UR56, R8 ;  /* 0x00000000083872ca */ /* 0x000fe200000e0000 */
[----:B------:R-:W-:Y:S01]  /*75f0*/  UIADD3 UR58, UR5, 0x2, URZ ;  /* 0x00000002053a7890 */ /* 0x000fe2000fffe03f */
[----:B------:R-:W-:Y:S01]  /*7600*/  R2UR UR57, R9 ;  /* 0x00000000093972ca */ /* 0x000fe200000e0000 */
[----:B------:R-:W-:Y:S01]  /*7610*/  UMOV UR59, 0x40000040 ;  /* 0x40000040003b7882 */ /* 0x000fe20000000000 */
[----:B------:R-:W-:Y:S01]  /*7620*/  UIADD3 UR22, UR5, 0x306, URZ ;  /* 0x0000030605167890 */ /* 0x000fe2000fffe03f */
[----:B------:R-:W-:Y:S01]  /*7630*/  VIADD R215, R215, 0xffffffff ;  /* 0xffffffffd7d77836 */ /* 0x000fe20000000000 */
        /* <DEDUP_REMOVED lines=14> */
[----:B----4-:R-:W-:Y:S01]  /*7720*/  SHF.R.U32.HI R217, RZ, 0x7, R217 ;  /* 0x00000007ffd97819 */ /* 0x010fe200000116d9 */
        /* <DEDUP_REMOVED lines=87> */
[----:B0-----:R-:W-:-:S05]  /*7ca0*/  FMNMX.FTZ R13, R13, R200, !PT ;  /* 0x000000c80d0d7209 */ /* 0x001fca0007810000 */
[C---:B---3--:R-:W-:Y:S01]  /*7cb0*/  FMUL.FTZ R200, R13.reuse, R209 ;  /* 0x000000d10dc87220 */ /* 0x048fe20000410000 */
[----:B------:R-:W-:-:S03]  /*7cc0*/  FADD.FTZ R206, -R13, R202 ;  /* 0x000000ca0dce7221 */ /* 0x000fc60000010100 */
        /* <DEDUP_REMOVED lines=28> */
[----:B0-----:R-:W-:Y:S01]  /*7e90*/  FFMA.FTZ R12, R165, R12, R152 ;  /* 0x0000000ca50c7223 */ /* 0x001fe20000010098 */
[----:B------:R-:W-:-:S06]  /*7ea0*/  FMUL.FTZ R24, R24, R165 ;  /* 0x000000a518187220 */ /* 0x000fcc0000410000 */
        /* <DEDUP_REMOVED lines=17> */
[C---:B0-----:R-:W-:Y:S01]  /*7fc0*/  FADD.FTZ R12, R200.reuse, R12 ;  /* 0x0000000cc80c7221 */ /* 0x041fe20000010000 */
[----:B------:R-:W-:Y:S01]  /*7fd0*/  F2FP.F16.F32.PACK_AB R200, R200, R152 ;  /* 0x00000098c8c8723e */ /* 0x000fe200000000ff */
[-C--:B------:R-:W-:Y:S01]  /*7fe0*/  FMUL.FTZ R56, R56, R165.reuse ;  /* 0x000000a538387220 */ /* 0x080fe20000410000 */
[-C--:B------:R-:W-:Y:S01]  /*7ff0*/  FMUL.FTZ R57, R57, R165.reuse ;  /* 0x000000a539397220 */ /* 0x080fe20000410000 */
[----:B------:R-:W-:Y:S01]  /*8000*/  FADD.FTZ R12, R202, R12 ;  /* 0x0000000cca0c7221 */ /* 0x000fe20000010000 */
[-C--:B------:R-:W-:Y:S01]  /*8010*/  FMUL.FTZ R60, R60, R165.reuse ;  /* 0x000000a53c3c7220 */ /* 0x080fe20000410000 */
[-C--:B------:R-:W-:Y:S01]  /*8020*/  FMUL.FTZ R61, R61, R165.reuse ;  /* 0x000000a53d3d7220 */ /* 0x080fe20000410000 */
[----:B------:R-:W-:Y:S01]  /*8030*/  FMUL.FTZ R64, R64, R165 ;  /* 0x000000a540407220 */ /* 0x000fe20000410000 */
[----:B-1----:R-:W-:Y:S01]  /*8040*/  FADD.FTZ R152, R157, R12 ;  /* 0x0000000c9d987221 */ /* 0x002fe20000010000 */
[----:B------:R-:W-:Y:S01]  /*8050*/  FMNMX.FTZ R12, R154, R201, !PT ;  /* 0x000000c99a0c7209 */ /* 0x000fe20007810000 */
[-C--:B------:R-:W-:Y:S01]  /*8060*/  FMUL.FTZ R65, R65, R165.reuse ;  /* 0x000000a541417220 */ /* 0x080fe20000410000 */
        /* <DEDUP_REMOVED lines=82> */
[----:B0-----:R-:W-:-:S05]  /*8590*/  FMNMX.FTZ R164, R157, R164, !PT ;  /* 0x000000a49da47209 */ /* 0x001fca0007810000 */
[C---:B------:R-:W-:Y:S01]  /*85a0*/  FADD.FTZ R12, -R164.reuse, R201 ;  /* 0x000000c9a40c7221 */ /* 0x040fe20000010100 */
[-C--:B------:R-:W-:Y:S01]  /*85b0*/  FMUL.FTZ R206, R164, R209.reuse ;  /* 0x000000d1a4ce7220 */ /* 0x080fe20000410000 */
[----:B------:R-:W-:Y:S02]  /*85c0*/  MUFU.EX2 R189, R189 ;  /* 0x000000bd00bd7308 */ /* 0x000fe40000000800 */
[-C--:B------:R-:W-:Y:S01]  /*85d0*/  FMUL.FTZ R12, R12, R209.reuse ;  /* 0x000000d10c0c7220 */ /* 0x080fe20000410000 */
[-CC-:B------:R-:W-:Y:S01]  /*85e0*/  FFMA.FTZ R155, R155, R209.reuse, -R206.reuse ;  /* 0x000000d19b9b7223 */ /* 0x180fe200000108ce */
[-CC-:B------:R-:W-:Y:S01]  /*85f0*/  FFMA.FTZ R154, R154, R209.reuse, -R206.reuse ;  /* 0x000000d19a9a7223 */ /* 0x180fe200000108ce */
[-CC-:B------:R-:W-:Y:S01]  /*8600*/  FFMA.FTZ R158, R158, R209.reuse, -R206.reuse ;  /* 0x000000d19e9e7223 */ /* 0x180fe200000108ce */
[-CC-:B------:R-:W-:Y:S01]  /*8610*/  FFMA.FTZ R159, R159, R209.reuse, -R206.reuse ;  /* 0x000000d19f9f7223 */ /* 0x180fe200000108ce */
[-CC-:B------:R-:W-:Y:S01]  /*8620*/  FFMA.FTZ R175, R175, R209.reuse, -R206.reuse ;  /* 0x000000d1afaf7223 */ /* 0x180fe200000108ce */
[----:B------:R0:W1:Y:S01]  /*8630*/  MUFU.EX2 R207, R12 ;  /* 0x0000000c00cf7308 */ /* 0x0000620000000800 */
[-CC-:B------:R-:W-:Y:S01]  /*8640*/  FFMA.FTZ R194, R194, R209.reuse, -R206.reuse ;  /* 0x000000d1c2c27223 */ /* 0x180fe200000108ce */
[-CC-:B------:R-:W-:Y:S01]  /*8650*/  FFMA.FTZ R195, R195, R209.reuse, -R206.reuse ;  /* 0x000000d1c3c37223 */ /* 0x180fe200000108ce */
[-CC-:B------:R-:W-:Y:S01]  /*8660*/  FFMA.FTZ R198, R198, R209.reuse, -R206.reuse ;  /* 0x000000d1c6c67223 */ /* 0x180fe200000108ce */
[----:B------:R-:W-:-:S04]  /*8670*/  FFMA.FTZ R199, R199, R209, -R206 ;  /* 0x000000d1c7c77223 */ /* 0x000fc800000108ce */
[----:B------:R-:W-:Y:S01]  /*8680*/  MUFU.EX2 R154, R154 ;  /* 0x0000009a009a7308 */ /* 0x000fe20000000800 */
[----:B0-----:R-:W-:Y:S01]  /*8690*/  IMAD.U32 R12, RZ, RZ, UR4 ;  /* 0x00000004ff0c7e24 */ /* 0x001fe2000f8e00ff */
[----:B------:R-:W-:-:S03]  /*86a0*/  UIMAD UR4, UR36, 0xc00, UR6 ;  /* 0x00000c00240478a4 */ /* 0x000fc6000f8e0206 */
[C---:B------:R-:W-:Y:S02]  /*86b0*/  @!P1 VIADD R157, R12.reuse, 0x32440 ;  /* 0x000324400c9d9836 */ /* 0x040fe40000000000 */
[----:B------:R-:W-:Y:S01]  /*86c0*/  @!P1 VIADD R12, R12, 0x32460 ;  /* 0x000324600c0c9836 */ /* 0x000fe20000000000 */
[----:B------:R-:W-:Y:S01]  /*86d0*/  MUFU.EX2 R158, R158 ;  /* 0x0000009e009e7308 */ /* 0x000fe20000000800 */
[-C--:B-1----:R-:W-:Y:S01]  /*86e0*/  FMUL.FTZ R26, R26, R207.reuse ;  /* 0x000000cf1a1a7220 */ /* 0x082fe20000410000 */
[----:B------:R-:W-:Y:S01]  /*86f0*/  @!P1 PRMT R157, RZ, 0x654, R157 ;  /* 0x00000654ff9d9816 */ /* 0x000fe2000000009d */
[----:B------:R0:W-:Y:S06]  /*8700*/  BAR.ARV R165, 0x100 ;  /* 0x000400a50000751d */ /* 0x0001ec0000002000 */
[----:B------:R1:W-:Y:S01]  /*8710*/  @!P1 SYNCS.ARRIVE.TRANS64.RED.A1T0 RZ, [R157+URZ], RZ ;  /* 0x000000ff9dff99a7 */ /* 0x0003e2000810043f */
        /* <DEDUP_REMOVED lines=8> */
[----:B-1----:R1:W2:Y:S01]  /*87a0*/  MUFU.EX2 R157, R155 ;  /* 0x0000009b009d7308 */ /* 0x0022a20000000800 */
        /* <DEDUP_REMOVED lines=59> */
[----:B------:R-:W-:Y:S01]  /*8b60*/  UMOV UR10, UR4 ;  /* 0x00000004000a7c82 */ /* 0x000fe20008000000 */
[----:B------:R-:W-:Y:S01]  /*8b70*/  F2FP.F16.F32.PACK_AB R203, R159, R158 ;  /* 0x0000009e9fcb723e */ /* 0x000fe200000000ff */
[----:B-1----:R1:W2:Y:S01]  /*8b80*/  MUFU.EX2 R155, R160 ;  /* 0x000000a0009b7308 */ /* 0x0022a20000000800 */
[----:B------:R-:W-:Y:S01]  /*8b90*/  FFMA.FTZ R0, R207, R0, R154 ;  /* 0x00000000cf007223 */ /* 0x000fe2000001009a */
[----:B------:R-:W-:Y:S01]  /*8ba0*/  @!P1 PRMT R12, RZ, 0x654, R12 ;  /* 0x00000654ff0c9816 */ /* 0x000fe2000000000c */
[----:B------:R-:W-:-:S02]  /*8bb0*/  WARPGROUP.ARRIVE ;  /* 0x00000000000079c5 */ /* 0x000fc40000000000 */
[----:B------:R-:W-:-:S03]  /*8bc0*/  FADD.FTZ R0, R157, R0 ;  /* 0x000000009d007221 */ /* 0x000fc60000010000 */
[----:B------:R-:W-:Y:S01]  /*8bd0*/  MUFU.EX2 R192, R192 ;  /* 0x000000c000c07308 */ /* 0x000fe20000000800 */
[----:B------:R-:W-:Y:S01]  /*8be0*/  HGMMA.64x256x16.F32 R24, R200, gdesc[UR8].tnspB, R24, gsb0 ;  /* 0x43e00008c8187df0 */ /* 0x000fe20008000818 */
[-CC-:B-1----:R-:W-:Y:S01]  /*8bf0*/  FFMA.FTZ R160, R163, R209.reuse, -R206.reuse ;  /* 0x000000d1a3a07223 */ /* 0x182fe200000108ce */
[-CC-:B------:R-:W-:Y:S01]  /*8c00*/  FFMA.FTZ R163, R167, R209.reuse, -R206.reuse ;  /* 0x000000d1a7a37223 */ /* 0x180fe200000108ce */
[----:B------:R-:W-:Y:S01]  /*8c10*/  UIADD3 UR10, UR4, 0x80, URZ ;  /* 0x00000080040a7890 */ /* 0x000fe2000fffe03f */
[----:B------:R-:W-:Y:S01]  /*8c20*/  FFMA.FTZ R167, R174, R209, -R206 ;  /* 0x000000d1aea77223 */ /* 0x000fe200000108ce */
[----:B------:R-:W-:Y:S01]  /*8c30*/  UMOV UR11, 0x40000040 ;  /* 0x40000040000b7882 */ /* 0x000fe20000000000 */
[----:B------:R-:W-:Y:S01]  /*8c40*/  FADD.FTZ R158, R158, R0 ;  /* 0x000000009e9e7221 */ /* 0x000fe20000010000 */
[----:B------:R-:W-:Y:S01]  /*8c50*/  MUFU.EX2 R160, R160 ;  /* 0x000000a000a07308 */ /* 0x000fe20000000800 */
[----:B--2---:R-:W-:Y:S02]  /*8c60*/  FADD.FTZ R152, R155, R152 ;  /* 0x000000989b987221 */ /* 0x004fe40000010000 */
[----:B------:R-:W-:-:S05]  /*8c70*/  FADD.FTZ R158, R159, R158 ;  /* 0x0000009e9f9e7221 */ /* 0x000fca0000010000 */
[----:B------:R-:W-:Y:S08]  /*8c80*/  MUFU.EX2 R163, R163 ;  /* 0x000000a300a37308 */ /* 0x000ff00000000800 */
[----:B------:R-:W-:Y:S08]  /*8c90*/  MUFU.EX2 R167, R167 ;  /* 0x000000a700a77308 */ /* 0x000ff00000000800 */
[----:B------:R-:W1:Y:S08]  /*8ca0*/  MUFU.EX2 R0, R175 ;  /* 0x000000af00007308 */ /* 0x000e700000000800 */
[----:B------:R-:W-:Y:S08]  /*8cb0*/  MUFU.EX2 R193, R193 ;  /* 0x000000c100c17308 */ /* 0x000ff00000000800 */
[----:B------:R-:W-:Y:S01]  /*8cc0*/  MUFU.EX2 R196, R196 ;  /* 0x000000c400c47308 */ /* 0x000fe20000000800 */
[----:B-1----:R-:W-:-:S07]  /*8cd0*/  F2FP.F16.F32.PACK_AB R159, R0, R167 ;  /* 0x000000a7009f723e */ /* 0x002fce00000000ff */
[----:B------:R-:W-:Y:S08]  /*8ce0*/  MUFU.EX2 R197, R197 ;  /* 0x000000c500c57308 */ /* 0x000ff00000000800 */
[----:B------:R-:W-:Y:S08]  /*8cf0*/  MUFU.EX2 R194, R194 ;  /* 0x000000c200c27308 */ /* 0x000ff00000000800 */
[----:B------:R-:W-:Y:S08]  /*8d00*/  MUFU.EX2 R195, R195 ;  /* 0x000000c300c37308 */ /* 0x000ff00000000800 */
[----:B------:R-:W-:Y:S08]  /*8d10*/  MUFU.EX2 R198, R198 ;  /* 0x000000c600c67308 */ /* 0x000ff00000000800 */
[----:B------:R-:W-:Y:S01]  /*8d20*/  MUFU.EX2 R199, R199 ;  /* 0x000000c700c77308 */ /* 0x000fe20000000800 */
[----:B------:R-:W-:-:S02]  /*8d30*/  WARPGROUP.DEPBAR.LE gsb0, 0x0 ;  /* 0x00008000000079c5 */ /* 0x000fc40000010000 */
[-CC-:B------:R-:W-:Y:S01]  /*8d40*/  FFMA.FTZ R200, R162, R209.reuse, -R206.reuse ;  /* 0x000000d1a2c87223 */ /* 0x180fe200000108ce */
[----:B------:R-:W-:-:S04]  /*8d50*/  FFMA.FTZ R162, R166, R209, -R206 ;  /* 0x000000d1a6a27223 */ /* 0x000fc800000108ce */
[----:B------:R-:W1:Y:S01]  /*8d60*/  MUFU.EX2 R201, R161 ;  /* 0x000000a100c97308 */ /* 0x000e620000000800 */
[----:B------:R-:W-:-:S07]  /*8d70*/  IMAD.MOV.U32 R202, RZ, RZ, R13 ;  /* 0x000000ffffca7224 */ /* 0x000fce00078e000d */
[----:B------:R-:W2:Y:S08]  /*8d80*/  MUFU.EX2 R161, R153 ;  /* 0x0000009900a17308 */ /* 0x000eb00000000800 */
[----:B------:R-:W3:Y:S01]  /*8d90*/  MUFU.EX2 R200, R200 ;  /* 0x000000c800c87308 */ /* 0x000ee20000000800 */
[C---:B-1----:R-:W-:Y:S01]  /*8da0*/  FADD.FTZ R166, R201.reuse, R152 ;  /* 0x00000098c9a67221 */ /* 0x042fe20000010000 */
[----:B------:R-:W-:Y:S01]  /*8db0*/  F2FP.F16.F32.PACK_AB R152, R201, R155 ;  /* 0x0000009bc998723e */ /* 0x000fe200000000ff */
[----:B------:R-:W-:-:S05]  /*8dc0*/  IMAD.MOV.U32 R201, RZ, RZ, R164 ;  /* 0x000000ffffc97224 */ /* 0x000fca00078e00a4 */
[----:B------:R-:W1:Y:S01]  /*8dd0*/  MUFU.EX2 R162, R162 ;  /* 0x000000a200a27308 */ /* 0x000e620000000800 */
[----:B--2---:R-:W-:Y:S02]  /*8de0*/  F2FP.F16.F32.PACK_AB R154, R156, R161 ;  /* 0x000000a19c9a723e */ /* 0x004fe400000000ff */
[----:B---3--:R-:W-:Y:S01]  /*8df0*/  F2FP.F16.F32.PACK_AB R153, R160, R200 ;  /* 0x000000c8a099723e */ /* 0x008fe200000000ff */
[----:B------:R-:W-:Y:S01]  /*8e00*/  FADD.FTZ R200, R200, R158 ;  /* 0x0000009ec8c87221 */ /* 0x000fe20000010000 */
[----:B------:R-:W-:-:S03]  /*8e10*/  F2FP.F16.F32.PACK_AB R158, R173, R172 ;  /* 0x000000acad9e723e */ /* 0x000fc600000000ff */
[----:B------:R-:W-:Y:S01]  /*8e20*/  FADD.FTZ R200, R160, R200 ;  /* 0x000000c8a0c87221 */ /* 0x000fe20000010000 */
[----:B------:R-:W-:Y:S02]  /*8e30*/  F2FP.F16.F32.PACK_AB R160, R177, R176 ;  /* 0x000000b0b1a0723e */ /* 0x000fe400000000ff */
[----:B-1----:R-:W-:Y:S01]  /*8e40*/  F2FP.F16.F32.PACK_AB R155, R163, R162 ;  /* 0x000000a2a39b723e */ /* 0x002fe200000000ff */
[----:B------:R-:W-:Y:S01]  /*8e50*/  FADD.FTZ R200, R162, R200 ;  /* 0x000000c8a2c87221 */ /* 0x000fe20000010000 */
[----:B------:R-:W-:Y:S02]  /*8e60*/  F2FP.F16.F32.PACK_AB R162, R181, R180 ;  /* 0x000000b4b5a2723e */ /* 0x000fe400000000ff */
[----:B------:R-:W-:-:S06]  /*8e70*/  WARPGROUP.ARRIVE ;  /* 0x00000000000079c5 */ /* 0x000fcc0000000000 */
[----:B------:R-:W-:Y:S01]  /*8e80*/  HGMMA.64x256x16.F32 R24, R152, gdesc[UR8].tnspB, R24, gsb0 ;  /* 0x43e0000898187df0 */ /* 0x000fe20008000818 */
[----:B------:R-:W-:Y:S01]  /*8e90*/  UIADD3 UR10, UR4, 0x100, URZ ;  /* 0x00000100040a7890 */ /* 0x000fe2000fffe03f */
[----:B------:R-:W-:Y:S01]  /*8ea0*/  UMOV UR11, 0x40000040 ;  /* 0x40000040000b7882 */ /* 0x000fe20000000000 */
[----:B------:R-:W-:Y:S02]  /*8eb0*/  WARPGROUP.DEPBAR.LE gsb0, 0x0 ;  /* 0x00008000000079c5 */ /* 0x000fe40000010000 */
[-CC-:B------:R-:W-:Y:S01]  /*8ec0*/  FFMA.FTZ R152, R170, R209.reuse, -R206.reuse ;  /* 0x000000d1aa987223 */ /* 0x180fe200000108ce */
[----:B------:R-:W-:Y:S01]  /*8ed0*/  FFMA.FTZ R153, R171, R209, -R206 ;  /* 0x000000d1ab997223 */ /* 0x000fe200000108ce */
[----:B------:R-:W-:-:S04]  /*8ee0*/  FADD.FTZ R154, R161, R166 ;  /* 0x000000a6a19a7221 */ /* 0x000fc80000010000 */
[----:B------:R-:W1:Y:S01]  /*8ef0*/  MUFU.EX2 R152, R152 ;  /* 0x0000009800987308 */ /* 0x000e620000000800 */
[----:B------:R-:W-:Y:S01]  /*8f00*/  FADD.FTZ R154, R156, R154 ;  /* 0x0000009a9c9a7221 */ /* 0x000fe20000010000 */
[----:B------:R-:W-:-:S03]  /*8f10*/  F2FP.F16.F32.PACK_AB R156, R169, R168 ;  /* 0x000000a8a99c723e */ /* 0x000fc600000000ff */
[----:B------:R-:W-:-:S03]  /*8f20*/  FADD.FTZ R154, R168, R154 ;  /* 0x0000009aa89a7221 */ /* 0x000fc60000010000 */
[----:B------:R-:W2:Y:S01]  /*8f30*/  MUFU.EX2 R153, R153 ;  /* 0x0000009900997308 */ /* 0x000ea20000000800 */
[----:B------:R-:W-:Y:S01]  /*8f40*/  FADD.FTZ R169, R169, R154 ;  /* 0x0000009aa9a97221 */ /* 0x000fe20000010000 */
[----:B------:R-:W-:-:S03]  /*8f50*/  FADD.FTZ R154, R163, R200 ;  /* 0x000000c8a39a7221 */ /* 0x000fc60000010000 */
[----:B------:R-:W-:Y:S01]  /*8f60*/  FADD.FTZ R172, R172, R169 ;  /* 0x000000a9acac7221 */ /* 0x000fe20000010000 */
[----:B-1----:R-:W-:-:S03]  /*8f70*/  FADD.FTZ R154, R152, R154 ;  /* 0x0000009a989a7221 */ /* 0x002fc60000010000 */
[----:B------:R-:W-:-:S04]  /*8f80*/  FADD.FTZ R172, R173, R172 ;  /* 0x000000acadac7221 */ /* 0x000fc80000010000 */
[----:B------:R-:W-:Y:S01]  /*8f90*/  FADD.FTZ R172, R176, R172 ;  /* 0x000000acb0ac7221 */ /* 0x000fe20000010000 */
[C---:B--2---:R-:W-:Y:S01]  /*8fa0*/  F2FP.F16.F32.PACK_AB R157, R153.reuse, R152 ;  /* 0x00000098999d723e */ /* 0x044fe200000000ff */
[----:B------:R-:W-:Y:S01]  /*8fb0*/  FADD.FTZ R166, R153, R154 ;  /* 0x0000009a99a67221 */ /* 0x000fe20000010000 */
[----:B------:R-:W-:Y:S01]  /*8fc0*/  F2FP.F16.F32.PACK_AB R152, R185, R184 ;  /* 0x000000b8b998723e */ /* 0x000fe200000000ff */
[----:B------:R-:W-:Y:S01]  /*8fd0*/  FADD.FTZ R172, R177, R172 ;  /* 0x000000acb1ac7221 */ /* 0x000fe20000010000 */
[----:B------:R-:W-:Y:S01]  /*8fe0*/  WARPGROUP.ARRIVE ;  /* 0x00000000000079c5 */ /* 0x000fe20000000000 */
[----:B------:R-:W-:Y:S01]  /*8ff0*/  F2FP.F16.F32.PACK_AB R154, R189, R188 ;  /* 0x000000bcbd9a723e */ /* 0x000fe200000000ff */
[----:B------:R-:W-:Y:S01]  /*9000*/  FADD.FTZ R166, R167, R166 ;  /* 0x000000a6a7a67221 */ /* 0x000fe20000010000 */
[----:B------:R-:W-:-:S03]  /*9010*/  FADD.FTZ R172, R180, R172 ;  /* 0x000000acb4ac7221 */ /* 0x000fc60000010000 */
[----:B------:R-:W-:Y:S01]  /*9020*/  HGMMA.64x256x16.F32 R24, R156, gdesc[UR8].tnspB, R24, gsb0 ;  /* 0x43e000089c187df0 */ /* 0x000fe20008000818 */
[----:B------:R-:W-:Y:S01]  /*9030*/  UIADD3 UR10, UR4, 0x180, URZ ;  /* 0x00000180040a7890 */ /* 0x000fe2000fffe03f */
[----:B------:R-:W-:Y:S01]  /*9040*/  FADD.FTZ R166, R0, R166 ;  /* 0x000000a600a67221 */ /* 0x000fe20000010000 */
[----:B------:R-:W-:Y:S01]  /*9050*/  UMOV UR11, 0x40000040 ;  /* 0x40000040000b7882 */ /* 0x000fe20000000000 */
[----:B------:R-:W-:-:S04]  /*9060*/  FADD.FTZ R172, R181, R172 ;  /* 0x000000acb5ac7221 */ /* 0x000fc80000010000 */
[----:B------:R-:W-:-:S04]  /*9070*/  FADD.FTZ R172, R184, R172 ;  /* 0x000000acb8ac7221 */ /* 0x000fc80000010000 */
[----:B------:R-:W-:-:S04]  /*9080*/  FADD.FTZ R172, R185, R172 ;  /* 0x000000acb9ac7221 */ /* 0x000fc80000010000 */
        /* <DEDUP_REMOVED lines=17> */
[----:B------:R-:W-:-:S06]  /*91a0*/  WARPGROUP.ARRIVE ;  /* 0x00000000000079c5 */ /* 0x000fcc0000000000 */
[----:B------:R-:W-:Y:S01]  /*91b0*/  HGMMA.64x256x16.F32 R24, R160, gdesc[UR8].tnspB, R24, gsb0 ;  /* 0x43e00008a0187df0 */ /* 0x000fe20008000818 */
[----:B------:R-:W-:Y:S01]  /*91c0*/  UIADD3 UR10, UR4, 0x200, URZ ;  /* 0x00000200040a7890 */ /* 0x000fe2000fffe03f */
[----:B------:R-:W-:Y:S01]  /*91d0*/  UMOV UR11, 0x40000040 ;  /* 0x40000040000b7882 */ /* 0x000fe20000000000 */
[----:B------:R-:W-:Y:S01]  /*91e0*/  UIADD3 UR4, UR4, 0x280, URZ ;  /* 0x0000028004047890 */ /* 0x000fe2000fffe03f */
[----:B------:R-:W-:Y:S02]  /*91f0*/  WARPGROUP.DEPBAR.LE gsb0, 0x0 ;  /* 0x00008000000079c5 */ /* 0x000fe40000010000 */
[-CC-:B------:R-:W-:Y:S01]  /*9200*/  FFMA.FTZ R160, R186, R209.reuse, -R206.reuse ;  /* 0x000000d1baa07223 */ /* 0x180fe200000108ce */
[-CC-:B------:R-:W-:Y:S01]  /*9210*/  FFMA.FTZ R161, R187, R209.reuse, -R206.reuse ;  /* 0x000000d1bba17223 */ /* 0x180fe200000108ce */
[-CC-:B------:R-:W-:Y:S01]  /*9220*/  FFMA.FTZ R162, R190, R209.reuse, -R206.reuse ;  /* 0x000000d1bea27223 */ /* 0x180fe200000108ce */
[----:B------:R-:W-:-:S03]  /*9230*/  FFMA.FTZ R163, R191, R209, -R206 ;  /* 0x000000d1bfa37223 */ /* 0x000fc600000108ce */
[----:B------:R-:W1:Y:S08]  /*9240*/  MUFU.EX2 R160, R160 ;  /* 0x000000a000a07308 */ /* 0x000e700000000800 */
[----:B------:R-:W2:Y:S08]  /*9250*/  MUFU.EX2 R161, R161 ;  /* 0x000000a100a17308 */ /* 0x000eb00000000800 */
[----:B------:R-:W3:Y:S01]  /*9260*/  MUFU.EX2 R162, R162 ;  /* 0x000000a200a27308 */ /* 0x000ee20000000800 */
[----:B-1----:R-:W-:-:S07]  /*9270*/  FADD.FTZ R158, R160, R158 ;  /* 0x0000009ea09e7221 */ /* 0x002fce0000010000 */
[----:B------:R-:W1:Y:S01]  /*9280*/  MUFU.EX2 R163, R163 ;  /* 0x000000a300a37308 */ /* 0x000e620000000800 */
[C---:B--2---:R-:W-:Y:S01]  /*9290*/  F2FP.F16.F32.PACK_AB R153, R161.reuse, R160 ;  /* 0x000000a0a199723e */ /* 0x044fe200000000ff */
[----:B------:R-:W-:-:S04]  /*92a0*/  FADD.FTZ R158, R161, R158 ;  /* 0x0000009ea19e7221 */ /* 0x000fc80000010000 */
[----:B---3--:R-:W-:Y:S01]  /*92b0*/  FADD.FTZ R158, R162, R158 ;  /* 0x0000009ea29e7221 */ /* 0x008fe20000010000 */
[----:B-1----:R-:W-:-:S03]  /*92c0*/  F2FP.F16.F32.PACK_AB R155, R163, R162 ;  /* 0x000000a2a39b723e */ /* 0x002fc600000000ff */
[----:B------:R-:W-:Y:S01]  /*92d0*/  FADD.FTZ R163, R163, R158 ;  /* 0x0000009ea3a37221 */ /* 0x000fe20000010000 */
[----:B------:R-:W-:-:S06]  /*92e0*/  WARPGROUP.ARRIVE ;  /* 0x00000000000079c5 */ /* 0x000fcc0000000000 */
        /* <DEDUP_REMOVED lines=11> */
[----:B------:R-:W-:-:S03]  /*93a0*/  FADD.FTZ R195, R195, R194 ;  /* 0x000000c2c3c37221 */ /* 0x000fc60000010000 */
[----:B------:R-:W-:Y:S01]  /*93b0*/  WARPGROUP.ARRIVE ;  /* 0x00000000000079c5 */ /* 0x000fe20000000000 */
[----:B------:R-:W-:-:S04]  /*93c0*/  FADD.FTZ R0, R198, R195 ;  /* 0x000000c3c6007221 */ /* 0x000fc80000010000 */
[----:B------:R-:W-:-:S08]  /*93d0*/  FADD.FTZ R0, R199, R0 ;  /* 0x00000000c7007221 */ /* 0x000fd00000010000 */
[----:B------:R-:W-:Y:S03]  /*93e0*/  HGMMA.64x256x16.F32 R24, R152, gdesc[UR8].tnspB, R24, gsb0 ;  /* 0x43e0000898187df0 */ /* 0x000fe60008000818 */
[----:B------:R-:W-:Y:S02]  /*93f0*/  WARPGROUP.DEPBAR.LE gsb0, 0x0 ;  /* 0x00008000000079c5 */ /* 0x000fe40000010000 */
[----:B------:R1:W-:Y:S02]  /*9400*/  @!P1 SYNCS.ARRIVE.TRANS64.RED.A1T0 RZ, [R12+URZ], RZ ;  /* 0x000000ff0cff99a7 */ /* 0x0003e4000810043f */
[----:B-1----:R-:W-:-:S04]  /*9410*/  FADD.FTZ R12, R196, R193 ;  /* 0x000000c1c40c7221 */ /* 0x002fc80000010000 */
[----:B------:R-:W-:Y:S01]  /*9420*/  FADD.FTZ R12, R197, R12 ;  /* 0x0000000cc50c7221 */ /* 0x000fe20000010000 */
[----:B0-----:R-:W-:Y:S06]  /*9430*/  @P2 BRA `(.L_x_5374) ;  /* 0xffffffdc00482947 */ /* 0x001fec000383ffff */
.L_x_5365:
[----:B------:R-:W2:Y:S01]  /*9440*/  LDL.LU R152, [R1+0x24] ;  /* 0x0000240001987983 */ /* 0x000ea20000300800 */
[----:B------:R-:W-:Y:S01]  /*9450*/  UIADD3 UR36, UR36, 0x1, URZ ;  /* 0x0000000124247890 */ /* 0x000fe2000fffe03f */
[----:B------:R0:W-:Y:S06]  /*9460*/  BAR.ARV R165, 0x100 ;  /* 0x000400a50000751d */ /* 0x0001ec0000002000 */
[----:B------:R-:W-:Y:S02]  /*9470*/  UISETP.NE.AND UP0, UPT, UR36, 0x2, UPT ;  /* 0x000000022400788c */ /* 0x000fe4000bf05270 */
[----:B------:R-:W-:Y:S06]  /*9480*/  BAR.ARV 0x8, 0x180 ;  /* 0x0206000000007b1d */ /* 0x000fec0000002000 */
[----:B------:R-:W-:Y:S01]  /*9490*/  USEL UR4, URZ, 0x1, UP0 ;  /* 0x000000013f047887 */ /* 0x000fe20008000000 */
[----:B------:R-:W-:Y:S01]  /*94a0*/  PLOP3.LUT P0, PT, PT, PT, PT, 0x8, 0x0 ;  /* 0x000000000000781c */ /* 0x000fe20003f0e170 */
[----:B------:R-:W1:Y:S01]  /*94b0*/  SHFL.BFLY PT, R3, R12, 0x2, 0x1f ;  /* 0x0c401f000c037f89 */ /* 0x000e6200000e0000 */
[----:B------:R-:W-:-:S02]  /*94c0*/  USEL UR36, UR36, URZ, UP0 ;  /* 0x0000003f24247287 */ /* 0x000fc40008000000 */
[----:B------:R-:W-:Y:S01]  /*94d0*/  ULOP3.LUT UR37, UR37, UR4, URZ, 0x3c, !UPT ;  /* 0x0000000425257292 */ /* 0x000fe2000f8e3c3f */
[----:B------:R-:W3:Y:S01]  /*94e0*/  SHFL.BFLY PT, R5, R0, 0x2, 0x1f ;  /* 0x0c401f0000057f89 */ /* 0x000ee200000e0000 */
[----:B-1----:R-:W-:Y:S01]  /*94f0*/  FADD.FTZ R3, R3, R12 ;  /* 0x0000000c03037221 */ /* 0x002fe20000010000 */
[----:B---3--:R-:W-:-:S04]  /*9500*/  FADD.FTZ R5, R5, R0 ;  /* 0x0000000005057221 */ /* 0x008fc80000010000 */
[----:B------:R-:W1:Y:S01]  /*9510*/  SHFL.BFLY PT, R2, R3, 0x1, 0x1f ;  /* 0x0c201f0003027f89 */ /* 0x000e6200000e0000 */
[----:B------:R-:W-:-:S03]  /*9520*/  IMAD.MOV.U32 R0, RZ, RZ, RZ ;  /* 0x000000ffff007224 */ /* 0x000fc600078e00ff */
[----:B------:R-:W3:Y:S01]  /*9530*/  SHFL.BFLY PT, R4, R5, 0x1, 0x1f ;  /* 0x0c201f0005047f89 */ /* 0x000ee200000e0000 */
[----:B-1----:R-:W-:Y:S01]  /*9540*/  FADD.FTZ R6, R3, R2 ;  /* 0x0000000203067221 */ /* 0x002fe20000010000 */
[----:B------:R-:W-:Y:S02]  /*9550*/  IMAD.MOV.U32 R2, RZ, RZ, RZ ;  /* 0x000000ffff027224 */ /* 0x000fe400078e00ff */
[----:B------:R-:W-:Y:S02]  /*9560*/  IMAD.MOV.U32 R3, RZ, RZ, -0x800000 ;  /* 0xff800000ff037424 */ /* 0x000fe400078e00ff */
[----:B---3--:R-:W-:Y:S01]  /*9570*/  FADD.FTZ R7, R5, R4 ;  /* 0x0000000405077221 */ /* 0x008fe20000010000 */
[----:B------:R-:W-:-:S04]  /*9580*/  FSETP.NE.FTZ.AND P1, PT, R6, RZ, PT ;  /* 0x000000ff0600720b */ /* 0x000fc80003f35000 */
[----:B------:R-:W-:-:S09]  /*9590*/  FSETP.NE.FTZ.AND P2, PT, R7, RZ, PT ;  /* 0x000000ff0700720b */ /* 0x000fd20003f55000 */
[----:B------:R-:W1:Y:S08]  /*95a0*/  @P1 MUFU.LG2 R4, R6 ;  /* 0x0000000600041308 */ /* 0x000e700000000c00 */
[----:B------:R-:W3:Y:S08]  /*95b0*/  @P2 MUFU.LG2 R5, R7 ;  /* 0x0000000700052308 */ /* 0x000ef00000000c00 */
[----:B------:R4:W5:Y:S01]  /*95c0*/  @P1 MUFU.RCP R2, R6 ;  /* 0x0000000600021308 */ /* 0x0009620000001000 */
[----:B-1----:R-:W-:-:S07]  /*95d0*/  @P1 FMUL.FTZ R4, R4, 0.69314718246459960938 ;  /* 0x3f31721804041820 */ /* 0x002fce0000410000 */
[----:B------:R-:W1:Y:S01]  /*95e0*/  @P2 MUFU.RCP R0, R7 ;  /* 0x0000000700002308 */ /* 0x000e620000001000 */
[C---:B----4-:R-:W-:Y:S01]  /*95f0*/  @P1 FMUL.FTZ R6, R209.reuse, 0.69314718246459960938 ;  /* 0x3f317218d1061820 */ /* 0x050fe20000410000 */
[----:B------:R-:W-:Y:S01]  /*9600*/  @P2 FMUL.FTZ R209, R209, 0.69314718246459960938 ;  /* 0x3f317218d1d12820 */ /* 0x000fe20000410000 */
[----:B---3--:R-:W-:Y:S02]  /*9610*/  @P2 FMUL.FTZ R5, R5, 0.69314718246459960938 ;  /* 0x3f31721805052820 */ /* 0x008fe40000410000 */
[----:B------:R-:W-:Y:S01]  /*9620*/  @P1 FFMA.FTZ R3, R6, R13, R4 ;  /* 0x0000000d06031223 */ /* 0x000fe20000010004 */
        /* <DEDUP_REMOVED lines=132> */
.L_x_5343:
[----:B------:R-:W1:Y:S01]  /*9e70*/  S2R R5, SR_CgaCtaId ;  /* 0x0000000000057919 */ /* 0x000e620000008800 */
[----:B------:R-:W-:Y:S01]  /*9e80*/  MOV R0, 0x400 ;  /* 0x0000040000007802 */ /* 0x000fe20000000f00 */
[----:B------:R-:W-:Y:S01]  /*9e90*/  BSSY B0, `(.L_x_5375) ;  /* 0x000046c000007945 */ /* 0x000fe20003800000 */
[----:B------:R-:W-:Y:S02]  /*9ea0*/  BAR.SYNC.DEFER_BLOCKING 0x5, 0x180 ;  /* 0x0146000000007b1d */ /* 0x000fe40000010000 */
[----:B-1----:R-:W-:-:S05]  /*9eb0*/  LEA R0, R5, R0, 0x18 ;  /* 0x0000000005007211 */ /* 0x002fca00078ec0ff */
[----:B------:R1:W2:Y:S01]  /*9ec0*/  LDS.128 R4, [R0+0x324d0] ;  /* 0x0324d00000047984 */ /* 0x0002a20000000c00 */
[----:B------:R-:W-:Y:S06]  /*9ed0*/  BAR.ARV 0x4, 0x180 ;  /* 0x0106000000007b1d */ /* 0x000fec0000002000 */
[----:B------:R-:W-:Y:S05]  /*9ee0*/  @P0 BRA `(.L_x_5376) ;  /* 0x0000003800040947 */ /* 0x000fea0003800000 */
[----:B------:R-:W0:Y:S01]  /*9ef0*/  LDL R8, [R1+0x80] ;  /* 0x0000800001087983 */ /* 0x000e220000100800 */
[----:B------:R-:W3:Y:S01]  /*9f00*/  S2R R9, SR_SWINHI ;  /* 0x0000000000097919 */ /* 0x000ee20000002f00 */
[----:B------:R-:W-:Y:S01]  /*9f10*/  F2FP.F16.F32.PACK_AB R10, R29, R28 ;  /* 0x0000001c1d0a723e */ /* 0x000fe200000000ff */
[----:B------:R-:W-:Y:S01]  /*9f20*/  ULDC.64 UR4, c[0x0][0xd08] ;  /* 0x0003420000047ab9 */ /* 0x000fe20000000a00 */
[----:B------:R-:W-:Y:S01]  /*9f30*/  F2FP.F16.F32.PACK_AB R11, R31, R30 ;  /* 0x0000001e1f0b723e */ /* 0x000fe200000000ff */
[----:B------:R-:W4:Y:S01]  /*9f40*/  LDL R160, [R1+0x20] ;  /* 0x0000200001a07983 */ /* 0x000f220000100800 */
[----:B------:R-:W-:Y:S02]  /*9f50*/  MOV R16, R0 ;  /* 0x0000000000107202 */ /* 0x000fe40000000f00 */
[----:B---3--:R-:W-:Y:S02]  /*9f60*/  MOV R17, R9 ;  /* 0x0000000900117202 */ /* 0x008fe40000000f00 */
[----:B------:R-:W-:-:S02]  /*9f70*/  F2FP.F16.F32.PACK_AB R14, R37, R36 ;  /* 0x00000024250e723e */ /* 0x000fc400000000ff */
[----:B------:R-:W-:Y:S01]  /*9f80*/  F2FP.F16.F32.PACK_AB R15, R39, R38 ;  /* 0x00000026270f723e */ /* 0x000fe200000000ff */
[----:B------:R-:W-:Y:S01]  /*9f90*/  BAR.SYNC.DEFER_BLOCKING 0x1, 0x100 ;  /* 0x0044000000007b1d */ /* 0x000fe20000010000 */
[----:B0-----:R-:W-:-:S03]  /*9fa0*/  IMAD.WIDE R152, R8, 0x2, R16 ;  /* 0x0000000208987825 */ /* 0x001fc600078e0210 */
[C---:B------:R-:W-:Y:S02]  /*9fb0*/  IADD3 R13, P0, R152.reuse, 0x20, RZ ;  /* 0x00000020980d7810 */ /* 0x040fe40007f1e0ff */
[C---:B------:R-:W-:Y:S02]  /*9fc0*/  LOP3.LUT R9, R152.reuse, 0x380, RZ, 0xc0, !PT ;  /* 0x0000038098097812 */ /* 0x040fe400078ec0ff */
[----:B------:R-:W-:Y:S02]  /*9fd0*/  LOP3.LUT R12, R13, 0x380, RZ, 0xc0, !PT ;  /* 0x000003800d0c7812 */ /* 0x000fe400078ec0ff */
[----:B------:R-:W-:Y:S02]  /*9fe0*/  IADD3 R23, P1, R152, 0x40, RZ ;  /* 0x0000004098177810 */ /* 0x000fe40007f3e0ff */
[----:B------:R-:W-:Y:S02]  /*9ff0*/  SHF.R.U64 R9, R9, 0x3, RZ ;  /* 0x0000000309097819 */ /* 0x000fe400000012ff */
[----:B------:R-:W-:-:S02]  /*a000*/  SHF.R.U64 R12, R12, 0x3, RZ ;  /* 0x000000030c0c7819 */ /* 0x000fc400000012ff */
[----:B------:R-:W-:Y:S02]  /*a010*/  LOP3.LUT R22, R23, 0x380, RZ, 0xc0, !PT ;  /* 0x0000038017167812 */ /* 0x000fe400078ec0ff */
[----:B------:R-:W-:Y:S01]  /*a020*/  LOP3.LUT R8, R9, R152, RZ, 0x3c, !PT ;  /* 0x0000009809087212 */ /* 0x000fe200078e3cff */
[--C-:B------:R-:W-:Y:S01]  /*a030*/  IMAD.MOV.U32 R9, RZ, RZ, R153.reuse ;  /* 0x000000ffff097224 */ /* 0x100fe200078e0099 */
[----:B------:R-:W-:Y:S01]  /*a040*/  LOP3.LUT R12, R12, R13, RZ, 0x3c, !PT ;  /* 0x0000000d0c0c7212 */ /* 0x000fe200078e3cff */
[----:B------:R-:W-:Y:S01]  /*a050*/  IMAD.X R13, RZ, RZ, R153, P0 ;  /* 0x000000ffff0d7224 */ /* 0x000fe200000e0699 */
[----:B------:R-:W-:Y:S02]  /*a060*/  SHF.R.U64 R22, R22, 0x3, RZ ;  /* 0x0000000316167819 */ /* 0x000fe400000012ff */
[----:B------:R-:W-:Y:S02]  /*a070*/  IADD3 R21, P0, R152, 0x60, RZ ;  /* 0x0000006098157810 */ /* 0x000fe40007f1e0ff */
[----:B--2---:R-:W-:-:S02]  /*a080*/  MOV R4, R8 ;  /* 0x0000000800047202 */ /* 0x004fc40000000f00 */
[----:B------:R-:W-:Y:S02]  /*a090*/  F2FP.F16.F32.PACK_AB R8, R25, R24 ;  /* 0x000000181908723e */ /* 0x000fe400000000ff */
[----:B------:R-:W-:Y:S02]  /*a0a0*/  F2FP.F16.F32.PACK_AB R9, R27, R26 ;  /* 0x0000001a1b09723e */ /* 0x000fe400000000ff */
[----:B------:R-:W-:Y:S01]  /*a0b0*/  LOP3.LUT R22, R22, R23, RZ, 0x3c, !PT ;  /* 0x0000001716167212 */ /* 0x000fe200078e3cff */
[----:B------:R-:W-:Y:S01]  /*a0c0*/  IMAD.X R23, RZ, RZ, R153, P1 ;  /* 0x000000ffff177224 */ /* 0x000fe200008e0699 */
[----:B------:R-:W-:Y:S02]  /*a0d0*/  LOP3.LUT R20, R21, 0x380, RZ, 0xc0, !PT ;  /* 0x0000038015147812 */ /* 0x000fe400078ec0ff */
[----:B------:R-:W-:Y:S01]  /*a0e0*/  IADD3 R155, P1, R152, 0x4000, RZ ;  /* 0x00004000989b7810 */ /* 0x000fe20007f3e0ff */
[----:B------:R0:W-:Y:S01]  /*a0f0*/  STSM.16.M88.4 [R4], R8 ;  /* 0x0000000804007844 */ /* 0x0001e20000000200 */
[----:B------:R-:W-:-:S02]  /*a100*/  SHF.R.U64 R20, R20, 0x3, RZ ;  /* 0x0000000314147819 */ /* 0x000fc400000012ff */
[----:B------:R-:W-:Y:S02]  /*a110*/  MOV R154, R12 ;  /* 0x0000000c009a7202 */ /* 0x000fe40000000f00 */
[----:B------:R-:W-:Y:S01]  /*a120*/  LOP3.LUT R20, R20, R21, RZ, 0x3c, !PT ;  /* 0x0000001514147212 */ /* 0x000fe200078e3cff */
[----:B------:R-:W-:Y:S01]  /*a130*/  IMAD.X R21, RZ, RZ, R153, P0 ;  /* 0x000000ffff157224 */ /* 0x000fe200000e0699 */
[----:B------:R-:W-:Y:S02]  /*a140*/  F2FP.F16.F32.PACK_AB R12, R33, R32 ;  /* 0x00000020210c723e */ /* 0x000fe400000000ff */
[----:B------:R-:W-:Y:S02]  /*a150*/  F2FP.F16.F32.PACK_AB R13, R35, R34 ;  /* 0x00000022230d723e */ /* 0x000fe400000000ff */
[----:B0-----:R-:W-:Y:S02]  /*a160*/  MOV R4, R22 ;  /* 0x0000001600047202 */ /* 0x001fe40000000f00 */
[----:B------:R-:W-:-:S02]  /*a170*/  LOP3.LUT R22, R155, 0x380, RZ, 0xc0, !PT ;  /* 0x000003809b167812 */ /* 0x000fc400078ec0ff */
[----:B------:R-:W-:Y:S02]  /*a180*/  IADD3 R157, P0, R152, 0x4020, RZ ;  /* 0x00004020989d7810 */ /* 0x000fe40007f1e0ff */
[----:B------:R-:W-:Y:S01]  /*a190*/  SHF.R.U64 R22, R22, 0x3, RZ ;  /* 0x0000000316167819 */ /* 0x000fe200000012ff */
[----:B------:R0:W-:Y:S01]  /*a1a0*/  STSM.16.M88.4 [R154], R12 ;  /* 0x0000000c9a007844 */ /* 0x0001e20000000200 */
[----:B------:R-:W-:Y:S02]  /*a1b0*/  F2FP.F16.F32.PACK_AB R8, R41, R40 ;  /* 0x000000282908723e */ /* 0x000fe400000000ff */
[----:B------:R-:W-:Y:S01]  /*a1c0*/  LOP3.LUT R22, R22, R155, RZ, 0x3c, !PT ;  /* 0x0000009b16167212 */ /* 0x000fe200078e3cff */
[----:B------:R-:W-:Y:S01]  /*a1d0*/  IMAD.X R23, RZ, RZ, R153, P1 ;  /* 0x000000ffff177224 */ /* 0x000fe200008e0699 */
[----:B------:R-:W-:Y:S02]  /*a1e0*/  F2FP.F16.F32.PACK_AB R9, R43, R42 ;  /* 0x0000002a2b09723e */ /* 0x000fe400000000ff */
[----:B------:R-:W-:-:S02]  /*a1f0*/  F2FP.F16.F32.PACK_AB R10, R45, R44 ;  /* 0x0000002c2d0a723e */ /* 0x000fc400000000ff */
[----:B------:R-:W-:Y:S02]  /*a200*/  F2FP.F16.F32.PACK_AB R11, R47, R46 ;  /* 0x0000002e2f0b723e */ /* 0x000fe400000000ff */
[----:B------:R-:W-:Y:S02]  /*a210*/  MOV R155, R20 ;  /* 0x00000014009b7202 */ /* 0x000fe40000000f00 */
[----:B------:R-:W-:Y:S02]  /*a220*/  LOP3.LUT R20, R157, 0x380, RZ, 0xc0, !PT ;  /* 0x000003809d147812 */ /* 0x000fe400078ec0ff */
[----:B0-----:R-:W-:Y:S02]  /*a230*/  F2FP.F16.F32.PACK_AB R12, R49, R48 ;  /* 0x00000030310c723e */ /* 0x001fe400000000ff */
[----:B------:R-:W-:Y:S02]  /*a240*/  F2FP.F16.F32.PACK_AB R13, R51, R50 ;  /* 0x00000032330d723e */ /* 0x000fe400000000ff */
[----:B------:R-:W-:-:S02]  /*a250*/  F2FP.F16.F32.PACK_AB R14, R53, R52 ;  /* 0x00000034350e723e */ /* 0x000fc400000000ff */
[----:B------:R-:W-:Y:S01]  /*a260*/  F2FP.F16.F32.PACK_AB R15, R55, R54 ;  /* 0x00000036370f723e */ /* 0x000fe200000000ff */
[----:B------:R0:W-:Y:S01]  /*a270*/  STSM.16.M88.4 [R4], R8 ;  /* 0x0000000804007844 */ /* 0x0001e20000000200 */
[----:B------:R-:W-:Y:S02]  /*a280*/  SHF.R.U64 R20, R20, 0x3, RZ ;  /* 0x0000000314147819 */ /* 0x000fe400000012ff */
[----:B------:R-:W-:Y:S01]  /*a290*/  MOV R154, R22 ;  /* 0x00000016009a7202 */ /* 0x000fe20000000f00 */
[----:B------:R2:W-:Y:S01]  /*a2a0*/  STSM.16.M88.4 [R155], R12 ;  /* 0x0000000c9b007844 */ /* 0x0005e20000000200 */
[----:B------:R-:W-:Y:S01]  /*a2b0*/  LOP3.LUT R20, R20, R157, RZ, 0x3c, !PT ;  /* 0x0000009d14147212 */ /* 0x000fe200078e3cff */
[----:B------:R-:W-:Y:S01]  /*a2c0*/  IMAD.X R21, RZ, RZ, R153, P0 ;  /* 0x000000ffff157224 */ /* 0x000fe200000e0699 */
[C---:B------:R-:W-:Y:S02]  /*a2d0*/  IADD3 R157, P1, R152.reuse, 0x8060, RZ ;  /* 0x00008060989d7810 */ /* 0x040fe40007f3e0ff */
[----:B------:R-:W-:-:S02]  /*a2e0*/  IADD3 R158, P0, R152, 0xc040, RZ ;  /* 0x0000c040989e7810 */ /* 0x000fc40007f1e0ff */
[----:B0-----:R-:W-:Y:S02]  /*a2f0*/  F2FP.F16.F32.PACK_AB R8, R57, R56 ;  /* 0x000000383908723e */ /* 0x001fe400000000ff */
[----:B------:R-:W-:Y:S02]  /*a300*/  F2FP.F16.F32.PACK_AB R9, R59, R58 ;  /* 0x0000003a3b09723e */ /* 0x000fe400000000ff */
[----:B------:R-:W-:Y:S02]  /*a310*/  F2FP.F16.F32.PACK_AB R10, R61, R60 ;  /* 0x0000003c3d0a723e */ /* 0x000fe400000000ff */
[----:B------:R-:W-:Y:S02]  /*a320*/  F2FP.F16.F32.PACK_AB R11, R63, R62 ;  /* 0x0000003e3f0b723e */ /* 0x000fe400000000ff */
[----:B--2---:R-:W-:-:S03]  /*a330*/  IADD3 R13, P5, R152, 0x4040, RZ ;  /* 0x00004040980d7810 */ /* 0x004fc60007fbe0ff */
[----:B------:R0:W-:Y:S01]  /*a340*/  STSM.16.M88.4 [R154], R8 ;  /* 0x000000089a007844 */ /* 0x0001e20000000200 */
[----:B------:R-:W-:Y:S02]  /*a350*/  LOP3.LUT R156, R157, 0x380, RZ, 0xc0, !PT ;  /* 0x000003809d9c7812 */ /* 0x000fe400078ec0ff */
[----:B------:R-:W-:Y:S02]  /*a360*/  MOV R4, R20 ;  /* 0x0000001400047202 */ /* 0x000fe40000000f00 */
[----:B------:R-:W-:Y:S02]  /*a370*/  IADD3 R15, P2, R152, 0x8000, RZ ;  /* 0x00008000980f7810 */ /* 0x000fe40007f5e0ff */
[----:B------:R-:W-:Y:S02]  /*a380*/  F2FP.F16.F32.PACK_AB R20, R65, R64 ;  /* 0x000000404114723e */ /* 0x000fe400000000ff */
[----:B------:R-:W-:Y:S02]  /*a390*/  LOP3.LUT R155, R158, 0x380, RZ, 0xc0, !PT ;  /* 0x000003809e9b7812 */ /* 0x000fe400078ec0ff */
[----:B------:R-:W-:-:S02]  /*a3a0*/  F2FP.F16.F32.PACK_AB R21, R67, R66 ;  /* 0x000000424315723e */ /* 0x000fc400000000ff */
[----:B0-----:R-:W-:Y:S02]  /*a3b0*/  LOP3.LUT R8, R13, 0x380, RZ, 0xc0, !PT ;  /* 0x000003800d087812 */ /* 0x001fe400078ec0ff */
[----:B------:R-:W-:Y:S02]  /*a3c0*/  IADD3 R11, P4, R152, 0x4060, RZ ;  /* 0x00004060980b7810 */ /* 0x000fe40007f9e0ff */
[----:B------:R-:W-:Y:S02]  /*a3d0*/  F2FP.F16.F32.PACK_AB R22, R69, R68 ;  /* 0x000000444516723e */ /* 0x000fe400000000ff */
[----:B------:R-:W-:Y:S02]  /*a3e0*/  F2FP.F16.F32.PACK_AB R23, R71, R70 ;  /* 0x000000464717723e */ /* 0x000fe400000000ff */
[----:B------:R-:W-:Y:S02]  /*a3f0*/  SHF.R.U64 R8, R8, 0x3, RZ ;  /* 0x0000000308087819 */ /* 0x000fe400000012ff */
[----:B------:R-:W-:Y:S01]  /*a400*/  LOP3.LUT R12, R11, 0x380, RZ, 0xc0, !PT ;  /* 0x000003800b0c7812 */ /* 0x000fe200078ec0ff */
[----:B------:R-:W-:Y:S01]  /*a410*/  IMAD.X R9, RZ, RZ, R153, P5 ;  /* 0x000000ffff097224 */ /* 0x000fe200028e0699 */
[----:B------:R-:W-:-:S02]  /*a420*/  SHF.R.U64 R156, R156, 0x3, RZ ;  /* 0x000000039c9c7819 */ /* 0x000fc400000012ff */
[----:B------:R-:W-:Y:S01]  /*a430*/  LOP3.LUT R10, R15, 0x380, RZ, 0xc0, !PT ;  /* 0x000003800f0a7812 */ /* 0x000fe200078ec0ff */
[----:B------:R0:W-:Y:S01]  /*a440*/  STSM.16.M88.4 [R4], R20 ;  /* 0x0000001404007844 */ /* 0x0001e20000000200 */
[----:B------:R-:W-:Y:S02]  /*a450*/  SHF.R.U64 R155, R155, 0x3, RZ ;  /* 0x000000039b9b7819 */ /* 0x000fe400000012ff */
[----:B------:R-:W-:Y:S02]  /*a460*/  LOP3.LUT R8, R8, R13, RZ, 0x3c, !PT ;  /* 0x0000000d08087212 */ /* 0x000fe400078e3cff */
[----:B------:R-:W-:Y:S02]  /*a470*/  SHF.R.U64 R12, R12, 0x3, RZ ;  /* 0x000000030c0c7819 */ /* 0x000fe400000012ff */
[----:B------:R-:W-:Y:S02]  /*a480*/  IADD3 R159, P3, R152, 0x8020, RZ ;  /* 0x00008020989f7810 */ /* 0x000fe40007f7e0ff */
[----:B------:R-:W-:Y:S01]  /*a490*/  LOP3.LUT R156, R156, R157, RZ, 0x3c, !PT ;  /* 0x0000009d9c9c7212 */ /* 0x000fe200078e3cff */
[----:B------:R-:W-:Y:S01]  /*a4a0*/  IMAD.X R13, RZ, RZ, R153, P4 ;  /* 0x000000ffff0d7224 */ /* 0x000fe200020e0699 */
[----:B------:R-:W-:-:S02]  /*a4b0*/  LOP3.LUT R154, R155, R158, RZ, 0x3c, !PT ;  /* 0x0000009e9b9a7212 */ /* 0x000fc400078e3cff */
[----:B------:R-:W-:Y:S01]  /*a4c0*/  LOP3.LUT R12, R12, R11, RZ, 0x3c, !PT ;  /* 0x0000000b0c0c7212 */ /* 0x000fe200078e3cff */
[----:B0-----:R-:W-:Y:S01]  /*a4d0*/  IMAD.X R21, RZ, RZ, R153, P2 ;  /* 0x000000ffff157224 */ /* 0x001fe200010e0699 */
[----:B------:R-:W-:Y:S02]  /*a4e0*/  SHF.R.U64 R20, R10, 0x3, RZ ;  /* 0x000000030a147819 */ /* 0x000fe400000012ff */
[----:B------:R-:W-:Y:S02]  /*a4f0*/  IADD3 R157, P2, R152, 0x8040, RZ ;  /* 0x00008040989d7810 */ /* 0x000fe40007f5e0ff */
[----:B------:R-:W-:Y:S02]  /*a500*/  MOV R22, R8 ;  /* 0x0000000800167202 */ /* 0x000fe40000000f00 */
[----:B------:R-:W-:Y:S02]  /*a510*/  LOP3.LUT R158, R159, 0x380, RZ, 0xc0, !PT ;  /* 0x000003809f9e7812 */ /* 0x000fe400078ec0ff */
[----:B------:R-:W-:-:S02]  /*a520*/  F2FP.F16.F32.PACK_AB R8, R73, R72 ;  /* 0x000000484908723e */ /* 0x000fc400000000ff */
[----:B------:R-:W-:Y:S02]  /*a530*/  F2FP.F16.F32.PACK_AB R9, R75, R74 ;  /* 0x0000004a4b09723e */ /* 0x000fe400000000ff */
[----:B------:R-:W-:Y:S02]  /*a540*/  F2FP.F16.F32.PACK_AB R10, R77, R76 ;  /* 0x0000004c4d0a723e */ /* 0x000fe400000000ff */
[----:B------:R-:W-:Y:S02]  /*a550*/  F2FP.F16.F32.PACK_AB R11, R79, R78 ;  /* 0x0000004e4f0b723e */ /* 0x000fe400000000ff */
[----:B------:R-:W-:Y:S02]  /*a560*/  LOP3.LUT R20, R20, R15, RZ, 0x3c, !PT ;  /* 0x0000000f14147212 */ /* 0x000fe400078e3cff */
[----:B------:R-:W-:Y:S01]  /*a570*/  LOP3.LUT R23, R157, 0x380, RZ, 0xc0, !PT ;  /* 0x000003809d177812 */ /* 0x000fe200078ec0ff */
[----:B------:R0:W-:Y:S01]  /*a580*/  STSM.16.M88.4 [R22], R8 ;  /* 0x0000000816007844 */ /* 0x0001e20000000200 */
[----:B------:R-:W-:-:S02]  /*a590*/  SHF.R.U64 R158, R158, 0x3, RZ ;  /* 0x000000039e9e7819 */ /* 0x000fc400000012ff */
[----:B------:R-:W-:Y:S02]  /*a5a0*/  MOV R155, R12 ;  /* 0x0000000c009b7202 */ /* 0x000fe40000000f00 */
[----:B------:R-:W-:Y:S02]  /*a5b0*/  F2FP.F16.F32.PACK_AB R12, R81, R80 ;  /* 0x00000050510c723e */ /* 0x000fe400000000ff */
[----:B------:R-:W-:Y:S02]  /*a5c0*/  F2FP.F16.F32.PACK_AB R13, R83, R82 ;  /* 0x00000052530d723e */ /* 0x000fe400000000ff */
[----:B------:R-:W-:Y:S02]  /*a5d0*/  F2FP.F16.F32.PACK_AB R14, R85, R84 ;  /* 0x00000054550e723e */ /* 0x000fe400000000ff */
[----:B------:R-:W-:Y:S02]  /*a5e0*/  F2FP.F16.F32.PACK_AB R15, R87, R86 ;  /* 0x00000056570f723e */ /* 0x000fe400000000ff */
[----:B------:R-:W-:-:S02]  /*a5f0*/  MOV R4, R20 ;  /* 0x0000001400047202 */ /* 0x000fc40000000f00 */
[----:B------:R-:W-:Y:S02]  /*a600*/  F2FP.F16.F32.PACK_AB R20, R89, R88 ;  /* 0x000000585914723e */ /* 0x000fe400000000ff */
[----:B0-----:R-:W-:Y:S02]  /*a610*/  SHF.R.U64 R8, R23, 0x3, RZ ;  /* 0x0000000317087819 */ /* 0x001fe400000012ff */
[----:B------:R-:W-:Y:S02]  /*a620*/  F2FP.F16.F32.PACK_AB R21, R91, R90 ;  /* 0x0000005a5b15723e */ /* 0x000fe400000000ff */
[----:B------:R-:W-:Y:S02]  /*a630*/  F2FP.F16.F32.PACK_AB R22, R93, R92 ;  /* 0x0000005c5d16723e */ /* 0x000fe400000000ff */
[----:B------:R-:W-:Y:S02]  /*a640*/  F2FP.F16.F32.PACK_AB R23, R95, R94 ;  /* 0x0000005e5f17723e */ /* 0x000fe400000000ff */
[----:B------:R-:W-:Y:S01]  /*a650*/  LOP3.LUT R158, R158, R159, RZ, 0x3c, !PT ;  /* 0x0000009f9e9e7212 */ /* 0x000fe200078e3cff */
[----:B------:R-:W-:Y:S01]  /*a660*/  IMAD.X R159, RZ, RZ, R153, P3 ;  /* 0x000000ffff9f7224 */ /* 0x000fe200018e0699 */
[----:B------:R0:W-:Y:S04]  /*a670*/  STSM.16.M88.4 [R155], R12 ;  /* 0x0000000c9b007844 */ /* 0x0001e80000000200 */
[----:B------:R2:W-:Y:S01]  /*a680*/  STSM.16.M88.4 [R4], R20 ;  /* 0x0000001404007844 */ /* 0x0005e20000000200 */
[----:B------:R-:W-:-:S02]  /*a690*/  MOV R158, R158 ;  /* 0x0000009e009e7202 */ /* 0x000fc40000000f00 */
[----:B0-----:R-:W-:Y:S01]  /*a6a0*/  LOP3.LUT R12, R8, R157, RZ, 0x3c, !PT ;  /* 0x0000009d080c7212 */ /* 0x001fe200078e3cff */
[--C-:B------:R-:W-:Y:S02]  /*a6b0*/  IMAD.X R157, RZ, RZ, R153.reuse, P1 ;  /* 0x000000ffff9d7224 */ /* 0x100fe400008e0699 */
[----:B------:R-:W-:Y:S01]  /*a6c0*/  IMAD.X R13, RZ, RZ, R153, P2 ;  /* 0x000000ffff0d7224 */ /* 0x000fe200010e0699 */
[C---:B--2---:R-:W-:Y:S02]  /*a6d0*/  IADD3 R23, P1, R152.reuse, 0xc020, RZ ;  /* 0x0000c02098177810 */ /* 0x044fe40007f3e0ff */
[----:B------:R-:W-:Y:S02]  /*a6e0*/  IADD3 R159, P2, R152, 0xc000, RZ ;  /* 0x0000c000989f7810 */ /* 0x000fe40007f5e0ff */
[----:B------:R-:W-:Y:S02]  /*a6f0*/  LOP3.LUT R22, R23, 0x380, RZ, 0xc0, !PT ;  /* 0x0000038017167812 */ /* 0x000fe400078ec0ff */
[----:B------:R-:W-:-:S02]  /*a700*/  LOP3.LUT R14, R159, 0x380, RZ, 0xc0, !PT ;  /* 0x000003809f0e7812 */ /* 0x000fc400078ec0ff */
[----:B------:R-:W-:Y:S02]  /*a710*/  SHF.R.U64 R22, R22, 0x3, RZ ;  /* 0x0000000316167819 */ /* 0x000fe400000012ff */
[----:B------:R-:W-:Y:S02]  /*a720*/  SHF.R.U64 R20, R14, 0x3, RZ ;  /* 0x000000030e147819 */ /* 0x000fe400000012ff */
[----:B------:R-:W-:Y:S01]  /*a730*/  LOP3.LUT R22, R22, R23, RZ, 0x3c, !PT ;  /* 0x0000001716167212 */ /* 0x000fe200078e3cff */
[--C-:B------:R-:W-:Y:S01]  /*a740*/  IMAD.X R23, RZ, RZ, R153.reuse, P1 ;  /* 0x000000ffff177224 */ /* 0x100fe200008e0699 */
[----:B------:R-:W-:Y:S01]  /*a750*/  F2FP.F16.F32.PACK_AB R8, R97, R96 ;  /* 0x000000606108723e */ /* 0x000fe200000000ff */
[----:B------:R-:W-:Y:S01]  /*a760*/  IMAD.X R21, RZ, RZ, R153, P2 ;  /* 0x000000ffff157224 */ /* 0x000fe200010e0699 */
[----:B------:R-:W-:Y:S02]  /*a770*/  F2FP.F16.F32.PACK_AB R9, R99, R98 ;  /* 0x000000626309723e */ /* 0x000fe400000000ff */
[----:B------:R-:W-:-:S02]  /*a780*/  F2FP.F16.F32.PACK_AB R10, R101, R100 ;  /* 0x00000064650a723e */ /* 0x000fc400000000ff */
[----:B------:R-:W-:Y:S02]  /*a790*/  F2FP.F16.F32.PACK_AB R11, R103, R102 ;  /* 0x00000066670b723e */ /* 0x000fe400000000ff */
[----:B------:R-:W-:Y:S02]  /*a7a0*/  LOP3.LUT R20, R20, R159, RZ, 0x3c, !PT ;  /* 0x0000009f14147212 */ /* 0x000fe400078e3cff */
[----:B------:R-:W-:Y:S01]  /*a7b0*/  IADD3 R152, P1, R152, 0xc060, RZ ;  /* 0x0000c06098987810 */ /* 0x000fe20007f3e0ff */
[----:B------:R0:W-:Y:S01]  /*a7c0*/  STSM.16.M88.4 [R158], R8 ;  /* 0x000000089e007844 */ /* 0x0001e20000000200 */
[----:B------:R-:W-:Y:S02]  /*a7d0*/  MOV R155, R12 ;  /* 0x0000000c009b7202 */ /* 0x000fe40000000f00 */
[----:B------:R-:W-:Y:S02]  /*a7e0*/  F2FP.F16.F32.PACK_AB R12, R105, R104 ;  /* 0x00000068690c723e */ /* 0x000fe400000000ff */
[----:B------:R-:W-:-:S02]  /*a7f0*/  F2FP.F16.F32.PACK_AB R13, R107, R106 ;  /* 0x0000006a6b0d723e */ /* 0x000fc400000000ff */
[----:B------:R-:W-:Y:S02]  /*a800*/  F2FP.F16.F32.PACK_AB R14, R109, R108 ;  /* 0x0000006c6d0e723e */ /* 0x000fe400000000ff */
[----:B------:R-:W-:Y:S02]  /*a810*/  F2FP.F16.F32.PACK_AB R15, R111, R110 ;  /* 0x0000006e6f0f723e */ /* 0x000fe400000000ff */
[----:B------:R-:W-:Y:S02]  /*a820*/  MOV R22, R22 ;  /* 0x0000001600167202 */ /* 0x000fe40000000f00 */
[----:B------:R-:W-:Y:S02]  /*a830*/  MOV R156, R156 ;  /* 0x0000009c009c7202 */ /* 0x000fe40000000f00 */
[----:B------:R-:W-:Y:S02]  /*a840*/  MOV R4, R20 ;  /* 0x0000001400047202 */ /* 0x000fe40000000f00 */
[----:B0-----:R-:W-:Y:S01]  /*a850*/  F2FP.F16.F32.PACK_AB R8, R113, R112 ;  /* 0x000000707108723e */ /* 0x001fe200000000ff */
[----:B------:R-:W0:Y:S01]  /*a860*/  LDC.64 R20, c[0x0][0xd00] ;  /* 0x00034000ff147b82 */ /* 0x000e220000000a00 */
[----:B------:R-:W-:-:S02]  /*a870*/  F2FP.F16.F32.PACK_AB R9, R115, R114 ;  /* 0x000000727309723e */ /* 0x000fc400000000ff */
[----:B------:R-:W-:Y:S02]  /*a880*/  F2FP.F16.F32.PACK_AB R10, R117, R116 ;  /* 0x00000074750a723e */ /* 0x000fe400000000ff */
[----:B------:R-:W-:Y:S02]  /*a890*/  F2FP.F16.F32.PACK_AB R11, R119, R118 ;  /* 0x00000076770b723e */ /* 0x000fe400000000ff */
[----:B------:R-:W-:Y:S01]  /*a8a0*/  LOP3.LUT R23, R152, 0x380, RZ, 0xc0, !PT ;  /* 0x0000038098177812 */ /* 0x000fe200078ec0ff */
[----:B------:R2:W-:Y:S03]  /*a8b0*/  STSM.16.M88.4 [R155], R12 ;  /* 0x0000000c9b007844 */ /* 0x0005e60000000200 */
[----:B------:R-:W-:Y:S01]  /*a8c0*/  SHF.R.U64 R23, R23, 0x3, RZ ;  /* 0x0000000317177819 */ /* 0x000fe200000012ff */
[----:B------:R3:W-:Y:S03]  /*a8d0*/  STSM.16.M88.4 [R156], R8 ;  /* 0x000000089c007844 */ /* 0x0007e60000000200 */
[----:B------:R-:W-:-:S02]  /*a8e0*/  LOP3.LUT R152, R23, R152, RZ, 0x3c, !PT ;  /* 0x0000009817987212 */ /* 0x000fc400078e3cff */
[----:B--2---:R-:W-:Y:S01]  /*a8f0*/  F2FP.F16.F32.PACK_AB R12, R121, R120 ;  /* 0x00000078790c723e */ /* 0x004fe200000000ff */
[--C-:B------:R-:W-:Y:S01]  /*a900*/  IMAD.X R155, RZ, RZ, R153.reuse, P0 ;  /* 0x000000ffff9b7224 */ /* 0x100fe200000e0699 */
[----:B------:R-:W-:Y:S02]  /*a910*/  F2FP.F16.F32.PACK_AB R13, R123, R122 ;  /* 0x0000007a7b0d723e */ /* 0x000fe400000000ff */
[----:B------:R-:W-:Y:S02]  /*a920*/  F2FP.F16.F32.PACK_AB R14, R125, R124 ;  /* 0x0000007c7d0e723e */ /* 0x000fe400000000ff */
[----:B------:R-:W-:Y:S01]  /*a930*/  F2FP.F16.F32.PACK_AB R15, R127, R126 ;  /* 0x0000007e7f0f723e */ /* 0x000fe200000000ff */
[----:B------:R-:W-:Y:S01]  /*a940*/  IMAD.X R153, RZ, RZ, R153, P1 ;  /* 0x000000ffff997224 */ /* 0x000fe200008e0699 */
[----:B---3--:R-:W-:Y:S02]  /*a950*/  F2FP.F16.F32.PACK_AB R8, R129, R128 ;  /* 0x000000808108723e */ /* 0x008fe400000000ff */
[----:B------:R-:W-:-:S02]  /*a960*/  F2FP.F16.F32.PACK_AB R9, R131, R130 ;  /* 0x000000828309723e */ /* 0x000fc400000000ff */
[----:B------:R-:W-:Y:S02]  /*a970*/  F2FP.F16.F32.PACK_AB R10, R133, R132 ;  /* 0x00000084850a723e */ /* 0x000fe400000000ff */
[----:B------:R-:W-:Y:S01]  /*a980*/  F2FP.F16.F32.PACK_AB R11, R135, R134 ;  /* 0x00000086870b723e */ /* 0x000fe200000000ff */
[----:B------:R2:W-:Y:S01]  /*a990*/  STSM.16.M88.4 [R4], R12 ;  /* 0x0000000c04007844 */ /* 0x0005e20000000200 */
[----:B------:R-:W-:Y:S02]  /*a9a0*/  MOV R154, R154 ;  /* 0x0000009a009a7202 */ /* 0x000fe40000000f00 */
[----:B------:R-:W-:Y:S01]  /*a9b0*/  MOV R152, R152 ;  /* 0x0000009800987202 */ /* 0x000fe20000000f00 */
[----:B------:R3:W-:Y:S01]  /*a9c0*/  STSM.16.M88.4 [R22], R8 ;  /* 0x0000000816007844 */ /* 0x0007e20000000200 */
[----:B--2---:R-:W-:Y:S02]  /*a9d0*/  F2FP.F16.F32.PACK_AB R12, R137, R136 ;  /* 0x00000088890c723e */ /* 0x004fe400000000ff */
[----:B------:R-:W-:-:S02]  /*a9e0*/  F2FP.F16.F32.PACK_AB R13, R139, R138 ;  /* 0x0000008a8b0d723e */ /* 0x000fc400000000ff */
[----:B------:R-:W-:Y:S02]  /*a9f0*/  F2FP.F16.F32.PACK_AB R14, R141, R140 ;  /* 0x0000008c8d0e723e */ /* 0x000fe400000000ff */
[----:B------:R-:W-:Y:S02]  /*aa00*/  F2FP.F16.F32.PACK_AB R15, R143, R142 ;  /* 0x0000008e8f0f723e */ /* 0x000fe400000000ff */
[----:B---3--:R-:W-:Y:S02]  /*aa10*/  F2FP.F16.F32.PACK_AB R8, R145, R144 ;  /* 0x000000909108723e */ /* 0x008fe400000000ff */
[----:B------:R-:W-:Y:S02]  /*aa20*/  F2FP.F16.F32.PACK_AB R9, R147, R146 ;  /* 0x000000929309723e */ /* 0x000fe400000000ff */
[----:B------:R-:W-:Y:S02]  /*aa30*/  F2FP.F16.F32.PACK_AB R10, R149, R148 ;  /* 0x00000094950a723e */ /* 0x000fe400000000ff */
[----:B------:R-:W-:Y:S01]  /*aa40*/  F2FP.F16.F32.PACK_AB R11, R151, R150 ;  /* 0x00000096970b723e */ /* 0x000fe200000000ff */
[----:B------:R2:W-:Y:S04]  /*aa50*/  STSM.16.M88.4 [R154], R12 ;  /* 0x0000000c9a007844 */ /* 0x0005e80000000200 */
[----:B------:R3:W-:Y:S01]  /*aa60*/  STSM.16.M88.4 [R152], R8 ;  /* 0x0000000898007844 */ /* 0x0007e20000000200 */
[----:B0-----:R-:W-:Y:S01]  /*aa70*/  ISETP.NE.U32.AND P0, PT, R20, RZ, PT ;  /* 0x000000ff1400720c */ /* 0x001fe20003f05070 */
[----:B------:R-:W-:-:S03]  /*aa80*/  IMAD.SHL.U32 R23, R211, 0x4, RZ ;  /* 0x00000004d3177824 */ /* 0x000fc600078e00ff */
[----:B------:R-:W-:Y:S02]  /*aa90*/  ISETP.NE.AND.EX P0, PT, R21, RZ, PT, P0 ;  /* 0x000000ff1500720c */ /* 0x000fe40003f05300 */
[----:B------:R-:W-:Y:S01]  /*aaa0*/  SHF.L.U64.HI R156, R211, 0x2, R216 ;  /* 0x00000002d39c7819 */ /* 0x000fe200000102d8 */
[----:B------:R-:W-:Y:S01]  /*aab0*/  IMAD.MOV.U32 R4, RZ, RZ, RZ ;  /* 0x000000ffff047224 */ /* 0x000fe200078e00ff */
[----:B------:R-:W-:Y:S01]  /*aac0*/  BAR.SYNC.DEFER_BLOCKING 0x1, 0x100 ;  /* 0x0044000000007b1d */ /* 0x000fe20000010000 */
[----:B--2---:R-:W-:-:S07]  /*aad0*/  IADD3 R12, P1, R23, R20, RZ ;  /* 0x00000014170c7210 */ /* 0x004fce0007f3e0ff */
[----:B---3--:R-:W0:Y:S01]  /*aae0*/  LDC R10, c[0x0][0xbd4] ;  /* 0x0002f500ff0a7b82 */ /* 0x008e220000000800 */
[----:B------:R-:W-:Y:S02]  /*aaf0*/  IMAD.X R13, R156, 0x1, R21, P1 ;  /* 0x000000019c0d7824 */ /* 0x000fe400008e0615 */
[----:B------:R-:W-:-:S05]  /*ab00*/  IMAD.MOV.U32 R153, RZ, RZ, 0xab8 ;  /* 0x00000ab8ff997424 */ /* 0x000fca00078e00ff */
[----:B------:R-:W2:Y:S01]  /*ab10*/  LDC R152, c[0x0][0xce8] ;  /* 0x00033a00ff987b82 */ /* 0x000ea20000000800 */
[----:B------:R-:W3:Y:S01]  /*ab20*/  @P0 LDG.E R4, desc[UR38][R12.64] ;  /* 0x000000260c040981 */ /* 0x000ee2000c1e1900 */
[----:B------:R-:W-:-:S04]  /*ab30*/  ISETP.NE.U32.AND P1, PT, RZ, UR4, PT ;  /* 0x00000004ff007c0c */ /* 0x000fc8000bf25070 */
[----:B------:R-:W-:-:S13]  /*ab40*/  ISETP.NE.AND.EX P1, PT, RZ, UR5, PT, P1 ;  /* 0x00000005ff007c0c */ /* 0x000fda000bf25310 */
[----:B------:R-:W-:-:S04]  /*ab50*/  @P1 IADD3 R8, P2, R23, UR4, RZ ;  /* 0x0000000417081c10 */ /* 0x000fc8000ff5e0ff */
[----:B------:R-:W-:Y:S02]  /*ab60*/  @P1 IADD3.X R9, R156, UR5, RZ, P2, !PT ;  /* 0x000000059c091c10 */ /* 0x000fe400097fe4ff */
[----:B------:R-:W-:Y:S01]  /*ab70*/  ISETP.NE.AND P2, PT, R213, RZ, PT ;  /* 0x000000ffd500720c */ /* 0x000fe20003f45270 */
[----:B------:R-:W-:-:S03]  /*ab80*/  ULDC UR4, c[0x0][0xb88] ;  /* 0x0002e20000047ab9 */ /* 0x000fc60000000800 */
[----:B0-----:R-:W-:Y:S01]  /*ab90*/  SEL R10, R213, R10, P2 ;  /* 0x0000000ad50a7207 */ /* 0x001fe20001000000 */
[----:B------:R-:W-:-:S03]  /*aba0*/  IMAD.U32 R23, RZ, RZ, UR4 ;  /* 0x00000004ff177e24 */ /* 0x000fc6000f8e00ff */
[----:B------:R-:W-:-:S03]  /*abb0*/  ISETP.GT.AND P3, PT, R10, 0x1, PT ;  /* 0x000000010a00780c */ /* 0x000fc60003f64270 */
[----:B------:R0:W5:Y:S01]  /*abc0*/  @P1 LDG.E R23, desc[UR38][R8.64] ;  /* 0x0000002608171981 */ /* 0x000162000c1e1900 */
[----:B------:R-:W-:-:S04]  /*abd0*/  SEL R153, R153, 0xa78, P3 ;  /* 0x00000a7899997807 */ /* 0x000fc80001800000 */
[----:B------:R-:W1:Y:S08]  /*abe0*/  LDC.64 R10, c[0x0][R153+0x218] ;  /* 0x00008600990a7b82 */ /* 0x000e700000000a00 */
[----:B0-----:R-:W0:Y:S01]  /*abf0*/  LDC.64 R8, c[0x0][R153+0x220] ;  /* 0x0000880099087b82 */ /* 0x001e220000000a00 */
[----:B------:R-:W-:Y:S02]  /*ac00*/  ISETP.NE.U32.AND P2, PT, R20, RZ, PT ;  /* 0x000000ff1400720c */ /* 0x000fe40003f45070 */
[----:B--2---:R-:W-:-:S02]  /*ac10*/  ISETP.NE.AND P4, PT, R152, 0x1, PT ;  /* 0x000000019800780c */ /* 0x004fc40003f85270 */
[----:B------:R-:W-:-:S04]  /*ac20*/  ISETP.NE.AND.EX P2, PT, R21, RZ, PT, P2 ;  /* 0x000000ff1500720c */ /* 0x000fc80003f45320 */
[----:B------:R-:W-:Y:S02]  /*ac30*/  SEL R211, R211, RZ, !P2 ;  /* 0x000000ffd3d37207 */ /* 0x000fe40005000000 */
[----:B------:R-:W-:Y:S01]  /*ac40*/  SEL R15, R216, RZ, !P2 ;  /* 0x000000ffd80f7207 */ /* 0x000fe20005000000 */
[----:B-1----:R-:W-:-:S04]  /*ac50*/  IMAD R11, R11, R212, RZ ;  /* 0x000000d40b0b7224 */ /* 0x002fc800078e02ff */
[----:B------:R-:W1:Y:S01]  /*ac60*/  @P4 LDC R155, c[0x0][0xcec] ;  /* 0x00033b00ff9b4b82 */ /* 0x000e620000000800 */
[----:B0-----:R-:W-:-:S07]  /*ac70*/  IMAD R9, R9, R211, RZ ;  /* 0x000000d309097224 */ /* 0x001fce00078e02ff */
[----:B------:R-:W0:Y:S01]  /*ac80*/  @P4 LDC R157, c[0x0][0xcf0] ;  /* 0x00033c00ff9d4b82 */ /* 0x000e220000000800 */
[C---:B------:R-:W-:Y:S02]  /*ac90*/  IMAD R21, R8.reuse, R15, R9 ;  /* 0x0000000f08157224 */ /* 0x040fe400078e0209 */
[----:B------:R-:W-:-:S04]  /*aca0*/  IMAD.WIDE.U32 R14, R8, R211, RZ ;  /* 0x000000d3080e7225 */ /* 0x000fc800078e00ff */
[----:B------:R-:W-:-:S04]  /*acb0*/  IMAD.WIDE.U32 R8, R10, R212, RZ ;  /* 0x000000d40a087225 */ /* 0x000fc800078e00ff */
[----:B------:R-:W-:Y:S02]  /*acc0*/  IMAD.IADD R158, R15, 0x1, R21 ;  /* 0x000000010f9e7824 */ /* 0x000fe400078e0215 */
[----:B------:R-:W2:Y:S01]  /*acd0*/  LDC.64 R20, c[0x0][R153+0x228] ;  /* 0x00008a0099147b82 */ /* 0x000ea20000000a00 */
[----:B------:R-:W-:-:S07]  /*ace0*/  IMAD.IADD R156, R9, 0x1, R11 ;  /* 0x00000001099c7824 */ /* 0x000fce00078e020b */
[----:B------:R-:W1:Y:S01]  /*acf0*/  LDC.64 R10, c[0x0][0xca8] ;  /* 0x00032a00ff0a7b82 */ /* 0x000e620000000a00 */
[----:B------:R-:W-:Y:S01]  /*ad00*/  IMAD.IADD R22, R210, 0x1, R18 ;  /* 0x00000001d2167824 */ /* 0x000fe200078e0212 */
[----:B----4-:R-:W-:-:S05]  /*ad10*/  SEL R9, R160, RZ, P3 ;  /* 0x000000ffa0097207 */ /* 0x010fca0001800000 */
[-C--:B--2---:R-:W-:Y:S02]  /*ad20*/  IMAD R159, R21, R9.reuse, RZ ;  /* 0x00000009159f7224 */ /* 0x084fe400078e02ff */
[----:B------:R-:W-:Y:S01]  /*ad30*/  IMAD.WIDE.U32 R20, R20, R9, RZ ;  /* 0x0000000914147225 */ /* 0x000fe200078e00ff */
[----:B-1----:R-:W1:Y:S03]  /*ad40*/  @!P3 LDC R10, c[0x0][0xc50] ;  /* 0x00031400ff0abb82 */ /* 0x002e660000000800 */
[----:B------:R-:W-:-:S05]  /*ad50*/  IMAD.IADD R159, R21, 0x1, R159 ;  /* 0x00000001159f7824 */ /* 0x000fca00078e029f */
[----:B------:R-:W2:Y:S01]  /*ad60*/  @!P3 LDC R11, c[0x0][0xc54] ;  /* 0x00031500ff0bbb82 */ /* 0x000ea20000000800 */
[----:B---3--:R-:W-:-:S07]  /*ad70*/  IADD3 R154, P2, P5, R14, R8, R4 ;  /* 0x000000080e9a7210 */ /* 0x008fce0007d5e004 */
[----:B------:R3:W4:Y:S01]  /*ad80*/  LDC.64 R14, c[0x0][R153+0x210] ;  /* 0x00008400990e7b82 */ /* 0x0007220000000a00 */
[----:B------:R-:W-:-:S04]  /*ad90*/  @P4 IMAD.HI.U32 R8, R22, R155, RZ ;  /* 0x0000009b16084227 */ /* 0x000fc800078e00ff */
[----:B------:R-:W-:Y:S01]  /*ada0*/  IMAD.MOV.U32 R155, RZ, RZ, R22 ;  /* 0x000000ffff9b7224 */ /* 0x000fe200078e0016 */
[----:B0-----:R-:W-:Y:S02]  /*adb0*/  @P4 SHF.R.U32.HI R155, RZ, R157, R8 ;  /* 0x0000009dff9b4219 */ /* 0x001fe40000011608 */
[----:B------:R-:W-:-:S03]  /*adc0*/  SHF.R.S32.HI R9, RZ, 0x1f, R4 ;  /* 0x0000001fff097819 */ /* 0x000fc60000011404 */
[----:B------:R-:W-:Y:S01]  /*add0*/  IMAD.MOV R21, RZ, RZ, -R155 ;  /* 0x000000ffff157224 */ /* 0x000fe200078e0a9b */
[----:B------:R-:W-:Y:S02]  /*ade0*/  IADD3.X R157, R158, R156, R9, P2, P5 ;  /* 0x0000009c9e9d7210 */ /* 0x000fe400017ea409 */
[----:B------:R-:W-:Y:S02]  /*adf0*/  IADD3 R20, P2, P5, R155, R154, R20 ;  /* 0x0000009a9b147210 */ /* 0x000fe40007d5e014 */
[----:B------:R-:W-:Y:S01]  /*ae00*/  SHF.R.S32.HI R8, RZ, 0x1f, R155 ;  /* 0x0000001fff087819 */ /* 0x000fe2000001149b */
[----:B------:R-:W-:-:S03]  /*ae10*/  IMAD R155, R152, R21, R22 ;  /* 0x00000015989b7224 */ /* 0x000fc600078e0216 */
[----:B------:R-:W-:Y:S02]  /*ae20*/  IADD3.X R21, R8, R157, R159, P2, P5 ;  /* 0x0000009d08157210 */ /* 0x000fe400017ea49f */
[----:B---3--:R-:W-:Y:S01]  /*ae30*/  SHF.R.S32.HI R153, RZ, 0x1f, R155 ;  /* 0x0000001fff997819 */ /* 0x008fe2000001149b */
[-C--:B----4-:R-:W-:Y:S02]  /*ae40*/  IMAD R8, R15, R155.reuse, RZ ;  /* 0x0000009b0f087224 */ /* 0x090fe400078e02ff */
[----:B------:R-:W-:-:S04]  /*ae50*/  IMAD.WIDE.U32 R20, R14, R155, R20 ;  /* 0x0000009b0e147225 */ /* 0x000fc800078e0014 */
[----:B------:R-:W-:Y:S01]  /*ae60*/  IMAD R153, R14, R153, R8 ;  /* 0x000000990e997224 */ /* 0x000fe200078e0208 */
[----:B-1----:R-:W-:-:S03]  /*ae70*/  LEA R15, P2, R20, R10, 0x2 ;  /* 0x0000000a140f7211 */ /* 0x002fc600078410ff */
[----:B------:R-:W-:-:S05]  /*ae80*/  IMAD.IADD R8, R21, 0x1, R153 ;  /* 0x0000000115087824 */ /* 0x000fca00078e0299 */
[----:B--2---:R-:W-:Y:S01]  /*ae90*/  LEA.HI.X R21, R20, R11, R8, 0x2, P2 ;  /* 0x0000000b14157211 */ /* 0x004fe200010f1408 */
[----:B------:R-:W-:Y:S06]  /*aea0*/  @P1 BRA `(.L_x_5377) ;  /* 0x0000000000101947 */ /* 0x000fec0003800000 */
[----:B------:R-:W-:Y:S05]  /*aeb0*/  @!P0 BRA `(.L_x_5377) ;  /* 0x00000000000c8947 */ /* 0x000fea0003800000 */
[----:B------:R-:W2:Y:S04]  /*aec0*/  LDG.E R8, desc[UR38][R12.64] ;  /* 0x000000260c087981 */ /* 0x000ea8000c1e1900 */
[----:B-----5:R-:W2:Y:S02]  /*aed0*/  LDG.E R23, desc[UR38][R12.64+0x4] ;  /* 0x000004260c177981 */ /* 0x020ea4000c1e1900 */
[----:B--2---:R-:W-:-:S07]  /*aee0*/  IMAD.IADD R23, R23, 0x1, -R8 ;  /* 0x0000000117177824 */ /* 0x004fce00078e0a08 */
.L_x_5377:
[----:B------:R-:W2:Y:S01]  /*aef0*/  LDL R8, [R1+0x7c] ;  /* 0x00007c0001087983 */ /* 0x000ea20000100800 */
[----:B------:R-:W0:Y:S03]  /*af00*/  S2R R10, SR_TID.X ;  /* 0x00000000000a7919 */ /* 0x000e260000002100 */
[----:B------:R-:W-:Y:S04]  /*af10*/  SHFL.IDX PT, R11, R21, RZ, 0x1c1f ;  /* 0x001c1fff150b7589 */ /* 0x000fe800000e0000 */
[----:B------:R-:W-:Y:S04]  /*af20*/  SHFL.IDX PT, R12, R15, 0x1, 0x1c1f ;  /* 0x003c1f000f0c7f89 */ /* 0x000fe800000e0000 */
[----:B------:R-:W-:Y:S01]  /*af30*/  SHFL.IDX PT, R13, R21, 0x1, 0x1c1f ;  /* 0x003c1f00150d7f89 */ /* 0x000fe200000e0000 */
[----:B0-----:R-:W-:-:S05]  /*af40*/  VIADD R14, R10, 0xffffff80 ;  /* 0xffffff800a0e7836 */ /* 0x001fca0000000000 */
[----:B------:R-:W-:-:S04]  /*af50*/  SHF.R.S32.HI R20, RZ, 0x1f, R14 ;  /* 0x0000001fff147819 */ /* 0x000fc8000001140e */
[----:B------:R-:W-:-:S04]  /*af60*/  LEA.HI R20, R20, R14, RZ, 0x7 ;  /* 0x0000000e14147211 */ /* 0x000fc800078f38ff */
[----:B------:R-:W-:Y:S01]  /*af70*/  LOP3.LUT R20, R20, 0xffffff80, RZ, 0xc0, !PT ;  /* 0xffffff8014147812 */ /* 0x000fe200078ec0ff */
[----:B------:R-:W0:Y:S04]  /*af80*/  SHFL.IDX PT, R10, R15, RZ, 0x1c1f ;  /* 0x001c1fff0f0a7589 */ /* 0x000e2800000e0000 */
[----:B------:R-:W-:-:S05]  /*af90*/  IMAD.IADD R20, R14, 0x1, -R20 ;  /* 0x000000010e147824 */ /* 0x000fca00078e0a14 */
[----:B------:R-:W-:Y:S01]  /*afa0*/  LOP3.LUT P0, RZ, R20, 0x3, RZ, 0xc0, !PT ;  /* 0x0000000314ff7812 */ /* 0x000fe2000780c0ff */
[----:B--2---:R-:W-:Y:S02]  /*afb0*/  IMAD.IADD R14, R8, 0x1, R18 ;  /* 0x00000001080e7824 */ /* 0x004fe400078e0212 */
[----:B-----5:R-:W-:Y:S02]  /*afc0*/  IMAD R8, R23, R152, RZ ;  /* 0x0000009817087224 */ /* 0x020fe400078e02ff */
[----:B------:R-:W-:-:S03]  /*afd0*/  VIADD R20, R14, 0x8 ;  /* 0x000000080e147836 */ /* 0x000fc60000000000 */
[-C--:B------:R-:W-:Y:S02]  /*afe0*/  ISETP.GE.OR P1, PT, R14, R8.reuse, P0 ;  /* 0x000000080e00720c */ /* 0x080fe40000726670 */
[----:B------:R-:W-:-:S11]  /*aff0*/  ISETP.GE.OR P0, PT, R20, R8, P0 ;  /* 0x000000081400720c */ /* 0x000fd60000706670 */
[----:B0-----:R0:W-:Y:S04]  /*b000*/  @!P1 ST.E desc[UR38][R10.64], R3 ;  /* 0x000000030a009985 */ /* 0x0011e8000c101926 */
[----:B------:R0:W-:Y:S01]  /*b010*/  @!P0 ST.E desc[UR38][R12.64], R2 ;  /* 0x000000020c008985 */ /* 0x0001e2000c101926 */
[----:B------:R-:W-:Y:S05]  /*b020*/  @P3 BRA `(.L_x_5378) ;  /* 0x0000000c00f83947 */ /* 0x000fea0003800000 */
[----:B------:R-:W1:Y:S01]  /*b030*/  S2R R153, SR_TID.X ;  /* 0x0000000000997919 */ /* 0x000e620000002100 */
[----:B------:R-:W-:Y:S01]  /*b040*/  ULDC.64 UR4, c[0x0][0xba0] ;  /* 0x0002e80000047ab9 */ /* 0x000fe20000000a00 */
[----:B------:R-:W2:Y:S01]  /*b050*/  @P4 LDC R81, c[0x0][0xcf0] ;  /* 0x00033c00ff514b82 */ /* 0x000ea20000000800 */
[----:B-1----:R-:W-:-:S05]  /*b060*/  VIADD R153, R153, 0xffffff80 ;  /* 0xffffff8099997836 */ /* 0x002fca0000000000 */
[----:B0-----:R-:W-:-:S04]  /*b070*/  SHF.R.S32.HI R2, RZ, 0x1f, R153 ;  /* 0x0000001fff027819 */ /* 0x001fc80000011499 */
        /* <DEDUP_REMOVED lines=10> */
[----:B------:R-:W-:Y:S02]  /*b120*/  LOP3.LUT R24, R25, 0x380, RZ, 0xc0, !PT ;  /* 0x0000038019187812 */ /* 0x000fe400078ec0ff */
[----:B------:R-:W-:Y:S02]  /*b130*/  IADD3 R29, P1, R16, 0x3000, RZ ;  /* 0x00003000101d7810 */ /* 0x000fe40007f3e0ff */
[----:B------:R-:W-:-:S02]  /*b140*/  SHF.R.U64 R20, R20, 0x3, RZ ;  /* 0x0000000314147819 */ /* 0x000fc400000012ff */
[----:B------:R-:W-:Y:S02]  /*b150*/  SHF.R.U64 R24, R24, 0x3, RZ ;  /* 0x0000000318187819 */ /* 0x000fe400000012ff */
[----:B------:R-:W-:Y:S02]  /*b160*/  LOP3.LUT R28, R29, 0x380, RZ, 0xc0, !PT ;  /* 0x000003801d1c7812 */ /* 0x000fe400078ec0ff */
[----:B------:R-:W-:Y:S01]  /*b170*/  LOP3.LUT R20, R20, R21, RZ, 0x3c, !PT ;  /* 0x0000001514147212 */ /* 0x000fe200078e3cff */
[--C-:B------:R-:W-:Y:S01]  /*b180*/  IMAD.X R21, RZ, RZ, R17.reuse, P3 ;  /* 0x000000ffff157224 */ /* 0x100fe200018e0611 */
[----:B------:R-:W-:Y:S01]  /*b190*/  LOP3.LUT R24, R24, R25, RZ, 0x3c, !PT ;  /* 0x0000001918187212 */ /* 0x000fe200078e3cff */
[----:B------:R-:W-:Y:S01]  /*b1a0*/  IMAD.X R25, RZ, RZ, R17, P2 ;  /* 0x000000ffff197224 */ /* 0x000fe200010e0611 */
[C---:B------:R-:W-:Y:S02]  /*b1b0*/  IADD3 R33, P0, R16.reuse, 0x4000, RZ ;  /* 0x0000400010217810 */ /* 0x040fe40007f1e0ff */
        /* <DEDUP_REMOVED lines=8> */
[----:B------:R-:W-:Y:S02]  /*b240*/  LOP3.LUT R32, R33, 0x380, RZ, 0xc0, !PT ;  /* 0x0000038021207812 */ /* 0x000fe400078ec0ff */
[----:B------:R-:W-:Y:S02]  /*b250*/  LOP3.LUT R36, R37, 0x380, RZ, 0xc0, !PT ;  /* 0x0000038025247812 */ /* 0x000fe400078ec0ff */
[----:B------:R-:W-:Y:S02]  /*b260*/  LOP3.LUT R40, R41, 0x380, RZ, 0xc0, !PT ;  /* 0x0000038029287812 */ /* 0x000fe400078ec0ff */
[----:B------:R-:W-:-:S02]  /*b270*/  LOP3.LUT R44, R45, 0x380, RZ, 0xc0, !PT ;  /* 0x000003802d2c7812 */ /* 0x000fc400078ec0ff */
[----:B------:R-:W-:Y:S02]  /*b280*/  LOP3.LUT R48, R49, 0x380, RZ, 0xc0, !PT ;  /* 0x0000038031307812 */ /* 0x000fe400078ec0ff */
[----:B------:R-:W-:Y:S01]  /*b290*/  LOP3.LUT R28, R28, R29, RZ, 0x3c, !PT ;  /* 0x0000001d1c1c7212 */ /* 0x000fe200078e3cff */
[----:B------:R-:W-:Y:S01]  /*b2a0*/  IMAD.X R29, RZ, RZ, R17, P1 ;  /* 0x000000ffff1d7224 */ /* 0x000fe200008e0611 */
[----:B------:R-:W-:Y:S02]  /*b2b0*/  IADD3 R53, P1, R16, 0x9000, RZ ;  /* 0x0000900010357810 */ /* 0x000fe40007f3e0ff */
[----:B------:R-:W-:Y:S02]  /*b2c0*/  SHF.R.U64 R32, R32, 0x3, RZ ;  /* 0x0000000320207819 */ /* 0x000fe400000012ff */
[----:B------:R-:W-:Y:S02]  /*b2d0*/  SHF.R.U64 R36, R36, 0x3, RZ ;  /* 0x0000000324247819 */ /* 0x000fe400000012ff */
[----:B------:R-:W-:Y:S01]  /*b2e0*/  LOP3.LUT R13, R16, 0x380, RZ, 0xc0, !PT ;  /* 0x00000380100d7812 */ /* 0x000fe200078ec0ff */
[----:B------:R-:W-:Y:S01]  /*b2f0*/  IMAD R9, R4, UR5, R9 ;  /* 0x0000000504097c24 */ /* 0x000fe2000f8e0209 */
[----:B------:R-:W-:Y:S01]  /*b300*/  SHF.R.U64 R40, R40, 0x3, RZ ;  /* 0x0000000328287819 */ /* 0x000fe200000012ff */
[----:B------:R-:W5:Y:S01]  /*b310*/  LD.E.128 R28, desc[UR38][R28.64] ;  /* 0x000000261c1c7980 */ /* 0x000f62000c101d00 */
        /* <DEDUP_REMOVED lines=25> */
[----:B------:R-:W-:Y:S01]  /*b4b0*/  LOP3.LUT R64, R65, 0x380, RZ, 0xc0, !PT ;  /* 0x0000038041407812 */ /* 0x000fe200078ec0ff */
[----:B------:R-:W5:Y:S01]  /*b4c0*/  LD.E.128 R48, desc[UR38][R48.64] ;  /* 0x0000002630307980 */ /* 0x000f62000c101d00 */
[----:B------:R-:W-:Y:S02]  /*b4d0*/  LOP3.LUT R68, R69, 0x380, RZ, 0xc0, !PT ;  /* 0x0000038045447812 */ /* 0x000fe400078ec0ff */
[----:B------:R-:W-:Y:S02]  /*b4e0*/  LOP3.LUT R72, R73, 0x380, RZ, 0xc0, !PT ;  /* 0x0000038049487812 */ /* 0x000fe400078ec0ff */
[----:B------:R-:W-:Y:S02]  /*b4f0*/  SHF.R.U64 R13, R13, 0x3, RZ ;  /* 0x000000030d0d7819 */ /* 0x000fe400000012ff */
[----:B------:R-:W-:Y:S01]  /*b500*/  LOP3.LUT R52, R52, R53, RZ, 0x3c, !PT ;  /* 0x0000003534347212 */ /* 0x000fe200078e3cff */
[----:B------:R-:W-:Y:S01]  /*b510*/  IMAD.X R53, RZ, RZ, R17, P1 ;  /* 0x000000ffff357224 */ /* 0x000fe200008e0611 */
[----:B------:R-:W-:-:S02]  /*b520*/  IADD3 R11, P1, R16, 0xf000, RZ ;  /* 0x0000f000100b7810 */ /* 0x000fc40007f3e0ff */
[----:B------:R-:W-:Y:S02]  /*b530*/  SHF.R.U64 R56, R56, 0x3, RZ ;  /* 0x0000000338387819 */ /* 0x000fe400000012ff */
[----:B------:R-:W-:Y:S01]  /*b540*/  SHF.R.U64 R60, R60, 0x3, RZ ;  /* 0x000000033c3c7819 */ /* 0x000fe200000012ff */
[----:B------:R-:W-:Y:S01]  /*b550*/  IMAD.X R77, RZ, RZ, R17, P1 ;  /* 0x000000ffff4d7224 */ /* 0x000fe200008e0611 */
[----:B------:R-:W-:Y:S01]  /*b560*/  SHF.R.U64 R64, R64, 0x3, RZ ;  /* 0x0000000340407819 */ /* 0x000fe200000012ff */
[----:B------:R-:W5:Y:S01]  /*b570*/  LD.E.128 R52, desc[UR38][R52.64] ;  /* 0x0000002634347980 */ /* 0x000f62000c101d00 */
[----:B------:R-:W-:Y:S02]  /*b580*/  SHF.R.U64 R68, R68, 0x3, RZ ;  /* 0x0000000344447819 */ /* 0x000fe400000012ff */
[----:B------:R-:W-:Y:S02]  /*b590*/  SHF.R.U64 R72, R72, 0x3, RZ ;  /* 0x0000000348487819 */ /* 0x000fe400000012ff */
[----:B------:R-:W-:-:S02]  /*b5a0*/  LOP3.LUT R16, R13, R16, RZ, 0x3c, !PT ;  /* 0x000000100d107212 */ /* 0x000fc400078e3cff */
        /* <DEDUP_REMOVED lines=11> */
[----:B------:R-:W-:Y:S01]  /*b660*/  LOP3.LUT R10, R11, 0x380, RZ, 0xc0, !PT ;  /* 0x000003800b0a7812 */ /* 0x000fe200078ec0ff */
[----:B------:R-:W-:-:S02]  /*b670*/  IMAD.IADD R85, R3, 0x1, R18 ;  /* 0x0000000103557824 */ /* 0x000fc400078e0212 */
[----:B------:R-:W5:Y:S01]  /*b680*/  LD.E.128 R56, desc[UR38][R56.64] ;  /* 0x0000002638387980 */ /* 0x000f62000c101d00 */
[----:B------:R-:W-:-:S03]  /*b690*/  SHF.R.U64 R10, R10, 0x3, RZ ;  /* 0x000000030a0a7819 */ /* 0x000fc600000012ff */
[----:B------:R-:W5:Y:S01]  /*b6a0*/  LD.E.128 R60, desc[UR38][R60.64] ;  /* 0x000000263c3c7980 */ /* 0x000f62000c101d00 */
[----:B------:R-:W-:Y:S01]  /*b6b0*/  LOP3.LUT R76, R10, R11, RZ, 0x3c, !PT ;  /* 0x0000000b0a4c7212 */ /* 0x000fe200078e3cff */
[----:B0-----:R-:W0:Y:S01]  /*b6c0*/  @P4 LDC R17, c[0x0][0xcec] ;  /* 0x00033b00ff114b82 */ /* 0x001e220000000800 */
[----:B------:R-:W-:Y:S01]  /*b6d0*/  IMAD.WIDE.U32 R10, R4, UR4, RZ ;  /* 0x00000004040a7c25 */ /* 0x000fe2000f8e00ff */
[----:B------:R-:W-:Y:S01]  /*b6e0*/  ULDC.64 UR4, c[0x0][0xbe8] ;  /* 0x0002fa0000047ab9 */ /* 0x000fe20000000a00 */
[----:B------:R-:W5:Y:S02]  /*b6f0*/  LD.E.128 R64, desc[UR38][R64.64] ;  /* 0x0000002640407980 */ /* 0x000f64000c101d00 */
[----:B------:R-:W-:Y:S02]  /*b700*/  IMAD.IADD R11, R11, 0x1, R9 ;  /* 0x000000010b0b7824 */ /* 0x000fe400078e0209 */
[----:B------:R-:W-:Y:S01]  /*b710*/  IMAD R9, R80, 0x20, R3 ;  /* 0x0000002050097824 */ /* 0x000fe200078e0203 */
[----:B------:R-:W-:Y:S01]  /*b720*/  SHF.R.S32.HI R16, RZ, 0x1f, R211 ;  /* 0x0000001fff107819 */ /* 0x000fe200000114d3 */
[----:B------:R-:W-:Y:S01]  /*b730*/  IMAD.WIDE.U32 R10, R212, UR4, R10 ;  /* 0x00000004d40a7c25 */ /* 0x000fe2000f8e000a */
[----:B------:R-:W5:Y:S03]  /*b740*/  LD.E.128 R68, desc[UR38][R68.64] ;  /* 0x0000002644447980 */ /* 0x000f66000c101d00 */
[----:B------:R-:W-:Y:S01]  /*b750*/  IMAD.IADD R80, R18, 0x1, R9 ;  /* 0x0000000112507824 */ /* 0x000fe200078e0209 */
[----:B------:R-:W5:Y:S01]  /*b760*/  LD.E.128 R72, desc[UR38][R72.64] ;  /* 0x0000002648487980 */ /* 0x000f62000c101d00 */
[----:B------:R-:W-:Y:S01]  /*b770*/  IMAD R11, R212, UR5, R11 ;  /* 0x00000005d40b7c24 */ /* 0x000fe2000f8e020b */
[----:B------:R-:W-:Y:S01]  /*b780*/  ULDC.64 UR4, c[0x0][0xbf0] ;  /* 0x0002fc0000047ab9 */ /* 0x000fe20000000a00 */
[----:B------:R-:W-:Y:S01]  /*b790*/  IMAD.MOV.U32 R9, RZ, RZ, R80 ;  /* 0x000000ffff097224 */ /* 0x000fe200078e0050 */
[----:B------:R-:W5:Y:S01]  /*b7a0*/  LD.E.128 R76, desc[UR38][R76.64] ;  /* 0x000000264c4c7980 */ /* 0x000f62000c101d00 */
[----:B------:R-:W-:-:S02]  /*b7b0*/  IMAD R16, R16, UR4, RZ ;  /* 0x0000000410107c24 */ /* 0x000fc4000f8e02ff */
[----:B0-----:R-:W-:Y:S01]  /*b7c0*/  @P4 IMAD.HI.U32 R4, R80, R17, RZ ;  /* 0x0000001150044227 */ /* 0x001fe200078e00ff */
[----:B------:R-:W-:Y:S01]  /*b7d0*/  @!PT LDS RZ, [RZ] ;  /* 0x00000000fffff984 */ /* 0x000fe20000000800 */
[----:B------:R-:W-:Y:S01]  /*b7e0*/  @!PT LDS RZ, [RZ] ;  /* 0x00000000fffff984 */ /* 0x000fe20000000800 */
[----:B------:R-:W-:Y:S01]  /*b7f0*/  @!PT LDS RZ, [RZ] ;  /* 0x00000000fffff984 */ /* 0x000fe20000000800 */
[----:B------:R-:W-:Y:S01]  /*b800*/  @!PT LDS RZ, [RZ] ;  /* 0x00000000fffff984 */ /* 0x000fe20000000800 */
[----:B------:R0:W-:Y:S06]  /*b810*/  MEMBAR.ALL.CTA ;  /* 0x0000000000007992 */ /* 0x0001ec0000008000 */
[----:B0-----:R-:W0:Y:S01]  /*b820*/  FENCE.VIEW.ASYNC.S ;  /* 0x00000000000073c6 */ /* 0x001e220000000000 */
[----:B--2---:R-:W-:Y:S01]  /*b830*/  @P4 SHF.R.U32.HI R9, RZ, R81, R4 ;  /* 0x00000051ff094219 */ /* 0x004fe20000011604 */
[C---:B------:R-:W-:Y:S02]  /*b840*/  IMAD R17, R211.reuse, UR5, R16 ;  /* 0x00000005d3117c24 */ /* 0x040fe4000f8e0210 */
[----:B------:R-:W-:Y:S01]  /*b850*/  IMAD.WIDE.U32 R10, R211, UR4, R10 ;  /* 0x00000004d30a7c25 */ /* 0x000fe2000f8e000a */
[----:B------:R-:W-:Y:S01]  /*b860*/  SHF.R.S32.HI R4, RZ, 0x1f, R9 ;  /* 0x0000001fff047819 */ /* 0x000fe20000011409 */
[----:B------:R-:W-:-:S02]  /*b870*/  ULDC.64 UR4, c[0x0][0xbe0] ;  /* 0x0002f80000047ab9 */ /* 0x000fc40000000a00 */
[----:B------:R-:W-:Y:S02]  /*b880*/  IMAD.MOV R81, RZ, RZ, -R9 ;  /* 0x000000ffff517224 */ /* 0x000fe400078e0a09 */
[----:B------:R-:W-:Y:S02]  /*b890*/  IMAD.IADD R11, R11, 0x1, R17 ;  /* 0x000000010b0b7824 */ /* 0x000fe400078e0211 */
        /* <DEDUP_REMOVED lines=11> */
[----:B------:R-:W-:Y:S01]  /*b950*/  VIADD R9, R85, 0x40 ;  /* 0x0000004055097836 */ /* 0x000fe20000000000 */
[----:B------:R-:W-:Y:S01]  /*b960*/  LEA R4, P2, R10, UR4, 0x1 ;  /* 0x000000040a047c11 */ /* 0x000fe2000f8408ff */
[----:B------:R-:W-:-:S03]  /*b970*/  IMAD.IADD R11, R11, 0x1, R81 ;  /* 0x000000010b0b7824 */ /* 0x000fc600078e0251 */
[-C--:B------:R-:W-:Y:S02]  /*b980*/  ISETP.GE.AND P0, PT, R9, R8.reuse, PT ;  /* 0x000000080900720c */ /* 0x080fe40003f06270 */
[----:B------:R-:W-:Y:S02]  /*b990*/  LEA.HI.X R9, R10, UR5, R11, 0x1, P2 ;  /* 0x000000050a097c11 */ /* 0x000fe400090f0c0b */
[C---:B------:R-:W-:Y:S01]  /*b9a0*/  ISETP.GE.AND P2, PT, R85.reuse, R8, PT ;  /* 0x000000085500720c */ /* 0x040fe20003f46270 */
[----:B------:R-:W-:Y:S02]  /*b9b0*/  VIADD R0, R0, 0x32420 ;  /* 0x0003242000007836 */ /* 0x000fe40000000000 */
[----:B------:R-:W-:-:S03]  /*b9c0*/  VIADD R3, R85, 0x20 ;  /* 0x0000002055037836 */ /* 0x000fc60000000000 */
[----:B------:R-:W-:Y:S01]  /*b9d0*/  PRMT R0, RZ, 0x654, R0 ;  /* 0x00000654ff007816 */ /* 0x000fe20000000000 */
[C---:B------:R-:W-:Y:S01]  /*b9e0*/  VIADD R18, R2.reuse, 0x40 ;  /* 0x0000004002127836 */ /* 0x040fe20000000000 */
[----:B------:R-:W-:Y:S01]  /*b9f0*/  ISETP.GE.AND P1, PT, R3, R8, PT ;  /* 0x000000080300720c */ /* 0x000fe20003f26270 */
[C---:B------:R-:W-:Y:S01]  /*ba00*/  VIADD R86, R2.reuse, 0x80 ;  /* 0x0000008002567836 */ /* 0x040fe20000000000 */
[----:B0-----:R0:W-:Y:S01]  /*ba10*/  SYNCS.ARRIVE.TRANS64.RED.A1T0 RZ, [R0+URZ], RZ ;  /* 0x000000ff00ff79a7 */ /* 0x0011e2000810043f */
[----:B------:R-:W-:Y:S01]  /*ba20*/  VIADD R88, R2, 0xc0 ;  /* 0x000000c002587836 */ /* 0x000fe20000000000 */
[----:B------:R1:W2:Y:S01]  /*ba30*/  SHFL.IDX PT, R83, R4, RZ, 0x181f ;  /* 0x00181fff04537589 */ /* 0x0002a200000e0000 */
[----:B------:R-:W-:Y:S03]  /*ba40*/  BSSY B1, `(.L_x_5379) ;  /* 0x0000018000017945 */ /* 0x000fe60003800000 */
[----:B------:R1:W3:Y:S01]  /*ba50*/  SHFL.IDX PT, R3, R9, RZ, 0x181f ;  /* 0x00181fff09037589 */ /* 0x0002e200000e0000 */
[----:B------:R-:W-:-:S02]  /*ba60*/  SHF.R.S32.HI R84, RZ, 0x1f, R18 ;  /* 0x0000001fff547819 */ /* 0x000fc40000011412 */
[----:B0-----:R-:W-:Y:S02]  /*ba70*/  SHF.R.S32.HI R0, RZ, 0x1f, R2 ;  /* 0x0000001fff007819 */ /* 0x001fe40000011402 */
[----:B------:R-:W-:Y:S02]  /*ba80*/  SHF.R.S32.HI R87, RZ, 0x1f, R86 ;  /* 0x0000001fff577819 */ /* 0x000fe40000011456 */
[----:B------:R-:W-:Y:S01]  /*ba90*/  SHF.R.S32.HI R89, RZ, 0x1f, R88 ;  /* 0x0000001fff597819 */ /* 0x000fe20000011458 */
[----:B-1----:R-:W-:Y:S06]  /*baa0*/  @P2 BRA `(.L_x_5380) ;  /* 0x0000000000442947 */ /* 0x002fec0003800000 */
        /* <DEDUP_REMOVED lines=17> */
.L_x_5380:
[----:B------:R-:W-:Y:S05]  /*bbc0*/  BSYNC B1 ;  /* 0x0000000000017941 */ /* 0x000fea0003800000 */
.L_x_5379:
[----:B---3--:R1:W3:Y:S01]  /*bbd0*/  SHFL.IDX PT, R3, R9, 0x1, 0x181f ;  /* 0x00381f0009037f89 */ /* 0x0082e200000e0000 */
        /* <DEDUP_REMOVED lines=20> */
.L_x_5382:
[----:B------:R-:W-:Y:S05]  /*bd20*/  BSYNC B1 ;  /* 0x0000000000017941 */ /* 0x000fea0003800000 */
.L_x_5381:
[----:B---3--:R3:W1:Y:S01]  /*bd30*/  SHFL.IDX PT, R3, R9, 0x2, 0x181f ;  /* 0x00581f0009037f89 */ /* 0x00866200000e0000 */
[----:B------:R-:W-:Y:S03]  /*bd40*/  BSSY B1, `(.L_x_5383) ;  /* 0x0000014000017945 */ /* 0x000fe60003800000 */
[----:B0---4-:R3:W0:Y:S01]  /*bd50*/  SHFL.IDX PT, R17, R4, 0x2, 0x181f ;  /* 0x00581f0004117f89 */ /* 0x01162200000e0000 */
[----:B------:R-:W-:Y:S05]  /*bd60*/  @P0 BRA `(.L_x_5384) ;  /* 0x0000000000440947 */ /* 0x000fea0003800000 */
[----:B------:R-:W-:Y:S02]  /*bd70*/  ULDC UR4, c[0x0][0xbc8] ;  /* 0x0002f20000047ab9 */ /* 0x000fe40000000800 */
[----:B------:R-:W-:Y:S02]  /*bd80*/  ISETP.GE.AND P3, PT, R2, UR4, PT ;  /* 0x0000000402007c0c */ /* 0x000fe4000bf66270 */
[----:B------:R-:W-:Y:S02]  /*bd90*/  ISETP.GE.AND P2, PT, R18, UR4, PT ;  /* 0x0000000412007c0c */ /* 0x000fe4000bf46270 */
[----:B------:R-:W-:Y:S02]  /*bda0*/  ISETP.GE.AND P1, PT, R86, UR4, PT ;  /* 0x0000000456007c0c */ /* 0x000fe4000bf26270 */
[----:B------:R-:W-:-:S07]  /*bdb0*/  ISETP.GE.AND P0, PT, R88, UR4, PT ;  /* 0x0000000458007c0c */ /* 0x000fce000bf06270 */
[-C--:B0-----:R-:W-:Y:S02]  /*bdc0*/  @!P3 LEA R10, P6, R2, R17.reuse, 0x1 ;  /* 0x00000011020ab211 */ /* 0x081fe400078c08ff */
[-C--:B-----5:R-:W-:Y:S02]  /*bdd0*/  @!P2 LEA R12, P5, R18, R17.reuse, 0x1 ;  /* 0x00000011120ca211 */ /* 0x0a0fe400078a08ff */
[----:B------:R-:W-:Y:S02]  /*bde0*/  @!P1 LEA R14, P4, R86, R17, 0x1 ;  /* 0x00000011560e9211 */ /* 0x000fe400078808ff */
[----:B-1----:R-:W-:Y:S02]  /*bdf0*/  @!P3 LEA.HI.X R11, R2, R3, R0, 0x1, P6 ;  /* 0x00000003020bb211 */ /* 0x002fe400030f0c00 */
        /* <DEDUP_REMOVED lines=8> */
.L_x_5384:
[----:B------:R-:W-:Y:S05]  /*be80*/  BSYNC B1 ;  /* 0x0000000000017941 */ /* 0x000fea0003800000 */
.L_x_5383:
[----:B-1----:R-:W-:Y:S01]  /*be90*/  VIADD R3, R85, 0x60 ;  /* 0x0000006055037836 */ /* 0x002fe20000000000 */
[----:B----45:R1:W4:Y:S04]  /*bea0*/  SHFL.IDX PT, R15, R9, 0x3, 0x181f ;  /* 0x00781f00090f7f89 */ /* 0x03032800000e0000 */
[----:B------:R-:W-:Y:S01]  /*beb0*/  ISETP.GE.AND P0, PT, R3, R8, PT ;  /* 0x000000080300720c */ /* 0x000fe20003f06270 */
[----:B0-----:R1:W0:-:S12]  /*bec0*/  SHFL.IDX PT, R17, R4, 0x3, 0x181f ;  /* 0x00781f0004117f89 */ /* 0x00121800000e0000 */
[----:B-1----:R-:W-:Y:S05]  /*bed0*/  @P0 BRA `(.L_x_5385) ;  /* 0x00000024009c0947 */ /* 0x002fea0003800000 */
[----:B------:R-:W-:Y:S02]  /*bee0*/  ULDC UR4, c[0x0][0xbc8] ;  /* 0x0002f20000047ab9 */ /* 0x000fe40000000800 */
[----:B------:R-:W-:Y:S02]  /*bef0*/  ISETP.GE.AND P3, PT, R2, UR4, PT ;  /* 0x0000000402007c0c */ /* 0x000fe4000bf66270 */
[----:B------:R-:W-:Y:S02]  /*bf00*/  ISETP.GE.AND P4, PT, R18, UR4, PT ;  /* 0x0000000412007c0c */ /* 0x000fe4000bf86270 */
[----:B------:R-:W-:-:S09]  /*bf10*/  ISETP.GE.AND P5, PT, R86, UR4, PT ;  /* 0x0000000456007c0c */ /* 0x000fd2000bfa6270 */
[-C--:B0-----:R-:W-:Y:S02]  /*bf20*/  @!P3 LEA R8, P0, R2, R17.reuse, 0x1 ;  /* 0x000000110208b211 */ /* 0x081fe400078008ff */
[-C--:B------:R-:W-:Y:S02]  /*bf30*/  @!P4 LEA R10, P1, R18, R17.reuse, 0x1 ;  /* 0x00000011120ac211 */ /* 0x080fe400078208ff */
[----:B------:R-:W-:Y:S02]  /*bf40*/  @!P5 LEA R12, P2, R86, R17, 0x1 ;  /* 0x00000011560cd211 */ /* 0x000fe400078408ff */
[-C--:B---34-:R-:W-:Y:S02]  /*bf50*/  @!P3 LEA.HI.X R9, R2, R15.reuse, R0, 0x1, P0 ;  /* 0x0000000f0209b211 */ /* 0x098fe400000f0c00 */
        /* <DEDUP_REMOVED lines=11> */
.L_x_5378:
[----:B0-----:R-:W0:Y:S01]  /*c010*/  @P4 LDC R13, c[0x0][0xcec] ;  /* 0x00033b00ff0d4b82 */ /* 0x001e220000000800 */
[----:B------:R-:W-:Y:S01]  /*c020*/  ULDC.64 UR4, c[0x0][0xc08] ;  /* 0x0003020000047ab9 */ /* 0x000fe20000000a00 */
[----:B------:R-:W-:Y:S01]  /*c030*/  ULDC.64 UR6, c[0x0][0xc30] ;  /* 0x00030c0000067ab9 */ /* 0x000fe20000000a00 */
[----:B------:R-:W-:Y:S01]  /*c040*/  IMAD R9, R9, UR4, RZ ;  /* 0x0000000409097c24 */ /* 0x000fe2000f8e02ff */
[----:B------:R-:W-:Y:S01]  /*c050*/  ISETP.GE.AND P0, PT, R14, R8, PT ;  /* 0x000000080e00720c */ /* 0x000fe20003f06270 */
[C---:B------:R-:W-:Y:S01]  /*c060*/  IMAD.WIDE.U32 R2, R4.reuse, UR4, RZ ;  /* 0x0000000404027c25 */ /* 0x040fe2000f8e00ff */
[----:B------:R-:W-:Y:S01]  /*c070*/  BSSY B1, `(.L_x_5386) ;  /* 0x00000db000017945 */ /* 0x000fe20003800000 */
[----:B------:R-:W-:Y:S01]  /*c080*/  SHF.R.S32.HI R18, RZ, 0x1f, R219 ;  /* 0x0000001fff127819 */ /* 0x000fe200000114db */
[----:B------:R-:W1:Y:S01]  /*c090*/  @P4 LDC R10, c[0x0][0xcf0] ;  /* 0x00033c00ff0a4b82 */ /* 0x000e620000000800 */
[----:B------:R-:W-:Y:S01]  /*c0a0*/  IMAD R9, R4, UR5, R9 ;  /* 0x0000000504097c24 */ /* 0x000fe2000f8e0209 */
[----:B------:R-:W-:Y:S01]  /*c0b0*/  ULDC.64 UR4, c[0x0][0xc38] ;  /* 0x00030e0000047ab9 */ /* 0x000fe20000000a00 */
[----:B------:R-:W-:Y:S01]  /*c0c0*/  SHF.R.S32.HI R4, RZ, 0x1f, R211 ;  /* 0x0000001fff047819 */ /* 0x000fe200000114d3 */
[----:B------:R-:W-:Y:S01]  /*c0d0*/  VIADD R171, R204, 0x40 ;  /* 0x00000040ccab7836 */ /* 0x000fe20000000000 */
[----:B------:R-:W-:Y:S01]  /*c0e0*/  SHF.R.S32.HI R153, RZ, 0x1f, R221 ;  /* 0x0000001fff997819 */ /* 0x000fe200000114dd */
[----:B------:R-:W-:Y:S01]  /*c0f0*/  IMAD.IADD R3, R3, 0x1, R9 ;  /* 0x0000000103037824 */ /* 0x000fe200078e0209 */
[----:B------:R-:W-:Y:S01]  /*c100*/  SHF.R.S32.HI R154, RZ, 0x1f, R222 ;  /* 0x0000001fff9a7819 */ /* 0x000fe200000114de */
[----:B------:R-:W-:Y:S01]  /*c110*/  IMAD.MOV.U32 R9, RZ, RZ, R22 ;  /* 0x000000ffff097224 */ /* 0x000fe200078e0016 */
[----:B------:R-:W-:Y:S01]  /*c120*/  SHF.R.S32.HI R155, RZ, 0x1f, R223 ;  /* 0x0000001fff9b7819 */ /* 0x000fe200000114df */
[----:B------:R-:W-:Y:S01]  /*c130*/  IMAD.WIDE.U32 R2, R212, UR4, R2 ;  /* 0x00000004d4027c25 */ /* 0x000fe2000f8e0002 */
[----:B------:R-:W-:-:S02]  /*c140*/  SHF.R.S32.HI R156, RZ, 0x1f, R224 ;  /* 0x0000001fff9c7819 */ /* 0x000fc400000114e0 */
[----:B------:R-:W-:Y:S01]  /*c150*/  SHF.R.S32.HI R157, RZ, 0x1f, R225 ;  /* 0x0000001fff9d7819 */ /* 0x000fe200000114e1 */
[----:B------:R-:W-:Y:S01]  /*c160*/  IMAD R3, R212, UR5, R3 ;  /* 0x00000005d4037c24 */ /* 0x000fe2000f8e0203 */
[----:B------:R-:W-:Y:S01]  /*c170*/  ULDC.64 UR4, c[0x0][0xc40] ;  /* 0x0003100000047ab9 */ /* 0x000fe20000000a00 */
[----:B0-----:R-:W-:Y:S01]  /*c180*/  @P4 IMAD.HI.U32 R13, R22, R13, RZ ;  /* 0x0000000d160d4227 */ /* 0x001fe200078e00ff */
[----:B------:R-:W-:Y:S02]  /*c190*/  SHF.R.S32.HI R158, RZ, 0x1f, R226 ;  /* 0x0000001fff9e7819 */ /* 0x000fe400000114e2 */
[----:B------:R-:W-:Y:S01]  /*c1a0*/  SHF.R.S32.HI R159, RZ, 0x1f, R227 ;  /* 0x0000001fff9f7819 */ /* 0x000fe200000114e3 */
[----:B------:R-:W-:Y:S01]  /*c1b0*/  IMAD R4, R4, UR4, RZ ;  /* 0x0000000404047c24 */ /* 0x000fe2000f8e02ff */
[----:B------:R-:W-:Y:S01]  /*c1c0*/  SHF.R.S32.HI R161, RZ, 0x1f, R229 ;  /* 0x0000001fffa17819 */ /* 0x000fe200000114e5 */
[----:B------:R-:W-:Y:S01]  /*c1d0*/  IMAD.WIDE.U32 R2, R211, UR4, R2 ;  /* 0x00000004d3027c25 */ /* 0x000fe2000f8e0002 */
[----:B------:R-:W-:-:S02]  /*c1e0*/  SHF.R.S32.HI R162, RZ, 0x1f, R230 ;  /* 0x0000001fffa27819 */ /* 0x000fc400000114e6 */
[----:B-1----:R-:W-:Y:S01]  /*c1f0*/  @P4 SHF.R.U32.HI R9, RZ, R10, R13 ;  /* 0x0000000aff094219 */ /* 0x002fe2000001160d */
[----:B------:R-:W-:Y:S01]  /*c200*/  IMAD R11, R211, UR5, R4 ;  /* 0x00000005d30b7c24 */ /* 0x000fe2000f8e0204 */
[----:B------:R-:W-:Y:S01]  /*c210*/  ULDC.64 UR4, c[0x0][0xc48] ;  /* 0x0003120000047ab9 */ /* 0x000fe20000000a00 */
[----:B------:R-:W-:Y:S01]  /*c220*/  VIADD R173, R204, 0x38 ;  /* 0x00000038ccad7836 */ /* 0x000fe20000000000 */
        /* <DEDUP_REMOVED lines=26> */
[----:B------:R-:W-:-:S03]  /*c3d0*/  ULDC.64 UR4, c[0x0][0xc00] ;  /* 0x0003000000047ab9 */ /* 0x000fc60000000a00 */
[----:B------:R-:W-:Y:S01]  /*c3e0*/  VIADD R4, R0, 0x32420 ;  /* 0x0003242000047836 */ /* 0x000fe20000000000 */
[----:B------:R-:W-:Y:S01]  /*c3f0*/  LEA R0, P1, R2, UR4, 0x2 ;  /* 0x0000000402007c11 */ /* 0x000fe2000f8210ff */
[----:B------:R-:W-:Y:S02]  /*c400*/  IMAD.IADD R3, R3, 0x1, R9 ;  /* 0x0000000103037824 */ /* 0x000fe400078e0209 */
[C---:B------:R-:W-:Y:S01]  /*c410*/  VIADD R175, R204.reuse, 0x30 ;  /* 0x00000030ccaf7836 */ /* 0x040fe20000000000 */
[----:B------:R-:W-:Y:S01]  /*c420*/  PRMT R9, RZ, 0x654, R4 ;  /* 0x00000654ff097816 */ /* 0x000fe20000000004 */
[----:B------:R-:W-:Y:S01]  /*c430*/  VIADD R177, R204, 0x28 ;  /* 0x00000028ccb17836 */ /* 0x000fe20000000000 */
[----:B------:R-:W-:Y:S01]  /*c440*/  LEA.HI.X R4, R2, UR5, R3, 0x2, P1 ;  /* 0x0000000502047c11 */ /* 0x000fe200088f1403 */
[C---:B------:R-:W-:Y:S01]  /*c450*/  VIADD R179, R204.reuse, 0x20 ;  /* 0x00000020ccb37836 */ /* 0x040fe20000000000 */
[----:B------:R0:W-:Y:S01]  /*c460*/  SYNCS.ARRIVE.TRANS64.RED.A1T0 RZ, [R9+URZ], RZ ;  /* 0x000000ff09ff79a7 */ /* 0x0001e2000810043f */
[C---:B------:R-:W-:Y:S01]  /*c470*/  VIADD R181, R204.reuse, 0x18 ;  /* 0x00000018ccb57836 */ /* 0x040fe20000000000 */
[----:B------:R0:W1:Y:S01]  /*c480*/  SHFL.IDX PT, R2, R0, RZ, 0x1c1f ;  /* 0x001c1fff00027589 */ /* 0x00006200000e0000 */
[C---:B------:R-:W-:Y:S01]  /*c490*/  VIADD R183, R204.reuse, 0x10 ;  /* 0x00000010ccb77836 */ /* 0x040fe20000000000 */
[----:B------:R-:W-:Y:S01]  /*c4a0*/  SHF.R.S32.HI R175, RZ, 0x1f, R175 ;  /* 0x0000001fffaf7819 */ /* 0x000fe200000114af */
[C---:B------:R-:W-:Y:S01]  /*c4b0*/  VIADD R185, R204.reuse, 0x8 ;  /* 0x00000008ccb97836 */ /* 0x040fe20000000000 */
[----:B------:R0:W2:Y:S01]  /*c4c0*/  SHFL.IDX PT, R3, R4, RZ, 0x1c1f ;  /* 0x001c1fff04037589 */ /* 0x0000a200000e0000 */
        /* <DEDUP_REMOVED lines=10> */
[----:B------:R-:W-:-:S02]  /*c570*/  VIADD R180, R204, 0x18 ;  /* 0x00000018ccb47836 */ /* 0x000fc40000000000 */
[C---:B------:R-:W-:Y:S02]  /*c580*/  VIADD R182, R204.reuse, 0x10 ;  /* 0x00000010ccb67836 */ /* 0x040fe40000000000 */
[----:B------:R-:W-:Y:S01]  /*c590*/  VIADD R184, R204, 0x8 ;  /* 0x00000008ccb87836 */ /* 0x000fe20000000000 */
[----:B0-----:R-:W-:Y:S06]  /*c5a0*/  @P0 BRA `(.L_x_5387) ;  /* 0x00000008001c0947 */ /* 0x001fec0003800000 */
[----:B------:R-:W-:Y:S01]  /*c5b0*/  ULDC UR4, c[0x0][0xbc8] ;  /* 0x0002f20000047ab9 */ /* 0x000fe20000000800 */
[----:B------:R-:W-:Y:S01]  /*c5c0*/  VIADD R9, R204, 0xe8 ;  /* 0x000000e8cc097836 */ /* 0x000fe20000000000 */
[----:B------:R-:W-:Y:S02]  /*c5d0*/  ISETP.GE.AND P4, PT, R184, UR4, PT ;  /* 0x00000004b8007c0c */ /* 0x000fe4000bf86270 */
[----:B------:R-:W-:Y:S02]  /*c5e0*/  ISETP.GE.AND P3, PT, R182, UR4, PT ;  /* 0x00000004b6007c0c */ /* 0x000fe4000bf66270 */
[----:B------:R-:W-:Y:S02]  /*c5f0*/  ISETP.GE.AND P5, PT, R204, UR4, PT ;  /* 0x00000004cc007c0c */ /* 0x000fe4000bfa6270 */
[----:B------:R-:W-:Y:S02]  /*c600*/  ISETP.GE.AND P1, PT, R178, UR4, PT ;  /* 0x00000004b2007c0c */ /* 0x000fe4000bf26270 */
[----:B------:R-:W-:-:S02]  /*c610*/  ISETP.GE.AND P0, PT, R180, UR4, PT ;  /* 0x00000004b4007c0c */ /* 0x000fc4000bf06270 */
[----:B------:R-:W-:-:S03]  /*c620*/  SHF.R.S32.HI R21, RZ, 0x1f, R214 ;  /* 0x0000001fff157819 */ /* 0x000fc600000114d6 */
[-C--:B-1----:R-:W-:Y:S02]  /*c630*/  @!P4 LEA R10, P2, R184, R2.reuse, 0x2 ;  /* 0x00000002b80ac211 */ /* 0x082fe400078410ff */
[----:B------:R-:W-:Y:S02]  /*c640*/  @!P3 LEA R12, P6, R182, R2, 0x2 ;  /* 0x00000002b60cb211 */ /* 0x000fe400078c10ff */
[----:B--2---:R-:W-:Y:S01]  /*c650*/  @!P5 IMAD.WIDE R14, R204, 0x4, R2 ;  /* 0x00000004cc0ed825 */ /* 0x004fe200078e0202 */
[-C--:B------:R-:W-:Y:S02]  /*c660*/  @!P4 LEA.HI.X R11, R184, R3.reuse, R185, 0x2, P2 ;  /* 0x00000003b80bc211 */ /* 0x080fe400010f14b9 */
[----:B------:R-:W-:Y:S02]  /*c670*/  ISETP.GE.AND P2, PT, R176, UR4, PT ;  /* 0x00000004b0007c0c */ /* 0x000fe4000bf46270 */
[----:B------:R-:W-:Y:S01]  /*c680*/  @!P3 LEA.HI.X R13, R182, R3, R183, 0x2, P6 ;  /* 0x00000003b60db211 */ /* 0x000fe200030f14b7 */
[----:B------:R0:W-:Y:S04]  /*c690*/  @!P5 ST.E.64 desc[UR38][R14.64], R24 ;  /* 0x000000180e00d985 */ /* 0x0001e8000c101b26 */
[----:B------:R1:W-:Y:S01]  /*c6a0*/  @!P4 ST.E.64 desc[UR38][R10.64], R28 ;  /* 0x0000001c0a00c985 */ /* 0x0003e2000c101b26 */
[----:B------:R-:W-:-:S03]  /*c6b0*/  ISETP.GE.AND P4, PT, R172, UR4, PT ;  /* 0x00000004ac007c0c */ /* 0x000fc6000bf86270 */
[----:B------:R2:W-:Y:S01]  /*c6c0*/  @!P3 ST.E.64 desc[UR38][R12.64], R32 ;  /* 0x000000200c00b985 */ /* 0x0005e2000c101b26 */
[----:B------:R-:W-:Y:S01]  /*c6d0*/  ISETP.GE.AND P3, PT, R174, UR4, PT ;  /* 0x00000004ae007c0c */ /* 0x000fe2000bf66270 */
[----:B0-----:R-:W-:Y:S01]  /*c6e0*/  VIADD R25, R204, 0xf0 ;  /* 0x000000f0cc197836 */ /* 0x001fe20000000000 */
[-C--:B-1----:R-:W-:Y:S01]  /*c6f0*/  @!P0 LEA R10, P6, R180, R2.reuse, 0x2 ;  /* 0x00000002b40a8211 */ /* 0x082fe200078c10ff */
[----:B------:R-:W-:Y:S01]  /*c700*/  VIADD R29, R204, 0xf8 ;  /* 0x000000f8cc1d7836 */ /* 0x000fe20000000000 */
[-C--:B--2---:R-:W-:Y:S02]  /*c710*/  @!P1 LEA R12, P5, R178, R2.reuse, 0x2 ;  /* 0x00000002b20c9211 */ /* 0x084fe400078a10ff */
        /* <DEDUP_REMOVED lines=10> */
[-C--:B0-----:R-:W-:Y:S02]  /*c7c0*/  @!P3 LEA R10, P6, R174, R2.reuse, 0x2 ;  /* 0x00000002ae0ab211 */ /* 0x081fe400078c10ff */
[-C--:B-1----:R-:W-:Y:S02]  /*c7d0*/  @!P4 LEA R12, P2, R172, R2.reuse, 0x2 ;  /* 0x00000002ac0cc211 */ /* 0x082fe400078410ff */
        /* <DEDUP_REMOVED lines=27> */
[----:B------:R0:W-:Y:S01]  /*c990*/  @!P3 ST.E.64 desc[UR38][R10.64], R72 ;  /* 0x000000480a00b985 */ /* 0x0001e2000c101b26 */
[----:B--2---:R-:W-:-:S03]  /*c9a0*/  @!P5 LEA R14, P6, R232, R2, 0x2 ;  /* 0x00000002e80ed211 */ /* 0x004fc600078c10ff */
[----:B------:R1:W-:Y:S01]  /*c9b0*/  @!P4 ST.E.64 desc[UR38][R12.64], R76 ;  /* 0x0000004c0c00c985 */ /* 0x0003e2000c101b26 */
[----:B------:R-:W-:Y:S02]  /*c9c0*/  @!P5 LEA.HI.X R15, R232, R3, R164, 0x2, P6 ;  /* 0x00000003e80fd211 */ /* 0x000fe400030f14a4 */
        /* <DEDUP_REMOVED lines=11> */
[----:B------:R-:W-:-:S05]  /*ca80*/  @!P2 LEA.HI.X R15, R229, R3, R161, 0x2, P6 ;  /* 0x00000003e50fa211 */ /* 0x000fca00030f14a1 */
[----:B------:R2:W-:Y:S01]  /*ca90*/  @!P2 ST.E.64 desc[UR38][R14.64], R92 ;  /* 0x0000005c0e00a985 */ /* 0x0005e2000c101b26 */
[----:B------:R-:W-:Y:S02]  /*caa0*/  ISETP.GE.AND P2, PT, R225, UR4, PT ;  /* 0x00000004e1007c0c */ /* 0x000fe4000bf46270 */
[CC--:B0-----:R-:W-:Y:S02]  /*cab0*/  @!P5 LEA R10, P1, R228.reuse, R2.reuse, 0x2 ;  /* 0x00000002e40ad211 */ /* 0x0c1fe400078210ff */
[CC--:B-1----:R-:W-:Y:S02]  /*cac0*/  @!P4 LEA R12, P0, R227.reuse, R2.reuse, 0x2 ;  /* 0x00000002e30cc211 */ /* 0x0c2fe400078010ff */
[-C--:B------:R-:W-:Y:S02]  /*cad0*/  @!P5 LEA.HI.X R11, R228, R3.reuse, R160, 0x2, P1 ;  /* 0x00000003e40bd211 */ /* 0x080fe400008f14a0 */
[----:B------:R-:W-:Y:S02]  /*cae0*/  ISETP.GE.AND P1, PT, R224, UR4, PT ;  /* 0x00000004e0007c0c */ /* 0x000fe4000bf26270 */
[----:B--2---:R-:W-:Y:S01]  /*caf0*/  @!P3 LEA R14, P6, R226, R2, 0x2 ;  /* 0x00000002e20eb211 */ /* 0x004fe200078c10ff */
[----:B------:R0:W-:Y:S01]  /*cb00*/  @!P5 ST.E.64 desc[UR38][R10.64], R96 ;  /* 0x000000600a00d985 */ /* 0x0001e2000c101b26 */
[----:B------:R-:W-:-:S02]  /*cb10*/  @!P4 LEA.HI.X R13, R227, R3, R159, 0x2, P0 ;  /* 0x00000003e30dc211 */ /* 0x000fc400000f149f */
[----:B------:R-:W-:Y:S02]  /*cb20*/  @!P3 LEA.HI.X R15, R226, R3, R158, 0x2, P6 ;  /* 0x00000003e20fb211 */ /* 0x000fe400030f149e */
[----:B------:R-:W-:Y:S01]  /*cb30*/  ISETP.GE.AND P0, PT, R223, UR4, PT ;  /* 0x00000004df007c0c */ /* 0x000fe2000bf06270 */
[----:B------:R1:W-:Y:S01]  /*cb40*/  @!P4 ST.E.64 desc[UR38][R12.64], R100 ;  /* 0x000000640c00c985 */ /* 0x0003e2000c101b26 */
[----:B------:R-:W-:-:S03]  /*cb50*/  ISETP.GE.AND P4, PT, R221, UR4, PT ;  /* 0x00000004dd007c0c */ /* 0x000fc6000bf86270 */
[----:B------:R2:W-:Y:S01]  /*cb60*/  @!P3 ST.E.64 desc[UR38][R14.64], R104 ;  /* 0x000000680e00b985 */ /* 0x0005e2000c101b26 */
[----:B------:R-:W-:Y:S02]  /*cb70*/  ISETP.GE.AND P3, PT, R222, UR4, PT ;  /* 0x00000004de007c0c */ /* 0x000fe4000bf66270 */
[----:B0-----:R-:W-:-:S04]  /*cb80*/  @!P2 LEA R10, P6, R225, R2, 0x2 ;  /* 0x00000002e10aa211 */ /* 0x001fc800078c10ff */
[----:B------:R-:W-:Y:S02]  /*cb90*/  @!P2 LEA.HI.X R11, R225, R3, R157, 0x2, P6 ;  /* 0x00000003e10ba211 */ /* 0x000fe400030f149d */
[----:B-1----:R-:W-:-:S03]  /*cba0*/  @!P1 LEA R12, P5, R224, R2, 0x2 ;  /* 0x00000002e00c9211 */ /* 0x002fc600078a10ff */
[----:B------:R0:W-:Y:S01]  /*cbb0*/  @!P2 ST.E.64 desc[UR38][R10.64], R108 ;  /* 0x0000006c0a00a985 */ /* 0x0001e2000c101b26 */
[-C--:B------:R-:W-:Y:S02]  /*cbc0*/  @!P1 LEA.HI.X R13, R224, R3.reuse, R156, 0x2, P5 ;  /* 0x00000003e00d9211 */ /* 0x080fe400028f149c */
[-C--:B--2---:R-:W-:Y:S02]  /*cbd0*/  @!P0 LEA R14, P6, R223, R2.reuse, 0x2 ;  /* 0x00000002df0e8211 */ /* 0x084fe400078c10ff */
[-C--:B------:R-:W-:Y:S01]  /*cbe0*/  @!P4 LEA R22, P5, R221, R2.reuse, 0x2 ;  /* 0x00000002dd16c211 */ /* 0x080fe200078a10ff */
[----:B------:R1:W-:Y:S01]  /*cbf0*/  @!P1 ST.E.64 desc[UR38][R12.64], R112 ;  /* 0x000000700c009985 */ /* 0x0003e2000c101b26 */
[----:B------:R-:W-:Y:S02]  /*cc00*/  @!P3 LEA R16, P1, R222, R2, 0x2 ;  /* 0x00000002de10b211 */ /* 0x000fe400078210ff */
[----:B------:R-:W-:Y:S02]  /*cc10*/  @!P0 LEA.HI.X R15, R223, R3, R155, 0x2, P6 ;  /* 0x00000003df0f8211 */ /* 0x000fe400030f149b */
[----:B------:R-:W-:-:S02]  /*cc20*/  ISETP.GE.AND P2, PT, R220, UR4, PT ;  /* 0x00000004dc007c0c */ /* 0x000fc4000bf46270 */
[-C--:B------:R-:W-:Y:S01]  /*cc30*/  @!P3 LEA.HI.X R17, R222, R3.reuse, R154, 0x2, P1 ;  /* 0x00000003de11b211 */ /* 0x080fe200008f149a */
[----:B------:R2:W-:Y:S01]  /*cc40*/  @!P0 ST.E.64 desc[UR38][R14.64], R116 ;  /* 0x000000740e008985 */ /* 0x0005e2000c101b26 */
[----:B------:R-:W-:Y:S02]  /*cc50*/  ISETP.GE.AND P1, PT, R219, UR4, PT ;  /* 0x00000004db007c0c */ /* 0x000fe4000bf26270 */
[----:B------:R-:W-:Y:S01]  /*cc60*/  @!P4 LEA.HI.X R23, R221, R3, R153, 0x2, P5 ;  /* 0x00000003dd17c211 */ /* 0x000fe200028f1499 */
[----:B------:R3:W-:Y:S01]  /*cc70*/  @!P3 ST.E.64 desc[UR38][R16.64], R120 ;  /* 0x000000781000b985 */ /* 0x0007e2000c101b26 */
[----:B------:R-:W-:Y:S02]  /*cc80*/  ISETP.GE.AND P0, PT, R214, UR4, PT ;  /* 0x00000004d6007c0c */ /* 0x000fe4000bf06270 */
[----:B------:R-:W-:Y:S01]  /*cc90*/  ISETP.GE.AND P3, PT, R25, UR4, PT ;  /* 0x0000000419007c0c */ /* 0x000fe2000bf66270 */
[----:B------:R4:W-:Y:S01]  /*cca0*/  @!P4 ST.E.64 desc[UR38][R22.64], R124 ;  /* 0x0000007c1600c985 */ /* 0x0009e2000c101b26 */
[----:B------:R-:W-:-:S02]  /*ccb0*/  ISETP.GE.AND P4, PT, R9, UR4, PT ;  /* 0x0000000409007c0c */ /* 0x000fc4000bf86270 */
[----:B0-----:R-:W-:-:S03]  /*ccc0*/  @!P2 LEA R10, P5, R220, R2, 0x2 ;  /* 0x00000002dc0aa211 */ /* 0x001fc600078a10ff */
[CC--:B-1----:R-:W-:Y:S02]  /*ccd0*/  @!P1 LEA R12, P6, R219.reuse, R2.reuse, 0x2 ;  /* 0x00000002db0c9211 */ /* 0x0c2fe400078c10ff */
[-C--:B------:R-:W-:Y:S02]  /*cce0*/  @!P2 LEA.HI.X R11, R220, R3.reuse, R152, 0x2, P5 ;  /* 0x00000003dc0ba211 */ /* 0x080fe400028f1498 */
[C---:B--2---:R-:W-:Y:S02]  /*ccf0*/  @!P0 LEA R14, P5, R214.reuse, R2, 0x2 ;  /* 0x00000002d60e8211 */ /* 0x044fe400078a10ff */
[-C--:B------:R-:W-:Y:S01]  /*cd00*/  @!P1 LEA.HI.X R13, R219, R3.reuse, R18, 0x2, P6 ;  /* 0x00000003db0d9211 */ /* 0x080fe200030f1412 */
[----:B------:R0:W-:Y:S01]  /*cd10*/  @!P2 ST.E.64 desc[UR38][R10.64], R128 ;  /* 0x000000800a00a985 */ /* 0x0001e2000c101b26 */
[----:B------:R-:W-:Y:S02]  /*cd20*/  ISETP.GE.AND P6, PT, R29, UR4, PT ;  /* 0x000000041d007c0c */ /* 0x000fe4000bfc6270 */
[----:B------:R-:W-:Y:S01]  /*cd30*/  @!P0 LEA.HI.X R15, R214, R3, R21, 0x2, P5 ;  /* 0x00000003d60f8211 */ /* 0x000fe200028f1415 */
[----:B------:R0:W-:Y:S01]  /*cd40*/  @!P1 ST.E.64 desc[UR38][R12.64], R132 ;  /* 0x000000840c009985 */ /* 0x0001e2000c101b26 */
[----:B---3--:R-:W-:-:S02]  /*cd50*/  SHF.R.S32.HI R17, RZ, 0x1f, R9 ;  /* 0x0000001fff117819 */ /* 0x008fc40000011409 */
[CC--:B------:R-:W-:Y:S01]  /*cd60*/  @!P4 LEA R16, P5, R9.reuse, R2.reuse, 0x2 ;  /* 0x000000020910c211 */ /* 0x0c0fe200078a10ff */
[----:B------:R0:W-:Y:S03]  /*cd70*/  @!P0 ST.E.64 desc[UR38][R14.64], R136 ;  /* 0x000000880e008985 */ /* 0x0001e6000c101b26 */
[-C--:B------:R-:W-:Y:S02]  /*cd80*/  @!P4 LEA.HI.X R17, R9, R3.reuse, R17, 0x2, P5 ;  /* 0x000000030911c211 */ /* 0x080fe400028f1411 */
[----:B------:R-:W-:Y:S02]  /*cd90*/  SHF.R.S32.HI R9, RZ, 0x1f, R25 ;  /* 0x0000001fff097819 */ /* 0x000fe40000011419 */
[C---:B----4-:R-:W-:Y:S01]  /*cda0*/  @!P3 LEA R22, P5, R25.reuse, R2, 0x2 ;  /* 0x000000021916b211 */ /* 0x050fe200078a10ff */
[----:B------:R0:W-:Y:S03]  /*cdb0*/  @!P4 ST.E.64 desc[UR38][R16.64], R140 ;  /* 0x0000008c1000c985 */ /* 0x0001e6000c101b26 */
[----:B------:R-:W-:-:S02]  /*cdc0*/  @!P3 LEA.HI.X R23, R25, R3, R9, 0x2, P5 ;  /* 0x000000031917b211 */ /* 0x000fc400028f1409 */
[----:B------:R-:W-:Y:S02]  /*cdd0*/  SHF.R.S32.HI R9, RZ, 0x1f, R29 ;  /* 0x0000001fff097819 */ /* 0x000fe4000001141d */
[C---:B------:R-:W-:Y:S01]  /*cde0*/  @!P6 LEA R2, P5, R29.reuse, R2, 0x2 ;  /* 0x000000021d02e211 */ /* 0x040fe200078a10ff */
[----:B------:R0:W-:Y:S03]  /*cdf0*/  @!P3 ST.E.64 desc[UR38][R22.64], R144 ;  /* 0x000000901600b985 */ /* 0x0001e6000c101b26 */
[----:B------:R-:W-:-:S05]  /*ce00*/  @!P6 LEA.HI.X R3, R29, R3, R9, 0x2, P5 ;  /* 0x000000031d03e211 */ /* 0x000fca00028f1409 */
[----:B------:R0:W-:Y:S04]  /*ce10*/  @!P6 ST.E.64 desc[UR38][R2.64], R148 ;  /* 0x000000940200e985 */ /* 0x0001e8000c101b26 */
.L_x_5387:
[----:B------:R-:W-:Y:S05]  /*ce20*/  BSYNC B1 ;  /* 0x0000000000017941 */ /* 0x000fea0003800000 */
.L_x_5386:
[----:B------:R-:W-:Y:S01]  /*ce30*/  ISETP.GE.AND P0, PT, R20, R8, PT ;  /* 0x000000081400720c */ /* 0x000fe20003f06270 */
[----:B0-2---:R0:W2:Y:S04]  /*ce40*/  SHFL.IDX PT, R3, R4, 0x1, 0x1c1f ;  /* 0x003c1f0004037f89 */ /* 0x0050a800000e0000 */
        /* <DEDUP_REMOVED lines=14> */
[-C--:B------:R-:W-:Y:S01]  /*cf30*/  @!P2 LEA R12, P6, R182, R2.reuse, 0x2 ;  /* 0x00000002b60ca211 */ /* 0x080fe200078c10ff */
        /* <DEDUP_REMOVED lines=16> */
[-C--:B-1----:R-:W-:Y:S02]  /*d040*/  @!P4 LEA R10, P2, R174, R2.reuse, 0x2 ;  /* 0x00000002ae0ac211 */ /* 0x082fe400078410ff */
        /* <DEDUP_REMOVED lines=89> */
[-C--:B-1----:R-:W-:Y:S02]  /*d5e0*/  @!P5 LEA R10, P3, R214, R2.reuse, 0x2 ;  /* 0x00000002d60ad211 */ /* 0x082fe400078610ff */
[-C--:B------:R-:W-:Y:S01]  /*d5f0*/  @!P4 LEA.HI.X R9, R219, R3.reuse, R18, 0x2, P6 ;  /* 0x00000003db09c211 */ /* 0x080fe200030f1412 */
[----:B---3--:R-:W-:Y:S01]  /*d600*/  VIADD R21, R204, 0xf8 ;  /* 0x000000f8cc157836 */ /* 0x008fe20000000000 */
[----:B------:R-:W-:Y:S02]  /*d610*/  SHF.R.S32.HI R0, RZ, 0x1f, R23 ;  /* 0x0000001fff007819 */ /* 0x000fe40000011417 */
[C---:B------:R-:W-:Y:S01]  /*d620*/  @!P2 LEA R16, P6, R23.reuse, R2, 0x2 ;  /* 0x000000021710a211 */ /* 0x040fe200078c10ff */
[----:B------:R0:W-:Y:S01]  /*d630*/  @!P4 ST.E.64 desc[UR38][R8.64], R134 ;  /* 0x000000860800c985 */ /* 0x0001e2000c101b26 */
[-C--:B------:R-:W-:Y:S02]  /*d640*/  @!P5 LEA.HI.X R11, R214, R3.reuse, R25, 0x2, P3 ;  /* 0x00000003d60bd211 */ /* 0x080fe400018f1419 */
[----:B------:R-:W-:-:S02]  /*d650*/  @!P2 LEA.HI.X R17, R23, R3, R0, 0x2, P6 ;  /* 0x000000031711a211 */ /* 0x000fc400030f1400 */
[----:B------:R-:W-:Y:S01]  /*d660*/  ISETP.GE.AND P0, PT, R21, UR4, PT ;  /* 0x0000000415007c0c */ /* 0x000fe2000bf06270 */
[----:B------:R0:W-:Y:S04]  /*d670*/  @!P5 ST.E.64 desc[UR38][R10.64], R138 ;  /* 0x0000008a0a00d985 */ /* 0x0001e8000c101b26 */
[----:B------:R0:W-:Y:S04]  /*d680*/  @!P1 ST.E.64 desc[UR38][R14.64], R142 ;  /* 0x0000008e0e009985 */ /* 0x0001e8000c101b26 */
[----:B------:R0:W-:Y:S04]  /*d690*/  @!P2 ST.E.64 desc[UR38][R16.64], R146 ;  /* 0x000000921000a985 */ /* 0x0001e8000c101b26 */
[----:B------:R-:W-:Y:S05]  /*d6a0*/  @P0 BRA `(.L_x_5385) ;  /* 0x0000000c00a80947 */ /* 0x000fea0003800000 */
[----:B------:R-:W-:Y:S02]  /*d6b0*/  LEA R2, P0, R21, R2, 0x2 ;  /* 0x0000000215027211 */ /* 0x000fe400078010ff */
[----:B------:R-:W-:-:S04]  /*d6c0*/  SHF.R.S32.HI R0, RZ, 0x1f, R21 ;  /* 0x0000001fff007819 */ /* 0x000fc80000011415 */
[----:B------:R-:W-:-:S05]  /*d6d0*/  LEA.HI.X R3, R21, R3, R0, 0x2, P0 ;  /* 0x0000000315037211 */ /* 0x000fca00000f1400 */
[----:B------:R1:W-:Y:S01]  /*d6e0*/  ST.E.64 desc[UR38][R2.64], R150 ;  /* 0x0000009602007985 */ /* 0x0003e2000c101b26 */
[----:B------:R-:W-:Y:S05]  /*d6f0*/  BRA `(.L_x_5385) ;  /* 0x0000000c00947947 */ /* 0x000fea0003800000 */
.L_x_5376:
[----:B------:R-:W3:Y:S01]  /*d700*/  LDC.64 R8, c[0x0][0xd00] ;  /* 0x00034000ff087b82 */ /* 0x000ee20000000a00 */
[----:B------:R-:W-:Y:S01]  /*d710*/  ULDC.64 UR4, c[0x0][0xd08] ;  /* 0x0003420000047ab9 */ /* 0x000fe20000000a00 */
[----:B------:R-:W-:Y:S01]  /*d720*/  IMAD.MOV.U32 R17, RZ, RZ, RZ ;  /* 0x000000ffff117224 */ /* 0x000fe200078e00ff */
[----:B------:R-:W-:-:S04]  /*d730*/  ISETP.NE.U32.AND P0, PT, RZ, UR4, PT ;  /* 0x00000004ff007c0c */ /* 0x000fc8000bf05070 */
[----:B------:R-:W-:Y:S01]  /*d740*/  ISETP.NE.AND.EX P1, PT, RZ, UR5, PT, P0 ;  /* 0x00000005ff007c0c */ /* 0x000fe2000bf25300 */
[----:B------:R-:W4:Y:S01]  /*d750*/  LDC.64 R2, c[0x0][0xd00] ;  /* 0x00034000ff027b82 */ /* 0x000f220000000a00 */
[----:B---3--:R-:W-:-:S04]  /*d760*/  ISETP.NE.U32.AND P0, PT, R8, RZ, PT ;  /* 0x000000ff0800720c */ /* 0x008fc80003f05070 */
[----:B------:R-:W-:-:S07]  /*d770*/  ISETP.NE.AND.EX P0, PT, R9, RZ, PT, P0 ;  /* 0x000000ff0900720c */ /* 0x000fce0003f05300 */
[----:B------:R-:W3:Y:S01]  /*d780*/  @P1 LDC.64 R8, c[0x0][0xd08] ;  /* 0x00034200ff081b82 */ /* 0x000ee20000000a00 */
[----:B------:R-:W-:Y:S01]  /*d790*/  ULDC UR4, c[0x0][0xb88] ;  /* 0x0002e20000047ab9 */ /* 0x000fe20000000800 */
[----:B----4-:R-:W-:-:S04]  /*d7a0*/  IMAD.WIDE R10, R211, 0x4, R2 ;  /* 0x00000004d30a7825 */ /* 0x010fc800078e0202 */
[----:B-1----:R-:W-:Y:S01]  /*d7b0*/  IMAD.U32 R0, RZ, RZ, UR4 ;  /* 0x00000004ff007e24 */ /* 0x002fe2000f8e00ff */
[----:B------:R1:W5:Y:S01]  /*d7c0*/  @P0 LDG.E R17, desc[UR38][R10.64] ;  /* 0x000000260a110981 */ /* 0x000362000c1e1900 */
[----:B--2---:R-:W2:Y:S01]  /*d7d0*/  S2R R4, SR_TID.X ;  /* 0x0000000000047919 */ /* 0x004ea20000002100 */
[----:B---3--:R-:W-:-:S05]  /*d7e0*/  @P1 IMAD.WIDE R2, R211, 0x4, R8 ;  /* 0x00000004d3021825 */ /* 0x008fca00078e0208 */
[----:B------:R1:W5:Y:S01]  /*d7f0*/  @P1 LDG.E R0, desc[UR38][R2.64] ;  /* 0x0000002602001981 */ /* 0x000362000c1e1900 */
[----:B------:R-:W-:-:S13]  /*d800*/  ISETP.NE.AND P2, PT, R213, RZ, PT ;  /* 0x000000ffd500720c */ /* 0x000fda0003f45270 */
[----:B------:R-:W3:Y:S01]  /*d810*/  @!P2 LDC R213, c[0x0][0xbd4] ;  /* 0x0002f500ffd5ab82 */ /* 0x000ee20000000800 */
[----:B--2---:R-:W-:-:S05]  /*d820*/  VIADD R22, R4, 0xffffff80 ;  /* 0xffffff8004167836 */ /* 0x004fca0000000000 */
[----:B------:R-:W-:Y:S02]  /*d830*/  ISETP.GT.AND P3, PT, R22, 0x7f, PT ;  /* 0x0000007f1600780c */ /* 0x000fe40003f64270 */
[----:B---3--:R-:W-:Y:S01]  /*d840*/  ISETP.GT.AND P2, PT, R213, 0x1, PT ;  /* 0x00000001d500780c */ /* 0x008fe20003f44270 */
[----:B-1----:R-:W-:-:S12]  /*d850*/  @P1 BRA `(.L_x_5388) ;  /* 0x0000000000101947 */ /* 0x002fd80003800000 */
[----:B------:R-:W-:Y:S05]  /*d860*/  @!P0 BRA `(.L_x_5388) ;  /* 0x00000000000c8947 */ /* 0x000fea0003800000 */
[----:B------:R-:W2:Y:S04]  /*d870*/  LDG.E R3, desc[UR38][R10.64] ;  /* 0x000000260a037981 */ /* 0x000ea8000c1e1900 */
[----:B-----5:R-:W2:Y:S02]  /*d880*/  LDG.E R0, desc[UR38][R10.64+0x4] ;  /* 0x000004260a007981 */ /* 0x020ea4000c1e1900 */
[----:B--2---:R-:W-:-:S07]  /*d890*/  IMAD.IADD R0, R0, 0x1, -R3 ;  /* 0x0000000100007824 */ /* 0x004fce00078e0a03 */
.L_x_5388:
[----:B------:R-:W-:Y:S01]  /*d8a0*/  BSSY B1, `(.L_x_5389) ;  /* 0x0000036000017945 */ /* 0x000fe20003800000 */
[----:B------:R-:W-:Y:S02]  /*d8b0*/  SEL R211, R211, RZ, !P0 ;  /* 0x000000ffd3d37207 */ /* 0x000fe40004000000 */
[----:B------:R-:W-:Y:S02]  /*d8c0*/  SEL R216, R216, RZ, !P0 ;  /* 0x000000ffd8d87207 */ /* 0x000fe40004000000 */
[----:B-----5:R-:W-:Y:S01]  /*d8d0*/  SHF.R.S32.HI R20, RZ, 0x1f, R17 ;  /* 0x0000001fff147819 */ /* 0x020fe20000011411 */
[----:B------:R-:W-:Y:S06]  /*d8e0*/  @P3 BRA `(.L_x_5390) ;  /* 0x0000000000c43947 */ /* 0x000fec0003800000 */
[----:B------:R-:W1:Y:S01]  /*d8f0*/  LDC R31, c[0x0][0xce8] ;  /* 0x00033a00ff1f7b82 */ /* 0x000e620000000800 */
[----:B------:R-:W-:Y:S01]  /*d900*/  IADD3 R27, R18, -0x80, R4 ;  /* 0xffffff80121b7810 */ /* 0x000fe20007ffe004 */
[----:B-1----:R-:W-:-:S05]  /*d910*/  IMAD R2, R0, R31, RZ ;  /* 0x0000001f00027224 */ /* 0x002fca00078e02ff */
[----:B------:R-:W-:-:S13]  /*d920*/  ISETP.GE.AND P0, PT, R27, R2, PT ;  /* 0x000000021b00720c */ /* 0x000fda0003f06270 */
[----:B------:R-:W-:Y:S05]  /*d930*/  @P0 BRA `(.L_x_5390) ;  /* 0x0000000000b00947 */ /* 0x000fea0003800000 */
[----:B------:R-:W2:Y:S01]  /*d940*/  LDL.LU R24, [R1+0x20] ;  /* 0x0000200001187983 */ /* 0x000ea20000300800 */
[----:B------:R-:W-:Y:S01]  /*d950*/  ISETP.NE.AND P1, PT, R31, 0x1, PT ;  /* 0x000000011f00780c */ /* 0x000fe20003f25270 */
[----:B------:R-:W-:Y:S01]  /*d960*/  IMAD.MOV.U32 R16, RZ, RZ, 0xab8 ;  /* 0x00000ab8ff107424 */ /* 0x000fe200078e00ff */
[----:B------:R-:W-:Y:S01]  /*d970*/  ISETP.GT.AND P0, PT, R213, 0x1, PT ;  /* 0x00000001d500780c */ /* 0x000fe20003f04270 */
[----:B------:R-:W1:Y:S01]  /*d980*/  LDC.64 R28, c[0x0][0xca8] ;  /* 0x00032a00ff1c7b82 */ /* 0x000e620000000a00 */
[----:B------:R-:W-:Y:S02]  /*d990*/  IMAD.MOV.U32 R21, RZ, RZ, R27 ;  /* 0x000000ffff157224 */ /* 0x000fe400078e001b */
[----:B------:R-:W-:-:S05]  /*d9a0*/  SEL R16, R16, 0xa78, P0 ;  /* 0x00000a7810107807 */ /* 0x000fca0000000000 */
[----:B------:R-:W3:Y:S08]  /*d9b0*/  LDC.64 R8, c[0x0][R16+0x220] ;  /* 0x0000880010087b82 */ /* 0x000ef00000000a00 */
[----:B------:R-:W4:Y:S08]  /*d9c0*/  @P1 LDC R4, c[0x0][0xcec] ;  /* 0x00033b00ff041b82 */ /* 0x000f300000000800 */
[----:B------:R-:W5:Y:S08]  /*d9d0*/  LDC.64 R2, c[0x0][R16+0x218] ;  /* 0x0000860010027b82 */ /* 0x000f700000000a00 */
[----:B------:R-:W0:Y:S01]  /*d9e0*/  @P1 LDC R25, c[0x0][0xcf0] ;  /* 0x00033c00ff191b82 */ /* 0x000e220000000800 */
[----:B---3--:R-:W-:-:S02]  /*d9f0*/  IMAD R9, R9, R211, RZ ;  /* 0x000000d309097224 */ /* 0x008fc400078e02ff */
[----:B------:R-:W-:-:S05]  /*da00*/  IMAD.WIDE.U32 R14, R8, R211, RZ ;  /* 0x000000d3080e7225 */ /* 0x000fca00078e00ff */
[----:B------:R-:W3:Y:S01]  /*da10*/  LDC.64 R10, c[0x0][R16+0x228] ;  /* 0x00008a00100a7b82 */ /* 0x000ee20000000a00 */
[----:B----4-:R-:W-:-:S07]  /*da20*/  @P1 IMAD.HI.U32 R4, R27, R4, RZ ;  /* 0x000000041b041227 */ /* 0x010fce00078e00ff */
[----:B------:R-:W4:Y:S01]  /*da30*/  LDC.64 R12, c[0x0][R16+0x210] ;  /* 0x00008400100c7b82 */ /* 0x000f220000000a00 */
[-C--:B-----5:R-:W-:Y:S02]  /*da40*/  IMAD R23, R3, R212.reuse, RZ ;  /* 0x000000d403177224 */ /* 0x0a0fe400078e02ff */
[----:B------:R-:W-:-:S04]  /*da50*/  IMAD.WIDE.U32 R2, R2, R212, RZ ;  /* 0x000000d402027225 */ /* 0x000fc800078e00ff */
[----:B------:R-:W-:Y:S01]  /*da60*/  IMAD.IADD R23, R3, 0x1, R23 ;  /* 0x0000000103177824 */ /* 0x000fe200078e0217 */
[----:B0-----:R-:W-:Y:S01]  /*da70*/  @P1 SHF.R.U32.HI R21, RZ, R25, R4 ;  /* 0x00000019ff151219 */ /* 0x001fe20000011604 */
[----:B------:R-:W-:Y:S01]  /*da80*/  IMAD R25, R8, R216, R9 ;  /* 0x000000d808197224 */ /* 0x000fe200078e0209 */
[----:B-1----:R-:W0:Y:S01]  /*da90*/  @!P0 LDC R28, c[0x0][0xc50] ;  /* 0x00031400ff1c8b82 */ /* 0x002e220000000800 */
[----:B------:R-:W-:Y:S02]  /*daa0*/  IADD3 R4, P1, P3, R14, R2, R17 ;  /* 0x000000020e047210 */ /* 0x000fe40007b3e011 */
[----:B------:R-:W-:Y:S02]  /*dab0*/  IMAD.MOV R8, RZ, RZ, -R21 ;  /* 0x000000ffff087224 */ /* 0x000fe400078e0a15 */
[----:B------:R-:W-:-:S03]  /*dac0*/  IMAD.IADD R25, R15, 0x1, R25 ;  /* 0x000000010f197824 */ /* 0x000fc600078e0219 */
[----:B------:R-:W1:Y:S01]  /*dad0*/  @!P0 LDC R29, c[0x0][0xc54] ;  /* 0x00031500ff1d8b82 */ /* 0x000e620000000800 */
[----:B--2---:R-:W-:-:S05]  /*dae0*/  SEL R9, R24, RZ, P0 ;  /* 0x000000ff18097207 */ /* 0x004fca0000000000 */
[----:B---3--:R-:W-:-:S04]  /*daf0*/  IMAD.WIDE.U32 R2, R10, R9, RZ ;  /* 0x000000090a027225 */ /* 0x008fc800078e00ff */
[----:B------:R-:W-:Y:S02]  /*db00*/  IMAD R11, R11, R9, RZ ;  /* 0x000000090b0b7224 */ /* 0x000fe400078e02ff */
[----:B------:R-:W-:Y:S01]  /*db10*/  IMAD R9, R31, R8, R27 ;  /* 0x000000081f097224 */ /* 0x000fe200078e021b */
[----:B------:R-:W-:Y:S01]  /*db20*/  IADD3.X R8, R25, R23, R20, P1, P3 ;  /* 0x0000001719087210 */ /* 0x000fe20000fe6414 */
[----:B------:R-:W-:Y:S01]  /*db30*/  IMAD.IADD R11, R3, 0x1, R11 ;  /* 0x00000001030b7824 */ /* 0x000fe200078e020b */
[----:B------:R-:W-:Y:S01]  /*db40*/  IADD3 R2, P0, P1, R21, R4, R2 ;  /* 0x0000000415027210 */ /* 0x000fe2000791e002 */
[----:B----4-:R-:W-:Y:S01]  /*db50*/  IMAD R4, R13, R9, RZ ;  /* 0x000000090d047224 */ /* 0x010fe200078e02ff */
[----:B------:R-:W-:-:S04]  /*db60*/  SHF.R.S32.HI R21, RZ, 0x1f, R21 ;  /* 0x0000001fff157819 */ /* 0x000fc80000011415 */
        /* <DEDUP_REMOVED lines=9> */
.L_x_5390:
[----:B------:R-:W-:Y:S05]  /*dc00*/  BSYNC B1 ;  /* 0x0000000000017941 */ /* 0x000fea0003800000 */
.L_x_5389:
[----:B------:R-:W-:Y:S05]  /*dc10*/  @P2 BRA `(.L_x_5385) ;  /* 0x00000008004c2947 */ /* 0x000fea0003800000 */
[----:B------:R-:W2:Y:S01]  /*dc20*/  LDC R15, c[0x0][0xce8] ;  /* 0x00033a00ff0f7b82 */ /* 0x000ea20000000800 */
[----:B-1----:R-:W-:Y:S01]  /*dc30*/  SHF.R.S32.HI R3, RZ, 0x1f, R22 ;  /* 0x0000001fff037819 */ /* 0x002fe20000011416 */
        /* <DEDUP_REMOVED lines=14> */
[----:B------:R-:W-:Y:S02]  /*dd20*/  IMAD.IADD R13, R18, 0x1, R9 ;  /* 0x00000001120d7824 */ /* 0x000fe400078e0209 */
[----:B------:R-:W-:Y:S01]  /*dd30*/  IMAD R3, R212, UR5, R3 ;  /* 0x00000005d4037c24 */ /* 0x000fe2000f8e0203 */
[----:B------:R-:W-:Y:S01]  /*dd40*/  ULDC.64 UR4, c[0x0][0xbf0] ;  /* 0x0002fc0000047ab9 */ /* 0x000fe20000000a00 */
[----:B------:R-:W-:Y:S02]  /*dd50*/  IMAD.MOV.U32 R9, RZ, RZ, R13 ;  /* 0x000000ffff097224 */ /* 0x000fe400078e000d */
[----:B------:R-:W-:Y:S02]  /*dd60*/  IMAD R8, R216, UR4, RZ ;  /* 0x00000004d8087c24 */ /* 0x000fe4000f8e02ff */
[----:B------:R-:W-:Y:S02]  /*dd70*/  IMAD.WIDE.U32 R2, R211, UR4, R2 ;  /* 0x00000004d3027c25 */ /* 0x000fe4000f8e0002 */
[----:B------:R-:W1:Y:S02]  /*dd80*/  @P0 LDC R4, c[0x0][0xcec] ;  /* 0x00033b00ff040b82 */ /* 0x000e640000000800 */
[----:B------:R-:W-:-:S06]  /*dd90*/  IMAD.IADD R18, R17, 0x1, R18 ;  /* 0x0000000111127824 */ /* 0x000fcc00078e0212 */
[----:B------:R-:W2:Y:S01]  /*dda0*/  @P0 LDC R11, c[0x0][0xcf0] ;  /* 0x00033c00ff0b0b82 */ /* 0x000ea20000000800 */
[----:B-1----:R-:W-:-:S05]  /*ddb0*/  @P0 IMAD.HI.U32 R4, R13, R4, RZ ;  /* 0x000000040d040227 */ /* 0x002fca00078e00ff */
        /* <DEDUP_REMOVED lines=12> */
[----:B------:R-:W-:Y:S02]  /*de80*/  IMAD R15, R0, R15, RZ ;  /* 0x0000000f000f7224 */ /* 0x000fe400078e02ff */
[----:B------:R-:W-:Y:S02]  /*de90*/  IMAD.IADD R3, R3, 0x1, R13 ;  /* 0x0000000103037824 */ /* 0x000fe400078e020d */
        /* <DEDUP_REMOVED lines=15> */
[----:B------:R1:W2:Y:S01]  /*df90*/  SHFL.IDX PT, R2, R8, RZ, 0x181f ;  /* 0x00181fff08027589 */ /* 0x0002a200000e0000 */
[----:B------:R-:W-:Y:S01]  /*dfa0*/  VIADD R17, R9, 0x40 ;  /* 0x0000004009117836 */ /* 0x000fe20000000000 */
[----:B------:R-:W-:-:S02]  /*dfb0*/  SHF.R.S32.HI R12, RZ, 0x1f, R9 ;  /* 0x0000001fff0c7819 */ /* 0x000fc40000011409 */
[----:B------:R1:W3:Y:S01]  /*dfc0*/  SHFL.IDX PT, R0, R4, RZ, 0x181f ;  /* 0x00181fff04007589 */ /* 0x0002e200000e0000 */
        /* <DEDUP_REMOVED lines=21> */
.L_x_5392:
[----:B------:R-:W-:Y:S05]  /*e120*/  BSYNC B1 ;  /* 0x0000000000017941 */ /* 0x000fea0003800000 */
.L_x_5391:
        /* <DEDUP_REMOVED lines=21> */
.L_x_5394:
[----:B------:R-:W-:Y:S05]  /*e280*/  BSYNC B1 ;  /* 0x0000000000017941 */ /* 0x000fea0003800000 */
.L_x_5393:
        /* <DEDUP_REMOVED lines=21> */
.L_x_5396:
[----:B------:R-:W-:Y:S05]  /*e3e0*/  BSYNC B1 ;  /* 0x0000000000017941 */ /* 0x000fea0003800000 */
.L_x_5395:
[----:B0-----:R-:W-:Y:S01]  /*e3f0*/  VIADD R0, R18, 0x60 ;  /* 0x0000006012007836 */ /* 0x001fe20000000000 */
[----:B-1-3--:R-:W3:Y:S04]  /*e400*/  SHFL.IDX PT, R4, R4, 0x3, 0x181f ;  /* 0x00781f0004047f89 */ /* 0x00aee800000e0000 */
[----:B------:R-:W-:Y:S01]  /*e410*/  ISETP.GE.AND P0, PT, R0, R15, PT ;  /* 0x0000000f0000720c */ /* 0x000fe20003f06270 */
[----:B----4-:R4:W0:-:S12]  /*e420*/  SHFL.IDX PT, R2, R8, 0x3, 0x181f ;  /* 0x00781f0008027f89 */ /* 0x01081800000e0000 */
[----:B----4-:R-:W-:Y:S05]  /*e430*/  @P0 BRA `(.L_x_5385) ;  /* 0x0000000000440947 */ /* 0x010fea0003800000 */
[----:B------:R-:W-:Y:S02]  /*e440*/  ULDC UR4, c[0x0][0xbc8] ;  /* 0x0002f20000047ab9 */ /* 0x000fe40000000800 */
[----:B------:R-:W-:Y:S02]  /*e450*/  ISETP.GE.AND P3, PT, R9, UR4, PT ;  /* 0x0000000409007c0c */ /* 0x000fe4000bf66270 */
[----:B------:R-:W-:Y:S02]  /*e460*/  ISETP.GE.AND P2, PT, R17, UR4, PT ;  /* 0x0000000411007c0c */ /* 0x000fe4000bf46270 */
[----:B------:R-:W-:Y:S02]  /*e470*/  ISETP.GE.AND P1, PT, R13, UR4, PT ;  /* 0x000000040d007c0c */ /* 0x000fe4000bf26270 */
[----:B------:R-:W-:-:S07]  /*e480*/  ISETP.GE.AND P0, PT, R11, UR4, PT ;  /* 0x000000040b007c0c */ /* 0x000fce000bf06270 */
[----:B0-2---:R-:W-:-:S04]  /*e490*/  @!P3 LEA R8, P4, R9, R2, 0x1 ;  /* 0x000000020908b211 */ /* 0x005fc800078808ff */
[----:B---3--:R-:W-:Y:S02]  /*e4a0*/  @!P3 LEA.HI.X R9, R9, R4, R12, 0x1, P4 ;  /* 0x000000040909b211 */ /* 0x008fe400020f0c0c */
        /* <DEDUP_REMOVED lines=10> */
.L_x_5385:
[----:B------:R-:W-:Y:S05]  /*e550*/  BSYNC B0 ;  /* 0x0000000000007941 */ /* 0x000fea0003800000 */
.L_x_5375:
[----:B------:R-:W-:Y:S02]  /*e560*/  ULDC UR4, c[0x0][0xd3c] ;  /* 0x00034f0000047ab9 */ /* 0x000fe40000000800 */
[----:B------:R-:W-:-:S13]  /*e570*/  ISETP.GE.AND P0, PT, R7, UR4, PT ;  /* 0x0000000407007c0c */ /* 0x000fda000bf06270 */
[----:B------:R-:W-:Y:S05]  /*e580*/  @!P0 BRA `(.L_x_5397) ;  /* 0xffffff2800f48947 */ /* 0x000fea000383ffff */
[----:B------:R-:W-:Y:S05]  /*e590*/  EXIT ;  /* 0x000000000000794d */ /* 0x000fea0003800000 */
.L_x_5337:
[----:B------:R-:W-:-:S08]  /*e5a0*/  NOP ;  /* 0x0000000000007918 */ /* 0x000fd00000000000 */
[----:B--2---:R-:W0:-:S00]  /*e5b0*/  USETMAXREG.DEALLOC.CTAPOOL 0x18 ;  /* 0x00000018000079c8 */ /* 0x004e0000080e0500 */
        /* <DEDUP_REMOVED lines=16> */
.L_x_5398:
[----:B------:R-:W0:Y:S01]  /*e6c0*/  S2R R0, SR_TID.X ;  /* 0x0000000000007919 */ /* 0x000e220000002100 */
[----:B------:R-:W-:Y:S01]  /*e6d0*/  ULDC UR4, c[0x0][0xd3c] ;  /* 0x00034f0000047ab9 */ /* 0x000fe20000000800 */
[----:B------:R-:W-:Y:S01]  /*e6e0*/  IMAD.MOV.U32 R7, RZ, RZ, RZ ;  /* 0x000000ffff077224 */ /* 0x000fe200078e00ff */
[----:B------:R-:W1:Y:S01]  /*e6f0*/  S2UR UR6, SR_CTAID.X ;  /* 0x00000000000679c3 */ /* 0x000e620000002500 */
[----:B------:R-:W-:Y:S01]  /*e700*/  ULDC UR5, c[0x0][0xd38] ;  /* 0x00034e0000057ab9 */ /* 0x000fe20000000800 */
[----:B0-----:R-:W-:-:S04]  /*e710*/  LOP3.LUT R0, R0, 0x1f, RZ, 0xc0, !PT ;  /* 0x0000001f00007812 */ /* 0x001fc800078ec0ff */
[----:B------:R-:W-:-:S04]  /*e720*/  ISETP.NE.AND P0, PT, R0, 0x1f, PT ;  /* 0x0000001f0000780c */ /* 0x000fc80003f05270 */
[----:B------:R-:W-:-:S13]  /*e730*/  ISETP.GE.OR P1, PT, R0, UR4, !P0 ;  /* 0x0000000400007c0c */ /* 0x000fda000c726670 */
[----:B------:R-:W0:Y:S08]  /*e740*/  @!P1 LDC.64 R2, c[0x0][0xd80] ;  /* 0x00036000ff029b82 */ /* 0x000e300000000a00 */
        /* <DEDUP_REMOVED lines=35> */
.L_x_5402:
        /* <DEDUP_REMOVED lines=39> */
.L_x_5400:
        /* <DEDUP_REMOVED lines=12> */
.L_x_5403:
[----:B---34-:R-:W-:Y:S01]  /*ecb0*/  IMAD R3, R4, UR5, R8 ;  /* 0x0000000504037c24 */ /* 0x018fe2000f8e0208 */
[----:B-1----:R-:W-:Y:S01]  /*ecc0*/  ISETP.NE.AND P0, PT, R7, 0x1, PT ;  /* 0x000000010700780c */ /* 0x002fe20003f05270 */
[----:B------:R-:W-:-:S03]  /*ecd0*/  VIADD R13, R9, UR4 ;  /* 0x00000004090d7c36 */ /* 0x000fc60008000000 */
[----:B------:R1:W-:Y:S01]  /*ece0*/  STL [R1], R3 ;  /* 0x0000000301007387 */ /* 0x0003e20000100800 */
[----:B------:R-:W-:-:S03]  /*ecf0*/  IADD3 R4, -R3, UR6, RZ ;  /* 0x0000000603047c10 */ /* 0x000fc6000fffe1ff */
[----:B------:R1:W-:Y:S05]  /*ed00*/  STL [R1+0xc], R13 ;  /* 0x00000c0d01007387 */ /* 0x0003ea0000100800 */
[----:B------:R-:W-:Y:S05]  /*ed10*/  @!P0 BRA `(.L_x_5404) ;  /* 0x0000000000e08947 */ /* 0x000fea0003800000 */
[----:B0-2---:R-:W-:Y:S01]  /*ed20*/  IABS R6, R5 ;  /* 0x0000000500067213 */ /* 0x005fe20000000000 */
[----:B------:R-:W-:Y:S01]  /*ed30*/  IMAD.MOV.U32 R2, RZ, RZ, RZ ;  /* 0x000000ffff027224 */ /* 0x000fe200078e00ff */
[----:B------:R-:W-:Y:S02]  /*ed40*/  IABS R8, R7 ;  /* 0x0000000700087213 */ /* 0x000fe40000000000 */
[----:B------:R-:W0:Y:S08]  /*ed50*/  I2F.RP R9, R6 ;  /* 0x0000000600097306 */ /* 0x000e300000209400 */
[----:B------:R-:W-:Y:S08]  /*ed60*/  I2F.RP R12, R8 ;  /* 0x00000008000c7306 */ /* 0x000ff00000209400 */
[----:B0-----:R-:W1:Y:S02]  /*ed70*/  MUFU.RCP R9, R9 ;  /* 0x0000000900097308 */ /* 0x001e640000001000 */
[----:B-1----:R-:W-:-:S06]  /*ed80*/  VIADD R3, R9, 0xffffffe ;  /* 0x0ffffffe09037836 */ /* 0x002fcc0000000000 */
[----:B------:R-:W0:Y:S02]  /*ed90*/  F2I.FTZ.U32.TRUNC.NTZ R3, R3 ;  /* 0x0000000300037305 */ /* 0x000e24000021f000 */
[----:B0-----:R-:W-:-:S04]  /*eda0*/  IMAD.MOV R11, RZ, RZ, -R3 ;  /* 0x000000ffff0b7224 */ /* 0x001fc800078e0a03 */
[----:B------:R-:W-:-:S04]  /*edb0*/  IMAD R11, R11, R6, RZ ;  /* 0x000000060b0b7224 */ /* 0x000fc800078e02ff */
[----:B------:R-:W-:Y:S01]  /*edc0*/  IMAD.HI.U32 R10, R3, R11, R2 ;  /* 0x0000000b030a7227 */ /* 0x000fe200078e0002 */
[----:B------:R-:W-:Y:S01]  /*edd0*/  IABS R11, R4 ;  /* 0x00000004000b7213 */ /* 0x000fe20000000000 */
[----:B------:R-:W0:Y:S01]  /*ede0*/  MUFU.RCP R2, R12 ;  /* 0x0000000c00027308 */ /* 0x000e220000001000 */
[----:B------:R-:W-:-:S03]  /*edf0*/  IABS R3, R5 ;  /* 0x0000000500037213 */ /* 0x000fc60000000000 */
[----:B------:R-:W-:-:S04]  /*ee00*/  IMAD.HI.U32 R9, R10, R11, RZ ;  /* 0x0000000b0a097227 */ /* 0x000fc800078e00ff */
[----:B------:R-:W-:-:S04]  /*ee10*/  IMAD.MOV R14, RZ, RZ, -R3 ;  /* 0x000000ffff0e7224 */ /* 0x000fc800078e0a03 */
[----:B------:R-:W-:Y:S02]  /*ee20*/  IMAD R11, R9, R14, R11 ;  /* 0x0000000e090b7224 */ /* 0x000fe400078e020b */
[----:B0-----:R-:W-:-:S03]  /*ee30*/  VIADD R3, R2, 0xffffffe ;  /* 0x0ffffffe02037836 */ /* 0x001fc60000000000 */
[----:B------:R-:W-:Y:S01]  /*ee40*/  ISETP.GT.U32.AND P1, PT, R6, R11, PT ;  /* 0x0000000b0600720c */ /* 0x000fe20003f24070 */
[----:B------:R-:W-:Y:S02]  /*ee50*/  IMAD.MOV.U32 R2, RZ, RZ, RZ ;  /* 0x000000ffff027224 */ /* 0x000fe400078e00ff */
        /* <DEDUP_REMOVED lines=24> */
[----:B------:R-:W-:Y:S01]  /*efe0*/  ISETP.GE.U32.AND P0, PT, R3, R8, PT ;  /* 0x000000080300720c */ /* 0x000fe20003f06070 */
[----:B------:R-:W-:-:S04]  /*eff0*/  IMAD.MOV R3, RZ, RZ, -R9 ;  /* 0x000000ffff037224 */ /* 0x000fc800078e0a09 */
[----:B------:R-:W-:-:S08]  /*f000*/  IMAD R3, R5, R3, R4 ;  /* 0x0000000305037224 */ /* 0x000fd000078e0204 */
[----:B------:R-:W-:-:S04]  /*f010*/  @P0 VIADD R6, R6, 0x1 ;  /* 0x0000000106060836 */ /* 0x000fc80000000000 */
        /* <DEDUP_REMOVED lines=8> */
.L_x_5404:
        /* <DEDUP_REMOVED lines=15> */
[----:B------:R-:W-:Y:S02]  /*f190*/  IMAD.MOV R12, RZ, RZ, -R11 ;  /* 0x000000ffff0c7224 */ /* 0x000fe400078e0a0b */
[----:B------:R-:W-:Y:S01]  /*f1a0*/  IMAD.HI.U32 R11, R2, R3, RZ ;  /* 0x00000003020b7227 */ /* 0x000fe200078e00ff */
[----:B------:R-:W-:-:S03]  /*f1b0*/  LOP3.LUT R2, R4, R7, RZ, 0x3c, !PT ;  /* 0x0000000704027212 */ /* 0x000fc600078e3cff */
[----:B------:R-:W-:Y:S01]  /*f1c0*/  IMAD R3, R11, R12, R3 ;  /* 0x0000000c0b037224 */ /* 0x000fe200078e0203 */
[----:B------:R-:W-:-:S04]  /*f1d0*/  ISETP.GE.AND P2, PT, R2, RZ, PT ;  /* 0x000000ff0200720c */ /* 0x000fc80003f46270 */
        /* <DEDUP_REMOVED lines=11> */
[----:B------:R-:W-:-:S03]  /*f290*/  IMAD R7, R7, R11, R4 ;  /* 0x0000000b07077224 */ /* 0x000fc600078e0204 */
[----:B------:R-:W-:Y:S02]  /*f2a0*/  VIADDMNMX R6, R3, UR5, R6, PT ;  /* 0x0000000503067c46 */ /* 0x000fe4000b800106 */
[----:B------:R-:W-:Y:S02]  /*f2b0*/  IADD3 R8, R8, 0x1000000, R7 ;  /* 0x0100000008087810 */ /* 0x000fe40007ffe007 */
[----:B------:R-:W-:-:S04]  /*f2c0*/  IABS R9, R6 ;  /* 0x0000000600097213 */ /* 0x000fc80000000000 */
[----:B------:R-:W0:Y:S08]  /*f2d0*/  I2F.RP R10, R9 ;  /* 0x00000009000a7306 */ /* 0x000e300000209400 */
[----:B0-----:R-:W0:Y:S02]  /*f2e0*/  MUFU.RCP R10, R10 ;  /* 0x0000000a000a7308 */ /* 0x001e240000001000 */
[----:B0-----:R-:W-:Y:S01]  /*f2f0*/  VIADD R2, R10, 0xffffffe ;  /* 0x0ffffffe0a027836 */ /* 0x001fe20000000000 */
[----:B------:R-:W-:-:S05]  /*f300*/  IABS R10, R6 ;  /* 0x00000006000a7213 */ /* 0x000fca0000000000 */
[----:B------:R0:W1:Y:S02]  /*f310*/  F2I.FTZ.U32.TRUNC.NTZ R3, R2 ;  /* 0x0000000200037305 */ /* 0x000064000021f000 */
[----:B0-----:R-:W-:Y:S02]  /*f320*/  IMAD.MOV.U32 R2, RZ, RZ, RZ ;  /* 0x000000ffff027224 */ /* 0x001fe400078e00ff */
[----:B-1----:R-:W-:-:S04]  /*f330*/  IMAD.MOV R4, RZ, RZ, -R3 ;  /* 0x000000ffff047224 */ /* 0x002fc800078e0a03 */
[----:B------:R-:W-:Y:S01]  /*f340*/  IMAD R11, R4, R9, RZ ;  /* 0x00000009040b7224 */ /* 0x000fe200078e02ff */
[----:B------:R-:W-:-:S03]  /*f350*/  IABS R4, R7 ;  /* 0x0000000700047213 */ /* 0x000fc60000000000 */
[----:B------:R-:W-:-:S04]  /*f360*/  IMAD.HI.U32 R3, R3, R11, R2 ;  /* 0x0000000b03037227 */ /* 0x000fc800078e0002 */
        /* <DEDUP_REMOVED lines=16> */
.L_x_5405:
[----:B01----:R-:W-:-:S05]  /*f470*/  LOP3.LUT R2, RZ, R3, RZ, 0x33, !PT ;  /* 0x00000003ff027212 */ /* 0x003fca00078e33ff */
[----:B------:R-:W-:-:S05]  /*f480*/  IMAD.IADD R2, R5, 0x1, R2 ;  /* 0x0000000105027824 */ /* 0x000fca00078e0202 */
[----:B------:R1:W-:Y:S01]  /*f490*/  STL [R1+0x4], R2 ;  /* 0x0000040201007387 */ /* 0x0003e20000100800 */
[----:B------:R-:W-:Y:S05]  /*f4a0*/  BRA `(.L_x_5406) ;  /* 0x0000000000107947 */ /* 0x000fea0003800000 */
.L_x_5401:
[----:B------:R-:W-:Y:S01]  /*f4b0*/  IMAD.U32 R2, RZ, RZ, UR6 ;  /* 0x00000006ff027e24 */ /* 0x000fe2000f8e00ff */
[----:B------:R0:W-:Y:S04]  /*f4c0*/  STL [R1+0x4], RZ ;  /* 0x000004ff01007387 */ /* 0x0001e80000100800 */
[----:B------:R0:W-:Y:S04]  /*f4d0*/  STL [R1+0x8], RZ ;  /* 0x000008ff01007387 */ /* 0x0001e80000100800 */
[----:B------:R0:W-:Y:S02]  /*f4e0*/  STL [R1], R2 ;  /* 0x0000000201007387 */ /* 0x0001e40000100800 */
.L_x_5406:
        /* <DEDUP_REMOVED lines=10> */
.L_x_5399:
        /* <DEDUP_REMOVED lines=8> */
[----:B0-----:R-:W0:Y:S01]  /*f610*/  S2R R5, SR_TID.X ;  /* 0x0000000000057919 */ /* 0x001e220000002100 */
[----:B------:R-:W2:Y:S01]  /*f620*/  S2UR UR5, SR_CgaCtaId ;  /* 0x00000000000579c3 */ /* 0x000ea20000008800 */
[----:B------:R-:W-:Y:S01]  /*f630*/  UMOV UR4, 0x400 ;  /* 0x0000040000047882 */ /* 0x000fe20000000000 */
[----:B------:R-:W-:Y:S01]  /*f640*/  BSSY B8, `(.L_x_5407) ;  /* 0x0000675000087945 */ /* 0x000fe20003800000 */
[----:B------:R-:W-:Y:S01]  /*f650*/  ULDC UR40, c[0x0][0xc] ;  /* 0x0000030000287ab9 */ /* 0x000fe20000000800 */
[----:B------:R-:W-:Y:S01]  /*f660*/  ULDC.64 UR36, c[0x0][0x198] ;  /* 0x0000660000247ab9 */ /* 0x000fe20000000a00 */
[----:B--2---:R-:W-:-:S06]  /*f670*/  ULEA UR4, UR5, UR4, 0x18 ;  /* 0x0000000405047291 */ /* 0x004fcc000f8ec03f */
[----:B------:R-:W-:Y:S01]  /*f680*/  IMAD.U32 R18, RZ, RZ, UR4 ;  /* 0x00000004ff127e24 */ /* 0x000fe2000f8e00ff */
[C---:B0-----:R-:W-:Y:S01]  /*f690*/  LOP3.LUT R4, R5.reuse, 0x7f, RZ, 0xc0, !PT ;  /* 0x0000007f05047812 */ /* 0x041fe200078ec0ff */
[----:B---3--:R-:W-:-:S05]  /*f6a0*/  IMAD.SHL.U32 R0, R5, 0x8, RZ ;  /* 0x0000000805007824 */ /* 0x008fca00078e00ff */
[C---:B-1----:R-:W-:Y:S02]  /*f6b0*/  LOP3.LUT R2, R0.reuse, 0x1f8, RZ, 0xc0, !PT ;  /* 0x000001f800027812 */ /* 0x042fe400078ec0ff */
        /* <DEDUP_REMOVED lines=12> */
[----:B0-----:R-:W-:-:S03]  /*f780*/  LOP3.LUT R3, R0, 0x40, RZ, 0xfc, !PT ;  /* 0x0000004000037812 */ /* 0x001fc600078efcff */
[----:B------:R0:W-:Y:S01]  /*f790*/  STL [R1+0x10], RZ ;  /* 0x000010ff01007387 */ /* 0x0001e20000100800 */
[C---:B-1----:R-:W-:Y:S02]  /*f7a0*/  LOP3.LUT R2, R0.reuse, 0x80, RZ, 0xfc, !PT ;  /* 0x0000008000027812 */ /* 0x042fe400078efcff */
[----:B------:R-:W-:-:S07]  /*f7b0*/  LOP3.LUT R0, R0, 0xc0, RZ, 0xfc, !PT ;  /* 0x000000c000007812 */ /* 0x000fce00078efcff */
.L_x_5517:
[----:B--2---:R-:W2:Y:S01]  /*f7c0*/  LDL R0, [R1+0xc] ;  /* 0x00000c0001007983 */ /* 0x004ea20000100800 */
[----:B-1-3--:R-:W2:Y:S01]  /*f7d0*/  LDC.64 R2, c[0x0][0xd88] ;  /* 0x00036200ff027b82 */ /* 0x00aea20000000a00 */
[----:B------:R-:W-:Y:S05]  /*f7e0*/  YIELD ;  /* 0x0000000000007946 */ /* 0x000fea0003800000 */
[----:B------:R-:W-:Y:S01]  /*f7f0*/  ULDC.64 UR4, c[0x0][0xb20] ;  /* 0x0002c80000047ab9 */ /* 0x000fe20000000a00 */
[----:B0-----:R-:W-:Y:S01]  /*f800*/  IMAD.MOV.U32 R6, RZ, RZ, RZ ;  /* 0x000000ffff067224 */ /* 0x001fe200078e00ff */
        /* <DEDUP_REMOVED lines=22> */
[C---:B-1----:R-:W-:Y:S02]  /*f970*/  IADD3 R4, P4, R16.reuse, UR6, RZ ;  /* 0x0000000610047c10 */ /* 0x042fe4000ff9e0ff */
[----:B--2---:R-:W-:Y:S02]  /*f980*/  IADD3 R2, P3, R16, UR4, RZ ;  /* 0x0000000410027c10 */ /* 0x004fe4000ff7e0ff */
        /* <DEDUP_REMOVED lines=10> */
[----:B-1----:R-:W-:-:S04]  /*fa30*/  @P2 IADD3 R6, P3, R16, UR8, RZ ;  /* 0x0000000810062c10 */ /* 0x002fc8000ff7e0ff */
        /* <DEDUP_REMOVED lines=8> */
[----:B-1----:R-:W-:Y:S01]  /*fac0*/  IMAD.U32 R6, RZ, RZ, UR4 ;  /* 0x00000004ff067e24 */ /* 0x002fe2000f8e00ff */
[----:B--2---:R1:W-:Y:S01]  /*fad0*/  STL [R1+0x34], R9 ;  /* 0x0000340901007387 */ /* 0x0043e20000100800 */
[----:B------:R-:W-:Y:S05]  /*fae0*/  @P2 BRA `(.L_x_5408) ;  /* 0x0000000000142947 */ /* 0x000fea0003800000 */
[----:B------:R-:W-:Y:S05]  /*faf0*/  @!P1 BRA `(.L_x_5408) ;  /* 0x0000000000109947 */ /* 0x000fea0003800000 */
[----:B------:R-:W1:Y:S04]  /*fb00*/  LDG.E R7, desc[UR38][R2.64] ;  /* 0x0000002602077981 */ /* 0x000e68000c1e1900 */
[----:B------:R-:W1:Y:S02]  /*fb10*/  LDG.E R2, desc[UR38][R2.64+0x4] ;  /* 0x0000042602027981 */ /* 0x000e64000c1e1900 */
[----:B-1----:R-:W-:-:S05]  /*fb20*/  IMAD.IADD R9, R2, 0x1, -R7 ;  /* 0x0000000102097824 */ /* 0x002fca00078e0a07 */
[----:B------:R2:W-:Y:S02]  /*fb30*/  STL [R1+0x34], R9 ;  /* 0x0000340901007387 */ /* 0x0005e40000100800 */
.L_x_5408:
[----:B------:R-:W3:Y:S01]  /*fb40*/  LDL.LU R7, [R1+0x8] ;  /* 0x0000080001077983 */ /* 0x000ee20000300800 */
[----:B------:R-:W-:Y:S02]  /*fb50*/  ULDC.64 UR4, c[0x0][0xb18] ;  /* 0x0002c60000047ab9 */ /* 0x000fe40000000a00 */
[----:B------:R-:W-:-:S04]  /*fb60*/  ISETP.NE.U32.AND P1, PT, RZ, UR4, PT ;  /* 0x00000004ff007c0c */ /* 0x000fc8000bf25070 */
[----:B------:R-:W-:Y:S02]  /*fb70*/  ISETP.NE.AND.EX P1, PT, RZ, UR5, PT, P1 ;  /* 0x00000005ff007c0c */ /* 0x000fe4000bf25310 */
[C---:B---3--:R-:W-:Y:S02]  /*fb80*/  LOP3.LUT R3, R7.reuse, 0xff000000, RZ, 0xc0, !PT ;  /* 0xff00000007037812 */ /* 0x048fe400078ec0ff */
        /* <DEDUP_REMOVED lines=10> */
[----:B---3--:R-:W-:-:S05]  /*fc30*/  IADD3.X R7, R10, UR5, RZ, P0, !PT ;  /* 0x000000050a077c10 */ /* 0x008fca00087fe4ff */
[----:B------:R3:W5:Y:S01]  /*fc40*/  LDG.E R6, desc[UR38][R6.64] ;  /* 0x0000002606067981 */ /* 0x000762000c1e1900 */
[----:B------:R-:W-:Y:S05]  /*fc50*/  BRA `(.L_x_5410) ;  /* 0x0000000000107947 */ /* 0x000fea0003800000 */
.L_x_5409:
[----:B------:R-:W-:Y:S05]  /*fc60*/  @!P0 BRA `(.L_x_5410) ;  /* 0x00000000000c8947 */ /* 0x000fea0003800000 */
[----:B------:R-:W4:Y:S04]  /*fc70*/  LDG.E R6, desc[UR38][R4.64] ;  /* 0x0000002604067981 */ /* 0x000f28000c1e1900 */
[----:B------:R-:W4:Y:S02]  /*fc80*/  LDG.E R4, desc[UR38][R4.64+0x4] ;  /* 0x0000042604047981 */ /* 0x000f24000c1e1900 */
[----:B----4-:R-:W-:-:S07]  /*fc90*/  IMAD.IADD R6, R4, 0x1, -R6 ;  /* 0x0000000104067824 */ /* 0x010fce00078e0a06 */
.L_x_5410:
[----:B------:R-:W4:Y:S01]  /*fca0*/  LDL R5, [R1+0x4] ;  /* 0x0000040001057983 */ /* 0x000f220000100800 */
[----:B-----5:R-:W-:Y:S01]  /*fcb0*/  IMAD.IADD R6, R6, 0x1, -R0 ;  /* 0x0000000106067824 */ /* 0x020fe200078e0a00 */
[----:B------:R-:W-:Y:S01]  /*fcc0*/  BSSY B0, `(.L_x_5411) ;  /* 0x000003a000007945 */ /* 0x000fe20003800000 */
[----:B------:R-:W0:Y:S02]  /*fcd0*/  LDC R0, c[0x0][0x448] ;  /* 0x00011200ff007b82 */ /* 0x000e240000000800 */
[----:B0-----:R-:W-:-:S13]  /*fce0*/  ISETP.NE.AND P0, PT, R0, 0x1, PT ;  /* 0x000000010000780c */ /* 0x001fda0003f05270 */
[----:B---3--:R-:W0:Y:S08]  /*fcf0*/  @P0 LDC R2, c[0x0][0x44c] ;  /* 0x00011300ff020b82 */ /* 0x008e300000000800 */
[----:B------:R-:W3:Y:S01]  /*fd00*/  @P0 LDC R4, c[0x0][0x450] ;  /* 0x00011400ff040b82 */ /* 0x000ee20000000800 */
[----:B----4-:R-:W-:Y:S02]  /*fd10*/  IMAD.SHL.U32 R0, R5, 0x80, RZ ;  /* 0x0000008005007824 */ /* 0x010fe400078e00ff */
[----:B------:R-:W-:-:S02]  /*fd20*/  IMAD.MOV.U32 R5, RZ, RZ, RZ ;  /* 0x000000ffff057224 */ /* 0x000fc400078e00ff */
[----:B------:R-:W-:Y:S02]  /*fd30*/  VIADD R0, R0, 0x7f ;  /* 0x0000007f00007836 */ /* 0x000fe40000000000 */
[----:B------:R-:W-:Y:S02]  /*fd40*/  IMAD.MOV.U32 R10, RZ, RZ, R5 ;  /* 0x000000ffff0a7224 */ /* 0x000fe400078e0005 */
[----:B0-----:R-:W-:-:S05]  /*fd50*/  @P0 IMAD.HI.U32 R2, R0, R2, RZ ;  /* 0x0000000200020227 */ /* 0x001fca00078e00ff */
[----:B---3--:R-:W-:Y:S01]  /*fd60*/  @P0 SHF.R.U32.HI R0, RZ, R4, R2 ;  /* 0x00000004ff000219 */ /* 0x008fe20000011602 */
[C---:B------:R-:W-:Y:S01]  /*fd70*/  VIADD R4, R6.reuse, 0x5f ;  /* 0x0000005f06047836 */ /* 0x040fe20000000000 */
[----:B------:R-:W-:Y:S02]  /*fd80*/  IADD3 R2, R6, 0x60, -R9 ;  /* 0x0000006006027810 */ /* 0x000fe40007ffe809 */
[----:B-12---:R-:W-:-:S03]  /*fd90*/  LOP3.LUT R9, R3, 0xff, RZ, 0xc0, !PT ;  /* 0x000000ff03097812 */ /* 0x006fc600078ec0ff */
[----:B------:R-:W-:Y:S02]  /*fda0*/  IMAD.IADD R2, R2, 0x1, R0 ;  /* 0x0000000102027824 */ /* 0x000fe400078e0200 */
[----:B------:R-:W-:-:S04]  /*fdb0*/  IMAD.HI R0, R4, 0x2aaaaaab, RZ ;  /* 0x2aaaaaab04007827 */ /* 0x000fc800078e02ff */
[----:B------:R-:W-:Y:S01]  /*fdc0*/  IMAD.HI R2, R2, 0x2aaaaaab, RZ ;  /* 0x2aaaaaab02027827 */ /* 0x000fe200078e02ff */
[----:B------:R-:W-:-:S04]  /*fdd0*/  SHF.R.U32.HI R4, RZ, 0x1f, R0 ;  /* 0x0000001fff047819 */ /* 0x000fc80000011600 */
[----:B------:R-:W-:Y:S02]  /*fde0*/  LEA.HI.SX32 R4, R0, R4, 0x1c ;  /* 0x0000000400047211 */ /* 0x000fe400078fe2ff */
[----:B------:R-:W-:-:S04]  /*fdf0*/  SHF.R.U32.HI R0, RZ, 0x1f, R2 ;  /* 0x0000001fff007819 */ /* 0x000fc80000011602 */
[----:B------:R-:W-:-:S04]  /*fe00*/  LEA.HI.SX32 R0, R2, R0, 0x1c ;  /* 0x0000000002007211 */ /* 0x000fc800078fe2ff */
[----:B------:R-:W-:Y:S02]  /*fe10*/  VIMNMX R8, R4, R0, PT ;  /* 0x0000000004087248 */ /* 0x000fe40003fe0100 */
[----:B------:R-:W-:Y:S02]  /*fe20*/  SHF.R.U32.HI R0, RZ, 0x10, R3 ;  /* 0x00000010ff007819 */ /* 0x000fe40000011603 */
[----:B------:R-:W-:Y:S01]  /*fe30*/  ISETP.GE.AND P1, PT, R8, 0x1, PT ;  /* 0x000000010800780c */ /* 0x000fe20003f26270 */
[----:B------:R0:W-:Y:S01]  /*fe40*/  STL [R1+0x3c], R8 ;  /* 0x00003c0801007387 */ /* 0x0001e20000100800 */
[----:B------:R-:W-:-:S03]  /*fe50*/  ISETP.NE.AND P0, PT, R0, RZ, PT ;  /* 0x000000ff0000720c */ /* 0x000fc60003f05270 */
[----:B------:R0:W-:Y:S04]  /*fe60*/  STL [R1+0x44], R5 ;  /* 0x0000440501007387 */ /* 0x0001e80000100800 */
[----:B------:R0:W-:Y:S06]  /*fe70*/  STL [R1+0x74], R9 ;  /* 0x0000740901007387 */ /* 0x0001ec0000100800 */
[----:B------:R-:W1:Y:S01]  /*fe80*/  @!P0 LDC R0, c[0x0][0xae8] ;  /* 0x0002ba00ff008b82 */ /* 0x000e620000000800 */
        /* <DEDUP_REMOVED lines=29> */
.L_x_5412:
[----:B------:R-:W-:Y:S05]  /*10060*/  BSYNC B0 ;  /* 0x0000000000007941 */ /* 0x000fea0003800000 */
.L_x_5411:
        /* <DEDUP_REMOVED lines=12> */
[----:B------:R-:W1:Y:S01]  /*10130*/  S2R R3, SR_LANEID ;  /* 0x0000000000037919 */ /* 0x000e620000000000 */
[----:B------:R-:W-:Y:S02]  /*10140*/  VOTEU.ANY UR4, UPT, PT ;  /* 0x0000000000047886 */ /* 0x000fe400038e0100 */
[----:B------:R-:W1:Y:S08]  /*10150*/  FLO.U32 R0, UR4 ;  /* 0x0000000400007d00 */ /* 0x000e7000080e0000 */
[----:B0-----:R-:W0:Y:S01]  /*10160*/  POPC R5, UR4 ;  /* 0x0000000400057d09 */ /* 0x001e220008000000 */
[----:B-1----:R-:W-:-:S02]  /*10170*/  ISETP.EQ.U32.AND P0, PT, R0, R3, PT ;  /* 0x000000030000720c */ /* 0x002fc40003f02070 */
[----:B------:R-:W0:Y:S11]  /*10180*/  LDC.64 R2, c[0x0][0xd60] ;  /* 0x00035800ff027b82 */ /* 0x000e360000000a00 */
[----:B0-----:R-:W3:Y:S01]  /*10190*/  @P0 ATOMG.E.ADD.STRONG.GPU PT, R3, desc[UR38][R2.64], R5 ;  /* 0x00000005020309a8 */ /* 0x001ee200081ee1e6 */
[----:B------:R-:W0:Y:S02]  /*101a0*/  S2R R4, SR_LTMASK ;  /* 0x0000000000047919 */ /* 0x000e240000003900 */
[----:B0-----:R-:W-:-:S04]  /*101b0*/  LOP3.LUT R4, R4, UR4, RZ, 0xc0, !PT ;  /* 0x0000000404047c12 */ /* 0x001fc8000f8ec0ff */
[----:B------:R-:W0:Y:S01]  /*101c0*/  POPC R7, R4 ;  /* 0x0000000400077309 */ /* 0x000e220000000000 */
[----:B---3--:R-:W0:Y:S02]  /*101d0*/  SHFL.IDX PT, R0, R3, R0, 0x1f ;  /* 0x00001f0003007589 */ /* 0x008e2400000e0000 */
[----:B0-----:R-:W-:-:S05]  /*101e0*/  IADD3 R0, R0, UR40, R7 ;  /* 0x0000002800007c10 */ /* 0x001fca000fffe007 */
[----:B------:R0:W-:Y:S01]  /*101f0*/  STL [R1], R0 ;  /* 0x0000000001007387 */ /* 0x0001e20000100800 */
[----:B------:R-:W-:Y:S05]  /*10200*/  BRA `(.L_x_5415) ;  /* 0x0000004800647947 */ /* 0x000fea0003800000 */
.L_x_5414:
        /* <DEDUP_REMOVED lines=20> */
.L_x_5417:
[----:B------:R-:W-:Y:S05]  /*10350*/  BSYNC B6 ;  /* 0x0000000000067941 */ /* 0x000fea0003800000 */
.L_x_5416:
        /* <DEDUP_REMOVED lines=9> */
[----:B------:R-:W-:Y:S02]  /*103f0*/  IMAD.U32 R4, RZ, RZ, UR6 ;  /* 0x00000006ff047e24 */ /* 0x000fe4000f8e00ff */
[----:B0-----:R-:W-:Y:S02]  /*10400*/  IMAD.U32 R5, RZ, RZ, UR7 ;  /* 0x00000007ff057e24 */ /* 0x001fe4000f8e00ff */
[----:B------:R-:W-:Y:S02]  /*10410*/  IMAD.U32 R6, RZ, RZ, UR8 ;  /* 0x00000008ff067e24 */ /* 0x000fe4000f8e00ff */
[----:B------:R-:W-:-:S02]  /*10420*/  IMAD.U32 R7, RZ, RZ, UR9 ;  /* 0x00000009ff077e24 */ /* 0x000fc4000f8e00ff */
[----:B--2---:R-:W-:Y:S02]  /*10430*/  IMAD.U32 R10, RZ, RZ, UR4 ;  /* 0x00000004ff0a7e24 */ /* 0x004fe4000f8e00ff */
[----:B------:R-:W-:Y:S02]  /*10440*/  IMAD.U32 R11, RZ, RZ, UR5 ;  /* 0x00000005ff0b7e24 */ /* 0x000fe4000f8e00ff */
[----:B------:R-:W-:Y:S02]  /*10450*/  IMAD.MOV.U32 R8, RZ, RZ, 0x70 ;  /* 0x00000070ff087424 */ /* 0x000fe400078e00ff */
[----:B------:R-:W-:Y:S02]  /*10460*/  IMAD.MOV.U32 R12, RZ, RZ, 0x1 ;  /* 0x00000001ff0c7424 */ /* 0x000fe400078e00ff */
[----:B-1----:R-:W-:-:S07]  /*10470*/  IMAD.MOV.U32 R13, RZ, RZ, RZ ;  /* 0x000000ffff0d7224 */ /* 0x002fce00078e00ff */
[----:B------:R-:W-:-:S07]  /*10480*/  LEPC R20, `(.L_x_5420) ;  /* 0x000000001014794e */ /* 0x000fce0000000000 */
[----:B---3--:R-:W-:Y:S05]  /*10490*/  CALL.ABS.NOINC R2 ;  /* 0x0000000002007343 */ /* 0x008fea0003c00000 */
.L_x_5420:
        /* <DEDUP_REMOVED lines=16> */
.L_x_5419:
[----:B------:R-:W-:Y:S05]  /*105a0*/  BSYNC B6 ;  /* 0x0000000000067941 */ /* 0x000fea0003800000 */
.L_x_5418:
[----:B------:R-:W3:Y:S01]  /*105b0*/  LDL.LU R4, [R1+0x1c] ;  /* 0x00001c0001047983 */ /* 0x000ee20000300800 */
[----:B------:R-:W-:-:S03]  /*105c0*/  ULDC.64 UR4, c[0x0][0xaf0] ;  /* 0x0002bc0000047ab9 */ /* 0x000fc60000000a00 */
[----:B------:R-:W4:Y:S01]  /*105d0*/  LDL R7, [R1+0x8] ;  /* 0x0000080001077983 */ /* 0x000f220000100800 */
[----:B------:R-:W-:-:S03]  /*105e0*/  ISETP.NE.U32.AND P0, PT, RZ, UR4, PT ;  /* 0x00000004ff007c0c */ /* 0x000fc6000bf05070 */
[----:B------:R-:W5:Y:S01]  /*105f0*/  LDL R0, [R1+0x40] ;  /* 0x0000400001007983 */ /* 0x000f620000100800 */
[----:B------:R-:W-:-:S13]  /*10600*/  ISETP.NE.AND.EX P0, PT, RZ, UR5, PT, P0 ;  /* 0x00000005ff007c0c */ /* 0x000fda000bf05300 */
[----:B------:R-:W-:-:S04]  /*10610*/  @P0 IADD3 R2, P1, R16, UR4, RZ ;  /* 0x0000000410020c10 */ /* 0x000fc8000ff3e0ff */
[----:B---3--:R-:W-:Y:S01]  /*10620*/  @P0 IADD3.X R3, R4, UR5, RZ, P1, !PT ;  /* 0x0000000504030c10 */ /* 0x008fe20008ffe4ff */
[----:B------:R-:W-:-:S04]  /*10630*/  ULDC.64 UR4, c[0x0][0xb00] ;  /* 0x0002c00000047ab9 */ /* 0x000fc80000000a00 */
[----:B----4-:R1:W0:Y:S02]  /*10640*/  @P0 LDG.E R7, desc[UR38][R2.64] ;  /* 0x0000002602070981 */ /* 0x010224000c1e1900 */
        /* <DEDUP_REMOVED lines=14> */
.L_x_5534:
[----:B------:R3:W-:Y:S01]  /*10730*/  STL [R1+0x30], R0 ;  /* 0x0000300001007387 */ /* 0x0007e20000100800 */
[----:B-1----:R-:W-:Y:S02]  /*10740*/  ISETP.NE.AND P0, PT, R14, RZ, PT ;  /* 0x000000ff0e00720c */ /* 0x002fe40003f05270 */
[----:B------:R-:W-:Y:S02]  /*10750*/  PLOP3.LUT P1, PT, PT, PT, PT, 0x8, 0x0 ;  /* 0x000000000000781c */ /* 0x000fe40003f2e170 */
[----:B------:R-:W-:-:S11]  /*10760*/  LOP3.LUT R19, R19, 0xfffffffe, RZ, 0xc0, !PT ;  /* 0xfffffffe13137812 */ /* 0x000fd600078ec0ff */
[----:B------:R-:W-:Y:S01]  /*10770*/  @P1 LOP3.LUT R19, R19, 0x1, RZ, 0xfc, !PT ;  /* 0x0000000113131812 */ /* 0x000fe200078efcff */
[----:B---3--:R-:W-:Y:S06]  /*10780*/  @P0 BRA `(.L_x_5422) ;  /* 0x00000004000c0947 */ /* 0x008fec0003800000 */
[----:B------:R-:W-:-:S03]  /*10790*/  UMOV UR4, 0xffffffff ;  /* 0xffffffff00047882 */ /* 0x000fc60000000000 */
[----:B------:R-:W-:Y:S05]  /*107a0*/  BRA.DIV UR4, `(.L_x_5423) ;  /* 0x0000005e04547947 */ /* 0x000fea000b800000 */
[----:B------:R-:W-:-:S13]  /*107b0*/  ELECT P6, URZ, PT ;  /* 0x00000000003f782f */ /* 0x000fda00038c0000 */
.L_x_5537:
        /* <DEDUP_REMOVED lines=24> */
.L_x_5424:
[----:B------:R-:W3:Y:S04]  /*10940*/  LDL R0, [R1+0x10] ;  /* 0x0000100001007983 */ /* 0x000ee80000100800 */
[----:B-1----:R-:W4:Y:S01]  /*10950*/  LDL R2, [R1+0x18] ;  /* 0x0000180001027983 */ /* 0x002f220000100800 */
[----:B---3--:R-:W-:Y:S01]  /*10960*/  IMAD R0, R0, 0x8, R18 ;  /* 0x0000000800007824 */ /* 0x008fe200078e0212 */
[----:B----4-:R-:W-:-:S04]  /*10970*/  SHF.L.U32 R2, R2, 0x1f, RZ ;  /* 0x0000001f02027819 */ /* 0x010fc800000006ff */
[----:B------:R-:W1:Y:S02]  /*10980*/  SYNCS.PHASECHK.TRANS64.TRYWAIT P0, [R0+URZ+0x32440], R2 ;  /* 0x03244002000075a7 */ /* 0x000e64000800017f */
[----:B-1----:R-:W-:Y:S05]  /*10990*/  @!P0 BRA `(.L_x_5425) ;  /* 0x0000005800f88947 */ /* 0x002fea0003800000 */
.L_x_5538:
[----:B------:R-:W3:Y:S02]  /*109a0*/  S2R R3, SR_TID.X ;  /* 0x0000000000037919 */ /* 0x000ee40000002100 */
[----:B---3--:R-:W-:-:S04]  /*109b0*/  LOP3.LUT R3, R3, 0x7f, RZ, 0xc0, !PT ;  /* 0x0000007f03037812 */ /* 0x008fc800078ec0ff */
[----:B------:R-:W-:-:S13]  /*109c0*/  ISETP.NE.AND P0, PT, R3, RZ, PT ;  /* 0x000000ff0300720c */ /* 0x000fda0003f05270 */
        /* <DEDUP_REMOVED lines=8> */
.L_x_5426:
[----:B0-----:R-:W3:Y:S04]  /*10a50*/  LDL R4, [R1+0x10] ;  /* 0x0000100001047983 */ /* 0x001ee80000100800 */
[----:B------:R-:W4:Y:S04]  /*10a60*/  LDL R3, [R1+0x30] ;  /* 0x0000300001037983 */ /* 0x000f280000100800 */
[----:B-1----:R-:W2:Y:S01]  /*10a70*/  LDL R2, [R1+0x20] ;  /* 0x0000200001027983 */ /* 0x002ea20000100800 */
        /* <DEDUP_REMOVED lines=11> */
[----:B---3--:R-:W-:Y:S01]  /*10b30*/  IMAD R0, R4, 0x3000, R18 ;  /* 0x0000300004007824 */ /* 0x008fe200078e0212 */
[----:B----4-:R-:W-:-:S04]  /*10b40*/  R2UR UR11, R3 ;  /* 0x00000000030b72ca */ /* 0x010fc800000e0000 */
[----:B------:R-:W-:Y:S02]  /*10b50*/  R2UR UR8, R0 ;  /* 0x00000000000872ca */ /* 0x000fe400000e0000 */
[----:B--2---:R-:W-:-:S11]  /*10b60*/  R2UR UR4, R2 ;  /* 0x00000000020472ca */ /* 0x004fd600000e0000 */
[----:B------:R-:W-:Y:S02]  /*10b70*/  UIADD3 UR8, UR8, 0x1c400, URZ ;  /* 0x0001c40008087890 */ /* 0x000fe4000fffe03f */
[----:B------:R-:W-:-:S03]  /*10b80*/  UIMAD UR11, UR11, 0x60, UR4 ;  /* 0x000000600b0b78a4 */ /* 0x000fc6000f8e0204 */
[----:B------:R-:W-:-:S06]  /*10b90*/  UMOV UR4, 0x0 ;  /* 0x0000000000047882 */ /* 0x000fcc0000000000 */
[----:B------:R1:W-:Y:S02]  /*10ba0*/  UTMALDG.4D [UR8], [UR6], desc[UR4] ;  /* 0x00000408060075b4 */ /* 0x0003e40008019000 */
[----:B-1----:R-:W-:Y:S01]  /*10bb0*/  NOP ;  /* 0x0000000000007918 */ /* 0x002fe20000000000 */
.L_x_5422:
[----:B0-----:R-:W3:Y:S04]  /*10bc0*/  LDL.LU R4, [R1+0x28] ;  /* 0x0000280001047983 */ /* 0x001ee80000300800 */
[----:B------:R-:W4:Y:S04]  /*10bd0*/  LDL.LU R3, [R1+0x48] ;  /* 0x0000480001037983 */ /* 0x000f280000300800 */
[----:B------:R-:W5:Y:S01]  /*10be0*/  LDL R2, [R1+0x2c] ;  /* 0x00002c0001027983 */ /* 0x000f620000100800 */
        /* <DEDUP_REMOVED lines=10> */
[----:B------:R5:W-:Y:S02]  /*10c90*/  STL [R1+0x38], R0 ;  /* 0x0000380001007387 */ /* 0x000be40000100800 */
[----:B-----5:R-:W-:-:S05]  /*10ca0*/  SHF.R.S32.HI R0, RZ, 0x1f, R2 ;  /* 0x0000001fff007819 */ /* 0x020fca0000011402 */
        /* <DEDUP_REMOVED lines=19> */
.L_x_5428:
[----:B------:R-:W-:Y:S05]  /*10de0*/  BSYNC B6 ;  /* 0x0000000000067941 */ /* 0x000fea0003800000 */
.L_x_5427:
[----:B--2---:R-:W2:Y:S01]  /*10df0*/  LDL R10, [R1+0x4] ;  /* 0x00000400010a7983 */ /* 0x004ea20000100800 */
        /* <DEDUP_REMOVED lines=15> */
[----:B------:R-:W0:Y:S03]  /*10ef0*/  @P0 LDC R2, c[0x0][0x44c] ;  /* 0x00011300ff020b82 */ /* 0x000e260000000800 */
[----:B--2---:R-:W-:-:S04]  /*10f00*/  IMAD R5, R10, 0x80, R0 ;  /* 0x000000800a057824 */ /* 0x004fc800078e0200 */
        /* <DEDUP_REMOVED lines=30> */
[C---:B0-----:R-:W-:Y:S01]  /*110f0*/  IMAD.WIDE.U32 R4, R0.reuse, UR4, R2 ;  /* 0x0000000400047c25 */ /* 0x041fe2000f8e0002 */
        /* <DEDUP_REMOVED lines=14> */
[----:B------:R-:W0:Y:S03]  /*111e0*/  SHFL.IDX PT, R5, R3, RZ, 0x181f ;  /* 0x00181fff03057589 */ /* 0x000e2600000e0000 */
[----:B------:R-:W-:Y:S02]  /*111f0*/  IMAD R10, R10, 0x80, R6 ;  /* 0x000000800a0a7824 */ /* 0x000fe400078e0206 */
[----:B------:R-:W1:Y:S04]  /*11200*/  SHFL.IDX PT, R6, R3, 0x1, 0x181f ;  /* 0x00381f0003067f89 */ /* 0x000e6800000e0000 */
[----:B------:R-:W-:Y:S01]  /*11210*/  STL [R1+0x4], R10 ;  /* 0x0000040a01007387 */ /* 0x000fe20000100800 */
[----:B--2---:R-:W-:-:S05]  /*11220*/  IMAD R0, R11, R7, RZ ;  /* 0x000000070b007224 */ /* 0x004fca00078e02ff */
[C---:B------:R-:W-:Y:S01]  /*11230*/  ISETP.GE.AND P1, PT, R10.reuse, R0, PT ;  /* 0x000000000a00720c */ /* 0x040fe20003f26270 */
[----:B------:R-:W2:Y:S01]  /*11240*/  SHFL.IDX PT, R7, R2, 0x1, 0x181f ;  /* 0x00381f0002077f89 */ /* 0x000ea200000e0000 */
[----:B------:R-:W-:-:S11]  /*11250*/  VIADD R11, R10, 0x10 ;  /* 0x000000100a0b7836 */ /* 0x000fd60000000000 */
        /* <DEDUP_REMOVED lines=71> */
.L_x_5555:
        /* <DEDUP_REMOVED lines=12> */
.L_x_5430:
        /* <DEDUP_REMOVED lines=37> */
.L_x_5432:
[----:B------:R-:W-:Y:S05]  /*119e0*/  BSYNC B6 ;  /* 0x0000000000067941 */ /* 0x000fea0003800000 */
.L_x_5431:
        /* <DEDUP_REMOVED lines=10> */
[----:B--2---:R-:W-:-:S12]  /*11a90*/  IMAD.MOV.U32 R3, RZ, RZ, R5 ;  /* 0x000000ffff037224 */ /* 0x004fd800078e0005 */
        /* <DEDUP_REMOVED lines=12> */
[----:B0-----:R-:W-:-:S04]  /*11b60*/  @P0 SHF.R.U32.HI R0, RZ, R5, R4 ;  /* 0x00000005ff000219 */ /* 0x001fc80000011604 */
[--C-:B------:R-:W-:Y:S01]  /*11b70*/  SHF.R.S32.HI R4, RZ, 0x1f, R0.reuse ;  /* 0x0000001fff047819 */ /* 0x100fe20000011400 */
[----:B------:R-:W-:Y:S02]  /*11b80*/  IMAD.MOV R6, RZ, RZ, -R0 ;  /* 0x000000ffff067224 */ /* 0x000fe400078e0a00 */
[----:B------:R-:W-:-:S04]  /*11b90*/  IMAD.WIDE.U32 R2, R0, UR4, R2 ;  /* 0x0000000400027c25 */ /* 0x000fc8000f8e0002 */
[----:B------:R-:W-:Y:S02]  /*11ba0*/  IMAD R4, R4, UR4, RZ ;  /* 0x0000000404047c24 */ /* 0x000fe4000f8e02ff */
[----:B------:R-:W-:Y:S02]  /*11bb0*/  IMAD R6, R7, R6, R8 ;  /* 0x0000000607067224 */ /* 0x000fe400078e0208 */
[----:B------:R-:W-:Y:S01]  /*11bc0*/  IMAD R0, R0, UR5, R4 ;  /* 0x0000000500007c24 */ /* 0x000fe2000f8e0204 */
[----:B------:R-:W-:Y:S01]  /*11bd0*/  ULDC.64 UR4, c[0x0][0x3c8] ;  /* 0x0000f20000047ab9 */ /* 0x000fe20000000a00 */
[----:B-1----:R-:W-:Y:S02]  /*11be0*/  IMAD.SHL.U32 R8, R9, 0x8, RZ ;  /* 0x0000000809087824 */ /* 0x002fe400078e00ff */
        /* <DEDUP_REMOVED lines=99> */
.L_x_5573:
        /* <DEDUP_REMOVED lines=14> */
.L_x_5435:
[----:B------:R-:W-:Y:S05]  /*12300*/  BSYNC B0 ;  /* 0x0000000000007941 */ /* 0x000fea0003800000 */
.L_x_5434:
[----:B------:R-:W-:Y:S01]  /*12310*/  NOP ;  /* 0x0000000000007918 */ /* 0x000fe20000000000 */
[----:B------:R-:W-:-:S13]  /*12320*/  PLOP3.LUT P0, PT, PT, PT, PT, 0x80, 0x0 ;  /* 0x000000000000781c */ /* 0x000fda0003f0f070 */
.L_x_5436:
        /* <DEDUP_REMOVED lines=18> */
.L_x_5574:
[----:B------:R-:W-:Y:S05]  /*12450*/  BSYNC B0 ;  /* 0x0000000000007941 */ /* 0x000fea0003800000 */
.L_x_5437:
[----:B------:R-:W-:Y:S01]  /*12460*/  LOP3.LUT P0, RZ, R19, 0x1, RZ, 0xc0, !PT ;  /* 0x0000000113ff7812 */ /* 0x000fe2000780c0ff */
[----:B------:R-:W-:-:S12]  /*12470*/  BSSY B0, `(.L_x_5439) ;  /* 0x000005b000007945 */ /* 0x000fd80003800000 */
[----:B------:R-:W-:Y:S05]  /*12480*/  @!P0 BRA `(.L_x_5440) ;  /* 0x0000000400648947 */ /* 0x000fea0003800000 */
[----:B------:R-:W3:Y:S04]  /*12490*/  LDL R2, [R1+0x10] ;  /* 0x0000100001027983 */ /* 0x000ee80000100800 */
[----:B------:R-:W0:Y:S01]  /*124a0*/  LDL R4, [R1+0x18] ;  /* 0x0000180001047983 */ /* 0x000e220000100800 */
[----:B------:R-:W1:Y:S01]  /*124b0*/  S2R R3, SR_TID.X ;  /* 0x0000000000037919 */ /* 0x000e620000002100 */
[----:B------:R-:W-:Y:S01]  /*124c0*/  BSSY B1, `(.L_x_5441) ;  /* 0x0000007000017945 */ /* 0x000fe20003800000 */
[----:B-1----:R-:W-:-:S04]  /*124d0*/  LOP3.LUT R3, R3, 0x7f, RZ, 0xc0, !PT ;  /* 0x0000007f03037812 */ /* 0x002fc800078ec0ff */
[----:B------:R-:W-:Y:S01]  /*124e0*/  ISETP.NE.AND P1, PT, R3, RZ, PT ;  /* 0x000000ff0300720c */ /* 0x000fe20003f25270 */
[----:B---3--:R-:W-:Y:S01]  /*124f0*/  IMAD R2, R2, 0x8, R18 ;  /* 0x0000000802027824 */ /* 0x008fe200078e0212 */
[----:B0-----:R-:W-:-:S04]  /*12500*/  SHF.L.U32 R0, R4, 0x1f, RZ ;  /* 0x0000001f04007819 */ /* 0x001fc800000006ff */
[----:B------:R-:W0:Y:S02]  /*12510*/  SYNCS.PHASECHK.TRANS64.TRYWAIT P0, [R2+URZ+0x32460], R0 ;  /* 0x03246000020075a7 */ /* 0x000e24000800017f */
[----:B0-----:R-:W-:Y:S05]  /*12520*/  @!P0 BRA `(.L_x_5442) ;  /* 0x0000005800508947 */ /* 0x001fea0003800000 */
.L_x_5575:
[----:B------:R-:W-:Y:S05]  /*12530*/  BSYNC B1 ;  /* 0x0000000000017941 */ /* 0x000fea0003800000 */
.L_x_5441:
        /* <DEDUP_REMOVED lines=9> */
.L_x_5444:
[----:B------:R-:W-:Y:S05]  /*125d0*/  BSYNC B1 ;  /* 0x0000000000017941 */ /* 0x000fea0003800000 */
.L_x_5443:
[----:B0-----:R-:W3:Y:S04]  /*125e0*/  LDL R0, [R1+0x10] ;  /* 0x0000100001007983 */ /* 0x001ee80000100800 */
[----:B------:R-:W4:Y:S04]  /*125f0*/  LDL R4, [R1+0x20] ;  /* 0x0000200001047983 */ /* 0x000f280000100800 */
[----:B------:R-:W4:Y:S01]  /*12600*/  LDL.LU R3, [R1+0x30] ;  /* 0x0000300001037983 */ /* 0x000f220000300800 */
        /* <DEDUP_REMOVED lines=8> */
[----:B----4-:R-:W-:Y:S02]  /*12690*/  IMAD R3, R3, 0x60, R4 ;  /* 0x0000006003037824 */ /* 0x010fe400078e0204 */
[----:B------:R-:W-:-:S07]  /*126a0*/  VIADD R4, R0, 0x400 ;  /* 0x0000040000047836 */ /* 0x000fce0000000000 */
.L_x_5445:
        /* <DEDUP_REMOVED lines=15> */
.L_x_5446:
        /* <DEDUP_REMOVED lines=15> */
.L_x_5447:
        /* <DEDUP_REMOVED lines=15> */
.L_x_5448:
        /* <DEDUP_REMOVED lines=10> */
.L_x_5440:
[----:B------:R-:W-:Y:S05]  /*12a20*/  BSYNC B0 ;  /* 0x0000000000007941 */ /* 0x000fea0003800000 */
.L_x_5439:
        /* <DEDUP_REMOVED lines=55> */
.L_x_5455:
        /* <DEDUP_REMOVED lines=8> */
.L_x_5576:
[----:B------:R-:W-:Y:S05]  /*12e20*/  BSYNC B3 ;  /* 0x0000000000037941 */ /* 0x000fea0003800000 */
.L_x_5456:
        /* <DEDUP_REMOVED lines=9> */
.L_x_5459:
[----:B------:R-:W-:Y:S05]  /*12ec0*/  BSYNC B3 ;  /* 0x0000000000037941 */ /* 0x000fea0003800000 */
.L_x_5458:
        /* <DEDUP_REMOVED lines=13> */
.L_x_5460:
        /* <DEDUP_REMOVED lines=13> */
.L_x_5577:
[----:B------:R-:W-:Y:S05]  /*13070*/  BSYNC B3 ;  /* 0x0000000000037941 */ /* 0x000fea0003800000 */
.L_x_5461:
        /* <DEDUP_REMOVED lines=11> */
.L_x_5464:
[----:B------:R-:W-:Y:S05]  /*13130*/  BSYNC B3 ;  /* 0x0000000000037941 */ /* 0x000fea0003800000 */
.L_x_5463:
        /* <DEDUP_REMOVED lines=10> */
.L_x_5465:
        /* <DEDUP_REMOVED lines=15> */
.L_x_5466:
        /* <DEDUP_REMOVED lines=15> */
.L_x_5467:
        /* <DEDUP_REMOVED lines=15> */
.L_x_5468:
        /* <DEDUP_REMOVED lines=10> */
.L_x_5454:
[----:B------:R-:W-:Y:S05]  /*13550*/  BSYNC B1 ;  /* 0x0000000000017941 */ /* 0x000fea0003800000 */
.L_x_5453:
[----:B------:R-:W2:Y:S02]  /*13560*/  LDL.LU R5, [R1+0x40] ;  /* 0x0000400001057983 */ /* 0x000ea40000300800 */
[----:B--2---:R-:W-:-:S07]  /*13570*/  VIADD R0, R5, 0xfffffffd ;  /* 0xfffffffd05007836 */ /* 0x004fce0000000000 */
.L_x_5452:
[----:B------:R-:W-:Y:S05]  /*13580*/  BSYNC B2 ;  /* 0x0000000000027941 */ /* 0x000fea0003800000 */
.L_x_5451:
[----:B------:R-:W-:Y:S01]  /*13590*/  VIADD R8, R8, 0xfffffffe ;  /* 0xfffffffe08087836 */ /* 0x000fe20000000000 */
[----:B------:R-:W-:-:S04]  /*135a0*/  LOP3.LUT R4, RZ, R4, RZ, 0x33, !PT ;  /* 0x00000004ff047212 */ /* 0x000fc800078e33ff */
[----:B------:R-:W-:-:S13]  /*135b0*/  ISETP.NE.AND P0, PT, R8, R4, PT ;  /* 0x000000040800720c */ /* 0x000fda0003f05270 */
[----:B------:R-:W-:Y:S05]  /*135c0*/  @!P0 BRA `(.L_x_5450) ;  /* 0x0000001400008947 */ /* 0x000fea0003800000 */
.L_x_5501:
        /* <DEDUP_REMOVED lines=35> */
.L_x_5471:
        /* <DEDUP_REMOVED lines=8> */
.L_x_5578:
[----:B------:R-:W-:Y:S05]  /*13880*/  BSYNC B2 ;  /* 0x0000000000027941 */ /* 0x000fea0003800000 */
.L_x_5472:
        /* <DEDUP_REMOVED lines=9> */
.L_x_5475:
[----:B------:R-:W-:Y:S05]  /*13920*/  BSYNC B2 ;  /* 0x0000000000027941 */ /* 0x000fea0003800000 */
.L_x_5474:
        /* <DEDUP_REMOVED lines=12> */
.L_x_5476:
        /* <DEDUP_REMOVED lines=13> */
.L_x_5579:
[----:B------:R-:W-:Y:S05]  /*13ac0*/  BSYNC B2 ;  /* 0x0000000000027941 */ /* 0x000fea0003800000 */
.L_x_5477:
        /* <DEDUP_REMOVED lines=11> */
.L_x_5480:
[----:B------:R-:W-:Y:S05]  /*13b80*/  BSYNC B2 ;  /* 0x0000000000027941 */ /* 0x000fea0003800000 */
.L_x_5479:
        /* <DEDUP_REMOVED lines=9> */
.L_x_5481:
        /* <DEDUP_REMOVED lines=15> */
.L_x_5482:
        /* <DEDUP_REMOVED lines=15> */
.L_x_5483:
        /* <DEDUP_REMOVED lines=15> */
.L_x_5484:
        /* <DEDUP_REMOVED lines=10> */
.L_x_5470:
[----:B------:R-:W-:Y:S05]  /*13f90*/  BSYNC B1 ;  /* 0x0000000000017941 */ /* 0x000fea0003800000 */
.L_x_5469:
        /* <DEDUP_REMOVED lines=35> */
.L_x_5487:
        /* <DEDUP_REMOVED lines=8> */
.L_x_5580:
[----:B------:R-:W-:Y:S05]  /*14250*/  BSYNC B2 ;  /* 0x0000000000027941 */ /* 0x000fea0003800000 */
.L_x_5488:
        /* <DEDUP_REMOVED lines=9> */
.L_x_5491:
[----:B------:R-:W-:Y:S05]  /*142f0*/  BSYNC B2 ;  /* 0x0000000000027941 */ /* 0x000fea0003800000 */
.L_x_5490:
        /* <DEDUP_REMOVED lines=13> */
.L_x_5492:
        /* <DEDUP_REMOVED lines=13> */
.L_x_5581:
[----:B------:R-:W-:Y:S05]  /*144a0*/  BSYNC B2 ;  /* 0x0000000000027941 */ /* 0x000fea0003800000 */
.L_x_5493:
        /* <DEDUP_REMOVED lines=11> */
.L_x_5496:
[----:B------:R-:W-:Y:S05]  /*14560*/  BSYNC B2 ;  /* 0x0000000000027941 */ /* 0x000fea0003800000 */
.L_x_5495:
        /* <DEDUP_REMOVED lines=10> */
.L_x_5497:
        /* <DEDUP_REMOVED lines=15> */
.L_x_5498:
        /* <DEDUP_REMOVED lines=15> */
.L_x_5499:
        /* <DEDUP_REMOVED lines=15> */
.L_x_5500:
        /* <DEDUP_REMOVED lines=10> */
.L_x_5486:
[----:B------:R-:W-:Y:S05]  /*14980*/  BSYNC B1 ;  /* 0x0000000000017941 */ /* 0x000fea0003800000 */
.L_x_5485:
[----:B------:R-:W2:Y:S01]  /*14990*/  LDL R5, [R1+0x24] ;  /* 0x0000240001057983 */ /* 0x000ea20000100800 */
[----:B------:R-:W-:Y:S01]  /*149a0*/  VIADD R0, R0, 0xfffffffe ;  /* 0xfffffffe00007836 */ /* 0x000fe20000000000 */
[----:B--2---:R-:W-:-:S13]  /*149b0*/  ISETP.GT.AND P0, PT, R6, R5, PT ;  /* 0x000000050600720c */ /* 0x004fda0003f04270 */
[----:B------:R-:W-:Y:S05]  /*149c0*/  @P0 BRA `(.L_x_5501) ;  /* 0xffffffec00000947 */ /* 0x000fea000383ffff */
.L_x_5450:
[----:B------:R-:W-:Y:S05]  /*149d0*/  BSYNC B0 ;  /* 0x0000000000007941 */ /* 0x000fea0003800000 */
.L_x_5449:
[----:B------:R-:W3:Y:S04]  /*149e0*/  LDL.LU R4, [R1+0x10] ;  /* 0x0000100001047983 */ /* 0x000ee80000300800 */
[----:B------:R-:W4:Y:S01]  /*149f0*/  LDL.LU R3, [R1+0x18] ;  /* 0x0000180001037983 */ /* 0x000f220000300800 */
[----:B------:R-:W1:Y:S01]  /*14a00*/  S2R R2, SR_TID.X ;  /* 0x0000000000027919 */ /* 0x000e620000002100 */
[----:B------:R-:W-:Y:S01]  /*14a10*/  BSSY B0, `(.L_x_5502) ;  /* 0x0000016000007945 */ /* 0x000fe20003800000 */
[----:B-1----:R-:W-:-:S04]  /*14a20*/  LOP3.LUT R2, R2, 0x7f, RZ, 0xc0, !PT ;  /* 0x0000007f02027812 */ /* 0x002fc800078ec0ff */
[----:B------:R-:W-:Y:S01]  /*14a30*/  ISETP.NE.AND P1, PT, R2, RZ, PT ;  /* 0x000000ff0200720c */ /* 0x000fe20003f25270 */
[----:B---3--:R-:W-:-:S05]  /*14a40*/  VIADD R0, R4, 0x1 ;  /* 0x0000000104007836 */ /* 0x008fca0000000000 */
[----:B------:R-:W-:-:S04]  /*14a50*/  ISETP.NE.AND P0, PT, R0, 0x2, PT ;  /* 0x000000020000780c */ /* 0x000fc80003f05270 */
[----:B------:R-:W-:-:S04]  /*14a60*/  SEL R2, RZ, 0x1, P0 ;  /* 0x00000001ff027807 */ /* 0x000fc80000000000 */
[----:B----4-:R-:W-:-:S05]  /*14a70*/  LOP3.LUT R3, R3, R2, RZ, 0x3c, !PT ;  /* 0x0000000203037212 */ /* 0x010fca00078e3cff */
[----:B------:R1:W-:Y:S01]  /*14a80*/  STL [R1+0x18], R3 ;  /* 0x0000180301007387 */ /* 0x0003e20000100800 */
[----:B------:R-:W-:Y:S05]  /*14a90*/  @P1 BRA `(.L_x_5503) ;  /* 0x0000000000341947 */ /* 0x000fea0003800000 */
[----:B-1----:R-:W1:Y:S01]  /*14aa0*/  S2R R3, SR_LANEID ;  /* 0x0000000000037919 */ /* 0x002e620000000000 */
[----:B------:R-:W-:Y:S02]  /*14ab0*/  VOTEU.ANY UR4, UPT, PT ;  /* 0x0000000000047886 */ /* 0x000fe400038e0100 */
[----:B------:R-:W1:Y:S08]  /*14ac0*/  FLO.U32 R4, UR4 ;  /* 0x0000000400047d00 */ /* 0x000e7000080e0000 */
[----:B------:R-:W3:Y:S01]  /*14ad0*/  POPC R5, UR4 ;  /* 0x0000000400057d09 */ /* 0x000ee20008000000 */
[----:B-1----:R-:W-:-:S02]  /*14ae0*/  ISETP.EQ.U32.AND P1, PT, R4, R3, PT ;  /* 0x000000030400720c */ /* 0x002fc40003f22070 */
[----:B------:R-:W3:Y:S11]  /*14af0*/  LDC.64 R2, c[0x0][0xd60] ;  /* 0x00035800ff027b82 */ /* 0x000ef60000000a00 */
[----:B---3--:R-:W3:Y:S01]  /*14b00*/  @P1 ATOMG.E.ADD.STRONG.GPU PT, R3, desc[UR38][R2.64], R5 ;  /* 0x00000005020319a8 */ /* 0x008ee200081ee1e6 */
[----:B--2---:R-:W1:Y:S02]  /*14b10*/  S2R R6, SR_LTMASK ;  /* 0x0000000000067919 */ /* 0x004e640000003900 */
[----:B-1----:R-:W-:-:S04]  /*14b20*/  LOP3.LUT R6, R6, UR4, RZ, 0xc0, !PT ;  /* 0x0000000406067c12 */ /* 0x002fc8000f8ec0ff */
[----:B------:R-:W1:Y:S01]  /*14b30*/  POPC R7, R6 ;  /* 0x0000000600077309 */ /* 0x000e620000000000 */
[----:B---3--:R-:W1:Y:S02]  /*14b40*/  SHFL.IDX PT, R4, R3, R4, 0x1f ;  /* 0x00001f0403047589 */ /* 0x008e6400000e0000 */
[----:B-1----:R-:W-:-:S05]  /*14b50*/  IADD3 R2, R4, UR40, R7 ;  /* 0x0000002804027c10 */ /* 0x002fca000fffe007 */
[----:B------:R3:W-:Y:S02]  /*14b60*/  STL [R1], R2 ;  /* 0x0000000201007387 */ /* 0x0007e40000100800 */
.L_x_5503:
[----:B------:R-:W-:Y:S05]  /*14b70*/  BSYNC B0 ;  /* 0x0000000000007941 */ /* 0x000fea0003800000 */
.L_x_5502:
[----:B------:R-:W-:-:S05]  /*14b80*/  SEL R0, R0, RZ, P0 ;  /* 0x000000ff00007207 */ /* 0x000fca0000000000 */
[----:B------:R4:W-:Y:S02]  /*14b90*/  STL [R1+0x10], R0 ;  /* 0x0000100001007387 */ /* 0x0009e40000100800 */
.L_x_5415:
[----:B------:R-:W-:Y:S05]  /*14ba0*/  BSYNC B7 ;  /* 0x0000000000077941 */ /* 0x000fea0003800000 */
.L_x_5413:
        /* <DEDUP_REMOVED lines=8> */
[----:B0-2---:R-:W0:Y:S04]  /*14c30*/  LDS.128 R4, [R18+0x324d0] ;  /* 0x0324d00012047984 */ /* 0x005e280000000c00 */
[----:B0-----:R2:W-:Y:S04]  /*14c40*/  STL.64 [R1], R4 ;  /* 0x0000000401007387 */ /* 0x0015e80000100a00 */
[----:B------:R2:W-:Y:S01]  /*14c50*/  STL.64 [R1+0x8], R6 ;  /* 0x0000080601007387 */ /* 0x0005e20000100a00 */
[----:B------:R-:W-:Y:S06]  /*14c60*/  BAR.ARV 0x4, 0x180 ;  /* 0x0106000000007b1d */ /* 0x000fec0000002000 */
[----:B------:R-:W-:Y:S05]  /*14c70*/  BRA `(.L_x_5505) ;  /* 0x0000001000347947 */ /* 0x000fea0003800000 */
.L_x_5504:
[----:B0---4-:R-:W0:Y:S01]  /*14c80*/  S2R R0, SR_TID.X ;  /* 0x0000000000007919 */ /* 0x011e220000002100 */
[----:B------:R-:W-:Y:S01]  /*14c90*/  UMOV UR4, 0xffffffff ;  /* 0xffffffff00047882 */ /* 0x000fe20000000000 */
[----:B0-----:R-:W-:-:S04]  /*14ca0*/  LOP3.LUT R16, R0, 0x1f, RZ, 0xc0, !PT ;  /* 0x0000001f00107812 */ /* 0x001fc800078ec0ff */
[----:B------:R-:W-:Y:S01]  /*14cb0*/  ISETP.NE.AND P0, PT, R16, 0x1f, PT ;  /* 0x0000001f1000780c */ /* 0x000fe20003f05270 */
[----:B------:R-:W-:-:S12]  /*14cc0*/  BRA.DIV UR4, `(.L_x_5506) ;  /* 0x0000003204f47947 */ /* 0x000fd8000b800000 */
[----:B-1----:R-:W4:Y:S01]  /*14cd0*/  LDL.LU R3, [R1] ;  /* 0x0000000001037983 */ /* 0x002f220000300800 */
[----:B------:R-:W-:-:S03]  /*14ce0*/  ULDC UR4, c[0x0][0xd3c] ;  /* 0x00034f0000047ab9 */ /* 0x000fc60000000800 */
[----:B------:R-:W5:Y:S01]  /*14cf0*/  LDL R4, [R1+0xc] ;  /* 0x00000c0001047983 */ /* 0x000f620000100800 */
[----:B----4-:R-:W-:Y:S02]  /*14d00*/  IMAD.MOV.U32 R7, RZ, RZ, R3 ;  /* 0x000000ffff077224 */ /* 0x010fe400078e0003 */
[----:B-----5:R-:W-:-:S05]  /*14d10*/  IMAD.IADD R0, R4, 0x1, R16 ;  /* 0x0000000104007824 */ /* 0x020fca00078e0210 */
[----:B------:R-:W-:-:S13]  /*14d20*/  ISETP.GE.OR P1, PT, R0, UR4, !P0 ;  /* 0x0000000400007c0c */ /* 0x000fda000c726670 */
[----:B---3--:R-:W0:Y:S08]  /*14d30*/  @!P1 LDC.64 R2, c[0x0][0xd80] ;  /* 0x00036000ff029b82 */ /* 0x008e300000000a00 */
[----:B------:R-:W1:Y:S01]  /*14d40*/  @!P1 LDC.64 R4, c[0x0][0xd78] ;  /* 0x00035e00ff049b82 */ /* 0x000e620000000a00 */
[----:B0-----:R-:W-:-:S05]  /*14d50*/  @!P1 IMAD.WIDE R2, R0, 0x4, R2 ;  /* 0x0000000400029825 */ /* 0x001fca00078e0202 */
[----:B--2---:R1:W2:Y:S02]  /*14d60*/  @!P1 LDG.E R6, desc[UR38][R2.64] ;  /* 0x0000002602069981 */ /* 0x0042a4000c1e1900 */
[----:B-1----:R-:W-:-:S06]  /*14d70*/  @!P1 IMAD.WIDE R2, R0, 0x4, R4 ;  /* 0x0000000400029825 */ /* 0x002fcc00078e0204 */
        /* <DEDUP_REMOVED lines=30> */
.L_x_5591:
[----:B------:R-:W-:Y:S02]  /*14f60*/  ULDC UR4, c[0x0][0xd38] ;  /* 0x00034e0000047ab9 */ /* 0x000fe40000000800 */
[----:B------:R-:W-:-:S04]  /*14f70*/  IMAD.U32 R7, RZ, RZ, UR4 ;  /* 0x00000004ff077e24 */ /* 0x000fc8000f8e00ff */
[----:B-1----:R-:W-:-:S04]  /*14f80*/  IMAD R10, R10, R7, RZ ;  /* 0x000000070a0a7224 */ /* 0x002fc800078e02ff */
[----:B------:R-:W-:-:S05]  /*14f90*/  IMAD.IADD R4, R9, 0x1, R10 ;  /* 0x0000000109047824 */ /* 0x000fca00078e020a */
[----:B------:R-:W-:-:S13]  /*14fa0*/  ISETP.GT.AND P6, PT, R4, R0, PT ;  /* 0x000000000400720c */ /* 0x000fda0003fc4270 */
[----:B------:R-:W-:Y:S05]  /*14fb0*/  @P6 BRA `(.L_x_5507) ;  /* 0x0000000000ac6947 */ /* 0x000fea0003800000 */
.L_x_5510:
        /* <DEDUP_REMOVED lines=37> */
.L_x_5599:
[----:B------:R-:W-:Y:S02]  /*15210*/  ULDC UR4, c[0x0][0xd38] ;  /* 0x00034e0000047ab9 */ /* 0x000fe40000000800 */
[----:B------:R-:W-:-:S04]  /*15220*/  IMAD.U32 R7, RZ, RZ, UR4 ;  /* 0x00000004ff077e24 */ /* 0x000fc8000f8e00ff */
[----:B-1----:R-:W-:-:S04]  /*15230*/  IMAD R10, R10, R7, RZ ;  /* 0x000000070a0a7224 */ /* 0x002fc800078e02ff */
[----:B------:R-:W-:-:S05]  /*15240*/  IMAD.IADD R4, R10, 0x1, R4 ;  /* 0x000000010a047824 */ /* 0x000fca00078e0204 */
[----:B------:R-:W-:-:S13]  /*15250*/  ISETP.GT.AND P6, PT, R4, R0, PT ;  /* 0x000000000400720c */ /* 0x000fda0003fc4270 */
[----:B------:R-:W-:Y:S05]  /*15260*/  @!P6 BRA `(.L_x_5510) ;  /* 0xfffffffc0054e947 */ /* 0x000fea000383ffff */
.L_x_5507:
        /* <DEDUP_REMOVED lines=12> */
.L_x_5604:
[----:B------:R-:W-:-:S13]  /*15330*/  ISETP.NE.AND P0, PT, R3, RZ, PT ;  /* 0x000000ff0300720c */ /* 0x000fda0003f05270 */
[----:B------:R-:W-:Y:S05]  /*15340*/  @!P0 BRA `(.L_x_5512) ;  /* 0x0000000000148947 */ /* 0x000fea0003800000 */
[----:B------:R-:W-:Y:S01]  /*15350*/  UMOV UR4, 0xffffffff ;  /* 0xffffffff00047882 */ /* 0x000fe20000000000 */
[----:B---3--:R-:W-:Y:S02]  /*15360*/  VIADD R9, R9, 0xffffffff ;  /* 0xffffffff09097836 */ /* 0x008fe40000000000 */
[----:B------:R-:W-:Y:S05]  /*15370*/  BRA.DIV UR4, `(.L_x_5513) ;  /* 0x0000003604e87947 */ /* 0x000fea000b800000 */
[----:B0-----:R0:W2:Y:S02]  /*15380*/  SHFL.IDX PT, R2, R2, R9, 0x1f ;  /* 0x00001f0902027589 */ /* 0x0010a400000e0000 */
.L_x_5607:
[----:B--2---:R-:W-:-:S07]  /*15390*/  IMAD.MOV.U32 R8, RZ, RZ, R2 ;  /* 0x000000ffff087224 */ /* 0x004fce00078e0002 */
.L_x_5512:
[----:B0-----:R-:W-:Y:S01]  /*153a0*/  IMAD R2, R8, R7, R10 ;  /* 0x0000000708027224 */ /* 0x001fe200078e020a */
[----:B------:R-:W-:-:S03]  /*153b0*/  ISETP.NE.AND P0, PT, R6, 0x1, PT ;  /* 0x000000010600780c */ /* 0x000fc60003f05270 */
[----:B------:R-:W-:Y:S01]  /*153c0*/  IMAD.IADD R0, R0, 0x1, -R2 ;  /* 0x0000000100007824 */ /* 0x000fe200078e0a02 */
[----:B------:R0:W-:Y:S09]  /*153d0*/  STL [R1], R2 ;  /* 0x0000000201007387 */ /* 0x0001f20000100800 */
        /* <DEDUP_REMOVED lines=58> */
.L_x_5514:
        /* <DEDUP_REMOVED lines=56> */
[----:B------:R-:W-:-:S06]  /*15b00*/  @P0 VIADD R2, R2, 0x1 ;  /* 0x0000000102020836 */ /* 0x000fcc0000000000 */
[----:B------:R-:W-:Y:S01]  /*15b10*/  @!P2 IMAD.MOV R2, RZ, RZ, -R2 ;  /* 0x000000ffff02a224 */ /* 0x000fe200078e0a02 */
[----:B------:R-:W-:Y:S01]  /*15b20*/  @!P1 LOP3.LUT R2, RZ, R6, RZ, 0x33, !PT ;  /* 0x00000006ff029212 */ /* 0x000fe200078e33ff */
[----:B------:R-:W-:-:S04]  /*15b30*/  IMAD.MOV R6, RZ, RZ, -R6 ;  /* 0x000000ffff067224 */ /* 0x000fc800078e0a06 */
[----:B------:R-:W-:Y:S02]  /*15b40*/  IMAD R3, R2, R6, R0 ;  /* 0x0000000602037224 */ /* 0x000fe400078e0200 */
[----:B------:R-:W-:-:S03]  /*15b50*/  IMAD.MOV.U32 R0, RZ, RZ, R2 ;  /* 0x000000ffff007224 */ /* 0x000fc600078e0002 */
[----:B------:R1:W-:Y:S04]  /*15b60*/  STL [R1+0x8], R3 ;  /* 0x0000080301007387 */ /* 0x0003e80000100800 */
.L_x_5515:
[----:B-1----:R-:W-:-:S05]  /*15b70*/  LOP3.LUT R3, RZ, R0, RZ, 0x33, !PT ;  /* 0x00000000ff037212 */ /* 0x002fca00078e33ff */
[----:B------:R-:W-:-:S05]  /*15b80*/  IMAD.IADD R0, R4, 0x1, R3 ;  /* 0x0000000104007824 */ /* 0x000fca00078e0203 */
[----:B------:R2:W-:Y:S01]  /*15b90*/  STL [R1+0x4], R0 ;  /* 0x0000040001007387 */ /* 0x0005e20000100800 */
[----:B------:R-:W-:Y:S05]  /*15ba0*/  BRA `(.L_x_5516) ;  /* 0x0000000000287947 */ /* 0x000fea0003800000 */
.L_x_5508:
        /* <DEDUP_REMOVED lines=10> */
.L_x_5516:
[----:B01----:R-:W3:Y:S04]  /*15c50*/  LDL R2, [R1+0xc] ;  /* 0x00000c0001027983 */ /* 0x003ee80000100800 */
[----:B------:R-:W4:Y:S04]  /*15c60*/  LDL R3, [R1+0x8] ;  /* 0x0000080001037983 */ /* 0x000f280000100800 */
[----:B------:R-:W5:Y:S04]  /*15c70*/  LDL R4, [R1] ;  /* 0x0000000001047983 */ /* 0x000f680000100800 */
[----:B------:R-:W5:Y:S01]  /*15c80*/  LDL R5, [R1+0x4] ;  /* 0x0000040001057983 */ /* 0x000f620000100800 */
[----:B--2---:R-:W0:Y:S01]  /*15c90*/  S2R R0, SR_TID.X ;  /* 0x0000000000007919 */ /* 0x004e220000002100 */
[----:B------:R-:W-:Y:S05]  /*15ca0*/  WARPSYNC.ALL ;  /* 0x0000000000007948 */ /* 0x000fea0003800000 */
[----:B0-----:R-:W-:Y:S01]  /*15cb0*/  LOP3.LUT R0, R0, 0x1f, RZ, 0xc0, !PT ;  /* 0x0000001f00007812 */ /* 0x001fe200078ec0ff */
[----:B------:R-:W-:Y:S03]  /*15cc0*/  BAR.SYNC.DEFER_BLOCKING 0x4, 0x180 ;  /* 0x0106000000007b1d */ /* 0x000fe60000010000 */
[----:B------:R-:W-:-:S13]  /*15cd0*/  ISETP.NE.AND P0, PT, R0, RZ, PT ;  /* 0x000000ff0000720c */ /* 0x000fda0003f05270 */
[----:B------:R-:W0:Y:S01]  /*15ce0*/  @!P0 S2R R0, SR_CgaCtaId ;  /* 0x0000000000008919 */ /* 0x000e220000008800 */
[----:B---3--:R-:W-:Y:S01]  /*15cf0*/  IMAD.MOV.U32 R7, RZ, RZ, R2 ;  /* 0x000000ffff077224 */ /* 0x008fe200078e0002 */
[----:B------:R-:W-:Y:S01]  /*15d00*/  @!P0 MOV R2, 0x400 ;  /* 0x0000040000028802 */ /* 0x000fe20000000f00 */
[----:B----4-:R-:W-:-:S03]  /*15d10*/  IMAD.MOV.U32 R6, RZ, RZ, R3 ;  /* 0x000000ffff067224 */ /* 0x010fc600078e0003 */
[----:B0-----:R-:W-:-:S05]  /*15d20*/  @!P0 LEA R18, R0, R2, 0x18 ;  /* 0x0000000200128211 */ /* 0x001fca00078ec0ff */
[----:B-----5:R0:W-:Y:S01]  /*15d30*/  @!P0 STS.128 [R18+0x324d0], R4 ;  /* 0x0324d00412008388 */ /* 0x0201e20000000c00 */
[----:B------:R-:W-:Y:S06]  /*15d40*/  BAR.ARV 0x5, 0x180 ;  /* 0x0146000000007b1d */ /* 0x000fec0000002000 */
.L_x_5505:
[----:B----4-:R-:W4:Y:S01]  /*15d50*/  LDL R0, [R1+0xc] ;  /* 0x00000c0001007983 */ /* 0x010f220000100800 */
[----:B------:R-:W-:Y:S02]  /*15d60*/  ULDC UR4, c[0x0][0xd3c] ;  /* 0x00034f0000047ab9 */ /* 0x000fe40000000800 */
[----:B----4-:R-:W-:-:S13]  /*15d70*/  ISETP.GE.AND P0, PT, R0, UR4, PT ;  /* 0x0000000400007c0c */ /* 0x010fda000bf06270 */
[----:B------:R-:W-:Y:S05]  /*15d80*/  @!P0 BRA `(.L_x_5517) ;  /* 0xffffff98008c8947 */ /* 0x000fea000383ffff */
[----:B------:R-:W-:Y:S05]  /*15d90*/  BSYNC B8 ;  /* 0x0000000000087941 */ /* 0x000fea0003800000 */
.L_x_5407:
[----:B---3--:R-:W3:Y:S01]  /*15da0*/  LDL.LU R0, [R1+0x70] ;  /* 0x0000700001007983 */ /* 0x008ee20000300800 */
[----:B------:R-:W-:Y:S01]  /*15db0*/  BSSY B0, `(.L_x_5518) ;  /* 0x000000b000007945 */ /* 0x000fe20003800000 */
[----:B0-2---:R-:W0:Y:S01]  /*15dc0*/  S2R R5, SR_CgaCtaId ;  /* 0x0000000000057919 */ /* 0x005e220000008800 */
[----:B---3--:R-:W-:-:S05]  /*15dd0*/  VIADD R0, R0, 0x1 ;  /* 0x0000000100007836 */ /* 0x008fca0000000000 */
        /* <DEDUP_REMOVED lines=8> */
.L_x_5608:
[----:B------:R-:W-:Y:S05]  /*15e60*/  BSYNC B0 ;  /* 0x0000000000007941 */ /* 0x000fea0003800000 */
.L_x_5518:
[----:B------:R-:W-:-:S03]  /*15e70*/  UMOV UR4, 0xffffffff ;  /* 0xffffffff00047882 */ /* 0x000fc60000000000 */
[----:B------:R-:W-:Y:S05]  /*15e80*/  BRA.DIV UR4, `(.L_x_5520) ;  /* 0x0000002e04647947 */ /* 0x000fea000b800000 */
[----:B------:R-:W1:Y:S02]  /*15e90*/  S2R R2, SR_TID.X ;  /* 0x0000000000027919 */ /* 0x000e640000002100 */
[----:B-1----:R-:W-:-:S04]  /*15ea0*/  SHF.R.U32.HI R2, RZ, 0x5, R2 ;  /* 0x00000005ff027819 */ /* 0x002fc80000011602 */
[----:B------:R-:W-:-:S05]  /*15eb0*/  LOP3.LUT R2, R2, 0x3, RZ, 0xc0, !PT ;  /* 0x0000000302027812 */ /* 0x000fca00078ec0ff */
[----:B------:R1:W2:Y:S02]  /*15ec0*/  SHFL.IDX PT, R14, R2, RZ, 0x1f ;  /* 0x00001fff020e7589 */ /* 0x0002a400000e0000 */
.L_x_5611:
[----:B--2---:R-:W-:Y:S01]  /*15ed0*/  ISETP.NE.AND P0, PT, R14, RZ, PT ;  /* 0x000000ff0e00720c */ /* 0x004fe20003f05270 */
[----:B------:R-:W-:-:S12]  /*15ee0*/  BSSY B0, `(.L_x_5521) ;  /* 0x0000027000007945 */ /* 0x000fd80003800000 */
[----:B------:R-:W-:Y:S05]  /*15ef0*/  @P0 BRA `(.L_x_5522) ;  /* 0x0000000000940947 */ /* 0x000fea0003800000 */
[----:B------:R-:W-:-:S03]  /*15f00*/  UMOV UR4, 0xffffffff ;  /* 0xffffffff00047882 */ /* 0x000fc60000000000 */
[----:B------:R-:W-:Y:S05]  /*15f10*/  BRA.DIV UR4, `(.L_x_5523) ;  /* 0x0000002e04747947 */ /* 0x000fea000b800000 */
[----:B------:R-:W-:-:S13]  /*15f20*/  ELECT P6, URZ, PT ;  /* 0x00000000003f782f */ /* 0x000fda00038c0000 */
.L_x_5614:
[----:B------:R-:W-:Y:S05]  /*15f30*/  @!P6 BRA `(.L_x_5522) ;  /* 0x000000000084e947 */ /* 0x000fea0003800000 */
[----:B-1----:R-:W2:Y:S02]  /*15f40*/  LDL.LU R2, [R1+0x78] ;  /* 0x0000780001027983 */ /* 0x002ea40000300800 */
[----:B--2---:R-:W-:-:S04]  /*15f50*/  LOP3.LUT R2, R2, 0x2, RZ, 0xfc, !PT ;  /* 0x0000000202027812 */ /* 0x004fc800078efcff */
[----:B------:R-:W-:-:S13]  /*15f60*/  ISETP.NE.AND P2, PT, R2, 0x3, PT ;  /* 0x000000030200780c */ /* 0x000fda0003f45270 */
[----:B------:R-:W-:Y:S05]  /*15f70*/  @!P2 BRA `(.L_x_5524) ;  /* 0x000000000004a947 */ /* 0x000fea0003800000 */
[----:B------:R-:W-:Y:S01]  /*15f80*/  BPT.TRAP 0x1 ;  /* 0x000000040000795c */ /* 0x000fe20000300000 */
.L_x_5524:
        /* <DEDUP_REMOVED lines=14> */
.L_x_5615:
[----:B------:R-:W1:Y:S02]  /*16070*/  SYNCS.PHASECHK.TRANS64.TRYWAIT P0, [R7+URZ], R2 ;  /* 0x00000002070075a7 */ /* 0x000e64000800017f */
[----:B-1----:R-:W-:Y:S05]  /*16080*/  @!P0 BRA `(.L_x_5526) ;  /* 0x0000002c004c8947 */ /* 0x002fea0003800000 */
.L_x_5616:
[----:B------:R-:W-:Y:S05]  /*16090*/  @!P2 BRA `(.L_x_5527) ;  /* 0x000000000004a947 */ /* 0x000fea0003800000 */
[----:B------:R-:W-:Y:S01]  /*160a0*/  BPT.TRAP 0x1 ;  /* 0x000000040000795c */ /* 0x000fe20000300000 */
.L_x_5527:
[----:B------:R-:W2:Y:S01]  /*160b0*/  LDL.LU R4, [R1+0x10] ;  /* 0x0000100001047983 */ /* 0x000ea20000300800 */
[----:B------:R-:W-:-:S04]  /*160c0*/  VIADD R0, R0, 0x32460 ;  /* 0x0003246000007836 */ /* 0x000fc80000000000 */
[----:B--2---:R-:W-:-:S04]  /*160d0*/  IMAD R4, R4, 0x8, R0 ;  /* 0x0000000804047824 */ /* 0x004fc800078e0200 */
[----:B------:R-:W2:Y:S02]  /*160e0*/  SYNCS.PHASECHK.TRANS64.TRYWAIT P0, [R4+URZ], R5 ;  /* 0x00000005040075a7 */ /* 0x000ea4000800017f */
[----:B--2---:R-:W-:Y:S05]  /*160f0*/  @!P0 BRA `(.L_x_5528) ;  /* 0x0000002c00448947 */ /* 0x004fea0003800000 */
.L_x_5617:
[----:B------:R-:W-:-:S07]  /*16100*/  IMAD R3, R3, 0x8, R0 ;  /* 0x0000000803037824 */ /* 0x000fce00078e0200 */
.L_x_5529:
[----:B---3--:R3:W4:Y:S02]  /*16110*/  SYNCS.PHASECHK.TRANS64.TRYWAIT P0, [R3+URZ], R2 ;  /* 0x00000002030075a7 */ /* 0x008724000800017f */
[----:B----4-:R-:W-:Y:S05]  /*16120*/  @!P0 NANOSLEEP.SYNCS 0x989680 ;  /* 0x009896800000895d */ /* 0x010fea0003900000 */
[----:B------:R-:W4:Y:S02]  /*16130*/  @!P0 SYNCS.PHASECHK.TRANS64 P0, [R3+URZ], R2 ;  /* 0x00000002030085a7 */ /* 0x000f24000800007f */
[----:B----4-:R-:W-:Y:S05]  /*16140*/  @!P0 BRA `(.L_x_5529) ;  /* 0xfffffffc00f08947 */ /* 0x010fea000383ffff */
.L_x_5522:
[----:B------:R-:W-:Y:S05]  /*16150*/  BSYNC B0 ;  /* 0x0000000000007941 */ /* 0x000fea0003800000 */
.L_x_5521:
[----:B------:R-:W-:Y:S05]  /*16160*/  EXIT ;  /* 0x000000000000794d */ /* 0x000fea0003800000 */
.L_x_5345:
[----:B0-----:R0:W1:Y:S02]  /*16170*/  SYNCS.PHASECHK.TRANS64.TRYWAIT P0, [R5+URZ+0x32400], R2 ;  /* 0x03240002050075a7 */ /* 0x001064000800017f */
[----:B-1----:R-:W-:Y:S05]  /*16180*/  @!P0 NANOSLEEP.SYNCS 0x989680 ;  /* 0x009896800000895d */ /* 0x002fea0003900000 */
[----:B------:R-:W1:Y:S02]  /*16190*/  @!P0 SYNCS.PHASECHK.TRANS64 P0, [R5+URZ+0x32400], R2 ;  /* 0x03240002050085a7 */ /* 0x000e64000800007f */
[----:B-1----:R-:W-:Y:S05]  /*161a0*/  @!P0 BRA `(.L_x_5345) ;  /* 0xfffffffc00f08947 */ /* 0x002fea000383ffff */
[----:B------:R-:W-:Y:S05]  /*161b0*/  BRA `(.L_x_5530) ;  /* 0xfffffebc00a47947 */ /* 0x000fea000383ffff */
.L_x_5349:
[----:B---3--:R3:W4:Y:S02]  /*161c0*/  SYNCS.PHASECHK.TRANS64.TRYWAIT P1, [R0+URZ+0x32430], R3 ;  /* 0x03243003000075a7 */ /* 0x008724000802017f */
[----:B----4-:R-:W-:Y:S05]  /*161d0*/  @!P1 NANOSLEEP.SYNCS 0x989680 ;  /* 0x009896800000995d */ /* 0x010fea0003900000 */
[----:B------:R-:W4:Y:S02]  /*161e0*/  @!P1 SYNCS.PHASECHK.TRANS64 P1, [R0+URZ+0x32430], R3 ;  /* 0x03243003000095a7 */ /* 0x000f24000802007f */
[----:B----4-:R-:W-:Y:S05]  /*161f0*/  @!P1 BRA `(.L_x_5349) ;  /* 0xfffffffc00f09947 */ /* 0x010fea000383ffff */
[----:B------:R-:W-:Y:S05]  /*16200*/  BRA `(.L_x_5348) ;  /* 0xfffffebc00cc7947 */ /* 0x000fea000383ffff */
.L_x_5350:
[----:B----4-:R4:W0:Y:S02]  /*16210*/  SYNCS.PHASECHK.TRANS64.TRYWAIT P1, [R5+URZ+0x32410], R2 ;  /* 0x03241002050075a7 */ /* 0x010824000802017f */
[----:B0-----:R-:W-:Y:S05]  /*16220*/  @!P1 NANOSLEEP.SYNCS 0x989680 ;  /* 0x009896800000995d */ /* 0x001fea0003900000 */
[----:B------:R-:W0:Y:S02]  /*16230*/  @!P1 SYNCS.PHASECHK.TRANS64 P1, [R5+URZ+0x32410], R2 ;  /* 0x03241002050095a7 */ /* 0x000e24000802007f */
[----:B0-----:R-:W-:Y:S05]  /*16240*/  @!P1 BRA `(.L_x_5350) ;  /* 0xfffffffc00f09947 */ /* 0x001fea000383ffff */
[----:B------:R-:W-:Y:S05]  /*16250*/  BRA `(.L_x_5531) ;  /* 0xfffffec000787947 */ /* 0x000fea000383ffff */
.L_x_5354:
[----:B------:R0:W0:Y:S02]  /*16260*/  SYNCS.PHASECHK.TRANS64.TRYWAIT P1, [R0+URZ+0x32450], R3 ;  /* 0x03245003000075a7 */ /* 0x000024000802017f */
[----:B0-----:R-:W-:Y:S05]  /*16270*/  @!P1 NANOSLEEP.SYNCS 0x989680 ;  /* 0x009896800000995d */ /* 0x001fea0003900000 */
[----:B------:R-:W0:Y:S02]  /*16280*/  @!P1 SYNCS.PHASECHK.TRANS64 P1, [R0+URZ+0x32450], R3 ;  /* 0x03245003000095a7 */ /* 0x000e24000802007f */
[----:B0-----:R-:W-:Y:S05]  /*16290*/  @!P1 BRA `(.L_x_5354) ;  /* 0xfffffffc00f09947 */ /* 0x001fea000383ffff */
[----:B------:R-:W-:Y:S05]  /*162a0*/  BRA `(.L_x_5353) ;  /* 0xfffffec000847947 */ /* 0x000fea000383ffff */
.L_x_5359:
[----:B-1----:R-:W-:-:S04]  /*162b0*/  IMAD.U32 R152, RZ, RZ, UR4 ;  /* 0x00000004ff987e24 */ /* 0x002fc8000f8e00ff */
[----:B------:R1:W2:Y:S03]  /*162c0*/  SYNCS.PHASECHK.TRANS64.TRYWAIT P2, [R152+URZ+0x32430], R13 ;  /* 0x0324300d980075a7 */ /* 0x0002a6000804017f */
[----:B--2---:R-:W-:Y:S05]  /*162d0*/  @!P2 NANOSLEEP.SYNCS 0x989680 ;  /* 0x009896800000a95d */ /* 0x004fea0003900000 */
[----:B------:R-:W2:Y:S02]  /*162e0*/  @!P2 SYNCS.PHASECHK.TRANS64 P2, [R152+URZ+0x32430], R13 ;  /* 0x0324300d9800a5a7 */ /* 0x000ea4000804007f */
[----:B--2---:R-:W-:Y:S05]  /*162f0*/  @!P2 BRA `(.L_x_5359) ;  /* 0xfffffffc00eca947 */ /* 0x004fea000383ffff */
[----:B------:R-:W-:Y:S05]  /*16300*/  BRA `(.L_x_5358) ;  /* 0xfffffee400247947 */ /* 0x000fea000383ffff */
.L_x_5363:
[----:B--2---:R-:W-:-:S04]  /*16310*/  IMAD.U32 R203, RZ, RZ, UR4 ;  /* 0x00000004ffcb7e24 */ /* 0x004fc8000f8e00ff */
[----:B------:R2:W3:Y:S03]  /*16320*/  SYNCS.PHASECHK.TRANS64.TRYWAIT P2, [R203+URZ+0x32450], R13 ;  /* 0x0324500dcb0075a7 */ /* 0x0004e6000804017f */
[----:B---3--:R-:W-:Y:S05]  /*16330*/  @!P2 NANOSLEEP.SYNCS 0x989680 ;  /* 0x009896800000a95d */ /* 0x008fea0003900000 */
[----:B------:R-:W3:Y:S02]  /*16340*/  @!P2 SYNCS.PHASECHK.TRANS64 P2, [R203+URZ+0x32450], R13 ;  /* 0x0324500dcb00a5a7 */ /* 0x000ee4000804007f */
[----:B---3--:R-:W-:Y:S05]  /*16350*/  @!P2 BRA `(.L_x_5363) ;  /* 0xfffffffc00eca947 */ /* 0x008fea000383ffff */
[----:B------:R-:W-:Y:S05]  /*16360*/  BRA `(.L_x_5362) ;  /* 0xfffffee400a07947 */ /* 0x000fea000383ffff */
.L_x_5369:
[----:B-1----:R-:W-:-:S04]  /*16370*/  IMAD.U32 R152, RZ, RZ, UR4 ;  /* 0x00000004ff987e24 */ /* 0x002fc8000f8e00ff */
[----:B------:R1:W2:Y:S03]  /*16380*/  SYNCS.PHASECHK.TRANS64.TRYWAIT P2, [R152+URZ+0x32430], R13 ;  /* 0x0324300d980075a7 */ /* 0x0002a6000804017f */
[----:B--2---:R-:W-:Y:S05]  /*16390*/  @!P2 NANOSLEEP.SYNCS 0x989680 ;  /* 0x009896800000a95d */ /* 0x004fea0003900000 */
[----:B------:R-:W2:Y:S02]  /*163a0*/  @!P2 SYNCS.PHASECHK.TRANS64 P2, [R152+URZ+0x32430], R13 ;  /* 0x0324300d9800a5a7 */ /* 0x000ea4000804007f */
[----:B--2---:R-:W-:Y:S05]  /*163b0*/  @!P2 BRA `(.L_x_5369) ;  /* 0xfffffffc00eca947 */ /* 0x004fea000383ffff */
[----:B------:R-:W-:Y:S05]  /*163c0*/  BRA `(.L_x_5368) ;  /* 0xffffff0c00b07947 */ /* 0x000fea000383ffff */
.L_x_5373:
[----:B--2---:R-:W-:-:S04]  /*163d0*/  IMAD.U32 R200, RZ, RZ, UR4 ;  /* 0x00000004ffc87e24 */ /* 0x004fc8000f8e00ff */
[----:B------:R2:W3:Y:S03]  /*163e0*/  SYNCS.PHASECHK.TRANS64.TRYWAIT P2, [R200+URZ+0x32450], R13 ;  /* 0x0324500dc80075a7 */ /* 0x0004e6000804017f */
[----:B---3--:R-:W-:Y:S05]  /*163f0*/  @!P2 NANOSLEEP.SYNCS 0x989680 ;  /* 0x009896800000a95d */ /* 0x008fea0003900000 */
[----:B------:R-:W3:Y:S02]  /*16400*/  @!P2 SYNCS.PHASECHK.TRANS64 P2, [R200+URZ+0x32450], R13 ;  /* 0x0324500dc800a5a7 */ /* 0x000ee4000804007f */
[----:B---3--:R-:W-:Y:S05]  /*16410*/  @!P2 BRA `(.L_x_5373) ;  /* 0xfffffffc00eca947 */ /* 0x008fea000383ffff */
[----:B------:R-:W-:Y:S05]  /*16420*/  BRA `(.L_x_5372) ;  /* 0xffffff10002c7947 */ /* 0x000fea000383ffff */
.L_x_5421:
        /* <DEDUP_REMOVED lines=11> */
.L_x_5533:
[----:B------:R-:W-:Y:S05]  /*164e0*/  BSYNC B0 ;  /* 0x0000000000007941 */ /* 0x000fea0003800000 */
.L_x_5532:
[----:B------:R-:W-:Y:S05]  /*164f0*/  BRA `(.L_x_5534) ;  /* 0xffffffa0008c7947 */ /* 0x000fea000383ffff */
.L_x_5423:
[----:B------:R-:W-:Y:S01]  /*16500*/  BSSY B0, `(.L_x_5535) ;  /* 0x0000006000007945 */ /* 0x000fe20003800000 */
[----:B------:R-:W-:-:S07]  /*16510*/  IMAD.MOV.U32 R15, RZ, RZ, -0x1 ;  /* 0xffffffffff0f7424 */ /* 0x000fce00078e00ff */
[----:B0-2---:R-:W-:Y:S05]  /*16520*/  WARPSYNC.COLLECTIVE R15, `(.L_x_5536) ;  /* 0x000000000f0c7348 */ /* 0x005fea0003c00000 */
[----:B------:R-:W-:Y:S02]  /*16530*/  ELECT P6, UR62, PT ;  /* 0x00000000003e782f */ /* 0x000fe400038c0000 */
[----:B------:R-:W-:Y:S01]  /*16540*/  MOV R14, UR62 ;  /* 0x0000003e000e7c02 */ /* 0x000fe20008000f00 */
[----:B0-2---:R-:W-:Y:S10]  /*16550*/  ENDCOLLECTIVE ;  /* 0x000000000000791b */ /* 0x005ff40003800000 */
.L_x_5536:
[----:B------:R-:W-:Y:S05]  /*16560*/  BSYNC B0 ;  /* 0x0000000000007941 */ /* 0x000fea0003800000 */
.L_x_5535:
[----:B------:R-:W-:Y:S05]  /*16570*/  BRA `(.L_x_5537) ;  /* 0xffffffa000907947 */ /* 0x000fea000383ffff */
.L_x_5425:
[----:B-1----:R1:W3:Y:S02]  /*16580*/  SYNCS.PHASECHK.TRANS64.TRYWAIT P0, [R0+URZ+0x32440], R2 ;  /* 0x03244002000075a7 */ /* 0x0022e4000800017f */
[----:B---3--:R-:W-:Y:S05]  /*16590*/  @!P0 NANOSLEEP.SYNCS 0x989680 ;  /* 0x009896800000895d */ /* 0x008fea0003900000 */
[----:B------:R-:W3:Y:S02]  /*165a0*/  @!P0 SYNCS.PHASECHK.TRANS64 P0, [R0+URZ+0x32440], R2 ;  /* 0x03244002000085a7 */ /* 0x000ee4000800007f */
[----:B---3--:R-:W-:Y:S05]  /*165b0*/  @!P0 BRA `(.L_x_5425) ;  /* 0xfffffffc00f08947 */ /* 0x008fea000383ffff */
[----:B------:R-:W-:Y:S05]  /*165c0*/  BRA `(.L_x_5538) ;  /* 0xffffffa000f47947 */ /* 0x000fea000383ffff */
.L_x_5429:
        /* <DEDUP_REMOVED lines=9> */
.L_x_5539:
[----:B------:R-:W-:Y:S02]  /*16660*/  IMAD.MOV.U32 R13, RZ, RZ, R3 ;  /* 0x000000ffff0d7224 */ /* 0x000fe400078e0003 */
[----:B------:R-:W-:Y:S01]  /*16670*/  IMAD.MOV.U32 R4, RZ, RZ, R14 ;  /* 0x000000ffff047224 */ /* 0x000fe200078e000e */
[----:B------:R-:W-:-:S07]  /*16680*/  LOP3.LUT R6, R6, 0x7f, RZ, 0xc0, !PT ;  /* 0x0000007f06067812 */ /* 0x000fce00078ec0ff */
[----:B------:R-:W-:Y:S05]  /*16690*/  WARPSYNC.COLLECTIVE R15, `(.L_x_5540) ;  /* 0x000000000f087348 */ /* 0x000fea0003c00000 */
[----:B------:R0:W1:Y:S02]  /*166a0*/  SHFL.IDX P6, R14, R13, R12, R11 ;  /* 0x0000000c0d0e7389 */ /* 0x00006400000c000b */
[----:B01----:R-:W-:Y:S01]  /*166b0*/  ENDCOLLECTIVE ;  /* 0x000000000000791b */ /* 0x003fe20003800000 */
.L_x_5540:
[----:B------:R-:W-:-:S05]  /*166c0*/  SHF.R.U32.HI R6, RZ, 0x3, R6 ;  /* 0x00000003ff067819 */ /* 0x000fca0000011606 */
[----:B------:R-:W-:-:S05]  /*166d0*/  IMAD R10, R10, 0x80, R6 ;  /* 0x000000800a0a7824 */ /* 0x000fca00078e0206 */
[----:B------:R0:W-:Y:S01]  /*166e0*/  STL [R1+0x4], R10 ;  /* 0x0000040a01007387 */ /* 0x0001e20000100800 */
[----:B------:R-:W-:Y:S02]  /*166f0*/  IMAD.MOV.U32 R13, RZ, RZ, R2 ;  /* 0x000000ffff0d7224 */ /* 0x000fe400078e0002 */
[----:B------:R-:W-:Y:S02]  /*16700*/  IMAD.MOV.U32 R12, RZ, RZ, 0x1 ;  /* 0x00000001ff0c7424 */ /* 0x000fe400078e00ff */
[----:B------:R-:W-:-:S07]  /*16710*/  IMAD.MOV.U32 R5, RZ, RZ, R14 ;  /* 0x000000ffff057224 */ /* 0x000fce00078e000e */
[----:B0-----:R-:W-:Y:S05]  /*16720*/  WARPSYNC.COLLECTIVE R15, `(.L_x_5541) ;  /* 0x000000000f087348 */ /* 0x001fea0003c00000 */
[----:B------:R1:W2:Y:S02]  /*16730*/  SHFL.IDX P6, R14, R13, R12, R11 ;  /* 0x0000000c0d0e7389 */ /* 0x0002a400000c000b */
[----:B012---:R-:W-:Y:S01]  /*16740*/  ENDCOLLECTIVE ;  /* 0x000000000000791b */ /* 0x007fe20003800000 */
.L_x_5541:
[----:B------:R-:W-:Y:S02]  /*16750*/  IMAD.MOV.U32 R13, RZ, RZ, R3 ;  /* 0x000000ffff0d7224 */ /* 0x000fe400078e0003 */
[----:B------:R-:W-:Y:S02]  /*16760*/  IMAD R0, R0, R7, RZ ;  /* 0x0000000700007224 */ /* 0x000fe400078e02ff */
[----:B------:R-:W-:-:S07]  /*16770*/  IMAD.MOV.U32 R7, RZ, RZ, R14 ;  /* 0x000000ffff077224 */ /* 0x000fce00078e000e */
[----:B------:R-:W-:Y:S05]  /*16780*/  WARPSYNC.COLLECTIVE R15, `(.L_x_5542) ;  /* 0x000000000f087348 */ /* 0x000fea0003c00000 */
[----:B------:R0:W1:Y:S02]  /*16790*/  SHFL.IDX P6, R14, R13, R12, R11 ;  /* 0x0000000c0d0e7389 */ /* 0x00006400000c000b */
[----:B01----:R-:W-:Y:S01]  /*167a0*/  ENDCOLLECTIVE ;  /* 0x000000000000791b */ /* 0x003fe20003800000 */
.L_x_5542:
        /* <DEDUP_REMOVED lines=10> */
.L_x_5543:
        /* <DEDUP_REMOVED lines=15> */
.L_x_5544:
        /* <DEDUP_REMOVED lines=19> */
.L_x_5545:
        /* <DEDUP_REMOVED lines=10> */
.L_x_5546:
        /* <DEDUP_REMOVED lines=13> */
.L_x_5547:
        /* <DEDUP_REMOVED lines=10> */
.L_x_5548:
        /* <DEDUP_REMOVED lines=13> */
.L_x_5549:
        /* <DEDUP_REMOVED lines=10> */
.L_x_5550:
        /* <DEDUP_REMOVED lines=13> */
.L_x_5551:
        /* <DEDUP_REMOVED lines=10> */
.L_x_5552:
        /* <DEDUP_REMOVED lines=11> */
.L_x_5553:
        /* <DEDUP_REMOVED lines=14> */
.L_x_5554:
[----:B------:R-:W-:Y:S01]  /*170f0*/  IMAD.MOV.U32 R3, RZ, RZ, R14 ;  /* 0x000000ffff037224 */ /* 0x000fe200078e000e */
[----:B------:R-:W-:Y:S06]  /*17100*/  BRA `(.L_x_5555) ;  /* 0xffffffa400707947 */ /* 0x000fec000383ffff */
.L_x_5433:
[----:B------:R-:W2:Y:S04]  /*17110*/  LDL.LU R3, [R1+0x34] ;  /* 0x0000340001037983 */ /* 0x000ea80000300800 */
[----:B------:R-:W3:Y:S04]  /*17120*/  LDL.LU R15, [R1+0x4] ;  /* 0x00000400010f7983 */ /* 0x000ee80000300800 */
[----:B------:R-:W4:Y:S04]  /*17130*/  LDL.LU R14, [R1+0x50] ;  /* 0x00005000010e7983 */ /* 0x000f280000300800 */
[----:B------:R-:W5:Y:S04]  /*17140*/  LDL.LU R13, [R1+0x54] ;  /* 0x00005400010d7983 */ /* 0x000f680000300800 */
[----:B------:R-:W5:Y:S04]  /*17150*/  LDL.LU R12, [R1+0x5c] ;  /* 0x00005c00010c7983 */ /* 0x000f680000300800 */
[----:B------:R-:W5:Y:S04]  /*17160*/  LDL.LU R11, [R1+0x60] ;  /* 0x00006000010b7983 */ /* 0x000f680000300800 */
[----:B------:R-:W5:Y:S04]  /*17170*/  LDL.LU R10, [R1+0x64] ;  /* 0x00006400010a7983 */ /* 0x000f680000300800 */
[----:B------:R-:W5:Y:S01]  /*17180*/  LDL.LU R9, [R1+0x68] ;  /* 0x0000680001097983 */ /* 0x000f620000300800 */
[----:B------:R-:W-:Y:S01]  /*17190*/  LOP3.LUT R19, R19, 0xffffffef, RZ, 0xc0, !PT ;  /* 0xffffffef13137812 */ /* 0x000fe200078ec0ff */
[----:B------:R-:W-:Y:S01]  /*171a0*/  BSSY B0, `(.L_x_5556) ;  /* 0x0000019000007945 */ /* 0x000fe20003800000 */
[----:B--2---:R-:W-:-:S05]  /*171b0*/  IMAD R3, R3, R7, RZ ;  /* 0x0000000703037224 */ /* 0x004fca00078e02ff */
[-C--:B---3--:R-:W-:Y:S01]  /*171c0*/  ISETP.GE.AND P4, PT, R15, R3.reuse, PT ;  /* 0x000000030f00720c */ /* 0x088fe20003f86270 */
[----:B------:R-:W-:Y:S01]  /*171d0*/  IMAD.MOV.U32 R15, RZ, RZ, -0x1 ;  /* 0xffffffffff0f7424 */ /* 0x000fe200078e00ff */
[-C--:B----4-:R-:W-:Y:S02]  /*171e0*/  ISETP.GE.AND P5, PT, R14, R3.reuse, PT ;  /* 0x000000030e00720c */ /* 0x090fe40003fa6270 */
[----:B-----5:R-:W-:Y:S01]  /*171f0*/  ISETP.GE.AND P6, PT, R13, R3, PT ;  /* 0x000000030d00720c */ /* 0x020fe20003fc6270 */
[----:B------:R-:W-:-:S08]  /*17200*/  IMAD.MOV.U32 R13, RZ, RZ, R0 ;  /* 0x000000ffff0d7224 */ /* 0x000fd000078e0000 */
        /* <DEDUP_REMOVED lines=14> */
[----:B------:R-:W-:-:S07]  /*172f0*/  @P6 LOP3.LUT R19, R19, 0x20, RZ, 0xfc, !PT ;  /* 0x0000002013136812 */ /* 0x000fce00078efcff */
[----:B------:R-:W-:Y:S05]  /*17300*/  WARPSYNC.COLLECTIVE R15, `(.L_x_5557) ;  /* 0x000000000f087348 */ /* 0x000fea0003c00000 */
[----:B------:R0:W1:Y:S02]  /*17310*/  SHFL.IDX P6, R14, R13, R12, R11 ;  /* 0x0000000c0d0e7389 */ /* 0x00006400000c000b */
[----:B01----:R-:W-:Y:S01]  /*17320*/  ENDCOLLECTIVE ;  /* 0x000000000000791b */ /* 0x003fe20003800000 */
.L_x_5557:
[----:B------:R-:W-:Y:S05]  /*17330*/  BSYNC B0 ;  /* 0x0000000000007941 */ /* 0x000fea0003800000 */
.L_x_5556:
[----:B------:R0:W5:Y:S01]  /*17340*/  LDL R7, [R1+0x14] ;  /* 0x0000140001077983 */ /* 0x0001620000100800 */
[----:B------:R-:W-:Y:S01]  /*17350*/  IMAD.MOV.U32 R13, RZ, RZ, R2 ;  /* 0x000000ffff0d7224 */ /* 0x000fe200078e0002 */
[----:B------:R-:W-:Y:S01]  /*17360*/  LOP3.LUT R19, R19, 0xfffffeff, RZ, 0xc0, !PT ;  /* 0xfffffeff13137812 */ /* 0x000fe200078ec0ff */
[----:B------:R-:W-:Y:S02]  /*17370*/  IMAD.MOV.U32 R12, RZ, RZ, RZ ;  /* 0x000000ffff0c7224 */ /* 0x000fe400078e00ff */
[----:B------:R-:W-:Y:S01]  /*17380*/  IMAD.MOV.U32 R11, RZ, RZ, 0x181f ;  /* 0x0000181fff0b7424 */ /* 0x000fe200078e00ff */
[----:B------:R-:W-:Y:S01]  /*17390*/  @P5 LOP3.LUT R19, R19, 0x100, RZ, 0xfc, !PT ;  /* 0x0000010013135812 */ /* 0x000fe200078efcff */
[----:B------:R-:W-:Y:S02]  /*173a0*/  IMAD.MOV.U32 R15, RZ, RZ, -0x1 ;  /* 0xffffffffff0f7424 */ /* 0x000fe400078e00ff */
[----:B------:R-:W-:Y:S01]  /*173b0*/  IMAD.MOV.U32 R4, RZ, RZ, R14 ;  /* 0x000000ffff047224 */ /* 0x000fe200078e000e */
[----:B0-----:R-:W-:-:S13]  /*173c0*/  LOP3.LUT P5, RZ, R19, 0x10, RZ, 0xc0, !PT ;  /* 0x0000001013ff7812 */ /* 0x001fda00078ac0ff */
[----:B-----5:R-:W-:Y:S05]  /*173d0*/  WARPSYNC.COLLECTIVE R15, `(.L_x_5558) ;  /* 0x000000000f087348 */ /* 0x020fea0003c00000 */
[----:B------:R0:W1:Y:S02]  /*173e0*/  SHFL.IDX P6, R14, R13, R12, R11 ;  /* 0x0000000c0d0e7389 */ /* 0x00006400000c000b */
[----:B01---5:R-:W-:Y:S01]  /*173f0*/  ENDCOLLECTIVE ;  /* 0x000000000000791b */ /* 0x023fe20003800000 */
.L_x_5558:
[----:B------:R-:W-:-:S04]  /*17400*/  LOP3.LUT R19, R19, 0xffffff7f, RZ, 0xc0, !PT ;  /* 0xffffff7f13137812 */ /* 0x000fc800078ec0ff */
[----:B------:R-:W-:-:S04]  /*17410*/  @P4 LOP3.LUT R19, R19, 0x80, RZ, 0xfc, !PT ;  /* 0x0000008013134812 */ /* 0x000fc800078efcff */
[----:B------:R-:W-:Y:S01]  /*17420*/  LOP3.LUT P4, RZ, R19, 0x8, RZ, 0xc0, !PT ;  /* 0x0000000813ff7812 */ /* 0x000fe2000788c0ff */
        /* <DEDUP_REMOVED lines=9> */
.L_x_5559:
[----:B------:R-:W-:-:S04]  /*174c0*/  @!P5 LOP3.LUT R4, R5, R4, RZ, 0x3c, !PT ;  /* 0x000000040504d212 */ /* 0x000fc800078e3cff */
[----:B------:R-:W-:Y:S01]  /*174d0*/  @!P5 LOP3.LUT R5, R5, R4, RZ, 0x3c, !PT ;  /* 0x000000040505d212 */ /* 0x000fe200078e3cff */
[----:B------:R-:W-:Y:S02]  /*174e0*/  IMAD.MOV.U32 R13, RZ, RZ, R2 ;  /* 0x000000ffff0d7224 */ /* 0x000fe400078e0002 */
[----:B------:R-:W-:-:S07]  /*174f0*/  IMAD.MOV.U32 R6, RZ, RZ, R14 ;  /* 0x000000ffff067224 */ /* 0x000fce00078e000e */
[----:B------:R-:W-:Y:S05]  /*17500*/  WARPSYNC.COLLECTIVE R15, `(.L_x_5560) ;  /* 0x000000000f087348 */ /* 0x000fea0003c00000 */
[----:B------:R0:W1:Y:S02]  /*17510*/  SHFL.IDX P6, R14, R13, R12, R11 ;  /* 0x0000000c0d0e7389 */ /* 0x00006400000c000b */
[----:B01----:R-:W-:Y:S01]  /*17520*/  ENDCOLLECTIVE ;  /* 0x000000000000791b */ /* 0x003fe20003800000 */
.L_x_5560:
[----:B------:R-:W-:Y:S02]  /*17530*/  IMAD.MOV.U32 R13, RZ, RZ, R0 ;  /* 0x000000ffff0d7224 */ /* 0x000fe400078e0000 */
[----:B------:R-:W-:Y:S01]  /*17540*/  IMAD.MOV.U32 R12, RZ, RZ, 0x2 ;  /* 0x00000002ff0c7424 */ /* 0x000fe200078e00ff */
        /* <DEDUP_REMOVED lines=8> */
[----:B0-----:R-:W-:-:S05]  /*175d0*/  IMAD.MOV.U32 R4, RZ, RZ, R14 ;  /* 0x000000ffff047224 */ /* 0x001fca00078e000e */
[----:B------:R-:W-:-:S05]  /*175e0*/  @!P4 LEA R4, P6, R8, R4, 0x1 ;  /* 0x000000040804c211 */ /* 0x000fca00078c08ff */
[----:B------:R-:W-:-:S05]  /*175f0*/  @!P4 IMAD.X R5, RZ, RZ, R6, P6 ;  /* 0x000000ffff05c224 */ /* 0x000fca00030e0606 */
[----:B------:R0:W-:Y:S03]  /*17600*/  @!P4 LDGSTS.E.BYPASS.LTC128B.128 [R7+0x22c00], desc[UR38][R4.64], !P3 ;  /* 0x22c000000407cfae */ /* 0x0001e6000d901d66 */
[----:B0-----:R-:W-:Y:S05]  /*17610*/  WARPSYNC.COLLECTIVE R15, `(.L_x_5561) ;  /* 0x000000000f087348 */ /* 0x001fea0003c00000 */
[----:B------:R1:W2:Y:S02]  /*17620*/  SHFL.IDX P6, R14, R13, R12, R11 ;  /* 0x0000000c0d0e7389 */ /* 0x0002a400000c000b */
[----:B012---:R-:W-:Y:S01]  /*17630*/  ENDCOLLECTIVE ;  /* 0x000000000000791b */ /* 0x007fe20003800000 */
.L_x_5561:
        /* <DEDUP_REMOVED lines=12> */
.L_x_5562:
        /* <DEDUP_REMOVED lines=12> */
.L_x_5563:
        /* <DEDUP_REMOVED lines=12> */
.L_x_5564:
        /* <DEDUP_REMOVED lines=12> */
.L_x_5565:
        /* <DEDUP_REMOVED lines=12> */
.L_x_5566:
        /* <DEDUP_REMOVED lines=12> */
.L_x_5567:
        /* <DEDUP_REMOVED lines=11> */
.L_x_5568:
        /* <DEDUP_REMOVED lines=16> */
.L_x_5569:
[----:B------:R-:W-:Y:S02]  /*17c70*/  IMAD.MOV.U32 R13, RZ, RZ, R2 ;  /* 0x000000ffff0d7224 */ /* 0x000fe400078e0002 */
[----:B------:R-:W-:-:S07]  /*17c80*/  IMAD.MOV.U32 R6, RZ, RZ, R14 ;  /* 0x000000ffff067224 */ /* 0x000fce00078e000e */
[----:B------:R-:W-:Y:S05]  /*17c90*/  WARPSYNC.COLLECTIVE R15, `(.L_x_5570) ;  /* 0x000000000f087348 */ /* 0x000fea0003c00000 */
[----:B------:R0:W1:Y:S02]  /*17ca0*/  SHFL.IDX P6, R14, R13, R12, R11 ;  /* 0x0000000c0d0e7389 */ /* 0x00006400000c000b */
[----:B01----:R-:W-:Y:S01]  /*17cb0*/  ENDCOLLECTIVE ;  /* 0x000000000000791b */ /* 0x003fe20003800000 */
.L_x_5570:
[----:B------:R-:W-:Y:S02]  /*17cc0*/  IMAD.MOV.U32 R13, RZ, RZ, R0 ;  /* 0x000000ffff0d7224 */ /* 0x000fe400078e0000 */
[----:B------:R-:W-:Y:S02]  /*17cd0*/  IMAD.MOV.U32 R12, RZ, RZ, 0x7 ;  /* 0x00000007ff0c7424 */ /* 0x000fe400078e00ff */
[----:B------:R-:W-:-:S07]  /*17ce0*/  IMAD.MOV.U32 R4, RZ, RZ, R14 ;  /* 0x000000ffff047224 */ /* 0x000fce00078e000e */
[----:B------:R-:W-:Y:S05]  /*17cf0*/  WARPSYNC.COLLECTIVE R15, `(.L_x_5571) ;  /* 0x000000000f087348 */ /* 0x000fea0003c00000 */
[----:B------:R0:W1:Y:S02]  /*17d00*/  SHFL.IDX P6, R14, R13, R12, R11 ;  /* 0x0000000c0d0e7389 */ /* 0x00006400000c000b */
[----:B01----:R-:W-:Y:S01]  /*17d10*/  ENDCOLLECTIVE ;  /* 0x000000000000791b */ /* 0x003fe20003800000 */
.L_x_5571:
        /* <DEDUP_REMOVED lines=14> */
.L_x_5572:
[----:B------:R-:W-:Y:S01]  /*17e00*/  IMAD.MOV.U32 R2, RZ, RZ, R14 ;  /* 0x000000ffff027224 */ /* 0x000fe200078e000e */
[----:B------:R-:W-:Y:S06]  /*17e10*/  BRA `(.L_x_5573) ;  /* 0xffffffa400007947 */ /* 0x000fec000383ffff */
.L_x_5438:
[----:B0-----:R0:W1:Y:S02]  /*17e20*/  SYNCS.PHASECHK.TRANS64.TRYWAIT P0, [R18+URZ+0x32420], R0 ;  /* 0x03242000120075a7 */ /* 0x001064000800017f */
[----:B-1----:R-:W-:Y:S05]  /*17e30*/  @!P0 NANOSLEEP.SYNCS 0x989680 ;  /* 0x009896800000895d */ /* 0x002fea0003900000 */
[----:B------:R-:W1:Y:S02]  /*17e40*/  @!P0 SYNCS.PHASECHK.TRANS64 P0, [R18+URZ+0x32420], R0 ;  /* 0x03242000120085a7 */ /* 0x000e64000800007f */
[----:B-1----:R-:W-:Y:S05]  /*17e50*/  @!P0 BRA `(.L_x_5438) ;  /* 0xfffffffc00f08947 */ /* 0x002fea000383ffff */
[----:B------:R-:W-:Y:S05]  /*17e60*/  BRA `(.L_x_5574) ;  /* 0xffffffa400787947 */ /* 0x000fea000383ffff */
.L_x_5442:
[----:B0-----:R0:W1:Y:S02]  /*17e70*/  SYNCS.PHASECHK.TRANS64.TRYWAIT P0, [R2+URZ+0x32460], R0 ;  /* 0x03246000020075a7 */ /* 0x001064000800017f */
[----:B-1----:R-:W-:Y:S05]  /*17e80*/  @!P0 NANOSLEEP.SYNCS 0x989680 ;  /* 0x009896800000895d */ /* 0x002fea0003900000 */
[----:B------:R-:W1:Y:S02]  /*17e90*/  @!P0 SYNCS.PHASECHK.TRANS64 P0, [R2+URZ+0x32460], R0 ;  /* 0x03246000020085a7 */ /* 0x000e64000800007f */
[----:B-1----:R-:W-:Y:S05]  /*17ea0*/  @!P0 BRA `(.L_x_5442) ;  /* 0xfffffffc00f08947 */ /* 0x002fea000383ffff */
[----:B------:R-:W-:Y:S05]  /*17eb0*/  BRA `(.L_x_5575) ;  /* 0xffffffa4009c7947 */ /* 0x000fea000383ffff */
.L_x_5457:
[----:B-1----:R1:W2:Y:S02]  /*17ec0*/  SYNCS.PHASECHK.TRANS64.TRYWAIT P0, [R2+URZ+0x32440], R6 ;  /* 0x03244006020075a7 */ /* 0x0022a4000800017f */
[----:B--2---:R-:W-:Y:S05]  /*17ed0*/  @!P0 NANOSLEEP.SYNCS 0x989680 ;  /* 0x009896800000895d */ /* 0x004fea0003900000 */
[----:B------:R-:W2:Y:S02]  /*17ee0*/  @!P0 SYNCS.PHASECHK.TRANS64 P0, [R2+URZ+0x32440], R6 ;  /* 0x03244006020085a7 */ /* 0x000ea4000800007f */
[----:B--2---:R-:W-:Y:S05]  /*17ef0*/  @!P0 BRA `(.L_x_5457) ;  /* 0xfffffffc00f08947 */ /* 0x004fea000383ffff */
[----:B------:R-:W-:Y:S05]  /*17f00*/  BRA `(.L_x_5576) ;  /* 0xffffffac00c47947 */ /* 0x000fea000383ffff */
.L_x_5462:
[----:B0-----:R0:W2:Y:S02]  /*17f10*/  SYNCS.PHASECHK.TRANS64.TRYWAIT P0, [R2+URZ+0x32460], R6 ;  /* 0x03246006020075a7 */ /* 0x0010a4000800017f */
[----:B--2---:R-:W-:Y:S05]  /*17f20*/  @!P0 NANOSLEEP.SYNCS 0x989680 ;  /* 0x009896800000895d */ /* 0x004fea0003900000 */
[----:B------:R-:W2:Y:S02]  /*17f30*/  @!P0 SYNCS.PHASECHK.TRANS64 P0, [R2+URZ+0x32460], R6 ;  /* 0x03246006020085a7 */ /* 0x000ea4000800007f */
[----:B--2---:R-:W-:Y:S05]  /*17f40*/  @!P0 BRA `(.L_x_5462) ;  /* 0xfffffffc00f08947 */ /* 0x004fea000383ffff */
[----:B------:R-:W-:Y:S05]  /*17f50*/  BRA `(.L_x_5577) ;  /* 0xffffffb000447947 */ /* 0x000fea000383ffff */
.L_x_5473:
[----:B-1----:R1:W2:Y:S02]  /*17f60*/  SYNCS.PHASECHK.TRANS64.TRYWAIT P0, [R2+URZ+0x32440], R3 ;  /* 0x03244003020075a7 */ /* 0x0022a4000800017f */
[----:B--2---:R-:W-:Y:S05]  /*17f70*/  @!P0 NANOSLEEP.SYNCS 0x989680 ;  /* 0x009896800000895d */ /* 0x004fea0003900000 */
[----:B------:R-:W2:Y:S02]  /*17f80*/  @!P0 SYNCS.PHASECHK.TRANS64 P0, [R2+URZ+0x32440], R3 ;  /* 0x03244003020085a7 */ /* 0x000ea4000800007f */
[----:B--2---:R-:W-:Y:S05]  /*17f90*/  @!P0 BRA `(.L_x_5473) ;  /* 0xfffffffc00f08947 */ /* 0x004fea000383ffff */
[----:B------:R-:W-:Y:S05]  /*17fa0*/  BRA `(.L_x_5578) ;  /* 0xffffffb800347947 */ /* 0x000fea000383ffff */
.L_x_5478:
[----:B0-----:R0:W2:Y:S02]  /*17fb0*/  SYNCS.PHASECHK.TRANS64.TRYWAIT P0, [R2+URZ+0x32460], R3 ;  /* 0x03246003020075a7 */ /* 0x0010a4000800017f */
[----:B--2---:R-:W-:Y:S05]  /*17fc0*/  @!P0 NANOSLEEP.SYNCS 0x989680 ;  /* 0x009896800000895d */ /* 0x004fea0003900000 */
[----:B------:R-:W2:Y:S02]  /*17fd0*/  @!P0 SYNCS.PHASECHK.TRANS64 P0, [R2+URZ+0x32460], R3 ;  /* 0x03246003020085a7 */ /* 0x000ea4000800007f */
[----:B--2---:R-:W-:Y:S05]  /*17fe0*/  @!P0 BRA `(.L_x_5478) ;  /* 0xfffffffc00f08947 */ /* 0x004fea000383ffff */
[----:B------:R-:W-:Y:S05]  /*17ff0*/  BRA `(.L_x_5579) ;  /* 0xffffffb800b07947 */ /* 0x000fea000383ffff */
.L_x_5489:
[----:B-1----:R1:W2:Y:S02]  /*18000*/  SYNCS.PHASECHK.TRANS64.TRYWAIT P0, [R3+URZ+0x32440], R2 ;  /* 0x03244002030075a7 */ /* 0x0022a4000800017f */
[----:B--2---:R-:W-:Y:S05]  /*18010*/  @!P0 NANOSLEEP.SYNCS 0x989680 ;  /* 0x009896800000895d */ /* 0x004fea0003900000 */
[----:B------:R-:W2:Y:S02]  /*18020*/  @!P0 SYNCS.PHASECHK.TRANS64 P0, [R3+URZ+0x32440], R2 ;  /* 0x03244002030085a7 */ /* 0x000ea4000800007f */
[----:B--2---:R-:W-:Y:S05]  /*18030*/  @!P0 BRA `(.L_x_5489) ;  /* 0xfffffffc00f08947 */ /* 0x004fea000383ffff */
[----:B------:R-:W-:Y:S05]  /*18040*/  BRA `(.L_x_5580) ;  /* 0xffffffc000807947 */ /* 0x000fea000383ffff */
.L_x_5494:
[----:B--2---:R2:W3:Y:S02]  /*18050*/  SYNCS.PHASECHK.TRANS64.TRYWAIT P0, [R3+URZ+0x32460], R2 ;  /* 0x03246002030075a7 */ /* 0x0044e4000800017f */
[----:B---3--:R-:W-:Y:S05]  /*18060*/  @!P0 NANOSLEEP.SYNCS 0x989680 ;  /* 0x009896800000895d */ /* 0x008fea0003900000 */
[----:B------:R-:W3:Y:S02]  /*18070*/  @!P0 SYNCS.PHASECHK.TRANS64 P0, [R3+URZ+0x32460], R2 ;  /* 0x03246002030085a7 */ /* 0x000ee4000800007f */
[----:B---3--:R-:W-:Y:S05]  /*18080*/  @!P0 BRA `(.L_x_5494) ;  /* 0xfffffffc00f08947 */ /* 0x008fea000383ffff */
[----:B------:R-:W-:Y:S05]  /*18090*/  BRA `(.L_x_5581) ;  /* 0xffffffc400007947 */ /* 0x000fea000383ffff */
.L_x_5506:
[----:B-1----:R-:W4:Y:S01]  /*180a0*/  LDL R3, [R1] ;  /* 0x0000000001037983 */ /* 0x002f220000100800 */
[----:B------:R-:W-:Y:S01]  /*180b0*/  BSSY B0, `(.L_x_5582) ;  /* 0x0000008000007945 */ /* 0x000fe20003800000 */
[----:B------:R-:W-:Y:S02]  /*180c0*/  IMAD.MOV.U32 R12, RZ, RZ, RZ ;  /* 0x000000ffff0c7224 */ /* 0x000fe400078e00ff */
[----:B------:R-:W-:Y:S02]  /*180d0*/  IMAD.MOV.U32 R11, RZ, RZ, 0x1f ;  /* 0x0000001fff0b7424 */ /* 0x000fe400078e00ff */
[----:B------:R-:W-:Y:S02]  /*180e0*/  IMAD.MOV.U32 R15, RZ, RZ, -0x1 ;  /* 0xffffffffff0f7424 */ /* 0x000fe400078e00ff */
[----:B----4-:R-:W-:-:S07]  /*180f0*/  IMAD.MOV.U32 R13, RZ, RZ, R3 ;  /* 0x000000ffff0d7224 */ /* 0x010fce00078e0003 */
[----:B--23--:R-:W-:Y:S05]  /*18100*/  WARPSYNC.COLLECTIVE R15, `(.L_x_5583) ;  /* 0x000000000f087348 */ /* 0x00cfea0003c00000 */
[----:B------:R0:W1:Y:S02]  /*18110*/  SHFL.IDX P6, R14, R13, R12, R11 ;  /* 0x0000000c0d0e7389 */ /* 0x00006400000c000b */
[----:B0123--:R-:W-:Y:S01]  /*18120*/  ENDCOLLECTIVE ;  /* 0x000000000000791b */ /* 0x00ffe20003800000 */
.L_x_5583:
[----:B------:R-:W-:Y:S05]  /*18130*/  BSYNC B0 ;  /* 0x0000000000007941 */ /* 0x000fea0003800000 */
.L_x_5582:
        /* <DEDUP_REMOVED lines=9> */
.L_x_5584:
        /* <DEDUP_REMOVED lines=26> */
.L_x_5585:
        /* <DEDUP_REMOVED lines=8> */
.L_x_5586:
        /* <DEDUP_REMOVED lines=8> */
.L_x_5587:
        /* <DEDUP_REMOVED lines=8> */
.L_x_5588:
        /* <DEDUP_REMOVED lines=8> */
.L_x_5589:
        /* <DEDUP_REMOVED lines=9> */
.L_x_5590:
[----:B------:R-:W-:Y:S01]  /*18600*/  IMAD.MOV.U32 R10, RZ, RZ, R14 ;  /* 0x000000ffff0a7224 */ /* 0x000fe200078e000e */
[----:B------:R-:W-:Y:S06]  /*18610*/  BRA `(.L_x_5591) ;  /* 0xffffffc800507947 */ /* 0x000fec000383ffff */
.L_x_5509:
        /* <DEDUP_REMOVED lines=8> */
.L_x_5593:
[----:B------:R-:W-:Y:S05]  /*186a0*/  BSYNC B0 ;  /* 0x0000000000007941 */ /* 0x000fea0003800000 */
.L_x_5592:
        /* <DEDUP_REMOVED lines=10> */
.L_x_5594:
        /* <DEDUP_REMOVED lines=8> */
.L_x_5595:
        /* <DEDUP_REMOVED lines=8> */
.L_x_5596:
        /* <DEDUP_REMOVED lines=8> */
.L_x_5597:
        /* <DEDUP_REMOVED lines=9> */
.L_x_5598:
[----:B------:R-:W-:Y:S01]  /*18960*/  IMAD.MOV.U32 R10, RZ, RZ, R14 ;  /* 0x000000ffff0a7224 */ /* 0x000fe200078e000e */
[----:B------:R-:W-:Y:S06]  /*18970*/  BRA `(.L_x_5599) ;  /* 0xffffffc800247947 */ /* 0x000fec000383ffff */
.L_x_5511:
[----:B------:R-:W-:Y:S01]  /*18980*/  BSSY B0, `(.L_x_5600) ;  /* 0x0000006000007945 */ /* 0x000fe20003800000 */
[----:B------:R-:W-:Y:S01]  /*18990*/  PLOP3.LUT P6, PT, P6, PT, PT, 0x8, 0x0 ;  /* 0x000000000000781c */ /* 0x000fe200037ce170 */
[----:B------:R-:W-:-:S12]  /*189a0*/  IMAD.MOV.U32 R15, RZ, RZ, -0x1 ;  /* 0xffffffffff0f7424 */ /* 0x000fd800078e00ff */
[----:B0-----:R-:W-:Y:S05]  /*189b0*/  WARPSYNC.COLLECTIVE R15, `(.L_x_5601) ;  /* 0x000000000f087348 */ /* 0x001fea0003c00000 */
[----:B------:R-:W-:Y:S01]  /*189c0*/  VOTE.ANY R14, PT, P6 ;  /* 0x00000000000e7806 */ /* 0x000fe200030e0100 */
[----:B0-----:R-:W-:Y:S06]  /*189d0*/  ENDCOLLECTIVE ;  /* 0x000000000000791b */ /* 0x001fec0003800000 */
.L_x_5601:
[----:B------:R-:W-:Y:S05]  /*189e0*/  BSYNC B0 ;  /* 0x0000000000007941 */ /* 0x000fea0003800000 */
.L_x_5600:
        /* <DEDUP_REMOVED lines=10> */
.L_x_5602:
[----:B------:R-:W-:Y:S02]  /*18a90*/  IMAD.MOV.U32 R13, RZ, RZ, R6 ;  /* 0x000000ffff0d7224 */ /* 0x000fe400078e0006 */
[----:B------:R-:W-:-:S07]  /*18aa0*/  IMAD.MOV.U32 R4, RZ, RZ, R14 ;  /* 0x000000ffff047224 */ /* 0x000fce00078e000e */
[----:B------:R-:W-:Y:S05]  /*18ab0*/  WARPSYNC.COLLECTIVE R15, `(.L_x_5603) ;  /* 0x000000000f087348 */ /* 0x000fea0003c00000 */
[----:B------:R0:W1:Y:S02]  /*18ac0*/  SHFL.IDX P6, R14, R13, R12, R11 ;  /* 0x0000000c0d0e7389 */ /* 0x00006400000c000b */
[----:B01----:R-:W-:Y:S01]  /*18ad0*/  ENDCOLLECTIVE ;  /* 0x000000000000791b */ /* 0x003fe20003800000 */
.L_x_5603:
[----:B------:R-:W-:Y:S02]  /*18ae0*/  IMAD.MOV.U32 R6, RZ, RZ, R14 ;  /* 0x000000ffff067224 */ /* 0x000fe400078e000e */
[----:B------:R-:W-:-:S05]  /*18af0*/  IMAD.IADD R5, R9, 0x1, R16 ;  /* 0x0000000109057824 */ /* 0x000fca00078e0210 */
[----:B------:R1:W-:Y:S01]  /*18b00*/  STL [R1+0xc], R5 ;  /* 0x00000c0501007387 */ /* 0x0003e20000100800 */
[----:B------:R-:W-:Y:S05]  /*18b10*/  BRA `(.L_x_5604) ;  /* 0xffffffc800047947 */ /* 0x000fea000383ffff */
.L_x_5513:
        /* <DEDUP_REMOVED lines=8> */
.L_x_5606:
[----:B------:R-:W-:Y:S05]  /*18ba0*/  BSYNC B0 ;  /* 0x0000000000007941 */ /* 0x000fea0003800000 */
.L_x_5605:
[----:B------:R-:W-:Y:S01]  /*18bb0*/  IMAD.MOV.U32 R2, RZ, RZ, R14 ;  /* 0x000000ffff027224 */ /* 0x000fe200078e000e */
[----:B------:R-:W-:Y:S06]  /*18bc0*/  BRA `(.L_x_5607) ;  /* 0xffffffc400f07947 */ /* 0x000fec000383ffff */
.L_x_5519:
[----:B0-----:R0:W1:Y:S02]  /*18bd0*/  SYNCS.PHASECHK.TRANS64.TRYWAIT P0, [R0+URZ+0x32420], R3 ;  /* 0x03242003000075a7 */ /* 0x001064000800017f */
[----:B-1----:R-:W-:Y:S05]  /*18be0*/  @!P0 NANOSLEEP.SYNCS 0x989680 ;  /* 0x009896800000895d */ /* 0x002fea0003900000 */
[----:B------:R-:W1:Y:S02]  /*18bf0*/  @!P0 SYNCS.PHASECHK.TRANS64 P0, [R0+URZ+0x32420], R3 ;  /* 0x03242003000085a7 */ /* 0x000e64000800007f */
[----:B-1----:R-:W-:Y:S05]  /*18c00*/  @!P0 BRA `(.L_x_5519) ;  /* 0xfffffffc00f08947 */ /* 0x002fea000383ffff */
[----:B------:R-:W-:Y:S05]  /*18c10*/  BRA `(.L_x_5608) ;  /* 0xffffffd000907947 */ /* 0x000fea000383ffff */
.L_x_5520:
        /* <DEDUP_REMOVED lines=11> */
.L_x_5610:
[----:B------:R-:W-:Y:S05]  /*18cd0*/  BSYNC B0 ;  /* 0x0000000000007941 */ /* 0x000fea0003800000 */
.L_x_5609:
[----:B------:R-:W-:Y:S05]  /*18ce0*/  BRA `(.L_x_5611) ;  /* 0xffffffd000787947 */ /* 0x000fea000383ffff */
.L_x_5523:
[----:B------:R-:W-:Y:S01]  /*18cf0*/  BSSY B1, `(.L_x_5612) ;  /* 0x0000006000017945 */ /* 0x000fe20003800000 */
[----:B------:R-:W-:-:S07]  /*18d00*/  IMAD.MOV.U32 R15, RZ, RZ, -0x1 ;  /* 0xffffffffff0f7424 */ /* 0x000fce00078e00ff */
[----:B01----:R-:W-:Y:S05]  /*18d10*/  WARPSYNC.COLLECTIVE R15, `(.L_x_5613) ;  /* 0x000000000f0c7348 */ /* 0x003fea0003c00000 */
[----:B------:R-:W-:Y:S02]  /*18d20*/  ELECT P6, UR62, PT ;  /* 0x00000000003e782f */ /* 0x000fe400038c0000 */
[----:B------:R-:W-:Y:S01]  /*18d30*/  MOV R14, UR62 ;  /* 0x0000003e000e7c02 */ /* 0x000fe20008000f00 */
[----:B01----:R-:W-:Y:S10]  /*18d40*/  ENDCOLLECTIVE ;  /* 0x000000000000791b */ /* 0x003ff40003800000 */
.L_x_5613:
[----:B------:R-:W-:Y:S05]  /*18d50*/  BSYNC B1 ;  /* 0x0000000000017941 */ /* 0x000fea0003800000 */
.L_x_5612:
[----:B------:R-:W-:Y:S05]  /*18d60*/  BRA `(.L_x_5614) ;  /* 0xffffffd000707947 */ /* 0x000fea000383ffff */
.L_x_5525:
[----:B0-----:R0:W1:Y:S02]  /*18d70*/  SYNCS.PHASECHK.TRANS64.TRYWAIT P0, [R6+URZ], R5 ;  /* 0x00000005060075a7 */ /* 0x001064000800017f */
[----:B-1----:R-:W-:Y:S05]  /*18d80*/  @!P0 NANOSLEEP.SYNCS 0x989680 ;  /* 0x009896800000895d */ /* 0x002fea0003900000 */
[----:B------:R-:W1:Y:S02]  /*18d90*/  @!P0 SYNCS.PHASECHK.TRANS64 P0, [R6+URZ], R5 ;  /* 0x00000005060085a7 */ /* 0x000e64000800007f */
[----:B-1----:R-:W-:Y:S05]  /*18da0*/  @!P0 BRA `(.L_x_5525) ;  /* 0xfffffffc00f08947 */ /* 0x002fea000383ffff */
[----:B------:R-:W-:Y:S05]  /*18db0*/  BRA `(.L_x_5615) ;  /* 0xffffffd000ac7947 */ /* 0x000fea000383ffff */
.L_x_5526:
[----:B-1----:R1:W2:Y:S02]  /*18dc0*/  SYNCS.PHASECHK.TRANS64.TRYWAIT P0, [R7+URZ], R2 ;  /* 0x00000002070075a7 */ /* 0x0022a4000800017f */
[----:B--2---:R-:W-:Y:S05]  /*18dd0*/  @!P0 NANOSLEEP.SYNCS 0x989680 ;  /* 0x009896800000895d */ /* 0x004fea0003900000 */
[----:B------:R-:W2:Y:S02]  /*18de0*/  @!P0 SYNCS.PHASECHK.TRANS64 P0, [R7+URZ], R2 ;  /* 0x00000002070085a7 */ /* 0x000ea4000800007f */
[----:B--2---:R-:W-:Y:S05]  /*18df0*/  @!P0 BRA `(.L_x_5526) ;  /* 0xfffffffc00f08947 */ /* 0x004fea000383ffff */
[----:B------:R-:W-:Y:S05]  /*18e00*/  BRA `(.L_x_5616) ;  /* 0xffffffd000a07947 */ /* 0x000fea000383ffff */
.L_x_5528:
[----:B--2---:R2:W3:Y:S02]  /*18e10*/  SYNCS.PHASECHK.TRANS64.TRYWAIT P0, [R4+URZ], R5 ;  /* 0x00000005040075a7 */ /* 0x0044e4000800017f */
[----:B---3--:R-:W-:Y:S05]  /*18e20*/  @!P0 NANOSLEEP.SYNCS 0x989680 ;  /* 0x009896800000895d */ /* 0x008fea0003900000 */
[----:B------:R-:W3:Y:S02]  /*18e30*/  @!P0 SYNCS.PHASECHK.TRANS64 P0, [R4+URZ], R5 ;  /* 0x00000005040085a7 */ /* 0x000ee4000800007f */
[----:B---3--:R-:W-:Y:S05]  /*18e40*/  @!P0 BRA `(.L_x_5528) ;  /* 0xfffffffc00f08947 */ /* 0x008fea000383ffff */
[----:B------:R-:W-:Y:S05]  /*18e50*/  BRA `(.L_x_5617) ;  /* 0xffffffd000a87947 */ /* 0x000fea000383ffff */
.L_x_5618:
        /* <DEDUP_REMOVED lines=10> */
.L_x_6147:


//--------------------- .text._ZN7cutlass13device_kernelIN5flash11enable_sm90INS1_16FlashAttnFwdSm90INS1_25CollectiveMainloopFwdSm90ILi2EN4cute5tupleIJNS5_1CILi1EEES8_S8_EEENS6_IJNS7_ILi128EEENS7_ILi96EEENS7_ILi64EEEEEELi256ENS_6half_tEfNS_4arch4Sm90ELb1ELb0ELb0ELb1ELb0ELb1ELb1ELb1ELb0ELb1ELb1ELb0EEENS1_21CollectiveEpilogueFwdINS6_IJSA_NS7_ILi256EEESB_EEES9_SE_SG_Li256ELb1ELb1ELb1ELb0EEENS1_36VarlenDynamicPersistentTileSchedulerILi128ELi96ELi256ELi128ELb1ELb1ELb1ELb1ELb1ELb1EEEEEEEEEvNT_6ParamsE --------------------------
	.section	.text._ZN7cutlass13device_kernelIN5flash11enable_sm90INS1_16FlashAttnFwdSm90INS1_25CollectiveMainloopFwdSm90ILi2EN4cute5tupleIJNS5_1CILi1EEES8_S8_EEENS6_IJNS7_ILi128EEENS7_ILi96EEENS7_ILi64EEEEEELi256ENS_6half_tEfNS_4arch4Sm90ELb1ELb0ELb0ELb1ELb0ELb1ELb1ELb1ELb0ELb1ELb1ELb0EEENS1_21CollectiveEpilogueFwdINS6_IJSA_NS7_ILi256EEESB_EEES9_SE_SG_Li256ELb1ELb1ELb1ELb0EEENS1_36VarlenDynamicPersistentTileSchedulerILi128ELi96ELi256ELi128ELb1ELb1ELb1ELb1ELb1ELb1EEEEEEEEEvNT_6ParamsE,"ax",@progbits
	.align	128
.text._ZN7cutlass13device_kernelIN5flash11enable_sm90INS1_16FlashAttnFwdSm90INS1_25CollectiveMainloopFwdSm90ILi2EN4cute5tupleIJNS5_1CILi1EEES8_S8_EEENS6_IJNS7_ILi128EEENS7_ILi96EEENS7_ILi64EEEEEELi256ENS_6half_tEfNS_4arch4Sm90ELb1ELb0ELb0ELb1ELb0ELb1ELb1ELb1ELb0ELb1ELb1ELb0EEENS1_21CollectiveEpilogueFwdINS6_IJSA_NS7_ILi256EEESB_EEES9_SE_SG_Li256ELb1ELb1ELb1ELb0EEENS1_36VarlenDynamicPersistentTileSchedulerILi128ELi96ELi256ELi128ELb1ELb1ELb1ELb1ELb1ELb1EEEEEEEEEvNT_6ParamsE:
        .type           _ZN7cutlass13device_kernelIN5flash11enable_sm90INS1_16FlashAttnFwdSm90INS1_25CollectiveMainloopFwdSm90ILi2EN4cute5tupleIJNS5_1CILi1EEES8_S8_EEENS6_IJNS7_ILi128EEENS7_ILi96EEENS7_ILi64EEEEEELi256ENS_6half_tEfNS_4arch4Sm90ELb1ELb0ELb0ELb1ELb0ELb1ELb1ELb1ELb0ELb1ELb1ELb0EEENS1_21CollectiveEpilogueFwdINS6_IJSA_NS7_ILi256EEESB_EEES9_SE_SG_Li256ELb1ELb1ELb1ELb0EEENS1_36VarlenDynamicPersistentTileSchedulerILi128ELi96ELi256ELi128ELb1ELb1ELb1ELb1ELb1ELb1EEEEEEEEEvNT_6ParamsE,@function
        .size           _ZN7cutlass13device_kernelIN5flash11enable_sm90INS1_16FlashAttnFwdSm90INS1_25CollectiveMainloopFwdSm90ILi2EN4cute5tupleIJNS5_1CILi1EEES8_S8_EEENS6_IJNS7_ILi128EEENS7_ILi96EEENS7_ILi64EEEEEELi256ENS_6half_tEfNS_4arch4Sm90ELb1ELb0ELb0ELb1ELb0ELb1ELb1ELb1ELb0ELb1ELb1ELb0EEENS1_21CollectiveEpilogueFwdINS6_IJSA_NS7_ILi256EEESB_EEES9_SE_SG_Li256ELb1ELb1ELb1ELb0EEENS1_36VarlenDynamicPersistentTileSchedulerILi128ELi96ELi256ELi128ELb1ELb1ELb1ELb1ELb1ELb1EEEEEEEEEvNT_6ParamsE,(.L_x_6148 - _ZN7cutlass13device_kernelIN5flash11enable_sm90INS1_16FlashAttnFwdSm90INS1_25CollectiveMainloopFwdSm90ILi2EN4cute5tupleIJNS5_1CILi1EEES8_S8_EEENS6_IJNS7_ILi128EEENS7_ILi96EEENS7_ILi64EEEEEELi256ENS_6half_tEfNS_4arch4Sm90ELb1ELb0ELb0ELb1ELb0ELb1ELb1ELb1ELb0ELb1ELb1ELb0EEENS1_21CollectiveEpilogueFwdINS6_IJSA_NS7_ILi256EEESB_EEES9_SE_SG_Li256ELb1ELb1ELb1ELb0EEENS1_36VarlenDynamicPersistentTileSchedulerILi128ELi96ELi256ELi128ELb1ELb1ELb1ELb1ELb1ELb1EEEEEEEEEvNT_6ParamsE)
        .other          _ZN7cutlass13device_kernelIN5flash11enable_sm90INS1_16FlashAttnFwdSm90INS1_25CollectiveMainloopFwdSm90ILi2EN4cute5tupleIJNS5_1CILi1EEES8_S8_EEENS6_IJNS7_ILi128EEENS7_ILi96EEENS7_ILi64EEEEEELi256ENS_6half_tEfNS_4arch4Sm90ELb1ELb0ELb0ELb1ELb0ELb1ELb1ELb1ELb0ELb1ELb1ELb0EEENS1_21CollectiveEpilogueFwdINS6_IJSA_NS7_ILi256EEESB_EEES9_SE_SG_Li256ELb1ELb1ELb1ELb0EEENS1_36VarlenDynamicPersistentTileSchedulerILi128ELi96ELi256ELi128ELb1ELb1ELb1ELb1ELb1ELb1EEEEEEEEEvNT_6ParamsE,@"STO_CUDA_ENTRY STV_DEFAULT"
_ZN7cutlass13device_kernelIN5flash11enable_sm90INS1_16FlashAttnFwdSm90INS1_25CollectiveMainloopFwdSm90ILi2EN4cute5tupleIJNS5_1CILi1EEES8_S8_EEENS6_IJNS7_ILi128EEENS7_ILi96EEENS7_ILi64EEEEEELi256ENS_6half_tEfNS_4arch4Sm90ELb1ELb0ELb0ELb1ELb0ELb1ELb1ELb1ELb0ELb1ELb1ELb0EEENS1_21CollectiveEpilogueFwdINS6_IJSA_NS7_ILi256EEESB_EEES9_SE_SG_Li256ELb1ELb1ELb1ELb0EEENS1_36VarlenDynamicPersistentTileSchedulerILi128ELi96ELi256ELi128ELb1ELb1ELb1ELb1ELb1ELb1EEEEEEEEEvNT_6ParamsE:
        /* <DEDUP_REMOVED lines=24> */
.L_x_5620:
[----:B------:R-:W-:Y:S05]  /*0180*/  BSYNC B0 ;  /* 0x0000000000007941 */ /* 0x000fea0003800000 */
.L_x_5619:
        /* <DEDUP_REMOVED lines=43> */
.L_x_5621:
        /* <DEDUP_REMOVED lines=22> */
.L_x_5622:
        /* <DEDUP_REMOVED lines=18> */
.L_x_5623:
        /* <DEDUP_REMOVED lines=22> */
.L_x_5624:
        /* <DEDUP_REMOVED lines=22> */
.L_x_5625:
[----:B------:R-:W-:Y:S01]  /*0980*/  PLOP3.LUT P0, PT, PT, PT, UP0, 0x80, 0x0 ;  /* 0x000000000000781c */ /* 0x000fe20003f0f008 */
[----:B------:R-:W-:Y:S01]  /*0990*/  UMOV UR36, 0x1 ;  /* 0x0000000100247882 */ /* 0x000fe20000000000 */
[----:B------:R-:W-:Y:S01]  /*09a0*/  NOP ;  /* 0x0000000000007918 */ /* 0x000fe20000000000 */
[----:B------:R-:W-:Y:S01]  /*09b0*/  USEL UR36, UR36, 0x2, !UP0 ;  /* 0x0000000224247887 */ /* 0x000fe2000c000000 */
[----:B------:R-:W-:Y:S01]  /*09c0*/  BSSY B9, `(.L_x_5626) ;  /* 0x0002127000097945 */ /* 0x000fe20003800000 */
[----:B------:R-:W-:Y:S01]  /*09d0*/  ULDC.64 UR40, c[0x0][0x208] ;  /* 0x0000820000287ab9 */ /* 0x000fe20000000a00 */
[----:B0123--:R-:W-:Y:S07]  /*09e0*/  BAR.SYNC.DEFER_BLOCKING 0x0 ;  /* 0x0000000000007b1d */ /* 0x00ffee0000010000 */
[----:B------:R-:W-:Y:S05]  /*09f0*/  @!P0 BRA `(.L_x_5627) ;  /* 0x0000017c006c8947 */ /* 0x000fea0003800000 */
.L_x_5628:
[----:B------:R-:W-:-:S08]  /*0a00*/  NOP ;  /* 0x0000000000007918 */ /* 0x000fd00000000000 */
[----:B------:R-:W0:Y:S02]  /*0a10*/  USETMAXREG.TRY_ALLOC.CTAPOOL UP0, 0xf0 ;  /* 0x000000f0000079c8 */ /* 0x000e240008000600 */
[----:B0-----:R-:W-:-:S13]  /*0a20*/  PLOP3.LUT P0, PT, PT, PT, UP0, 0x80, 0x0 ;  /* 0x000000000000781c */ /* 0x001fda0003f0f008 */
[----:B------:R-:W-:Y:S05]  /*0a30*/  @!P0 BRA `(.L_x_5628) ;  /* 0xfffffffc00f08947 */ /* 0x000fea000383ffff */
[----:B------:R-:W2:Y:S01]  /*0a40*/  LDL.LU R0, [R1+0x10] ;  /* 0x0000100001007983 */ /* 0x000ea20000300800 */
[----:B------:R-:W-:Y:S01]  /*0a50*/  SHF.R.U32.HI R2, RZ, 0x7, R6 ;  /* 0x00000007ff027819 */ /* 0x000fe20000011606 */
[----:B------:R-:W0:Y:S01]  /*0a60*/  S2UR UR5, SR_CgaCtaId ;  /* 0x00000000000579c3 */ /* 0x000e220000008800 */
[----:B------:R-:W-:-:S07]  /*0a70*/  UMOV UR4, 0x400 ;  /* 0x0000040000047882 */ /* 0x000fce0000000000 */
[----:B------:R-:W-:Y:S06]  /*0a80*/  BAR.ARV 0x8, 0x180 ;  /* 0x0206000000007b1d */ /* 0x000fec0000002000 */
[----:B------:R-:W-:-:S13]  /*0a90*/  ISETP.NE.AND P0, PT, R2, 0x1, PT ;  /* 0x000000010200780c */ /* 0x000fda0003f05270 */
[----:B------:R-:W-:Y:S06]  /*0aa0*/  @!P0 BAR.ARV 0x9, 0x100 ;  /* 0x0244000000008b1d */ /* 0x000fec0000002000 */
[----:B0-----:R-:W-:Y:S02]  /*0ab0*/  ULEA UR4, UR5, UR4, 0x18 ;  /* 0x0000000405047291 */ /* 0x001fe4000f8ec03f */
[----:B------:R-:W-:Y:S04]  /*0ac0*/  BAR.SYNC.DEFER_BLOCKING 0x5, 0x180 ;  /* 0x0146000000007b1d */ /* 0x000fe80000010000 */
[----:B------:R-:W-:-:S02]  /*0ad0*/  IMAD.U32 R19, RZ, RZ, UR4 ;  /* 0x00000004ff137e24 */ /* 0x000fc4000f8e00ff */
[----:B------:R-:W-:-:S03]  /*0ae0*/  ULDC UR4, c[0x0][0xd3c] ;  /* 0x00034f0000047ab9 */ /* 0x000fc60000000800 */
[----:B------:R-:W0:Y:S01]  /*0af0*/  LDS.128 R12, [R19+0x324d0] ;  /* 0x0324d000130c7984 */ /* 0x000e220000000c00 */
[----:B------:R-:W-:Y:S06]  /*0b00*/  BAR.ARV 0x4, 0x180 ;  /* 0x0106000000007b1d */ /* 0x000fec0000002000 */
[----:B--2---:R-:W-:-:S04]  /*0b10*/  LOP3.LUT R0, R0, 0xffffffef, RZ, 0xc0, !PT ;  /* 0xffffffef00007812 */ /* 0x004fc800078ec0ff */
[----:B------:R-:W-:Y:S02]  /*0b20*/  @P0 LOP3.LUT R0, R0, 0x10, RZ, 0xfc, !PT ;  /* 0x0000001000000812 */ /* 0x000fe400078efcff */
[----:B0-----:R-:W-:-:S03]  /*0b30*/  ISETP.GE.AND P0, PT, R15, UR4, PT ;  /* 0x000000040f007c0c */ /* 0x001fc6000bf06270 */
[----:B------:R0:W-:Y:S10]  /*0b40*/  STL [R1+0x10], R0 ;  /* 0x0000100001007387 */ /* 0x0001f40000100800 */
[----:B0-----:R-:W-:Y:S05]  /*0b50*/  @P0 BRA `(.L_x_5629) ;  /* 0x0000021000340947 */ /* 0x001fea0003800000 */
[----:B------:R-:W-:Y:S01]  /*0b60*/  VIADD R6, R6, 0xffffff80 ;  /* 0xffffff8006067836 */ /* 0x000fe20000000000 */
[----:B------:R-:W-:Y:S01]  /*0b70*/  ULOP3.LUT UR37, UR36, 0x1, URZ, 0xfc, !UPT ;  /* 0x0000000124257892 */ /* 0x000fe2000f8efc3f */
[----:B------:R-:W-:Y:S02]  /*0b80*/  IMAD.MOV.U32 R18, RZ, RZ, RZ ;  /* 0x000000ffff127224 */ /* 0x000fe400078e00ff */
[----:B------:R-:W-:Y:S01]  /*0b90*/  IMAD.MOV.U32 R202, RZ, RZ, RZ ;  /* 0x000000ffffca7224 */ /* 0x000fe200078e00ff */
[----:B------:R-:W-:Y:S01]  /*0ba0*/  SHF.R.S32.HI R3, RZ, 0x1f, R6 ;  /* 0x0000001fff037819 */ /* 0x000fe20000011406 */
[----:B------:R-:W-:-:S03]  /*0bb0*/  IMAD.MOV.U32 R23, RZ, RZ, RZ ;  /* 0x000000ffff177224 */ /* 0x000fc600078e00ff */
        /* <DEDUP_REMOVED lines=14> */
[----:B------:R-:W-:Y:S02]  /*0ca0*/  SHF.R.S32.HI R8, RZ, 0x1f, R10 ;  /* 0x0000001fff087819 */ /* 0x000fe4000001140a */
[----:B------:R-:W-:Y:S02]  /*0cb0*/  LEA.HI R9, R9, R21, RZ, 0x5 ;  /* 0x0000001509097211 */ /* 0x000fe400078f28ff */
[----:B------:R-:W-:Y:S02]  /*0cc0*/  LEA.HI R8, R8, R11, RZ, 0x3 ;  /* 0x0000000b08087211 */ /* 0x000fe400078f18ff */
[----:B------:R-:W-:Y:S02]  /*0cd0*/  LOP3.LUT R4, R4, 0x1ffffffe, RZ, 0xc0, !PT ;  /* 0x1ffffffe04047812 */ /* 0x000fe400078ec0ff */
[----:B------:R-:W-:Y:S01]  /*0ce0*/  LOP3.LUT R12, R8, 0xfffffff8, RZ, 0xc0, !PT ;  /* 0xfffffff8080c7812 */ /* 0x000fe200078ec0ff */
[----:B------:R-:W-:Y:S01]  /*0cf0*/  IMAD.IADD R8, R5, 0x1, -R0 ;  /* 0x0000000105087824 */ /* 0x000fe200078e0a00 */
[-C--:B------:R-:W-:Y:S01]  /*0d00*/  LEA.HI R0, R3, R6.reuse, RZ, 0x5 ;  /* 0x0000000603007211 */ /* 0x080fe200078f28ff */
[----:B------:R-:W-:Y:S01]  /*0d10*/  IMAD.IADD R4, R7, 0x1, -R4 ;  /* 0x0000000107047824 */ /* 0x000fe200078e0a04 */
[----:B------:R-:W-:Y:S01]  /*0d20*/  LEA.HI R3, R3, R6, RZ, 0x3 ;  /* 0x0000000603037211 */ /* 0x000fe200078f18ff */
[----:B------:R-:W-:Y:S01]  /*0d30*/  IMAD.IADD R12, R11, 0x1, -R12 ;  /* 0x000000010b0c7824 */ /* 0x000fe200078e0a0c */
[----:B------:R-:W-:-:S02]  /*0d40*/  SHF.R.S32.HI R9, RZ, 0x5, R9 ;  /* 0x00000005ff097819 */ /* 0x000fc40000011409 */
[----:B------:R-:W-:Y:S02]  /*0d50*/  LOP3.LUT R7, R3, 0xfffffff8, RZ, 0xc0, !PT ;  /* 0xfffffff803077812 */ /* 0x000fe400078ec0ff */
[----:B------:R-:W-:Y:S01]  /*0d60*/  LOP3.LUT R3, R22, 0xfffffffc, RZ, 0xc0, !PT ;  /* 0xfffffffc16037812 */ /* 0x000fe200078ec0ff */
[----:B------:R-:W-:Y:S01]  /*0d70*/  IMAD R9, R9, 0x10, R12 ;  /* 0x0000001009097824 */ /* 0x000fe200078e020c */
[----:B------:R-:W-:Y:S01]  /*0d80*/  SHF.R.S32.HI R22, RZ, 0x2, R22 ;  /* 0x00000002ff167819 */ /* 0x000fe20000011416 */
[----:B------:R-:W-:Y:S01]  /*0d90*/  IMAD.IADD R214, R6, 0x1, -R7 ;  /* 0x0000000106d67824 */ /* 0x000fe200078e0a07 */
[----:B------:R-:W-:Y:S01]  /*0da0*/  LOP3.LUT R5, R2, 0x3fffff0, RZ, 0xc0, !PT ;  /* 0x03fffff002057812 */ /* 0x000fe200078ec0ff */
[----:B------:R-:W-:Y:S01]  /*0db0*/  IMAD R20, R8, 0x40, R9 ;  /* 0x0000004008147824 */ /* 0x000fe200078e0209 */
[----:B------:R-:W-:Y:S01]  /*0dc0*/  SHF.R.S32.HI R16, RZ, 0x5, R0 ;  /* 0x00000005ff107819 */ /* 0x000fe20000011400 */
[----:B------:R-:W-:Y:S01]  /*0dd0*/  VIADD R9, R22, 0x40 ;  /* 0x0000004016097836 */ /* 0x000fe20000000000 */
[----:B------:R-:W-:Y:S01]  /*0de0*/  LOP3.LUT R10, R10, 0x7ffffffc, RZ, 0xc0, !PT ;  /* 0x7ffffffc0a0a7812 */ /* 0x000fe200078ec0ff */
[C---:B------:R-:W-:Y:S01]  /*0df0*/  IMAD.IADD R5, R6.reuse, 0x1, -R5 ;  /* 0x0000000106057824 */ /* 0x040fe200078e0a05 */
[----:B------:R-:W-:Y:S01]  /*0e00*/  MOV R2, RZ ;  /* 0x000000ff00027202 */ /* 0x000fe20000000f00 */
[----:B------:R-:W-:Y:S01]  /*0e10*/  IMAD.IADD R3, R6, 0x1, -R3 ;  /* 0x0000000106037824 */ /* 0x000fe200078e0a03 */
[----:B------:R-:W-:Y:S01]  /*0e20*/  SHF.R.S32.HI R8, RZ, 0x1f, R9 ;  /* 0x0000001fff087819 */ /* 0x000fe20000011409 */
[----:B------:R-:W-:Y:S01]  /*0e30*/  IMAD R5, R16, 0x10, R5 ;  /* 0x0000001010057824 */ /* 0x000fe200078e0205 */
[----:B------:R0:W-:Y:S01]  /*0e40*/  STL [R1+0x34], R16 ;  /* 0x0000341001007387 */ /* 0x0001e20000100800 */
[----:B------:R-:W-:Y:S01]  /*0e50*/  IMAD.SHL.U32 R214, R214, 0x8, RZ ;  /* 0x00000008d6d67824 */ /* 0x000fe200078e00ff */
[----:B------:R-:W-:Y:S01]  /*0e60*/  LEA.HI R0, R3, R3, RZ, 0x1 ;  /* 0x0000000303007211 */ /* 0x000fe200078f08ff */
[----:B------:R-:W-:Y:S01]  /*0e70*/  IMAD R11, R5, 0x8, R4 ;  /* 0x00000008050b7824 */ /* 0x000fe200078e0204 */
[----:B------:R-:W-:Y:S01]  /*0e80*/  LEA.HI R8, R8, R9, RZ, 0x3 ;  /* 0x0000000908087211 */ /* 0x000fe200078f18ff */
[----:B------:R-:W-:Y:S01]  /*0e90*/  IMAD.SHL.U32 R200, R3, 0x4, RZ ;  /* 0x0000000403c87824 */ /* 0x000fe200078e00ff */
[----:B------:R-:W-:Y:S01]  /*0ea0*/  SHF.R.S32.HI R4, RZ, 0x1f, R22 ;  /* 0x0000001fff047819 */ /* 0x000fe20000011416 */
[----:B------:R-:W-:Y:S01]  /*0eb0*/  IMAD.SHL.U32 R4, R9, 0x40, RZ ;  /* 0x0000004009047824 */ /* 0x000fe200078e00ff */
[----:B------:R-:W-:Y:S01]  /*0ec0*/  LOP3.LUT R0, R0, 0x1ffffffe, RZ, 0xc0, !PT ;  /* 0x1ffffffe00007812 */ /* 0x000fe200078ec0ff */
[----:B------:R-:W-:Y:S01]  /*0ed0*/  IMAD.SHL.U32 R8, R8, 0x40, RZ ;  /* 0x0000004008087824 */ /* 0x000fe200078e00ff */
[----:B------:R-:W-:Y:S01]  /*0ee0*/  STL [R1+0x170], R20 ;  /* 0x0001701401007387 */ /* 0x000fe20000100800 */
[----:B0-----:R-:W-:-:S02]  /*0ef0*/  IMAD.SHL.U32 R16, R3, 0x8, RZ ;  /* 0x0000000803107824 */ /* 0x001fc400078e00ff */
[----:B------:R-:W-:Y:S01]  /*0f00*/  IMAD.IADD R0, R3, 0x1, -R0 ;  /* 0x0000000103007824 */ /* 0x000fe200078e0a00 */
[----:B------:R-:W-:Y:S01]  /*0f10*/  LOP3.LUT R3, R4, 0x1c0, RZ, 0xc0, !PT ;  /* 0x000001c004037812 */ /* 0x000fe200078ec0ff */
[----:B------:R-:W-:Y:S01]  /*0f20*/  STL [R1+0x60], RZ ;  /* 0x000060ff01007387 */ /* 0x000fe20000100800 */
[----:B------:R-:W-:Y:S01]  /*0f30*/  SHF.R.S32.HI R4, RZ, 0x1f, R214 ;  /* 0x0000001fff047819 */ /* 0x000fe200000114d6 */
[----:B------:R-:W-:Y:S01]  /*0f40*/  IMAD.IADD R10, R21, 0x1, -R10 ;  /* 0x00000001150a7824 */ /* 0x000fe200078e0a0a */
[----:B------:R-:W-:Y:S01]  /*0f50*/  LOP3.LUT R4, R8, 0xfffffe00, RZ, 0xc0, !PT ;  /* 0xfffffe0008047812 */ /* 0x000fe200078ec0ff */
[----:B------:R-:W-:Y:S01]  /*0f60*/  VIADD R8, R214, 0x80 ;  /* 0x00000080d6087836 */ /* 0x000fe20000000000 */
[----:B------:R-:W-:Y:S01]  /*0f70*/  SHF.R.U32.HI R9, RZ, 0x3, R3 ;  /* 0x00000003ff097819 */ /* 0x000fe20000011603 */
[----:B------:R-:W-:Y:S01]  /*0f80*/  IMAD.SHL.U32 R45, R10, 0x2, RZ ;  /* 0x000000020a2d7824 */ /* 0x000fe200078e00ff */
[----:B------:R-:W-:Y:S01]  /*0f90*/  LOP3.LUT R3, R3, 0x38, R16, 0xf8, !PT ;  /* 0x0000003803037812 */ /* 0x000fe200078ef810 */
[----:B------:R0:W-:Y:S01]  /*0fa0*/  STL [R1+0x38], R4 ;  /* 0x0000380401007387 */ /* 0x0001e20000100800 */
[----:B------:R-:W-:-:S02]  /*0fb0*/  VIADD R12, R214, 0x40 ;  /* 0x00000040d60c7836 */ /* 0x000fc40000000000 */
[C---:B------:R-:W-:Y:S01]  /*0fc0*/  VIADD R44, R45.reuse, 0x8 ;  /* 0x000000082d2c7836 */ /* 0x040fe20000000000 */
[----:B------:R-:W-:Y:S01]  /*0fd0*/  STL [R1+0x2c], R45 ;  /* 0x00002c2d01007387 */ /* 0x000fe20000100800 */
[C---:B------:R-:W-:Y:S01]  /*0fe0*/  VIADD R43, R45.reuse, 0x10 ;  /* 0x000000102d2b7836 */ /* 0x040fe20000000000 */
[C---:B------:R-:W-:Y:S01]  /*0ff0*/  IADD3 R38, R45.reuse, 0x38, RZ ;  /* 0x000000382d267810 */ /* 0x040fe20007ffe0ff */
[C---:B------:R-:W-:Y:S01]  /*1000*/  VIADD R42, R45.reuse, 0x18 ;  /* 0x000000182d2a7836 */ /* 0x040fe20000000000 */
[----:B------:R-:W-:Y:S01]  /*1010*/  SHF.R.S32.HI R12, RZ, 0x1f, R12 ;  /* 0x0000001fff0c7819 */ /* 0x000fe2000001140c */
[C---:B------:R-:W-:Y:S01]  /*1020*/  VIADD R41, R45.reuse, 0x20 ;  /* 0x000000202d297836 */ /* 0x040fe20000000000 */
[----:B0-----:R-:W-:Y:S01]  /*1030*/  LOP3.LUT R4, R4, R3, R9, 0xf6, !PT ;  /* 0x0000000304047212 */ /* 0x001fe200078ef609 */
[----:B------:R-:W-:Y:S01]  /*1040*/  VIADD R40, R45, 0x28 ;  /* 0x000000282d287836 */ /* 0x000fe20000000000 */
[----:B------:R-:W-:Y:S01]  /*1050*/  SHF.R.S32.HI R9, RZ, 0x1f, R8 ;  /* 0x0000001fff097819 */ /* 0x000fe20000011408 */
[----:B------:R-:W-:Y:S01]  /*1060*/  IMAD.SHL.U32 R8, R11, 0x8, RZ ;  /* 0x000000080b087824 */ /* 0x000fe200078e00ff */
[C---:B------:R-:W-:Y:S01]  /*1070*/  IADD3 R10, R45.reuse, 0xe0, RZ ;  /* 0x000000e02d0a7810 */ /* 0x040fe20007ffe0ff */
[----:B------:R-:W-:Y:S01]  /*1080*/  IMAD R3, R4, 0x2, R19 ;  /* 0x0000000204037824 */ /* 0x000fe200078e0213 */
[----:B------:R-:W-:Y:S01]  /*1090*/  SHF.R.S32.HI R4, RZ, 0x1f, R44 ;  /* 0x0000001fff047819 */ /* 0x000fe2000001142c */
[C---:B------:R-:W-:Y:S01]  /*10a0*/  VIADD R39, R45.reuse, 0x30 ;  /* 0x000000302d277836 */ /* 0x040fe20000000000 */
[----:B------:R-:W-:Y:S01]  /*10b0*/  STL [R1+0x174], R8 ;  /* 0x0001740801007387 */ /* 0x000fe20000100800 */
[----:B------:R-:W-:-:S02]  /*10c0*/  VIADD R37, R45, 0x40 ;  /* 0x000000402d257836 */ /* 0x000fc40000000000 */
[C---:B------:R-:W-:Y:S01]  /*10d0*/  VIADD R36, R45.reuse, 0x48 ;  /* 0x000000482d247836 */ /* 0x040fe20000000000 */
[----:B------:R-:W-:Y:S01]  /*10e0*/  STL [R1+0x16c], R3 ;  /* 0x00016c0301007387 */ /* 0x000fe20000100800 */
[C---:B------:R-:W-:Y:S02]  /*10f0*/  VIADD R35, R45.reuse, 0x50 ;  /* 0x000000502d237836 */ /* 0x040fe40000000000 */
[C---:B------:R-:W-:Y:S01]  /*1100*/  VIADD R34, R45.reuse, 0x58 ;  /* 0x000000582d227836 */ /* 0x040fe20000000000 */
[----:B------:R-:W-:Y:S01]  /*1110*/  STL [R1+0xe4], R44 ;  /* 0x0000e42c01007387 */ /* 0x000fe20000100800 */
[C---:B------:R-:W-:Y:S02]  /*1120*/  VIADD R33, R45.reuse, 0x60 ;  /* 0x000000602d217836 */ /* 0x040fe40000000000 */
[C---:B------:R-:W-:Y:S01]  /*1130*/  VIADD R32, R45.reuse, 0x68 ;  /* 0x000000682d207836 */ /* 0x040fe20000000000 */
[----:B------:R0:W-:Y:S01]  /*1140*/  STL [R1+0xe0], R43 ;  /* 0x0000e02b01007387 */ /* 0x0001e20000100800 */
[----:B------:R-:W-:-:S02]  /*1150*/  VIADD R31, R45, 0x70 ;  /* 0x000000702d1f7836 */ /* 0x000fc40000000000 */
[C---:B------:R-:W-:Y:S01]  /*1160*/  VIADD R30, R45.reuse, 0x78 ;  /* 0x000000782d1e7836 */ /* 0x040fe20000000000 */
[----:B------:R-:W-:Y:S01]  /*1170*/  STL [R1+0xdc], R42 ;  /* 0x0000dc2a01007387 */ /* 0x000fe20000100800 */
[C---:B------:R-:W-:Y:S02]  /*1180*/  VIADD R29, R45.reuse, 0x80 ;  /* 0x000000802d1d7836 */ /* 0x040fe40000000000 */
[C---:B------:R-:W-:Y:S01]  /*1190*/  VIADD R28, R45.reuse, 0x88 ;  /* 0x000000882d1c7836 */ /* 0x040fe20000000000 */
[----:B------:R1:W-:Y:S01]  /*11a0*/  STL [R1+0xd8], R41 ;  /* 0x0000d82901007387 */ /* 0x0003e20000100800 */
[C---:B------:R-:W-:Y:S01]  /*11b0*/  VIADD R27, R45.reuse, 0x90 ;  /* 0x000000902d1b7836 */ /* 0x040fe20000000000 */
[----:B0-----:R-:W-:Y:S01]  /*11c0*/  SHF.R.S32.HI R43, RZ, 0x1f, R43 ;  /* 0x0000001fff2b7819 */ /* 0x001fe2000001142b */
[C---:B------:R-:W-:Y:S01]  /*11d0*/  VIADD R26, R45.reuse, 0x98 ;  /* 0x000000982d1a7836 */ /* 0x040fe20000000000 */
[----:B------:R0:W-:Y:S01]  /*11e0*/  STL [R1+0xd4], R40 ;  /* 0x0000d42801007387 */ /* 0x0001e20000100800 */
[----:B------:R-:W-:-:S02]  /*11f0*/  VIADD R25, R45, 0xa0 ;  /* 0x000000a02d197836 */ /* 0x000fc40000000000 */
[C---:B------:R-:W-:Y:S01]  /*1200*/  VIADD R24, R45.reuse, 0xa8 ;  /* 0x000000a82d187836 */ /* 0x040fe20000000000 */
[----:B------:R-:W-:Y:S01]  /*1210*/  STL [R1+0xd0], R39 ;  /* 0x0000d02701007387 */ /* 0x000fe20000100800 */
[----:B------:R-:W-:Y:S01]  /*1220*/  IMAD.MOV.U32 R7, RZ, RZ, R15 ;  /* 0x000000ffff077224 */ /* 0x000fe200078e000f */
[----:B-1----:R-:W-:Y:S01]  /*1230*/  SHF.R.S32.HI R41, RZ, 0x1f, R41 ;  /* 0x0000001fff297819 */ /* 0x002fe20000011429 */
[C---:B------:R-:W-:Y:S01]  /*1240*/  VIADD R21, R45.reuse, 0xb0 ;  /* 0x000000b02d157836 */ /* 0x040fe20000000000 */
[----:B------:R1:W-:Y:S01]  /*1250*/  STL [R1+0xcc], R38 ;  /* 0x0000cc2601007387 */ /* 0x0003e20000100800 */
[----:B------:R-:W-:Y:S01]  /*1260*/  IMAD.MOV.U32 R6, RZ, RZ, R14 ;  /* 0x000000ffff067224 */ /* 0x000fe200078e000e */
[----:B0-----:R-:W-:Y:S01]  /*1270*/  SHF.R.S32.HI R40, RZ, 0x1f, R40 ;  /* 0x0000001fff287819 */ /* 0x001fe20000011428 */
[----:B------:R-:W-:Y:S01]  /*1280*/  VIADD R15, R45, 0xb8 ;  /* 0x000000b82d0f7836 */ /* 0x000fe20000000000 */
[----:B------:R0:W-:Y:S01]  /*1290*/  STL [R1+0xc8], R37 ;  /* 0x0000c82501007387 */ /* 0x0001e20000100800 */
[----:B------:R-:W-:-:S02]  /*12a0*/  IMAD.MOV.U32 R5, RZ, RZ, R13 ;  /* 0x000000ffff057224 */ /* 0x000fc400078e000d */
[C---:B------:R-:W-:Y:S01]  /*12b0*/  VIADD R14, R45.reuse, 0xc0 ;  /* 0x000000c02d0e7836 */ /* 0x040fe20000000000 */
[----:B------:R-:W-:Y:S01]  /*12c0*/  STL [R1+0xc4], R36 ;  /* 0x0000c42401007387 */ /* 0x000fe20000100800 */
[C---:B------:R-:W-:Y:S01]  /*12d0*/  VIADD R13, R45.reuse, 0xc8 ;  /* 0x000000c82d0d7836 */ /* 0x040fe20000000000 */
[----:B-1----:R-:W-:Y:S01]  /*12e0*/  SHF.R.S32.HI R38, RZ, 0x1f, R38 ;  /* 0x0000001fff267819 */ /* 0x002fe20000011426 */
[C---:B------:R-:W-:Y:S01]  /*12f0*/  VIADD R12, R45.reuse, 0xd0 ;  /* 0x000000d02d0c7836 */ /* 0x040fe20000000000 */
[----:B------:R1:W-:Y:S01]  /*1300*/  STL [R1+0xc0], R35 ;  /* 0x0000c02301007387 */ /* 0x0003e20000100800 */
[C---:B------:R-:W-:Y:S01]  /*1310*/  VIADD R11, R45.reuse, 0xd8 ;  /* 0x000000d82d0b7836 */ /* 0x040fe20000000000 */
[----:B0-----:R-:W-:Y:S01]  /*1320*/  SHF.R.S32.HI R37, RZ, 0x1f, R37 ;  /* 0x0000001fff257819 */ /* 0x001fe20000011425 */
[C---:B------:R-:W-:Y:S01]  /*1330*/  VIADD R9, R45.reuse, 0xe8 ;  /* 0x000000e82d097836 */ /* 0x040fe20000000000 */
[----:B------:R0:W-:Y:S01]  /*1340*/  STL [R1+0xbc], R34 ;  /* 0x0000bc2201007387 */ /* 0x0001e20000100800 */
[----:B------:R-:W-:-:S02]  /*1350*/  VIADD R8, R45, 0xf0 ;  /* 0x000000f02d087836 */ /* 0x000fc40000000000 */
[----:B------:R-:W-:Y:S01]  /*1360*/  VIADD R3, R45, 0xf8 ;  /* 0x000000f82d037836 */ /* 0x000fe20000000000 */
[----:B------:R-:W-:Y:S01]  /*1370*/  STL [R1+0xb8], R33 ;  /* 0x0000b82101007387 */ /* 0x000fe20000100800 */
[----:B------:R-:W-:Y:S01]  /*1380*/  IMAD R0, R0, 0x8, R20 ;  /* 0x0000000800007824 */ /* 0x000fe200078e0214 */
[----:B-1----:R-:W-:Y:S01]  /*1390*/  SHF.R.S32.HI R35, RZ, 0x1f, R35 ;  /* 0x0000001fff237819 */ /* 0x002fe20000011423 */
[----:B------:R-:W-:Y:S01]  /*13a0*/  VIADD R203, R200, 0x10 ;  /* 0x00000010c8cb7836 */ /* 0x000fe20000000000 */
[----:B------:R1:W-:Y:S01]  /*13b0*/  STL [R1+0xb4], R32 ;  /* 0x0000b42001007387 */ /* 0x0003e20000100800 */
[----:B0-----:R-:W-:-:S03]  /*13c0*/  SHF.R.S32.HI R34, RZ, 0x1f, R34 ;  /* 0x0000001fff227819 */ /* 0x001fc60000011422 */
[----:B------:R0:W-:Y:S04]  /*13d0*/  STL [R1+0xb0], R31 ;  /* 0x0000b01f01007387 */ /* 0x0001e80000100800 */
[----:B------:R-:W-:Y:S01]  /*13e0*/  STL [R1+0xac], R30 ;  /* 0x0000ac1e01007387 */ /* 0x000fe20000100800 */
[----:B-1----:R-:W-:-:S03]  /*13f0*/  SHF.R.S32.HI R32, RZ, 0x1f, R32 ;  /* 0x0000001fff207819 */ /* 0x002fc60000011420 */
        /* <DEDUP_REMOVED lines=23> */
[----:B------:R2:W-:Y:S01]  /*1570*/  STL [R1+0x168], R4 ;  /* 0x0001680401007387 */ /* 0x0005e20000100800 */
[----:B-1----:R-:W-:-:S03]  /*1580*/  SHF.R.S32.HI R10, RZ, 0x1f, R10 ;  /* 0x0000001fff0a7819 */ /* 0x002fc6000001140a */
[----:B------:R-:W-:Y:S01]  /*1590*/  STL [R1+0x70], R8 ;  /* 0x0000700801007387 */ /* 0x000fe20000100800 */
[----:B0-----:R-:W-:-:S03]  /*15a0*/  SHF.R.S32.HI R9, RZ, 0x1f, R9 ;  /* 0x0000001fff097819 */ /* 0x001fc60000011409 */
[----:B------:R-:W-:Y:S01]  /*15b0*/  STL [R1+0x164], R43 ;  /* 0x0001642b01007387 */ /* 0x000fe20000100800 */
[----:B--2---:R-:W-:-:S03]  /*15c0*/  SHF.R.S32.HI R4, RZ, 0x1f, R42 ;  /* 0x0000001fff047819 */ /* 0x004fc6000001142a */
[----:B------:R0:W-:Y:S04]  /*15d0*/  STL [R1+0x6c], R3 ;  /* 0x00006c0301007387 */ /* 0x0001e80000100800 */
[----:B------:R1:W-:Y:S04]  /*15e0*/  STL [R1+0x160], R4 ;  /* 0x0001600401007387 */ /* 0x0003e80000100800 */
[----:B------:R-:W-:Y:S01]  /*15f0*/  STL [R1+0x15c], R41 ;  /* 0x00015c2901007387 */ /* 0x000fe20000100800 */
[----:B0-----:R-:W-:-:S03]  /*1600*/  SHF.R.S32.HI R3, RZ, 0x1f, R3 ;  /* 0x0000001fff037819 */ /* 0x001fc60000011403 */
[----:B------:R-:W-:Y:S01]  /*1610*/  STL [R1+0x158], R40 ;  /* 0x0001582801007387 */ /* 0x000fe20000100800 */
[----:B-1----:R-:W-:-:S05]  /*1620*/  SHF.R.S32.HI R4, RZ, 0x1f, R39 ;  /* 0x0000001fff047819 */ /* 0x002fca0000011427 */
[----:B------:R0:W-:Y:S04]  /*1630*/  STL [R1+0x154], R4 ;  /* 0x0001540401007387 */ /* 0x0001e80000100800 */
[----:B------:R-:W-:Y:S04]  /*1640*/  STL [R1+0x150], R38 ;  /* 0x0001502601007387 */ /* 0x000fe80000100800 */
[----:B------:R-:W-:Y:S01]  /*1650*/  STL [R1+0x14c], R37 ;  /* 0x00014c2501007387 */ /* 0x000fe20000100800 */
[----:B0-----:R-:W-:-:S05]  /*1660*/  SHF.R.S32.HI R4, RZ, 0x1f, R36 ;  /* 0x0000001fff047819 */ /* 0x001fca0000011424 */
        /* <DEDUP_REMOVED lines=25> */
[----:B------:R1:W-:Y:S04]  /*1800*/  STL [R1+0xfc], R10 ;  /* 0x0000fc0a01007387 */ /* 0x0003e80000100800 */
[----:B------:R1:W-:Y:S01]  /*1810*/  STL [R1+0xf8], R9 ;  /* 0x0000f80901007387 */ /* 0x0003e20000100800 */
[----:B0-----:R-:W-:-:S05]  /*1820*/  SHF.R.S32.HI R4, RZ, 0x1f, R8 ;  /* 0x0000001fff047819 */ /* 0x001fca0000011408 */
[----:B------:R1:W-:Y:S04]  /*1830*/  STL [R1+0xf4], R4 ;  /* 0x0000f40401007387 */ /* 0x0003e80000100800 */
[----:B------:R1:W-:Y:S04]  /*1840*/  STL [R1+0x3c], R0 ;  /* 0x00003c0001007387 */ /* 0x0003e80000100800 */
[----:B------:R1:W-:Y:S02]  /*1850*/  STL [R1+0xf0], R3 ;  /* 0x0000f00301007387 */ /* 0x0003e40000100800 */
.L_x_5791:
[----:B0123--:R-:W0:Y:S02]  /*1860*/  LDC.64 R8, c[0x0][0xd88] ;  /* 0x00036200ff087b82 */ /* 0x00fe240000000a00 */
[----:B0-----:R-:W-:-:S05]  /*1870*/  IMAD.WIDE R8, R7, 0x4, R8 ;  /* 0x0000000407087825 */ /* 0x001fca00078e0208 */
[----:B------:R-:W2:Y:S01]  /*1880*/  LDG.E R33, desc[UR40][R8.64] ;  /* 0x0000002808217981 */ /* 0x000ea2000c1e1900 */
[----:B------:R-:W-:Y:S05]  /*1890*/  YIELD ;  /* 0x0000000000007946 */ /* 0x000fea0003800000 */
[----:B------:R-:W-:Y:S01]  /*18a0*/  ULDC.64 UR4, c[0x0][0xb20] ;  /* 0x0002c80000047ab9 */ /* 0x000fe20000000a00 */
[----:B------:R-:W-:Y:S01]  /*18b0*/  ULDC.64 UR8, c[0x0][0xb10] ;  /* 0x0002c40000087ab9 */ /* 0x000fe20000000a00 */
[----:B------:R-:W-:Y:S01]  /*18c0*/  ISETP.NE.U32.AND P1, PT, RZ, UR4, PT ;  /* 0x00000004ff007c0c */ /* 0x000fe2000bf25070 */
[----:B------:R-:W-:Y:S01]  /*18d0*/  IMAD.MOV.U32 R15, RZ, RZ, RZ ;  /* 0x000000ffff0f7224 */ /* 0x000fe200078e00ff */
[----:B------:R-:W-:Y:S01]  /*18e0*/  ULDC.64 UR6, c[0x0][0xb00] ;  /* 0x0002c00000067ab9 */ /* 0x000fe20000000a00 */
[----:B------:R-:W-:Y:S01]  /*18f0*/  IMAD.MOV.U32 R31, RZ, RZ, RZ ;  /* 0x000000ffff1f7224 */ /* 0x000fe200078e00ff */
[----:B------:R-:W-:-:S02]  /*1900*/  ISETP.NE.AND.EX P1, PT, RZ, UR5, PT, P1 ;  /* 0x00000005ff007c0c */ /* 0x000fc4000bf25310 */
[----:B------:R-:W-:-:S04]  /*1910*/  ISETP.NE.U32.AND P0, PT, RZ, UR6, PT ;  /* 0x00000006ff007c0c */ /* 0x000fc8000bf05070 */
[----:B------:R-:W-:Y:S02]  /*1920*/  ISETP.NE.AND.EX P0, PT, RZ, UR7, PT, P0 ;  /* 0x00000007ff007c0c */ /* 0x000fe4000bf05300 */
[----:B--2---:R-:W-:Y:S01]  /*1930*/  SHF.R.S32.HI R0, RZ, 0x1f, R33 ;  /* 0x0000001fff007819 */ /* 0x004fe20000011421 */
[----:B------:R-:W-:-:S04]  /*1940*/  IMAD.SHL.U32 R35, R33, 0x4, RZ ;  /* 0x0000000421237824 */ /* 0x000fc800078e00ff */
[C---:B------:R-:W-:Y:S01]  /*1950*/  @P1 LEA R10, P2, R33.reuse, UR4, 0x2 ;  /* 0x00000004210a1c11 */ /* 0x040fe2000f8410ff */
[----:B------:R-:W-:Y:S01]  /*1960*/  STL [R1+0x50], R33 ;  /* 0x0000502101007387 */ /* 0x000fe20000100800 */
[C-C-:B------:R-:W-:Y:S02]  /*1970*/  SHF.L.U64.HI R34, R33.reuse, 0x2, R0.reuse ;  /* 0x0000000221227819 */ /* 0x140fe40000010200 */
[----:B------:R-:W-:Y:S01]  /*1980*/  @P1 LEA.HI.X R11, R33, UR5, R0, 0x2, P2 ;  /* 0x00000005210b1c11 */ /* 0x000fe200090f1400 */
[----:B------:R-:W-:Y:S01]  /*1990*/  ULDC UR4, c[0x0][0x288] ;  /* 0x0000a20000047ab9 */ /* 0x000fe20000000800 */
[----:B------:R-:W-:Y:S01]  /*19a0*/  ISETP.NE.U32.AND P2, PT, RZ, UR8, PT ;  /* 0x00000008ff007c0c */ /* 0x000fe2000bf45070 */
[----:B------:R0:W-:Y:S01]  /*19b0*/  STL [R1+0xe8], R0 ;  /* 0x0000e80001007387 */ /* 0x0001e20000100800 */
[----:B------:R-:W-:Y:S02]  /*19c0*/  IADD3 R12, P3, R35, UR6, RZ ;  /* 0x00000006230c7c10 */ /* 0x000fe4000ff7e0ff */
[----:B------:R-:W-:Y:S01]  /*19d0*/  ISETP.NE.AND.EX P2, PT, RZ, UR9, PT, P2 ;  /* 0x00000009ff007c0c */ /* 0x000fe2000bf45320 */
[----:B------:R1:W5:Y:S01]  /*19e0*/  @P1 LDG.E R15, desc[UR40][R10.64] ;  /* 0x000000280a0f1981 */ /* 0x000362000c1e1900 */
[----:B------:R-:W-:-:S03]  /*19f0*/  IADD3.X R13, R34, UR7, RZ, P3, !PT ;  /* 0x00000007220d7c10 */ /* 0x000fc60009ffe4ff */
[----:B------:R1:W-:Y:S01]  /*1a00*/  STL [R1+0x54], R35 ;  /* 0x0000542301007387 */ /* 0x0003e20000100800 */
[----:B0-----:R-:W-:Y:S01]  /*1a10*/  IMAD.U32 R0, RZ, RZ, UR4 ;  /* 0x00000004ff007e24 */ /* 0x001fe2000f8e00ff */
[----:B------:R-:W-:Y:S02]  /*1a20*/  ULDC.64 UR4, c[0x0][0x418] ;  /* 0x0001060000047ab9 */ /* 0x000fe40000000a00 */
[----:B------:R1:W5:Y:S04]  /*1a30*/  @P0 LDG.E R31, desc[UR40][R12.64] ;  /* 0x000000280c1f0981 */ /* 0x000368000c1e1900 */
[----:B------:R-:W-:Y:S01]  /*1a40*/  @P2 IADD3 R8, P1, R35, UR8, RZ ;  /* 0x0000000823082c10 */ /* 0x000fe2000ff3e0ff */
[----:B------:R1:W-:Y:S03]  /*1a50*/  STL [R1+0x58], R34 ;  /* 0x0000582201007387 */ /* 0x0003e60000100800 */
[----:B------:R-:W-:-:S05]  /*1a60*/  @P2 IADD3.X R9, R34, UR9, RZ, P1, !PT ;  /* 0x0000000922092c10 */ /* 0x000fca0008ffe4ff */
[----:B------:R-:W2:Y:S01]  /*1a70*/  @P2 LDG.E R0, desc[UR40][R8.64] ;  /* 0x0000002808002981 */ /* 0x000ea2000c1e1900 */
        /* <DEDUP_REMOVED lines=9> */
[----:B--2---:R1:W-:Y:S01]  /*1b10*/  STL [R1+0x18], R0 ;  /* 0x0000180001007387 */ /* 0x0043e20000100800 */
[----:B----4-:R-:W-:Y:S01]  /*1b20*/  IMAD.MOV.U32 R14, RZ, RZ, R0 ;  /* 0x000000ffff0e7224 */ /* 0x010fe200078e0000 */
[----:B------:R-:W-:Y:S06]  /*1b30*/  @P2 BRA `(.L_x_5630) ;  /* 0x0000000000282947 */ /* 0x000fec0003800000 */
[----:B------:R-:W-:Y:S02]  /*1b40*/  ULDC.64 UR4, c[0x0][0xaf8] ;  /* 0x0002be0000047ab9 */ /* 0x000fe40000000a00 */
[----:B------:R-:W-:-:S04]  /*1b50*/  ISETP.NE.U32.AND P1, PT, RZ, UR4, PT ;  /* 0x00000004ff007c0c */ /* 0x000fc8000bf25070 */
[----:B------:R-:W-:-:S13]  /*1b60*/  ISETP.NE.AND.EX P1, PT, RZ, UR5, PT, P1 ;  /* 0x00000005ff007c0c */ /* 0x000fda000bf25310 */
[----:B------:R-:W-:Y:S05]  /*1b70*/  @!P1 BRA `(.L_x_5630) ;  /* 0x0000000000189947 */ /* 0x000fea0003800000 */
[----:B------:R-:W0:Y:S02]  /*1b80*/  LDC.64 R8, c[0x0][0xaf8] ;  /* 0x0002be00ff087b82 */ /* 0x000e240000000a00 */
[----:B0-----:R-:W-:-:S05]  /*1b90*/  IMAD.WIDE R8, R33, 0x4, R8 ;  /* 0x0000000421087825 */ /* 0x001fca00078e0208 */
[----:B-1----:R-:W2:Y:S04]  /*1ba0*/  LDG.E R0, desc[UR40][R8.64] ;  /* 0x0000002808007981 */ /* 0x002ea8000c1e1900 */
[----:B------:R-:W2:Y:S02]  /*1bb0*/  LDG.E R3, desc[UR40][R8.64+0x4] ;  /* 0x0000042808037981 */ /* 0x000ea4000c1e1900 */
[----:B--2---:R-:W-:-:S05]  /*1bc0*/  IMAD.IADD R14, R3, 0x1, -R0 ;  /* 0x00000001030e7824 */ /* 0x004fca00078e0a00 */
[----:B------:R0:W-:Y:S02]  /*1bd0*/  STL [R1+0x18], R14 ;  /* 0x0000180e01007387 */ /* 0x0001e40000100800 */
.L_x_5630:
[C---:B------:R-:W-:Y:S01]  /*1be0*/  LOP3.LUT R32, R6.reuse, 0xffff, RZ, 0xc0, !PT ;  /* 0x0000ffff06207812 */ /* 0x040fe200078ec0ff */
[----:B------:R-:W-:Y:S01]  /*1bf0*/  ULDC.64 UR4, c[0x0][0xb18] ;  /* 0x0002c60000047ab9 */ /* 0x000fe20000000a00 */
[C---:B------:R-:W-:Y:S02]  /*1c00*/  LOP3.LUT R3, R6.reuse, 0xff000000, RZ, 0xc0, !PT ;  /* 0xff00000006037812 */ /* 0x040fe400078ec0ff */
[----:B------:R-:W-:Y:S01]  /*1c10*/  ISETP.NE.U32.AND P1, PT, RZ, UR4, PT ;  /* 0x00000004ff007c0c */ /* 0x000fe2000bf25070 */
[----:B------:R2:W-:Y:S01]  /*1c20*/  STL [R1+0x48], R32 ;  /* 0x0000482001007387 */ /* 0x0005e20000100800 */
[----:B-1----:R-:W-:Y:S02]  /*1c30*/  LOP3.LUT R0, R6, 0xff0000, RZ, 0xc0, !PT ;  /* 0x00ff000006007812 */ /* 0x002fe400078ec0ff */
[----:B------:R-:W-:Y:S02]  /*1c40*/  ISETP.NE.AND.EX P1, PT, RZ, UR5, PT, P1 ;  /* 0x00000005ff007c0c */ /* 0x000fe4000bf25310 */
[----:B------:R-:W-:-:S04]  /*1c50*/  SHF.R.U32.HI R3, RZ, 0x8, R3 ;  /* 0x00000008ff037819 */ /* 0x000fc80000011603 */
[----:B------:R-:W-:-:S07]  /*1c60*/  LEA.HI R10, R0, R3, RZ, 0x10 ;  /* 0x00000003000a7211 */ /* 0x000fce00078f80ff */
[----:B--2---:R-:W-:Y:S05]  /*1c70*/  @!P1 BRA `(.L_x_5631) ;  /* 0x0000000000109947 */ /* 0x004fea0003800000 */
[----:B------:R-:W-:-:S04]  /*1c80*/  IADD3 R6, P0, R35, UR4, RZ ;  /* 0x0000000423067c10 */ /* 0x000fc8000ff1e0ff */
[----:B------:R-:W-:-:S05]  /*1c90*/  IADD3.X R7, R34, UR5, RZ, P0, !PT ;  /* 0x0000000522077c10 */ /* 0x000fca00087fe4ff */
[----:B------:R1:W5:Y:S01]  /*1ca0*/  LDG.E R30, desc[UR40][R6.64] ;  /* 0x00000028061e7981 */ /* 0x000362000c1e1900 */
[----:B------:R-:W-:Y:S05]  /*1cb0*/  BRA `(.L_x_5632) ;  /* 0x0000000000107947 */ /* 0x000fea0003800000 */
.L_x_5631:
[----:B------:R-:W-:Y:S05]  /*1cc0*/  @!P0 BRA `(.L_x_5632) ;  /* 0x00000000000c8947 */ /* 0x000fea0003800000 */
[----:B------:R-:W2:Y:S04]  /*1cd0*/  LDG.E R3, desc[UR40][R12.64] ;  /* 0x000000280c037981 */ /* 0x000ea8000c1e1900 */
[----:B------:R-:W2:Y:S02]  /*1ce0*/  LDG.E R30, desc[UR40][R12.64+0x4] ;  /* 0x000004280c1e7981 */ /* 0x000ea4000c1e1900 */
[----:B--2---:R-:W-:-:S07]  /*1cf0*/  IMAD.IADD R30, R30, 0x1, -R3 ;  /* 0x000000011e1e7824 */ /* 0x004fce00078e0a03 */
.L_x_5632:
[----:B------:R-:W-:Y:S01]  /*1d00*/  ULDC.64 UR4, c[0x0][0xb08] ;  /* 0x0002c20000047ab9 */ /* 0x000fe20000000a00 */
[----:B------:R-:W2:Y:S01]  /*1d10*/  LDC R4, c[0x0][0x448] ;  /* 0x00011200ff047b82 */ /* 0x000ea20000000800 */
[----:B------:R-:W-:-:S04]  /*1d20*/  ISETP.NE.U32.AND P0, PT, RZ, UR4, PT ;  /* 0x00000004ff007c0c */ /* 0x000fc8000bf05070 */
[----:B------:R-:W-:Y:S01]  /*1d30*/  ISETP.NE.AND.EX P0, PT, RZ, UR5, PT, P0 ;  /* 0x00000005ff007c0c */ /* 0x000fe2000bf05300 */
[----:B------:R-:W-:-:S12]  /*1d40*/  ULDC.64 UR4, c[0x0][0xb28] ;  /* 0x0002ca0000047ab9 */ /* 0x000fd80000000a00 */
[----:B-1----:R-:W1:Y:S02]  /*1d50*/  @P0 LDC.64 R6, c[0x0][0xb08] ;  /* 0x0002c200ff060b82 */ /* 0x002e640000000a00 */
[----:B-1----:R-:W-:-:S05]  /*1d60*/  @P0 IMAD.WIDE R6, R33, 0x4, R6 ;  /* 0x0000000421060825 */ /* 0x002fca00078e0206 */
[----:B------:R-:W3:Y:S04]  /*1d70*/  @P0 LDG.E R0, desc[UR40][R6.64] ;  /* 0x0000002806000981 */ /* 0x000ee8000c1e1900 */
[----:B------:R1:W3:Y:S01]  /*1d80*/  @P0 LDG.E R3, desc[UR40][R6.64+0x4] ;  /* 0x0000042806030981 */ /* 0x0002e2000c1e1900 */
[----:B------:R-:W-:Y:S01]  /*1d90*/  ISETP.NE.U32.AND P1, PT, RZ, UR4, PT ;  /* 0x00000004ff007c0c */ /* 0x000fe2000bf25070 */
[----:B-----5:R-:W-:-:S03]  /*1da0*/  IMAD.MOV.U32 R152, RZ, RZ, R30 ;  /* 0x000000ffff987224 */ /* 0x020fc600078e001e */
[----:B------:R-:W-:-:S13]  /*1db0*/  ISETP.NE.AND.EX P1, PT, RZ, UR5, PT, P1 ;  /* 0x00000005ff007c0c */ /* 0x000fda000bf25310 */
[----:B------:R-:W-:-:S04]  /*1dc0*/  @P1 IADD3 R8, P2, R35, UR4, RZ ;  /* 0x0000000423081c10 */ /* 0x000fc8000ff5e0ff */
[----:B------:R-:W-:-:S05]  /*1dd0*/  @P1 IADD3.X R9, R34, UR5, RZ, P2, !PT ;  /* 0x0000000522091c10 */ /* 0x000fca00097fe4ff */
[----:B------:R4:W5:Y:S01]  /*1de0*/  @P1 LDG.E R152, desc[UR40][R8.64] ;  /* 0x0000002808981981 */ /* 0x000962000c1e1900 */
[----:B--2---:R-:W-:Y:S01]  /*1df0*/  ISETP.NE.AND P1, PT, R4, 0x1, PT ;  /* 0x000000010400780c */ /* 0x004fe20003f25270 */
[----:B------:R-:W-:Y:S01]  /*1e00*/  IMAD.SHL.U32 R5, R5, 0x80, RZ ;  /* 0x0000008005057824 */ /* 0x000fe200078e00ff */
[----:B------:R-:W-:Y:S01]  /*1e10*/  LOP3.LUT R12, R10, 0xff, RZ, 0xc0, !PT ;  /* 0x000000ff0a0c7812 */ /* 0x000fe200078ec0ff */
[----:B------:R-:W-:Y:S01]  /*1e20*/  IMAD.IADD R15, R30, 0x1, -R15 ;  /* 0x000000011e0f7824 */ /* 0x000fe200078e0a0f */
[----:B------:R-:W-:Y:S01]  /*1e30*/  BSSY B0, `(.L_x_5633) ;  /* 0x0000037000007945 */ /* 0x000fe20003800000 */
[----:B------:R-:W-:Y:S01]  /*1e40*/  VIADD R4, R5, 0x7f ;  /* 0x0000007f05047836 */ /* 0x000fe20000000000 */
[----:B------:R2:W-:Y:S07]  /*1e50*/  STL [R1+0x1c], R5 ;  /* 0x00001c0501007387 */ /* 0x0005ee0000100800 */
[----:B------:R-:W0:Y:S08]  /*1e60*/  @P1 LDC R11, c[0x0][0x44c] ;  /* 0x00011300ff0b1b82 */ /* 0x000e300000000800 */
[----:B-1----:R-:W1:Y:S01]  /*1e70*/  @P1 LDC R7, c[0x0][0x450] ;  /* 0x00011400ff071b82 */ /* 0x002e620000000800 */
[----:B---3--:R-:W-:-:S02]  /*1e80*/  @P0 IMAD.IADD R24, R3, 0x1, -R0 ;  /* 0x0000000103180824 */ /* 0x008fc400078e0a00 */
[----:B0-----:R-:W-:-:S04]  /*1e90*/  @P1 IMAD.HI.U32 R0, R4, R11, RZ ;  /* 0x0000000b04001227 */ /* 0x001fc800078e00ff */
[----:B--2---:R-:W-:Y:S01]  /*1ea0*/  IMAD.IADD R5, R15, 0x1, R24 ;  /* 0x000000010f057824 */ /* 0x004fe200078e0218 */
[----:B-1----:R-:W-:-:S03]  /*1eb0*/  @P1 SHF.R.U32.HI R4, RZ, R7, R0 ;  /* 0x00000007ff041219 */ /* 0x002fc60000011600 */
[C---:B------:R-:W-:Y:S01]  /*1ec0*/  VIADD R0, R5.reuse, 0x5f ;  /* 0x0000005f05007836 */ /* 0x040fe20000000000 */
[----:B------:R-:W-:Y:S01]  /*1ed0*/  IADD3 R60, R5, 0x60, -R14 ;  /* 0x00000060053c7810 */ /* 0x000fe20007ffe80e */
[----:B------:R0:W-:Y:S02]  /*1ee0*/  STL [R1+0x24], R5 ;  /* 0x0000240501007387 */ /* 0x0001e40000100800 */
[----:B------:R-:W-:Y:S01]  /*1ef0*/  IMAD.HI R0, R0, 0x2aaaaaab, RZ ;  /* 0x2aaaaaab00007827 */ /* 0x000fe200078e02ff */
[----:B------:R-:W-:Y:S01]  /*1f00*/  IADD3 R4, R60, R4, RZ ;  /* 0x000000043c047210 */ /* 0x000fe20007ffe0ff */
[----:B------:R1:W-:Y:S03]  /*1f10*/  STL [R1+0x64], R12 ;  /* 0x0000640c01007387 */ /* 0x0003e60000100800 */
[----:B------:R-:W-:Y:S01]  /*1f20*/  SHF.R.U32.HI R29, RZ, 0x1f, R0 ;  /* 0x0000001fff1d7819 */ /* 0x000fe20000011600 */
[----:B------:R-:W-:Y:S01]  /*1f30*/  IMAD.HI R4, R4, 0x2aaaaaab, RZ ;  /* 0x2aaaaaab04047827 */ /* 0x000fe200078e02ff */
[----:B0-----:R-:W-:-:S02]  /*1f40*/  SHF.R.U32.HI R5, RZ, 0x10, R10 ;  /* 0x00000010ff057819 */ /* 0x001fc4000001160a */
[----:B------:R-:W-:Y:S01]  /*1f50*/  LEA.HI.SX32 R29, R0, R29, 0x1c ;  /* 0x0000001d001d7211 */ /* 0x000fe200078fe2ff */
[----:B------:R-:W-:Y:S01]  /*1f60*/  IMAD.MOV.U32 R0, RZ, RZ, RZ ;  /* 0x000000ffff007224 */ /* 0x000fe200078e00ff */
[----:B------:R-:W-:Y:S01]  /*1f70*/  SHF.R.U32.HI R3, RZ, 0x1f, R4 ;  /* 0x0000001fff037819 */ /* 0x000fe20000011604 */
[----:B------:R1:W-:Y:S03]  /*1f80*/  STL [R1+0x4c], R5 ;  /* 0x00004c0501007387 */ /* 0x0003e60000100800 */
[----:B------:R-:W-:-:S04]  /*1f90*/  LEA.HI.SX32 R4, R4, R3, 0x1c ;  /* 0x0000000304047211 */ /* 0x000fc800078fe2ff */
[----:B----4-:R-:W-:-:S04]  /*1fa0*/  VIMNMX R9, R29, R4, PT ;  /* 0x000000041d097248 */ /* 0x010fc80003fe0100 */
[----:B------:R-:W-:-:S13]  /*1fb0*/  ISETP.GE.AND P0, PT, R9, 0x1, PT ;  /* 0x000000010900780c */ /* 0x000fda0003f06270 */
[----:B-1----:R-:W-:Y:S05]  /*1fc0*/  @!P0 BRA `(.L_x_5634) ;  /* 0x0000000000748947 */ /* 0x002fea0003800000 */
        /* <DEDUP_REMOVED lines=29> */
.L_x_5634:
[----:B------:R-:W-:Y:S05]  /*21a0*/  BSYNC B0 ;  /* 0x0000000000007941 */ /* 0x000fea0003800000 */
.L_x_5633:
        /* <DEDUP_REMOVED lines=24> */
[----:B------:R-:W-:Y:S01]  /*2330*/  IMAD.U32 R4, RZ, RZ, UR4 ;  /* 0x00000004ff047e24 */ /* 0x000fe2000f8e00ff */
[----:B------:R-:W-:Y:S01]  /*2340*/  MOV R12, 0x1 ;  /* 0x00000001000c7802 */ /* 0x000fe20000000f00 */
        /* <DEDUP_REMOVED lines=8> */
[----:B------:R-:W-:-:S07]  /*23d0*/  IMAD.MOV.U32 R13, RZ, RZ, RZ ;  /* 0x000000ffff0d7224 */ /* 0x000fce00078e00ff */
[----:B------:R-:W-:-:S07]  /*23e0*/  LEPC R20, `(.L_x_5637) ;  /* 0x000000001014794e */ /* 0x000fce0000000000 */
[----:B0----5:R-:W-:Y:S05]  /*23f0*/  CALL.ABS.NOINC R14 ;  /* 0x000000000e007343 */ /* 0x021fea0003c00000 */
.L_x_5637:
[----:B------:R-:W-:Y:S05]  /*2400*/  BSYNC B6 ;  /* 0x0000000000067941 */ /* 0x000fea0003800000 */
.L_x_5636:
        /* <DEDUP_REMOVED lines=20> */
.L_x_5639:
[----:B------:R-:W-:Y:S05]  /*2550*/  BSYNC B6 ;  /* 0x0000000000067941 */ /* 0x000fea0003800000 */
.L_x_5638:
[----:B------:R-:W-:Y:S01]  /*2560*/  ULDC.64 UR4, c[0x0][0xaf0] ;  /* 0x0002bc0000047ab9 */ /* 0x000fe20000000a00 */
[----:B------:R-:W-:Y:S01]  /*2570*/  IMAD.MOV.U32 R0, RZ, RZ, R33 ;  /* 0x000000ffff007224 */ /* 0x000fe200078e0021 */
[----:B------:R-:W-:Y:S01]  /*2580*/  ISETP.NE.U32.AND P0, PT, RZ, UR4, PT ;  /* 0x00000004ff007c0c */ /* 0x000fe2000bf05070 */
[----:B------:R-:W0:Y:S01]  /*2590*/  LDC.64 R8, c[0x0][0x300] ;  /* 0x0000c000ff087b82 */ /* 0x000e220000000a00 */
[----:B------:R-:W1:Y:S02]  /*25a0*/  S2R R42, SR_TID.X ;  /* 0x00000000002a7919 */ /* 0x000e640000002100 */
[----:B------:R-:W-:Y:S01]  /*25b0*/  ISETP.NE.AND.EX P0, PT, RZ, UR5, PT, P0 ;  /* 0x00000005ff007c0c */ /* 0x000fe2000bf05300 */
[----:B------:R-:W-:Y:S01]  /*25c0*/  IMAD.IADD R59, R31, 0x1, R30 ;  /* 0x000000011f3b7824 */ /* 0x000fe200078e021e */
[----:B------:R-:W2:Y:S01]  /*25d0*/  S2R R11, SR_TID.X ;  /* 0x00000000000b7919 */ /* 0x000ea20000002100 */
[----:B------:R-:W-:Y:S02]  /*25e0*/  SHF.R.S32.HI R17, RZ, 0x1f, R16 ;  /* 0x0000001fff117819 */ /* 0x000fe40000011410 */
[----:B------:R-:W-:Y:S01]  /*25f0*/  SHF.R.S32.HI R40, RZ, 0x1f, R22 ;  /* 0x0000001fff287819 */ /* 0x000fe20000011416 */
[C---:B------:R-:W-:Y:S01]  /*2600*/  VIADD R64, R16.reuse, 0x60 ;  /* 0x0000006010407836 */ /* 0x040fe20000000000 */
[----:B------:R-:W3:Y:S01]  /*2610*/  LDC.64 R14, c[0x0][0x3f8] ;  /* 0x0000fe00ff0e7b82 */ /* 0x000ee20000000a00 */
[C---:B------:R-:W-:Y:S01]  /*2620*/  VIADD R12, R16.reuse, 0xe0 ;  /* 0x000000e0100c7836 */ /* 0x040fe20000000000 */
[----:B------:R-:W4:Y:S04]  /*2630*/  LDL R38, [R1+0x38] ;  /* 0x0000380001267983 */ /* 0x000f280000100800 */
[----:B------:R-:W-:Y:S01]  /*2640*/  @P0 IADD3 R6, P1, R35, UR4, RZ ;  /* 0x0000000423060c10 */ /* 0x000fe2000ff3e0ff */
[----:B------:R-:W-:Y:S01]  /*2650*/  VIADD R65, R16, 0x80 ;  /* 0x0000008010417836 */ /* 0x000fe20000000000 */
[----:B------:R-:W3:Y:S02]  /*2660*/  LDC.64 R56, c[0x0][0x408] ;  /* 0x00010200ff387b82 */ /* 0x000ee40000000a00 */
[----:B------:R-:W-:Y:S01]  /*2670*/  @P0 IADD3.X R7, R34, UR5, RZ, P1, !PT ;  /* 0x0000000522070c10 */ /* 0x000fe20008ffe4ff */
[----:B------:R-:W-:-:S04]  /*2680*/  ULDC.64 UR4, c[0x0][0xb00] ;  /* 0x0002c00000047ab9 */ /* 0x000fc80000000a00 */
[----:B------:R2:W4:Y:S01]  /*2690*/  @P0 LDG.E R0, desc[UR40][R6.64] ;  /* 0x0000002806000981 */ /* 0x000522000c1e1900 */
[----:B------:R-:W-:Y:S01]  /*26a0*/  SHF.R.S32.HI R33, RZ, 0x1f, R59 ;  /* 0x0000001fff217819 */ /* 0x000fe2000001143b */
[-C--:B0-----:R-:W-:Y:S01]  /*26b0*/  IMAD.WIDE.U32 R4, R59, R8.reuse, RZ ;  /* 0x000000083b047225 */ /* 0x081fe200078e00ff */
[----:B------:R-:W-:Y:S01]  /*26c0*/  ISETP.NE.U32.AND P0, PT, RZ, UR4, PT ;  /* 0x00000004ff007c0c */ /* 0x000fe2000bf05070 */
[----:B------:R-:W0:Y:S02]  /*26d0*/  LDC R75, c[0x0][0x3f4] ;  /* 0x0000fd00ff4b7b82 */ /* 0x000e240000000800 */
[----:B------:R-:W-:Y:S01]  /*26e0*/  IMAD R10, R33, R8, RZ ;  /* 0x00000008210a7224 */ /* 0x000fe200078e02ff */
[----:B------:R-:W-:Y:S01]  /*26f0*/  ISETP.NE.AND.EX P0, PT, RZ, UR5, PT, P0 ;  /* 0x00000005ff007c0c */ /* 0x000fe2000bf05300 */
[----:B------:R-:W-:Y:S01]  /*2700*/  ULDC.64 UR4, c[0x0][0x308] ;  /* 0x0000c20000047ab9 */ /* 0x000fe20000000a00 */
[----:B-1----:R-:W-:Y:S01]  /*2710*/  SHF.R.U32.HI R42, RZ, 0x7, R42 ;  /* 0x00000007ff2a7819 */ /* 0x002fe2000001162a */
[----:B------:R-:W-:-:S02]  /*2720*/  IMAD R3, R59, R9, R10 ;  /* 0x000000093b037224 */ /* 0x000fc400078e020a */
[----:B------:R-:W-:Y:S01]  /*2730*/  IMAD.WIDE.U32 R62, R22, R8, R16 ;  /* 0x00000008163e7225 */ /* 0x000fe200078e0010 */
[----:B------:R-:W-:-:S03]  /*2740*/  ISETP.NE.AND P6, PT, R42, 0x1, PT ;  /* 0x000000012a00780c */ /* 0x000fc60003fc5270 */
[----:B------:R-:W-:Y:S02]  /*2750*/  IMAD.IADD R5, R5, 0x1, R3 ;  /* 0x0000000105057824 */ /* 0x000fe400078e0203 */
[----:B--2---:R-:W-:Y:S02]  /*2760*/  VIADD R11, R11, 0xffffff80 ;  /* 0xffffff800b0b7836 */ /* 0x004fe40000000000 */
[----:B------:R-:W-:-:S03]  /*2770*/  IMAD.WIDE.U32 R4, R32, UR4, R4 ;  /* 0x0000000420047c25 */ /* 0x000fc6000f8e0004 */
[----:B------:R-:W-:Y:S01]  /*2780*/  SHF.R.S32.HI R6, RZ, 0x1f, R11 ;  /* 0x0000001fff067819 */ /* 0x000fe2000001140b */
[----:B------:R-:W-:Y:S01]  /*2790*/  IMAD R5, R32, UR5, R5 ;  /* 0x0000000520057c24 */ /* 0x000fe2000f8e0205 */
[----:B------:R-:W-:Y:S01]  /*27a0*/  ULDC.64 UR4, c[0x0][0x310] ;  /* 0x0000c40000047ab9 */ /* 0x000fe20000000a00 */
[----:B------:R-:W-:Y:S01]  /*27b0*/  VIADD R66, R16, 0xa0 ;  /* 0x000000a010427836 */ /* 0x000fe20000000000 */
[----:B------:R-:W-:Y:S01]  /*27c0*/  LEA.HI R36, R6, R11, RZ, 0x2 ;  /* 0x0000000b06247211 */ /* 0x000fe200078f10ff */
[----:B------:R-:W-:Y:S01]  /*27d0*/  VIADD R11, R16, 0xc0 ;  /* 0x000000c0100b7836 */ /* 0x000fe20000000000 */
[----:B------:R-:W-:Y:S01]  /*27e0*/  SHF.R.S32.HI R201, RZ, 0x1f, R200 ;  /* 0x0000001fffc97819 */ /* 0x000fe200000114c8 */
[----:B---3--:R-:W-:-:S04]  /*27f0*/  IMAD R30, R40, R56, RZ ;  /* 0x00000038281e7224 */ /* 0x008fc800078e02ff */
[C---:B------:R-:W-:Y:S02]  /*2800*/  IMAD R39, R22.reuse, R57, R30 ;  /* 0x0000003916277224 */ /* 0x040fe400078e021e */
[----:B------:R-:W-:-:S04]  /*2810*/  IMAD.WIDE.U32 R30, R22, R56, R16 ;  /* 0x00000038161e7225 */ /* 0x000fc800078e0010 */
[----:B------:R-:W-:Y:S01]  /*2820*/  IMAD.IADD R31, R39, 0x1, R31 ;  /* 0x00000001271f7824 */ /* 0x000fe200078e021f */
[----:B----4-:R-:W-:Y:S02]  /*2830*/  SHF.R.S32.HI R3, RZ, 0x1f, R0 ;  /* 0x0000001fff037819 */ /* 0x010fe40000011400 */
        /* <DEDUP_REMOVED lines=12> */
[----:B------:R-:W-:Y:S01]  /*2900*/  ISETP.GE.AND P0, PT, R16, UR4, PT ;  /* 0x0000000410007c0c */ /* 0x000fe2000bf06270 */
[----:B------:R-:W-:Y:S01]  /*2910*/  ULDC.64 UR6, c[0x0][0x330] ;  /* 0x0000cc0000067ab9 */ /* 0x000fe20000000a00 */
[----:B------:R-:W-:-:S02]  /*2920*/  ISETP.GE.AND P1, PT, R0, UR4, PT ;  /* 0x0000000400007c0c */ /* 0x000fc4000bf26270 */
[----:B------:R-:W-:Y:S02]  /*2930*/  IADD3.X R62, R61, R63, R10, P2, !PT ;  /* 0x0000003f3d3e7210 */ /* 0x000fe400017fe40a */
[----:B------:R-:W-:Y:S02]  /*2940*/  SEL R7, RZ, 0xffffffff, P1 ;  /* 0xffffffffff077807 */ /* 0x000fe40000800000 */
[----:B------:R-:W-:Y:S02]  /*2950*/  IADD3 R63, R16, 0x40, RZ ;  /* 0x00000040103f7810 */ /* 0x000fe40007ffe0ff */
[----:B------:R-:W-:Y:S01]  /*2960*/  SEL R6, RZ, 0x1, P0 ;  /* 0x00000001ff067807 */ /* 0x000fe20000000000 */
[----:B------:R-:W-:Y:S01]  /*2970*/  IMAD.SHL.U32 R7, R7, 0x2, RZ ;  /* 0x0000000207077824 */ /* 0x000fe200078e00ff */
[----:B------:R-:W-:Y:S02]  /*2980*/  ISETP.GE.AND P0, PT, R63, UR4, PT ;  /* 0x000000043f007c0c */ /* 0x000fe4000bf06270 */
        /* <DEDUP_REMOVED lines=11> */
[----:B------:R-:W-:Y:S02]  /*2a40*/  LOP3.LUT R10, R12, R10, R11, 0xfe, !PT ;  /* 0x0000000a0c0a7212 */ /* 0x000fe400078efe0b */
[----:B------:R-:W-:Y:S02]  /*2a50*/  SEL R11, RZ, 0x10, P0 ;  /* 0x00000010ff0b7807 */ /* 0x000fe40000000000 */
[----:B------:R-:W-:-:S04]  /*2a60*/  SEL R12, RZ, 0x20, P1 ;  /* 0x00000020ff0c7807 */ /* 0x000fc80000800000 */
[----:B------:R-:W-:Y:S02]  /*2a70*/  LOP3.LUT R11, R12, R10, R11, 0xfe, !PT ;  /* 0x0000000a0c0b7212 */ /* 0x000fe400078efe0b */
[----:B------:R-:W-:Y:S01]  /*2a80*/  SEL R10, RZ, 0x40, P2 ;  /* 0x00000040ff0a7807 */ /* 0x000fe20001000000 */
[----:B------:R-:W-:-:S03]  /*2a90*/  IMAD R13, R13, UR4, RZ ;  /* 0x000000040d0d7c24 */ /* 0x000fc6000f8e02ff */
[----:B------:R-:W-:Y:S01]  /*2aa0*/  LOP3.LUT R95, R11, R10, RZ, 0xfc, !PT ;  /* 0x0000000a0b5f7212 */ /* 0x000fe200078efcff */
[-C--:B------:R-:W-:Y:S02]  /*2ab0*/  IMAD R10, R40, R14.reuse, RZ ;  /* 0x0000000e280a7224 */ /* 0x080fe400078e02ff */
[----:B------:R-:W-:Y:S02]  /*2ac0*/  IMAD R93, R21, UR5, R13 ;  /* 0x00000005155d7c24 */ /* 0x000fe4000f8e020d */
[C---:B------:R-:W-:Y:S02]  /*2ad0*/  IMAD R37, R22.reuse, R15, R10 ;  /* 0x0000000f16257224 */ /* 0x040fe400078e020a */
[----:B------:R-:W-:-:S04]  /*2ae0*/  IMAD.WIDE.U32 R10, R22, R14, R200 ;  /* 0x0000000e160a7225 */ /* 0x000fc800078e00c8 */
[----:B------:R-:W-:-:S04]  /*2af0*/  IMAD.WIDE.U32 R12, R22, R14, R16 ;  /* 0x0000000e160c7225 */ /* 0x000fc800078e0010 */
[----:B------:R-:W-:Y:S02]  /*2b00*/  IMAD.IADD R11, R11, 0x1, R37 ;  /* 0x000000010b0b7824 */ /* 0x000fe400078e0225 */
[----:B------:R-:W-:Y:S01]  /*2b10*/  IMAD.IADD R13, R37, 0x1, R13 ;  /* 0x00000001250d7824 */ /* 0x000fe200078e020d */
[----:B-----5:R-:W-:Y:S01]  /*2b20*/  SHF.R.S32.HI R37, RZ, 0x1f, R152 ;  /* 0x0000001fff257819 */ /* 0x020fe20000011498 */
[----:B------:R-:W-:Y:S01]  /*2b30*/  IMAD.WIDE.U32 R6, R21, UR4, R6 ;  /* 0x0000000415067c25 */ /* 0x000fe2000f8e0006 */
[----:B0-----:R-:W-:Y:S01]  /*2b40*/  ISETP.GE.AND P0, PT, R16, R75, PT ;  /* 0x0000004b1000720c */ /* 0x001fe20003f06270 */
[----:B------:R-:W-:Y:S02]  /*2b50*/  ULDC UR4, c[0x0][0x2f4] ;  /* 0x0000bd0000047ab9 */ /* 0x000fe40000000800 */
[----:B------:R-:W-:-:S04]  /*2b60*/  IMAD.WIDE.U32 R20, R22, R56, R200 ;  /* 0x0000003816147225 */ /* 0x000fc800078e00c8 */
[----:B------:R-:W-:Y:S02]  /*2b70*/  IMAD R34, R37, R14, RZ ;  /* 0x0000000e25227224 */ /* 0x000fe400078e02ff */
[----:B------:R-:W-:Y:S02]  /*2b80*/  IMAD.IADD R21, R21, 0x1, R39 ;  /* 0x0000000115157824 */ /* 0x000fe400078e0227 */
[----:B------:R-:W-:Y:S02]  /*2b90*/  IMAD R39, R152, R15, R34 ;  /* 0x0000000f98277224 */ /* 0x000fe400078e0222 */
[----:B------:R-:W2:Y:S01]  /*2ba0*/  LDL R34, [R1+0x34] ;  /* 0x0000340001227983 */ /* 0x000ea20000100800 */
[----:B------:R-:W-:Y:S02]  /*2bb0*/  IADD3 R58, P1, R22, R59, RZ ;  /* 0x0000003b163a7210 */ /* 0x000fe40007f3e0ff */
[----:B------:R-:W-:-:S03]  /*2bc0*/  SEL R35, R75, RZ, P0 ;  /* 0x000000ff4b237207 */ /* 0x000fc60000000000 */
[----:B------:R-:W-:Y:S02]  /*2bd0*/  IMAD.X R59, R40, 0x1, R33, P1 ;  /* 0x00000001283b7824 */ /* 0x000fe400008e0621 */
[----:B------:R-:W-:Y:S02]  /*2be0*/  IMAD.IADD R35, R16, 0x1, R35 ;  /* 0x0000000110237824 */ /* 0x000fe400078e0223 */
[----:B------:R-:W-:Y:S01]  /*2bf0*/  VIADD R40, R22, 0x40 ;  /* 0x0000004016287836 */ /* 0x000fe20000000000 */
[----:B------:R-:W-:Y:S02]  /*2c00*/  SHF.R.S32.HI R43, RZ, 0x1f, R36 ;  /* 0x0000001fff2b7819 */ /* 0x000fe40000011424 */
[----:B------:R-:W-:Y:S01]  /*2c10*/  SHF.R.S32.HI R32, RZ, 0x1f, R35 ;  /* 0x0000001fff207819 */ /* 0x000fe20000011423 */
[----:B------:R-:W-:Y:S01]  /*2c20*/  IMAD.SHL.U32 R40, R40, 0x40, RZ ;  /* 0x0000004028287824 */ /* 0x000fe200078e00ff */
[----:B------:R-:W-:Y:S02]  /*2c30*/  LEA.HI R43, R43, R22, RZ, 0x3 ;  /* 0x000000162b2b7211 */ /* 0x000fe400078f18ff */
[----:B------:R-:W-:-:S02]  /*2c40*/  LEA.HI R32, R32, R35, RZ, 0x3 ;  /* 0x0000002320207211 */ /* 0x000fc400078f18ff */
[----:B------:R-:W-:Y:S02]  /*2c50*/  LOP3.LUT R40, R40, 0x1c0, RZ, 0xc0, !PT ;  /* 0x000001c028287812 */ /* 0x000fe400078ec0ff */
[----:B------:R-:W-:Y:S02]  /*2c60*/  LOP3.LUT R43, R43, 0xfffffff8, RZ, 0xc0, !PT ;  /* 0xfffffff82b2b7812 */ /* 0x000fe400078ec0ff */
[----:B------:R-:W-:Y:S01]  /*2c70*/  LOP3.LUT R33, R40, 0x38, R32, 0xf8, !PT ;  /* 0x0000003828217812 */ /* 0x000fe200078ef820 */
[C---:B------:R-:W-:Y:S02]  /*2c80*/  VIADD R40, R22.reuse, 0x40 ;  /* 0x0000004016287836 */ /* 0x040fe40000000000 */
[----:B------:R-:W-:Y:S02]  /*2c90*/  IMAD.IADD R43, R22, 0x1, -R43 ;  /* 0x00000001162b7824 */ /* 0x000fe400078e0a2b */
[----:B------:R-:W-:Y:S02]  /*2ca0*/  IMAD.SHL.U32 R40, R40, 0x40, RZ ;  /* 0x0000004028287824 */ /* 0x000fe400078e00ff */
[----:B------:R-:W-:Y:S01]  /*2cb0*/  IMAD.SHL.U32 R83, R43, 0x40, RZ ;  /* 0x000000402b537824 */ /* 0x000fe200078e00ff */
[----:B------:R-:W-:Y:S01]  /*2cc0*/  SHF.L.U64.HI R67, R8, 0x6, R9 ;  /* 0x0000000608437819 */ /* 0x000fe20000010209 */
[----:B------:R-:W-:Y:S01]  /*2cd0*/  IMAD R35, R9, 0x60, RZ ;  /* 0x0000006009237824 */ /* 0x000fe200078e02ff */
[----:B------:R-:W-:Y:S01]  /*2ce0*/  LOP3.LUT R40, R40, 0x1c0, RZ, 0xc0, !PT ;  /* 0x000001c028287812 */ /* 0x000fe200078ec0ff */
[C---:B------:R-:W-:Y:S01]  /*2cf0*/  IMAD.SHL.U32 R68, R8.reuse, 0x40, RZ ;  /* 0x0000004008447824 */ /* 0x040fe200078e00ff */
[----:B------:R-:W-:Y:S01]  /*2d00*/  LOP3.LUT R83, R83, 0x1c0, RZ, 0xc0, !PT ;  /* 0x000001c053537812 */ /* 0x000fe200078ec0ff */
[----:B------:R-:W-:Y:S01]  /*2d10*/  IMAD.WIDE.U32 R8, R8, 0x60, RZ ;  /* 0x0000006008087825 */ /* 0x000fe200078e00ff */
[----:B------:R-:W-:-:S02]  /*2d20*/  SHF.R.U32.HI R40, RZ, 0x3, R40 ;  /* 0x00000003ff287819 */ /* 0x000fc40000011628 */
[----:B------:R-:W-:Y:S01]  /*2d30*/  SHF.R.U32.HI R86, RZ, 0x3, R83 ;  /* 0x00000003ff567819 */ /* 0x000fe20000011653 */
[----:B------:R-:W-:Y:S01]  /*2d40*/  IMAD.IADD R76, R9, 0x1, R35 ;  /* 0x00000001094c7824 */ /* 0x000fe200078e0223 */
[----:B------:R-:W-:Y:S01]  /*2d50*/  LOP3.LUT R35, R83, 0x18, R16, 0xf8, !PT ;  /* 0x0000001853237812 */ /* 0x000fe200078ef810 */
[----:B------:R-:W-:Y:S01]  /*2d60*/  IMAD.MOV.U32 R89, RZ, RZ, 0x20 ;  /* 0x00000020ff597424 */ /* 0x000fe200078e00ff */
[----:B------:R-:W-:Y:S01]  /*2d70*/  LOP3.LUT R88, R33, R40, RZ, 0x3c, !PT ;  /* 0x0000002821587212 */ /* 0x000fe200078e3cff */
[----:B------:R-:W-:Y:S01]  /*2d80*/  IMAD R37, R37, R56, RZ ;  /* 0x0000003825257224 */ /* 0x000fe200078e02ff */
[----:B------:R-:W-:Y:S02]  /*2d90*/  LOP3.LUT P1, RZ, R43, 0x4, RZ, 0xc0, !PT ;  /* 0x000000042bff7812 */ /* 0x000fe4000782c0ff */
[----:B------:R-:W-:Y:S02]  /*2da0*/  LOP3.LUT R33, R83, 0x38, R32, 0xf8, !PT ;  /* 0x0000003853217812 */ /* 0x000fe400078ef820 */
[----:B------:R-:W-:Y:S01]  /*2db0*/  LOP3.LUT R35, R35, R86, RZ, 0x3c, !PT ;  /* 0x0000005623237212 */ /* 0x000fe200078e3cff */
[----:B------:R-:W-:Y:S01]  /*2dc0*/  IMAD R77, R15, 0x60, RZ ;  /* 0x000000600f4d7824 */ /* 0x000fe200078e02ff */
[C---:B------:R-:W-:Y:S01]  /*2dd0*/  SHF.L.U64.HI R69, R14.reuse, 0x6, R15 ;  /* 0x000000060e457819 */ /* 0x040fe2000001020f */
[----:B------:R-:W-:Y:S01]  /*2de0*/  IMAD.SHL.U32 R70, R14, 0x40, RZ ;  /* 0x000000400e467824 */ /* 0x000fe200078e00ff */
[----:B------:R-:W-:Y:S01]  /*2df0*/  SHF.L.U64.HI R71, R56, 0x6, R57 ;  /* 0x0000000638477819 */ /* 0x000fe20000010239 */
[----:B------:R-:W-:Y:S01]  /*2e00*/  IMAD.WIDE.U32 R10, R152, R14, R10 ;  /* 0x0000000e980a7225 */ /* 0x000fe200078e000a */
[----:B------:R-:W-:-:S02]  /*2e10*/  SEL R89, R89, 0xffffffe0, !P1 ;  /* 0xffffffe059597807 */ /* 0x000fc40004800000 */
[----:B------:R-:W-:Y:S01]  /*2e20*/  LOP3.LUT R33, R33, R86, RZ, 0x3c, !PT ;  /* 0x0000005621217212 */ /* 0x000fe200078e3cff */
[----:B------:R-:W-:Y:S01]  /*2e30*/  IMAD.WIDE.U32 R12, R152, R14, R12 ;  /* 0x0000000e980c7225 */ /* 0x000fe200078e000c */
[----:B------:R-:W-:Y:S02]  /*2e40*/  SEL R94, RZ, 0xffffff80, P3 ;  /* 0xffffff80ff5e7807 */ /* 0x000fe40001800000 */
[----:B------:R-:W-:Y:S01]  /*2e50*/  LOP3.LUT R85, R32, 0xfffffff8, RZ, 0xc0, !PT ;  /* 0xfffffff820557812 */ /* 0x000fe200078ec0ff */
[----:B------:R-:W-:Y:S02]  /*2e60*/  IMAD R37, R152, R57, R37 ;  /* 0x0000003998257224 */ /* 0x000fe400078e0225 */
[----:B------:R-:W-:Y:S02]  /*2e70*/  IMAD R41, R57, 0x60, RZ ;  /* 0x0000006039297824 */ /* 0x000fe400078e02ff */
[----:B------:R-:W-:Y:S02]  /*2e80*/  IMAD.SHL.U32 R72, R56, 0x40, RZ ;  /* 0x0000004038487824 */ /* 0x000fe400078e00ff */
[----:B------:R-:W-:-:S04]  /*2e90*/  IMAD.WIDE.U32 R20, R152, R56, R20 ;  /* 0x0000003898147225 */ /* 0x000fc800078e0014 */
[----:B------:R-:W-:Y:S02]  /*2ea0*/  VIADD R44, R22, 0x40 ;  /* 0x00000040162c7836 */ /* 0x000fe40000000000 */
[----:B------:R-:W-:Y:S01]  /*2eb0*/  IMAD.WIDE.U32 R30, R152, R56, R30 ;  /* 0x00000038981e7225 */ /* 0x000fe200078e001e */
[----:B------:R-:W-:-:S03]  /*2ec0*/  LOP3.LUT R94, R95, 0x80, R94, 0xc8, !PT ;  /* 0x000000805f5e7812 */ /* 0x000fc600078ec85e */
[----:B------:R-:W-:-:S04]  /*2ed0*/  IMAD.WIDE.U32 R14, R14, 0x60, RZ ;  /* 0x000000600e0e7825 */ /* 0x000fc800078e00ff */
[----:B------:R-:W-:Y:S01]  /*2ee0*/  IMAD.WIDE.U32 R56, R56, 0x60, RZ ;  /* 0x0000006038387825 */ /* 0x000fe200078e00ff */
[----:B------:R-:W-:Y:S02]  /*2ef0*/  SHF.R.S32.HI R73, RZ, 0x1f, R44 ;  /* 0x0000001fff497819 */ /* 0x000fe4000001142c */
[----:B------:R-:W-:Y:S01]  /*2f00*/  IADD3 R79, R11, R39, RZ ;  /* 0x000000270b4f7210 */ /* 0x000fe20007ffe0ff */
[----:B------:R-:W-:Y:S01]  /*2f10*/  VIADD R74, R42, 0x8 ;  /* 0x000000082a4a7836 */ /* 0x000fe20000000000 */
[----:B------:R-:W-:Y:S01]  /*2f20*/  SHF.R.S32.HI R84, RZ, 0x3, R32 ;  /* 0x00000003ff547819 */ /* 0x000fe20000011420 */
[----:B------:R-:W-:Y:S01]  /*2f30*/  IMAD.SHL.U32 R75, R75, 0x2, RZ ;  /* 0x000000024b4b7824 */ /* 0x000fe200078e00ff */
[----:B------:R-:W-:Y:S01]  /*2f40*/  SHF.R.S32.HI R87, RZ, 0x1f, R85 ;  /* 0x0000001fff577819 */ /* 0x000fe20000011455 */
[----:B------:R-:W-:Y:S01]  /*2f50*/  IMAD.IADD R77, R15, 0x1, R77 ;  /* 0x000000010f4d7824 */ /* 0x000fe200078e024d */
[----:B------:R-:W-:Y:S01]  /*2f60*/  ISETP.GE.AND P1, PT, R16, UR4, PT ;  /* 0x0000000410007c0c */ /* 0x000fe2000bf26270 */
[----:B------:R-:W-:Y:S01]  /*2f70*/  IMAD.IADD R78, R57, 0x1, R41 ;  /* 0x00000001394e7824 */ /* 0x000fe200078e0229 */
[----:B------:R-:W-:Y:S01]  /*2f80*/  ISETP.GE.AND P2, PT, R0, UR4, PT ;  /* 0x0000000400007c0c */ /* 0x000fe2000bf46270 */
[----:B------:R-:W-:Y:S01]  /*2f90*/  IMAD.IADD R80, R39, 0x1, R13 ;  /* 0x0000000127507824 */ /* 0x000fe200078e020d */
[----:B------:R-:W-:Y:S01]  /*2fa0*/  LOP3.LUT R95, R95, 0x40, RZ, 0xc0, !PT ;  /* 0x000000405f5f7812 */ /* 0x000fe200078ec0ff */
[----:B------:R-:W-:-:S02]  /*2fb0*/  IMAD.IADD R81, R21, 0x1, R37 ;  /* 0x0000000115517824 */ /* 0x000fc400078e0225 */
[----:B------:R-:W-:Y:S02]  /*2fc0*/  IMAD.IADD R82, R37, 0x1, R31 ;  /* 0x0000000125527824 */ /* 0x000fe400078e021f */
[----:B------:R-:W-:Y:S02]  /*2fd0*/  IMAD.IADD R88, R38, 0x1, R88 ;  /* 0x0000000126587824 */ /* 0x000fe400078e0258 */
[----:B------:R-:W-:Y:S01]  /*2fe0*/  IMAD.IADD R93, R7, 0x1, R93 ;  /* 0x00000001075d7824 */ /* 0x000fe200078e025d */
[----:B------:R-:W-:Y:S01]  /*2ff0*/  @!P6 BAR.SYNC.DEFER_BLOCKING 0x9, 0x100 ;  /* 0x024400000000eb1d */ /* 0x000fe20000010000 */
[C---:B--2---:R-:W-:Y:S02]  /*3000*/  IMAD R90, R34.reuse, 0x200, R35 ;  /* 0x00000200225a7824 */ /* 0x044fe400078e0223 */
[----:B------:R-:W-:Y:S02]  /*3010*/  IMAD R91, R34, 0x200, R33 ;  /* 0x00000200225b7824 */ /* 0x000fe400078e0221 */
[----:B------:R-:W-:-:S07]  /*3020*/  IMAD.IADD R92, R89, 0x1, R90 ;  /* 0x00000001595c7824 */ /* 0x000fce00078e025a */
.L_x_5687:
        /* <DEDUP_REMOVED lines=26> */
[----:B---3--:R-:W-:Y:S05]  /*31d0*/  @!P3 BRA `(.L_x_5641) ;  /* 0x00000028000cb947 */ /* 0x008fea0003800000 */
        /* <DEDUP_REMOVED lines=9> */
[----:B------:R-:W-:Y:S01]  /*3270*/  IMAD.WIDE.U32 R32, R14, R45, RZ ;  /* 0x0000002d0e207225 */ /* 0x000fe200078e00ff */
[----:B------:R-:W-:-:S03]  /*3280*/  IADD3 R108, R35, R39, RZ ;  /* 0x00000027236c7210 */ /* 0x000fc60007ffe0ff */
        /* <DEDUP_REMOVED lines=30> */
.L_x_5644:
[----:B------:R-:W-:Y:S05]  /*3470*/  BSYNC B1 ;  /* 0x0000000000017941 */ /* 0x000fea0003800000 */
.L_x_5643:
[----:B0-----:R-:W-:Y:S01]  /*3480*/  VIADD R36, R22, 0x40 ;  /* 0x0000004016247836 */ /* 0x001fe20000000000 */
[----:B------:R-:W-:Y:S01]  /*3490*/  BSSY B1, `(.L_x_5645) ;  /* 0x000001c000017945 */ /* 0x000fe20003800000 */
[----:B------:R-:W-:Y:S01]  /*34a0*/  CS2R R44, SRZ ;  /* 0x00000000002c7805 */ /* 0x000fe2000001ff00 */
[----:B-----5:R-:W-:Y:S01]  /*34b0*/  IMAD.MOV.U32 R98, RZ, RZ, R50 ;  /* 0x000000ffff627224 */ /* 0x020fe200078e0032 */
[----:B------:R-:W-:Y:S02]  /*34c0*/  CS2R R46, SRZ ;  /* 0x00000000002e7805 */ /* 0x000fe4000001ff00 */
[----:B------:R-:W-:Y:S02]  /*34d0*/  ISETP.GE.AND P5, PT, R36, R106, PT ;  /* 0x0000006a2400720c */ /* 0x000fe40003fa6270 */
[----:B------:R-:W-:Y:S01]  /*34e0*/  CS2R R36, SRZ ;  /* 0x0000000000247805 */ /* 0x000fe2000001ff00 */
[----:B------:R-:W-:-:S10]  /*34f0*/  IMAD.MOV.U32 R99, RZ, RZ, R51 ;  /* 0x000000ffff637224 */ /* 0x000fd400078e0033 */
        /* <DEDUP_REMOVED lines=21> */
.L_x_5646:
[----:B------:R-:W-:Y:S05]  /*3650*/  BSYNC B1 ;  /* 0x0000000000017941 */ /* 0x000fea0003800000 */
.L_x_5645:
        /* <DEDUP_REMOVED lines=28> */
.L_x_5647:
[----:B------:R-:W-:Y:S01]  /*3820*/  IMAD R96, R18, 0x8, R19 ;  /* 0x0000000812607824 */ /* 0x000fe200078e0213 */
[----:B------:R-:W-:Y:S01]  /*3830*/  SHF.L.U32 R107, R202, 0x1f, RZ ;  /* 0x0000001fca6b7819 */ /* 0x000fe200000006ff */
[----:B------:R-:W-:Y:S03]  /*3840*/  BSSY B1, `(.L_x_5648) ;  /* 0x0000003000017945 */ /* 0x000fe60003800000 */
[----:B------:R-:W0:Y:S02]  /*3850*/  SYNCS.PHASECHK.TRANS64.TRYWAIT P6, [R96+URZ+0x32490], R107 ;  /* 0x0324906b600075a7 */ /* 0x000e2400080c017f */
[----:B0-----:R-:W-:Y:S05]  /*3860*/  @!P6 BRA `(.L_x_5649) ;  /* 0x000001e000f8e947 */ /* 0x001fea0003800000 */
.L_x_5962:
[----:B------:R-:W-:Y:S05]  /*3870*/  BSYNC B1 ;  /* 0x0000000000017941 */ /* 0x000fea0003800000 */
.L_x_5648:
        /* <DEDUP_REMOVED lines=8> */
[----:B------:R-:W-:Y:S02]  /*3900*/  SHF.R.U64 R110, R52, 0x10, R53 ;  /* 0x00000010346e7819 */ /* 0x000fe40000001235 */
[--C-:B------:R-:W-:Y:S02]  /*3910*/  SHF.R.U64 R108, R54, 0x10, R55.reuse ;  /* 0x00000010366c7819 */ /* 0x100fe40000001237 */
[----:B------:R-:W-:Y:S01]  /*3920*/  SHF.R.U32.HI R105, RZ, 0x10, R55 ;  /* 0x00000010ff697819 */ /* 0x000fe20000011637 */
[----:B------:R-:W-:Y:S01]  /*3930*/  HADD2.F32 R54, -RZ, R110.H0_H0 ;  /* 0x2000006eff367230 */ /* 0x000fe20000004100 */
[----:B--2---:R-:W-:Y:S01]  /*3940*/  MOV R52, R35 ;  /* 0x0000002300347202 */ /* 0x004fe20000000f00 */
[----:B------:R-:W-:Y:S01]  /*3950*/  HADD2.F32 R108, -RZ, R108.H0_H0 ;  /* 0x2000006cff6c7230 */ /* 0x000fe20000004100 */
[----:B------:R-:W-:Y:S01]  /*3960*/  SHF.R.U32.HI R109, RZ, 0x10, R53 ;  /* 0x00000010ff6d7819 */ /* 0x000fe20000011635 */
[----:B------:R-:W-:Y:S02]  /*3970*/  HADD2.F32 R35, -RZ, R33.H1_H1 ;  /* 0x30000021ff237230 */ /* 0x000fe40000004100 */
[----:B------:R-:W-:-:S02]  /*3980*/  HADD2.F32 R105, -RZ, R105.H0_H0 ;  /* 0x20000069ff697230 */ /* 0x000fc40000004100 */
[----:B------:R-:W-:Y:S02]  /*3990*/  HADD2.F32 R33, -RZ, R33.H0_H0 ;  /* 0x20000021ff217230 */ /* 0x000fe40000004100 */
[-C--:B------:R-:W-:Y:S01]  /*39a0*/  FMUL.FTZ R110, R35, R108.reuse ;  /* 0x0000006c236e7220 */ /* 0x080fe20000410000 */
[--C-:B------:R-:W-:Y:S02]  /*39b0*/  HADD2.F32 R53, -RZ, R52.reuse.H1_H1 ;  /* 0x30000034ff357230 */ /* 0x100fe40000004100 */
[----:B------:R-:W-:Y:S02]  /*39c0*/  HADD2.F32 R52, -RZ, R52.H0_H0 ;  /* 0x20000034ff347230 */ /* 0x000fe40000004100 */
[----:B------:R-:W-:Y:S01]  /*39d0*/  FMUL.FTZ R108, R33, R108 ;  /* 0x0000006c216c7220 */ /* 0x000fe20000410000 */
[----:B------:R-:W-:Y:S02]  /*39e0*/  HADD2.F32 R55, -RZ, R109.H0_H0 ;  /* 0x2000006dff377230 */ /* 0x000fe40000004100 */
        /* <DEDUP_REMOVED lines=26> */
.L_x_5655:
[----:B------:R-:W-:Y:S05]  /*3b90*/  BSYNC B3 ;  /* 0x0000000000037941 */ /* 0x000fea0003800000 */
.L_x_5654:
[----:B--2---:R1:W-:Y:S02]  /*3ba0*/  STG.E.128 desc[UR40][R42.64], R32 ;  /* 0x000000202a007986 */ /* 0x0043e4000c101d28 */
.L_x_5653:
[----:B------:R-:W-:Y:S05]  /*3bb0*/  BSYNC B2 ;  /* 0x0000000000027941 */ /* 0x000fea0003800000 */
.L_x_5652:
        /* <DEDUP_REMOVED lines=46> */
.L_x_5657:
[----:B------:R-:W-:Y:S05]  /*3ea0*/  BSYNC B2 ;  /* 0x0000000000027941 */ /* 0x000fea0003800000 */
.L_x_5656:
[----:B--2---:R2:W-:Y:S02]  /*3eb0*/  STG.E.128 desc[UR40][R42.64+0x40], R32 ;  /* 0x000040202a007986 */ /* 0x0045e4000c101d28 */
.L_x_5651:
[----:B------:R-:W-:Y:S05]  /*3ec0*/  BSYNC B1 ;  /* 0x0000000000017941 */ /* 0x000fea0003800000 */
.L_x_5650:
        /* <DEDUP_REMOVED lines=48> */
.L_x_5662:
[----:B------:R-:W-:Y:S05]  /*41d0*/  BSYNC B2 ;  /* 0x0000000000027941 */ /* 0x000fea0003800000 */
.L_x_5661:
[----:B--2---:R3:W-:Y:S02]  /*41e0*/  STG.E.128 desc[UR40][R40.64], R32 ;  /* 0x0000002028007986 */ /* 0x0047e4000c101d28 */
.L_x_5660:
[----:B------:R-:W-:Y:S05]  /*41f0*/  BSYNC B1 ;  /* 0x0000000000017941 */ /* 0x000fea0003800000 */
.L_x_5659:
        /* <DEDUP_REMOVED lines=46> */
.L_x_5664:
[----:B------:R-:W-:Y:S05]  /*44e0*/  BSYNC B1 ;  /* 0x0000000000017941 */ /* 0x000fea0003800000 */
.L_x_5663:
[----:B--2---:R4:W-:Y:S01]  /*44f0*/  STG.E.128 desc[UR40][R40.64+0x40], R32 ;  /* 0x0000402028007986 */ /* 0x0049e2000c101d28 */
[----:B------:R-:W-:Y:S05]  /*4500*/  BRA `(.L_x_5658) ;  /* 0x0000001400ac7947 */ /* 0x000fea0003800000 */
.L_x_5642:
[----:B------:R-:W-:-:S05]  /*4510*/  VIADD R36, R22, 0x40 ;  /* 0x0000004016247836 */ /* 0x000fca0000000000 */
        /* <DEDUP_REMOVED lines=60> */
[----:B-----5:R-:W-:Y:S01]  /*48e0*/  IMAD.MOV.U32 R48, RZ, RZ, R46 ;  /* 0x000000ffff307224 */ /* 0x020fe200078e002e */
[----:B------:R-:W-:Y:S01]  /*48f0*/  MOV R50, R44 ;  /* 0x0000002c00327202 */ /* 0x000fe20000000f00 */
[----:B------:R-:W-:Y:S02]  /*4900*/  IMAD.MOV.U32 R49, RZ, RZ, R47 ;  /* 0x000000ffff317224 */ /* 0x000fe400078e002f */
[----:B------:R-:W-:Y:S01]  /*4910*/  IMAD.MOV.U32 R52, RZ, RZ, R45 ;  /* 0x000000ffff347224 */ /* 0x000fe200078e002d */
[----:B------:R-:W-:Y:S02]  /*4920*/  PRMT R119, R48, 0x5410, R50 ;  /* 0x0000541030777816 */ /* 0x000fe40000000032 */
[----:B------:R-:W-:-:S02]  /*4930*/  PRMT R120, R120, 0x5410, R49 ;  /* 0x0000541078787816 */ /* 0x000fc40000000031 */
[----:B------:R-:W-:Y:S01]  /*4940*/  PRMT R121, R121, 0x5410, R52 ;  /* 0x0000541079797816 */ /* 0x000fe20000000034 */
[----:B------:R-:W-:Y:S06]  /*4950*/  @!P3 BRA `(.L_x_5665) ;  /* 0x000000000004b947 */ /* 0x000fec0003800000 */
[----:B------:R-:W-:Y:S01]  /*4960*/  BPT.TRAP 0x1 ;  /* 0x000000040000795c */ /* 0x000fe20000300000 */
.L_x_5665:
        /* <DEDUP_REMOVED lines=9> */
.L_x_5963:
[----:B------:R-:W-:Y:S05]  /*4a00*/  BSYNC B1 ;  /* 0x0000000000017941 */ /* 0x000fea0003800000 */
.L_x_5666:
[----:B------:R-:W-:Y:S01]  /*4a10*/  ISETP.GE.OR P5, PT, R22, R106, P1 ;  /* 0x0000006a1600720c */ /* 0x000fe20000fa6670 */
[----:B------:R-:W-:-:S12]  /*4a20*/  BSSY B1, `(.L_x_5668) ;  /* 0x000007b000017945 */ /* 0x000fd80003800000 */
[----:B------:R-:W-:Y:S05]  /*4a30*/  @P5 BRA `(.L_x_5669) ;  /* 0x0000000400e45947 */ /* 0x000fea0003800000 */
[----:B------:R-:W3:Y:S01]  /*4a40*/  LDL R50, [R1+0x34] ;  /* 0x0000340001327983 */ /* 0x000ee20000100800 */
[----:B------:R-:W-:Y:S01]  /*4a50*/  SHF.R.S32.HI R48, RZ, 0x1f, R22 ;  /* 0x0000001fff307819 */ /* 0x000fe20000011416 */
[----:B--2---:R-:W-:-:S04]  /*4a60*/  IMAD.WIDE.U32 R104, R22, R102, R100 ;  /* 0x0000006616687225 */ /* 0x004fc800078e0064 */
[----:B------:R-:W-:-:S04]  /*4a70*/  IMAD R48, R48, R102, RZ ;  /* 0x0000006630307224 */ /* 0x000fc800078e02ff */
[----:B------:R-:W-:Y:S01]  /*4a80*/  IMAD R49, R22, R103, R48 ;  /* 0x0000006716317224 */ /* 0x000fe200078e0230 */
[----:B------:R-:W-:-:S03]  /*4a90*/  SEL R48, R75, R110, !P0 ;  /* 0x0000006e4b307207 */ /* 0x000fc60004000000 */
[----:B------:R-:W-:Y:S01]  /*4aa0*/  IMAD.IADD R114, R49, 0x1, R105 ;  /* 0x0000000131727824 */ /* 0x000fe200078e0269 */
[----:B------:R-:W-:-:S04]  /*4ab0*/  SHF.R.S32.HI R49, RZ, 0x1f, R48 ;  /* 0x0000001fff317819 */ /* 0x000fc80000011430 */
[----:B------:R-:W-:-:S04]  /*4ac0*/  LEA.HI R49, R49, R48, RZ, 0x4 ;  /* 0x0000003031317211 */ /* 0x000fc800078f20ff */
[----:B------:R-:W-:-:S05]  /*4ad0*/  LEA.HI.SX32 R49, R49, R84, 0x1c ;  /* 0x0000005431317211 */ /* 0x000fca00078fe2ff */
[----:B------:R-:W-:-:S05]  /*4ae0*/  IMAD.SHL.U32 R111, R49, 0x8, RZ ;  /* 0x00000008316f7824 */ /* 0x000fca00078e00ff */
[----:B------:R-:W-:-:S04]  /*4af0*/  LOP3.LUT R49, R83, 0x38, R111, 0xf8, !PT ;  /* 0x0000003853317812 */ /* 0x000fc800078ef86f */
[----:B------:R-:W-:Y:S01]  /*4b00*/  LOP3.LUT R49, R49, R86, RZ, 0x3c, !PT ;  /* 0x0000005631317212 */ /* 0x000fe200078e3cff */
[----:B------:R-:W-:-:S04]  /*4b10*/  IMAD R48, R18, 0x1800, R91 ;  /* 0x0000180012307824 */ /* 0x000fc800078e025b */
[----:B------:R-:W-:Y:S01]  /*4b20*/  IMAD R48, R48, 0x2, R19 ;  /* 0x0000000230307824 */ /* 0x000fe200078e0213 */
[----:B------:R-:W-:Y:S01]  /*4b30*/  IADD3 R109, P5, P6, R4, R104, R85 ;  /* 0x00000068046d7210 */ /* 0x000fe20007ebe055 */
[----:B------:R-:W-:Y:S03]  /*4b40*/  BSSY B2, `(.L_x_5670) ;  /* 0x000005c000027945 */ /* 0x000fe60003800000 */
[----:B------:R-:W-:Y:S01]  /*4b50*/  IADD3.X R112, R61, R114, R87, P5, P6 ;  /* 0x000000723d707210 */ /* 0x000fe20002fec457 */
[----:B---3--:R-:W-:-:S04]  /*4b60*/  IMAD R49, R50, 0x200, R49 ;  /* 0x0000020032317824 */ /* 0x008fc800078e0231 */
        /* <DEDUP_REMOVED lines=10> */
[----:B------:R-:W-:Y:S01]  /*4c10*/  SHF.R.U64 R34, R38, 0x10, R39 ;  /* 0x0000001026227819 */ /* 0x000fe20000001227 */
[----:B------:R-:W-:Y:S01]  /*4c20*/  HADD2.F32 R113, -RZ, R113.H0_H0 ;  /* 0x20000071ff717230 */ /* 0x000fe20000004100 */
[--C-:B------:R-:W-:Y:S01]  /*4c30*/  SHF.R.U64 R36, R36, 0x10, R37.reuse ;  /* 0x0000001024247819 */ /* 0x100fe20000001225 */
[----:B------:R-:W-:Y:S01]  /*4c40*/  HADD2.F32 R33, -RZ, R33.H0_H0 ;  /* 0x20000021ff217230 */ /* 0x000fe20000004100 */
[----:B------:R-:W-:Y:S01]  /*4c50*/  SHF.R.U32.HI R115, RZ, 0x10, R37 ;  /* 0x00000010ff737819 */ /* 0x000fe20000011625 */
[----:B-1----:R-:W-:Y:S01]  /*4c60*/  HADD2.F32 R37, -RZ, R49.H0_H0 ;  /* 0x20000031ff257230 */ /* 0x002fe20000004100 */
[----:B------:R-:W-:Y:S01]  /*4c70*/  SHF.R.U32.HI R38, RZ, 0x10, R39 ;  /* 0x00000010ff267819 */ /* 0x000fe20000011627 */
[----:B--2---:R-:W-:Y:S01]  /*4c80*/  HADD2.F32 R39, -RZ, R53.H0_H0 ;  /* 0x20000035ff277230 */ /* 0x004fe20000004100 */
[----:B------:R-:W-:Y:S01]  /*4c90*/  SHF.R.U32.HI R35, RZ, 0x10, R35 ;  /* 0x00000010ff237819 */ /* 0x000fe20000011623 */
[----:B------:R-:W-:-:S02]  /*4ca0*/  HADD2.F32 R115, -RZ, R115.H0_H0 ;  /* 0x20000073ff737230 */ /* 0x000fc40000004100 */
[-C--:B------:R-:W-:Y:S01]  /*4cb0*/  FMUL.FTZ R124, R37, R116.reuse ;  /* 0x00000074257c7220 */ /* 0x080fe20000410000 */
[C---:B------:R-:W-:Y:S01]  /*4cc0*/  FMUL.FTZ R122, R39.reuse, R116 ;  /* 0x00000074277a7220 */ /* 0x040fe20000410000 */
[----:B------:R-:W-:Y:S02]  /*4cd0*/  HADD2.F32 R116, -RZ, R53.H1_H1 ;  /* 0x30000035ff747230 */ /* 0x000fe40000004100 */
[-C--:B------:R-:W-:Y:S01]  /*4ce0*/  FFMA.FTZ R39, R39, R118.reuse, R124 ;  /* 0x0000007627277223 */ /* 0x080fe2000001007c */
[----:B------:R-:W-:Y:S02]  /*4cf0*/  HADD2.F32 R53, -RZ, R49.H1_H1 ;  /* 0x30000031ff357230 */ /* 0x000fe40000004100 */
[----:B------:R-:W-:Y:S01]  /*4d00*/  FFMA.FTZ R37, R37, R118, -R122 ;  /* 0x0000007625257223 */ /* 0x000fe2000001087a */
[----:B------:R-:W-:Y:S02]  /*4d10*/  IMAD.MOV.U32 R49, RZ, RZ, R54 ;  /* 0x000000ffff317224 */ /* 0x000fe400078e0036 */
[----:B------:R-:W-:Y:S01]  /*4d20*/  FMUL.FTZ R118, R116, R115 ;  /* 0x0000007374767220 */ /* 0x000fe20000410000 */
[----:B------:R-:W-:-:S02]  /*4d30*/  HADD2.F32 R122, -RZ, R125.H0_H0 ;  /* 0x2000007dff7a7230 */ /* 0x000fc40000004100 */
[C---:B------:R-:W-:Y:S01]  /*4d40*/  FMUL.FTZ R115, R53.reuse, R115 ;  /* 0x0000007335737220 */ /* 0x040fe20000410000 */
[----:B------:R-:W-:Y:S02]  /*4d50*/  HADD2.F32 R124, -RZ, R38.H0_H0 ;  /* 0x20000026ff7c7230 */ /* 0x000fe40000004100 */
[-C--:B------:R-:W-:Y:S01]  /*4d60*/  FFMA.FTZ R54, R53, R113.reuse, -R118 ;  /* 0x0000007135367223 */ /* 0x080fe20000010876 */
[----:B------:R-:W-:Y:S02]  /*4d70*/  HADD2.F32 R53, -RZ, R55.H0_H0 ;  /* 0x20000037ff357230 */ /* 0x000fe40000004100 */
[----:B------:R-:W-:Y:S01]  /*4d80*/  FFMA.FTZ R116, R116, R113, R115 ;  /* 0x0000007174747223 */ /* 0x000fe20000010073 */
        /* <DEDUP_REMOVED lines=12> */
[----:B------:R-:W-:Y:S02]  /*4e50*/  HADD2.F32 R115, -RZ, R125.H1_H1 ;  /* 0x3000007dff737230 */ /* 0x000fe40000004100 */
[-C--:B------:R-:W-:Y:S01]  /*4e60*/  FFMA.FTZ R51, R51, R122.reuse, -R126 ;  /* 0x0000007a33337223 */ /* 0x080fe2000001087e */
[----:B------:R-:W-:Y:S01]  /*4e70*/  FFMA.FTZ R118, R55, R122, R124 ;  /* 0x0000007a37767223 */ /* 0x000fe2000001007c */
[----:B------:R-:W-:-:S02]  /*4e80*/  HADD2.F32 R55, -RZ, R123.H1_H1 ;  /* 0x3000007bff377230 */ /* 0x000fc40000004100 */
[----:B------:R-:W-:Y:S01]  /*4e90*/  HADD2.F32 R123, -RZ, R36.H0_H0 ;  /* 0x20000024ff7b7230 */ /* 0x000fe20000004100 */
[----:B------:R-:W-:Y:S01]  /*4ea0*/  F2FP.F16.F32.PACK_AB R51, R51, R38 ;  /* 0x000000263333723e */ /* 0x000fe200000000ff */
[----:B------:R-:W-:Y:S01]  /*4eb0*/  HADD2.F32 R53, -RZ, R52.H0_H0 ;  /* 0x20000034ff357230 */ /* 0x000fe20000004100 */
        /* <DEDUP_REMOVED lines=9> */
[C---:B------:R-:W-:Y:S01]  /*4f50*/  FMUL.FTZ R123, R48.reuse, R123 ;  /* 0x0000007b307b7220 */ /* 0x040fe20000410000 */
[----:B------:R-:W-:Y:S01]  /*4f60*/  FFMA.FTZ R36, R53, R55, R122 ;  /* 0x0000003735247223 */ /* 0x000fe2000001007a */
[-C--:B------:R-:W-:Y:S01]  /*4f70*/  FFMA.FTZ R53, R48, R113.reuse, -R115 ;  /* 0x0000007130357223 */ /* 0x080fe20000010873 */
[----:B------:R-:W-:Y:S02]  /*4f80*/  HADD2.F32 R48, -RZ, R49.H0_H0 ;  /* 0x20000031ff307230 */ /* 0x000fe40000004100 */
[----:B------:R-:W-:Y:S01]  /*4f90*/  FFMA.FTZ R55, R52, R113, R123 ;  /* 0x0000007134377223 */ /* 0x000fe2000001007b */
[----:B------:R-:W-:Y:S02]  /*4fa0*/  HADD2.F32 R52, -RZ, R34.H0_H0 ;  /* 0x20000022ff347230 */ /* 0x000fe40000004100 */
[----:B------:R-:W-:-:S02]  /*4fb0*/  HADD2.F32 R115, -RZ, R127.H1_H1 ;  /* 0x3000007fff737230 */ /* 0x000fc40000004100 */
[--C-:B------:R-:W-:Y:S01]  /*4fc0*/  HADD2.F32 R34, -RZ, R50.reuse.H0_H0 ;  /* 0x20000032ff227230 */ /* 0x100fe20000004100 */
[----:B------:R-:W-:Y:S01]  /*4fd0*/  F2FP.F16.F32.PACK_AB R38, R55, R36 ;  /* 0x000000243726723e */ /* 0x000fe200000000ff */
[----:B------:R-:W-:Y:S02]  /*4fe0*/  HADD2.F32 R49, -RZ, R49.H1_H1 ;  /* 0x30000031ff317230 */ /* 0x000fe40000004100 */
[-C--:B------:R-:W-:Y:S01]  /*4ff0*/  FMUL.FTZ R123, R48, R115.reuse ;  /* 0x00000073307b7220 */ /* 0x080fe20000410000 */
[----:B------:R-:W-:Y:S02]  /*5000*/  HADD2.F32 R50, -RZ, R50.H1_H1 ;  /* 0x30000032ff327230 */ /* 0x000fe40000004100 */
[----:B------:R-:W-:Y:S01]  /*5010*/  FMUL.FTZ R115, R34, R115 ;  /* 0x0000007322737220 */ /* 0x000fe20000410000 */
[----:B------:R-:W-:Y:S02]  /*5020*/  HADD2.F32 R113, -RZ, R127.H0_H0 ;  /* 0x2000007fff717230 */ /* 0x000fe40000004100 */
[----:B------:R-:W-:Y:S01]  /*5030*/  FMUL.FTZ R125, R49, R52 ;  /* 0x00000034317d7220 */ /* 0x000fe20000410000 */
[----:B------:R-:W-:-:S02]  /*5040*/  IMAD.MOV.U32 R55, RZ, RZ, R35 ;  /* 0x000000ffff377224 */ /* 0x000fc400078e0023 */
[----:B------:R-:W-:Y:S01]  /*5050*/  FMUL.FTZ R52, R50, R52 ;  /* 0x0000003432347220 */ /* 0x000fe20000410000 */
[-C--:B------:R-:W-:Y:S01]  /*5060*/  FFMA.FTZ R115, R48, R113.reuse, R115 ;  /* 0x0000007130737223 */ /* 0x080fe20000010073 */
[----:B------:R-:W-:Y:S02]  /*5070*/  FFMA.FTZ R123, R34, R113, -R123 ;  /* 0x00000071227b7223 */ /* 0x000fe4000001087b */
[-C--:B------:R-:W-:Y:S01]  /*5080*/  FFMA.FTZ R52, R49, R33.reuse, R52 ;  /* 0x0000002131347223 */ /* 0x080fe20000010034 */
[----:B------:R-:W-:Y:S01]  /*5090*/  FFMA.FTZ R50, R50, R33, -R125 ;  /* 0x0000002132327223 */ /* 0x000fe2000001087d */
[----:B------:R-:W-:Y:S02]  /*50a0*/  F2FP.F16.F32.PACK_AB R49, R54, R37 ;  /* 0x000000253631723e */ /* 0x000fe400000000ff */
[----:B------:R-:W-:Y:S01]  /*50b0*/  F2FP.F16.F32.PACK_AB R48, R53, R32 ;  /* 0x000000203530723e */ /* 0x000fe200000000ff */
[----:B------:R-:W-:Y:S01]  /*50c0*/  IMAD.MOV.U32 R53, RZ, RZ, R39 ;  /* 0x000000ffff357224 */ /* 0x000fe200078e0027 */
[----:B------:R-:W-:Y:S01]  /*50d0*/  F2FP.F16.F32.PACK_AB R54, R52, R115 ;  /* 0x000000733436723e */ /* 0x000fe200000000ff */
[----:B------:R-:W-:Y:S01]  /*50e0*/  IMAD.MOV.U32 R52, RZ, RZ, R38 ;  /* 0x000000ffff347224 */ /* 0x000fe200078e0026 */
[----:B------:R-:W-:-:S07]  /*50f0*/  F2FP.F16.F32.PACK_AB R50, R50, R123 ;  /* 0x0000007b3232723e */ /* 0x000fce00000000ff */
.L_x_5671:
[----:B------:R-:W-:Y:S05]  /*5100*/  BSYNC B2 ;  /* 0x0000000000027941 */ /* 0x000fea0003800000 */
.L_x_5670:
        /* <DEDUP_REMOVED lines=12> */
.L_x_5669:
[----:B------:R-:W-:Y:S05]  /*51d0*/  BSYNC B1 ;  /* 0x0000000000017941 */ /* 0x000fea0003800000 */
.L_x_5668:
[----:B-1----:R-:W-:Y:S02]  /*51e0*/  VIADD R33, R22, 0x40 ;  /* 0x0000004016217836 */ /* 0x002fe40000000000 */
[-C--:B--2---:R-:W-:Y:S02]  /*51f0*/  IMAD R32, R73, R102.reuse, RZ ;  /* 0x0000006649207224 */ /* 0x084fe400078e02ff */
[C---:B------:R-:W-:Y:S01]  /*5200*/  IMAD.WIDE.U32 R100, R33.reuse, R102, R100 ;  /* 0x0000006621647225 */ /* 0x040fe200078e0064 */
[----:B------:R-:W-:-:S03]  /*5210*/  ISETP.GE.OR P5, PT, R33, R106, P1 ;  /* 0x0000006a2100720c */ /* 0x000fc60000fa6670 */
[----:B------:R-:W-:-:S10]  /*5220*/  IMAD R103, R33, R103, R32 ;  /* 0x0000006721677224 */ /* 0x000fd400078e0220 */
[----:B------:R-:W-:Y:S05]  /*5230*/  @P5 BRA `(.L_x_5658) ;  /* 0x0000000800605947 */ /* 0x000fea0003800000 */
[----:B------:R-:W2:Y:S01]  /*5240*/  LDL R34, [R1+0x38] ;  /* 0x0000380001227983 */ /* 0x000ea20000100800 */
[----:B------:R-:W-:Y:S01]  /*5250*/  IMAD.IADD R50, R101, 0x1, R103 ;  /* 0x0000000165327824 */ /* 0x000fe200078e0267 */
[----:B------:R-:W-:Y:S01]  /*5260*/  IADD3 R32, P5, P6, R4, R100, R85 ;  /* 0x0000006404207210 */ /* 0x000fe20007ebe055 */
[C---:B------:R-:W-:Y:S01]  /*5270*/  VIADD R35, R22.reuse, 0x40 ;  /* 0x0000004016237836 */ /* 0x040fe20000000000 */
[----:B------:R-:W-:Y:S01]  /*5280*/  SEL R110, R75, R110, !P0 ;  /* 0x0000006e4b6e7207 */ /* 0x000fe20004000000 */
[----:B------:R-:W-:Y:S01]  /*5290*/  VIADD R36, R22, 0x40 ;  /* 0x0000004016247836 */ /* 0x000fe20000000000 */
[----:B------:R-:W-:Y:S01]  /*52a0*/  IADD3.X R33, R61, R50, R87, P5, P6 ;  /* 0x000000323d217210 */ /* 0x000fe20002fec457 */
[----:B------:R-:W-:Y:S01]  /*52b0*/  IMAD.SHL.U32 R35, R35, 0x40, RZ ;  /* 0x0000004023237824 */ /* 0x000fe200078e00ff */
[----:B------:R-:W-:Y:S01]  /*52c0*/  LEA R48, P5, R32, R98, 0x1 ;  /* 0x0000006220307211 */ /* 0x000fe200078a08ff */
[----:B------:R-:W-:Y:S01]  /*52d0*/  IMAD.SHL.U32 R36, R36, 0x40, RZ ;  /* 0x0000004024247824 */ /* 0x000fe200078e00ff */
[----:B------:R-:W-:Y:S02]  /*52e0*/  BSSY B1, `(.L_x_5672) ;  /* 0x0000068000017945 */ /* 0x000fe40003800000 */
[----:B------:R-:W-:-:S02]  /*52f0*/  LEA.HI.X R49, R32, R99, R33, 0x1, P5 ;  /* 0x0000006320317211 */ /* 0x000fc400028f0c21 */
[----:B------:R-:W-:Y:S02]  /*5300*/  SHF.R.S32.HI R33, RZ, 0x1f, R110 ;  /* 0x0000001fff217819 */ /* 0x000fe4000001146e */
[----:B------:R-:W-:Y:S02]  /*5310*/  LOP3.LUT R35, R35, 0x1c0, RZ, 0xc0, !PT ;  /* 0x000001c023237812 */ /* 0x000fe400078ec0ff */
[----:B------:R-:W-:Y:S02]  /*5320*/  LEA.HI R33, R33, R110, RZ, 0x4 ;  /* 0x0000006e21217211 */ /* 0x000fe400078f20ff */
[----:B------:R-:W-:Y:S02]  /*5330*/  LOP3.LUT R36, R36, 0x1c0, RZ, 0xc0, !PT ;  /* 0x000001c024247812 */ /* 0x000fe400078ec0ff */
[----:B------:R-:W-:Y:S02]  /*5340*/  LEA.HI.SX32 R33, R33, R84, 0x1c ;  /* 0x0000005421217211 */ /* 0x000fe400078fe2ff */
[----:B------:R-:W-:-:S03]  /*5350*/  SHF.R.U32.HI R35, RZ, 0x3, R35 ;  /* 0x00000003ff237819 */ /* 0x000fc60000011623 */
[----:B------:R-:W-:-:S05]  /*5360*/  IMAD.SHL.U32 R51, R33, 0x8, RZ ;  /* 0x0000000821337824 */ /* 0x000fca00078e00ff */
[----:B------:R-:W-:-:S04]  /*5370*/  LOP3.LUT R32, R36, 0x38, R51, 0xf8, !PT ;  /* 0x0000003824207812 */ /* 0x000fc800078ef833 */
[----:B------:R-:W-:-:S04]  /*5380*/  LOP3.LUT R32, R32, R35, RZ, 0x3c, !PT ;  /* 0x0000002320207212 */ /* 0x000fc800078e3cff */
[----:B--2---:R-:W-:Y:S01]  /*5390*/  IADD3 R33, R34, R32, RZ ;  /* 0x0000002022217210 */ /* 0x004fe20007ffe0ff */
[----:B------:R-:W-:-:S04]  /*53a0*/  IMAD R32, R18, 0x1800, R88 ;  /* 0x0000180012207824 */ /* 0x000fc800078e0258 */
        /* <DEDUP_REMOVED lines=23> */
[-C--:B------:R-:W-:Y:S01]  /*5520*/  FMUL.FTZ R102, R39, R54.reuse ;  /* 0x0000003627667220 */ /* 0x080fe20000410000 */
[----:B------:R-:W-:Y:S02]  /*5530*/  HADD2.F32 R35, -RZ, R33.H0_H0 ;  /* 0x20000021ff237230 */ /* 0x000fe40000004100 */
        /* <DEDUP_REMOVED lines=9> */
[--C-:B------:R-:W-:Y:S02]  /*55d0*/  HADD2.F32 R54, -RZ, R120.reuse.H0_H0 ;  /* 0x20000078ff367230 */ /* 0x100fe40000004100 */
[----:B------:R-:W-:Y:S01]  /*55e0*/  FFMA.FTZ R46, R46, R53, R55 ;  /* 0x000000352e2e7223 */ /* 0x000fe20000010037 */
[----:B------:R-:W-:Y:S02]  /*55f0*/  HADD2.F32 R120, -RZ, R120.H1_H1 ;  /* 0x30000078ff787230 */ /* 0x000fe40000004100 */
[----:B------:R-:W-:Y:S01]  /*5600*/  HADD2.F32 R53, -RZ, R47.H0_H0 ;  /* 0x2000002fff357230 */ /* 0x000fe20000004100 */
[----:B------:R-:W-:Y:S01]  /*5610*/  F2FP.F16.F32.PACK_AB R33, R36, R33 ;  /* 0x000000212421723e */ /* 0x000fe200000000ff */
[----:B------:R-:W-:-:S02]  /*5620*/  HADD2.F32 R39, -RZ, R37.H0_H0 ;  /* 0x20000025ff277230 */ /* 0x000fc40000004100 */
[----:B------:R-:W-:Y:S02]  /*5630*/  HADD2.F32 R47, -RZ, R47.H1_H1 ;  /* 0x3000002fff2f7230 */ /* 0x000fe40000004100 */
[-C--:B------:R-:W-:Y:S01]  /*5640*/  FMUL.FTZ R102, R53, R120.reuse ;  /* 0x0000007835667220 */ /* 0x080fe20000410000 */
[----:B------:R-:W-:Y:S02]  /*5650*/  HADD2.F32 R55, -RZ, R104.H0_H0 ;  /* 0x20000068ff377230 */ /* 0x000fe40000004100 */
[C---:B------:R-:W-:Y:S01]  /*5660*/  FMUL.FTZ R120, R39.reuse, R120 ;  /* 0x0000007827787220 */ /* 0x040fe20000410000 */
[----:B------:R-:W-:Y:S02]  /*5670*/  HADD2.F32 R52, -RZ, R37.H1_H1 ;  /* 0x30000025ff347230 */ /* 0x000fe40000004100 */
[-C--:B------:R-:W-:Y:S01]  /*5680*/  FFMA.FTZ R37, R39, R54.reuse, -R102 ;  /* 0x0000003627257223 */ /* 0x080fe20000010866 */
[----:B------:R-:W-:Y:S02]  /*5690*/  HADD2.F32 R45, -RZ, R45.H0_H0 ;  /* 0x2000002dff2d7230 */ /* 0x000fe40000004100 */
[-C--:B------:R-:W-:Y:S01]  /*56a0*/  FMUL.FTZ R103, R47, R55.reuse ;  /* 0x000000372f677220 */ /* 0x080fe20000410000 */
[----:B------:R-:W-:Y:S01]  /*56b0*/  FFMA.FTZ R39, R53, R54, R120 ;  /* 0x0000003635277223 */ /* 0x000fe20000010078 */
[----:B------:R-:W-:Y:S01]  /*56c0*/  FMUL.FTZ R104, R52, R55 ;  /* 0x0000003734687220 */ /* 0x000fe20000410000 */
[----:B------:R-:W-:-:S02]  /*56d0*/  HADD2.F32 R55, -RZ, R44.H0_H0 ;  /* 0x2000002cff377230 */ /* 0x000fc40000004100 */
[-C--:B------:R-:W-:Y:S01]  /*56e0*/  FFMA.FTZ R52, R52, R45.reuse, -R103 ;  /* 0x0000002d34347223 */ /* 0x080fe20000010867 */
[----:B------:R-:W-:Y:S02]  /*56f0*/  HADD2.F32 R53, -RZ, R119.H1_H1 ;  /* 0x30000077ff357230 */ /* 0x000fe40000004100 */
[----:B------:R-:W-:Y:S01]  /*5700*/  FFMA.FTZ R54, R47, R45, R104 ;  /* 0x0000002d2f367223 */ /* 0x000fe20000010068 */
[--C-:B------:R-:W-:Y:S02]  /*5710*/  HADD2.F32 R45, -RZ, R43.reuse.H0_H0 ;  /* 0x2000002bff2d7230 */ /* 0x100fe40000004100 */
[--C-:B------:R-:W-:Y:S01]  /*5720*/  HADD2.F32 R44, -RZ, R32.reuse.H0_H0 ;  /* 0x20000020ff2c7230 */ /* 0x100fe20000004100 */
[----:B------:R-:W-:Y:S01]  /*5730*/  F2FP.F16.F32.PACK_AB R52, R52, R37 ;  /* 0x000000253434723e */ /* 0x000fe200000000ff */
[----:B------:R-:W-:Y:S02]  /*5740*/  HADD2.F32 R43, -RZ, R43.H1_H1 ;  /* 0x3000002bff2b7230 */ /* 0x000fe40000004100 */
[----:B------:R-:W-:Y:S01]  /*5750*/  FMUL.FTZ R103, R45, R53 ;  /* 0x000000352d677220 */ /* 0x000fe20000410000 */
[----:B------:R-:W-:-:S02]  /*5760*/  HADD2.F32 R32, -RZ, R32.H1_H1 ;  /* 0x30000020ff207230 */ /* 0x000fc40000004100 */
[----:B------:R-:W-:Y:S01]  /*5770*/  FMUL.FTZ R102, R44, R53 ;  /* 0x000000352c667220 */ /* 0x000fe20000410000 */
[----:B------:R-:W-:Y:S02]  /*5780*/  HADD2.F32 R47, -RZ, R117.H1_H1 ;  /* 0x30000075ff2f7230 */ /* 0x000fe40000004100 */
[-C--:B------:R-:W-:Y:S01]  /*5790*/  FMUL.FTZ R53, R43, R55.reuse ;  /* 0x000000372b357220 */ /* 0x080fe20000410000 */
[----:B------:R-:W-:Y:S02]  /*57a0*/  HADD2.F32 R119, -RZ, R119.H0_H0 ;  /* 0x20000077ff777230 */ /* 0x000fe40000004100 */
[----:B------:R-:W-:Y:S01]  /*57b0*/  FMUL.FTZ R104, R32, R55 ;  /* 0x0000003720687220 */ /* 0x000fe20000410000 */
[----:B------:R-:W-:Y:S02]  /*57c0*/  HADD2.F32 R117, -RZ, R117.H0_H0 ;  /* 0x20000075ff757230 */ /* 0x000fe40000004100 */
[-C--:B------:R-:W-:Y:S01]  /*57d0*/  FFMA.FTZ R103, R44, R47.reuse, -R103 ;  /* 0x0000002f2c677223 */ /* 0x080fe20000010867 */
[----:B------:R-:W-:Y:S01]  /*57e0*/  FFMA.FTZ R102, R45, R47, R102 ;  /* 0x0000002f2d667223 */ /* 0x000fe20000010066 */
[-C--:B------:R-:W-:Y:S01]  /*57f0*/  FFMA.FTZ R44, R32, R40.reuse, -R53 ;  /* 0x00000028202c7223 */ /* 0x080fe20000010835 */
[----:B------:R-:W-:Y:S01]  /*5800*/  FFMA.FTZ R45, R43, R40, R104 ;  /* 0x000000282b2d7223 */ /* 0x000fe20000010068 */
[----:B------:R-:W-:Y:S01]  /*5810*/  HADD2.F32 R40, -RZ, R38.H0_H0 ;  /* 0x20000026ff287230 */ /* 0x000fe20000004100 */
[----:B------:R-:W-:Y:S01]  /*5820*/  F2FP.F16.F32.PACK_AB R37, R46, R35 ;  /* 0x000000232e25723e */ /* 0x000fe200000000ff */
[----:B------:R-:W-:Y:S01]  /*5830*/  HADD2.F32 R43, -RZ, R42.H0_H0 ;  /* 0x2000002aff2b7230 */ /* 0x000fe20000004100 */
[----:B------:R-:W-:Y:S01]  /*5840*/  F2FP.F16.F32.PACK_AB R39, R54, R39 ;  /* 0x000000273627723e */ /* 0x000fe200000000ff */
[----:B------:R-:W-:-:S02]  /*5850*/  HADD2.F32 R32, -RZ, R34.H0_H0 ;  /* 0x20000022ff207230 */ /* 0x000fc40000004100 */
[-C--:B------:R-:W-:Y:S01]  /*5860*/  FMUL.FTZ R47, R40, R119.reuse ;  /* 0x00000077282f7220 */ /* 0x080fe20000410000 */
[----:B------:R-:W-:Y:S01]  /*5870*/  HADD2.F32 R38, -RZ, R38.H1_H1 ;  /* 0x30000026ff267230 */ /* 0x000fe20000004100 */
[----:B------:R-:W-:Y:S01]  /*5880*/  F2FP.F16.F32.PACK_AB R36, R45, R102 ;  /* 0x000000662d24723e */ /* 0x000fe200000000ff */
[----:B------:R-:W-:Y:S02]  /*5890*/  HADD2.F32 R34, -RZ, R34.H1_H1 ;  /* 0x30000022ff227230 */ /* 0x000fe40000004100 */
[----:B------:R-:W-:Y:S01]  /*58a0*/  FMUL.FTZ R119, R32, R119 ;  /* 0x0000007720777220 */ /* 0x000fe20000410000 */
[----:B------:R-:W-:Y:S02]  /*58b0*/  HADD2.F32 R41, -RZ, R41.H0_H0 ;  /* 0x20000029ff297230 */ /* 0x000fe40000004100 */
[----:B------:R-:W-:Y:S01]  /*58c0*/  FMUL.FTZ R53, R38, R43 ;  /* 0x0000002b26357220 */ /* 0x000fe20000410000 */
[----:B------:R-:W-:Y:S01]  /*58d0*/  FFMA.FTZ R47, R32, R117, -R47 ;  /* 0x00000075202f7223 */ /* 0x000fe2000001082f */
[----:B------:R-:W-:Y:S01]  /*58e0*/  FMUL.FTZ R43, R34, R43 ;  /* 0x0000002b222b7220 */ /* 0x000fe20000410000 */
[----:B------:R-:W-:Y:S01]  /*58f0*/  FFMA.FTZ R119, R40, R117, R119 ;  /* 0x0000007528777223 */ /* 0x000fe20000010077 */
[----:B------:R-:W-:Y:S01]  /*5900*/  FFMA.FTZ R34, R34, R41, -R53 ;  /* 0x0000002922227223 */ /* 0x000fe20000010835 */
[----:B------:R-:W-:Y:S01]  /*5910*/  F2FP.F16.F32.PACK_AB R32, R44, R103 ;  /* 0x000000672c20723e */ /* 0x000fe200000000ff */
[----:B------:R-:W-:Y:S01]  /*5920*/  FFMA.FTZ R38, R38, R41, R43 ;  /* 0x0000002926267223 */ /* 0x000fe2000001002b */
[----:B------:R-:W-:-:S02]  /*5930*/  IMAD.MOV.U32 R35, RZ, RZ, R52 ;  /* 0x000000ffff237224 */ /* 0x000fc400078e0034 */
[----:B------:R-:W-:Y:S02]  /*5940*/  F2FP.F16.F32.PACK_AB R34, R34, R47 ;  /* 0x0000002f2222723e */ /* 0x000fe400000000ff */
[----:B------:R-:W-:-:S07]  /*5950*/  F2FP.F16.F32.PACK_AB R38, R38, R119 ;  /* 0x000000772626723e */ /* 0x000fce00000000ff */
.L_x_5673:
[----:B------:R-:W-:Y:S05]  /*5960*/  BSYNC B1 ;  /* 0x0000000000017941 */ /* 0x000fea0003800000 */
.L_x_5672:
        /* <DEDUP_REMOVED lines=10> */
.L_x_5641:
[----:B------:R-:W-:-:S06]  /*5a10*/  UISETP.NE.AND UP0, UPT, UR37, 0x3, UPT ;  /* 0x000000032500788c */ /* 0x000fcc000bf05270 */
[----:B------:R-:W-:-:S13]  /*5a20*/  PLOP3.LUT P3, PT, PT, PT, UP0, 0x80, 0x0 ;  /* 0x000000000000781c */ /* 0x000fda0003f6f008 */
[----:B------:R-:W-:Y:S05]  /*5a30*/  @!P3 BRA `(.L_x_5674) ;  /* 0x000000000004b947 */ /* 0x000fea0003800000 */
[----:B------:R-:W-:Y:S01]  /*5a40*/  BPT.TRAP 0x1 ;  /* 0x000000040000795c */ /* 0x000fe20000300000 */
.L_x_5674:
[----:B------:R-:W-:Y:S01]  /*5a50*/  IMAD R96, R18, 0x8, R19 ;  /* 0x0000000812607824 */ /* 0x000fe200078e0213 */
[----:B------:R-:W-:Y:S01]  /*5a60*/  SHF.L.U32 R107, R202, 0x1f, RZ ;  /* 0x0000001fca6b7819 */ /* 0x000fe200000006ff */
[----:B------:R-:W-:Y:S01]  /*5a70*/  IMAD R106, R27, -0x60, R24 ;  /* 0xffffffa01b6a7824 */ /* 0x000fe200078e0218 */
[----:B------:R-:W-:Y:S02]  /*5a80*/  BSSY B1, `(.L_x_5675) ;  /* 0x0000004000017945 */ /* 0x000fe40003800000 */
[----:B------:R-:W0:Y:S02]  /*5a90*/  SYNCS.PHASECHK.TRANS64.TRYWAIT P4, [R96+URZ+0x32490], R107 ;  /* 0x0324906b600075a7 */ /* 0x000e24000808017f */
[----:B------:R-:W-:Y:S01]  /*5aa0*/  VIMNMX R106, R106, 0x60, PT ;  /* 0x000000606a6a7848 */ /* 0x000fe20003fe0100 */
[----:B0-----:R-:W-:Y:S06]  /*5ab0*/  @!P4 BRA `(.L_x_5676) ;  /* 0x000001c0008cc947 */ /* 0x001fec0003800000 */
.L_x_5964:
[----:B------:R-:W-:Y:S05]  /*5ac0*/  BSYNC B1 ;  /* 0x0000000000017941 */ /* 0x000fea0003800000 */
.L_x_5675:
[CC--:B------:R-:W-:Y:S01]  /*5ad0*/  ISETP.GE.AND P5, PT, R22.reuse, R106.reuse, PT ;  /* 0x0000006a1600720c */ /* 0x0c0fe20003fa6270 */
[----:B------:R-:W-:Y:S01]  /*5ae0*/  VIADD R32, R22, 0x40 ;  /* 0x0000004016207836 */ /* 0x000fe20000000000 */
[----:B------:R-:W-:Y:S04]  /*5af0*/  BSSY B1, `(.L_x_5677) ;  /* 0x0000007000017945 */ /* 0x000fe80003800000 */
[----:B------:R-:W-:-:S07]  /*5b00*/  ISETP.GE.AND P4, PT, R32, R106, PT ;  /* 0x0000006a2000720c */ /* 0x000fce0003f86270 */
[----:B------:R-:W-:Y:S06]  /*5b10*/  @P5 BRA `(.L_x_5678) ;  /* 0x0000000000105947 */ /* 0x000fec0003800000 */
[----:B------:R-:W1:Y:S04]  /*5b20*/  @!P1 LDS.128 R32, [R104] ;  /* 0x0000000068209984 */ /* 0x000e680000000c00 */
[----:B------:R-:W2:Y:S04]  /*5b30*/  @!P2 LDS.128 R36, [R103] ;  /* 0x000000006724a984 */ /* 0x000ea80000000c00 */
[----:B-1----:R1:W-:Y:S04]  /*5b40*/  @!P1 STG.E.128 desc[UR40][R42.64], R32 ;  /* 0x000000202a009986 */ /* 0x0023e8000c101d28 */
[----:B--2---:R1:W-:Y:S02]  /*5b50*/  @!P2 STG.E.128 desc[UR40][R42.64+0x40], R36 ;  /* 0x000040242a00a986 */ /* 0x0043e4000c101d28 */
.L_x_5678:
[----:B------:R-:W-:Y:S05]  /*5b60*/  BSYNC B1 ;  /* 0x0000000000017941 */ /* 0x000fea0003800000 */
.L_x_5677:
[----:B------:R-:W-:Y:S05]  /*5b70*/  @P4 BRA `(.L_x_5658) ;  /* 0x0000000000104947 */ /* 0x000fea0003800000 */
[----:B-1----:R-:W1:Y:S04]  /*5b80*/  @!P1 LDS.128 R32, [R104+0x2000] ;  /* 0x0020000068209984 */ /* 0x002e680000000c00 */
[----:B------:R-:W2:Y:S04]  /*5b90*/  @!P2 LDS.128 R36, [R103+0x2000] ;  /* 0x002000006724a984 */ /* 0x000ea80000000c00 */
[----:B-1----:R1:W-:Y:S04]  /*5ba0*/  @!P1 STG.E.128 desc[UR40][R40.64], R32 ;  /* 0x0000002028009986 */ /* 0x0023e8000c101d28 */
[----:B--2---:R1:W-:Y:S02]  /*5bb0*/  @!P2 STG.E.128 desc[UR40][R40.64+0x40], R36 ;  /* 0x000040242800a986 */ /* 0x0043e4000c101d28 */
.L_x_5658:
[----:B------:R-:W-:Y:S05]  /*5bc0*/  BSYNC B0 ;  /* 0x0000000000007941 */ /* 0x000fea0003800000 */
.L_x_5640:
        /* <DEDUP_REMOVED lines=17> */
.L_x_5680:
[----:B------:R-:W-:Y:S05]  /*5ce0*/  BSYNC B0 ;  /* 0x0000000000007941 */ /* 0x000fea0003800000 */
.L_x_5679:
[----:B------:R-:W2:Y:S01]  /*5cf0*/  SYNCS.PHASECHK.TRANS64.TRYWAIT P3, [R96+URZ+0x324b0], R107 ;  /* 0x0324b06b600075a7 */ /* 0x000ea2000806017f */
[----:B------:R-:W-:Y:S01]  /*5d00*/  ULDC UR38, c[0x0][0x320] ;  /* 0x0000c80000267ab9 */ /* 0x000fe20000000800 */
[----:B------:R-:W-:Y:S01]  /*5d10*/  ULDC.64 UR46, c[0x0][0x328] ;  /* 0x0000ca00002e7ab9 */ /* 0x000fe20000000a00 */
[----:B------:R-:W-:Y:S01]  /*5d20*/  ULDC.64 UR44, c[0x0][0x318] ;  /* 0x0000c600002c7ab9 */ /* 0x000fe20000000a00 */
[----:B------:R-:W-:Y:S01]  /*5d30*/  BSSY B0, `(.L_x_5681) ;  /* 0x0000003000007945 */ /* 0x000fe20003800000 */
[----:B-1----:R-:W-:-:S03]  /*5d40*/  IMAD R32, R18, 0x6000, R90 ;  /* 0x0000600012207824 */ /* 0x002fc600078e025a */
[----:B--2---:R-:W-:Y:S05]  /*5d50*/  @!P3 BRA `(.L_x_5682) ;  /* 0x000001bc00f8b947 */ /* 0x004fea0003800000 */
.L_x_5965:
[----:B------:R-:W-:Y:S05]  /*5d60*/  BSYNC B0 ;  /* 0x0000000000007941 */ /* 0x000fea0003800000 */
.L_x_5681:
        /* <DEDUP_REMOVED lines=39> */
.L_x_5684:
[----:B------:R-:W-:Y:S05]  /*5fe0*/  BSYNC B0 ;  /* 0x0000000000007941 */ /* 0x000fea0003800000 */
.L_x_5683:
[----:B--2---:R-:W-:Y:S01]  /*5ff0*/  VIADD R32, R22, 0x40 ;  /* 0x0000004016207836 */ /* 0x004fe20000000000 */
[----:B------:R-:W-:Y:S04]  /*6000*/  BSSY B0, `(.L_x_5685) ;  /* 0x0000025000007945 */ /* 0x000fe80003800000 */
[----:B------:R-:W-:-:S13]  /*6010*/  ISETP.GE.AND P3, PT, R32, R106, PT ;  /* 0x0000006a2000720c */ /* 0x000fda0003f66270 */
[----:B------:R-:W-:Y:S05]  /*6020*/  @P3 BRA `(.L_x_5686) ;  /* 0x0000000000883947 */ /* 0x000fea0003800000 */
[----:B------:R-:W-:Y:S01]  /*6030*/  IADD3 R35, P3, R36, 0x40, RZ ;  /* 0x0000004024237810 */ /* 0x000fe20007f7e0ff */
[----:B------:R-:W-:Y:S02]  /*6040*/  IMAD.MOV.U32 R32, RZ, RZ, R6 ;  /* 0x000000ffff207224 */ /* 0x000fe400078e0006 */
[----:B------:R-:W-:Y:S02]  /*6050*/  IMAD.MOV.U32 R33, RZ, RZ, R93 ;  /* 0x000000ffff217224 */ /* 0x000fe400078e005d */
[----:B------:R-:W-:Y:S02]  /*6060*/  IMAD.X R36, RZ, RZ, R37, P3 ;  /* 0x000000ffff247224 */ /* 0x000fe400018e0625 */
[----:B------:R-:W-:-:S04]  /*6070*/  IMAD.WIDE.U32 R32, R35, UR46, R32 ;  /* 0x0000002e23207c25 */ /* 0x000fc8000f8e0020 */
[----:B------:R-:W-:-:S04]  /*6080*/  IMAD R36, R36, UR46, RZ ;  /* 0x0000002e24247c24 */ /* 0x000fc8000f8e02ff */
[----:B------:R-:W-:Y:S01]  /*6090*/  IMAD R35, R35, UR47, R36 ;  /* 0x0000002f23237c24 */ /* 0x000fe2000f8e0224 */
[----:B------:R-:W-:-:S04]  /*60a0*/  LEA R36, P3, R32, UR44, 0x1 ;  /* 0x0000002c20247c11 */ /* 0x000fc8000f8608ff */
[----:B------:R-:W-:-:S04]  /*60b0*/  IADD3 R33, R33, R35, RZ ;  /* 0x0000002321217210 */ /* 0x000fc80007ffe0ff */
        /* <DEDUP_REMOVED lines=25> */
.L_x_5686:
[----:B------:R-:W-:Y:S05]  /*6250*/  BSYNC B0 ;  /* 0x0000000000007941 */ /* 0x000fea0003800000 */
.L_x_5685:
[----:B------:R-:W-:Y:S01]  /*6260*/  @!PT LDS RZ, [RZ] ;  /* 0x00000000fffff984 */ /* 0x000fe20000000800 */
[----:B------:R-:W-:Y:S01]  /*6270*/  @!PT LDS RZ, [RZ] ;  /* 0x00000000fffff984 */ /* 0x000fe20000000800 */
[----:B------:R-:W-:Y:S01]  /*6280*/  @!PT LDS RZ, [RZ] ;  /* 0x00000000fffff984 */ /* 0x000fe20000000800 */
[----:B------:R-:W-:Y:S01]  /*6290*/  @!PT LDS RZ, [RZ] ;  /* 0x00000000fffff984 */ /* 0x000fe20000000800 */
[----:B------:R3:W-:Y:S06]  /*62a0*/  MEMBAR.ALL.CTA ;  /* 0x0000000000007992 */ /* 0x0007ec0000008000 */
[----:B---3--:R-:W3:Y:S02]  /*62b0*/  FENCE.VIEW.ASYNC.S ;  /* 0x00000000000073c6 */ /* 0x008ee40000000000 */
[----:B---3--:R3:W-:Y:S01]  /*62c0*/  BAR.SYNC.DEFER_BLOCKING R74, 0x80 ;  /* 0x0002004a0000751d */ /* 0x0087e20000010000 */
[----:B------:R-:W-:Y:S01]  /*62d0*/  ISETP.NE.AND P5, PT, R97, RZ, PT ;  /* 0x000000ff6100720c */ /* 0x000fe20003fa5270 */
[----:B------:R-:W-:-:S02]  /*62e0*/  VIADD R18, R18, 0x1 ;  /* 0x0000000112127836 */ /* 0x000fc40000000000 */
[----:B01----:R-:W-:-:S03]  /*62f0*/  @!P4 VIADD R96, R96, 0x324c0 ;  /* 0x000324c06060c836 */ /* 0x003fc60000000000 */
[C---:B------:R-:W-:Y:S02]  /*6300*/  ISETP.NE.AND P3, PT, R18.reuse, 0x2, PT ;  /* 0x000000021200780c */ /* 0x040fe40003f65270 */
[----:B------:R-:W-:Y:S02]  /*6310*/  @!P4 PRMT R96, RZ, 0x654, R96 ;  /* 0x00000654ff60c816 */ /* 0x000fe40000000060 */
[----:B--2---:R-:W-:Y:S02]  /*6320*/  SEL R33, RZ, 0x1, P3 ;  /* 0x00000001ff217807 */ /* 0x004fe40001800000 */
        /* <DEDUP_REMOVED lines=9> */
.L_x_5635:
[----:B------:R-:W2:Y:S01]  /*63c0*/  LDL R3, [R1+0x1c] ;  /* 0x00001c0001037983 */ /* 0x000ea20000100800 */
[----:B------:R-:W0:Y:S01]  /*63d0*/  LDC R0, c[0x0][0x448] ;  /* 0x00011200ff007b82 */ /* 0x000e220000000800 */
[----:B------:R-:W-:Y:S01]  /*63e0*/  IMAD.MOV.U32 R215, RZ, RZ, RZ ;  /* 0x000000ffffd77224 */ /* 0x000fe200078e00ff */
[----:B0-----:R-:W-:-:S13]  /*63f0*/  ISETP.NE.AND P1, PT, R0, 0x1, PT ;  /* 0x000000010000780c */ /* 0x001fda0003f25270 */
[----:B------:R-:W0:Y:S08]  /*6400*/  @P1 LDC R0, c[0x0][0x44c] ;  /* 0x00011300ff001b82 */ /* 0x000e300000000800 */
[----:B------:R-:W1:Y:S01]  /*6410*/  @P1 LDC R5, c[0x0][0x450] ;  /* 0x00011400ff051b82 */ /* 0x000e620000000800 */
[----:B--2---:R-:W-:-:S04]  /*6420*/  VIADD R3, R3, 0x7f ;  /* 0x0000007f03037836 */ /* 0x004fc80000000000 */
        /* <DEDUP_REMOVED lines=12> */
.L_x_5688:
[----:B------:R-:W-:Y:S04]  /*64f0*/  BSSY B0, `(.L_x_5689) ;  /* 0x0000020000007945 */ /* 0x000fe80003800000 */
[----:B------:R-:W-:Y:S05]  /*6500*/  @!P1 BRA `(.L_x_5690) ;  /* 0x0000000000789947 */ /* 0x000fea0003800000 */
[----:B------:R-:W2:Y:S01]  /*6510*/  LDL R0, [R1+0x4c] ;  /* 0x00004c0001007983 */ /* 0x000ea20000100800 */
[----:B------:R-:W-:Y:S01]  /*6520*/  ULDC UR4, c[0x0][0xae8] ;  /* 0x0002ba0000047ab9 */ /* 0x000fe20000000800 */
[----:B--2---:R-:W-:-:S04]  /*6530*/  ISETP.NE.AND P0, PT, R0, RZ, PT ;  /* 0x000000ff0000720c */ /* 0x004fc80003f05270 */
        /* <DEDUP_REMOVED lines=27> */
.L_x_5690:
[----:B------:R-:W-:Y:S05]  /*66f0*/  BSYNC B0 ;  /* 0x0000000000007941 */ /* 0x000fea0003800000 */
.L_x_5689:
[----:B------:R-:W2:Y:S01]  /*6700*/  LDL R0, [R1+0x64] ;  /* 0x0000640001007983 */ /* 0x000ea20000100800 */
[----:B------:R-:W-:Y:S01]  /*6710*/  PLOP3.LUT P0, PT, PT, PT, PT, 0x80, 0x0 ;  /* 0x000000000000781c */ /* 0x000fe20003f0f070 */
[----:B------:R-:W-:Y:S01]  /*6720*/  IMAD.MOV.U32 R3, RZ, RZ, RZ ;  /* 0x000000ffff037224 */ /* 0x000fe200078e00ff */
[----:B------:R-:W-:Y:S01]  /*6730*/  CS2R R150, SRZ ;  /* 0x0000000000967805 */ /* 0x000fe2000001ff00 */
[----:B------:R-:W-:Y:S01]  /*6740*/  IMAD.MOV.U32 R154, RZ, RZ, RZ ;  /* 0x000000ffff9a7224 */ /* 0x000fe200078e00ff */
        /* <DEDUP_REMOVED lines=26> */
[----:B---3--:R-:W-:Y:S02]  /*68f0*/  CS2R R96, SRZ ;  /* 0x0000000000607805 */ /* 0x008fe4000001ff00 */
        /* <DEDUP_REMOVED lines=36> */
[----:B--2---:R-:W-:-:S05]  /*6b40*/  IMAD R0, R0, R215, RZ ;  /* 0x000000d700007224 */ /* 0x004fca00078e02ff */
[----:B------:R0:W-:Y:S01]  /*6b50*/  STL [R1+0x30], R0 ;  /* 0x0000300001007387 */ /* 0x0001e20000100800 */
[----:B------:R-:W-:-:S04]  /*6b60*/  VIADDMNMX R215, R0, R215, R10, PT ;  /* 0x000000d700d77246 */ /* 0x000fc8000380010a */
[----:B------:R-:W-:-:S13]  /*6b70*/  ISETP.GT.AND P1, PT, R215, R0, PT ;  /* 0x00000000d700720c */ /* 0x000fda0003f24270 */
[----:B0-----:R-:W-:Y:S05]  /*6b80*/  @!P1 BRA `(.L_x_5691) ;  /* 0x000000bc008c9947 */ /* 0x001fea0003800000 */
        /* <DEDUP_REMOVED lines=8> */
.L_x_5968:
[----:B-1----:R-:W-:Y:S01]  /*6c10*/  LEA.HI R0, R14, R14, RZ, 0x1 ;  /* 0x0000000e0e007211 */ /* 0x002fe200078f08ff */
[----:B------:R-:W-:Y:S01]  /*6c20*/  VIADD R24, R19, 0x18400 ;  /* 0x0001840013187836 */ /* 0x000fe20000000000 */
[----:B------:R-:W-:Y:S01]  /*6c30*/  BSSY B6, `(.L_x_5693) ;  /* 0x000001d000067945 */ /* 0x000fe20003800000 */
[----:B------:R-:W-:Y:S01]  /*6c40*/  IMAD.MOV.U32 R213, RZ, RZ, 0x40000040 ;  /* 0x40000040ffd57424 */ /* 0x000fe200078e00ff */
[----:B------:R-:W-:Y:S02]  /*6c50*/  LOP3.LUT R3, R0, 0x7fffe, RZ, 0xc0, !PT ;  /* 0x0007fffe00037812 */ /* 0x000fe400078ec0ff */
[----:B------:R-:W-:-:S03]  /*6c60*/  LOP3.LUT P0, RZ, R24, 0x1bf, RZ, 0xc0, !PT ;  /* 0x000001bf18ff7812 */ /* 0x000fc6000780c0ff */
[----:B------:R-:W-:-:S04]  /*6c70*/  IMAD.IADD R3, R14, 0x1, -R3 ;  /* 0x000000010e037824 */ /* 0x000fc800078e0a03 */
[----:B------:R-:W-:-:S05]  /*6c80*/  IMAD R3, R3, 0x2000, R24 ;  /* 0x0000200003037824 */ /* 0x000fca00078e0218 */
[----:B------:R-:W-:Y:S02]  /*6c90*/  SHF.R.U32.HI R0, RZ, 0x4, R3 ;  /* 0x00000004ff007819 */ /* 0x000fe40000011603 */
[----:B------:R-:W-:Y:S02]  /*6ca0*/  IADD3 R3, R3, 0xa000, RZ ;  /* 0x0000a00003037810 */ /* 0x000fe40007ffe0ff */
[----:B------:R-:W-:Y:S02]  /*6cb0*/  LOP3.LUT R0, R0, 0x3fff, RZ, 0xc0, !PT ;  /* 0x00003fff00007812 */ /* 0x000fe400078ec0ff */
[----:B------:R-:W-:Y:S02]  /*6cc0*/  SHF.R.U32.HI R3, RZ, 0x4, R3 ;  /* 0x00000004ff037819 */ /* 0x000fe40000011603 */
[----:B------:R-:W-:Y:S02]  /*6cd0*/  LOP3.LUT R212, R0, 0x10000, RZ, 0xfc, !PT ;  /* 0x0001000000d47812 */ /* 0x000fe400078efcff */
        /* <DEDUP_REMOVED lines=18> */
.L_x_5694:
[----:B------:R-:W-:Y:S05]  /*6e00*/  BSYNC B6 ;  /* 0x0000000000067941 */ /* 0x000fea0003800000 */
.L_x_5693:
[----:B------:R-:W-:Y:S02]  /*6e10*/  ULDC UR4, c[0x0][0x3f4] ;  /* 0x0000fd0000047ab9 */ /* 0x000fe40000000800 */
[----:B------:R-:W-:-:S13]  /*6e20*/  ISETP.LT.AND P0, PT, RZ, UR4, PT ;  /* 0x00000004ff007c0c */ /* 0x000fda000bf01270 */
[----:B------:R-:W-:Y:S05]  /*6e30*/  @P0 BRA `(.L_x_5695) ;  /* 0x0000000000400947 */ /* 0x000fea0003800000 */
[----:B------:R-:W2:Y:S02]  /*6e40*/  LDL R20, [R1+0x60] ;  /* 0x0000600001147983 */ /* 0x000ea40000100800 */
[----:B--2---:R-:W-:-:S04]  /*6e50*/  LEA.HI R0, R20, R20, RZ, 0x1 ;  /* 0x0000001414007211 */ /* 0x004fc800078f08ff */
        /* <DEDUP_REMOVED lines=8> */
.L_x_5698:
[----:B--2---:R2:W3:Y:S02]  /*6ee0*/  SYNCS.PHASECHK.TRANS64.TRYWAIT P0, [R19+URZ+0x32400], R4 ;  /* 0x03240004130075a7 */ /* 0x0044e4000800017f */
[----:B---3--:R-:W-:Y:S05]  /*6ef0*/  @!P0 NANOSLEEP.SYNCS 0x989680 ;  /* 0x009896800000895d */ /* 0x008fea0003900000 */
[----:B------:R-:W3:Y:S02]  /*6f00*/  @!P0 SYNCS.PHASECHK.TRANS64 P0, [R19+URZ+0x32400], R4 ;  /* 0x03240004130085a7 */ /* 0x000ee4000800007f */
[----:B---3--:R-:W-:Y:S05]  /*6f10*/  @!P0 BRA `(.L_x_5698) ;  /* 0xfffffffc00f08947 */ /* 0x008fea000383ffff */
.L_x_5697:
[----:B------:R-:W-:Y:S05]  /*6f20*/  BSYNC B0 ;  /* 0x0000000000007941 */ /* 0x000fea0003800000 */
.L_x_5696:
[----:B------:R-:W-:Y:S05]  /*6f30*/  BRA `(.L_x_5699) ;  /* 0x0000002c00387947 */ /* 0x000fea0003800000 */
.L_x_5695:
        /* <DEDUP_REMOVED lines=17> */
[----:B------:R-:W-:Y:S01]  /*7050*/  IMAD.U32 R4, RZ, RZ, UR4 ;  /* 0x00000004ff047e24 */ /* 0x000fe2000f8e00ff */
[----:B------:R-:W-:Y:S01]  /*7060*/  MOV R12, 0x1 ;  /* 0x00000001000c7802 */ /* 0x000fe20000000f00 */
        /* <DEDUP_REMOVED lines=8> */
[----:B0-----:R-:W-:-:S07]  /*70f0*/  IMAD.MOV.U32 R13, RZ, RZ, RZ ;  /* 0x000000ffff0d7224 */ /* 0x001fce00078e00ff */
[----:B------:R-:W-:-:S07]  /*7100*/  LEPC R20, `(.L_x_5701) ;  /* 0x000000001014794e */ /* 0x000fce0000000000 */
[----:B-1----:R-:W-:Y:S05]  /*7110*/  CALL.ABS.NOINC R14 ;  /* 0x000000000e007343 */ /* 0x002fea0003c00000 */
.L_x_5701:
[----:B------:R-:W-:Y:S05]  /*7120*/  BSYNC B6 ;  /* 0x0000000000067941 */ /* 0x000fea0003800000 */
.L_x_5700:
[----:B------:R-:W2:Y:S01]  /*7130*/  LDL R35, [R1+0x1c] ;  /* 0x00001c0001237983 */ /* 0x000ea20000100800 */
[----:B------:R-:W-:Y:S01]  /*7140*/  LEA.HI R31, R31, R26, RZ, 0x2 ;  /* 0x0000001a1f1f7211 */ /* 0x000fe200078f10ff */
[----:B------:R-:W-:Y:S01]  /*7150*/  ULDC.U8 UR4, c[0x0][0x410] ;  /* 0x0001040000047ab9 */ /* 0x000fe20000000000 */
[----:B------:R-:W-:Y:S01]  /*7160*/  BSSY B0, `(.L_x_5702) ;  /* 0x00002a3000007945 */ /* 0x000fe20003800000 */
[----:B------:R-:W-:Y:S02]  /*7170*/  ISETP.NE.AND P0, PT, RZ, UR4, PT ;  /* 0x00000004ff007c0c */ /* 0x000fe4000bf05270 */
[----:B------:R-:W-:Y:S02]  /*7180*/  SHF.R.S32.HI R3, RZ, 0x1f, R31 ;  /* 0x0000001fff037819 */ /* 0x000fe4000001141f */
[----:B------:R-:W-:Y:S02]  /*7190*/  LOP3.LUT R31, R31, 0xfffffffc, RZ, 0xc0, !PT ;  /* 0xfffffffc1f1f7812 */ /* 0x000fe400078ec0ff */
[----:B------:R-:W-:-:S03]  /*71a0*/  LEA.HI R3, R3, R22, RZ, 0x3 ;  /* 0x0000001603037211 */ /* 0x000fc600078f18ff */
[----:B------:R-:W-:Y:S01]  /*71b0*/  IMAD.IADD R26, R26, 0x1, -R31 ;  /* 0x000000011a1a7824 */ /* 0x000fe200078e0a1f */
[----:B------:R-:W-:-:S05]  /*71c0*/  LOP3.LUT R3, R3, 0xfffffff8, RZ, 0xc0, !PT ;  /* 0xfffffff803037812 */ /* 0x000fca00078ec0ff */
[C---:B------:R-:W-:Y:S02]  /*71d0*/  IMAD.IADD R36, R22.reuse, 0x1, -R3 ;  /* 0x0000000116247824 */ /* 0x040fe400078e0a03 */
[----:B--2---:R-:W-:Y:S01]  /*71e0*/  IMAD.IADD R37, R22, 0x1, R35 ;  /* 0x0000000116257824 */ /* 0x004fe200078e0223 */
        /* <DEDUP_REMOVED lines=36> */
.L_x_5974:
[----:B------:R-:W5:Y:S01]  /*7430*/  LDL R8, [R1+0x18] ;  /* 0x0000180001087983 */ /* 0x000f620000100800 */
[----:B------:R-:W-:Y:S01]  /*7440*/  BSSY B1, `(.L_x_5705) ;  /* 0x000001e000017945 */ /* 0x000fe20003800000 */
[----:B------:R-:W-:Y:S02]  /*7450*/  CS2R R26, SRZ ;  /* 0x00000000001a7805 */ /* 0x000fe4000001ff00 */
[----:B------:R-:W-:Y:S02]  /*7460*/  CS2R R24, SRZ ;  /* 0x0000000000187805 */ /* 0x000fe4000001ff00 */
[----:B------:R-:W-:Y:S02]  /*7470*/  CS2R R28, SRZ ;  /* 0x00000000001c7805 */ /* 0x000fe4000001ff00 */
[----:B------:R-:W-:Y:S01]  /*7480*/  CS2R R20, SRZ ;  /* 0x0000000000147805 */ /* 0x000fe2000001ff00 */
[----:B-----5:R-:W-:-:S05]  /*7490*/  IMAD R38, R8, R38, RZ ;  /* 0x0000002608267224 */ /* 0x020fca00078e02ff */
[----:B------:R-:W-:-:S13]  /*74a0*/  ISETP.GE.AND P0, PT, R37, R38, PT ;  /* 0x000000262500720c */ /* 0x000fda0003f06270 */
        /* <DEDUP_REMOVED lines=8> */
[C---:B------:R-:W-:Y:S02]  /*7530*/  @!P2 IMAD.WIDE R32, R200.reuse, 0x2, R8 ;  /* 0x00000002c820a825 */ /* 0x040fe400078e0208 */
        /* <DEDUP_REMOVED lines=14> */
.L_x_5706:
[----:B------:R-:W-:Y:S05]  /*7620*/  BSYNC B1 ;  /* 0x0000000000017941 */ /* 0x000fea0003800000 */
.L_x_5705:
[----:B----45:R-:W-:Y:S01]  /*7630*/  IMAD.MOV.U32 R5, RZ, RZ, R24 ;  /* 0x000000ffff057224 */ /* 0x030fe200078e0018 */
[----:B0-----:R-:W-:Y:S01]  /*7640*/  MOV R8, R25 ;  /* 0x0000001900087202 */ /* 0x001fe20000000f00 */
[----:B---3--:R-:W-:Y:S01]  /*7650*/  IMAD.MOV.U32 R0, RZ, RZ, R26 ;  /* 0x000000ffff007224 */ /* 0x008fe200078e001a */
[----:B------:R-:W-:Y:S01]  /*7660*/  UMOV UR4, 0xffffffff ;  /* 0xffffffff00047882 */ /* 0x000fe20000000000 */
[----:B--2---:R-:W-:Y:S01]  /*7670*/  IMAD.MOV.U32 R3, RZ, RZ, R27 ;  /* 0x000000ffff037224 */ /* 0x004fe200078e001b */
[----:B------:R-:W-:Y:S01]  /*7680*/  PRMT R43, R5, 0x5410, R8 ;  /* 0x00005410052b7816 */ /* 0x000fe20000000008 */
[----:B------:R-:W-:Y:S02]  /*7690*/  IMAD.MOV.U32 R5, RZ, RZ, R20 ;  /* 0x000000ffff057224 */ /* 0x000fe400078e0014 */
[----:B------:R-:W-:Y:S01]  /*76a0*/  IMAD.MOV.U32 R8, RZ, RZ, R21 ;  /* 0x000000ffff087224 */ /* 0x000fe200078e0015 */
[----:B------:R-:W-:Y:S01]  /*76b0*/  PRMT R42, R0, 0x5410, R3 ;  /* 0x00005410002a7816 */ /* 0x000fe20000000003 */
[----:B------:R-:W-:-:S02]  /*76c0*/  IMAD.MOV.U32 R0, RZ, RZ, R28 ;  /* 0x000000ffff007224 */ /* 0x000fc400078e001c */
[----:B------:R-:W-:Y:S01]  /*76d0*/  IMAD.MOV.U32 R3, RZ, RZ, R29 ;  /* 0x000000ffff037224 */ /* 0x000fe200078e001d */
[----:B------:R-:W-:Y:S02]  /*76e0*/  PRMT R45, R5, 0x5410, R8 ;  /* 0x00005410052d7816 */ /* 0x000fe40000000008 */
[----:B------:R-:W-:Y:S02]  /*76f0*/  CS2R R8, SRZ ;  /* 0x0000000000087805 */ /* 0x000fe4000001ff00 */
[----:B------:R-:W-:Y:S01]  /*7700*/  PRMT R44, R0, 0x5410, R3 ;  /* 0x00005410002c7816 */ /* 0x000fe20000000003 */
[----:B------:R-:W-:Y:S06]  /*7710*/  BRA.DIV UR4, `(.L_x_5707) ;  /* 0x000001aa04307947 */ /* 0x000fec000b800000 */
[----:B------:R0:W2:Y:S04]  /*7720*/  SHFL.IDX PT, R3, R6, 0x1, 0x1c1f ;  /* 0x003c1f0006037f89 */ /* 0x0000a800000e0000 */
[----:B-1----:R-:W1:Y:S04]  /*7730*/  SHFL.IDX PT, R4, R4, 0x1, 0x1c1f ;  /* 0x003c1f0004047f89 */ /* 0x002e6800000e0000 */
[----:B------:R-:W3:Y:S04]  /*7740*/  SHFL.IDX PT, R7, R7, 0x1, 0x1c1f ;  /* 0x003c1f0007077f89 */ /* 0x000ee800000e0000 */
[----:B0-----:R-:W4:Y:S02]  /*7750*/  SHFL.IDX PT, R30, R30, 0x1, 0x1c1f ;  /* 0x003c1f001e1e7f89 */ /* 0x001f2400000e0000 */
.L_x_5980:
[----:B------:R-:W5:Y:S01]  /*7760*/  LDL R5, [R1+0x60] ;  /* 0x0000600001057983 */ /* 0x000f620000100800 */
[----:B------:R-:W-:Y:S01]  /*7770*/  VIADD R37, R37, 0x40 ;  /* 0x0000004025257836 */ /* 0x000fe20000000000 */
[----:B------:R-:W-:Y:S01]  /*7780*/  BSSY B1, `(.L_x_5708) ;  /* 0x0000020000017945 */ /* 0x000fe20003800000 */
[----:B------:R-:W-:Y:S02]  /*7790*/  CS2R R10, SRZ ;  /* 0x00000000000a7805 */ /* 0x000fe4000001ff00 */
[----:B------:R-:W-:Y:S02]  /*77a0*/  CS2R R14, SRZ ;  /* 0x00000000000e7805 */ /* 0x000fe4000001ff00 */
[----:B------:R-:W-:Y:S02]  /*77b0*/  CS2R R12, SRZ ;  /* 0x00000000000c7805 */ /* 0x000fe4000001ff00 */
[----:B------:R-:W-:Y:S02]  /*77c0*/  ISETP.GE.AND P0, PT, R37, R38, PT ;  /* 0x000000262500720c */ /* 0x000fe40003f06270 */
[----:B-----5:R-:W-:-:S04]  /*77d0*/  LEA.HI R0, R5, R5, RZ, 0x1 ;  /* 0x0000000505007211 */ /* 0x020fc800078f08ff */
[----:B------:R-:W-:-:S05]  /*77e0*/  LOP3.LUT R0, R0, 0xfffffffe, RZ, 0xc0, !PT ;  /* 0xfffffffe00007812 */ /* 0x000fca00078ec0ff */
[----:B------:R-:W-:-:S05]  /*77f0*/  IMAD.IADD R0, R5, 0x1, -R0 ;  /* 0x0000000105007824 */ /* 0x000fca00078e0a00 */
[----:B------:R-:W-:Y:S01]  /*7800*/  SHF.L.U32 R34, R0, 0x1f, RZ ;  /* 0x0000001f00227819 */ /* 0x000fe200000006ff */
[----:B------:R-:W-:Y:S06]  /*7810*/  @P0 BRA `(.L_x_5709) ;  /* 0x0000000000580947 */ /* 0x000fec0003800000 */
[----:B------:R-:W-:Y:S01]  /*7820*/  ULDC UR4, c[0x0][0x3f4] ;  /* 0x0000fd0000047ab9 */ /* 0x000fe20000000800 */
[----:B--2---:R-:W-:Y:S01]  /*7830*/  IMAD.MOV.U32 R5, RZ, RZ, R3 ;  /* 0x000000ffff057224 */ /* 0x004fe200078e0003 */
[----:B------:R-:W-:Y:S02]  /*7840*/  ISETP.GE.AND P2, PT, R200, UR4, PT ;  /* 0x00000004c8007c0c */ /* 0x000fe4000bf46270 */
[----:B------:R-:W-:Y:S02]  /*7850*/  CS2R R14, SRZ ;  /* 0x00000000000e7805 */ /* 0x000fe4000001ff00 */
[----:B------:R-:W-:Y:S01]  /*7860*/  ISETP.GE.AND P3, PT, R203, UR4, PT ;  /* 0x00000004cb007c0c */ /* 0x000fe2000bf66270 */
[----:B----4-:R-:W-:Y:S02]  /*7870*/  IMAD.MOV.U32 R10, RZ, RZ, R30 ;  /* 0x000000ffff0a7224 */ /* 0x010fe400078e001e */
[----:B---3--:R-:W-:-:S06]  /*7880*/  IMAD.MOV.U32 R11, RZ, RZ, R7 ;  /* 0x000000ffff0b7224 */ /* 0x008fcc00078e0007 */
[----:B-1----:R-:W-:-:S04]  /*7890*/  @!P2 IMAD.WIDE R32, R200, 0x2, R4 ;  /* 0x00000002c820a825 */ /* 0x002fc800078e0204 */
[C---:B------:R-:W-:Y:S01]  /*78a0*/  @!P3 SHF.L.U64.HI R40, R203.reuse, 0x1, R40 ;  /* 0x00000001cb28b819 */ /* 0x040fe20000010228 */
[----:B------:R-:W-:Y:S01]  /*78b0*/  @!P3 IMAD.SHL.U32 R5, R203, 0x2, RZ ;  /* 0x00000002cb05b824 */ /* 0x000fe200078e00ff */
[----:B------:R-:W-:Y:S02]  /*78c0*/  CS2R R8, SRZ ;  /* 0x0000000000087805 */ /* 0x000fe4000001ff00 */
[----:B------:R-:W-:Y:S01]  /*78d0*/  CS2R R12, SRZ ;  /* 0x00000000000c7805 */ /* 0x000fe2000001ff00 */
[----:B------:R0:W5:Y:S01]  /*78e0*/  @!P2 LD.E.64 R14, desc[UR40][R32.64] ;  /* 0x00000028200ea980 */ /* 0x000162000c101b00 */
[-C--:B------:R-:W-:Y:S02]  /*78f0*/  @!P3 IADD3 R4, P0, R4, R5.reuse, RZ ;  /* 0x000000050404b210 */ /* 0x080fe40007f1e0ff */
[----:B------:R-:W-:Y:S01]  /*7900*/  @!P3 IADD3 R6, P1, R30, R5, RZ ;  /* 0x000000051e06b210 */ /* 0x000fe20007f3e0ff */
[----:B------:R-:W-:Y:S01]  /*7910*/  @!P2 IMAD.WIDE R30, R200, 0x2, R10 ;  /* 0x00000002c81ea825 */ /* 0x000fe200078e020a */
[----:B------:R-:W-:-:S03]  /*7920*/  CS2R R10, SRZ ;  /* 0x00000000000a7805 */ /* 0x000fc6000001ff00 */
[--C-:B------:R-:W-:Y:S01]  /*7930*/  @!P3 IMAD.X R5, R3, 0x1, R40.reuse, P0 ;  /* 0x000000010305b824 */ /* 0x100fe200000e0628 */
[----:B------:R0:W5:Y:S01]  /*7940*/  @!P2 LD.E.64 R8, desc[UR40][R30.64] ;  /* 0x000000281e08a980 */ /* 0x000162000c101b00 */
[----:B------:R-:W-:-:S03]  /*7950*/  @!P3 IMAD.X R7, R7, 0x1, R40, P1 ;  /* 0x000000010707b824 */ /* 0x000fc600008e0628 */
[----:B------:R0:W5:Y:S04]  /*7960*/  @!P3 LD.E.64 R12, desc[UR40][R4.64] ;  /* 0x00000028040cb980 */ /* 0x000168000c101b00 */
[----:B------:R0:W5:Y:S02]  /*7970*/  @!P3 LD.E.64 R10, desc[UR40][R6.64] ;  /* 0x00000028060ab980 */ /* 0x000164000c101b00 */
.L_x_5709:
[----:B------:R-:W-:Y:S05]  /*7980*/  BSYNC B1 ;  /* 0x0000000000017941 */ /* 0x000fea0003800000 */
.L_x_5708:
[----:B0---4-:R-:W4:Y:S01]  /*7990*/  LDL R30, [R1+0x34] ;  /* 0x00003400011e7983 */ /* 0x011f220000100800 */
[----:B------:R-:W0:Y:S01]  /*79a0*/  SYNCS.PHASECHK.TRANS64.TRYWAIT P0, [R19+URZ+0x32400], R34 ;  /* 0x03240022130075a7 */ /* 0x000e22000800017f */
[----:B--2---:R-:W-:Y:S01]  /*79b0*/  IMAD.SHL.U32 R3, R36, 0x40, RZ ;  /* 0x0000004024037824 */ /* 0x004fe200078e00ff */
[----:B------:R-:W-:Y:S01]  /*79c0*/  VIADDMNMX R31, R38, -R35, 0x80, PT ;  /* 0x00000080261f7446 */ /* 0x000fe20003800923 */
[----:B-----5:R-:W-:Y:S01]  /*79d0*/  IMAD.MOV.U32 R5, RZ, RZ, R8 ;  /* 0x000000ffff057224 */ /* 0x020fe200078e0008 */
[----:B------:R-:W-:Y:S01]  /*79e0*/  BSSY B1, `(.L_x_5710) ;  /* 0x0000019000017945 */ /* 0x000fe20003800000 */
[----:B---3--:R-:W-:Y:S01]  /*79f0*/  IMAD.MOV.U32 R7, RZ, RZ, R14 ;  /* 0x000000ffff077224 */ /* 0x008fe200078e000e */
[----:B------:R-:W-:Y:S01]  /*7a00*/  LOP3.LUT R3, R3, 0x1c0, RZ, 0xc0, !PT ;  /* 0x000001c003037812 */ /* 0x000fe200078ec0ff */
[----:B------:R-:W-:Y:S01]  /*7a10*/  IMAD.MOV.U32 R6, RZ, RZ, R11 ;  /* 0x000000ffff067224 */ /* 0x000fe200078e000b */
[----:B------:R-:W-:Y:S01]  /*7a20*/  PRMT R46, R5, 0x7610, R46 ;  /* 0x00007610052e7816 */ /* 0x000fe2000000002e */
[----:B------:R-:W-:Y:S01]  /*7a30*/  IMAD.MOV.U32 R5, RZ, RZ, R10 ;  /* 0x000000ffff057224 */ /* 0x000fe200078e000a */
[----:B-1----:R-:W-:-:S02]  /*7a40*/  LOP3.LUT R4, R3, 0x18, R16, 0xf8, !PT ;  /* 0x0000001803047812 */ /* 0x002fc400078ef810 */
[----:B------:R-:W-:Y:S02]  /*7a50*/  SHF.R.U32.HI R3, RZ, 0x3, R3 ;  /* 0x00000003ff037819 */ /* 0x000fe40000011603 */
[----:B------:R-:W-:Y:S02]  /*7a60*/  PRMT R48, R7, 0x7610, R48 ;  /* 0x0000761007307816 */ /* 0x000fe40000000030 */
[----:B------:R-:W-:Y:S01]  /*7a70*/  LOP3.LUT R3, R4, R3, RZ, 0x3c, !PT ;  /* 0x0000000304037212 */ /* 0x000fe200078e3cff */
[----:B------:R-:W-:Y:S01]  /*7a80*/  IMAD.MOV.U32 R4, RZ, RZ, R9 ;  /* 0x000000ffff047224 */ /* 0x000fe200078e0009 */
[----:B------:R-:W-:Y:S01]  /*7a90*/  PRMT R47, R5, 0x5410, R6 ;  /* 0x00005410052f7816 */ /* 0x000fe20000000006 */
[----:B------:R-:W-:Y:S01]  /*7aa0*/  IMAD.MOV.U32 R5, RZ, RZ, R13 ;  /* 0x000000ffff057224 */ /* 0x000fe200078e000d */
[----:B------:R-:W-:Y:S02]  /*7ab0*/  LOP3.LUT P2, RZ, R36, 0x4, RZ, 0xc0, !PT ;  /* 0x0000000424ff7812 */ /* 0x000fe4000784c0ff */
[----:B------:R-:W-:-:S02]  /*7ac0*/  PRMT R46, R46, 0x5410, R4 ;  /* 0x000054102e2e7816 */ /* 0x000fc40000000004 */
[----:B------:R-:W-:Y:S02]  /*7ad0*/  MOV R4, R12 ;  /* 0x0000000c00047202 */ /* 0x000fe40000000f00 */
[----:B------:R-:W-:Y:S02]  /*7ae0*/  ISETP.GE.AND P1, PT, R22, R31, PT ;  /* 0x0000001f1600720c */ /* 0x000fe40003f26270 */
[----:B------:R-:W-:Y:S01]  /*7af0*/  PRMT R49, R4, 0x7610, R49 ;  /* 0x0000761004317816 */ /* 0x000fe20000000031 */
[----:B----4-:R-:W-:Y:S02]  /*7b00*/  IMAD R30, R30, 0x200, R3 ;  /* 0x000002001e1e7824 */ /* 0x010fe400078e0203 */
[----:B------:R-:W-:Y:S02]  /*7b10*/  IMAD.MOV.U32 R3, RZ, RZ, R15 ;  /* 0x000000ffff037224 */ /* 0x000fe400078e000f */
[----:B------:R-:W-:-:S03]  /*7b20*/  IMAD R30, R30, 0x2, R19 ;  /* 0x000000021e1e7824 */ /* 0x000fc600078e0213 */
[----:B------:R-:W-:Y:S01]  /*7b30*/  PRMT R48, R48, 0x5410, R3 ;  /* 0x0000541030307816 */ /* 0x000fe20000000003 */
[C---:B------:R-:W-:Y:S02]  /*7b40*/  VIADD R4, R30.reuse, 0x18400 ;  /* 0x000184001e047836 */ /* 0x040fe40000000000 */
[----:B------:R-:W-:Y:S01]  /*7b50*/  VIADD R3, R30, 0x18440 ;  /* 0x000184401e037836 */ /* 0x000fe20000000000 */
[----:B0-----:R-:W-:Y:S06]  /*7b60*/  @!P0 BRA `(.L_x_5711) ;  /* 0x000001a400908947 */ /* 0x001fec0003800000 */
.L_x_5981:
[----:B------:R-:W-:Y:S05]  /*7b70*/  BSYNC B1 ;  /* 0x0000000000017941 */ /* 0x000fea0003800000 */
.L_x_5710:
        /* <DEDUP_REMOVED lines=11> */
[----:B0-----:R-:W-:Y:S01]  /*7c30*/  HADD2.F32 R34, -RZ, R42.H0_H0 ;  /* 0x2000002aff227230 */ /* 0x001fe20000004100 */
        /* <DEDUP_REMOVED lines=39> */
.L_x_5715:
[----:B------:R-:W-:Y:S05]  /*7eb0*/  BSYNC B2 ;  /* 0x0000000000027941 */ /* 0x000fea0003800000 */
.L_x_5714:
[----:B------:R-:W-:Y:S05]  /*7ec0*/  @P1 BRA `(.L_x_5713) ;  /* 0x0000000000a81947 */ /* 0x000fea0003800000 */
[----:B-1----:R-:W1:Y:S01]  /*7ed0*/  LDS.128 R4, [R3] ;  /* 0x0000000003047984 */ /* 0x002e620000000c00 */
[----:B------:R-:W-:Y:S01]  /*7ee0*/  SHF.R.U32.HI R27, RZ, 0x10, R21 ;  /* 0x00000010ff1b7819 */ /* 0x000fe20000011615 */
[----:B------:R-:W-:Y:S01]  /*7ef0*/  HADD2.F32 R28, -RZ, R43.H0_H0 ;  /* 0x2000002bff1c7230 */ /* 0x000fe20000004100 */
        /* <DEDUP_REMOVED lines=39> */
.L_x_5713:
[----:B------:R-:W-:Y:S05]  /*8170*/  BSYNC B1 ;  /* 0x0000000000017941 */ /* 0x000fea0003800000 */
.L_x_5712:
[----:B-12---:R-:W-:-:S05]  /*8180*/  VIADD R4, R22, 0x40 ;  /* 0x0000004016047836 */ /* 0x006fca0000000000 */
[----:B------:R-:W-:-:S13]  /*8190*/  ISETP.GE.AND P0, PT, R4, R31, PT ;  /* 0x0000001f0400720c */ /* 0x000fda0003f06270 */
        /* <DEDUP_REMOVED lines=48> */
.L_x_5718:
[----:B------:R-:W-:Y:S05]  /*84a0*/  BSYNC B1 ;  /* 0x0000000000017941 */ /* 0x000fea0003800000 */
.L_x_5717:
[----:B------:R-:W-:Y:S05]  /*84b0*/  @P1 BRA `(.L_x_5716) ;  /* 0x0000001400b41947 */ /* 0x000fea0003800000 */
[----:B-1----:R-:W1:Y:S01]  /*84c0*/  LDS.128 R4, [R3+0x2000] ;  /* 0x0020000003047984 */ /* 0x002e620000000c00 */
[--C-:B------:R-:W-:Y:S01]  /*84d0*/  SHF.R.U64 R27, R12, 0x10, R13.reuse ;  /* 0x000000100c1b7819 */ /* 0x100fe2000000120d */
[----:B------:R-:W-:Y:S01]  /*84e0*/  HADD2.F32 R14, -RZ, R47.H0_H0 ;  /* 0x2000002fff0e7230 */ /* 0x000fe20000004100 */
[----:B------:R-:W-:Y:S01]  /*84f0*/  SHF.R.U32.HI R13, RZ, 0x10, R13 ;  /* 0x00000010ff0d7819 */ /* 0x000fe2000001160d */
[----:B------:R-:W-:Y:S01]  /*8500*/  HADD2.F32 R12, -RZ, R49.H0_H0 ;  /* 0x20000031ff0c7230 */ /* 0x000fe20000004100 */
[--C-:B------:R-:W-:Y:S02]  /*8510*/  SHF.R.U32.HI R15, RZ, 0x10, R11.reuse ;  /* 0x00000010ff0f7819 */ /* 0x100fe4000001160b */
[----:B------:R-:W-:Y:S01]  /*8520*/  SHF.R.U64 R25, R10, 0x10, R11 ;  /* 0x000000100a197819 */ /* 0x000fe2000000120b */
[----:B------:R-:W-:Y:S02]  /*8530*/  HADD2.F32 R13, -RZ, R13.H0_H0 ;  /* 0x2000000dff0d7230 */ /* 0x000fe40000004100 */
[----:B------:R-:W-:-:S02]  /*8540*/  HADD2.F32 R15, -RZ, R15.H0_H0 ;  /* 0x2000000fff0f7230 */ /* 0x000fc40000004100 */
[--C-:B-1----:R-:W-:Y:S02]  /*8550*/  HADD2.F32 R10, -RZ, R7.reuse.H0_H0 ;  /* 0x20000007ff0a7230 */ /* 0x102fe40000004100 */
[----:B------:R-:W-:Y:S02]  /*8560*/  HADD2.F32 R11, -RZ, R7.H1_H1 ;  /* 0x30000007ff0b7230 */ /* 0x000fe40000004100 */
[--C-:B------:R-:W-:Y:S02]  /*8570*/  HADD2.F32 R7, -RZ, R4.reuse.H0_H0 ;  /* 0x20000004ff077230 */ /* 0x100fe40000004100 */
[----:B------:R-:W-:Y:S02]  /*8580*/  HADD2.F32 R4, -RZ, R4.H1_H1 ;  /* 0x30000004ff047230 */ /* 0x000fe40000004100 */
[C---:B------:R-:W-:Y:S01]  /*8590*/  FMUL.FTZ R24, R11.reuse, R13 ;  /* 0x0000000d0b187220 */ /* 0x040fe20000410000 */
[----:B------:R-:W-:Y:S01]  /*85a0*/  FMUL.FTZ R21, R11, R15 ;  /* 0x0000000f0b157220 */ /* 0x000fe20000410000 */
[----:B------:R-:W-:-:S02]  /*85b0*/  HADD2.F32 R8, -RZ, R6.H0_H0 ;  /* 0x20000006ff087230 */ /* 0x000fc40000004100 */
[----:B------:R-:W-:Y:S01]  /*85c0*/  FMUL.FTZ R20, R4, R14 ;  /* 0x0000000e04147220 */ /* 0x000fe20000410000 */
[----:B------:R-:W-:Y:S01]  /*85d0*/  FFMA.FTZ R26, R10, R15, R24 ;  /* 0x0000000f0a1a7223 */ /* 0x000fe20000010018 */
[----:B------:R-:W-:Y:S02]  /*85e0*/  HADD2.F32 R9, -RZ, R6.H1_H1 ;  /* 0x30000006ff097230 */ /* 0x000fe40000004100 */
[-C--:B------:R-:W-:Y:S01]  /*85f0*/  FMUL.FTZ R24, R4, R12.reuse ;  /* 0x0000000c04187220 */ /* 0x080fe20000410000 */
[C---:B------:R-:W-:Y:S01]  /*8600*/  FFMA.FTZ R20, R7.reuse, R12, -R20 ;  /* 0x0000000c07147223 */ /* 0x040fe20000010814 */
[----:B------:R-:W-:Y:S02]  /*8610*/  HADD2.F32 R6, -RZ, R5.H0_H0 ;  /* 0x20000005ff067230 */ /* 0x000fe40000004100 */
[----:B------:R-:W-:Y:S01]  /*8620*/  FFMA.FTZ R21, R10, R13, -R21 ;  /* 0x0000000d0a157223 */ /* 0x000fe20000010815 */
        /* <DEDUP_REMOVED lines=8> */
[C---:B------:R-:W-:Y:S01]  /*86b0*/  FFMA.FTZ R15, R8.reuse, R10, -R15 ;  /* 0x0000000a080f7223 */ /* 0x040fe2000001080f */
[C---:B------:R-:W-:Y:S01]  /*86c0*/  FMUL.FTZ R7, R5.reuse, R11 ;  /* 0x0000000b05077220 */ /* 0x040fe20000410000 */
[----:B------:R-:W-:Y:S01]  /*86d0*/  FMUL.FTZ R14, R5, R4 ;  /* 0x00000004050e7220 */ /* 0x000fe20000410000 */
[----:B------:R-:W-:-:S02]  /*86e0*/  FFMA.FTZ R8, R8, R12, R9 ;  /* 0x0000000c08087223 */ /* 0x000fc40000010009 */
[----:B------:R-:W-:Y:S01]  /*86f0*/  FFMA.FTZ R5, R6, R4, -R7 ;  /* 0x0000000406057223 */ /* 0x000fe20000010807 */
[----:B------:R-:W-:Y:S01]  /*8700*/  F2FP.F16.F32.PACK_AB R7, R26, R21 ;  /* 0x000000151a07723e */ /* 0x000fe200000000ff */
[----:B------:R-:W-:Y:S01]  /*8710*/  FFMA.FTZ R14, R6, R11, R14 ;  /* 0x0000000b060e7223 */ /* 0x000fe2000001000e */
[----:B------:R-:W-:Y:S02]  /*8720*/  F2FP.F16.F32.PACK_AB R4, R13, R20 ;  /* 0x000000140d04723e */ /* 0x000fe400000000ff */
[----:B------:R-:W-:Y:S02]  /*8730*/  F2FP.F16.F32.PACK_AB R6, R8, R15 ;  /* 0x0000000f0806723e */ /* 0x000fe400000000ff */
[----:B------:R-:W-:-:S05]  /*8740*/  F2FP.F16.F32.PACK_AB R5, R14, R5 ;  /* 0x000000050e05723e */ /* 0x000fca00000000ff */
[----:B------:R3:W-:Y:S01]  /*8750*/  STS.128 [R3+0x2000], R4 ;  /* 0x0020000403007388 */ /* 0x0007e20000000c00 */
[----:B------:R-:W-:Y:S05]  /*8760*/  BRA `(.L_x_5716) ;  /* 0x0000001400087947 */ /* 0x000fea0003800000 */
.L_x_5703:
        /* <DEDUP_REMOVED lines=30> */
[----:B------:R-:W2:Y:S01]  /*8950*/  LDL R0, [R1+0x18] ;  /* 0x0000180001007983 */ /* 0x000ea20000100800 */
[----:B------:R-:W1:Y:S03]  /*8960*/  LDC R39, c[0x0][0x3f4] ;  /* 0x0000fd00ff277b82 */ /* 0x000e660000000800 */
[----:B------:R-:W3:Y:S04]  /*8970*/  SHFL.IDX PT, R3, R24, RZ, 0x1c1f ;  /* 0x001c1fff18037589 */ /* 0x000ee800000e0000 */
[----:B------:R-:W-:Y:S04]  /*8980*/  SHFL.IDX PT, R14, R27, RZ, 0x1c1f ;  /* 0x001c1fff1b0e7589 */ /* 0x000fe800000e0000 */
[----:B------:R-:W-:Y:S01]  /*8990*/  SHFL.IDX PT, R4, R25, RZ, 0x1c1f ;  /* 0x001c1fff19047589 */ /* 0x000fe200000e0000 */
[----:B-1----:R-:W-:Y:S01]  /*89a0*/  ISETP.GE.AND P0, PT, R16, R39, PT ;  /* 0x000000271000720c */ /* 0x002fe20003f06270 */
[----:B--2---:R-:W-:-:S02]  /*89b0*/  IMAD R34, R0, R34, RZ ;  /* 0x0000002200227224 */ /* 0x004fc400078e02ff */
[----:B------:R-:W1:Y:S03]  /*89c0*/  SHFL.IDX PT, R0, R26, RZ, 0x1c1f ;  /* 0x001c1fff1a007589 */ /* 0x000e6600000e0000 */
[----:B------:R-:W-:-:S13]  /*89d0*/  ISETP.GE.OR P1, PT, R37, R34, P0 ;  /* 0x000000222500720c */ /* 0x000fda0000726670 */
[C---:B------:R-:W-:Y:S01]  /*89e0*/  @!P1 IMAD.SHL.U32 R5, R16.reuse, 0x2, RZ ;  /* 0x0000000210059824 */ /* 0x040fe200078e00ff */
[----:B------:R-:W-:-:S04]  /*89f0*/  @!P1 SHF.L.U64.HI R21, R16, 0x1, R41 ;  /* 0x0000000110159819 */ /* 0x000fc80000010229 */
[----:B---3--:R-:W-:-:S05]  /*8a00*/  @!P1 IADD3 R6, P2, R3, R5, RZ ;  /* 0x0000000503069210 */ /* 0x008fca0007f5e0ff */
[----:B-1----:R-:W-:-:S05]  /*8a10*/  @!P1 IMAD.X R7, R0, 0x1, R21, P2 ;  /* 0x0000000100079824 */ /* 0x002fca00010e0615 */
[----:B------:R-:W2:Y:S01]  /*8a20*/  @!P1 LD.E.128 R8, desc[UR40][R6.64] ;  /* 0x0000002806089980 */ /* 0x000ea2000c101d00 */
[----:B------:R-:W-:-:S05]  /*8a30*/  @!P1 IADD3 R14, P2, R14, R5, RZ ;  /* 0x000000050e0e9210 */ /* 0x000fca0007f5e0ff */
[----:B------:R-:W-:Y:S02]  /*8a40*/  @!P1 IMAD.X R5, R4, 0x1, R21, P2 ;  /* 0x0000000104059824 */ /* 0x000fe400010e0615 */
[----:B------:R-:W-:-:S06]  /*8a50*/  @!P1 IMAD.MOV.U32 R4, RZ, RZ, R14 ;  /* 0x000000ffff049224 */ /* 0x000fcc00078e000e */
[----:B------:R-:W3:Y:S01]  /*8a60*/  @!P1 LD.E.128 R4, desc[UR40][R4.64] ;  /* 0x0000002804049980 */ /* 0x000ee2000c101d00 */
[----:B------:R-:W-:Y:S02]  /*8a70*/  CS2R R20, SRZ ;  /* 0x0000000000147805 */ /* 0x000fe4000001ff00 */
[----:B------:R-:W-:Y:S02]  /*8a80*/  CS2R R28, SRZ ;  /* 0x00000000001c7805 */ /* 0x000fe4000001ff00 */
[----:B------:R-:W-:Y:S01]  /*8a90*/  CS2R R30, SRZ ;  /* 0x00000000001e7805 */ /* 0x000fe2000001ff00 */
[----:B------:R-:W1:Y:S01]  /*8aa0*/  SHFL.IDX PT, R24, R24, 0x1, 0x1c1f ;  /* 0x003c1f0018187f89 */ /* 0x000e6200000e0000 */
[----:B------:R-:W-:-:S03]  /*8ab0*/  CS2R R32, SRZ ;  /* 0x0000000000207805 */ /* 0x000fc6000001ff00 */
[----:B------:R4:W0:Y:S04]  /*8ac0*/  SHFL.IDX PT, R14, R27, 0x1, 0x1c1f ;  /* 0x003c1f001b0e7f89 */ /* 0x00082800000e0000 */
[----:B------:R-:W0:Y:S01]  /*8ad0*/  SHFL.IDX PT, R25, R25, 0x1, 0x1c1f ;  /* 0x003c1f0019197f89 */ /* 0x000e2200000e0000 */
[----:B--2---:R-:W-:Y:S01]  /*8ae0*/  @!P1 IMAD.MOV.U32 R21, RZ, RZ, R9 ;  /* 0x000000ffff159224 */ /* 0x004fe200078e0009 */
[----:B------:R-:W-:Y:S01]  /*8af0*/  @!P1 MOV R28, R10 ;  /* 0x0000000a001c9202 */ /* 0x000fe20000000f00 */
[----:B------:R-:W-:Y:S02]  /*8b00*/  @!P1 IMAD.MOV.U32 R20, RZ, RZ, R8 ;  /* 0x000000ffff149224 */ /* 0x000fe400078e0008 */
[----:B------:R-:W-:Y:S02]  /*8b10*/  IMAD.MOV.U32 R3, RZ, RZ, R21 ;  /* 0x000000ffff037224 */ /* 0x000fe400078e0015 */
[----:B------:R-:W-:-:S02]  /*8b20*/  IMAD.MOV.U32 R0, RZ, RZ, R20 ;  /* 0x000000ffff007224 */ /* 0x000fc400078e0014 */
[----:B------:R-:W-:Y:S01]  /*8b30*/  @!P1 IMAD.MOV.U32 R29, RZ, RZ, R11 ;  /* 0x000000ffff1d9224 */ /* 0x000fe200078e000b */
[----:B------:R-:W-:Y:S02]  /*8b40*/  PRMT R42, R42, 0x5410, R3 ;  /* 0x000054102a2a7816 */ /* 0x000fe40000000003 */
[----:B------:R4:W2:Y:S01]  /*8b50*/  SHFL.IDX PT, R3, R26, 0x1, 0x1c1f ;  /* 0x003c1f001a037f89 */ /* 0x0008a200000e0000 */
[----:B------:R-:W-:Y:S01]  /*8b60*/  PRMT R53, R53, 0x5410, R0 ;  /* 0x0000541035357816 */ /* 0x000fe20000000000 */
[----:B------:R-:W-:Y:S02]  /*8b70*/  IMAD.MOV.U32 R0, RZ, RZ, R28 ;  /* 0x000000ffff007224 */ /* 0x000fe400078e001c */
        /* <DEDUP_REMOVED lines=8> */
[----:B------:R-:W-:Y:S01]  /*8c00*/  IMAD.MOV.U32 R0, RZ, RZ, R30 ;  /* 0x000000ffff007224 */ /* 0x000fe200078e001e */
[----:B------:R-:W-:Y:S01]  /*8c10*/  PRMT R42, R4, 0x7610, R42 ;  /* 0x00007610042a7816 */ /* 0x000fe2000000002a */
[----:B------:R-:W-:Y:S01]  /*8c20*/  IMAD.MOV.U32 R6, RZ, RZ, R33 ;  /* 0x000000ffff067224 */ /* 0x000fe200078e0021 */
[----:B------:R-:W-:Y:S02]  /*8c30*/  PRMT R53, R5, 0x7610, R53 ;  /* 0x0000761005357816 */ /* 0x000fe40000000035 */
[----:B------:R-:W-:-:S02]  /*8c40*/  CS2R R4, SRZ ;  /* 0x0000000000047805 */ /* 0x000fc4000001ff00 */
[----:B012-4-:R-:W-:-:S07]  /*8c50*/  PRMT R48, R0, 0x5410, R6 ;  /* 0x0000541000307816 */ /* 0x017fce0000000006 */
.L_x_5991:
        /* <DEDUP_REMOVED lines=24> */
.L_x_5721:
[----:B------:R-:W-:Y:S05]  /*8de0*/  BSYNC B1 ;  /* 0x0000000000017941 */ /* 0x000fea0003800000 */
.L_x_5720:
[----:B------:R-:W2:Y:S01]  /*8df0*/  LDL R3, [R1+0x1c] ;  /* 0x00001c0001037983 */ /* 0x000ea20000100800 */
[----:B------:R-:W0:Y:S01]  /*8e00*/  SYNCS.PHASECHK.TRANS64.TRYWAIT P1, [R19+URZ+0x32400], R12 ;  /* 0x0324000c130075a7 */ /* 0x000e22000802017f */
[----:B------:R-:W-:Y:S01]  /*8e10*/  VIADD R15, R22, 0x40 ;  /* 0x00000040160f7836 */ /* 0x000fe20000000000 */
[----:B------:R-:W-:Y:S01]  /*8e20*/  BSSY B1, `(.L_x_5722) ;  /* 0x000000f000017945 */ /* 0x000fe20003800000 */
[----:B-----5:R-:W-:Y:S02]  /*8e30*/  IMAD.MOV.U32 R13, RZ, RZ, R4 ;  /* 0x000000ffff0d7224 */ /* 0x020fe400078e0004 */
[----:B------:R-:W-:Y:S02]  /*8e40*/  IMAD.MOV.U32 R14, RZ, RZ, R5 ;  /* 0x000000ffff0e7224 */ /* 0x000fe400078e0005 */
[----:B------:R-:W-:-:S03]  /*8e50*/  IMAD.IADD R37, R16, 0x1, R39 ;  /* 0x0000000110257824 */ /* 0x000fc600078e0227 */
[----:B------:R-:W-:Y:S01]  /*8e60*/  PRMT R54, R13, 0x5410, R14 ;  /* 0x000054100d367816 */ /* 0x000fe2000000000e */
[----:B------:R-:W-:Y:S01]  /*8e70*/  IMAD.MOV.U32 R14, RZ, RZ, R8 ;  /* 0x000000ffff0e7224 */ /* 0x000fe200078e0008 */
[----:B------:R-:W-:Y:S02]  /*8e80*/  MOV R13, R7 ;  /* 0x00000007000d7202 */ /* 0x000fe40000000f00 */
[----:B--2---:R-:W-:-:S04]  /*8e90*/  VIADDMNMX R3, R34, -R3, 0x80, PT ;  /* 0x0000008022037446 */ /* 0x004fc80003800903 */
[-C--:B------:R-:W-:Y:S02]  /*8ea0*/  ISETP.GE.OR P2, PT, R22, R3.reuse, P0 ;  /* 0x000000031600720c */ /* 0x080fe40000746670 */
[----:B------:R-:W-:Y:S01]  /*8eb0*/  ISETP.GE.OR P0, PT, R15, R3, P0 ;  /* 0x000000030f00720c */ /* 0x000fe20000706670 */
[----:B------:R-:W-:Y:S02]  /*8ec0*/  IMAD.MOV.U32 R3, RZ, RZ, R6 ;  /* 0x000000ffff037224 */ /* 0x000fe400078e0006 */
[----:B------:R-:W-:-:S03]  /*8ed0*/  IMAD.MOV.U32 R15, RZ, RZ, R9 ;  /* 0x000000ffff0f7224 */ /* 0x000fc600078e0009 */
[----:B------:R-:W-:Y:S02]  /*8ee0*/  PRMT R55, R3, 0x5410, R13 ;  /* 0x0000541003377816 */ /* 0x000fe4000000000d */
[----:B------:R-:W-:Y:S01]  /*8ef0*/  PRMT R56, R14, 0x5410, R15 ;  /* 0x000054100e387816 */ /* 0x000fe2000000000f */
[----:B0-----:R-:W-:Y:S06]  /*8f00*/  @!P1 BRA `(.L_x_5723) ;  /* 0x0000019800249947 */ /* 0x001fec0003800000 */
.L_x_5992:
[----:B------:R-:W-:Y:S05]  /*8f10*/  BSYNC B1 ;  /* 0x0000000000017941 */ /* 0x000fea0003800000 */
.L_x_5722:
[----:B------:R-:W-:Y:S01]  /*8f20*/  BSSY B1, `(.L_x_5724) ;  /* 0x0000064000017945 */ /* 0x000fe20003800000 */
[----:B------:R-:W-:Y:S01]  /*8f30*/  IMAD.MOV.U32 R3, RZ, RZ, R10 ;  /* 0x000000ffff037224 */ /* 0x000fe200078e000a */
[----:B------:R-:W-:Y:S01]  /*8f40*/  LOP3.LUT R37, R37, 0x38, RZ, 0xc0, !PT ;  /* 0x0000003825257812 */ /* 0x000fe200078ec0ff */
[----:B------:R-:W-:Y:S01]  /*8f50*/  IMAD.MOV.U32 R34, RZ, RZ, R11 ;  /* 0x000000ffff227224 */ /* 0x000fe200078e000b */
[----:B------:R-:W-:Y:S06]  /*8f60*/  @P2 BRA `(.L_x_5725) ;  /* 0x00000004007c2947 */ /* 0x000fec0003800000 */
[----:B------:R-:W2:Y:S01]  /*8f70*/  LDL R25, [R1+0x34] ;  /* 0x0000340001197983 */ /* 0x000ea20000100800 */
[----:B------:R-:W-:Y:S01]  /*8f80*/  IMAD.SHL.U32 R36, R36, 0x40, RZ ;  /* 0x0000004024247824 */ /* 0x000fe200078e00ff */
[--C-:B------:R-:W-:Y:S01]  /*8f90*/  SHF.R.U64 R50, R30, 0x10, R31.reuse ;  /* 0x000000101e327819 */ /* 0x100fe2000000121f */
[--C-:B------:R-:W-:Y:S01]  /*8fa0*/  HADD2.F32 R41, -RZ, R42.reuse.H0_H0 ;  /* 0x2000002aff297230 */ /* 0x100fe20000004100 */
[----:B------:R-:W-:Y:S01]  /*8fb0*/  SHF.R.U32.HI R38, RZ, 0x10, R31 ;  /* 0x00000010ff267819 */ /* 0x000fe2000001161f */
[----:B------:R-:W-:Y:S01]  /*8fc0*/  HADD2.F32 R39, -RZ, R42.H1_H1 ;  /* 0x3000002aff277230 */ /* 0x000fe20000004100 */
[----:B------:R-:W-:Y:S02]  /*8fd0*/  LOP3.LUT R24, R36, 0x1c0, RZ, 0xc0, !PT ;  /* 0x000001c024187812 */ /* 0x000fe400078ec0ff */
[----:B------:R-:W-:Y:S01]  /*8fe0*/  SHF.R.U64 R52, R20, 0x10, R21 ;  /* 0x0000001014347819 */ /* 0x000fe20000001215 */
[----:B------:R-:W-:Y:S01]  /*8ff0*/  HADD2.F32 R38, -RZ, R38.H0_H0 ;  /* 0x20000026ff267230 */ /* 0x000fe20000004100 */
[----:B------:R-:W-:-:S02]  /*9000*/  SHF.R.U32.HI R13, RZ, 0x3, R24 ;  /* 0x00000003ff0d7819 */ /* 0x000fc40000011618 */
[----:B0-----:R-:W-:Y:S02]  /*9010*/  LOP3.LUT R12, R24, 0x38, R16, 0xf8, !PT ;  /* 0x00000038180c7812 */ /* 0x001fe400078ef810 */
[----:B------:R-:W-:Y:S02]  /*9020*/  LOP3.LUT R24, R13, R37, R24, 0x1e, !PT ;  /* 0x000000250d187212 */ /* 0x000fe400078e1e18 */
[----:B------:R-:W-:Y:S02]  /*9030*/  LOP3.LUT R12, R12, R13, RZ, 0x3c, !PT ;  /* 0x0000000d0c0c7212 */ /* 0x000fe400078e3cff */
[----:B------:R-:W-:Y:S02]  /*9040*/  SHF.R.U32.HI R40, RZ, 0x10, R21 ;  /* 0x00000010ff287819 */ /* 0x000fe40000011615 */
[--C-:B------:R-:W-:Y:S02]  /*9050*/  SHF.R.U64 R49, R32, 0x10, R33.reuse ;  /* 0x0000001020317819 */ /* 0x100fe40000001221 */
[----:B------:R-:W-:-:S02]  /*9060*/  SHF.R.U32.HI R44, RZ, 0x10, R33 ;  /* 0x00000010ff2c7819 */ /* 0x000fc40000011621 */
[--C-:B------:R-:W-:Y:S02]  /*9070*/  SHF.R.U64 R51, R28, 0x10, R29.reuse ;  /* 0x000000101c337819 */ /* 0x100fe4000000121d */
[----:B------:R-:W-:Y:S01]  /*9080*/  SHF.R.U32.HI R46, RZ, 0x10, R29 ;  /* 0x00000010ff2e7819 */ /* 0x000fe2000001161d */
[C---:B--2---:R-:W-:Y:S02]  /*9090*/  IMAD R24, R25.reuse, 0x200, R24 ;  /* 0x0000020019187824 */ /* 0x044fe400078e0218 */
        /* <DEDUP_REMOVED lines=76> */
.L_x_5725:
[----:B------:R-:W-:Y:S05]  /*9560*/  BSYNC B1 ;  /* 0x0000000000017941 */ /* 0x000fea0003800000 */
.L_x_5724:
[----:B------:R-:W-:Y:S01]  /*9570*/  PRMT R41, R3, 0x5410, R34 ;  /* 0x0000541003297816 */ /* 0x000fe20000000022 */
[----:B------:R-:W-:Y:S06]  /*9580*/  @P0 BRA `(.L_x_5716) ;  /* 0x0000000400800947 */ /* 0x000fec0003800000 */
[----:B------:R-:W2:Y:S01]  /*9590*/  LDL R20, [R1+0x38] ;  /* 0x0000380001147983 */ /* 0x000ea20000100800 */
[C---:B01----:R-:W-:Y:S02]  /*95a0*/  VIADD R12, R22.reuse, 0x40 ;  /* 0x00000040160c7836 */ /* 0x043fe40000000000 */
[----:B------:R-:W-:Y:S01]  /*95b0*/  VIADD R13, R22, 0x40 ;  /* 0x00000040160d7836 */ /* 0x000fe20000000000 */
[----:B------:R-:W3:Y:S01]  /*95c0*/  LDL R42, [R1+0x16c] ;  /* 0x00016c00012a7983 */ /* 0x000ee20000100800 */
[----:B------:R-:W-:Y:S02]  /*95d0*/  IMAD.SHL.U32 R12, R12, 0x40, RZ ;  /* 0x000000400c0c7824 */ /* 0x000fe400078e00ff */
[----:B------:R-:W-:-:S03]  /*95e0*/  IMAD.SHL.U32 R13, R13, 0x40, RZ ;  /* 0x000000400d0d7824 */ /* 0x000fc600078e00ff */
[----:B------:R-:W-:Y:S02]  /*95f0*/  LOP3.LUT R12, R12, 0x1c0, RZ, 0xc0, !PT ;  /* 0x000001c00c0c7812 */ /* 0x000fe400078ec0ff */
[----:B------:R-:W-:Y:S02]  /*9600*/  LOP3.LUT R13, R13, 0x1c0, RZ, 0xc0, !PT ;  /* 0x000001c00d0d7812 */ /* 0x000fe400078ec0ff */
[----:B------:R-:W-:-:S04]  /*9610*/  SHF.R.U32.HI R12, RZ, 0x3, R12 ;  /* 0x00000003ff0c7819 */ /* 0x000fc8000001160c */
[----:B------:R-:W-:Y:S01]  /*9620*/  LOP3.LUT R37, R12, R37, R13, 0x1e, !PT ;  /* 0x000000250c257212 */ /* 0x000fe200078e1e0d */
[----:B------:R-:W-:Y:S01]  /*9630*/  HADD2.F32 R21, -RZ, R54.H1_H1 ;  /* 0x30000036ff157230 */ /* 0x000fe20000004100 */
[----:B------:R-:W-:Y:S02]  /*9640*/  SHF.R.U64 R40, R8, 0x10, R9 ;  /* 0x0000001008287819 */ /* 0x000fe40000001209 */
[----:B------:R-:W-:Y:S02]  /*9650*/  SHF.R.U32.HI R30, RZ, 0x10, R5 ;  /* 0x00000010ff1e7819 */ /* 0x000fe40000011605 */
[--C-:B------:R-:W-:Y:S02]  /*9660*/  SHF.R.U64 R39, R10, 0x10, R11.reuse ;  /* 0x000000100a277819 */ /* 0x100fe4000000120b */
[----:B------:R-:W-:Y:S01]  /*9670*/  SHF.R.U32.HI R38, RZ, 0x10, R11 ;  /* 0x00000010ff267819 */ /* 0x000fe2000001160b */
[----:B------:R-:W-:Y:S01]  /*9680*/  HADD2.F32 R11, -RZ, R56.H1_H1 ;  /* 0x30000038ff0b7230 */ /* 0x000fe20000004100 */
[----:B------:R-:W-:Y:S01]  /*9690*/  SHF.R.U32.HI R28, RZ, 0x10, R9 ;  /* 0x00000010ff1c7819 */ /* 0x000fe20000011609 */
[----:B------:R-:W-:Y:S01]  /*96a0*/  HADD2.F32 R30, -RZ, R30.H0_H0 ;  /* 0x2000001eff1e7230 */ /* 0x000fe20000004100 */
[----:B------:R-:W-:-:S02]  /*96b0*/  SHF.R.U64 R35, R6, 0x10, R7 ;  /* 0x0000001006237819 */ /* 0x000fc40000001207 */
[----:B------:R-:W-:Y:S01]  /*96c0*/  SHF.R.U32.HI R33, RZ, 0x10, R7 ;  /* 0x00000010ff217819 */ /* 0x000fe20000011607 */
[----:B--2---:R-:W-:-:S04]  /*96d0*/  IMAD.IADD R20, R20, 0x1, R37 ;  /* 0x0000000114147824 */ /* 0x004fc800078e0225 */
[----:B------:R-:W-:Y:S01]  /*96e0*/  IMAD R20, R20, 0x2, R19 ;  /* 0x0000000214147824 */ /* 0x000fe200078e0213 */
[----:B---3--:R-:W0:Y:S04]  /*96f0*/  LDS.128 R12, [R42+0x18400] ;  /* 0x018400002a0c7984 */ /* 0x008e280000000c00 */
[----:B------:R-:W1:Y:S01]  /*9700*/  LDS.128 R24, [R20+0x18400] ;  /* 0x0184000014187984 */ /* 0x000e620000000c00 */
[----:B------:R-:W-:Y:S01]  /*9710*/  SHF.R.U64 R37, R4, 0x10, R5 ;  /* 0x0000001004257819 */ /* 0x000fe20000001205 */
[----:B0-----:R-:W-:Y:S02]  /*9720*/  HADD2.F32 R4, -RZ, R13.H0_H0 ;  /* 0x2000000dff047230 */ /* 0x001fe40000004100 */
[--C-:B-1----:R-:W-:Y:S02]  /*9730*/  HADD2.F32 R8, -RZ, R25.reuse.H0_H0 ;  /* 0x20000019ff087230 */ /* 0x102fe40000004100 */
[----:B------:R-:W-:-:S03]  /*9740*/  HADD2.F32 R25, -RZ, R25.H1_H1 ;  /* 0x30000019ff197230 */ /* 0x000fc60000004100 */
[C---:B------:R-:W-:Y:S01]  /*9750*/  FMUL.FTZ R29, R8.reuse, R21 ;  /* 0x00000015081d7220 */ /* 0x040fe20000410000 */
[-C--:B------:R-:W-:Y:S01]  /*9760*/  FMUL.FTZ R31, R8, R11.reuse ;  /* 0x0000000b081f7220 */ /* 0x080fe20000410000 */
[----:B------:R-:W-:Y:S02]  /*9770*/  HADD2.F32 R13, -RZ, R13.H1_H1 ;  /* 0x3000000dff0d7230 */ /* 0x000fe40000004100 */
[----:B------:R-:W-:Y:S01]  /*9780*/  FMUL.FTZ R32, R25, R30 ;  /* 0x0000001e19207220 */ /* 0x000fe20000410000 */
[----:B------:R-:W-:Y:S02]  /*9790*/  HADD2.F32 R8, -RZ, R28.H0_H0 ;  /* 0x2000001cff087230 */ /* 0x000fe40000004100 */
[C---:B------:R-:W-:Y:S01]  /*97a0*/  FFMA.FTZ R29, R4.reuse, R11, -R29 ;  /* 0x0000000b041d7223 */ /* 0x040fe2000001081d */
[----:B------:R-:W-:Y:S02]  /*97b0*/  HADD2.F32 R7, -RZ, R24.H0_H0 ;  /* 0x20000018ff077230 */ /* 0x000fe40000004100 */
[----:B------:R-:W-:Y:S01]  /*97c0*/  FFMA.FTZ R31, R4, R21, R31 ;  /* 0x00000015041f7223 */ /* 0x000fe2000001001f */
[----:B------:R-:W-:-:S02]  /*97d0*/  HADD2.F32 R28, -RZ, R54.H0_H0 ;  /* 0x20000036ff1c7230 */ /* 0x000fc40000004100 */
[----:B------:R-:W-:Y:S02]  /*97e0*/  HADD2.F32 R4, -RZ, R56.H0_H0 ;  /* 0x20000038ff047230 */ /* 0x000fe40000004100 */
[-C--:B------:R-:W-:Y:S01]  /*97f0*/  FFMA.FTZ R34, R13, R8.reuse, -R32 ;  /* 0x000000080d227223 */ /* 0x080fe20000010820 */
[----:B------:R-:W-:Y:S02]  /*9800*/  HADD2.F32 R3, -RZ, R12.H0_H0 ;  /* 0x2000000cff037230 */ /* 0x000fe40000004100 */
[----:B------:R-:W-:Y:S01]  /*9810*/  FMUL.FTZ R36, R25, R8 ;  /* 0x0000000819247220 */ /* 0x000fe20000410000 */
[C---:B------:R-:W-:Y:S01]  /*9820*/  FMUL.FTZ R32, R7.reuse, R28 ;  /* 0x0000001c07207220 */ /* 0x040fe20000410000 */
[----:B------:R-:W-:Y:S02]  /*9830*/  HADD2.F32 R9, -RZ, R26.H0_H0 ;  /* 0x2000001aff097230 */ /* 0x000fe40000004100 */
[----:B------:R-:W-:Y:S01]  /*9840*/  FMUL.FTZ R7, R7, R4 ;  /* 0x0000000407077220 */ /* 0x000fe20000410000 */
[----:B------:R-:W-:-:S02]  /*9850*/  HADD2.F32 R8, -RZ, R55.H0_H0 ;  /* 0x20000037ff087230 */ /* 0x000fc40000004100 */
[----:B------:R-:W-:Y:S01]  /*9860*/  FFMA.FTZ R36, R13, R30, R36 ;  /* 0x0000001e0d247223 */ /* 0x000fe20000010024 */
[C---:B------:R-:W-:Y:S01]  /*9870*/  FFMA.FTZ R32, R3.reuse, R4, -R32 ;  /* 0x0000000403207223 */ /* 0x040fe20000010820 */
[----:B------:R-:W-:Y:S02]  /*9880*/  HADD2.F32 R5, -RZ, R14.H0_H0 ;  /* 0x2000000eff057230 */ /* 0x000fe40000004100 */
[----:B------:R-:W-:Y:S01]  /*9890*/  FFMA.FTZ R13, R3, R28, R7 ;  /* 0x0000001c030d7223 */ /* 0x000fe20000010007 */
[----:B------:R-:W-:Y:S02]  /*98a0*/  HADD2.F32 R4, -RZ, R41.H0_H0 ;  /* 0x20000029ff047230 */ /* 0x000fe40000004100 */
[----:B------:R-:W-:Y:S01]  /*98b0*/  FMUL.FTZ R28, R9, R8 ;  /* 0x00000008091c7220 */ /* 0x000fe20000410000 */
[----:B------:R-:W-:Y:S02]  /*98c0*/  HADD2.F32 R10, -RZ, R27.H0_H0 ;  /* 0x2000001bff0a7230 */ /* 0x000fe40000004100 */
[----:B------:R-:W-:-:S02]  /*98d0*/  HADD2.F32 R3, -RZ, R41.H1_H1 ;  /* 0x30000029ff037230 */ /* 0x000fc40000004100 */
[----:B------:R-:W-:Y:S02]  /*98e0*/  HADD2.F32 R7, -RZ, R55.H1_H1 ;  /* 0x30000037ff077230 */ /* 0x000fe40000004100 */
[-C--:B------:R-:W-:Y:S01]  /*98f0*/  FMUL.FTZ R30, R9, R4.reuse ;  /* 0x00000004091e7220 */ /* 0x080fe20000410000 */
[----:B------:R-:W-:Y:S01]  /*9900*/  FFMA.FTZ R21, R5, R4, -R28 ;  /* 0x0000000405157223 */ /* 0x000fe2000001081c */
[----:B------:R-:W-:Y:S02]  /*9910*/  HADD2.F32 R6, -RZ, R15.H0_H0 ;  /* 0x2000000fff067230 */ /* 0x000fe40000004100 */
[----:B------:R-:W-:Y:S02]  /*9920*/  HADD2.F32 R4, -RZ, R38.H0_H0 ;  /* 0x20000026ff047230 */ /* 0x000fe40000004100 */
[C---:B------:R-:W-:Y:S01]  /*9930*/  FMUL.FTZ R9, R10.reuse, R7 ;  /* 0x000000070a097220 */ /* 0x040fe20000410000 */
[----:B------:R-:W-:Y:S02]  /*9940*/  HADD2.F32 R27, -RZ, R27.H1_H1 ;  /* 0x3000001bff1b7230 */ /* 0x000fe40000004100 */
[----:B------:R-:W-:Y:S01]  /*9950*/  FMUL.FTZ R38, R10, R3 ;  /* 0x000000030a267220 */ /* 0x000fe20000410000 */
[----:B------:R-:W-:-:S02]  /*9960*/  HADD2.F32 R28, -RZ, R33.H0_H0 ;  /* 0x20000021ff1c7230 */ /* 0x000fc40000004100 */
[----:B------:R-:W-:Y:S01]  /*9970*/  FFMA.FTZ R10, R5, R8, R30 ;  /* 0x00000008050a7223 */ /* 0x000fe2000001001e */
[----:B------:R-:W-:Y:S02]  /*9980*/  HADD2.F32 R15, -RZ, R15.H1_H1 ;  /* 0x3000000fff0f7230 */ /* 0x000fe40000004100 */
[C---:B------:R-:W-:Y:S01]  /*9990*/  FFMA.FTZ R25, R6.reuse, R3, -R9 ;  /* 0x0000000306197223 */ /* 0x040fe20000010809 */
[----:B------:R-:W-:Y:S01]  /*99a0*/  FFMA.FTZ R38, R6, R7, R38 ;  /* 0x0000000706267223 */ /* 0x000fe20000010026 */
[----:B------:R-:W-:Y:S02]  /*99b0*/  HADD2.F32 R24, -RZ, R24.H1_H1 ;  /* 0x30000018ff187230 */ /* 0x000fe40000004100 */
[C---:B------:R-:W-:Y:S01]  /*99c0*/  FMUL.FTZ R8, R27.reuse, R28 ;  /* 0x0000001c1b087220 */ /* 0x040fe20000410000 */
[----:B------:R-:W-:Y:S02]  /*99d0*/  HADD2.F32 R26, -RZ, R26.H1_H1 ;  /* 0x3000001aff1a7230 */ /* 0x000fe40000004100 */
        /* <DEDUP_REMOVED lines=27> */
.L_x_5716:
[----:B------:R-:W-:Y:S05]  /*9b90*/  BSYNC B0 ;  /* 0x0000000000007941 */ /* 0x000fea0003800000 */
.L_x_5702:
        /* <DEDUP_REMOVED lines=8> */
.L_x_5699:
[----:B---3--:R-:W3:Y:S01]  /*9c20*/  S2R R3, SR_TID.X ;  /* 0x0000000000037919 */ /* 0x008ee20000002100 */
[----:B-12---:R-:W-:Y:S01]  /*9c30*/  IMAD.U32 R4, RZ, RZ, UR37 ;  /* 0x00000025ff047e24 */ /* 0x006fe2000f8e00ff */
[----:B------:R-:W-:Y:S05]  /*9c40*/  WARPSYNC.ALL ;  /* 0x0000000000007948 */ /* 0x000fea0003800000 */
[----:B------:R-:W-:Y:S02]  /*9c50*/  ISETP.NE.AND P0, PT, R4, 0x3, PT ;  /* 0x000000030400780c */ /* 0x000fe40003f05270 */
[----:B---3--:R-:W-:-:S05]  /*9c60*/  SHF.R.U32.HI R3, RZ, 0x7, R3 ;  /* 0x00000007ff037819 */ /* 0x008fca0000011603 */
[----:B------:R-:W-:-:S05]  /*9c70*/  VIADD R3, R3, 0x8 ;  /* 0x0000000803037836 */ /* 0x000fca0000000000 */
[----:B------:R1:W-:Y:S06]  /*9c80*/  BAR.SYNC.DEFER_BLOCKING R3, 0x100 ;  /* 0x000400030000751d */ /* 0x0003ec0000010000 */
[----:B------:R-:W-:Y:S05]  /*9c90*/  @!P0 BRA `(.L_x_5726) ;  /* 0x0000000000048947 */ /* 0x000fea0003800000 */
[----:B------:R-:W-:Y:S01]  /*9ca0*/  BPT.TRAP 0x1 ;  /* 0x000000040000795c */ /* 0x000fe20000300000 */
.L_x_5726:
[----:B------:R-:W-:Y:S01]  /*9cb0*/  IMAD R173, R2, 0x8, R19 ;  /* 0x0000000802ad7824 */ /* 0x000fe200078e0213 */
[----:B------:R-:W-:-:S04]  /*9cc0*/  SHF.L.U32 R8, R23, 0x1f, RZ ;  /* 0x0000001f17087819 */ /* 0x000fc800000006ff */
[----:B------:R2:W3:Y:S01]  /*9cd0*/  SYNCS.PHASECHK.TRANS64.TRYWAIT P1, [R173+URZ+0x32430], R8 ;  /* 0x03243008ad0075a7 */ /* 0x0004e2000802017f */
[----:B------:R-:W-:Y:S05]  /*9ce0*/  @!P0 BRA `(.L_x_5727) ;  /* 0x0000000000048947 */ /* 0x000fea0003800000 */
[----:B------:R-:W-:Y:S01]  /*9cf0*/  BPT.TRAP 0x1 ;  /* 0x000000040000795c */ /* 0x000fe20000300000 */
.L_x_5727:
[----:B------:R-:W-:-:S05]  /*9d00*/  VIADD R4, R19, 0x1c400 ;  /* 0x0001c40013047836 */ /* 0x000fca0000000000 */
[----:B------:R-:W-:-:S04]  /*9d10*/  SHF.R.U32.HI R4, RZ, 0x4, R4 ;  /* 0x00000004ff047819 */ /* 0x000fc80000011604 */
[----:B------:R-:W-:-:S04]  /*9d20*/  LOP3.LUT R4, R4, 0x3fff, RZ, 0xc0, !PT ;  /* 0x00003fff04047812 */ /* 0x000fc800078ec0ff */
[----:B------:R-:W-:-:S05]  /*9d30*/  LOP3.LUT R4, R4, 0x10000, RZ, 0xfc, !PT ;  /* 0x0001000004047812 */ /* 0x000fca00078efcff */
[----:B------:R4:W-:Y:S01]  /*9d40*/  STL [R1+0x14], R4 ;  /* 0x0000140401007387 */ /* 0x0009e20000100800 */
[----:B---3--:R-:W-:Y:S05]  /*9d50*/  @P1 BRA `(.L_x_5728) ;  /* 0x0000000000081947 */ /* 0x008fea0003800000 */
[----:B------:R-:W3:Y:S02]  /*9d60*/  SYNCS.PHASECHK.TRANS64.TRYWAIT P1, [R173+URZ+0x32430], R8 ;  /* 0x03243008ad0075a7 */ /* 0x000ee4000802017f */
[----:B---3--:R-:W-:Y:S05]  /*9d70*/  @!P1 BRA `(.L_x_5729) ;  /* 0x00000188009c9947 */ /* 0x008fea0003800000 */
.L_x_5728:
[----:B----4-:R-:W4:Y:S01]  /*9d80*/  LDL R4, [R1+0x14] ;  /* 0x0000140001047983 */ /* 0x010f220000100800 */
[----:B------:R-:W-:Y:S01]  /*9d90*/  MOV R5, 0x40000040 ;  /* 0x4000004000057802 */ /* 0x000fe20000000f00 */
[----:B------:R-:W-:Y:S05]  /*9da0*/  WARPSYNC.ALL ;  /* 0x0000000000007948 */ /* 0x000fea0003800000 */
[C---:B------:R-:W-:Y:S01]  /*9db0*/  R2UR UR4, R212.reuse ;  /* 0x00000000d40472ca */ /* 0x040fe200000e0000 */
[----:B0-----:R-:W-:Y:S01]  /*9dc0*/  WARPGROUP.ARRIVE ;  /* 0x00000000000079c5 */ /* 0x001fe20000000000 */
[----:B------:R-:W-:Y:S01]  /*9dd0*/  R2UR UR5, R213 ;  /* 0x00000000d50572ca */ /* 0x000fe200000e0000 */
[----:B------:R-:W-:Y:S01]  /*9de0*/  VIADD R12, R212, 0x2 ;  /* 0x00000002d40c7836 */ /* 0x000fe20000000000 */
[----:B------:R-:W-:Y:S01]  /*9df0*/  R2UR UR7, R5 ;  /* 0x00000000050772ca */ /* 0x000fe200000e0000 */
[----:B------:R-:W-:Y:S01]  /*9e00*/  IMAD.MOV.U32 R13, RZ, RZ, 0x40000040 ;  /* 0x40000040ff0d7424 */ /* 0x000fe200078e00ff */
[----:B------:R-:W-:Y:S01]  /*9e10*/  SHF.L.U32 R0, R0, 0x1f, RZ ;  /* 0x0000001f00007819 */ /* 0x000fe200000006ff */
[----:B------:R-:W-:Y:S01]  /*9e20*/  IMAD.MOV.U32 R7, RZ, RZ, 0x40000040 ;  /* 0x40000040ff077424 */ /* 0x000fe200078e00ff */
[----:B------:R-:W-:Y:S01]  /*9e30*/  BSSY B0, `(.L_x_5730) ;  /* 0x0000027000007945 */ /* 0x000fe20003800000 */
[----:B------:R-:W-:Y:S01]  /*9e40*/  VIADD R10, R212, 0x4 ;  /* 0x00000004d40a7836 */ /* 0x000fe20000000000 */
[----:B------:R0:W-:Y:S01]  /*9e50*/  STL.64 [R1+0x8], R12 ;  /* 0x0000080c01007387 */ /* 0x0001e20000100a00 */
[----:B------:R-:W-:-:S02]  /*9e60*/  IMAD.MOV.U32 R11, RZ, RZ, 0x40000040 ;  /* 0x40000040ff0b7424 */ /* 0x000fc400078e00ff */
[----:B------:R-:W-:Y:S02]  /*9e70*/  VIADD R236, R212, 0x6 ;  /* 0x00000006d4ec7836 */ /* 0x000fe40000000000 */
[----:B------:R-:W-:Y:S01]  /*9e80*/  IMAD.MOV.U32 R237, RZ, RZ, 0x40000040 ;  /* 0x40000040ffed7424 */ /* 0x000fe200078e00ff */
[----:B------:R0:W-:Y:S01]  /*9e90*/  STL.64 [R1], R10 ;  /* 0x0000000a01007387 */ /* 0x0001e20000100a00 */
[----:B------:R-:W-:Y:S02]  /*9ea0*/  IMAD.MOV.U32 R5, RZ, RZ, 0x40000040 ;  /* 0x40000040ff057424 */ /* 0x000fe400078e00ff */
[----:B----4-:R-:W-:-:S04]  /*9eb0*/  IMAD R4, R2, 0x300, R4 ;  /* 0x0000030002047824 */ /* 0x010fc800078e0204 */
[C---:B------:R-:W-:Y:S01]  /*9ec0*/  VIADD R6, R4.reuse, 0x2 ;  /* 0x0000000204067836 */ /* 0x040fe20000000000 */
[----:B------:R-:W-:-:S13]  /*9ed0*/  R2UR UR6, R4 ;  /* 0x00000000040672ca */ /* 0x000fda00000e0000 */
[----:B------:R-:W-:Y:S01]  /*9ee0*/  HGMMA.64x96x16.F32 R24, gdesc[UR4], RZ, !UPT, gsb0 ;  /* 0x01600000041879f0 */ /* 0x000fe2000c0008ff */
[----:B------:R-:W-:Y:S02]  /*9ef0*/  R2UR UR4, R12 ;  /* 0x000000000c0472ca */ /* 0x000fe400000e0000 */
[----:B------:R-:W-:Y:S02]  /*9f00*/  R2UR UR5, R13 ;  /* 0x000000000d0572ca */ /* 0x000fe400000e0000 */
[----:B------:R-:W-:Y:S01]  /*9f10*/  R2UR UR6, R6 ;  /* 0x00000000060672ca */ /* 0x000fe200000e0000 */
[C---:B------:R-:W-:Y:S01]  /*9f20*/  VIADD R6, R4.reuse, 0x4 ;  /* 0x0000000404067836 */ /* 0x040fe20000000000 */
[----:B------:R-:W-:Y:S01]  /*9f30*/  R2UR UR7, R7 ;  /* 0x00000000070772ca */ /* 0x000fe200000e0000 */
[----:B------:R-:W-:Y:S02]  /*9f40*/  IMAD.MOV.U32 R7, RZ, RZ, 0x40000040 ;  /* 0x40000040ff077424 */ /* 0x000fe400078e00ff */
        /* <DEDUP_REMOVED lines=14> */
[----:B------:R-:W-:Y:S01]  /*a030*/  R2UR UR7, R5 ;  /* 0x00000000050772ca */ /* 0x000fe200000e0000 */
[----:B------:R-:W-:Y:S02]  /*a040*/  WARPGROUP.DEPBAR.LE gsb0, 0x0 ;  /* 0x00008000000079c5 */ /* 0x000fe40000010000 */
[----:B------:R-:W-:-:S10]  /*a050*/  WARPGROUP.ARRIVE ;  /* 0x00000000000079c5 */ /* 0x000fd40000000000 */
[----:B------:R-:W-:Y:S03]  /*a060*/  HGMMA.64x96x16.F32 R24, gdesc[UR4], R24, gsb0 ;  /* 0x01600000041879f0 */ /* 0x000fe60008000818 */
[----:B------:R-:W-:Y:S02]  /*a070*/  WARPGROUP.DEPBAR.LE gsb0, 0x0 ;  /* 0x00008000000079c5 */ /* 0x000fe40000010000 */
[----:B------:R-:W4:Y:S02]  /*a080*/  SYNCS.PHASECHK.TRANS64.TRYWAIT P1, [R19+URZ+0x32410], R0 ;  /* 0x03241000130075a7 */ /* 0x000f24000802017f */
[----:B0---4-:R-:W-:Y:S05]  /*a090*/  @!P1 BRA `(.L_x_5731) ;  /* 0x0000018400e89947 */ /* 0x011fea0003800000 */
.L_x_5993:
[----:B------:R-:W-:Y:S05]  /*a0a0*/  BSYNC B0 ;  /* 0x0000000000007941 */ /* 0x000fea0003800000 */
.L_x_5730:
[----:B------:R-:W-:Y:S05]  /*a0b0*/  @!P0 BRA `(.L_x_5732) ;  /* 0x0000000000048947 */ /* 0x000fea0003800000 */
[----:B------:R-:W-:Y:S01]  /*a0c0*/  BPT.TRAP 0x1 ;  /* 0x000000040000795c */ /* 0x000fe20000300000 */
.L_x_5732:
[----:B------:R4:W0:Y:S01]  /*a0d0*/  SYNCS.PHASECHK.TRANS64.TRYWAIT P2, [R173+URZ+0x32450], R8 ;  /* 0x03245008ad0075a7 */ /* 0x000822000804017f */
[----:B------:R-:W-:Y:S05]  /*a0e0*/  @!P0 BRA `(.L_x_5733) ;  /* 0x0000000000048947 */ /* 0x000fea0003800000 */
[----:B------:R-:W-:Y:S01]  /*a0f0*/  BPT.TRAP 0x1 ;  /* 0x000000040000795c */ /* 0x000fe20000300000 */
.L_x_5733:
[----:B0-----:R-:W0:Y:S01]  /*a100*/  S2R R0, SR_TID.X ;  /* 0x0000000000007919 */ /* 0x001e220000002100 */
[----:B------:R-:W-:Y:S01]  /*a110*/  BSSY B0, `(.L_x_5734) ;  /* 0x0000006000007945 */ /* 0x000fe20003800000 */
[----:B0-----:R-:W-:-:S04]  /*a120*/  LOP3.LUT R0, R0, 0x7f, RZ, 0xc0, !PT ;  /* 0x0000007f00007812 */ /* 0x001fc800078ec0ff */
[----:B------:R-:W-:Y:S01]  /*a130*/  ISETP.NE.AND P1, PT, R0, RZ, PT ;  /* 0x000000ff0000720c */ /* 0x000fe20003f25270 */
[----:B------:R-:W-:-:S12]  /*a140*/  @P2 BRA `(.L_x_5735) ;  /* 0x0000000000082947 */ /* 0x000fd80003800000 */
[----:B------:R-:W0:Y:S02]  /*a150*/  SYNCS.PHASECHK.TRANS64.TRYWAIT P2, [R173+URZ+0x32450], R8 ;  /* 0x03245008ad0075a7 */ /* 0x000e24000804017f */
[----:B0-----:R-:W-:Y:S05]  /*a160*/  @!P2 BRA `(.L_x_5736) ;  /* 0x0000018400c8a947 */ /* 0x001fea0003800000 */
.L_x_5735:
[----:B------:R-:W-:Y:S05]  /*a170*/  BSYNC B0 ;  /* 0x0000000000007941 */ /* 0x000fea0003800000 */
.L_x_5734:
[----:B------:R-:W-:Y:S05]  /*a180*/  WARPSYNC.ALL ;  /* 0x0000000000007948 */ /* 0x000fea0003800000 */
[----:B------:R-:W-:Y:S01]  /*a190*/  R2UR UR42, R19 ;  /* 0x00000000132a72ca */ /* 0x000fe200000e0000 */
[----:B------:R-:W-:Y:S01]  /*a1a0*/  IMAD.MOV.U32 R7, RZ, RZ, 0xc00 ;  /* 0x00000c00ff077424 */ /* 0x000fe200078e00ff */
[----:B------:R-:W-:Y:S01]  /*a1b0*/  LOP3.LUT R4, R72, 0x10000, RZ, 0xfc, !PT ;  /* 0x0001000048047812 */ /* 0x000fe200078efcff */
[----:B------:R-:W-:Y:S01]  /*a1c0*/  IMAD.MOV.U32 R5, RZ, RZ, 0x40000040 ;  /* 0x40000040ff057424 */ /* 0x000fe200078e00ff */
[----:B------:R-:W-:Y:S01]  /*a1d0*/  WARPGROUP.ARRIVE ;  /* 0x00000000000079c5 */ /* 0x000fe20000000000 */
[----:B------:R-:W-:Y:S01]  /*a1e0*/  IMAD.MOV.U32 R235, RZ, RZ, 0x40000040 ;  /* 0x40000040ffeb7424 */ /* 0x000fe200078e00ff */
[----:B------:R-:W2:Y:S01]  /*a1f0*/  LDL.LU R73, [R1+0x10] ;  /* 0x0000100001497983 */ /* 0x000ea20000300800 */
[----:B------:R-:W-:-:S02]  /*a200*/  IMAD.MOV.U32 R9, RZ, RZ, 0x40000040 ;  /* 0x40000040ff097424 */ /* 0x000fc400078e00ff */
[----:B------:R-:W-:Y:S02]  /*a210*/  IMAD.MOV.U32 R233, RZ, RZ, 0x40000040 ;  /* 0x40000040ffe97424 */ /* 0x000fe400078e00ff */
[----:B------:R-:W-:Y:S02]  /*a220*/  IMAD.MOV.U32 R231, RZ, RZ, 0x40000040 ;  /* 0x40000040ffe77424 */ /* 0x000fe400078e00ff */
[----:B------:R-:W-:Y:S01]  /*a230*/  IMAD.MOV.U32 R229, RZ, RZ, 0x40000040 ;  /* 0x40000040ffe57424 */ /* 0x000fe200078e00ff */
[----:B------:R-:W-:Y:S01]  /*a240*/  UIADD3 UR42, UR42, 0x400, URZ ;  /* 0x000004002a2a7890 */ /* 0x000fe2000fffe03f */
[C---:B------:R-:W-:Y:S01]  /*a250*/  R2UR UR4, R4.reuse ;  /* 0x00000000040472ca */ /* 0x040fe200000e0000 */
[C---:B------:R-:W-:Y:S01]  /*a260*/  VIADD R234, R4.reuse, 0x2 ;  /* 0x0000000204ea7836 */ /* 0x040fe20000000000 */
[----:B------:R-:W-:Y:S01]  /*a270*/  R2UR UR5, R5 ;  /* 0x00000000050572ca */ /* 0x000fe200000e0000 */
[----:B------:R-:W-:Y:S01]  /*a280*/  USHF.R.U32.HI UR42, URZ, 0x4, UR42 ;  /* 0x000000043f2a7899 */ /* 0x000fe2000801162a */
[----:B------:R-:W-:-:S02]  /*a290*/  VIADD R232, R4, 0x4 ;  /* 0x0000000404e87836 */ /* 0x000fc40000000000 */
[----:B------:R-:W-:Y:S01]  /*a2a0*/  IMAD.MOV.U32 R227, RZ, RZ, 0x40000040 ;  /* 0x40000040ffe37424 */ /* 0x000fe200078e00ff */
[----:B------:R-:W-:Y:S01]  /*a2b0*/  ULOP3.LUT UR42, UR42, 0x3fff, URZ, 0xc0, !UPT ;  /* 0x00003fff2a2a7892 */ /* 0x000fe2000f8ec03f */
[C---:B------:R-:W-:Y:S02]  /*a2c0*/  VIADD R230, R4.reuse, 0x6 ;  /* 0x0000000604e67836 */ /* 0x040fe40000000000 */
[----:B------:R-:W-:Y:S01]  /*a2d0*/  IMAD.MOV.U32 R225, RZ, RZ, 0x40000040 ;  /* 0x40000040ffe17424 */ /* 0x000fe200078e00ff */
[----:B------:R-:W-:Y:S01]  /*a2e0*/  ULOP3.LUT UR39, UR42, 0x10000, URZ, 0xfc, !UPT ;  /* 0x000100002a277892 */ /* 0x000fe2000f8efc3f */
[C---:B------:R-:W-:Y:S01]  /*a2f0*/  VIADD R228, R4.reuse, 0x400 ;  /* 0x0000040004e47836 */ /* 0x040fe20000000000 */
[----:B------:R-:W-:Y:S01]  /*a300*/  MOV R223, 0x40000040 ;  /* 0x4000004000df7802 */ /* 0x000fe20000000f00 */
[----:B------:R-:W-:Y:S01]  /*a310*/  VIADD R226, R4, 0x402 ;  /* 0x0000040204e27836 */ /* 0x000fe20000000000 */
[----:B------:R-:W2:Y:S01]  /*a320*/  LDL R0, [R1+0x3c] ;  /* 0x00003c0001007983 */ /* 0x000ea20000100800 */
[----:B------:R-:W-:Y:S01]  /*a330*/  IMAD.MOV.U32 R219, RZ, RZ, 0x40000040 ;  /* 0x40000040ffdb7424 */ /* 0x000fe200078e00ff */
[----:B------:R-:W0:Y:S01]  /*a340*/  LDC R74, c[0x0][0x448] ;  /* 0x00011200ff4a7b82 */ /* 0x000e220000000800 */
[----:B------:R-:W-:Y:S01]  /*a350*/  IMAD R6, R2, R7, UR39 ;  /* 0x0000002702067e24 */ /* 0x000fe2000f8e0207 */
[----:B------:R-:W2:Y:S01]  /*a360*/  LDL R78, [R1+0x1c] ;  /* 0x00001c00014e7983 */ /* 0x000ea20000100800 */
[----:B------:R-:W-:Y:S01]  /*a370*/  IMAD.MOV.U32 R7, RZ, RZ, 0x40000040 ;  /* 0x40000040ff077424 */ /* 0x000fe200078e00ff */
[----:B------:R-:W-:Y:S01]  /*a380*/  ULDC UR43, c[0x0][0xa80] ;  /* 0x0002a000002b7ab9 */ /* 0x000fe20000000800 */
[----:B------:R-:W-:Y:S01]  /*a390*/  IMAD.MOV.U32 R211, RZ, RZ, 0x40000040 ;  /* 0x40000040ffd37424 */ /* 0x000fe200078e00ff */
[----:B------:R-:W-:Y:S01]  /*a3a0*/  R2UR UR6, R6 ;  /* 0x00000000060672ca */ /* 0x000fe200000e0000 */
[C---:B------:R-:W-:Y:S01]  /*a3b0*/  VIADD R224, R4.reuse, 0x404 ;  /* 0x0000040404e07836 */ /* 0x040fe20000000000 */
[----:B------:R-:W-:Y:S01]  /*a3c0*/  R2UR UR7, R7 ;  /* 0x00000000070772ca */ /* 0x000fe200000e0000 */
[C---:B------:R-:W-:Y:S01]  /*a3d0*/  VIADD R222, R4.reuse, 0x406 ;  /* 0x0000040604de7836 */ /* 0x040fe20000000000 */
[----:B------:R-:W2:Y:S01]  /*a3e0*/  LDL R176, [R1+0x24] ;  /* 0x0000240001b07983 */ /* 0x000ea20000100800 */
[C---:B------:R-:W-:Y:S01]  /*a3f0*/  VIADD R218, R4.reuse, 0x800 ;  /* 0x0000080004da7836 */ /* 0x040fe20000000000 */
[----:B------:R-:W-:Y:S01]  /*a400*/  ULDC UR48, c[0x0][0xa80] ;  /* 0x0002a00000307ab9 */ /* 0x000fe20000000800 */
[C---:B------:R-:W-:Y:S01]  /*a410*/  VIADD R210, R4.reuse, 0x802 ;  /* 0x0000080204d27836 */ /* 0x040fe20000000000 */
[----:B------:R-:W2:Y:S01]  /*a420*/  LDL R75, [R1+0x2c] ;  /* 0x00002c00014b7983 */ /* 0x000ea20000100800 */
[----:B------:R-:W-:Y:S01]  /*a430*/  VIADD R208, R4, 0x804 ;  /* 0x0000080404d07836 */ /* 0x000fe20000000000 */
[----:B------:R-:W-:Y:S01]  /*a440*/  ULDC UR49, c[0x0][0xa80] ;  /* 0x0002a00000317ab9 */ /* 0x000fe20000000800 */
[----:B------:R-:W-:Y:S01]  /*a450*/  IMAD.MOV.U32 R209, RZ, RZ, 0x40000040 ;  /* 0x40000040ffd17424 */ /* 0x000fe200078e00ff */
[----:B------:R-:W2:Y:S03]  /*a460*/  LDL R177, [R1+0x18] ;  /* 0x0000180001b17983 */ /* 0x000ea60000100800 */
[----:B------:R-:W-:Y:S01]  /*a470*/  HGMMA.64x96x16.F32 R24, gdesc[UR4], R24, gsb0 ;  /* 0x01600000041879f0 */ /* 0x000fe20008000818 */
[----:B--234-:R-:W-:Y:S01]  /*a480*/  VIADD R8, R6, 0x2 ;  /* 0x0000000206087836 */ /* 0x01cfe20000000000 */
[----:B------:R-:W-:-:S02]  /*a490*/  R2UR UR4, R234 ;  /* 0x00000000ea0472ca */ /* 0x000fc400000e0000 */
[----:B------:R-:W-:Y:S02]  /*a4a0*/  R2UR UR5, R235 ;  /* 0x00000000eb0572ca */ /* 0x000fe400000e0000 */
[----:B------:R-:W-:Y:S02]  /*a4b0*/  R2UR UR6, R8 ;  /* 0x00000000080672ca */ /* 0x000fe400000e0000 */
[----:B------:R-:W-:Y:S01]  /*a4c0*/  R2UR UR7, R9 ;  /* 0x00000000090772ca */ /* 0x000fe200000e0000 */
[----:B------:R-:W-:Y:S01]  /*a4d0*/  IMAD.MOV.U32 R9, RZ, RZ, 0x40000040 ;  /* 0x40000040ff097424 */ /* 0x000fe200078e00ff */
[----:B------:R-:W-:Y:S01]  /*a4e0*/  IADD3 R8, R6, 0x4, RZ ;  /* 0x0000000406087810 */ /* 0x000fe20007ffe0ff */
[----:B------:R-:W-:Y:S02]  /*a4f0*/  WARPGROUP.DEPBAR.LE gsb0, 0x0 ;  /* 0x00008000000079c5 */ /* 0x000fe40000010000 */
[----:B------:R-:W-:-:S08]  /*a500*/  WARPGROUP.ARRIVE ;  /* 0x00000000000079c5 */ /* 0x000fd00000000000 */
[----:B------:R-:W-:Y:S01]  /*a510*/  HGMMA.64x96x16.F32 R24, gdesc[UR4], R24, gsb0 ;  /* 0x01600000041879f0 */ /* 0x000fe20008000818 */
[----:B------:R-:W-:Y:S02]  /*a520*/  R2UR UR4, R232 ;  /* 0x00000000e80472ca */ /* 0x000fe400000e0000 */
[----:B------:R-:W-:Y:S02]  /*a530*/  R2UR UR5, R233 ;  /* 0x00000000e90572ca */ /* 0x000fe400000e0000 */
        /* <DEDUP_REMOVED lines=75> */
[----:B------:R-:W-:-:S02]  /*a9f0*/  VIADD R8, R6, 0x606 ;  /* 0x0000060606087836 */ /* 0x000fc40000000000 */
[----:B------:R-:W-:Y:S02]  /*aa00*/  IMAD.MOV.U32 R21, RZ, RZ, 0x40000040 ;  /* 0x40000040ff157424 */ /* 0x000fe400078e00ff */
[----:B------:R-:W-:Y:S01]  /*aa10*/  IMAD.MOV.U32 R9, RZ, RZ, 0x40000040 ;  /* 0x40000040ff097424 */ /* 0x000fe200078e00ff */
[----:B------:R-:W-:Y:S02]  /*aa20*/  WARPGROUP.DEPBAR.LE gsb0, 0x0 ;  /* 0x00008000000079c5 */ /* 0x000fe40000010000 */
[----:B------:R-:W-:-:S06]  /*aa30*/  WARPGROUP.ARRIVE ;  /* 0x00000000000079c5 */ /* 0x000fcc0000000000 */
[----:B------:R-:W-:Y:S01]  /*aa40*/  HGMMA.64x96x16.F32 R24, gdesc[UR4], R24, gsb0 ;  /* 0x01600000041879f0 */ /* 0x000fe20008000818 */
[----:B------:R-:W-:Y:S02]  /*aa50*/  R2UR UR4, R20 ;  /* 0x00000000140472ca */ /* 0x000fe400000e0000 */
[----:B------:R-:W-:Y:S02]  /*aa60*/  R2UR UR5, R21 ;  /* 0x00000000150572ca */ /* 0x000fe400000e0000 */
[----:B------:R-:W-:Y:S02]  /*aa70*/  R2UR UR6, R8 ;  /* 0x00000000080672ca */ /* 0x000fe400000e0000 */
[----:B------:R-:W-:Y:S01]  /*aa80*/  R2UR UR7, R9 ;  /* 0x00000000090772ca */ /* 0x000fe200000e0000 */
[----:B------:R-:W-:Y:S01]  /*aa90*/  VIADD R14, R4, 0xc00 ;  /* 0x00000c00040e7836 */ /* 0x000fe20000000000 */
[----:B------:R-:W-:Y:S01]  /*aaa0*/  MOV R9, 0x40000040 ;  /* 0x4000004000097802 */ /* 0x000fe20000000f00 */
[----:B------:R-:W-:-:S02]  /*aab0*/  VIADD R8, R6, 0x900 ;  /* 0x0000090006087836 */ /* 0x000fc40000000000 */
        /* <DEDUP_REMOVED lines=40> */
[----:B------:R-:W-:Y:S02]  /*ad40*/  R2UR UR7, R7 ;  /* 0x00000000070772ca */ /* 0x000fe400000e0000 */
[----:B0-----:R-:W-:Y:S02]  /*ad50*/  ISETP.NE.AND P5, PT, R74, 0x1, PT ;  /* 0x000000014a00780c */ /* 0x001fe40003fa5270 */
[----:B------:R-:W-:-:S11]  /*ad60*/  LOP3.LUT R73, R73, 0xfffffff7, RZ, 0xc0, !PT ;  /* 0xfffffff749497812 */ /* 0x000fd600078ec0ff */
[----:B------:R-:W-:Y:S01]  /*ad70*/  @P5 LOP3.LUT R73, R73, 0x8, RZ, 0xfc, !PT ;  /* 0x0000000849495812 */ /* 0x000fe200078efcff */
[----:B------:R-:W0:Y:S04]  /*ad80*/  @P5 LDC R7, c[0x0][0x44c] ;  /* 0x00011300ff075b82 */ /* 0x000e280000000800 */
[----:B------:R2:W-:Y:S01]  /*ad90*/  STL [R1+0x10], R73 ;  /* 0x0000104901007387 */ /* 0x0005e20000100800 */
[----:B------:R-:W-:Y:S01]  /*ada0*/  IMAD.IADD R6, R0, 0x1, R78 ;  /* 0x0000000100067824 */ /* 0x000fe200078e024e */
[----:B------:R-:W-:Y:S02]  /*adb0*/  WARPGROUP.DEPBAR.LE gsb0, 0x0 ;  /* 0x00008000000079c5 */ /* 0x000fe40000010000 */
[----:B------:R-:W-:Y:S01]  /*adc0*/  WARPGROUP.ARRIVE ;  /* 0x00000000000079c5 */ /* 0x000fe20000000000 */
[----:B--2---:R-:W2:Y:S01]  /*add0*/  @P5 LDC R73, c[0x0][0x450] ;  /* 0x00011400ff495b82 */ /* 0x004ea20000000800 */
[----:B------:R-:W-:-:S04]  /*ade0*/  IMAD R74, R215, -0x60, R176 ;  /* 0xffffffa0d74a7824 */ /* 0x000fc800078e02b0 */
[----:B------:R-:W3:Y:S01]  /*adf0*/  S2R R80, SR_TID.X ;  /* 0x0000000000507919 */ /* 0x000ee20000002100 */
[----:B------:R-:W-:Y:S01]  /*ae00*/  HGMMA.64x96x16.F32 R24, gdesc[UR4], R24, gsb0 ;  /* 0x01600000041879f0 */ /* 0x000fe20008000818 */
[----:B0-----:R-:W-:Y:S01]  /*ae10*/  @P5 IMAD.HI.U32 R0, R6, R7, RZ ;  /* 0x0000000706005227 */ /* 0x001fe200078e00ff */
[----:B------:R-:W-:Y:S01]  /*ae20*/  ULOP3.LUT UR42, UR42, 0x3000000, URZ, 0xfc, !UPT ;  /* 0x030000002a2a7892 */ /* 0x000fe2000f8efc3f */
[----:B------:R-:W4:Y:S03]  /*ae30*/  LDL R175, [R1+0x30] ;  /* 0x0000300001af7983 */ /* 0x000f260000100800 */
[----:B--2---:R-:W-:-:S05]  /*ae40*/  @P5 SHF.R.U32.HI R6, RZ, R73, R0 ;  /* 0x00000049ff065219 */ /* 0x004fca0000011600 */
[----:B------:R-:W0:Y:S01]  /*ae50*/  SHFL.IDX PT, R0, R6, RZ, 0x1c1f ;  /* 0x001c1fff06007589 */ /* 0x000e2200000e0000 */
[C-C-:B------:R-:W-:Y:S02]  /*ae60*/  IADD3 R83, -R75.reuse, 0x61, R74.reuse ;  /* 0x000000614b537810 */ /* 0x140fe40007ffe14a */
[----:B------:R-:W-:-:S03]  /*ae70*/  IADD3 R74, -R75, 0x60, R74 ;  /* 0x000000604b4a7810 */ /* 0x000fc60007ffe14a */
[----:B------:R-:W-:-:S05]  /*ae80*/  IMAD.IADD R83, R83, 0x1, -R177 ;  /* 0x0000000153537824 */ /* 0x000fca00078e0ab1 */
[----:B0-----:R-:W-:-:S04]  /*ae90*/  VIADDMNMX R0, R0, R83, R74, PT ;  /* 0x0000005300007246 */ /* 0x001fc8000380014a */
[C---:B------:R-:W-:Y:S02]  /*aea0*/  ISETP.GT.AND P3, PT, R0.reuse, RZ, PT ;  /* 0x000000ff0000720c */ /* 0x040fe40003f64270 */
[C---:B------:R-:W-:Y:S02]  /*aeb0*/  ISETP.GT.AND P4, PT, R0.reuse, 0x1, PT ;  /* 0x000000010000780c */ /* 0x040fe40003f84270 */
[----:B------:R-:W-:Y:S01]  /*aec0*/  ISETP.GT.AND P2, PT, R0, 0x8, PT ;  /* 0x000000080000780c */ /* 0x000fe20003f44270 */
[----:B------:R-:W-:Y:S02]  /*aed0*/  WARPGROUP.DEPBAR.LE gsb0, 0x0 ;  /* 0x00008000000079c5 */ /* 0x000fe40000010000 */
[----:B------:R-:W-:Y:S02]  /*aee0*/  FSEL R81, R24, -INF , P3 ;  /* 0xff80000018517808 */ /* 0x000fe40001800000 */
        /* <DEDUP_REMOVED lines=64> */
[----:B------:R-:W-:Y:S02]  /*b2f0*/  FSEL R69, R69, -INF , P3 ;  /* 0xff80000045457808 */ /* 0x000fe40001800000 */
[----:B------:R-:W-:-:S04]  /*b300*/  FMNMX.FTZ R0, R68, R25, !PT ;  /* 0x0000001944007209 */ /* 0x000fc80007810000 */
[----:B------:R-:W-:-:S05]  /*b310*/  FMNMX.FTZ R24, R69, R0, !PT ;  /* 0x0000000045187209 */ /* 0x000fca0007810000 */
[----:B------:R-:W0:Y:S04]  /*b320*/  SHFL.BFLY PT, R25, R24, 0x2, 0x1f ;  /* 0x0c401f0018197f89 */ /* 0x000e2800000e0000 */
[----:B------:R-:W2:Y:S01]  /*b330*/  SHFL.IDX PT, R6, R6, 0x1, 0x1c1f ;  /* 0x003c1f0006067f89 */ /* 0x000ea200000e0000 */
[----:B0-----:R-:W-:-:S05]  /*b340*/  FMNMX.FTZ R25, R24, R25, !PT ;  /* 0x0000001918197209 */ /* 0x001fca0007810000 */
[----:B------:R-:W0:Y:S01]  /*b350*/  SHFL.BFLY PT, R0, R25, 0x1, 0x1f ;  /* 0x0c201f0019007f89 */ /* 0x000e2200000e0000 */
[----:B--2---:R-:W-:-:S04]  /*b360*/  VIADDMNMX R74, R6, R83, R74, PT ;  /* 0x00000053064a7246 */ /* 0x004fc8000380014a */
[C---:B------:R-:W-:Y:S02]  /*b370*/  ISETP.GT.AND P3, PT, R74.reuse, RZ, PT ;  /* 0x000000ff4a00720c */ /* 0x040fe40003f64270 */
[C---:B------:R-:W-:Y:S02]  /*b380*/  ISETP.GT.AND P4, PT, R74.reuse, 0x1, PT ;  /* 0x000000014a00780c */ /* 0x040fe40003f84270 */
[----:B------:R-:W-:Y:S02]  /*b390*/  ISETP.GT.AND P2, PT, R74, 0x8, PT ;  /* 0x000000084a00780c */ /* 0x000fe40003f44270 */
[----:B------:R-:W-:Y:S02]  /*b3a0*/  FSEL R26, R26, -INF , P3 ;  /* 0xff8000001a1a7808 */ /* 0x000fe40001800000 */
[----:B------:R-:W-:Y:S02]  /*b3b0*/  FSEL R27, R27, -INF , P4 ;  /* 0xff8000001b1b7808 */ /* 0x000fe40002000000 */
[----:B------:R-:W-:-:S02]  /*b3c0*/  ISETP.GT.AND P3, PT, R74, 0x9, PT ;  /* 0x000000094a00780c */ /* 0x000fc40003f64270 */
[----:B------:R-:W-:Y:S02]  /*b3d0*/  FSEL R30, R30, -INF , P2 ;  /* 0xff8000001e1e7808 */ /* 0x000fe40001000000 */
[----:B------:R-:W-:Y:S02]  /*b3e0*/  ISETP.GT.AND P2, PT, R74, 0x10, PT ;  /* 0x000000104a00780c */ /* 0x000fe40003f44270 */
[----:B0-----:R-:W-:Y:S02]  /*b3f0*/  FMNMX.FTZ R0, R25, R0, !PT ;  /* 0x0000000019007209 */ /* 0x001fe40007810000 */
[----:B------:R-:W-:Y:S02]  /*b400*/  FMNMX.FTZ R25, R26, R27, !PT ;  /* 0x0000001b1a197209 */ /* 0x000fe40007810000 */
        /* <DEDUP_REMOVED lines=13> */
[----:B------:R-:W-:Y:S01]  /*b4e0*/  FMNMX.FTZ R28, R38, R33, !PT ;  /* 0x00000021261c7209 */ /* 0x000fe20007810000 */
[----:B------:R-:W-:Y:S01]  /*b4f0*/  FMUL.FTZ R6, R0, UR43 ;  /* 0x0000002b00067c20 */ /* 0x000fe20008410000 */
[----:B------:R-:W-:-:S02]  /*b500*/  ISETP.GT.AND P3, PT, R74, 0x21, PT ;  /* 0x000000214a00780c */ /* 0x000fc40003f64270 */
[----:B------:R-:W-:Y:S02]  /*b510*/  FSEL R42, R42, -INF , P2 ;  /* 0xff8000002a2a7808 */ /* 0x000fe40001000000 */
[----:B------:R-:W-:Y:S02]  /*b520*/  FMNMX.FTZ R33, R39, R28, !PT ;  /* 0x0000001c27217209 */ /* 0x000fe40007810000 */
[----:B------:R-:W-:Y:S02]  /*b530*/  FSETP.NEU.FTZ.AND P4, PT, R0, -INF , PT ;  /* 0xff8000000000780b */ /* 0x000fe40003f9d000 */
[----:B------:R-:W-:Y:S02]  /*b540*/  ISETP.GT.AND P2, PT, R74, 0x28, PT ;  /* 0x000000284a00780c */ /* 0x000fe40003f44270 */
[----:B------:R-:W-:Y:S02]  /*b550*/  FSEL R28, R43, -INF , P3 ;  /* 0xff8000002b1c7808 */ /* 0x000fe40001800000 */
[----:B------:R-:W-:-:S02]  /*b560*/  FMNMX.FTZ R33, R42, R33, !PT ;  /* 0x000000212a217209 */ /* 0x000fc40007810000 */
[----:B------:R-:W-:Y:S02]  /*b570*/  FSEL R6, R6, RZ, P4 ;  /* 0x000000ff06067208 */ /* 0x000fe40002000000 */
[----:B------:R-:W-:Y:S02]  /*b580*/  ISETP.GT.AND P3, PT, R74, 0x29, PT ;  /* 0x000000294a00780c */ /* 0x000fe40003f64270 */
[----:B------:R-:W-:Y:S02]  /*b590*/  FSEL R46, R46, -INF , P2 ;  /* 0xff8000002e2e7808 */ /* 0x000fe40001000000 */
[----:B------:R-:W-:Y:S01]  /*b5a0*/  FMNMX.FTZ R35, R28, R33, !PT ;  /* 0x000000211c237209 */ /* 0x000fe20007810000 */
[----:B------:R-:W-:Y:S01]  /*b5b0*/  FFMA.FTZ R36, R29, UR43, -R6 ;  /* 0x0000002b1d247c23 */ /* 0x000fe20008010806 */
        /* <DEDUP_REMOVED lines=12> */
[----:B------:R0:W-:Y:S01]  /*b680*/  MUFU.EX2 R33, R36 ;  /* 0x0000002400217308 */ /* 0x0001e20000000800 */
[----:B------:R-:W-:Y:S02]  /*b690*/  ISETP.GT.AND P2, PT, R74, 0x40, PT ;  /* 0x000000404a00780c */ /* 0x000fe40003f44270 */
[----:B------:R-:W-:-:S02]  /*b6a0*/  FMNMX.FTZ R43, R54, R43, !PT ;  /* 0x0000002b362b7209 */ /* 0x000fc40007810000 */
[----:B------:R-:W-:Y:S02]  /*b6b0*/  FSEL R58, R58, -INF , P2 ;  /* 0xff8000003a3a7808 */ /* 0x000fe40001000000 */
[----:B0-----:R-:W-:Y:S02]  /*b6c0*/  FSEL R36, R55, -INF , P3 ;  /* 0xff80000037247808 */ /* 0x001fe40001800000 */
[----:B------:R-:W-:Y:S02]  /*b6d0*/  ISETP.GT.AND P3, PT, R74, 0x41, PT ;  /* 0x000000414a00780c */ /* 0x000fe40003f64270 */
        /* <DEDUP_REMOVED lines=9> */
[----:B------:R-:W-:Y:S01]  /*b770*/  FMNMX.FTZ R76, R62, R43, !PT ;  /* 0x0000002b3e4c7209 */ /* 0x000fe20007810000 */
[--C-:B------:R-:W-:Y:S01]  /*b780*/  FFMA.FTZ R154, R7, UR43, -R6.reuse ;  /* 0x0000002b079a7c23 */ /* 0x100fe20008010806 */
        /* <DEDUP_REMOVED lines=10> */
[----:B------:R-:W-:Y:S02]  /*b830*/  FSEL R71, R71, -INF , P3 ;  /* 0xff80000047477808 */ /* 0x000fe40001800000 */
[----:B------:R-:W-:-:S04]  /*b840*/  FMNMX.FTZ R40, R70, R7, !PT ;  /* 0x0000000746287209 */ /* 0x000fc80007810000 */
[----:B------:R-:W-:-:S05]  /*b850*/  FMNMX.FTZ R40, R71, R40, !PT ;  /* 0x0000002847287209 */ /* 0x000fca0007810000 */
[----:B------:R-:W0:Y:S01]  /*b860*/  SHFL.BFLY PT, R7, R40, 0x2, 0x1f ;  /* 0x0c401f0028077f89 */ /* 0x000e2200000e0000 */
[----:B------:R-:W-:Y:S01]  /*b870*/  FFMA.FTZ R47, R41, UR43, -R6 ;  /* 0x0000002b292f7c23 */ /* 0x000fe20008010806 */
[----:B0-----:R-:W-:-:S05]  /*b880*/  FMNMX.FTZ R41, R40, R7, !PT ;  /* 0x0000000728297209 */ /* 0x001fca0007810000 */
[----:B------:R-:W0:Y:S01]  /*b890*/  SHFL.BFLY PT, R40, R41, 0x1, 0x1f ;  /* 0x0c201f0029287f89 */ /* 0x000e2200000e0000 */
[--C-:B------:R-:W-:Y:S01]  /*b8a0*/  FFMA.FTZ R43, R53, UR43, -R6.reuse ;  /* 0x0000002b352b7c23 */ /* 0x100fe20008010806 */
[--C-:B------:R-:W-:Y:S01]  /*b8b0*/  FFMA.FTZ R204, R81, UR43, -R6.reuse ;  /* 0x0000002b51cc7c23 */ /* 0x100fe20008010806 */
[----:B------:R-:W-:Y:S01]  /*b8c0*/  FFMA.FTZ R31, R79, UR43, -R6 ;  /* 0x0000002b4f1f7c23 */ /* 0x000fe20008010806 */
[----:B0-----:R-:W-:-:S04]  /*b8d0*/  FMNMX.FTZ R7, R41, R40, !PT ;  /* 0x0000002829077209 */ /* 0x001fc80007810000 */
[C---:B------:R-:W-:Y:S01]  /*b8e0*/  FSETP.NEU.FTZ.AND P2, PT, R7.reuse, -INF , PT ;  /* 0xff8000000700780b */ /* 0x040fe20003f5d000 */
[----:B------:R-:W-:-:S05]  /*b8f0*/  FMUL.FTZ R53, R7, UR43 ;  /* 0x0000002b07357c20 */ /* 0x000fca0008410000 */
[----:B------:R-:W-:-:S05]  /*b900*/  FSEL R53, R53, RZ, P2 ;  /* 0x000000ff35357208 */ /* 0x000fca0001000000 */
[--C-:B------:R-:W-:Y:S02]  /*b910*/  FFMA.FTZ R40, R25, UR43, -R53.reuse ;  /* 0x0000002b19287c23 */ /* 0x100fe40008010835 */
[----:B------:R-:W0:Y:S01]  /*b920*/  @P5 LDC R25, c[0x0][0x44c] ;  /* 0x00011300ff195b82 */ /* 0x000e220000000800 */
[----:B------:R-:W-:Y:S01]  /*b930*/  FFMA.FTZ R205, R26, UR43, -R53 ;  /* 0x0000002b1acd7c23 */ /* 0x000fe20008010835 */
[--C-:B------:R-:W-:Y:S01]  /*b940*/  FFMA.FTZ R59, R45, UR43, -R6.reuse ;  /* 0x0000002b2d3b7c23 */ /* 0x100fe20008010806 */
[--C-:B------:R-:W-:Y:S01]  /*b950*/  FFMA.FTZ R55, R49, UR43, -R6.reuse ;  /* 0x0000002b31377c23 */ /* 0x100fe20008010806 */
[--C-:B------:R-:W-:Y:S01]  /*b960*/  FFMA.FTZ R206, R77, UR43, -R6.reuse ;  /* 0x0000002b4dce7c23 */ /* 0x100fe20008010806 */
[----:B-----5:R-:W-:-:S03]  /*b970*/  FFMA.FTZ R152, R75, UR43, -R6 ;  /* 0x0000002b4b987c23 */ /* 0x020fc60008010806 */
[----:B------:R-:W2:Y:S01]  /*b980*/  @P5 LDC R26, c[0x0][0x450] ;  /* 0x00011400ff1a5b82 */ /* 0x000ea20000000800 */
        /* <DEDUP_REMOVED lines=13> */
[--C-:B------:R-:W-:Y:S01]  /*ba60*/  FFMA.FTZ R6, R27, UR43, -R53.reuse ;  /* 0x0000002b1b067c23 */ /* 0x100fe20008010835 */
[----:B------:R-:W-:Y:S01]  /*ba70*/  MUFU.EX2 R204, R204 ;  /* 0x000000cc00cc7308 */ /* 0x000fe20000000800 */
[--C-:B------:R-:W-:Y:S01]  /*ba80*/  FFMA.FTZ R207, R30, UR43, -R53.reuse ;  /* 0x0000002b1ecf7c23 */ /* 0x100fe20008010835 */
[----:B------:R-:W-:Y:S01]  /*ba90*/  FFMA.FTZ R30, R24, UR43, -R53 ;  /* 0x0000002b181e7c23 */ /* 0x000fe20008010835 */
[----:B---3--:R-:W-:-:S05]  /*baa0*/  SHF.R.U32.HI R80, RZ, 0x7, R80 ;  /* 0x00000007ff507819 */ /* 0x008fca0000011650 */
[----:B------:R-:W1:Y:S01]  /*bab0*/  MUFU.EX2 R31, R31 ;  /* 0x0000001f001f7308 */ /* 0x000e620000000800 */
[----:B------:R-:W-:Y:S01]  /*bac0*/  @!P1 VIADD R24, R173, 0x32440 ;  /* 0x00032440ad189836 */ /* 0x000fe20000000000 */
[----:B------:R-:W-:-:S06]  /*bad0*/  IADD3 R172, -R80, 0xb, RZ ;  /* 0x0000000b50ac7810 */ /* 0x000fcc0007ffe1ff */
[----:B------:R-:W-:Y:S01]  /*bae0*/  MUFU.EX2 R206, R206 ;  /* 0x000000ce00ce7308 */ /* 0x000fe20000000800 */
[----:B------:R-:W-:-:S07]  /*baf0*/  FFMA.FTZ R153, R34, UR43, -R53 ;  /* 0x0000002b22997c23 */ /* 0x000fce0008010835 */
[----:B------:R-:W-:Y:S01]  /*bb00*/  MUFU.EX2 R205, R205 ;  /* 0x000000cd00cd7308 */ /* 0x000fe20000000800 */
[----:B------:R-:W-:Y:S01]  /*bb10*/  @!P1 PRMT R24, RZ, 0x654, R24 ;  /* 0x00000654ff189816 */ /* 0x000fe20000000018 */
[----:B0-----:R-:W-:Y:S01]  /*bb20*/  @P5 IMAD.HI.U32 R25, R78, R25, RZ ;  /* 0x000000194e195227 */ /* 0x001fe200078e00ff */
[----:B------:R0:W-:Y:S06]  /*bb30*/  BAR.ARV R172, 0x100 ;  /* 0x000400ac0000751d */ /* 0x0001ec0000002000 */
[----:B------:R-:W3:Y:S01]  /*bb40*/  MUFU.EX2 R6, R6 ;  /* 0x0000000600067308 */ /* 0x000ee20000000800 */
[----:B------:R4:W-:Y:S01]  /*bb50*/  @!P1 SYNCS.ARRIVE.TRANS64.RED.A1T0 RZ, [R24+URZ], RZ ;  /* 0x000000ff18ff99a7 */ /* 0x0009e2000810043f */
[----:B------:R1:W-:Y:S06]  /*bb60*/  BAR.SYNC.DEFER_BLOCKING R3, 0x100 ;  /* 0x000400030000751d */ /* 0x0003ec0000010000 */
[----:B------:R-:W0:Y:S01]  /*bb70*/  MUFU.EX2 R207, R207 ;  /* 0x000000cf00cf7308 */ /* 0x000e220000000800 */
[----:B------:R-:W-:-:S02]  /*bb80*/  IMAD.MOV.U32 R27, RZ, RZ, 0xc00 ;  /* 0x00000c00ff1b7424 */ /* 0x000fc400078e00ff */
[----:B-1----:R-:W-:Y:S01]  /*bb90*/  FADD.FTZ R3, R204, R31 ;  /* 0x0000001fcc037221 */ /* 0x002fe20000010000 */
[----:B------:R-:W-:-:S04]  /*bba0*/  IMAD.MOV.U32 R174, RZ, RZ, R78 ;  /* 0x000000ffffae7224 */ /* 0x000fc800078e004e */
[----:B------:R-:W-:Y:S01]  /*bbb0*/  MUFU.EX2 R152, R152 ;  /* 0x0000009800987308 */ /* 0x000fe20000000800 */
[----:B------:R-:W-:Y:S01]  /*bbc0*/  FFMA.FTZ R155, R38, UR43, -R53 ;  /* 0x0000002b269b7c23 */ /* 0x000fe20008010835 */
[----:B--2---:R-:W-:-:S06]  /*bbd0*/  @P5 SHF.R.U32.HI R174, RZ, R26, R25 ;  /* 0x0000001affae5219 */ /* 0x004fcc0000011619 */
[----:B------:R-:W1:Y:S01]  /*bbe0*/  MUFU.EX2 R30, R30 ;  /* 0x0000001e001e7308 */ /* 0x000e620000000800 */
[----:B------:R-:W-:Y:S02]  /*bbf0*/  IMAD.MOV.U32 R25, RZ, RZ, 0x40000040 ;  /* 0x40000040ff197424 */ /* 0x000fe400078e00ff */
[----:B------:R-:W-:Y:S01]  /*bc00*/  FFMA.FTZ R159, R46, UR43, -R53 ;  /* 0x0000002b2e9f7c23 */ /* 0x000fe20008010835 */
[----:B----4-:R-:W-:-:S04]  /*bc10*/  IMAD R24, R2, R27, UR42 ;  /* 0x0000002a02187e24 */ /* 0x010fc8000f8e021b */
[----:B------:R-:W-:Y:S01]  /*bc20*/  MUFU.EX2 R35, R73 ;  /* 0x0000004900237308 */ /* 0x000fe20000000800 */
[----:B---3--:R-:W-:Y:S01]  /*bc30*/  FADD.FTZ R44, R205, R6 ;  /* 0x00000006cd2c7221 */ /* 0x008fe20000010000 */
[----:B------:R-:W-:-:S06]  /*bc40*/  FADD.FTZ R46, R206, R3 ;  /* 0x00000003ce2e7221 */ /* 0x000fcc0000010000 */
[----:B------:R-:W2:Y:S01]  /*bc50*/  MUFU.EX2 R153, R153 ;  /* 0x0000009900997308 */ /* 0x000ea20000000800 */
[--C-:B------:R-:W-:Y:S01]  /*bc60*/  FFMA.FTZ R34, R39, UR43, -R53.reuse ;  /* 0x0000002b27227c23 */ /* 0x100fe20008010835 */
[----:B------:R-:W-:Y:S01]  /*bc70*/  FFMA.FTZ R38, R28, UR43, -R53 ;  /* 0x0000002b1c267c23 */ /* 0x000fe20008010835 */
[----:B------:R-:W-:-:S05]  /*bc80*/  R2UR UR7, R25 ;  /* 0x00000000190772ca */ /* 0x000fca00000e0000 */
[----:B------:R-:W-:Y:S01]  /*bc90*/  MUFU.EX2 R154, R154 ;  /* 0x0000009a009a7308 */ /* 0x000fe20000000800 */
[----:B------:R-:W-:Y:S02]  /*bca0*/  VIADD R28, R24, 0x80 ;  /* 0x00000080181c7836 */ /* 0x000fe40000000000 */
[----:B0-----:R-:W-:Y:S01]  /*bcb0*/  FADD.FTZ R3, R207, R44 ;  /* 0x0000002ccf037221 */ /* 0x001fe20000010000 */
[----:B------:R-:W-:-:S04]  /*bcc0*/  FADD.FTZ R25, R33, R46 ;  /* 0x0000002e21197221 */ /* 0x000fc80000010000 */
[----:B------:R-:W0:Y:S01]  /*bcd0*/  MUFU.EX2 R40, R40 ;  /* 0x0000002800287308 */ /* 0x000e220000000800 */
[----:B------:R-:W-:Y:S01]  /*bce0*/  FFMA.FTZ R157, R42, UR43, -R53 ;  /* 0x0000002b2a9d7c23 */ /* 0x000fe20008010835 */
[----:B-1----:R-:W-:Y:S01]  /*bcf0*/  FADD.FTZ R44, R30, R3 ;  /* 0x000000031e2c7221 */ /* 0x002fe20000010000 */
[----:B------:R-:W-:-:S05]  /*bd00*/  FADD.FTZ R46, R152, R25 ;  /* 0x00000019982e7221 */ /* 0x000fca0000010000 */
[----:B------:R-:W-:Y:S01]  /*bd10*/  MUFU.EX2 R37, R37 ;  /* 0x0000002500257308 */ /* 0x000fe20000000800 */
[----:B------:R-:W-:-:S07]  /*bd20*/  R2UR UR10, R28 ;  /* 0x000000001c0a72ca */ /* 0x000fce00000e0000 */
[----:B------:R-:W1:Y:S01]  /*bd30*/  MUFU.EX2 R155, R155 ;  /* 0x0000009b009b7308 */ /* 0x000e620000000800 */
[C---:B------:R-:W-:Y:S02]  /*bd40*/  VIADD R28, R24.reuse, 0x180 ;  /* 0x00000180181c7836 */ /* 0x040fe40000000000 */
[----:B--2---:R-:W-:Y:S01]  /*bd50*/  FADD.FTZ R3, R153, R44 ;  /* 0x0000002c99037221 */ /* 0x004fe20000010000 */
[----:B------:R-:W-:-:S04]  /*bd60*/  VIADD R26, R24, 0x100 ;  /* 0x00000100181a7836 */ /* 0x000fc80000000000 */
[----:B------:R-:W-:Y:S01]  /*bd70*/  MUFU.EX2 R156, R156 ;  /* 0x0000009c009c7308 */ /* 0x000fe20000000800 */
[----:B------:R-:W-:-:S07]  /*bd80*/  FADD.FTZ R25, R35, R46 ;  /* 0x0000002e23197221 */ /* 0x000fce0000010000 */
[----:B------:R-:W2:Y:S01]  /*bd90*/  MUFU.EX2 R34, R34 ;  /* 0x0000002200227308 */ /* 0x000ea20000000800 */
[----:B------:R-:W-:Y:S01]  /*bda0*/  R2UR UR18, R28 ;  /* 0x000000001c1272ca */ /* 0x000fe200000e0000 */
[----:B0-----:R-:W-:Y:S01]  /*bdb0*/  FADD.FTZ R44, R40, R3 ;  /* 0x00000003282c7221 */ /* 0x001fe20000010000 */
[----:B------:R-:W-:-:S05]  /*bdc0*/  FADD.FTZ R28, R154, R25 ;  /* 0x000000199a1c7221 */ /* 0x000fca0000010000 */
[----:B------:R-:W0:Y:S01]  /*bdd0*/  MUFU.EX2 R157, R157 ;  /* 0x0000009d009d7308 */ /* 0x000e220000000800 */
[----:B------:R-:W-:Y:S01]  /*bde0*/  FFMA.FTZ R42, R29, UR43, -R53 ;  /* 0x0000002b1d2a7c23 */ /* 0x000fe20008010835 */
[----:B------:R-:W-:Y:S01]  /*bdf0*/  R2UR UR14, R26 ;  /* 0x000000001a0e72ca */ /* 0x000fe200000e0000 */
[----:B------:R-:W-:-:S05]  /*be00*/  VIADD R26, R24, 0x200 ;  /* 0x00000200181a7836 */ /* 0x000fca0000000000 */
[----:B------:R-:W3:Y:S01]  /*be10*/  MUFU.EX2 R47, R47 ;  /* 0x0000002f002f7308 */ /* 0x000ee20000000800 */
[----:B-1----:R-:W-:Y:S01]  /*be20*/  FADD.FTZ R3, R155, R44 ;  /* 0x0000002c9b037221 */ /* 0x002fe20000010000 */
[----:B------:R-:W-:-:S06]  /*be30*/  FADD.FTZ R25, R37, R28 ;  /* 0x0000001c25197221 */ /* 0x000fcc0000010000 */
[----:B------:R-:W1:Y:S01]  /*be40*/  MUFU.EX2 R38, R38 ;  /* 0x0000002600267308 */ /* 0x000e620000000800 */
[----:B------:R-:W-:Y:S01]  /*be50*/  FFMA.FTZ R161, R50, UR43, -R53 ;  /* 0x0000002b32a17c23 */ /* 0x000fe20008010835 */
[----:B------:R-:W-:-:S06]  /*be60*/  R2UR UR22, R26 ;  /* 0x000000001a1672ca */ /* 0x000fcc00000e0000 */
[----:B------:R-:W4:Y:S01]  /*be70*/  MUFU.EX2 R158, R158 ;  /* 0x0000009e009e7308 */ /* 0x000f220000000800 */
[----:B--2---:R-:W-:Y:S01]  /*be80*/  FADD.FTZ R28, R34, R3 ;  /* 0x00000003221c7221 */ /* 0x004fe20000010000 */
[----:B------:R-:W-:-:S06]  /*be90*/  FADD.FTZ R26, R156, R25 ;  /* 0x000000199c1a7221 */ /* 0x000fcc0000010000 */
[----:B------:R-:W2:Y:S01]  /*bea0*/  MUFU.EX2 R159, R159 ;  /* 0x0000009f009f7308 */ /* 0x000ea20000000800 */
[----:B------:R-:W-:Y:S01]  /*beb0*/  FFMA.FTZ R32, R32, UR43, -R53 ;  /* 0x0000002b20207c23 */ /* 0x000fe20008010835 */
[----:B------:R-:W-:Y:S01]  /*bec0*/  R2UR UR6, R24 ;  /* 0x00000000180672ca */ /* 0x000fe200000e0000 */
[----:B------:R-:W-:-:S05]  /*bed0*/  IMAD.MOV.U32 R25, RZ, RZ, 0x40000040 ;  /* 0x40000040ff197424 */ /* 0x000fca00078e00ff */
[----:B------:R-:W2:Y:S01]  /*bee0*/  MUFU.EX2 R59, R59 ;  /* 0x0000003b003b7308 */ /* 0x000ea20000000800 */
[----:B------:R-:W-:Y:S02]  /*bef0*/  VIADD R24, R24, 0x280 ;  /* 0x0000028018187836 */ /* 0x000fe40000000000 */
[----:B0-----:R-:W-:-:S05]  /*bf00*/  FADD.FTZ R3, R157, R28 ;  /* 0x0000001c9d037221 */ /* 0x001fca0000010000 */
[----:B------:R-:W0:Y:S01]  /*bf10*/  MUFU.EX2 R42, R42 ;  /* 0x0000002a002a7308 */ /* 0x000e220000000800 */
[----:B------:R-:W-:Y:S01]  /*bf20*/  FFMA.FTZ R163, R54, UR43, -R53 ;  /* 0x0000002b36a37c23 */ /* 0x000fe20008010835 */
[----:B------:R-:W-:Y:S01]  /*bf30*/  R2UR UR27, R25 ;  /* 0x00000000191b72ca */ /* 0x000fe200000e0000 */
[----:B---3--:R-:W-:-:S05]  /*bf40*/  FADD.FTZ R25, R47, R26 ;  /* 0x0000001a2f197221 */ /* 0x008fca0000010000 */
[----:B------:R-:W3:Y:S01]  /*bf50*/  MUFU.EX2 R160, R160 ;  /* 0x000000a000a07308 */ /* 0x000ee20000000800 */
[----:B------:R-:W-:Y:S01]  /*bf60*/  R2UR UR26, R24 ;  /* 0x00000000181a72ca */ /* 0x000fe200000e0000 */
[----:B-1----:R-:W-:-:S06]  /*bf70*/  FADD.FTZ R24, R38, R3 ;  /* 0x0000000326187221 */ /* 0x002fcc0000010000 */
[----:B------:R-:W1:Y:S01]  /*bf80*/  MUFU.EX2 R161, R161 ;  /* 0x000000a100a17308 */ /* 0x000e620000000800 */
[----:B------:R-:W-:Y:S01]  /*bf90*/  FFMA.FTZ R36, R36, UR43, -R53 ;  /* 0x0000002b24247c23 */ /* 0x000fe20008010835 */
[----:B----4-:R-:W-:-:S06]  /*bfa0*/  FADD.FTZ R26, R158, R25 ;  /* 0x000000199e1a7221 */ /* 0x010fcc0000010000 */
[----:B------:R-:W4:Y:S01]  /*bfb0*/  MUFU.EX2 R55, R55 ;  /* 0x0000003700377308 */ /* 0x000f220000000800 */
[----:B--2---:R-:W-:Y:S01]  /*bfc0*/  FADD.FTZ R3, R159, R24 ;  /* 0x000000189f037221 */ /* 0x004fe20000010000 */
[----:B------:R-:W-:-:S06]  /*bfd0*/  FFMA.FTZ R165, R58, UR43, -R53 ;  /* 0x0000002b3aa57c23 */ /* 0x000fcc0008010835 */
[----:B------:R-:W2:Y:S01]  /*bfe0*/  MUFU.EX2 R32, R32 ;  /* 0x0000002000207308 */ /* 0x000ea20000000800 */
[----:B------:R-:W-:Y:S01]  /*bff0*/  FADD.FTZ R25, R59, R26 ;  /* 0x0000001a3b197221 */ /* 0x000fe20000010000 */
[----:B0-----:R-:W-:-:S06]  /*c000*/  FADD.FTZ R24, R42, R3 ;  /* 0x000000032a187221 */ /* 0x001fcc0000010000 */
[----:B------:R-:W0:Y:S01]  /*c010*/  MUFU.EX2 R163, R163 ;  /* 0x000000a300a37308 */ /* 0x000e220000000800 */
[----:B------:R-:W-:Y:S01]  /*c020*/  FFMA.FTZ R72, R72, UR43, -R53 ;  /* 0x0000002b48487c23 */ /* 0x000fe20008010835 */
[----:B------:R-:W-:-:S06]  /*c030*/  F2FP.F16.F32.PACK_AB R205, R6, R205 ;  /* 0x000000cd06cd723e */ /* 0x000fcc00000000ff */
[----:B------:R-:W0:Y:S01]  /*c040*/  MUFU.EX2 R162, R162 ;  /* 0x000000a200a27308 */ /* 0x000e220000000800 */
[----:B---3--:R-:W-:Y:S01]  /*c050*/  FADD.FTZ R6, R160, R25 ;  /* 0x00000019a0067221 */ /* 0x008fe20000010000 */
[----:B-1----:R-:W-:-:S06]  /*c060*/  FADD.FTZ R3, R161, R24 ;  /* 0x00000018a1037221 */ /* 0x002fcc0000010000 */
[----:B------:R-:W1:Y:S01]  /*c070*/  MUFU.EX2 R36, R36 ;  /* 0x0000002400247308 */ /* 0x000e620000000800 */
[----:B------:R-:W-:-:S07]  /*c080*/  FFMA.FTZ R62, R62, UR43, -R53 ;  /* 0x0000002b3e3e7c23 */ /* 0x000fce0008010835 */
[----:B------:R-:W3:Y:S01]  /*c090*/  MUFU.EX2 R43, R43 ;  /* 0x0000002b002b7308 */ /* 0x000ee20000000800 */
[----:B----4-:R-:W-:Y:S01]  /*c0a0*/  FADD.FTZ R25, R55, R6 ;  /* 0x0000000637197221 */ /* 0x010fe20000010000 */
[----:B--2---:R-:W-:-:S06]  /*c0b0*/  FADD.FTZ R6, R32, R3 ;  /* 0x0000000320067221 */ /* 0x004fcc0000010000 */
[----:B------:R-:W2:Y:S01]  /*c0c0*/  MUFU.EX2 R165, R165 ;  /* 0x000000a500a57308 */ /* 0x000ea20000000800 */
[----:B------:R-:W-:-:S07]  /*c0d0*/  FFMA.FTZ R63, R63, UR43, -R53 ;  /* 0x0000002b3f3f7c23 */ /* 0x000fce0008010835 */
[----:B------:R-:W4:Y:S01]  /*c0e0*/  MUFU.EX2 R164, R164 ;  /* 0x000000a400a47308 */ /* 0x000f220000000800 */
[----:B0-----:R-:W-:Y:S01]  /*c0f0*/  FADD.FTZ R3, R163, R6 ;  /* 0x00000006a3037221 */ /* 0x001fe20000010000 */
[----:B------:R-:W-:-:S06]  /*c100*/  FFMA.FTZ R66, R66, UR43, -R53 ;  /* 0x0000002b42427c23 */ /* 0x000fcc0008010835 */
[----:B------:R-:W0:Y:S01]  /*c110*/  MUFU.EX2 R72, R72 ;  /* 0x0000004800487308 */ /* 0x000e220000000800 */
[----:B------:R-:W-:-:S07]  /*c120*/  FADD.FTZ R24, R162, R25 ;  /* 0x00000019a2187221 */ /* 0x000fce0000010000 */
[----:B------:R-:W0:Y:S01]  /*c130*/  MUFU.EX2 R49, R49 ;  /* 0x0000003100317308 */ /* 0x000e220000000800 */
[----:B-1----:R-:W-:Y:S01]  /*c140*/  FADD.FTZ R6, R36, R3 ;  /* 0x0000000324067221 */ /* 0x002fe20000010000 */
[----:B------:R-:W-:-:S06]  /*c150*/  FFMA.FTZ R67, R67, UR43, -R53 ;  /* 0x0000002b43437c23 */ /* 0x000fcc0008010835 */
[----:B------:R-:W1:Y:S01]  /*c160*/  MUFU.EX2 R62, R62 ;  /* 0x0000003e003e7308 */ /* 0x000e620000000800 */
[----:B---3--:R-:W-:-:S07]  /*c170*/  FADD.FTZ R25, R43, R24 ;  /* 0x000000182b197221 */ /* 0x008fce0000010000 */
[----:B------:R-:W3:Y:S01]  /*c180*/  MUFU.EX2 R166, R166 ;  /* 0x000000a600a67308 */ /* 0x000ee20000000800 */
[----:B--2---:R-:W-:Y:S01]  /*c190*/  FADD.FTZ R3, R165, R6 ;  /* 0x00000006a5037221 */ /* 0x004fe20000010000 */
[----:B------:R-:W-:-:S06]  /*c1a0*/  FFMA.FTZ R70, R70, UR43, -R53 ;  /* 0x0000002b46467c23 */ /* 0x000fcc0008010835 */
[----:B------:R-:W2:Y:S01]  /*c1b0*/  MUFU.EX2 R63, R63 ;  /* 0x0000003f003f7308 */ /* 0x000ea20000000800 */
[----:B----4-:R-:W-:-:S07]  /*c1c0*/  FADD.FTZ R24, R164, R25 ;  /* 0x00000019a4187221 */ /* 0x010fce0000010000 */
[----:B------:R-:W4:Y:S01]  /*c1d0*/  MUFU.EX2 R51, R51 ;  /* 0x0000003300337308 */ /* 0x000f220000000800 */
[----:B0-----:R-:W-:Y:S01]  /*c1e0*/  FADD.FTZ R3, R72, R3 ;  /* 0x0000000348037221 */ /* 0x001fe20000010000 */
[----:B------:R-:W-:-:S06]  /*c1f0*/  FADD.FTZ R25, R49, R24 ;  /* 0x0000001831197221 */ /* 0x000fcc0000010000 */
[----:B------:R-:W0:Y:S01]  /*c200*/  MUFU.EX2 R66, R66 ;  /* 0x0000004200427308 */ /* 0x000e220000000800 */
[----:B------:R-:W-:-:S07]  /*c210*/  FFMA.FTZ R53, R71, UR43, -R53 ;  /* 0x0000002b47357c23 */ /* 0x000fce0008010835 */
[----:B------:R-:W0:Y:S01]  /*c220*/  MUFU.EX2 R168, R168 ;  /* 0x000000a800a87308 */ /* 0x000e220000000800 */
        /* <DEDUP_REMOVED lines=9> */
[----:B------:R-:W-:-:S06]  /*c2c0*/  FADD.FTZ R6, R168, R3 ;  /* 0x00000003a8067221 */ /* 0x000fcc0000010000 */
[----:B------:R-:W0:Y:S01]  /*c2d0*/  MUFU.EX2 R41, R41 ;  /* 0x0000002900297308 */ /* 0x000e220000000800 */
[----:B------:R-:W-:-:S07]  /*c2e0*/  IMAD.MOV.U32 R27, RZ, RZ, 0x40000040 ;  /* 0x40000040ff1b7424 */ /* 0x000fce00078e00ff */
[----:B------:R-:W0:Y:S01]  /*c2f0*/  MUFU.EX2 R53, R53 ;  /* 0x0000003500357308 */ /* 0x000e220000000800 */
[----:B------:R-:W-:Y:S01]  /*c300*/  MOV R29, 0x40000040 ;  /* 0x40000040001d7802 */ /* 0x000fe20000000f00 */
[----:B-1----:R-:W-:Y:S01]  /*c310*/  FADD.FTZ R25, R67, R24 ;  /* 0x0000001843197221 */ /* 0x002fe20000010000 */
[----:B---3--:R-:W-:Y:S01]  /*c320*/  FADD.FTZ R3, R45, R6 ;  /* 0x000000062d037221 */ /* 0x008fe20000010000 */
[----:B------:R-:W-:Y:S01]  /*c330*/  R2UR UR15, R27 ;  /* 0x000000001b0f72ca */ /* 0x000fe200000e0000 */
[----:B------:R-:W-:Y:S01]  /*c340*/  IMAD.MOV.U32 R27, RZ, RZ, 0x40000040 ;  /* 0x40000040ff1b7424 */ /* 0x000fe200078e00ff */
[----:B------:R-:W-:Y:S01]  /*c350*/  R2UR UR11, R29 ;  /* 0x000000001d0b72ca */ /* 0x000fe200000e0000 */
[----:B------:R-:W-:Y:S02]  /*c360*/  IMAD.MOV.U32 R29, RZ, RZ, 0x40000040 ;  /* 0x40000040ff1d7424 */ /* 0x000fe400078e00ff */
[----:B--2---:R-:W-:Y:S01]  /*c370*/  FADD.FTZ R24, R70, R25 ;  /* 0x0000001946187221 */ /* 0x004fe20000010000 */
[----:B----4-:R-:W-:Y:S01]  /*c380*/  FADD.FTZ R6, R170, R3 ;  /* 0x00000003aa067221 */ /* 0x010fe20000010000 */
[----:B------:R-:W-:-:S02]  /*c390*/  F2FP.F16.F32.PACK_AB R204, R31, R204 ;  /* 0x000000cc1fcc723e */ /* 0x000fc400000000ff */
[----:B------:R-:W-:Y:S02]  /*c3a0*/  F2FP.F16.F32.PACK_AB R206, R33, R206 ;  /* 0x000000ce21ce723e */ /* 0x000fe400000000ff */
[----:B------:R-:W-:Y:S01]  /*c3b0*/  F2FP.F16.F32.PACK_AB R207, R30, R207 ;  /* 0x000000cf1ecf723e */ /* 0x000fe200000000ff */
[----:B0-----:R-:W-:Y:S01]  /*c3c0*/  FADD.FTZ R6, R41, R6 ;  /* 0x0000000629067221 */ /* 0x001fe20000010000 */
[----:B------:R-:W-:Y:S01]  /*c3d0*/  R2UR UR19, R29 ;  /* 0x000000001d1372ca */ /* 0x000fe200000e0000 */
[----:B------:R-:W-:Y:S01]  /*c3e0*/  FADD.FTZ R3, R53, R24 ;  /* 0x0000001835037221 */ /* 0x000fe20000010000 */
[----:B------:R-:W-:Y:S02]  /*c3f0*/  R2UR UR23, R27 ;  /* 0x000000001b1772ca */ /* 0x000fe400000e0000 */
        /* <DEDUP_REMOVED lines=20> */
[----:B------:R-:W-:-:S06]  /*c540*/  WARPGROUP.ARRIVE ;  /* 0x00000000000079c5 */ /* 0x000fcc0000000000 */
        /* <DEDUP_REMOVED lines=16> */
[----:B------:R-:W-:Y:S01]  /*c650*/  HGMMA.64x256x16.F32 R24, R164, gdesc[UR20].tnspB, R24, gsb0 ;  /* 0x43e00014a4187df0 */ /* 0x000fe20008000818 */
[----:B------:R-:W-:-:S05]  /*c660*/  IADD3 R152, R174, R176, -R177 ;  /* 0x000000b0ae987210 */ /* 0x000fca0007ffe8b1 */
[----:B------:R-:W-:-:S05]  /*c670*/  IMAD.HI R152, R152, 0x2aaaaaab, RZ ;  /* 0x2aaaaaab98987827 */ /* 0x000fca00078e02ff */
[----:B------:R-:W-:-:S04]  /*c680*/  SHF.R.U32.HI R153, RZ, 0x1f, R152 ;  /* 0x0000001fff997819 */ /* 0x000fc80000011698 */
[----:B------:R-:W-:-:S04]  /*c690*/  LEA.HI.SX32 R153, R152, R153, 0x1c ;  /* 0x0000009998997211 */ /* 0x000fc800078fe2ff */
[----:B------:R-:W-:Y:S01]  /*c6a0*/  VIMNMX R154, R175, R153, !PT ;  /* 0x00000099af9a7248 */ /* 0x000fe20007fe0100 */
[----:B------:R-:W-:-:S04]  /*c6b0*/  VIADD R215, R215, 0xfffffffe ;  /* 0xfffffffed7d77836 */ /* 0x000fc80000000000 */
[----:B------:R0:W-:Y:S01]  /*c6c0*/  STL [R1+0x20], R154 ;  /* 0x0000209a01007387 */ /* 0x0001e20000100800 */
[----:B------:R-:W-:Y:S01]  /*c6d0*/  ISETP.GE.AND P2, PT, R215, R154, PT ;  /* 0x0000009ad700720c */ /* 0x000fe20003f46270 */
[----:B------:R-:W-:-:S05]  /*c6e0*/  @!P1 VIADD R173, R173, 0x32460 ;  /* 0x00032460adad9836 */ /* 0x000fca0000000000 */
[----:B------:R-:W-:Y:S01]  /*c6f0*/  @!P1 PRMT R173, RZ, 0x654, R173 ;  /* 0x00000654ffad9816 */ /* 0x000fe200000000ad */
[----:B------:R-:W-:Y:S02]  /*c700*/  WARPGROUP.DEPBAR.LE gsb0, 0x0 ;  /* 0x00008000000079c5 */ /* 0x000fe40000010000 */
[----:B------:R-:W-:-:S06]  /*c710*/  WARPGROUP.ARRIVE ;  /* 0x00000000000079c5 */ /* 0x000fcc0000000000 */
[----:B------:R-:W-:Y:S03]  /*c720*/  HGMMA.64x256x16.F32 R24, R168, gdesc[UR24].tnspB, R24, gsb0 ;  /* 0x43e00018a8187df0 */ /* 0x000fe60008000818 */
[----:B------:R-:W-:Y:S02]  /*c730*/  WARPGROUP.DEPBAR.LE gsb0, 0x0 ;  /* 0x00008000000079c5 */ /* 0x000fe40000010000 */
[----:B------:R0:W-:Y:S01]  /*c740*/  @!P1 SYNCS.ARRIVE.TRANS64.RED.A1T0 RZ, [R173+URZ], RZ ;  /* 0x000000ffadff99a7 */ /* 0x0001e2000810043f */
[----:B------:R-:W-:Y:S05]  /*c750*/  @!P2 BRA `(.L_x_5737) ;  /* 0x000000300004a947 */ /* 0x000fea0003800000 */
[----:B------:R-:W-:Y:S02]  /*c760*/  IMAD.MOV.U32 R206, RZ, RZ, R7 ;  /* 0x000000ffffce7224 */ /* 0x000fe400078e0007 */
[----:B------:R-:W-:Y:S02]  /*c770*/  IMAD.MOV.U32 R207, RZ, RZ, R0 ;  /* 0x000000ffffcf7224 */ /* 0x000fe400078e0000 */
[----:B------:R-:W-:-:S07]  /*c780*/  IMAD.MOV.U32 R204, RZ, RZ, R215 ;  /* 0x000000ffffcc7224 */ /* 0x000fce00078e00d7 */
.L_x_5747:
[----:B------:R-:W-:Y:S01]  /*c790*/  VIADD R2, R2, 0x1 ;  /* 0x0000000102027836 */ /* 0x000fe20000000000 */
[----:B------:R-:W-:Y:S05]  /*c7a0*/  YIELD ;  /* 0x0000000000007946 */ /* 0x000fea0003800000 */
[----:B------:R-:W-:-:S04]  /*c7b0*/  ISETP.NE.AND P2, PT, R2, 0x2, PT ;  /* 0x000000020200780c */ /* 0x000fc80003f45270 */
[----:B------:R-:W-:Y:S02]  /*c7c0*/  SEL R0, RZ, 0x1, P2 ;  /* 0x00000001ff007807 */ /* 0x000fe40001000000 */
[----:B------:R-:W-:Y:S02]  /*c7d0*/  SEL R2, R2, RZ, P2 ;  /* 0x000000ff02027207 */ /* 0x000fe40001000000 */
[----:B------:R-:W-:Y:S01]  /*c7e0*/  LOP3.LUT R23, R23, R0, RZ, 0x3c, !PT ;  /* 0x0000000017177212 */ /* 0x000fe200078e3cff */
[----:B-1---5:R-:W-:Y:S06]  /*c7f0*/  @!P0 BRA `(.L_x_5738) ;  /* 0x0000000000048947 */ /* 0x022fec0003800000 */
[----:B------:R-:W-:Y:S01]  /*c800*/  BPT.TRAP 0x1 ;  /* 0x000000040000795c */ /* 0x000fe20000300000 */
.L_x_5738:
[----:B------:R-:W-:Y:S01]  /*c810*/  IMAD R205, R2, 0x8, R19 ;  /* 0x0000000802cd7824 */ /* 0x000fe200078e0213 */
[----:B------:R-:W-:-:S04]  /*c820*/  SHF.L.U32 R0, R23, 0x1f, RZ ;  /* 0x0000001f17007819 */ /* 0x000fc800000006ff */
[----:B------:R1:W2:Y:S01]  /*c830*/  SYNCS.PHASECHK.TRANS64.TRYWAIT P2, [R205+URZ+0x32430], R0 ;  /* 0x03243000cd0075a7 */ /* 0x0002a2000804017f */
[----:B------:R-:W-:Y:S05]  /*c840*/  @!P0 BRA `(.L_x_5739) ;  /* 0x0000000000048947 */ /* 0x000fea0003800000 */
[----:B------:R-:W-:Y:S01]  /*c850*/  BPT.TRAP 0x1 ;  /* 0x000000040000795c */ /* 0x000fe20000300000 */
.L_x_5739:
[----:B------:R-:W3:Y:S01]  /*c860*/  LDL R7, [R1+0x14] ;  /* 0x0000140001077983 */ /* 0x000ee20000100800 */
[----:B------:R-:W-:Y:S02]  /*c870*/  IMAD.MOV.U32 R157, RZ, RZ, 0x40000040 ;  /* 0x40000040ff9d7424 */ /* 0x000fe400078e00ff */
[----:B---3--:R-:W-:Y:S01]  /*c880*/  IMAD R156, R2, 0x300, R7 ;  /* 0x00000300029c7824 */ /* 0x008fe200078e0207 */
[----:B--2---:R-:W-:Y:S06]  /*c890*/  @P2 BRA `(.L_x_5740) ;  /* 0x0000000000082947 */ /* 0x004fec0003800000 */
[----:B------:R-:W2:Y:S02]  /*c8a0*/  SYNCS.PHASECHK.TRANS64.TRYWAIT P2, [R205+URZ+0x32430], R0 ;  /* 0x03243000cd0075a7 */ /* 0x000ea4000804017f */
[----:B--2---:R-:W-:Y:S05]  /*c8b0*/  @!P2 BRA `(.L_x_5741) ;  /* 0x000001600008a947 */ /* 0x004fea0003800000 */
.L_x_5740:
[----:B------:R-:W3:Y:S04]  /*c8c0*/  LDL.64 R220, [R1+0x8] ;  /* 0x0000080001dc7983 */ /* 0x000ee80000100a00 */
[----:B------:R-:W4:Y:S01]  /*c8d0*/  LDL.64 R216, [R1] ;  /* 0x0000000001d87983 */ /* 0x000f220000100a00 */
[----:B------:R-:W-:Y:S05]  /*c8e0*/  WARPSYNC.ALL ;  /* 0x0000000000007948 */ /* 0x000fea0003800000 */
[C---:B------:R-:W-:Y:S01]  /*c8f0*/  R2UR UR6, R156.reuse ;  /* 0x000000009c0672ca */ /* 0x040fe200000e0000 */
[C---:B0-----:R-:W-:Y:S01]  /*c900*/  VIADD R154, R156.reuse, 0x2 ;  /* 0x000000029c9a7836 */ /* 0x041fe20000000000 */
[----:B------:R-:W-:Y:S01]  /*c910*/  R2UR UR7, R157 ;  /* 0x000000009d0772ca */ /* 0x000fe200000e0000 */
[----:B------:R-:W-:Y:S01]  /*c920*/  VIADD R152, R156, 0x4 ;  /* 0x000000049c987836 */ /* 0x000fe20000000000 */
[----:B------:R-:W-:Y:S01]  /*c930*/  R2UR UR4, R212 ;  /* 0x00000000d40472ca */ /* 0x000fe200000e0000 */
[----:B------:R-:W-:Y:S01]  /*c940*/  VIADD R156, R156, 0x6 ;  /* 0x000000069c9c7836 */ /* 0x000fe20000000000 */
[----:B------:R-:W-:Y:S01]  /*c950*/  R2UR UR5, R213 ;  /* 0x00000000d50572ca */ /* 0x000fe200000e0000 */
[----:B------:R-:W-:Y:S01]  /*c960*/  IMAD.MOV.U32 R155, RZ, RZ, 0x40000040 ;  /* 0x40000040ff9b7424 */ /* 0x000fe200078e00ff */
[----:B------:R-:W-:Y:S01]  /*c970*/  MOV R157, 0x40000040 ;  /* 0x40000040009d7802 */ /* 0x000fe20000000f00 */
[----:B------:R-:W-:Y:S01]  /*c980*/  IMAD.MOV.U32 R153, RZ, RZ, 0x40000040 ;  /* 0x40000040ff997424 */ /* 0x000fe200078e00ff */
[----:B------:R-:W-:-:S02]  /*c990*/  R2UR UR10, R154 ;  /* 0x000000009a0a72ca */ /* 0x000fc400000e0000 */
[----:B------:R-:W-:Y:S02]  /*c9a0*/  R2UR UR11, R155 ;  /* 0x000000009b0b72ca */ /* 0x000fe400000e0000 */
[----:B------:R-:W-:Y:S02]  /*c9b0*/  R2UR UR14, R152 ;  /* 0x00000000980e72ca */ /* 0x000fe400000e0000 */
[----:B------:R-:W-:Y:S02]  /*c9c0*/  R2UR UR15, R153 ;  /* 0x00000000990f72ca */ /* 0x000fe400000e0000 */
[----:B------:R-:W-:Y:S02]  /*c9d0*/  R2UR UR18, R156 ;  /* 0x000000009c1272ca */ /* 0x000fe400000e0000 */
[----:B------:R-:W-:Y:S02]  /*c9e0*/  R2UR UR19, R157 ;  /* 0x000000009d1372ca */ /* 0x000fe400000e0000 */
[----:B------:R-:W-:Y:S01]  /*c9f0*/  WARPGROUP.ARRIVE ;  /* 0x00000000000079c5 */ /* 0x000fe20000000000 */
[----:B------:R-:W-:-:S02]  /*ca00*/  R2UR UR16, R236 ;  /* 0x00000000ec1072ca */ /* 0x000fc400000e0000 */
[----:B------:R-:W-:-:S03]  /*ca10*/  R2UR UR17, R237 ;  /* 0x00000000ed1172ca */ /* 0x000fc600000e0000 */
[----:B------:R-:W-:Y:S03]  /*ca20*/  HGMMA.64x96x16.F32 R152, gdesc[UR4], RZ, !UPT, gsb0 ;  /* 0x01600000049879f0 */ /* 0x000fe6000c0008ff */
[----:B------:R-:W-:Y:S02]  /*ca30*/  WARPGROUP.DEPBAR.LE gsb0, 0x0 ;  /* 0x00008000000079c5 */ /* 0x000fe40000010000 */
[----:B------:R-:W-:Y:S01]  /*ca40*/  WARPGROUP.ARRIVE ;  /* 0x00000000000079c5 */ /* 0x000fe20000000000 */
[----:B---3--:R-:W-:Y:S02]  /*ca50*/  R2UR UR8, R220 ;  /* 0x00000000dc0872ca */ /* 0x008fe400000e0000 */
[----:B------:R-:W-:Y:S02]  /*ca60*/  R2UR UR9, R221 ;  /* 0x00000000dd0972ca */ /* 0x000fe400000e0000 */
[----:B----4-:R-:W-:-:S02]  /*ca70*/  R2UR UR12, R216 ;  /* 0x00000000d80c72ca */ /* 0x010fc400000e0000 */
[----:B------:R-:W-:-:S09]  /*ca80*/  R2UR UR13, R217 ;  /* 0x00000000d90d72ca */ /* 0x000fd200000e0000 */
        /* <DEDUP_REMOVED lines=10> */
.L_x_5742:
[----:B------:R0:W3:Y:S01]  /*cb30*/  SYNCS.PHASECHK.TRANS64.TRYWAIT P2, [R205+URZ+0x32450], R0 ;  /* 0x03245000cd0075a7 */ /* 0x0000e2000804017f */
[----:B------:R-:W-:Y:S05]  /*cb40*/  @!P0 BRA `(.L_x_5743) ;  /* 0x0000000000048947 */ /* 0x000fea0003800000 */
[----:B------:R-:W-:Y:S01]  /*cb50*/  BPT.TRAP 0x1 ;  /* 0x000000040000795c */ /* 0x000fe20000300000 */
.L_x_5743:
[----:B------:R-:W-:Y:S04]  /*cb60*/  BSSY B0, `(.L_x_5744) ;  /* 0x0000004000007945 */ /* 0x000fe80003800000 */
[----:B---3--:R-:W-:Y:S05]  /*cb70*/  @P2 BRA `(.L_x_5745) ;  /* 0x0000000000082947 */ /* 0x008fea0003800000 */
[----:B------:R-:W3:Y:S02]  /*cb80*/  SYNCS.PHASECHK.TRANS64.TRYWAIT P2, [R205+URZ+0x32450], R0 ;  /* 0x03245000cd0075a7 */ /* 0x000ee4000804017f */
[----:B---3--:R-:W-:Y:S05]  /*cb90*/  @!P2 BRA `(.L_x_5746) ;  /* 0x0000015c0064a947 */ /* 0x008fea0003800000 */
.L_x_5745:
[----:B------:R-:W-:Y:S05]  /*cba0*/  BSYNC B0 ;  /* 0x0000000000007941 */ /* 0x000fea0003800000 */
.L_x_5744:
[----:B------:R-:W-:Y:S05]  /*cbb0*/  WARPSYNC.ALL ;  /* 0x0000000000007948 */ /* 0x000fea0003800000 */
[----:B------:R-:W0:Y:S04]  /*cbc0*/  LDL R220, [R1+0x1c] ;  /* 0x00001c0001dc7983 */ /* 0x000e280000100800 */
[----:B------:R-:W0:Y:S01]  /*cbd0*/  LDL R216, [R1+0x3c] ;  /* 0x00003c0001d87983 */ /* 0x000e220000100800 */
[----:B------:R-:W-:Y:S01]  /*cbe0*/  IMAD.MOV.U32 R217, RZ, RZ, 0x40000040 ;  /* 0x40000040ffd97424 */ /* 0x000fe200078e00ff */
[----:B------:R-:W-:Y:S01]  /*cbf0*/  R2UR UR4, R4 ;  /* 0x00000000040472ca */ /* 0x000fe200000e0000 */
[----:B------:R-:W4:Y:S01]  /*cc00*/  LDC R7, c[0x0][0x448] ;  /* 0x00011200ff077b82 */ /* 0x000f220000000800 */
[----:B------:R-:W-:Y:S01]  /*cc10*/  R2UR UR5, R5 ;  /* 0x00000000050572ca */ /* 0x000fe200000e0000 */
[----:B------:R-:W-:Y:S01]  /*cc20*/  WARPGROUP.ARRIVE ;  /* 0x00000000000079c5 */ /* 0x000fe20000000000 */
[----:B------:R-:W-:Y:S01]  /*cc30*/  R2UR UR7, R217 ;  /* 0x00000000d90772ca */ /* 0x000fe200000e0000 */
[----:B------:R-:W-:Y:S01]  /*cc40*/  IMAD.MOV.U32 R221, RZ, RZ, 0x40000040 ;  /* 0x40000040ffdd7424 */ /* 0x000fe200078e00ff */
[----:B------:R1:W-:Y:S04]  /*cc50*/  STL [R1+0x178], R16 ;  /* 0x0001781001007387 */ /* 0x0003e80000100800 */
[----:B-1----:R-:W4:Y:S01]  /*cc60*/  LDL.LU R16, [R1+0x10] ;  /* 0x0000100001107983 */ /* 0x002f220000300800 */
[----:B0-23--:R-:W-:Y:S01]  /*cc70*/  IMAD.IADD R0, R216, 0x1, R220 ;  /* 0x00000001d8007824 */ /* 0x00dfe200078e02dc */
[----:B----4-:R-:W-:Y:S01]  /*cc80*/  ISETP.NE.AND P2, PT, R7, 0x1, PT ;  /* 0x000000010700780c */ /* 0x010fe20003f45270 */
[----:B------:R-:W-:-:S04]  /*cc90*/  IMAD.MOV.U32 R216, RZ, RZ, 0xc00 ;  /* 0x00000c00ffd87424 */ /* 0x000fc800078e00ff */
[----:B------:R-:W-:-:S04]  /*cca0*/  IMAD R216, R2, R216, UR39 ;  /* 0x0000002702d87e24 */ /* 0x000fc8000f8e02d8 */
[C---:B------:R-:W-:Y:S01]  /*ccb0*/  VIADD R220, R216.reuse, 0x2 ;  /* 0x00000002d8dc7836 */ /* 0x040fe20000000000 */
[----:B------:R-:W-:Y:S01]  /*ccc0*/  R2UR UR6, R216 ;  /* 0x00000000d80672ca */ /* 0x000fe200000e0000 */
[----:B------:R-:W-:Y:S02]  /*ccd0*/  IMAD.MOV.U32 R217, RZ, RZ, 0x40000040 ;  /* 0x40000040ffd97424 */ /* 0x000fe400078e00ff */
[----:B------:R-:W0:Y:S01]  /*cce0*/  @P2 LDC R215, c[0x0][0x44c] ;  /* 0x00011300ffd72b82 */ /* 0x000e220000000800 */
[----:B------:R-:W-:-:S04]  /*ccf0*/  LOP3.LUT R16, R16, 0xfffffeff, RZ, 0xc0, !PT ;  /* 0xfffffeff10107812 */ /* 0x000fc800078ec0ff */
[----:B------:R-:W-:-:S03]  /*cd00*/  @P1 LOP3.LUT R16, R16, 0x100, RZ, 0xfc, !PT ;  /* 0x0000010010101812 */ /* 0x000fc600078efcff */
[----:B------:R-:W1:Y:S02]  /*cd10*/  @P2 LDC R7, c[0x0][0x450] ;  /* 0x00011400ff072b82 */ /* 0x000e640000000800 */
[----:B------:R-:W-:Y:S01]  /*cd20*/  HGMMA.64x96x16.F32 R152, gdesc[UR4], R152, gsb0 ;  /* 0x01600000049879f0 */ /* 0x000fe20008000898 */
[----:B------:R-:W-:Y:S01]  /*cd30*/  R2UR UR6, R220 ;  /* 0x00000000dc0672ca */ /* 0x000fe200000e0000 */
[----:B------:R-:W-:Y:S01]  /*cd40*/  VIADD R220, R216, 0x4 ;  /* 0x00000004d8dc7836 */ /* 0x000fe20000000000 */
[----:B------:R-:W-:Y:S01]  /*cd50*/  R2UR UR7, R221 ;  /* 0x00000000dd0772ca */ /* 0x000fe200000e0000 */
[----:B------:R-:W-:Y:S01]  /*cd60*/  IMAD.MOV.U32 R221, RZ, RZ, 0x40000040 ;  /* 0x40000040ffdd7424 */ /* 0x000fe200078e00ff */
[----:B------:R-:W-:Y:S02]  /*cd70*/  R2UR UR4, R234 ;  /* 0x00000000ea0472ca */ /* 0x000fe400000e0000 */
[----:B------:R-:W-:Y:S02]  /*cd80*/  R2UR UR5, R235 ;  /* 0x00000000eb0572ca */ /* 0x000fe400000e0000 */
[----:B------:R-:W-:-:S04]  /*cd90*/  LOP3.LUT R16, R16, 0xffffff7f, RZ, 0xc0, !PT ;  /* 0xffffff7f10107812 */ /* 0x000fc800078ec0ff */
[----:B------:R-:W-:Y:S01]  /*cda0*/  @P0 LOP3.LUT R16, R16, 0x80, RZ, 0xfc, !PT ;  /* 0x0000008010100812 */ /* 0x000fe200078efcff */
[----:B0-----:R-:W-:-:S04]  /*cdb0*/  @P2 IMAD.HI.U32 R215, R0, R215, RZ ;  /* 0x000000d700d72227 */ /* 0x001fc800078e00ff */
[----:B------:R-:W-:Y:S01]  /*cdc0*/  STL [R1+0x10], R16 ;  /* 0x0000101001007387 */ /* 0x000fe20000100800 */
[----:B-1----:R-:W-:Y:S01]  /*cdd0*/  @P2 SHF.R.U32.HI R0, RZ, R7, R215 ;  /* 0x00000007ff002219 */ /* 0x002fe200000116d7 */
[----:B------:R-:W-:Y:S02]  /*cde0*/  WARPGROUP.DEPBAR.LE gsb0, 0x0 ;  /* 0x00008000000079c5 */ /* 0x000fe40000010000 */
[----:B------:R-:W-:-:S06]  /*cdf0*/  WARPGROUP.ARRIVE ;  /* 0x00000000000079c5 */ /* 0x000fcc0000000000 */
[----:B------:R-:W-:Y:S01]  /*ce00*/  HGMMA.64x96x16.F32 R152, gdesc[UR4], R152, gsb0 ;  /* 0x01600000049879f0 */ /* 0x000fe20008000898 */
[----:B------:R-:W-:Y:S01]  /*ce10*/  R2UR UR6, R220 ;  /* 0x00000000dc0672ca */ /* 0x000fe200000e0000 */
[----:B------:R-:W-:Y:S01]  /*ce20*/  VIADD R220, R216, 0x6 ;  /* 0x00000006d8dc7836 */ /* 0x000fe20000000000 */
[----:B------:R-:W-:Y:S01]  /*ce30*/  R2UR UR7, R221 ;  /* 0x00000000dd0772ca */ /* 0x000fe200000e0000 */
[----:B------:R-:W-:Y:S01]  /*ce40*/  IMAD.MOV.U32 R221, RZ, RZ, 0x40000040 ;  /* 0x40000040ffdd7424 */ /* 0x000fe200078e00ff */
[----:B------:R-:W-:Y:S02]  /*ce50*/  R2UR UR4, R232 ;  /* 0x00000000e80472ca */ /* 0x000fe400000e0000 */
[----:B------:R-:W-:Y:S01]  /*ce60*/  R2UR UR5, R233 ;  /* 0x00000000e90572ca */ /* 0x000fe200000e0000 */
[----:B------:R-:W-:Y:S02]  /*ce70*/  WARPGROUP.DEPBAR.LE gsb0, 0x0 ;  /* 0x00008000000079c5 */ /* 0x000fe40000010000 */
[----:B------:R-:W-:-:S10]  /*ce80*/  WARPGROUP.ARRIVE ;  /* 0x00000000000079c5 */ /* 0x000fd40000000000 */
        /* <DEDUP_REMOVED lines=48> */
[----:B------:R-:W-:Y:S02]  /*d190*/  R2UR UR7, R221 ;  /* 0x00000000dd0772ca */ /* 0x000fe400000e0000 */
[----:B------:R-:W-:Y:S02]  /*d1a0*/  R2UR UR4, R218 ;  /* 0x00000000da0472ca */ /* 0x000fe400000e0000 */
[----:B------:R-:W-:Y:S02]  /*d1b0*/  R2UR UR5, R219 ;  /* 0x00000000db0572ca */ /* 0x000fe400000e0000 */
[----:B------:R-:W-:Y:S01]  /*d1c0*/  MOV R221, 0x40000040 ;  /* 0x4000004000dd7802 */ /* 0x000fe20000000f00 */
[----:B------:R-:W-:-:S02]  /*d1d0*/  WARPGROUP.DEPBAR.LE gsb0, 0x0 ;  /* 0x00008000000079c5 */ /* 0x000fc40000010000 */
[----:B------:R-:W-:-:S08]  /*d1e0*/  WARPGROUP.ARRIVE ;  /* 0x00000000000079c5 */ /* 0x000fd00000000000 */
        /* <DEDUP_REMOVED lines=46> */
[----:B------:R-:W-:Y:S02]  /*d4d0*/  R2UR UR6, R220 ;  /* 0x00000000dc0672ca */ /* 0x000fe400000e0000 */
[----:B------:R-:W-:Y:S01]  /*d4e0*/  R2UR UR7, R221 ;  /* 0x00000000dd0772ca */ /* 0x000fe200000e0000 */
[----:B------:R-:W2:Y:S01]  /*d4f0*/  LDL R220, [R1+0x24] ;  /* 0x0000240001dc7983 */ /* 0x000ea20000100800 */
[----:B------:R-:W-:Y:S02]  /*d500*/  R2UR UR4, R10 ;  /* 0x000000000a0472ca */ /* 0x000fe400000e0000 */
[----:B------:R-:W-:Y:S01]  /*d510*/  R2UR UR5, R11 ;  /* 0x000000000b0572ca */ /* 0x000fe200000e0000 */
[----:B------:R-:W2:Y:S01]  /*d520*/  LDL R221, [R1+0x18] ;  /* 0x0000180001dd7983 */ /* 0x000ea20000100800 */
[----:B------:R-:W-:Y:S02]  /*d530*/  WARPGROUP.DEPBAR.LE gsb0, 0x0 ;  /* 0x00008000000079c5 */ /* 0x000fe40000010000 */
[----:B------:R-:W-:-:S09]  /*d540*/  WARPGROUP.ARRIVE ;  /* 0x00000000000079c5 */ /* 0x000fd20000000000 */
[----:B------:R-:W-:Y:S01]  /*d550*/  HGMMA.64x96x16.F32 R152, gdesc[UR4], R152, gsb0 ;  /* 0x01600000049879f0 */ /* 0x000fe20008000898 */
[----:B------:R-:W-:Y:S02]  /*d560*/  R2UR UR7, R217 ;  /* 0x00000000d90772ca */ /* 0x000fe400000e0000 */
[----:B------:R-:W3:Y:S01]  /*d570*/  LDL R217, [R1+0x2c] ;  /* 0x00002c0001d97983 */ /* 0x000ee20000100800 */
[----:B------:R-:W-:Y:S01]  /*d580*/  VIADD R216, R216, 0x906 ;  /* 0x00000906d8d87836 */ /* 0x000fe20000000000 */
[----:B------:R-:W-:Y:S02]  /*d590*/  R2UR UR4, R8 ;  /* 0x00000000080472ca */ /* 0x000fe400000e0000 */
[----:B------:R-:W-:Y:S02]  /*d5a0*/  R2UR UR5, R9 ;  /* 0x00000000090572ca */ /* 0x000fe400000e0000 */
[----:B------:R-:W-:Y:S01]  /*d5b0*/  R2UR UR6, R216 ;  /* 0x00000000d80672ca */ /* 0x000fe200000e0000 */
[----:B------:R-:W0:Y:S04]  /*d5c0*/  SHFL.IDX PT, R215, R0, RZ, 0x1c1f ;  /* 0x001c1fff00d77589 */ /* 0x000e2800000e0000 */
[----:B------:R1:W-:Y:S02]  /*d5d0*/  SHFL.IDX PT, R7, R0, 0x1, 0x1c1f ;  /* 0x003c1f0000077f89 */ /* 0x0003e400000e0000 */
[----:B-1----:R-:W-:Y:S01]  /*d5e0*/  IMAD R0, R204, -0x60, RZ ;  /* 0xffffffa0cc007824 */ /* 0x002fe200078e02ff */
[----:B------:R-:W-:-:S02]  /*d5f0*/  WARPGROUP.DEPBAR.LE gsb0, 0x0 ;  /* 0x00008000000079c5 */ /* 0x000fc40000010000 */
[----:B------:R-:W-:-:S06]  /*d600*/  WARPGROUP.ARRIVE ;  /* 0x00000000000079c5 */ /* 0x000fcc0000000000 */
[----:B------:R-:W-:Y:S03]  /*d610*/  HGMMA.64x96x16.F32 R152, gdesc[UR4], R152, gsb0 ;  /* 0x01600000049879f0 */ /* 0x000fe60008000898 */
[----:B------:R-:W-:Y:S02]  /*d620*/  WARPGROUP.DEPBAR.LE gsb0, 0x0 ;  /* 0x00008000000079c5 */ /* 0x000fe40000010000 */
[----:B---3--:R-:W-:-:S04]  /*d630*/  IADD3 R0, -R217, 0x1, R0 ;  /* 0x00000001d9007810 */ /* 0x008fc80007ffe100 */
[----:B--2---:R-:W-:-:S05]  /*d640*/  IADD3 R216, -R221, R0, R220 ;  /* 0x00000000ddd87210 */ /* 0x004fca0007ffe1dc */
[----:B0-----:R-:W-:-:S05]  /*d650*/  IMAD.IADD R0, R216, 0x1, R215 ;  /* 0x00000001d8007824 */ /* 0x001fca00078e02d7 */
[C---:B------:R-:W-:Y:S02]  /*d660*/  ISETP.GT.AND P4, PT, R0.reuse, 0x1, PT ;  /* 0x000000010000780c */ /* 0x040fe40003f84270 */
[C---:B------:R-:W-:Y:S02]  /*d670*/  ISETP.GT.AND P2, PT, R0.reuse, RZ, PT ;  /* 0x000000ff0000720c */ /* 0x040fe40003f44270 */
[----:B------:R-:W-:Y:S02]  /*d680*/  ISETP.GT.AND P3, PT, R0, 0x8, PT ;  /* 0x000000080000780c */ /* 0x000fe40003f64270 */
[----:B------:R-:W-:Y:S02]  /*d690*/  FSEL R215, R153, -INF , P4 ;  /* 0xff80000099d77808 */ /* 0x000fe40002000000 */
[----:B------:R-:W-:Y:S02]  /*d6a0*/  FSEL R152, R152, -INF , P2 ;  /* 0xff80000098987808 */ /* 0x000fe40001000000 */
[----:B------:R-:W-:-:S02]  /*d6b0*/  FSEL R153, R156, -INF , P3 ;  /* 0xff8000009c997808 */ /* 0x000fc40001800000 */
[C---:B------:R-:W-:Y:S02]  /*d6c0*/  ISETP.GT.AND P2, PT, R0.reuse, 0x9, PT ;  /* 0x000000090000780c */ /* 0x040fe40003f44270 */
[C---:B------:R-:W-:Y:S02]  /*d6d0*/  ISETP.GT.AND P4, PT, R0.reuse, 0x10, PT ;  /* 0x000000100000780c */ /* 0x040fe40003f84270 */
        /* <DEDUP_REMOVED lines=57> */
[----:B------:R-:W-:Y:S02]  /*da70*/  FSEL R193, R193, -INF , P2 ;  /* 0xff800000c1c17808 */ /* 0x000fe40001000000 */
[----:B------:R-:W-:Y:S02]  /*da80*/  FMNMX.FTZ R0, R192, R0, !PT ;  /* 0x00000000c0007209 */ /* 0x000fe40007810000 */
[----:B------:R-:W-:Y:S02]  /*da90*/  FSEL R196, R196, -INF , P4 ;  /* 0xff800000c4c47808 */ /* 0x000fe40002000000 */
[----:B------:R-:W-:Y:S02]  /*daa0*/  FMNMX.FTZ R0, R193, R0, !PT ;  /* 0x00000000c1007209 */ /* 0x000fe40007810000 */
[----:B------:R-:W-:-:S02]  /*dab0*/  FSEL R197, R197, -INF , P3 ;  /* 0xff800000c5c57808 */ /* 0x000fc40001800000 */
[----:B------:R-:W-:-:S04]  /*dac0*/  FMNMX.FTZ R0, R196, R0, !PT ;  /* 0x00000000c4007209 */ /* 0x000fc80007810000 */
[----:B------:R-:W-:-:S05]  /*dad0*/  FMNMX.FTZ R0, R197, R0, !PT ;  /* 0x00000000c5007209 */ /* 0x000fca0007810000 */
[----:B------:R-:W0:Y:S02]  /*dae0*/  SHFL.BFLY PT, R172, R0, 0x2, 0x1f ;  /* 0x0c401f0000ac7f89 */ /* 0x000e2400000e0000 */
[----:B0-----:R-:W-:-:S05]  /*daf0*/  FMNMX.FTZ R0, R0, R172, !PT ;  /* 0x000000ac00007209 */ /* 0x001fca0007810000 */
[----:B------:R-:W0:Y:S01]  /*db00*/  SHFL.BFLY PT, R172, R0, 0x1, 0x1f ;  /* 0x0c201f0000ac7f89 */ /* 0x000e2200000e0000 */
[----:B------:R-:W-:-:S05]  /*db10*/  IMAD.IADD R7, R216, 0x1, R7 ;  /* 0x00000001d8077824 */ /* 0x000fca00078e0207 */
[C---:B------:R-:W-:Y:S02]  /*db20*/  ISETP.GT.AND P3, PT, R7.reuse, RZ, PT ;  /* 0x000000ff0700720c */ /* 0x040fe40003f64270 */
[----:B------:R-:W-:Y:S02]  /*db30*/  ISETP.GT.AND P4, PT, R7, 0x1, PT ;  /* 0x000000010700780c */ /* 0x000fe40003f84270 */
[----:B0-----:R-:W-:-:S04]  /*db40*/  FMNMX.FTZ R0, R0, R172, !PT ;  /* 0x000000ac00007209 */ /* 0x001fc80007810000 */
[----:B------:R-:W-:-:S04]  /*db50*/  FSETP.NEU.FTZ.AND P2, PT, R0, -INF , PT ;  /* 0xff8000000000780b */ /* 0x000fc80003f5d000 */
[----:B------:R-:W-:-:S05]  /*db60*/  FSEL R220, R0, RZ, P2 ;  /* 0x000000ff00dc7208 */ /* 0x000fca0001000000 */
[----:B------:R-:W-:Y:S01]  /*db70*/  FADD.FTZ R220, -R220, R207 ;  /* 0x000000cfdcdc7221 */ /* 0x000fe20000010100 */
[----:B------:R-:W-:Y:S02]  /*db80*/  FSEL R207, R154, -INF , P3 ;  /* 0xff8000009acf7808 */ /* 0x000fe40001800000 */
[----:B------:R-:W-:Y:S02]  /*db90*/  ISETP.GT.AND P3, PT, R7, 0x8, PT ;  /* 0x000000080700780c */ /* 0x000fe40003f64270 */
[----:B------:R-:W-:Y:S02]  /*dba0*/  FSEL R216, R155, -INF , P4 ;  /* 0xff8000009bd87808 */ /* 0x000fe40002000000 */
[----:B------:R-:W-:Y:S02]  /*dbb0*/  FSEL R155, R158, -INF , P3 ;  /* 0xff8000009e9b7808 */ /* 0x000fe40001800000 */
[C---:B------:R-:W-:Y:S02]  /*dbc0*/  ISETP.GT.AND P4, PT, R7.reuse, 0x9, PT ;  /* 0x000000090700780c */ /* 0x040fe40003f84270 */
[----:B------:R-:W-:-:S02]  /*dbd0*/  ISETP.GT.AND P3, PT, R7, 0x10, PT ;  /* 0x000000100700780c */ /* 0x000fc40003f64270 */
[----:B------:R-:W-:Y:S02]  /*dbe0*/  FSEL R172, R159, -INF , P4 ;  /* 0xff8000009fac7808 */ /* 0x000fe40002000000 */
[----:B------:R-:W-:Y:S02]  /*dbf0*/  FSEL R162, R162, -INF , P3 ;  /* 0xff800000a2a27808 */ /* 0x000fe40001800000 */
        /* <DEDUP_REMOVED lines=8> */
[C---:B------:R-:W-:Y:S02]  /*dc80*/  ISETP.GT.AND P4, PT, R7.reuse, 0x21, PT ;  /* 0x000000210700780c */ /* 0x040fe40003f84270 */
[----:B------:R-:W-:Y:S01]  /*dc90*/  ISETP.GT.AND P3, PT, R7, 0x28, PT ;  /* 0x000000280700780c */ /* 0x000fe20003f64270 */
[----:B------:R-:W-:Y:S01]  /*dca0*/  UMOV UR43, UR49 ;  /* 0x00000031002b7c82 */ /* 0x000fe20008000000 */
[----:B------:R-:W-:-:S02]  /*dcb0*/  FSEL R171, R171, -INF , P4 ;  /* 0xff800000abab7808 */ /* 0x000fc40002000000 */
[----:B------:R-:W-:Y:S02]  /*dcc0*/  FSEL R174, R174, -INF , P3 ;  /* 0xff800000aeae7808 */ /* 0x000fe40001800000 */
[C---:B------:R-:W-:Y:S02]  /*dcd0*/  ISETP.GT.AND P4, PT, R7.reuse, 0x29, PT ;  /* 0x000000290700780c */ /* 0x040fe40003f84270 */
[----:B------:R-:W-:Y:S01]  /*dce0*/  ISETP.GT.AND P3, PT, R7, 0x30, PT ;  /* 0x000000300700780c */ /* 0x000fe20003f64270 */
[----:B------:R-:W-:Y:S01]  /*dcf0*/  FMUL.FTZ R167, R0, UR43 ;  /* 0x0000002b00a77c20 */ /* 0x000fe20008410000 */
[----:B------:R-:W-:Y:S02]  /*dd00*/  FSEL R175, R175, -INF , P4 ;  /* 0xff800000afaf7808 */ /* 0x000fe40002000000 */
[----:B------:R-:W-:Y:S02]  /*dd10*/  FSEL R178, R178, -INF , P3 ;  /* 0xff800000b2b27808 */ /* 0x000fe40001800000 */
[----:B------:R-:W-:-:S02]  /*dd20*/  ISETP.GT.AND P4, PT, R7, 0x31, PT ;  /* 0x000000310700780c */ /* 0x000fc40003f84270 */
[----:B------:R-:W-:Y:S02]  /*dd30*/  ISETP.GT.AND P3, PT, R7, 0x38, PT ;  /* 0x000000380700780c */ /* 0x000fe40003f64270 */
[----:B------:R-:W-:Y:S02]  /*dd40*/  FSEL R167, R167, RZ, P2 ;  /* 0x000000ffa7a77208 */ /* 0x000fe40001000000 */
[----:B------:R-:W-:Y:S02]  /*dd50*/  FSEL R179, R179, -INF , P4 ;  /* 0xff800000b3b37808 */ /* 0x000fe40002000000 */
[----:B------:R-:W-:Y:S02]  /*dd60*/  FSEL R182, R182, -INF , P3 ;  /* 0xff800000b6b67808 */ /* 0x000fe40001800000 */
[C---:B------:R-:W-:Y:S02]  /*dd70*/  ISETP.GT.AND P4, PT, R7.reuse, 0x39, PT ;  /* 0x000000390700780c */ /* 0x040fe40003f84270 */
[----:B------:R-:W-:Y:S01]  /*dd80*/  ISETP.GT.AND P3, PT, R7, 0x40, PT ;  /* 0x000000400700780c */ /* 0x000fe20003f64270 */
[----:B------:R-:W-:Y:S01]  /*dd90*/  FFMA.FTZ R152, R152, UR43, -R167 ;  /* 0x0000002b98987c23 */ /* 0x000fe200080108a7 */
[----:B------:R-:W-:Y:S01]  /*dda0*/  FMUL.FTZ R220, R220, UR43 ;  /* 0x0000002bdcdc7c20 */ /* 0x000fe20008410000 */
[----:B------:R-:W-:-:S02]  /*ddb0*/  FSEL R183, R183, -INF , P4 ;  /* 0xff800000b7b77808 */ /* 0x000fc40002000000 */
[----:B------:R-:W-:Y:S02]  /*ddc0*/  FSEL R186, R186, -INF , P3 ;  /* 0xff800000baba7808 */ /* 0x000fe40001800000 */
[C---:B------:R-:W-:Y:S02]  /*ddd0*/  ISETP.GT.AND P1, PT, R7.reuse, 0x41, PT ;  /* 0x000000410700780c */ /* 0x040fe40003f24270 */
[C---:B------:R-:W-:Y:S02]  /*dde0*/  ISETP.GT.AND P0, PT, R7.reuse, 0x48, PT ;  /* 0x000000480700780c */ /* 0x040fe40003f04270 */
[C---:B------:R-:W-:Y:S02]  /*ddf0*/  ISETP.GT.AND P3, PT, R7.reuse, 0x50, PT ;  /* 0x000000500700780c */ /* 0x040fe40003f64270 */
[C---:B------:R-:W-:Y:S02]  /*de00*/  ISETP.GT.AND P4, PT, R7.reuse, 0x51, PT ;  /* 0x000000510700780c */ /* 0x040fe40003f84270 */
[----:B------:R-:W-:-:S02]  /*de10*/  ISETP.GT.AND P5, PT, R7, 0x58, PT ;  /* 0x000000580700780c */ /* 0x000fc40003fa4270 */
[C---:B------:R-:W-:Y:S02]  /*de20*/  ISETP.GT.AND P6, PT, R7.reuse, 0x59, PT ;  /* 0x000000590700780c */ /* 0x040fe40003fc4270 */
[----:B------:R-:W-:Y:S01]  /*de30*/  ISETP.GT.AND P2, PT, R7, 0x49, PT ;  /* 0x000000490700780c */ /* 0x000fe20003f44270 */
[----:B------:R-:W-:Y:S01]  /*de40*/  FFMA.FTZ R7, R215, UR43, -R167 ;  /* 0x0000002bd7077c23 */ /* 0x000fe200080108a7 */
[----:B------:R-:W-:Y:S08]  /*de50*/  MUFU.EX2 R152, R152 ;  /* 0x0000009800987308 */ /* 0x000ff00000000800 */
[----:B------:R-:W0:Y:S08]  /*de60*/  MUFU.EX2 R220, R220 ;  /* 0x000000dc00dc7308 */ /* 0x000e300000000800 */
[----:B------:R-:W1:Y:S01]  /*de70*/  MUFU.EX2 R7, R7 ;  /* 0x0000000700077308 */ /* 0x000e620000000800 */
[----:B0-----:R-:W-:-:S04]  /*de80*/  FFMA.FTZ R6, R220, R6, R152 ;  /* 0x00000006dc067223 */ /* 0x001fc80000010098 */
[C---:B-1----:R-:W-:Y:S01]  /*de90*/  FADD.FTZ R6, R7.reuse, R6 ;  /* 0x0000000607067221 */ /* 0x042fe20000010000 */
[----:B------:R-:W-:Y:S02]  /*dea0*/  F2FP.F16.F32.PACK_AB R152, R7, R152 ;  /* 0x000000980798723e */ /* 0x000fe400000000ff */
        /* <DEDUP_REMOVED lines=29> */
[----:B------:R-:W-:-:S04]  /*e080*/  FMNMX.FTZ R7, R198, R7, !PT ;  /* 0x00000007c6077209 */ /* 0x000fc80007810000 */
[----:B------:R-:W-:-:S05]  /*e090*/  FMNMX.FTZ R7, R199, R7, !PT ;  /* 0x00000007c7077209 */ /* 0x000fca0007810000 */
[----:B------:R-:W0:Y:S02]  /*e0a0*/  SHFL.BFLY PT, R154, R7, 0x2, 0x1f ;  /* 0x0c401f00079a7f89 */ /* 0x000e2400000e0000 */
[----:B0-----:R-:W-:-:S05]  /*e0b0*/  FMNMX.FTZ R7, R7, R154, !PT ;  /* 0x0000009a07077209 */ /* 0x001fca0007810000 */
[----:B------:R-:W0:Y:S01]  /*e0c0*/  SHFL.BFLY PT, R158, R7, 0x1, 0x1f ;  /* 0x0c201f00079e7f89 */ /* 0x000e2200000e0000 */
[--C-:B------:R-:W-:Y:S01]  /*e0d0*/  FFMA.FTZ R154, R153, UR43, -R167.reuse ;  /* 0x0000002b999a7c23 */ /* 0x100fe200080108a7 */
[----:B------:R-:W-:-:S05]  /*e0e0*/  FFMA.FTZ R153, R157, UR43, -R167 ;  /* 0x0000002b9d997c23 */ /* 0x000fca00080108a7 */
[----:B------:R-:W1:Y:S08]  /*e0f0*/  MUFU.EX2 R154, R154 ;  /* 0x0000009a009a7308 */ /* 0x000e700000000800 */
[----:B------:R-:W2:Y:S01]  /*e100*/  MUFU.EX2 R153, R153 ;  /* 0x0000009900997308 */ /* 0x000ea20000000800 */
[----:B0-----:R-:W-:Y:S01]  /*e110*/  FMNMX.FTZ R7, R7, R158, !PT ;  /* 0x0000009e07077209 */ /* 0x001fe20007810000 */
[----:B-1----:R-:W-:-:S03]  /*e120*/  FADD.FTZ R6, R154, R6 ;  /* 0x000000069a067221 */ /* 0x002fc60000010000 */
[----:B------:R-:W-:-:S04]  /*e130*/  FSETP.NEU.FTZ.AND P2, PT, R7, -INF , PT ;  /* 0xff8000000700780b */ /* 0x000fc80003f5d000 */
[----:B------:R-:W-:Y:S01]  /*e140*/  FSEL R158, R7, RZ, P2 ;  /* 0x000000ff079e7208 */ /* 0x000fe20001000000 */
[----:B--2---:R-:W-:Y:S01]  /*e150*/  FADD.FTZ R157, R153, R6 ;  /* 0x00000006999d7221 */ /* 0x004fe20000010000 */
[----:B------:R-:W-:-:S03]  /*e160*/  FMUL.FTZ R6, R7, UR43 ;  /* 0x0000002b07067c20 */ /* 0x000fc60008410000 */
[----:B------:R-:W-:Y:S02]  /*e170*/  FADD.FTZ R158, -R158, R206 ;  /* 0x000000ce9e9e7221 */ /* 0x000fe40000010100 */
[----:B------:R-:W-:Y:S02]  /*e180*/  FSEL R6, R6, RZ, P2 ;  /* 0x000000ff06067208 */ /* 0x000fe40001000000 */
[----:B------:R-:W-:-:S04]  /*e190*/  FMUL.FTZ R158, R158, UR43 ;  /* 0x0000002b9e9e7c20 */ /* 0x000fc80008410000 */
[----:B------:R0:W-:Y:S02]  /*e1a0*/  MUFU.EX2 R221, R158 ;  /* 0x0000009e00dd7308 */ /* 0x0001e40000000800 */
[--C-:B0-----:R-:W-:Y:S02]  /*e1b0*/  FFMA.FTZ R158, R216, UR43, -R6.reuse ;  /* 0x0000002bd89e7c23 */ /* 0x101fe40008010806 */
[----:B------:R-:W0:Y:S01]  /*e1c0*/  S2R R216, SR_TID.X ;  /* 0x0000000000d87919 */ /* 0x000e220000002100 */
[----:B------:R-:W-:Y:S01]  /*e1d0*/  F2FP.F16.F32.PACK_AB R154, R153, R154 ;  /* 0x0000009a999a723e */ /* 0x000fe200000000ff */
[----:B------:R-:W-:Y:S01]  /*e1e0*/  FFMA.FTZ R153, R207, UR43, -R6 ;  /* 0x0000002bcf997c23 */ /* 0x000fe20008010806 */
[----:B------:R-:W-:-:S05]  /*e1f0*/  LOP3.LUT P1, RZ, R16, 0x100, RZ, 0xc0, !PT ;  /* 0x0000010010ff7812 */ /* 0x000fca000782c0ff */
[----:B------:R-:W1:Y:S01]  /*e200*/  MUFU.EX2 R153, R153 ;  /* 0x0000009900997308 */ /* 0x000e620000000800 */
[----:B------:R-:W-:-:S07]  /*e210*/  FFMA.FTZ R207, R172, UR43, -R6 ;  /* 0x0000002baccf7c23 */ /* 0x000fce0008010806 */
[----:B------:R-:W2:Y:S01]  /*e220*/  MUFU.EX2 R158, R158 ;  /* 0x0000009e009e7308 */ /* 0x000ea20000000800 */
[----:B-1----:R-:W-:Y:S01]  /*e230*/  FFMA.FTZ R206, R221, R3, R153 ;  /* 0x00000003ddce7223 */ /* 0x002fe20000010099 */
[----:B------:R-:W-:Y:S01]  /*e240*/  @!P1 VIADD R3, R205, 0x32440 ;  /* 0x00032440cd039836 */ /* 0x000fe20000000000 */
[----:B0-----:R-:W-:-:S04]  /*e250*/  SHF.R.U32.HI R216, RZ, 0x7, R216 ;  /* 0x00000007ffd87819 */ /* 0x001fc800000116d8 */
[----:B------:R-:W-:Y:S02]  /*e260*/  @!P1 PRMT R3, RZ, 0x654, R3 ;  /* 0x00000654ff039816 */ /* 0x000fe40000000003 */
[----:B------:R-:W-:Y:S01]  /*e270*/  IADD3 R172, -R216, 0xb, RZ ;  /* 0x0000000bd8ac7810 */ /* 0x000fe20007ffe1ff */
[----:B------:R-:W-:-:S04]  /*e280*/  FFMA.FTZ R215, R155, UR43, -R6 ;  /* 0x0000002b9bd77c23 */ /* 0x000fc80008010806 */
[----:B------:R1:W-:Y:S06]  /*e290*/  BAR.ARV R172, 0x100 ;  /* 0x000400ac0000751d */ /* 0x0003ec0000002000 */
[----:B------:R0:W-:Y:S02]  /*e2a0*/  @!P1 SYNCS.ARRIVE.TRANS64.RED.A1T0 RZ, [R3+URZ], RZ ;  /* 0x000000ff03ff99a7 */ /* 0x0001e4000810043f */
[----:B0-----:R-:W-:Y:S01]  /*e2b0*/  VIADD R3, R216, 0x8 ;  /* 0x00000008d8037836 */ /* 0x001fe20000000000 */
[----:B------:R-:W-:Y:S04]  /*e2c0*/  MUFU.EX2 R215, R215 ;  /* 0x000000d700d77308 */ /* 0x000fe80000000800 */
[----:B------:R0:W-:Y:S01]  /*e2d0*/  BAR.SYNC.DEFER_BLOCKING R3, 0x100 ;  /* 0x000400030000751d */ /* 0x0001e20000010000 */
[C---:B--2---:R-:W-:Y:S01]  /*e2e0*/  FADD.FTZ R206, R158.reuse, R206 ;  /* 0x000000ce9ece7221 */ /* 0x044fe20000010000 */
[----:B------:R-:W-:-:S04]  /*e2f0*/  F2FP.F16.F32.PACK_AB R153, R158, R153 ;  /* 0x000000999e99723e */ /* 0x000fc800000000ff */
[----:B------:R-:W2:Y:S01]  /*e300*/  MUFU.EX2 R207, R207 ;  /* 0x000000cf00cf7308 */ /* 0x000ea20000000800 */
[----:B------:R-:W-:Y:S02]  /*e310*/  IMAD.MOV.U32 R158, RZ, RZ, 0xc00 ;  /* 0x00000c00ff9e7424 */ /* 0x000fe400078e00ff */
[----:B------:R-:W-:Y:S02]  /*e320*/  IMAD.MOV.U32 R159, RZ, RZ, 0x40000040 ;  /* 0x40000040ff9f7424 */ /* 0x000fe400078e00ff */
[----:B------:R-:W-:Y:S02]  /*e330*/  IMAD R158, R2, R158, UR42 ;  /* 0x0000002a029e7e24 */ /* 0x000fe4000f8e029e */
[-C--:B------:R-:W-:Y:S01]  /*e340*/  FMUL.FTZ R24, R24, R220.reuse ;  /* 0x000000dc18187220 */ /* 0x080fe20000410000 */
[-C--:B------:R-:W-:Y:S01]  /*e350*/  FMUL.FTZ R25, R25, R220.reuse ;  /* 0x000000dc19197220 */ /* 0x080fe20000410000 */
[----:B------:R-:W-:Y:S01]  /*e360*/  R2UR UR7, R159 ;  /* 0x000000009f0772ca */ /* 0x000fe200000e0000 */
        /* <DEDUP_REMOVED lines=127> */
[----:B--2---:R-:W-:-:S05]  /*eb60*/  F2FP.F16.F32.PACK_AB R155, R207, R215 ;  /* 0x000000d7cf9b723e */ /* 0x004fca00000000ff */
[----:B------:R-:W-:-:S06]  /*eb70*/  WARPGROUP.ARRIVE ;  /* 0x00000000000079c5 */ /* 0x000fcc0000000000 */
[----:B------:R-:W-:Y:S01]  /*eb80*/  HGMMA.64x256x16.F32 R24, R152, gdesc[UR4].tnspB, R24, gsb0 ;  /* 0x43e0000498187df0 */ /* 0x000fe20008000818 */
[----:B0-----:R-:W-:Y:S01]  /*eb90*/  FFMA.FTZ R3, R165, UR43, -R167 ;  /* 0x0000002ba5037c23 */ /* 0x001fe200080108a7 */
[----:B------:R-:W-:-:S05]  /*eba0*/  FFMA.FTZ R159, R217, UR43, -R6 ;  /* 0x0000002bd99f7c23 */ /* 0x000fca0008010806 */
[----:B------:R-:W-:Y:S08]  /*ebb0*/  MUFU.EX2 R3, R3 ;  /* 0x0000000300037308 */ /* 0x000ff00000000800 */
[----:B------:R-:W-:Y:S01]  /*ebc0*/  MUFU.EX2 R159, R159 ;  /* 0x0000009f009f7308 */ /* 0x000fe20000000800 */
[----:B------:R-:W-:-:S04]  /*ebd0*/  FADD.FTZ R206, R215, R206 ;  /* 0x000000ced7ce7221 */ /* 0x000fc80000010000 */
[----:B------:R-:W-:Y:S01]  /*ebe0*/  FADD.FTZ R207, R207, R206 ;  /* 0x000000cecfcf7221 */ /* 0x000fe20000010000 */
[--C-:B------:R-:W-:Y:S01]  /*ebf0*/  FFMA.FTZ R168, R168, UR43, -R167.reuse ;  /* 0x0000002ba8a87c23 */ /* 0x100fe200080108a7 */
[----:B------:R-:W-:Y:S01]  /*ec00*/  FFMA.FTZ R156, R156, UR43, -R167 ;  /* 0x0000002b9c9c7c23 */ /* 0x000fe200080108a7 */
[----:B------:R-:W-:-:S04]  /*ec10*/  FFMA.FTZ R165, R174, UR43, -R6 ;  /* 0x0000002baea57c23 */ /* 0x000fc80008010806 */
[----:B------:R-:W-:Y:S08]  /*ec20*/  MUFU.EX2 R168, R168 ;  /* 0x000000a800a87308 */ /* 0x000ff00000000800 */
[----:B------:R-:W-:Y:S08]  /*ec30*/  MUFU.EX2 R156, R156 ;  /* 0x0000009c009c7308 */ /* 0x000ff00000000800 */
[----:B------:R-:W-:Y:S01]  /*ec40*/  MUFU.EX2 R165, R165 ;  /* 0x000000a500a57308 */ /* 0x000fe20000000800 */
[----:B------:R-:W-:-:S02]  /*ec50*/  WARPGROUP.DEPBAR.LE gsb0, 0x0 ;  /* 0x00008000000079c5 */ /* 0x000fc40000010000 */
[--C-:B------:R-:W-:Y:S01]  /*ec60*/  FFMA.FTZ R154, R160, UR43, -R167.reuse ;  /* 0x0000002ba09a7c23 */ /* 0x100fe200080108a7 */
[--C-:B------:R-:W-:Y:S01]  /*ec70*/  FFMA.FTZ R155, R162, UR43, -R6.reuse ;  /* 0x0000002ba29b7c23 */ /* 0x100fe20008010806 */
[--C-:B------:R-:W-:Y:S01]  /*ec80*/  FFMA.FTZ R160, R161, UR43, -R167.reuse ;  /* 0x0000002ba1a07c23 */ /* 0x100fe200080108a7 */
[--C-:B------:R-:W-:Y:S01]  /*ec90*/  FFMA.FTZ R162, R163, UR43, -R6.reuse ;  /* 0x0000002ba3a27c23 */ /* 0x100fe20008010806 */
[----:B------:R-:W-:Y:S01]  /*eca0*/  FFMA.FTZ R161, R164, UR43, -R167 ;  /* 0x0000002ba4a17c23 */ /* 0x000fe200080108a7 */
[----:B------:R-:W-:Y:S01]  /*ecb0*/  FFMA.FTZ R163, R166, UR43, -R6 ;  /* 0x0000002ba6a37c23 */ /* 0x000fe20008010806 */
[----:B------:R-:W0:Y:S08]  /*ecc0*/  MUFU.EX2 R154, R154 ;  /* 0x0000009a009a7308 */ /* 0x000e300000000800 */
[----:B------:R-:W-:Y:S08]  /*ecd0*/  MUFU.EX2 R160, R160 ;  /* 0x000000a000a07308 */ /* 0x000ff00000000800 */
[----:B------:R-:W2:Y:S08]  /*ece0*/  MUFU.EX2 R155, R155 ;  /* 0x0000009b009b7308 */ /* 0x000eb00000000800 */
[----:B------:R-:W3:Y:S08]  /*ecf0*/  MUFU.EX2 R162, R162 ;  /* 0x000000a200a27308 */ /* 0x000ef00000000800 */
[----:B------:R-:W4:Y:S08]  /*ed00*/  MUFU.EX2 R161, R161 ;  /* 0x000000a100a17308 */ /* 0x000f300000000800 */
[----:B------:R-:W1:Y:S01]  /*ed10*/  MUFU.EX2 R163, R163 ;  /* 0x000000a300a37308 */ /* 0x000e620000000800 */
[----:B------:R-:W-:-:S02]  /*ed20*/  VIADD R152, R158, 0x80 ;  /* 0x000000809e987836 */ /* 0x000fc40000000000 */
[----:B------:R-:W-:Y:S02]  /*ed30*/  IMAD.MOV.U32 R153, RZ, RZ, 0x40000040 ;  /* 0x40000040ff997424 */ /* 0x000fe400078e00ff */
[----:B0-----:R-:W-:Y:S01]  /*ed40*/  FADD.FTZ R206, R154, R157 ;  /* 0x0000009d9ace7221 */ /* 0x001fe20000010000 */
[----:B------:R-:W-:Y:S02]  /*ed50*/  R2UR UR6, R152 ;  /* 0x00000000980672ca */ /* 0x000fe400000e0000 */
[----:B------:R-:W-:Y:S01]  /*ed60*/  R2UR UR7, R153 ;  /* 0x00000000990772ca */ /* 0x000fe200000e0000 */
[----:B--2---:R-:W-:Y:S01]  /*ed70*/  FADD.FTZ R207, R155, R207 ;  /* 0x000000cf9bcf7221 */ /* 0x004fe20000010000 */
[----:B------:R-:W-:Y:S02]  /*ed80*/  F2FP.F16.F32.PACK_AB R152, R160, R154 ;  /* 0x0000009aa098723e */ /* 0x000fe400000000ff */
[----:B---3--:R-:W-:Y:S02]  /*ed90*/  F2FP.F16.F32.PACK_AB R153, R162, R155 ;  /* 0x0000009ba299723e */ /* 0x008fe400000000ff */
[----:B----4-:R-:W-:-:S02]  /*eda0*/  F2FP.F16.F32.PACK_AB R154, R3, R161 ;  /* 0x000000a1039a723e */ /* 0x010fc400000000ff */
[----:B-1----:R-:W-:-:S04]  /*edb0*/  F2FP.F16.F32.PACK_AB R155, R159, R163 ;  /* 0x000000a39f9b723e */ /* 0x002fc800000000ff */
[----:B------:R-:W-:-:S06]  /*edc0*/  WARPGROUP.ARRIVE ;  /* 0x00000000000079c5 */ /* 0x000fcc0000000000 */
[----:B------:R-:W-:Y:S01]  /*edd0*/  HGMMA.64x256x16.F32 R24, R152, gdesc[UR4].tnspB, R24, gsb0 ;  /* 0x43e0000498187df0 */ /* 0x000fe20008000818 */
[--C-:B------:R-:W-:Y:S01]  /*ede0*/  FFMA.FTZ R164, R169, UR43, -R167.reuse ;  /* 0x0000002ba9a47c23 */ /* 0x100fe200080108a7 */
[--C-:B------:R-:W-:Y:S01]  /*edf0*/  FFMA.FTZ R169, R170, UR43, -R6.reuse ;  /* 0x0000002baaa97c23 */ /* 0x100fe20008010806 */
[----:B------:R-:W-:Y:S01]  /*ee00*/  FFMA.FTZ R157, R173, UR43, -R167 ;  /* 0x0000002bad9d7c23 */ /* 0x000fe200080108a7 */
[--C-:B------:R-:W-:Y:S01]  /*ee10*/  FFMA.FTZ R170, R171, UR43, -R6.reuse ;  /* 0x0000002babaa7c23 */ /* 0x100fe20008010806 */
[----:B------:R-:W-:Y:S02]  /*ee20*/  FFMA.FTZ R166, R175, UR43, -R6 ;  /* 0x0000002bafa67c23 */ /* 0x000fe40008010806 */
[----:B------:R-:W0:Y:S08]  /*ee30*/  MUFU.EX2 R164, R164 ;  /* 0x000000a400a47308 */ /* 0x000e300000000800 */
[----:B------:R-:W-:Y:S08]  /*ee40*/  MUFU.EX2 R157, R157 ;  /* 0x0000009d009d7308 */ /* 0x000ff00000000800 */
[----:B------:R-:W-:Y:S08]  /*ee50*/  MUFU.EX2 R169, R169 ;  /* 0x000000a900a97308 */ /* 0x000ff00000000800 */
[----:B------:R-:W1:Y:S08]  /*ee60*/  MUFU.EX2 R170, R170 ;  /* 0x000000aa00aa7308 */ /* 0x000e700000000800 */
[----:B------:R-:W2:Y:S01]  /*ee70*/  MUFU.EX2 R166, R166 ;  /* 0x000000a600a67308 */ /* 0x000ea20000000800 */
[----:B------:R-:W-:Y:S01]  /*ee80*/  FADD.FTZ R173, R160, R206 ;  /* 0x000000cea0ad7221 */ /* 0x000fe20000010000 */
[----:B------:R-:W-:Y:S01]  /*ee90*/  FADD.FTZ R206, R162, R207 ;  /* 0x000000cfa2ce7221 */ /* 0x000fe20000010000 */
[--C-:B------:R-:W-:Y:S01]  /*eea0*/  FFMA.FTZ R160, R177, UR43, -R167.reuse ;  /* 0x0000002bb1a07c23 */ /* 0x100fe200080108a7 */
[----:B------:R-:W-:Y:S01]  /*eeb0*/  FFMA.FTZ R162, R181, UR43, -R167 ;  /* 0x0000002bb5a27c23 */ /* 0x000fe200080108a7 */
[----:B------:R-:W-:Y:S01]  /*eec0*/  FADD.FTZ R173, R161, R173 ;  /* 0x000000ada1ad7221 */ /* 0x000fe20000010000 */
[----:B------:R-:W-:Y:S01]  /*eed0*/  FADD.FTZ R206, R163, R206 ;  /* 0x000000cea3ce7221 */ /* 0x000fe20000010000 */
[--C-:B------:R-:W-:Y:S01]  /*eee0*/  FFMA.FTZ R163, R176, UR43, -R167.reuse ;  /* 0x0000002bb0a37c23 */ /* 0x100fe200080108a7 */
[----:B------:R-:W-:Y:S01]  /*eef0*/  FFMA.FTZ R161, R180, UR43, -R167 ;  /* 0x0000002bb4a17c23 */ /* 0x000fe200080108a7 */
[--C-:B------:R-:W-:Y:S01]  /*ef00*/  FFMA.FTZ R171, R178, UR43, -R6.reuse ;  /* 0x0000002bb2ab7c23 */ /* 0x100fe20008010806 */
[--C-:B------:R-:W-:Y:S01]  /*ef10*/  FFMA.FTZ R174, R179, UR43, -R6.reuse ;  /* 0x0000002bb3ae7c23 */ /* 0x100fe20008010806 */
[--C-:B------:R-:W-:Y:S01]  /*ef20*/  FFMA.FTZ R175, R182, UR43, -R6.reuse ;  /* 0x0000002bb6af7c23 */ /* 0x100fe20008010806 */
[----:B------:R-:W-:Y:S01]  /*ef30*/  FFMA.FTZ R176, R183, UR43, -R6 ;  /* 0x0000002bb7b07c23 */ /* 0x000fe20008010806 */
[----:B------:R-:W-:Y:S08]  /*ef40*/  MUFU.EX2 R163, R163 ;  /* 0x000000a300a37308 */ /* 0x000ff00000000800 */
[----:B------:R-:W3:Y:S08]  /*ef50*/  MUFU.EX2 R160, R160 ;  /* 0x000000a000a07308 */ /* 0x000ef00000000800 */
[----:B------:R-:W-:Y:S08]  /*ef60*/  MUFU.EX2 R161, R161 ;  /* 0x000000a100a17308 */ /* 0x000ff00000000800 */
[----:B------:R-:W-:Y:S08]  /*ef70*/  MUFU.EX2 R162, R162 ;  /* 0x000000a200a27308 */ /* 0x000ff00000000800 */
[----:B------:R-:W-:Y:S08]  /*ef80*/  MUFU.EX2 R171, R171 ;  /* 0x000000ab00ab7308 */ /* 0x000ff00000000800 */
[----:B------:R-:W4:Y:S01]  /*ef90*/  MUFU.EX2 R174, R174 ;  /* 0x000000ae00ae7308 */ /* 0x000f220000000800 */
[----:B------:R-:W-:-:S02]  /*efa0*/  WARPGROUP.DEPBAR.LE gsb0, 0x0 ;  /* 0x00008000000079c5 */ /* 0x000fc40000010000 */
[----:B------:R-:W-:Y:S01]  /*efb0*/  IMAD.MOV.U32 R153, RZ, RZ, 0x40000040 ;  /* 0x40000040ff997424 */ /* 0x000fe200078e00ff */
[----:B------:R-:W-:-:S04]  /*efc0*/  IADD3 R152, R158, 0x100, RZ ;  /* 0x000001009e987810 */ /* 0x000fc80007ffe0ff */
[----:B------:R-:W-:Y:S02]  /*efd0*/  R2UR UR6, R152 ;  /* 0x00000000980672ca */ /* 0x000fe400000e0000 */
[----:B------:R-:W-:Y:S02]  /*efe0*/  R2UR UR7, R153 ;  /* 0x00000000990772ca */ /* 0x000fe400000e0000 */
[----:B0-----:R-:W-:Y:S02]  /*eff0*/  F2FP.F16.F32.PACK_AB R152, R164, R168 ;  /* 0x000000a8a498723e */ /* 0x001fe400000000ff */
[----:B-1----:R-:W-:Y:S02]  /*f000*/  F2FP.F16.F32.PACK_AB R153, R170, R169 ;  /* 0x000000a9aa99723e */ /* 0x002fe400000000ff */
[----:B------:R-:W-:Y:S02]  /*f010*/  F2FP.F16.F32.PACK_AB R154, R157, R156 ;  /* 0x0000009c9d9a723e */ /* 0x000fe400000000ff */
[----:B--2---:R-:W-:-:S04]  /*f020*/  F2FP.F16.F32.PACK_AB R155, R166, R165 ;  /* 0x000000a5a69b723e */ /* 0x004fc800000000ff */
[----:B------:R-:W-:-:S06]  /*f030*/  WARPGROUP.ARRIVE ;  /* 0x00000000000079c5 */ /* 0x000fcc0000000000 */
[----:B------:R-:W-:Y:S01]  /*f040*/  HGMMA.64x256x16.F32 R24, R152, gdesc[UR4].tnspB, R24, gsb0 ;  /* 0x43e0000498187df0 */ /* 0x000fe20008000818 */
[----:B------:R-:W-:Y:S08]  /*f050*/  MUFU.EX2 R175, R175 ;  /* 0x000000af00af7308 */ /* 0x000ff00000000800 */
[----:B------:R-:W0:Y:S01]  /*f060*/  MUFU.EX2 R176, R176 ;  /* 0x000000b000b07308 */ /* 0x000e220000000800 */
[----:B------:R-:W-:Y:S01]  /*f070*/  FADD.FTZ R173, R3, R173 ;  /* 0x000000ad03ad7221 */ /* 0x000fe20000010000 */
[----:B------:R-:W-:Y:S01]  /*f080*/  FADD.FTZ R206, R159, R206 ;  /* 0x000000ce9fce7221 */ /* 0x000fe20000010000 */
[--C-:B------:R-:W-:Y:S01]  /*f090*/  FFMA.FTZ R184, R184, UR43, -R167.reuse ;  /* 0x0000002bb8b87c23 */ /* 0x100fe200080108a7 */
[----:B------:R-:W-:Y:S01]  /*f0a0*/  FFMA.FTZ R185, R185, UR43, -R167 ;  /* 0x0000002bb9b97c23 */ /* 0x000fe200080108a7 */
        /* <DEDUP_REMOVED lines=8> */
[----:B------:R-:W1:Y:S08]  /*f130*/  MUFU.EX2 R185, R185 ;  /* 0x000000b900b97308 */ /* 0x000e700000000800 */
[----:B------:R-:W-:Y:S08]  /*f140*/  MUFU.EX2 R188, R188 ;  /* 0x000000bc00bc7308 */ /* 0x000ff00000000800 */
[----:B------:R-:W-:Y:S08]  /*f150*/  MUFU.EX2 R189, R189 ;  /* 0x000000bd00bd7308 */ /* 0x000ff00000000800 */
[----:B------:R-:W-:Y:S08]  /*f160*/  MUFU.EX2 R3, R3 ;  /* 0x0000000300037308 */ /* 0x000ff00000000800 */
[----:B------:R-:W2:Y:S08]  /*f170*/  MUFU.EX2 R168, R168 ;  /* 0x000000a800a87308 */ /* 0x000eb00000000800 */
[----:B------:R-:W-:Y:S08]  /*f180*/  MUFU.EX2 R173, R173 ;  /* 0x000000ad00ad7308 */ /* 0x000ff00000000800 */
[----:B------:R-:W2:Y:S01]  /*f190*/  MUFU.EX2 R177, R177 ;  /* 0x000000b100b17308 */ /* 0x000ea20000000800 */
[----:B------:R-:W-:-:S02]  /*f1a0*/  WARPGROUP.DEPBAR.LE gsb0, 0x0 ;  /* 0x00008000000079c5 */ /* 0x000fc40000010000 */
[----:B------:R-:W-:Y:S02]  /*f1b0*/  VIADD R152, R158, 0x180 ;  /* 0x000001809e987836 */ /* 0x000fe40000000000 */
[----:B------:R-:W-:-:S03]  /*f1c0*/  IMAD.MOV.U32 R153, RZ, RZ, 0x40000040 ;  /* 0x40000040ff997424 */ /* 0x000fc600078e00ff */
[----:B------:R-:W-:Y:S02]  /*f1d0*/  R2UR UR6, R152 ;  /* 0x00000000980672ca */ /* 0x000fe400000e0000 */
[----:B------:R-:W-:Y:S02]  /*f1e0*/  R2UR UR7, R153 ;  /* 0x00000000990772ca */ /* 0x000fe400000e0000 */
[----:B---3--:R-:W-:Y:S02]  /*f1f0*/  F2FP.F16.F32.PACK_AB R152, R160, R163 ;  /* 0x000000a3a098723e */ /* 0x008fe400000000ff */
[----:B----4-:R-:W-:Y:S02]  /*f200*/  F2FP.F16.F32.PACK_AB R153, R174, R171 ;  /* 0x000000abae99723e */ /* 0x010fe400000000ff */
[----:B------:R-:W-:Y:S02]  /*f210*/  F2FP.F16.F32.PACK_AB R154, R162, R161 ;  /* 0x000000a1a29a723e */ /* 0x000fe400000000ff */
[----:B0-----:R-:W-:-:S04]  /*f220*/  F2FP.F16.F32.PACK_AB R155, R176, R175 ;  /* 0x000000afb09b723e */ /* 0x001fc800000000ff */
[----:B------:R-:W-:-:S06]  /*f230*/  WARPGROUP.ARRIVE ;  /* 0x00000000000079c5 */ /* 0x000fcc0000000000 */
[----:B------:R-:W-:Y:S01]  /*f240*/  HGMMA.64x256x16.F32 R24, R152, gdesc[UR4].tnspB, R24, gsb0 ;  /* 0x43e0000498187df0 */ /* 0x000fe20008000818 */
[----:B------:R-:W-:Y:S02]  /*f250*/  LOP3.LUT P0, RZ, R16, 0x80, RZ, 0xc0, !PT ;  /* 0x0000008010ff7812 */ /* 0x000fe4000780c0ff */
[----:B------:R3:W5:Y:S04]  /*f260*/  LDL.LU R16, [R1+0x178] ;  /* 0x0001780001107983 */ /* 0x0007680000300800 */
[----:B------:R-:W4:Y:S01]  /*f270*/  LDL R216, [R1+0x20] ;  /* 0x0000200001d87983 */ /* 0x000f220000100800 */
[--C-:B------:R-:W-:Y:S01]  /*f280*/  FFMA.FTZ R192, R192, UR43, -R167.reuse ;  /* 0x0000002bc0c07c23 */ /* 0x100fe200080108a7 */
[--C-:B------:R-:W-:Y:S01]  /*f290*/  FFMA.FTZ R193, R193, UR43, -R167.reuse ;  /* 0x0000002bc1c17c23 */ /* 0x100fe200080108a7 */
[--C-:B------:R-:W-:Y:S01]  /*f2a0*/  FFMA.FTZ R196, R196, UR43, -R167.reuse ;  /* 0x0000002bc4c47c23 */ /* 0x100fe200080108a7 */
[----:B------:R-:W-:Y:S01]  /*f2b0*/  FFMA.FTZ R167, R197, UR43, -R167 ;  /* 0x0000002bc5a77c23 */ /* 0x000fe200080108a7 */
[--C-:B------:R-:W-:Y:S01]  /*f2c0*/  FFMA.FTZ R194, R194, UR43, -R6.reuse ;  /* 0x0000002bc2c27c23 */ /* 0x100fe20008010806 */
[--C-:B------:R-:W-:Y:S01]  /*f2d0*/  FFMA.FTZ R195, R195, UR43, -R6.reuse ;  /* 0x0000002bc3c37c23 */ /* 0x100fe20008010806 */
[--C-:B------:R-:W-:Y:S01]  /*f2e0*/  FFMA.FTZ R198, R198, UR43, -R6.reuse ;  /* 0x0000002bc6c67c23 */ /* 0x100fe20008010806 */
[----:B------:R-:W-:Y:S01]  /*f2f0*/  FFMA.FTZ R6, R199, UR43, -R6 ;  /* 0x0000002bc7067c23 */ /* 0x000fe20008010806 */
[----:B------:R-:W-:Y:S01]  /*f300*/  FADD.FTZ R206, R169, R206 ;  /* 0x000000cea9ce7221 */ /* 0x000fe20000010000 */
[----:B------:R-:W0:Y:S08]  /*f310*/  MUFU.EX2 R192, R192 ;  /* 0x000000c000c07308 */ /* 0x000e300000000800 */
[----:B------:R-:W-:Y:S08]  /*f320*/  MUFU.EX2 R193, R193 ;  /* 0x000000c100c17308 */ /* 0x000ff00000000800 */
[----:B------:R-:W-:Y:S08]  /*f330*/  MUFU.EX2 R196, R196 ;  /* 0x000000c400c47308 */ /* 0x000ff00000000800 */
[----:B------:R-:W-:Y:S08]  /*f340*/  MUFU.EX2 R167, R167 ;  /* 0x000000a700a77308 */ /* 0x000ff00000000800 */
[----:B------:R-:W3:Y:S08]  /*f350*/  MUFU.EX2 R194, R194 ;  /* 0x000000c200c27308 */ /* 0x000ef00000000800 */
[----:B------:R-:W3:Y:S08]  /*f360*/  MUFU.EX2 R195, R195 ;  /* 0x000000c300c37308 */ /* 0x000ef00000000800 */
[----:B------:R-:W3:Y:S08]  /*f370*/  MUFU.EX2 R198, R198 ;  /* 0x000000c600c67308 */ /* 0x000ef00000000800 */
[----:B------:R3:W3:Y:S01]  /*f380*/  MUFU.EX2 R169, R6 ;  /* 0x0000000600a97308 */ /* 0x0006e20000000800 */
[----:B------:R-:W-:Y:S01]  /*f390*/  FADD.FTZ R164, R164, R159 ;  /* 0x0000009fa4a47221 */ /* 0x000fe20000010000 */
[----:B------:R-:W-:Y:S01]  /*f3a0*/  IMAD.MOV.U32 R159, RZ, RZ, 0x40000040 ;  /* 0x40000040ff9f7424 */ /* 0x000fe200078e00ff */
[----:B------:R-:W-:-:S02]  /*f3b0*/  WARPGROUP.DEPBAR.LE gsb0, 0x0 ;  /* 0x00008000000079c5 */ /* 0x000fc40000010000 */
[----:B------:R-:W-:Y:S02]  /*f3c0*/  VIADD R152, R158, 0x200 ;  /* 0x000002009e987836 */ /* 0x000fe40000000000 */
[----:B------:R-:W-:-:S03]  /*f3d0*/  IMAD.MOV.U32 R153, RZ, RZ, 0x40000040 ;  /* 0x40000040ff997424 */ /* 0x000fc600078e00ff */
[----:B------:R-:W-:Y:S02]  /*f3e0*/  R2UR UR6, R152 ;  /* 0x00000000980672ca */ /* 0x000fe400000e0000 */
[----:B------:R-:W-:Y:S02]  /*f3f0*/  R2UR UR7, R153 ;  /* 0x00000000990772ca */ /* 0x000fe400000e0000 */
[----:B-1----:R-:W-:Y:S02]  /*f400*/  F2FP.F16.F32.PACK_AB R152, R185, R184 ;  /* 0x000000b8b998723e */ /* 0x002fe400000000ff */
[----:B--2---:R-:W-:Y:S02]  /*f410*/  F2FP.F16.F32.PACK_AB R153, R168, R3 ;  /* 0x00000003a899723e */ /* 0x004fe400000000ff */
[----:B------:R-:W-:Y:S02]  /*f420*/  F2FP.F16.F32.PACK_AB R154, R189, R188 ;  /* 0x000000bcbd9a723e */ /* 0x000fe400000000ff */
[----:B------:R-:W-:-:S04]  /*f430*/  F2FP.F16.F32.PACK_AB R155, R177, R173 ;  /* 0x000000adb19b723e */ /* 0x000fc800000000ff */
[----:B------:R-:W-:-:S06]  /*f440*/  WARPGROUP.ARRIVE ;  /* 0x00000000000079c5 */ /* 0x000fcc0000000000 */
[----:B------:R-:W-:Y:S01]  /*f450*/  HGMMA.64x256x16.F32 R24, R152, gdesc[UR4].tnspB, R24, gsb0 ;  /* 0x43e0000498187df0 */ /* 0x000fe20008000818 */
[----:B------:R-:W-:Y:S01]  /*f460*/  VIADD R158, R158, 0x280 ;  /* 0x000002809e9e7836 */ /* 0x000fe20000000000 */
[----:B------:R-:W-:-:S04]  /*f470*/  R2UR UR7, R159 ;  /* 0x000000009f0772ca */ /* 0x000fc800000e0000 */
[----:B------:R-:W-:Y:S01]  /*f480*/  R2UR UR6, R158 ;  /* 0x000000009e0672ca */ /* 0x000fe200000e0000 */
        /* <DEDUP_REMOVED lines=20> */
[----:B----4-:R-:W-:Y:S02]  /*f5d0*/  ISETP.GT.AND P2, PT, R204, R216, PT ;  /* 0x000000d8cc00720c */ /* 0x010fe40003f44270 */
[----:B------:R-:W-:Y:S01]  /*f5e0*/  FADD.FTZ R166, R177, R166 ;  /* 0x000000a6b1a67221 */ /* 0x000fe20000010000 */
[----:B------:R-:W-:Y:S02]  /*f5f0*/  @!P1 VIADD R205, R205, 0x32460 ;  /* 0x00032460cdcd9836 */ /* 0x000fe40000000000 */
[----:B0-----:R-:W-:Y:S01]  /*f600*/  FADD.FTZ R163, R192, R163 ;  /* 0x000000a3c0a37221 */ /* 0x001fe20000010000 */
[----:B---3--:R-:W-:-:S03]  /*f610*/  FADD.FTZ R166, R194, R166 ;  /* 0x000000a6c2a67221 */ /* 0x008fc60000010000 */
[----:B------:R-:W-:Y:S01]  /*f620*/  FADD.FTZ R163, R193, R163 ;  /* 0x000000a3c1a37221 */ /* 0x000fe20000010000 */
[----:B------:R-:W-:Y:S01]  /*f630*/  @!P1 PRMT R205, RZ, 0x654, R205 ;  /* 0x00000654ffcd9816 */ /* 0x000fe200000000cd */
[----:B------:R-:W-:Y:S02]  /*f640*/  FADD.FTZ R166, R195, R166 ;  /* 0x000000a6c3a67221 */ /* 0x000fe40000010000 */
[----:B------:R-:W-:Y:S02]  /*f650*/  FADD.FTZ R163, R196, R163 ;  /* 0x000000a3c4a37221 */ /* 0x000fe40000010000 */
[----:B------:R-:W-:Y:S01]  /*f660*/  FADD.FTZ R166, R198, R166 ;  /* 0x000000a6c6a67221 */ /* 0x000fe20000010000 */
[----:B------:R-:W-:Y:S02]  /*f670*/  VIADD R204, R204, 0xffffffff ;  /* 0xffffffffcccc7836 */ /* 0x000fe40000000000 */
[----:B------:R-:W-:Y:S01]  /*f680*/  FADD.FTZ R6, R167, R163 ;  /* 0x000000a3a7067221 */ /* 0x000fe20000010000 */
[----:B------:R-:W-:-:S02]  /*f690*/  IMAD.MOV.U32 R206, RZ, RZ, R7 ;  /* 0x000000ffffce7224 */ /* 0x000fc400078e0007 */
[----:B------:R-:W-:Y:S01]  /*f6a0*/  FADD.FTZ R3, R169, R166 ;  /* 0x000000a6a9037221 */ /* 0x000fe20000010000 */
[----:B------:R-:W-:Y:S01]  /*f6b0*/  IMAD.MOV.U32 R207, RZ, RZ, R0 ;  /* 0x000000ffffcf7224 */ /* 0x000fe200078e0000 */
[----:B------:R-:W-:Y:S02]  /*f6c0*/  WARPGROUP.DEPBAR.LE gsb0, 0x0 ;  /* 0x00008000000079c5 */ /* 0x000fe40000010000 */
[----:B------:R-:W-:Y:S02]  /*f6d0*/  F2FP.F16.F32.PACK_AB R152, R193, R192 ;  /* 0x000000c0c198723e */ /* 0x000fe400000000ff */
[----:B------:R-:W-:Y:S02]  /*f6e0*/  F2FP.F16.F32.PACK_AB R153, R195, R194 ;  /* 0x000000c2c399723e */ /* 0x000fe400000000ff */
[----:B------:R-:W-:Y:S02]  /*f6f0*/  F2FP.F16.F32.PACK_AB R154, R167, R196 ;  /* 0x000000c4a79a723e */ /* 0x000fe400000000ff */
[----:B------:R-:W-:-:S04]  /*f700*/  F2FP.F16.F32.PACK_AB R155, R169, R198 ;  /* 0x000000c6a99b723e */ /* 0x000fc800000000ff */
[----:B------:R-:W-:-:S06]  /*f710*/  WARPGROUP.ARRIVE ;  /* 0x00000000000079c5 */ /* 0x000fcc0000000000 */
[----:B------:R-:W-:Y:S03]  /*f720*/  HGMMA.64x256x16.F32 R24, R152, gdesc[UR4].tnspB, R24, gsb0 ;  /* 0x43e0000498187df0 */ /* 0x000fe60008000818 */
[----:B------:R-:W-:Y:S02]  /*f730*/  WARPGROUP.DEPBAR.LE gsb0, 0x0 ;  /* 0x00008000000079c5 */ /* 0x000fe40000010000 */
[----:B------:R1:W-:Y:S01]  /*f740*/  @!P1 SYNCS.ARRIVE.TRANS64.RED.A1T0 RZ, [R205+URZ], RZ ;  /* 0x000000ffcdff99a7 */ /* 0x0003e2000810043f */
[----:B------:R-:W-:Y:S05]  /*f750*/  @P2 BRA `(.L_x_5747) ;  /* 0xffffffd0000c2947 */ /* 0x000fea000383ffff */
[----:B------:R-:W-:-:S07]  /*f760*/  IMAD.MOV.U32 R215, RZ, RZ, R204 ;  /* 0x000000ffffd77224 */ /* 0x000fce00078e00cc */
.L_x_5737:
[----:B------:R-:W2:Y:S02]  /*f770*/  LDL R152, [R1+0x30] ;  /* 0x0000300001987983 */ /* 0x000ea40000100800 */
[----:B--2---:R-:W-:-:S13]  /*f780*/  ISETP.GE.AND P2, PT, R215, R152, PT ;  /* 0x00000098d700720c */ /* 0x004fda0003f46270 */
[----:B------:R-:W-:Y:S05]  /*f790*/  @!P2 BRA `(.L_x_5748) ;  /* 0x0000002400f0a947 */ /* 0x000fea0003800000 */
[----:B-1----:R-:W-:Y:S02]  /*f7a0*/  IMAD.MOV.U32 R205, RZ, RZ, R7 ;  /* 0x000000ffffcd7224 */ /* 0x002fe400078e0007 */
[----:B------:R-:W-:-:S07]  /*f7b0*/  IMAD.MOV.U32 R204, RZ, RZ, R0 ;  /* 0x000000ffffcc7224 */ /* 0x000fce00078e0000 */
.L_x_5758:
[----:B------:R-:W-:Y:S01]  /*f7c0*/  VIADD R2, R2, 0x1 ;  /* 0x0000000102027836 */ /* 0x000fe20000000000 */
[----:B------:R-:W-:Y:S05]  /*f7d0*/  YIELD ;  /* 0x0000000000007946 */ /* 0x000fea0003800000 */
[----:B------:R-:W-:-:S04]  /*f7e0*/  ISETP.NE.AND P2, PT, R2, 0x2, PT ;  /* 0x000000020200780c */ /* 0x000fc80003f45270 */
[----:B------:R-:W-:Y:S02]  /*f7f0*/  SEL R0, RZ, 0x1, P2 ;  /* 0x00000001ff007807 */ /* 0x000fe40001000000 */
[----:B------:R-:W-:Y:S02]  /*f800*/  SEL R2, R2, RZ, P2 ;  /* 0x000000ff02027207 */ /* 0x000fe40001000000 */
[----:B------:R-:W-:Y:S01]  /*f810*/  LOP3.LUT R23, R23, R0, RZ, 0x3c, !PT ;  /* 0x0000000017177212 */ /* 0x000fe200078e3cff */
[----:B--2---:R-:W-:Y:S06]  /*f820*/  @!P0 BRA `(.L_x_5749) ;  /* 0x0000000000048947 */ /* 0x004fec0003800000 */
[----:B------:R-:W-:Y:S01]  /*f830*/  BPT.TRAP 0x1 ;  /* 0x000000040000795c */ /* 0x000fe20000300000 */
.L_x_5749:
[----:B------:R-:W-:Y:S01]  /*f840*/  IMAD R216, R2, 0x8, R19 ;  /* 0x0000000802d87824 */ /* 0x000fe200078e0213 */
[----:B------:R-:W-:-:S04]  /*f850*/  SHF.L.U32 R0, R23, 0x1f, RZ ;  /* 0x0000001f17007819 */ /* 0x000fc800000006ff */
[----:B------:R1:W2:Y:S01]  /*f860*/  SYNCS.PHASECHK.TRANS64.TRYWAIT P2, [R216+URZ+0x32430], R0 ;  /* 0x03243000d80075a7 */ /* 0x0002a2000804017f */
[----:B------:R-:W-:Y:S05]  /*f870*/  @!P0 BRA `(.L_x_5750) ;  /* 0x0000000000048947 */ /* 0x000fea0003800000 */
[----:B------:R-:W-:Y:S01]  /*f880*/  BPT.TRAP 0x1 ;  /* 0x000000040000795c */ /* 0x000fe20000300000 */
.L_x_5750:
[----:B------:R-:W3:Y:S01]  /*f890*/  LDL R7, [R1+0x14] ;  /* 0x0000140001077983 */ /* 0x000ee20000100800 */
[----:B------:R-:W-:Y:S02]  /*f8a0*/  IMAD.MOV.U32 R157, RZ, RZ, 0x40000040 ;  /* 0x40000040ff9d7424 */ /* 0x000fe400078e00ff */
[----:B---3--:R-:W-:Y:S01]  /*f8b0*/  IMAD R156, R2, 0x300, R7 ;  /* 0x00000300029c7824 */ /* 0x008fe200078e0207 */
[----:B--2---:R-:W-:Y:S06]  /*f8c0*/  @P2 BRA `(.L_x_5751) ;  /* 0x0000000000082947 */ /* 0x004fec0003800000 */
[----:B------:R-:W2:Y:S02]  /*f8d0*/  SYNCS.PHASECHK.TRANS64.TRYWAIT P2, [R216+URZ+0x32430], R0 ;  /* 0x03243000d80075a7 */ /* 0x000ea4000804017f */
[----:B--2---:R-:W-:Y:S05]  /*f8e0*/  @!P2 BRA `(.L_x_5752) ;  /* 0x000001300024a947 */ /* 0x004fea0003800000 */
.L_x_5751:
        /* <DEDUP_REMOVED lines=39> */
.L_x_5753:
[----:B------:R0:W3:Y:S01]  /*fb60*/  SYNCS.PHASECHK.TRANS64.TRYWAIT P2, [R216+URZ+0x32450], R0 ;  /* 0x03245000d80075a7 */ /* 0x0000e2000804017f */
[----:B------:R-:W-:Y:S05]  /*fb70*/  @!P0 BRA `(.L_x_5754) ;  /* 0x0000000000048947 */ /* 0x000fea0003800000 */
[----:B------:R-:W-:Y:S01]  /*fb80*/  BPT.TRAP 0x1 ;  /* 0x000000040000795c */ /* 0x000fe20000300000 */
.L_x_5754:
[----:B------:R-:W-:Y:S04]  /*fb90*/  BSSY B0, `(.L_x_5755) ;  /* 0x0000004000007945 */ /* 0x000fe80003800000 */
[----:B---3--:R-:W-:Y:S05]  /*fba0*/  @P2 BRA `(.L_x_5756) ;  /* 0x0000000000082947 */ /* 0x008fea0003800000 */
[----:B------:R-:W3:Y:S02]  /*fbb0*/  SYNCS.PHASECHK.TRANS64.TRYWAIT P2, [R216+URZ+0x32450], R0 ;  /* 0x03245000d80075a7 */ /* 0x000ee4000804017f */
[----:B---3--:R-:W-:Y:S05]  /*fbc0*/  @!P2 BRA `(.L_x_5757) ;  /* 0x0000012c0080a947 */ /* 0x008fea0003800000 */
.L_x_5756:
[----:B------:R-:W-:Y:S05]  /*fbd0*/  BSYNC B0 ;  /* 0x0000000000007941 */ /* 0x000fea0003800000 */
.L_x_5755:
[----:B------:R-:W-:Y:S05]  /*fbe0*/  WARPSYNC.ALL ;  /* 0x0000000000007948 */ /* 0x000fea0003800000 */
[----:B------:R-:W-:Y:S01]  /*fbf0*/  IMAD.MOV.U32 R206, RZ, RZ, 0xc00 ;  /* 0x00000c00ffce7424 */ /* 0x000fe200078e00ff */
[----:B------:R-:W-:Y:S01]  /*fc00*/  R2UR UR4, R4 ;  /* 0x00000000040472ca */ /* 0x000fe200000e0000 */
[----:B------:R-:W-:Y:S01]  /*fc10*/  IMAD.MOV.U32 R207, RZ, RZ, 0x40000040 ;  /* 0x40000040ffcf7424 */ /* 0x000fe200078e00ff */
[----:B------:R-:W-:Y:S01]  /*fc20*/  R2UR UR5, R5 ;  /* 0x00000000050572ca */ /* 0x000fe200000e0000 */
[----:B------:R-:W-:Y:S01]  /*fc30*/  IMAD R206, R2, R206, UR39 ;  /* 0x0000002702ce7e24 */ /* 0x000fe2000f8e02ce */
[----:B------:R-:W-:Y:S01]  /*fc40*/  WARPGROUP.ARRIVE ;  /* 0x00000000000079c5 */ /* 0x000fe20000000000 */
[----:B------:R-:W-:Y:S01]  /*fc50*/  IMAD.MOV.U32 R221, RZ, RZ, 0x40000040 ;  /* 0x40000040ffdd7424 */ /* 0x000fe200078e00ff */
[----:B------:R-:W-:Y:S01]  /*fc60*/  R2UR UR7, R207 ;  /* 0x00000000cf0772ca */ /* 0x000fe200000e0000 */
[C---:B------:R-:W-:Y:S01]  /*fc70*/  VIADD R220, R206.reuse, 0x2 ;  /* 0x00000002cedc7836 */ /* 0x040fe20000000000 */
[----:B------:R-:W-:Y:S01]  /*fc80*/  R2UR UR6, R206 ;  /* 0x00000000ce0672ca */ /* 0x000fe200000e0000 */
[----:B------:R-:W-:Y:S01]  /*fc90*/  IMAD.MOV.U32 R207, RZ, RZ, 0x40000040 ;  /* 0x40000040ffcf7424 */ /* 0x000fe200078e00ff */
[----:B------:R-:W-:-:S11]  /*fca0*/  UMOV UR43, UR48 ;  /* 0x00000030002b7c82 */ /* 0x000fd60008000000 */
        /* <DEDUP_REMOVED lines=113> */
[----:B------:R-:W-:Y:S01]  /*103c0*/  R2UR UR4, R12 ;  /* 0x000000000c0472ca */ /* 0x000fe200000e0000 */
[----:B------:R-:W-:Y:S01]  /*103d0*/  VIADD R206, R206, 0x906 ;  /* 0x00000906cece7836 */ /* 0x000fe20000000000 */
[----:B------:R-:W-:Y:S01]  /*103e0*/  R2UR UR5, R13 ;  /* 0x000000000d0572ca */ /* 0x000fe200000e0000 */
[----:B------:R-:W-:Y:S02]  /*103f0*/  WARPGROUP.DEPBAR.LE gsb0, 0x0 ;  /* 0x00008000000079c5 */ /* 0x000fe40000010000 */
[----:B------:R-:W-:-:S10]  /*10400*/  WARPGROUP.ARRIVE ;  /* 0x00000000000079c5 */ /* 0x000fd40000000000 */
[----:B------:R-:W-:Y:S01]  /*10410*/  HGMMA.64x96x16.F32 R152, gdesc[UR4], R152, gsb0 ;  /* 0x01600000049879f0 */ /* 0x000fe20008000898 */
[----:B------:R-:W-:Y:S02]  /*10420*/  R2UR UR6, R220 ;  /* 0x00000000dc0672ca */ /* 0x000fe400000e0000 */
[----:B------:R-:W-:Y:S01]  /*10430*/  R2UR UR7, R221 ;  /* 0x00000000dd0772ca */ /* 0x000fe200000e0000 */
[----:B------:R-:W4:Y:S01]  /*10440*/  LDL R220, [R1+0x30] ;  /* 0x0000300001dc7983 */ /* 0x000f220000100800 */
[----:B------:R-:W-:Y:S02]  /*10450*/  R2UR UR4, R10 ;  /* 0x000000000a0472ca */ /* 0x000fe400000e0000 */
[----:B------:R-:W-:Y:S01]  /*10460*/  R2UR UR5, R11 ;  /* 0x000000000b0572ca */ /* 0x000fe200000e0000 */
[----:B------:R-:W0:Y:S02]  /*10470*/  S2R R221, SR_TID.X ;  /* 0x0000000000dd7919 */ /* 0x000e240000002100 */
[----:B0-----:R-:W-:Y:S01]  /*10480*/  SHF.R.U32.HI R221, RZ, 0x7, R221 ;  /* 0x00000007ffdd7819 */ /* 0x001fe200000116dd */
        /* <DEDUP_REMOVED lines=11> */
[----:B-123--:R-:W-:-:S04]  /*10540*/  FMNMX.FTZ R0, R152, R204, !PT ;  /* 0x000000cc98007209 */ /* 0x00efc80007810000 */
        /* <DEDUP_REMOVED lines=55> */
[----:B------:R-:W-:Y:S01]  /*108c0*/  MUFU.EX2 R204, R204 ;  /* 0x000000cc00cc7308 */ /* 0x000fe20000000800 */
[----:B------:R-:W-:Y:S01]  /*108d0*/  IMAD.MOV.U32 R181, RZ, RZ, 0x40000040 ;  /* 0x40000040ffb57424 */ /* 0x000fe200078e00ff */
[----:B------:R-:W-:-:S04]  /*108e0*/  FMNMX.FTZ R7, R155, R7, !PT ;  /* 0x000000079b077209 */ /* 0x000fc80007810000 */
[----:B------:R-:W-:Y:S02]  /*108f0*/  FMNMX.FTZ R7, R158, R7, !PT ;  /* 0x000000079e077209 */ /* 0x000fe40007810000 */
[----:B------:R-:W0:Y:S01]  /*10900*/  MUFU.EX2 R172, R172 ;  /* 0x000000ac00ac7308 */ /* 0x000e220000000800 */
[----:B------:R-:W-:Y:S02]  /*10910*/  R2UR UR7, R181 ;  /* 0x00000000b50772ca */ /* 0x000fe400000e0000 */
[----:B------:R-:W-:-:S04]  /*10920*/  FMNMX.FTZ R7, R159, R7, !PT ;  /* 0x000000079f077209 */ /* 0x000fc80007810000 */
[----:B------:R-:W-:Y:S01]  /*10930*/  FMNMX.FTZ R7, R162, R7, !PT ;  /* 0x00000007a2077209 */ /* 0x000fe20007810000 */
[----:B------:R-:W1:Y:S03]  /*10940*/  MUFU.EX2 R206, R206 ;  /* 0x000000ce00ce7308 */ /* 0x000e660000000800 */
[----:B------:R-:W-:-:S04]  /*10950*/  FMNMX.FTZ R7, R163, R7, !PT ;  /* 0x00000007a3077209 */ /* 0x000fc80007810000 */
[----:B------:R-:W-:Y:S01]  /*10960*/  FMNMX.FTZ R7, R166, R7, !PT ;  /* 0x00000007a6077209 */ /* 0x000fe20007810000 */
[----:B------:R-:W2:Y:S01]  /*10970*/  MUFU.EX2 R153, R153 ;  /* 0x0000009900997308 */ /* 0x000ea20000000800 */
[----:B0-----:R-:W-:Y:S01]  /*10980*/  FFMA.FTZ R6, R172, R6, R204 ;  /* 0x00000006ac067223 */ /* 0x001fe200000100cc */
[-C--:B------:R-:W-:Y:S01]  /*10990*/  FMUL.FTZ R24, R24, R172.reuse ;  /* 0x000000ac18187220 */ /* 0x080fe20000410000 */
[----:B------:R-:W-:Y:S01]  /*109a0*/  FMNMX.FTZ R7, R167, R7, !PT ;  /* 0x00000007a7077209 */ /* 0x000fe20007810000 */
[-C--:B------:R-:W-:Y:S01]  /*109b0*/  FMUL.FTZ R25, R25, R172.reuse ;  /* 0x000000ac19197220 */ /* 0x080fe20000410000 */
[-C--:B------:R-:W-:Y:S01]  /*109c0*/  FMUL.FTZ R28, R28, R172.reuse ;  /* 0x000000ac1c1c7220 */ /* 0x080fe20000410000 */
[-C--:B------:R-:W-:Y:S01]  /*109d0*/  FMUL.FTZ R29, R29, R172.reuse ;  /* 0x000000ac1d1d7220 */ /* 0x080fe20000410000 */
[----:B------:R-:W-:Y:S01]  /*109e0*/  FMNMX.FTZ R7, R170, R7, !PT ;  /* 0x00000007aa077209 */ /* 0x000fe20007810000 */
[----:B------:R-:W-:Y:S01]  /*109f0*/  FMUL.FTZ R32, R32, R172 ;  /* 0x000000ac20207220 */ /* 0x000fe20000410000 */
[C---:B-1----:R-:W-:Y:S01]  /*10a00*/  FADD.FTZ R6, R206.reuse, R6 ;  /* 0x00000006ce067221 */ /* 0x042fe20000010000 */
[----:B------:R-:W-:Y:S01]  /*10a10*/  F2FP.F16.F32.PACK_AB R204, R206, R204 ;  /* 0x000000cccecc723e */ /* 0x000fe200000000ff */
[-C--:B------:R-:W-:Y:S01]  /*10a20*/  FMUL.FTZ R33, R33, R172.reuse ;  /* 0x000000ac21217220 */ /* 0x080fe20000410000 */
[----:B------:R-:W-:Y:S01]  /*10a30*/  FMNMX.FTZ R7, R171, R7, !PT ;  /* 0x00000007ab077209 */ /* 0x000fe20007810000 */
[----:B------:R0:W1:Y:S01]  /*10a40*/  MUFU.EX2 R206, R157 ;  /* 0x0000009d00ce7308 */ /* 0x0000620000000800 */
        /* <DEDUP_REMOVED lines=59> */
[----:B------:R-:W3:Y:S01]  /*10e00*/  SHFL.BFLY PT, R180, R7, 0x2, 0x1f ;  /* 0x0c401f0007b47f89 */ /* 0x000ee200000e0000 */
        /* <DEDUP_REMOVED lines=14> */
[----:B---3--:R-:W-:-:S05]  /*10ef0*/  FMNMX.FTZ R7, R7, R180, !PT ;  /* 0x000000b407077209 */ /* 0x008fca0007810000 */
[----:B------:R-:W3:Y:S02]  /*10f00*/  SHFL.BFLY PT, R180, R7, 0x1, 0x1f ;  /* 0x0c201f0007b47f89 */ /* 0x000ee400000e0000 */
[----:B---3--:R-:W-:Y:S01]  /*10f10*/  FMNMX.FTZ R7, R7, R180, !PT ;  /* 0x000000b407077209 */ /* 0x008fe20007810000 */
[----:B--2---:R-:W-:-:S04]  /*10f20*/  FADD.FTZ R180, R153, R6 ;  /* 0x0000000699b47221 */ /* 0x004fc80000010000 */
[----:B0-----:R-:W-:-:S04]  /*10f30*/  FADD.FTZ R157, -R7, R205 ;  /* 0x000000cd079d7221 */ /* 0x001fc80000010100 */
[----:B------:R-:W-:Y:S01]  /*10f40*/  FMUL.FTZ R6, R157, UR43 ;  /* 0x0000002b9d067c20 */ /* 0x000fe20008410000 */
[C---:B-1----:R-:W-:Y:S01]  /*10f50*/  FADD.FTZ R157, R206.reuse, R180 ;  /* 0x000000b4ce9d7221 */ /* 0x042fe20000010000 */
[----:B------:R-:W-:Y:S01]  /*10f60*/  F2FP.F16.F32.PACK_AB R206, R206, R153 ;  /* 0x00000099cece723e */ /* 0x000fe200000000ff */
[----:B------:R-:W-:Y:S01]  /*10f70*/  IMAD.MOV.U32 R180, RZ, RZ, 0xc00 ;  /* 0x00000c00ffb47424 */ /* 0x000fe200078e00ff */
[----:B------:R0:W1:Y:S03]  /*10f80*/  MUFU.EX2 R153, R6 ;  /* 0x0000000600997308 */ /* 0x0000660000000800 */
[----:B------:R-:W-:-:S05]  /*10f90*/  IMAD R180, R2, R180, UR42 ;  /* 0x0000002a02b47e24 */ /* 0x000fca000f8e02b4 */
[----:B------:R-:W-:Y:S01]  /*10fa0*/  R2UR UR6, R180 ;  /* 0x00000000b40672ca */ /* 0x000fe200000e0000 */
[----:B0-----:R-:W-:-:S04]  /*10fb0*/  FMUL.FTZ R6, R7, UR43 ;  /* 0x0000002b07067c20 */ /* 0x001fc80008410000 */
[--C-:B------:R-:W-:Y:S01]  /*10fc0*/  FFMA.FTZ R205, R154, UR43, -R6.reuse ;  /* 0x0000002b9acd7c23 */ /* 0x100fe20008010806 */
[--C-:B------:R-:W-:Y:S01]  /*10fd0*/  FFMA.FTZ R154, R155, UR43, -R6.reuse ;  /* 0x0000002b9b9a7c23 */ /* 0x100fe20008010806 */
[--C-:B------:R-:W-:Y:S01]  /*10fe0*/  FFMA.FTZ R158, R158, UR43, -R6.reuse ;  /* 0x0000002b9e9e7c23 */ /* 0x100fe20008010806 */
[----:B------:R-:W-:Y:S01]  /*10ff0*/  FFMA.FTZ R159, R159, UR43, -R6 ;  /* 0x0000002b9f9f7c23 */ /* 0x000fe20008010806 */
[-C--:B-1----:R-:W-:Y:S01]  /*11000*/  FMUL.FTZ R26, R26, R153.reuse ;  /* 0x000000991a1a7220 */ /* 0x082fe20000410000 */
        /* <DEDUP_REMOVED lines=18> */
[----:B0-----:R-:W-:Y:S01]  /*11130*/  FFMA.FTZ R3, R153, R3, R205 ;  /* 0x0000000399037223 */ /* 0x001fe200000100cd */
[-C--:B------:R-:W-:Y:S01]  /*11140*/  FMUL.FTZ R59, R59, R153.reuse ;  /* 0x000000993b3b7220 */ /* 0x080fe20000410000 */
[-C--:B------:R-:W-:Y:S01]  /*11150*/  FMUL.FTZ R62, R62, R153.reuse ;  /* 0x000000993e3e7220 */ /* 0x080fe20000410000 */
[-C--:B------:R-:W-:Y:S01]  /*11160*/  FMUL.FTZ R63, R63, R153.reuse ;  /* 0x000000993f3f7220 */ /* 0x080fe20000410000 */
[-C--:B------:R-:W-:Y:S01]  /*11170*/  FMUL.FTZ R66, R66, R153.reuse ;  /* 0x0000009942427220 */ /* 0x080fe20000410000 */
[-C--:B------:R-:W-:Y:S01]  /*11180*/  FMUL.FTZ R67, R67, R153.reuse ;  /* 0x0000009943437220 */ /* 0x080fe20000410000 */
[-C--:B------:R-:W-:Y:S01]  /*11190*/  FMUL.FTZ R70, R70, R153.reuse ;  /* 0x0000009946467220 */ /* 0x080fe20000410000 */
[----:B------:R-:W-:Y:S01]  /*111a0*/  FMUL.FTZ R71, R71, R153 ;  /* 0x0000009947477220 */ /* 0x000fe20000410000 */
[C---:B-1----:R-:W-:Y:S01]  /*111b0*/  FADD.FTZ R3, R154.reuse, R3 ;  /* 0x000000039a037221 */ /* 0x042fe20000010000 */
[----:B------:R-:W-:Y:S01]  /*111c0*/  F2FP.F16.F32.PACK_AB R205, R154, R205 ;  /* 0x000000cd9acd723e */ /* 0x000fe200000000ff */
[----:B------:R-:W-:-:S02]  /*111d0*/  @!P1 VIADD R154, R216, 0x32440 ;  /* 0x00032440d89a9836 */ /* 0x000fc40000000000 */
        /* <DEDUP_REMOVED lines=40> */
[----:B------:R-:W-:Y:S01]  /*11460*/  @!P1 PRMT R154, RZ, 0x654, R154 ;  /* 0x00000654ff9a9816 */ /* 0x000fe2000000009a */
[----:B------:R-:W-:Y:S01]  /*11470*/  VIADD R153, R221, 0x8 ;  /* 0x00000008dd997836 */ /* 0x000fe20000000000 */
[----:B------:R2:W-:Y:S06]  /*11480*/  BAR.ARV R172, 0x100 ;  /* 0x000400ac0000751d */ /* 0x0005ec0000002000 */
[----:B------:R0:W-:Y:S01]  /*11490*/  @!P1 SYNCS.ARRIVE.TRANS64.RED.A1T0 RZ, [R154+URZ], RZ ;  /* 0x000000ff9aff99a7 */ /* 0x0001e2000810043f */
[----:B------:R-:W-:Y:S01]  /*114a0*/  MUFU.EX2 R158, R158 ;  /* 0x0000009e009e7308 */ /* 0x000fe20000000800 */
[----:B------:R1:W-:Y:S07]  /*114b0*/  BAR.SYNC.DEFER_BLOCKING R153, 0x100 ;  /* 0x000400990000751d */ /* 0x0003ee0000010000 */
[----:B------:R-:W3:Y:S02]  /*114c0*/  MUFU.EX2 R159, R159 ;  /* 0x0000009f009f7308 */ /* 0x000ee40000000800 */
[----:B---3--:R-:W-:-:S04]  /*114d0*/  F2FP.F16.F32.PACK_AB R207, R159, R158 ;  /* 0x0000009e9fcf723e */ /* 0x008fc800000000ff */
[----:B------:R-:W-:-:S06]  /*114e0*/  WARPGROUP.ARRIVE ;  /* 0x00000000000079c5 */ /* 0x000fcc0000000000 */
[----:B------:R-:W-:Y:S01]  /*114f0*/  HGMMA.64x256x16.F32 R24, R204, gdesc[UR4].tnspB, R24, gsb0 ;  /* 0x43e00004cc187df0 */ /* 0x000fe20008000818 */
[----:B0-----:R0:W3:Y:S01]  /*11500*/  MUFU.EX2 R154, R160 ;  /* 0x000000a0009a7308 */ /* 0x0010e20000000800 */
[--C-:B------:R-:W-:Y:S01]  /*11510*/  FFMA.FTZ R155, R162, UR43, -R6.reuse ;  /* 0x0000002ba29b7c23 */ /* 0x100fe20008010806 */
[----:B0-----:R-:W-:-:S06]  /*11520*/  FFMA.FTZ R160, R166, UR43, -R6 ;  /* 0x0000002ba6a07c23 */ /* 0x001fcc0008010806 */
[----:B------:R-:W0:Y:S08]  /*11530*/  MUFU.EX2 R155, R155 ;  /* 0x0000009b009b7308 */ /* 0x000e300000000800 */
[----:B------:R4:W-:Y:S08]  /*11540*/  MUFU.EX2 R181, R152 ;  /* 0x0000009800b57308 */ /* 0x0009f00000000800 */
[----:B------:R-:W-:Y:S01]  /*11550*/  MUFU.EX2 R160, R160 ;  /* 0x000000a000a07308 */ /* 0x000fe20000000800 */
[----:B------:R-:W-:Y:S01]  /*11560*/  FADD.FTZ R158, R158, R3 ;  /* 0x000000039e9e7221 */ /* 0x000fe20000010000 */
[----:B----4-:R-:W-:-:S02]  /*11570*/  VIADD R152, R180, 0x80 ;  /* 0x00000080b4987836 */ /* 0x010fc40000000000 */
[----:B-1----:R-:W-:Y:S02]  /*11580*/  IMAD.MOV.U32 R153, RZ, RZ, 0x40000040 ;  /* 0x40000040ff997424 */ /* 0x002fe400078e00ff */
[----:B------:R-:W-:Y:S01]  /*11590*/  FADD.FTZ R158, R159, R158 ;  /* 0x0000009e9f9e7221 */ /* 0x000fe20000010000 */
[----:B------:R-:W-:Y:S02]  /*115a0*/  R2UR UR6, R152 ;  /* 0x00000000980672ca */ /* 0x000fe400000e0000 */
[----:B------:R-:W-:Y:S01]  /*115b0*/  R2UR UR7, R153 ;  /* 0x00000000990772ca */ /* 0x000fe200000e0000 */
[----:B---3--:R-:W-:Y:S01]  /*115c0*/  FADD.FTZ R157, R154, R157 ;  /* 0x0000009d9a9d7221 */ /* 0x008fe20000010000 */
[----:B0-----:R-:W-:Y:S01]  /*115d0*/  FADD.FTZ R158, R155, R158 ;  /* 0x0000009e9b9e7221 */ /* 0x001fe20000010000 */
[----:B------:R-:W-:Y:S01]  /*115e0*/  FFMA.FTZ R162, R170, UR43, -R6 ;  /* 0x0000002baaa27c23 */ /* 0x000fe20008010806 */
[----:B------:R-:W-:Y:S08]  /*115f0*/  MUFU.EX2 R168, R168 ;  /* 0x000000a800a87308 */ /* 0x000ff00000000800 */
[----:B------:R-:W-:Y:S08]  /*11600*/  MUFU.EX2 R169, R169 ;  /* 0x000000a900a97308 */ /* 0x000ff00000000800 */
[----:B------:R-:W-:Y:S08]  /*11610*/  MUFU.EX2 R3, R156 ;  /* 0x0000009c00037308 */ /* 0x000ff00000000800 */
[----:B------:R-:W-:Y:S01]  /*11620*/  MUFU.EX2 R173, R173 ;  /* 0x000000ad00ad7308 */ /* 0x000fe20000000800 */
[----:B------:R-:W-:-:S07]  /*11630*/  WARPGROUP.DEPBAR.LE gsb0, 0x0 ;  /* 0x00008000000079c5 */ /* 0x000fce0000010000 */
[----:B------:R0:W1:Y:S02]  /*11640*/  MUFU.EX2 R204, R161 ;  /* 0x000000a100cc7308 */ /* 0x0000640000000800 */
[--C-:B0-----:R-:W-:Y:S01]  /*11650*/  FFMA.FTZ R161, R163, UR43, -R6.reuse ;  /* 0x0000002ba3a17c23 */ /* 0x101fe20008010806 */
[----:B------:R-:W-:-:S05]  /*11660*/  FFMA.FTZ R163, R167, UR43, -R6 ;  /* 0x0000002ba7a37c23 */ /* 0x000fca0008010806 */
[----:B------:R-:W0:Y:S08]  /*11670*/  MUFU.EX2 R205, R165 ;  /* 0x000000a500cd7308 */ /* 0x000e300000000800 */
[----:B------:R-:W3:Y:S08]  /*11680*/  MUFU.EX2 R161, R161 ;  /* 0x000000a100a17308 */ /* 0x000ef00000000800 */
[----:B------:R-:W4:Y:S01]  /*11690*/  MUFU.EX2 R163, R163 ;  /* 0x000000a300a37308 */ /* 0x000f220000000800 */
[----:B-1----:R-:W-:-:S02]  /*116a0*/  F2FP.F16.F32.PACK_AB R152, R204, R154 ;  /* 0x0000009acc98723e */ /* 0x002fc400000000ff */
[----:B0-----:R-:W-:Y:S02]  /*116b0*/  F2FP.F16.F32.PACK_AB R154, R205, R181 ;  /* 0x000000b5cd9a723e */ /* 0x001fe400000000ff */
[----:B---3--:R-:W-:Y:S02]  /*116c0*/  F2FP.F16.F32.PACK_AB R153, R161, R155 ;  /* 0x0000009ba199723e */ /* 0x008fe400000000ff */
[----:B----4-:R-:W-:-:S04]  /*116d0*/  F2FP.F16.F32.PACK_AB R155, R163, R160 ;  /* 0x000000a0a39b723e */ /* 0x010fc800000000ff */
[----:B------:R-:W-:-:S06]  /*116e0*/  WARPGROUP.ARRIVE ;  /* 0x00000000000079c5 */ /* 0x000fcc0000000000 */
[----:B------:R-:W-:Y:S01]  /*116f0*/  HGMMA.64x256x16.F32 R24, R152, gdesc[UR4].tnspB, R24, gsb0 ;  /* 0x43e0000498187df0 */ /* 0x000fe20008000818 */
[----:B------:R-:W-:Y:S01]  /*11700*/  FFMA.FTZ R165, R171, UR43, -R6 ;  /* 0x0000002baba57c23 */ /* 0x000fe20008010806 */
[----:B------:R-:W-:Y:S08]  /*11710*/  MUFU.EX2 R162, R162 ;  /* 0x000000a200a27308 */ /* 0x000ff00000000800 */
[----:B------:R-:W0:Y:S01]  /*11720*/  MUFU.EX2 R165, R165 ;  /* 0x000000a500a57308 */ /* 0x000e220000000800 */
[----:B------:R-:W-:Y:S01]  /*11730*/  FADD.FTZ R157, R204, R157 ;  /* 0x0000009dcc9d7221 */ /* 0x000fe20000010000 */
[----:B------:R-:W-:Y:S01]  /*11740*/  FADD.FTZ R158, R161, R158 ;  /* 0x0000009ea19e7221 */ /* 0x000fe20000010000 */
[----:B------:R-:W-:-:S02]  /*11750*/  F2FP.F16.F32.PACK_AB R156, R169, R168 ;  /* 0x000000a8a99c723e */ /* 0x000fc400000000ff */
[----:B------:R-:W-:Y:S01]  /*11760*/  FADD.FTZ R181, R181, R157 ;  /* 0x0000009db5b57221 */ /* 0x000fe20000010000 */
[----:B------:R-:W-:Y:S01]  /*11770*/  FADD.FTZ R160, R160, R158 ;  /* 0x0000009ea0a07221 */ /* 0x000fe20000010000 */
[----:B------:R-:W-:Y:S02]  /*11780*/  F2FP.F16.F32.PACK_AB R158, R173, R3 ;  /* 0x00000003ad9e723e */ /* 0x000fe400000000ff */
[----:B0-----:R-:W-:Y:S01]  /*11790*/  F2FP.F16.F32.PACK_AB R157, R165, R162 ;  /* 0x000000a2a59d723e */ /* 0x001fe200000000ff */
[----:B------:R-:W-:Y:S01]  /*117a0*/  FFMA.FTZ R170, R178, UR43, -R6 ;  /* 0x0000002bb2aa7c23 */ /* 0x000fe20008010806 */
[----:B------:R-:W-:Y:S08]  /*117b0*/  MUFU.EX2 R176, R176 ;  /* 0x000000b000b07308 */ /* 0x000ff00000000800 */
[----:B------:R-:W-:Y:S08]  /*117c0*/  MUFU.EX2 R177, R177 ;  /* 0x000000b100b17308 */ /* 0x000ff00000000800 */
[----:B------:R-:W-:Y:S08]  /*117d0*/  MUFU.EX2 R217, R217 ;  /* 0x000000d900d97308 */ /* 0x000ff00000000800 */
[----:B------:R-:W-:Y:S01]  /*117e0*/  MUFU.EX2 R170, R170 ;  /* 0x000000aa00aa7308 */ /* 0x000fe20000000800 */
[----:B------:R-:W-:Y:S01]  /*117f0*/  FADD.FTZ R160, R163, R160 ;  /* 0x000000a0a3a07221 */ /* 0x000fe20000010000 */
[----:B------:R-:W-:-:S02]  /*11800*/  WARPGROUP.DEPBAR.LE gsb0, 0x0 ;  /* 0x00008000000079c5 */ /* 0x000fc40000010000 */
[--C-:B------:R-:W-:Y:S01]  /*11810*/  FFMA.FTZ R154, R174, UR43, -R6.reuse ;  /* 0x0000002bae9a7c23 */ /* 0x100fe20008010806 */
[----:B------:R-:W-:-:S05]  /*11820*/  FFMA.FTZ R155, R175, UR43, -R6 ;  /* 0x0000002baf9b7c23 */ /* 0x000fca0008010806 */
[----:B------:R-:W-:Y:S08]  /*11830*/  MUFU.EX2 R154, R154 ;  /* 0x0000009a009a7308 */ /* 0x000ff00000000800 */
[----:B------:R-:W0:Y:S01]  /*11840*/  MUFU.EX2 R155, R155 ;  /* 0x0000009b009b7308 */ /* 0x000e220000000800 */
[----:B------:R-:W-:Y:S01]  /*11850*/  VIADD R152, R180, 0x100 ;  /* 0x00000100b4987836 */ /* 0x000fe20000000000 */
[----:B------:R-:W-:-:S04]  /*11860*/  MOV R153, 0x40000040 ;  /* 0x4000004000997802 */ /* 0x000fc80000000f00 */
[----:B------:R-:W-:Y:S02]  /*11870*/  R2UR UR6, R152 ;  /* 0x00000000980672ca */ /* 0x000fe400000e0000 */
[----:B------:R-:W-:Y:S02]  /*11880*/  R2UR UR7, R153 ;  /* 0x00000000990772ca */ /* 0x000fe400000e0000 */
[----:B0-----:R-:W-:-:S04]  /*11890*/  F2FP.F16.F32.PACK_AB R159, R155, R154 ;  /* 0x0000009a9b9f723e */ /* 0x001fc800000000ff */
[----:B------:R-:W-:-:S07]  /*118a0*/  WARPGROUP.ARRIVE ;  /* 0x00000000000079c5 */ /* 0x000fce0000000000 */
[----:B------:R-:W-:Y:S01]  /*118b0*/  HGMMA.64x256x16.F32 R24, R156, gdesc[UR4].tnspB, R24, gsb0 ;  /* 0x43e000049c187df0 */ /* 0x000fe20008000818 */
[----:B------:R-:W-:Y:S02]  /*118c0*/  VIADD R152, R180, 0x180 ;  /* 0x00000180b4987836 */ /* 0x000fe40000000000 */
[----:B------:R-:W-:-:S03]  /*118d0*/  IMAD.MOV.U32 R153, RZ, RZ, 0x40000040 ;  /* 0x40000040ff997424 */ /* 0x000fc600078e00ff */
[----:B------:R-:W-:Y:S02]  /*118e0*/  R2UR UR6, R152 ;  /* 0x00000000980672ca */ /* 0x000fe400000e0000 */
[----:B------:R-:W-:Y:S01]  /*118f0*/  R2UR UR7, R153 ;  /* 0x00000000990772ca */ /* 0x000fe200000e0000 */
[----:B------:R-:W-:Y:S08]  /*11900*/  MUFU.EX2 R184, R184 ;  /* 0x000000b800b87308 */ /* 0x000ff00000000800 */
[----:B------:R-:W-:Y:S08]  /*11910*/  MUFU.EX2 R185, R185 ;  /* 0x000000b900b97308 */ /* 0x000ff00000000800 */
[----:B------:R-:W-:Y:S08]  /*11920*/  MUFU.EX2 R188, R188 ;  /* 0x000000bc00bc7308 */ /* 0x000ff00000000800 */
[----:B------:R-:W0:Y:S01]  /*11930*/  MUFU.EX2 R189, R189 ;  /* 0x000000bd00bd7308 */ /* 0x000e220000000800 */
[----:B------:R-:W-:-:S02]  /*11940*/  VIADD R152, R180, 0x200 ;  /* 0x00000200b4987836 */ /* 0x000fc40000000000 */
[----:B------:R-:W-:Y:S01]  /*11950*/  IMAD.MOV.U32 R153, RZ, RZ, 0x40000040 ;  /* 0x40000040ff997424 */ /* 0x000fe200078e00ff */
[----:B0-----:R-:W-:Y:S01]  /*11960*/  F2FP.F16.F32.PACK_AB R166, R189, R188 ;  /* 0x000000bcbda6723e */ /* 0x001fe200000000ff */
[----:B------:R-:W-:Y:S02]  /*11970*/  WARPGROUP.DEPBAR.LE gsb0, 0x0 ;  /* 0x00008000000079c5 */ /* 0x000fe40000010000 */
[--C-:B------:R-:W-:Y:S01]  /*11980*/  FFMA.FTZ R157, R179, UR43, -R6.reuse ;  /* 0x0000002bb39d7c23 */ /* 0x100fe20008010806 */
[--C-:B------:R-:W-:Y:S01]  /*11990*/  FFMA.FTZ R158, R182, UR43, -R6.reuse ;  /* 0x0000002bb69e7c23 */ /* 0x100fe20008010806 */
[----:B------:R-:W-:Y:S01]  /*119a0*/  FFMA.FTZ R159, R183, UR43, -R6 ;  /* 0x0000002bb79f7c23 */ /* 0x000fe20008010806 */
[----:B------:R0:W-:Y:S08]  /*119b0*/  MUFU.EX2 R156, R164 ;  /* 0x000000a4009c7308 */ /* 0x0001f00000000800 */
[----:B------:R-:W1:Y:S08]  /*119c0*/  MUFU.EX2 R157, R157 ;  /* 0x0000009d009d7308 */ /* 0x000e700000000800 */
[----:B------:R-:W-:Y:S08]  /*119d0*/  MUFU.EX2 R158, R158 ;  /* 0x0000009e009e7308 */ /* 0x000ff00000000800 */
[----:B------:R-:W3:Y:S01]  /*119e0*/  MUFU.EX2 R159, R159 ;  /* 0x0000009f009f7308 */ /* 0x000ee20000000800 */
[----:B0-----:R-:W-:Y:S01]  /*119f0*/  FADD.FTZ R164, R162, R160 ;  /* 0x000000a0a2a47221 */ /* 0x001fe20000010000 */
[----:B------:R-:W-:-:S02]  /*11a00*/  F2FP.F16.F32.PACK_AB R160, R177, R176 ;  /* 0x000000b0b1a0723e */ /* 0x000fc400000000ff */
[----:B-1----:R-:W-:Y:S02]  /*11a10*/  F2FP.F16.F32.PACK_AB R161, R157, R170 ;  /* 0x000000aa9da1723e */ /* 0x002fe400000000ff */
[----:B------:R-:W-:Y:S02]  /*11a20*/  F2FP.F16.F32.PACK_AB R162, R217, R156 ;  /* 0x0000009cd9a2723e */ /* 0x000fe400000000ff */
[----:B---3--:R-:W-:-:S04]  /*11a30*/  F2FP.F16.F32.PACK_AB R163, R159, R158 ;  /* 0x0000009e9fa3723e */ /* 0x008fc800000000ff */
[----:B------:R-:W-:-:S06]  /*11a40*/  WARPGROUP.ARRIVE ;  /* 0x00000000000079c5 */ /* 0x000fcc0000000000 */
[----:B------:R-:W-:Y:S01]  /*11a50*/  HGMMA.64x256x16.F32 R24, R160, gdesc[UR4].tnspB, R24, gsb0 ;  /* 0x43e00004a0187df0 */ /* 0x000fe20008000818 */
[----:B------:R-:W-:Y:S02]  /*11a60*/  R2UR UR6, R152 ;  /* 0x00000000980672ca */ /* 0x000fe400000e0000 */
[----:B------:R-:W-:Y:S01]  /*11a70*/  R2UR UR7, R153 ;  /* 0x00000000990772ca */ /* 0x000fe200000e0000 */
[----:B------:R-:W-:Y:S01]  /*11a80*/  FADD.FTZ R152, R165, R164 ;  /* 0x000000a4a5987221 */ /* 0x000fe20000010000 */
[----:B------:R-:W-:Y:S01]  /*11a90*/  F2FP.F16.F32.PACK_AB R164, R185, R184 ;  /* 0x000000b8b9a4723e */ /* 0x000fe200000000ff */
[----:B------:R-:W-:Y:S01]  /*11aa0*/  FADD.FTZ R181, R205, R181 ;  /* 0x000000b5cdb57221 */ /* 0x000fe20000010000 */
[----:B------:R-:W-:-:S03]  /*11ab0*/  FFMA.FTZ R194, R194, UR43, -R6 ;  /* 0x0000002bc2c27c23 */ /* 0x000fc60008010806 */
[----:B------:R-:W-:Y:S01]  /*11ac0*/  FADD.FTZ R168, R168, R181 ;  /* 0x000000b5a8a87221 */ /* 0x000fe20000010000 */
[--C-:B------:R-:W-:Y:S01]  /*11ad0*/  FFMA.FTZ R195, R195, UR43, -R6.reuse ;  /* 0x0000002bc3c37c23 */ /* 0x100fe20008010806 */
[----:B------:R-:W-:Y:S02]  /*11ae0*/  FFMA.FTZ R198, R198, UR43, -R6 ;  /* 0x0000002bc6c67c23 */ /* 0x000fe40008010806 */
[----:B------:R-:W-:Y:S01]  /*11af0*/  FADD.FTZ R168, R169, R168 ;  /* 0x000000a8a9a87221 */ /* 0x000fe20000010000 */
[----:B------:R-:W-:Y:S03]  /*11b00*/  MUFU.EX2 R192, R192 ;  /* 0x000000c000c07308 */ /* 0x000fe60000000800 */
[----:B------:R-:W-:-:S05]  /*11b10*/  FADD.FTZ R168, R3, R168 ;  /* 0x000000a803a87221 */ /* 0x000fca0000010000 */
[----:B------:R-:W0:Y:S08]  /*11b20*/  MUFU.EX2 R193, R193 ;  /* 0x000000c100c17308 */ /* 0x000e300000000800 */
[----:B------:R-:W-:Y:S08]  /*11b30*/  MUFU.EX2 R196, R196 ;  /* 0x000000c400c47308 */ /* 0x000ff00000000800 */
[----:B------:R-:W-:Y:S08]  /*11b40*/  MUFU.EX2 R197, R197 ;  /* 0x000000c500c57308 */ /* 0x000ff00000000800 */
[----:B------:R-:W-:Y:S08]  /*11b50*/  MUFU.EX2 R194, R194 ;  /* 0x000000c200c27308 */ /* 0x000ff00000000800 */
[----:B------:R-:W1:Y:S08]  /*11b60*/  MUFU.EX2 R195, R195 ;  /* 0x000000c300c37308 */ /* 0x000e700000000800 */
[----:B------:R-:W-:Y:S01]  /*11b70*/  MUFU.EX2 R198, R198 ;  /* 0x000000c600c67308 */ /* 0x000fe20000000800 */
[----:B------:R-:W-:Y:S01]  /*11b80*/  FADD.FTZ R152, R154, R152 ;  /* 0x000000989a987221 */ /* 0x000fe20000010000 */
[----:B------:R-:W-:-:S02]  /*11b90*/  VIADD R180, R180, 0x280 ;  /* 0x00000280b4b47836 */ /* 0x000fc40000000000 */
[----:B------:R-:W-:Y:S02]  /*11ba0*/  IMAD.MOV.U32 R181, RZ, RZ, 0x40000040 ;  /* 0x40000040ffb57424 */ /* 0x000fe400078e00ff */
[----:B------:R-:W-:-:S04]  /*11bb0*/  FADD.FTZ R168, R173, R168 ;  /* 0x000000a8ada87221 */ /* 0x000fc80000010000 */
[----:B------:R-:W-:Y:S01]  /*11bc0*/  FADD.FTZ R176, R176, R168 ;  /* 0x000000a8b0b07221 */ /* 0x000fe20000010000 */
[----:B0-----:R-:W-:Y:S02]  /*11bd0*/  F2FP.F16.F32.PACK_AB R168, R193, R192 ;  /* 0x000000c0c1a8723e */ /* 0x001fe400000000ff */
[----:B-1----:R-:W-:Y:S01]  /*11be0*/  F2FP.F16.F32.PACK_AB R169, R195, R194 ;  /* 0x000000c2c3a9723e */ /* 0x002fe200000000ff */
[----:B------:R-:W-:Y:S02]  /*11bf0*/  WARPGROUP.DEPBAR.LE gsb0, 0x0 ;  /* 0x00008000000079c5 */ /* 0x000fe40000010000 */
[--C-:B------:R-:W-:Y:S01]  /*11c00*/  FFMA.FTZ R160, R186, UR43, -R6.reuse ;  /* 0x0000002bbaa07c23 */ /* 0x100fe20008010806 */
[--C-:B------:R-:W-:Y:S01]  /*11c10*/  FFMA.FTZ R161, R187, UR43, -R6.reuse ;  /* 0x0000002bbba17c23 */ /* 0x100fe20008010806 */
[--C-:B------:R-:W-:Y:S01]  /*11c20*/  FFMA.FTZ R162, R190, UR43, -R6.reuse ;  /* 0x0000002bbea27c23 */ /* 0x100fe20008010806 */
[----:B------:R-:W-:-:S03]  /*11c30*/  FFMA.FTZ R163, R191, UR43, -R6 ;  /* 0x0000002bbfa37c23 */ /* 0x000fc60008010806 */
[----:B------:R-:W-:Y:S08]  /*11c40*/  MUFU.EX2 R160, R160 ;  /* 0x000000a000a07308 */ /* 0x000ff00000000800 */
[----:B------:R-:W0:Y:S08]  /*11c50*/  MUFU.EX2 R161, R161 ;  /* 0x000000a100a17308 */ /* 0x000e300000000800 */
[----:B------:R-:W-:Y:S08]  /*11c60*/  MUFU.EX2 R162, R162 ;  /* 0x000000a200a27308 */ /* 0x000ff00000000800 */
[----:B------:R-:W1:Y:S01]  /*11c70*/  MUFU.EX2 R163, R163 ;  /* 0x000000a300a37308 */ /* 0x000e620000000800 */
[----:B0-----:R-:W-:-:S02]  /*11c80*/  F2FP.F16.F32.PACK_AB R165, R161, R160 ;  /* 0x000000a0a1a5723e */ /* 0x001fc400000000ff */
[----:B-1----:R-:W-:-:S04]  /*11c90*/  F2FP.F16.F32.PACK_AB R167, R163, R162 ;  /* 0x000000a2a3a7723e */ /* 0x002fc800000000ff */
[----:B------:R-:W-:-:S06]  /*11ca0*/  WARPGROUP.ARRIVE ;  /* 0x00000000000079c5 */ /* 0x000fcc0000000000 */
[----:B------:R-:W-:Y:S01]  /*11cb0*/  HGMMA.64x256x16.F32 R24, R164, gdesc[UR4].tnspB, R24, gsb0 ;  /* 0x43e00004a4187df0 */ /* 0x000fe20008000818 */
[----:B------:R-:W-:-:S04]  /*11cc0*/  FFMA.FTZ R6, R199, UR43, -R6 ;  /* 0x0000002bc7067c23 */ /* 0x000fc80008010806 */
[----:B------:R0:W1:Y:S01]  /*11cd0*/  MUFU.EX2 R3, R6 ;  /* 0x0000000600037308 */ /* 0x0000620000000800 */
[----:B------:R-:W-:Y:S02]  /*11ce0*/  R2UR UR6, R180 ;  /* 0x00000000b40672ca */ /* 0x000fe400000e0000 */
[----:B------:R-:W-:Y:S01]  /*11cf0*/  R2UR UR7, R181 ;  /* 0x00000000b50772ca */ /* 0x000fe200000e0000 */
[----:B0-----:R-:W-:-:S04]  /*11d00*/  FADD.FTZ R6, R155, R152 ;  /* 0x000000989b067221 */ /* 0x001fc80000010000 */
[----:B------:R-:W-:Y:S01]  /*11d10*/  FADD.FTZ R6, R170, R6 ;  /* 0x00000006aa067221 */ /* 0x000fe20000010000 */
[----:B------:R-:W-:Y:S02]  /*11d20*/  F2FP.F16.F32.PACK_AB R170, R197, R196 ;  /* 0x000000c4c5aa723e */ /* 0x000fe400000000ff */
[----:B-1----:R-:W-:Y:S01]  /*11d30*/  F2FP.F16.F32.PACK_AB R171, R3, R198 ;  /* 0x000000c603ab723e */ /* 0x002fe200000000ff */
        /* <DEDUP_REMOVED lines=12> */
[----:B------:R-:W-:Y:S02]  /*11e00*/  ISETP.GT.AND P2, PT, R215, R220, PT ;  /* 0x000000dcd700720c */ /* 0x000fe40003f44270 */
[----:B------:R-:W-:Y:S01]  /*11e10*/  FADD.FTZ R176, R189, R176 ;  /* 0x000000b0bdb07221 */ /* 0x000fe20000010000 */
[----:B------:R-:W-:Y:S01]  /*11e20*/  FADD.FTZ R6, R163, R6 ;  /* 0x00000006a3067221 */ /* 0x000fe20000010000 */
[----:B------:R-:W-:Y:S02]  /*11e30*/  @!P1 VIADD R216, R216, 0x32460 ;  /* 0x00032460d8d89836 */ /* 0x000fe40000000000 */
[----:B------:R-:W-:Y:S01]  /*11e40*/  FADD.FTZ R176, R192, R176 ;  /* 0x000000b0c0b07221 */ /* 0x000fe20000010000 */
[----:B------:R-:W-:Y:S02]  /*11e50*/  FADD.FTZ R6, R194, R6 ;  /* 0x00000006c2067221 */ /* 0x000fe40000010000 */
[----:B------:R-:W-:Y:S01]  /*11e60*/  @!P1 PRMT R216, RZ, 0x654, R216 ;  /* 0x00000654ffd89816 */ /* 0x000fe200000000d8 */
[----:B------:R-:W-:Y:S01]  /*11e70*/  FADD.FTZ R176, R193, R176 ;  /* 0x000000b0c1b07221 */ /* 0x000fe20000010000 */
[----:B------:R-:W-:-:S03]  /*11e80*/  FADD.FTZ R6, R195, R6 ;  /* 0x00000006c3067221 */ /* 0x000fc60000010000 */
[----:B------:R-:W-:Y:S01]  /*11e90*/  FADD.FTZ R176, R196, R176 ;  /* 0x000000b0c4b07221 */ /* 0x000fe20000010000 */
[----:B------:R-:W-:Y:S01]  /*11ea0*/  FADD.FTZ R198, R198, R6 ;  /* 0x00000006c6c67221 */ /* 0x000fe20000010000 */
[----:B------:R-:W-:Y:S02]  /*11eb0*/  VIADD R215, R215, 0xffffffff ;  /* 0xffffffffd7d77836 */ /* 0x000fe40000000000 */
[----:B------:R-:W-:Y:S01]  /*11ec0*/  FADD.FTZ R6, R197, R176 ;  /* 0x000000b0c5067221 */ /* 0x000fe20000010000 */
[----:B------:R-:W-:Y:S01]  /*11ed0*/  FADD.FTZ R3, R3, R198 ;  /* 0x000000c603037221 */ /* 0x000fe20000010000 */
[----:B------:R-:W-:Y:S02]  /*11ee0*/  IMAD.MOV.U32 R205, RZ, RZ, R7 ;  /* 0x000000ffffcd7224 */ /* 0x000fe400078e0007 */
[----:B------:R-:W-:Y:S01]  /*11ef0*/  IMAD.MOV.U32 R204, RZ, RZ, R0 ;  /* 0x000000ffffcc7224 */ /* 0x000fe200078e0000 */
[----:B------:R-:W-:Y:S02]  /*11f00*/  WARPGROUP.DEPBAR.LE gsb0, 0x0 ;  /* 0x00008000000079c5 */ /* 0x000fe40000010000 */
[----:B------:R-:W-:-:S06]  /*11f10*/  WARPGROUP.ARRIVE ;  /* 0x00000000000079c5 */ /* 0x000fcc0000000000 */
[----:B------:R-:W-:Y:S03]  /*11f20*/  HGMMA.64x256x16.F32 R24, R168, gdesc[UR4].tnspB, R24, gsb0 ;  /* 0x43e00004a8187df0 */ /* 0x000fe60008000818 */
[----:B------:R-:W-:Y:S02]  /*11f30*/  WARPGROUP.DEPBAR.LE gsb0, 0x0 ;  /* 0x00008000000079c5 */ /* 0x000fe40000010000 */
[----:B------:R2:W-:Y:S01]  /*11f40*/  @!P1 SYNCS.ARRIVE.TRANS64.RED.A1T0 RZ, [R216+URZ], RZ ;  /* 0x000000ffd8ff99a7 */ /* 0x0005e2000810043f */
[----:B------:R-:W-:Y:S05]  /*11f50*/  @P2 BRA `(.L_x_5758) ;  /* 0xffffffd800182947 */ /* 0x000fea000383ffff */
.L_x_5748:
[----:B------:R-:W3:Y:S01]  /*11f60*/  LDL.LU R152, [R1+0x60] ;  /* 0x0000600001987983 */ /* 0x000ee20000300800 */
[----:B------:R-:W-:Y:S05]  /*11f70*/  WARPSYNC.ALL ;  /* 0x0000000000007948 */ /* 0x000fea0003800000 */
[----:B------:R-:W4:Y:S01]  /*11f80*/  SHFL.BFLY PT, R5, R6, 0x2, 0x1f ;  /* 0x0c401f0006057f89 */ /* 0x000f2200000e0000 */
[----:B0-----:R-:W-:Y:S02]  /*11f90*/  IMAD.MOV.U32 R154, RZ, RZ, -0x800000 ;  /* 0xff800000ff9a7424 */ /* 0x001fe400078e00ff */
[----:B------:R-:W-:Y:S01]  /*11fa0*/  VIADD R2, R2, 0x1 ;  /* 0x0000000102027836 */ /* 0x000fe20000000000 */
[----:B------:R0:W-:Y:S08]  /*11fb0*/  BAR.ARV R172, 0x100 ;  /* 0x000400ac0000751d */ /* 0x0001f00000002000 */
[----:B------:R-:W-:Y:S06]  /*11fc0*/  BAR.ARV 0x8, 0x180 ;  /* 0x0206000000007b1d */ /* 0x000fec0000002000 */
[----:B------:R-:W-:-:S04]  /*11fd0*/  ISETP.NE.AND P1, PT, R2, 0x2, PT ;  /* 0x000000020200780c */ /* 0x000fc80003f25270 */
[----:B------:R-:W-:Y:S01]  /*11fe0*/  SEL R2, R2, RZ, P1 ;  /* 0x000000ff02027207 */ /* 0x000fe20000800000 */
[----:B----4-:R-:W-:Y:S01]  /*11ff0*/  FADD.FTZ R9, R5, R6 ;  /* 0x0000000605097221 */ /* 0x010fe20000010000 */
[----:B------:R-:W-:Y:S02]  /*12000*/  IMAD.U32 R5, RZ, RZ, UR43 ;  /* 0x0000002bff057e24 */ /* 0x000fe4000f8e00ff */
[----:B------:R-:W-:Y:S02]  /*12010*/  IMAD.U32 R6, RZ, RZ, UR43 ;  /* 0x0000002bff067e24 */ /* 0x000fe4000f8e00ff */
[----:B------:R-:W4:Y:S02]  /*12020*/  SHFL.BFLY PT, R4, R9, 0x1, 0x1f ;  /* 0x0c201f0009047f89 */ /* 0x000f2400000e0000 */
[----:B----4-:R-:W-:Y:S01]  /*12030*/  FADD.FTZ R10, R9, R4 ;  /* 0x00000004090a7221 */ /* 0x010fe20000010000 */
[----:B------:R-:W-:-:S04]  /*12040*/  IMAD.MOV.U32 R4, RZ, RZ, RZ ;  /* 0x000000ffff047224 */ /* 0x000fc800078e00ff */
[----:B------:R-:W-:-:S13]  /*12050*/  FSETP.NE.FTZ.AND P0, PT, R10, RZ, PT ;  /* 0x000000ff0a00720b */ /* 0x000fda0003f15000 */
[----:B------:R-:W4:Y:S01]  /*12060*/  @P0 MUFU.LG2 R8, R10 ;  /* 0x0000000a00080308 */ /* 0x000f220000000c00 */
[----:B------:R-:W-:-:S07]  /*12070*/  @P0 FMUL.FTZ R5, R5, 0.69314718246459960938 ;  /* 0x3f31721805050820 */ /* 0x000fce0000410000 */
[----:B------:R-:W1:Y:S01]  /*12080*/  @P0 MUFU.RCP R4, R10 ;  /* 0x0000000a00040308 */ /* 0x000e620000001000 */
[----:B----4-:R-:W-:-:S04]  /*12090*/  @P0 FMUL.FTZ R8, R8, 0.69314718246459960938 ;  /* 0x3f31721808080820 */ /* 0x010fc80000410000 */
[----:B------:R-:W-:Y:S02]  /*120a0*/  @P0 FFMA.FTZ R154, R5, R0, R8 ;  /* 0x00000000059a0223 */ /* 0x000fe40000010008 */
[----:B------:R-:W4:Y:S01]  /*120b0*/  SHFL.BFLY PT, R0, R3, 0x2, 0x1f ;  /* 0x0c401f0003007f89 */ /* 0x000f2200000e0000 */
        /* <DEDUP_REMOVED lines=22> */
[----:B----4-:R-:W-:Y:S01]  /*12220*/  FADD.FTZ R8, R0, R3 ;  /* 0x0000000300087221 */ /* 0x010fe20000010000 */
[----:B------:R-:W-:-:S02]  /*12230*/  IMAD.MOV.U32 R0, RZ, RZ, RZ ;  /* 0x000000ffff007224 */ /* 0x000fc400078e00ff */
[-C--:B------:R-:W-:Y:S01]  /*12240*/  FMUL.FTZ R68, R68, R4.reuse ;  /* 0x0000000444447220 */ /* 0x080fe20000410000 */
[----:B------:R-:W-:Y:S02]  /*12250*/  IMAD.MOV.U32 R3, RZ, RZ, -0x800000 ;  /* 0xff800000ff037424 */ /* 0x000fe400078e00ff */
        /* <DEDUP_REMOVED lines=43> */
[----:B------:R-:W1:Y:S01]  /*12510*/  @P0 MUFU.LG2 R5, R9 ;  /* 0x0000000900050308 */ /* 0x000e620000000c00 */
[----:B------:R-:W-:Y:S01]  /*12520*/  @P0 FMUL.FTZ R6, R6, 0.69314718246459960938 ;  /* 0x3f31721806060820 */ /* 0x000fe20000410000 */
[----:B------:R-:W-:-:S06]  /*12530*/  FMUL.FTZ R149, R149, R4 ;  /* 0x0000000495957220 */ /* 0x000fcc0000410000 */
[----:B------:R-:W4:Y:S01]  /*12540*/  @P0 MUFU.RCP R0, R9 ;  /* 0x0000000900000308 */ /* 0x000f220000001000 */
[----:B-1----:R-:W-:-:S04]  /*12550*/  @P0 FMUL.FTZ R5, R5, 0.69314718246459960938 ;  /* 0x3f31721805050820 */ /* 0x002fc80000410000 */
[----:B------:R-:W-:Y:S01]  /*12560*/  @P0 FFMA.FTZ R3, R6, R7, R5 ;  /* 0x0000000706030223 */ /* 0x000fe20000010005 */
[----:B------:R-:W-:Y:S01]  /*12570*/  PLOP3.LUT P0, PT, PT, PT, PT, 0x8, 0x0 ;  /* 0x000000000000781c */ /* 0x000fe20003f0e170 */
[-C--:B----4-:R-:W-:Y:S01]  /*12580*/  FMUL.FTZ R26, R26, R0.reuse ;  /* 0x000000001a1a7220 */ /* 0x090fe20000410000 */
        /* <DEDUP_REMOVED lines=63> */
[----:B------:R-:W-:-:S04]  /*12980*/  SEL R0, RZ, 0x1, P1 ;  /* 0x00000001ff007807 */ /* 0x000fc80000800000 */
[----:B------:R-:W-:Y:S01]  /*12990*/  LOP3.LUT R23, R23, R0, RZ, 0x3c, !PT ;  /* 0x0000000017177212 */ /* 0x000fe200078e3cff */
[----:B---3--:R-:W-:-:S05]  /*129a0*/  VIADD R152, R152, 0x1 ;  /* 0x0000000198987836 */ /* 0x008fca0000000000 */
[----:B------:R0:W-:Y:S02]  /*129b0*/  STL [R1+0x60], R152 ;  /* 0x0000609801007387 */ /* 0x0001e40000100800 */
.L_x_5691:
[----:B------:R-:W-:Y:S05]  /*129c0*/  WARPSYNC.ALL ;  /* 0x0000000000007948 */ /* 0x000fea0003800000 */
[----:B------:R-:W1:Y:S08]  /*129d0*/  S2UR UR5, SR_CgaCtaId ;  /* 0x00000000000579c3 */ /* 0x000e700000008800 */
[----:B------:R-:W-:Y:S06]  /*129e0*/  BAR.SYNC.DEFER_BLOCKING 0x5, 0x180 ;  /* 0x0146000000007b1d */ /* 0x000fec0000010000 */
[----:B------:R-:W-:Y:S01]  /*129f0*/  UMOV UR4, 0x400 ;  /* 0x0000040000047882 */ /* 0x000fe20000000000 */
[----:B------:R-:W-:Y:S01]  /*12a00*/  BSSY B0, `(.L_x_5759) ;  /* 0x00005d6000007945 */ /* 0x000fe20003800000 */
[----:B-1----:R-:W-:-:S06]  /*12a10*/  ULEA UR4, UR5, UR4, 0x18 ;  /* 0x0000000405047291 */ /* 0x002fcc000f8ec03f */
[----:B------:R-:W-:-:S05]  /*12a20*/  IMAD.U32 R19, RZ, RZ, UR4 ;  /* 0x00000004ff137e24 */ /* 0x000fca000f8e00ff */
[----:B------:R1:W3:Y:S01]  /*12a30*/  LDS.128 R4, [R19+0x324d0] ;  /* 0x0324d00013047984 */ /* 0x0002e20000000c00 */
[----:B------:R-:W-:Y:S06]  /*12a40*/  BAR.ARV 0x4, 0x180 ;  /* 0x0106000000007b1d */ /* 0x000fec0000002000 */
[----:B------:R-:W-:Y:S05]  /*12a50*/  @P0 BRA `(.L_x_5760) ;  /* 0x0000004c00080947 */ /* 0x000fea0003800000 */
[----:B------:R-:W0:Y:S01]  /*12a60*/  LDL R8, [R1+0x174] ;  /* 0x0001740001087983 */ /* 0x000e220000100800 */
[----:B------:R-:W-:-:S03]  /*12a70*/  ULDC UR4, c[0x0][0xbd4] ;  /* 0x0002f50000047ab9 */ /* 0x000fc60000000800 */
[----:B------:R-:W4:Y:S01]  /*12a80*/  LDL.LU R10, [R1+0x4c] ;  /* 0x00004c00010a7983 */ /* 0x000f220000300800 */
[----:B------:R-:W2:Y:S01]  /*12a90*/  S2R R0, SR_SWINHI ;  /* 0x0000000000007919 */ /* 0x000ea20000002f00 */
[----:B------:R-:W-:Y:S02]  /*12aa0*/  F2FP.F16.F32.PACK_AB R11, R31, R30 ;  /* 0x0000001e1f0b723e */ /* 0x000fe400000000ff */
[----:B------:R-:W-:Y:S01]  /*12ab0*/  F2FP.F16.F32.PACK_AB R12, R33, R32 ;  /* 0x00000020210c723e */ /* 0x000fe200000000ff */
[----:B------:R-:W3:Y:S01]  /*12ac0*/  LDL.LU R156, [R1+0x54] ;  /* 0x00005400019c7983 */ /* 0x000ee20000300800 */
[----:B------:R-:W-:Y:S02]  /*12ad0*/  F2FP.F16.F32.PACK_AB R13, R35, R34 ;  /* 0x00000022230d723e */ /* 0x000fe400000000ff */
[----:B------:R-:W-:Y:S01]  /*12ae0*/  F2FP.F16.F32.PACK_AB R14, R37, R36 ;  /* 0x00000024250e723e */ /* 0x000fe200000000ff */
[----:B------:R-:W3:Y:S01]  /*12af0*/  LDL.LU R155, [R1+0x58] ;  /* 0x00005800019b7983 */ /* 0x000ee20000300800 */
[----:B------:R-:W-:-:S02]  /*12b00*/  MOV R20, R19 ;  /* 0x0000001300147202 */ /* 0x000fc40000000f00 */
[----:B--2---:R-:W-:Y:S02]  /*12b10*/  MOV R21, R0 ;  /* 0x0000000000157202 */ /* 0x004fe40000000f00 */
[----:B------:R-:W-:Y:S01]  /*12b20*/  F2FP.F16.F32.PACK_AB R15, R39, R38 ;  /* 0x00000026270f723e */ /* 0x000fe200000000ff */
[----:B0----5:R-:W-:Y:S01]  /*12b30*/  IMAD.WIDE R152, R8, 0x2, R20 ;  /* 0x0000000208987825 */ /* 0x021fe200078e0214 */
[----:B----4-:R-:W-:-:S03]  /*12b40*/  ISETP.NE.AND P0, PT, R10, RZ, PT ;  /* 0x000000ff0a00720c */ /* 0x010fc60003f05270 */
[----:B------:R-:W-:Y:S01]  /*12b50*/  IMAD.MOV.U32 R9, RZ, RZ, R153 ;  /* 0x000000ffff097224 */ /* 0x000fe200078e0099 */
[----:B------:R-:W-:-:S04]  /*12b60*/  LOP3.LUT R0, R152, 0x380, RZ, 0xc0, !PT ;  /* 0x0000038098007812 */ /* 0x000fc800078ec0ff */
[----:B------:R-:W-:-:S04]  /*12b70*/  SHF.R.U64 R0, R0, 0x3, RZ ;  /* 0x0000000300007819 */ /* 0x000fc800000012ff */
[----:B------:R-:W-:Y:S02]  /*12b80*/  LOP3.LUT R8, R0, R152, RZ, 0x3c, !PT ;  /* 0x0000009800087212 */ /* 0x000fe400078e3cff */
[----:B------:R-:W-:Y:S01]  /*12b90*/  SEL R0, R10, UR4, P0 ;  /* 0x000000040a007c07 */ /* 0x000fe20008000000 */
[----:B------:R-:W-:Y:S05]  /*12ba0*/  WARPSYNC.ALL ;  /* 0x0000000000007948 */ /* 0x000fea0003800000 */
[----:B---3--:R-:W-:Y:S01]  /*12bb0*/  MOV R4, R8 ;  /* 0x0000000800047202 */ /* 0x008fe20000000f00 */
[----:B------:R-:W-:Y:S01]  /*12bc0*/  ULDC.64 UR4, c[0x0][0xd00] ;  /* 0x0003400000047ab9 */ /* 0x000fe20000000a00 */
[----:B------:R-:W-:Y:S01]  /*12bd0*/  F2FP.F16.F32.PACK_AB R8, R25, R24 ;  /* 0x000000181908723e */ /* 0x000fe200000000ff */
[----:B------:R-:W-:Y:S01]  /*12be0*/  ULDC.64 UR6, c[0x0][0xd08] ;  /* 0x0003420000067ab9 */ /* 0x000fe20000000a00 */
[----:B------:R-:W-:-:S02]  /*12bf0*/  F2FP.F16.F32.PACK_AB R9, R27, R26 ;  /* 0x0000001a1b09723e */ /* 0x000fc400000000ff */
[----:B------:R-:W-:Y:S01]  /*12c00*/  F2FP.F16.F32.PACK_AB R10, R29, R28 ;  /* 0x0000001c1d0a723e */ /* 0x000fe200000000ff */
[----:B------:R-:W-:Y:S06]  /*12c10*/  BAR.SYNC.DEFER_BLOCKING 0x1, 0x100 ;  /* 0x0044000000007b1d */ /* 0x000fec0000010000 */
[----:B------:R0:W-:Y:S02]  /*12c20*/  STSM.16.M88.4 [R4], R8 ;  /* 0x0000000804007844 */ /* 0x0001e40000000200 */
[----:B0-----:R-:W-:-:S04]  /*12c30*/  IADD3 R8, P0, R152, 0x20, RZ ;  /* 0x0000002098087810 */ /* 0x001fc80007f1e0ff */
[----:B------:R-:W-:-:S04]  /*12c40*/  LOP3.LUT R4, R8, 0x380, RZ, 0xc0, !PT ;  /* 0x0000038008047812 */ /* 0x000fc800078ec0ff */
[----:B------:R-:W-:Y:S02]  /*12c50*/  SHF.R.U64 R4, R4, 0x3, RZ ;  /* 0x0000000304047819 */ /* 0x000fe400000012ff */
[----:B------:R-:W-:Y:S02]  /*12c60*/  IADD3.X R9, RZ, R153, RZ, P0, !PT ;  /* 0x00000099ff097210 */ /* 0x000fe400007fe4ff */
[----:B------:R-:W-:-:S04]  /*12c70*/  LOP3.LUT R8, R4, R8, RZ, 0x3c, !PT ;  /* 0x0000000804087212 */ /* 0x000fc800078e3cff */
[----:B------:R-:W-:-:S05]  /*12c80*/  MOV R8, R8 ;  /* 0x0000000800087202 */ /* 0x000fca0000000f00 */
[----:B------:R0:W-:Y:S02]  /*12c90*/  STSM.16.M88.4 [R8], R12 ;  /* 0x0000000c08007844 */ /* 0x0001e40000000200 */
[----:B0-----:R-:W-:-:S04]  /*12ca0*/  IADD3 R8, P0, R152, 0x40, RZ ;  /* 0x0000004098087810 */ /* 0x001fc80007f1e0ff */
[----:B------:R-:W-:Y:S01]  /*12cb0*/  LOP3.LUT R4, R8, 0x380, RZ, 0xc0, !PT ;  /* 0x0000038008047812 */ /* 0x000fe200078ec0ff */
[----:B------:R-:W-:-:S03]  /*12cc0*/  IMAD.X R9, RZ, RZ, R153, P0 ;  /* 0x000000ffff097224 */ /* 0x000fc600000e0699 */
[----:B------:R-:W-:-:S04]  /*12cd0*/  SHF.R.U64 R4, R4, 0x3, RZ ;  /* 0x0000000304047819 */ /* 0x000fc800000012ff */
[----:B------:R-:W-:Y:S02]  /*12ce0*/  LOP3.LUT R8, R4, R8, RZ, 0x3c, !PT ;  /* 0x0000000804087212 */ /* 0x000fe400078e3cff */
[----:B------:R-:W-:Y:S02]  /*12cf0*/  F2FP.F16.F32.PACK_AB R10, R45, R44 ;  /* 0x0000002c2d0a723e */ /* 0x000fe400000000ff */
[----:B------:R-:W-:Y:S02]  /*12d00*/  MOV R4, R8 ;  /* 0x0000000800047202 */ /* 0x000fe40000000f00 */
[----:B------:R-:W-:Y:S02]  /*12d10*/  F2FP.F16.F32.PACK_AB R8, R41, R40 ;  /* 0x000000282908723e */ /* 0x000fe400000000ff */
[----:B------:R-:W-:Y:S02]  /*12d20*/  F2FP.F16.F32.PACK_AB R9, R43, R42 ;  /* 0x0000002a2b09723e */ /* 0x000fe400000000ff */
[----:B------:R-:W-:-:S05]  /*12d30*/  F2FP.F16.F32.PACK_AB R11, R47, R46 ;  /* 0x0000002e2f0b723e */ /* 0x000fca00000000ff */
        /* <DEDUP_REMOVED lines=143> */
[----:B------:R0:W-:Y:S01]  /*13630*/  STSM.16.M88.4 [R152], R12 ;  /* 0x0000000c98007844 */ /* 0x0001e20000000200 */
[----:B------:R-:W-:Y:S01]  /*13640*/  BAR.SYNC.DEFER_BLOCKING 0x1, 0x100 ;  /* 0x0044000000007b1d */ /* 0x000fe20000010000 */
[----:B------:R-:W-:-:S04]  /*13650*/  ISETP.NE.U32.AND P1, PT, RZ, UR4, PT ;  /* 0x00000004ff007c0c */ /* 0x000fc8000bf25070 */
[----:B------:R-:W-:Y:S02]  /*13660*/  ISETP.NE.AND.EX P1, PT, RZ, UR5, PT, P1 ;  /* 0x00000005ff007c0c */ /* 0x000fe4000bf25310 */
[----:B------:R-:W-:Y:S01]  /*13670*/  IADD3 R8, P0, R156, UR4, RZ ;  /* 0x000000049c087c10 */ /* 0x000fe2000ff1e0ff */
[----:B------:R-:W-:-:S03]  /*13680*/  IMAD.MOV.U32 R4, RZ, RZ, RZ ;  /* 0x000000ffff047224 */ /* 0x000fc600078e00ff */
[----:B------:R-:W-:-:S07]  /*13690*/  IADD3.X R9, R155, UR5, RZ, P0, !PT ;  /* 0x000000059b097c10 */ /* 0x000fce00087fe4ff */
[----:B------:R-:W5:Y:S01]  /*136a0*/  @P1 LDG.E R4, desc[UR40][R8.64] ;  /* 0x0000002808041981 */ /* 0x000f62000c1e1900 */
[----:B------:R-:W-:-:S04]  /*136b0*/  ISETP.NE.U32.AND P0, PT, RZ, UR6, PT ;  /* 0x00000006ff007c0c */ /* 0x000fc8000bf05070 */
[----:B------:R-:W-:-:S13]  /*136c0*/  ISETP.NE.AND.EX P0, PT, RZ, UR7, PT, P0 ;  /* 0x00000007ff007c0c */ /* 0x000fda000bf05300 */
[----:B------:R-:W-:Y:S01]  /*136d0*/  @P0 IADD3 R10, P2, R156, UR6, RZ ;  /* 0x000000069c0a0c10 */ /* 0x000fe2000ff5e0ff */
[----:B------:R-:W-:-:S03]  /*136e0*/  ULDC UR6, c[0x0][0xb88] ;  /* 0x0002e20000067ab9 */ /* 0x000fc60000000800 */
[----:B------:R-:W-:Y:S02]  /*136f0*/  @P0 IADD3.X R11, R155, UR7, RZ, P2, !PT ;  /* 0x000000079b0b0c10 */ /* 0x000fe400097fe4ff */
[----:B------:R-:W-:Y:S01]  /*13700*/  ISETP.GT.AND P2, PT, R0, 0x1, PT ;  /* 0x000000010000780c */ /* 0x000fe20003f44270 */
[----:B------:R-:W-:Y:S02]  /*13710*/  IMAD.MOV.U32 R0, RZ, RZ, 0xab8 ;  /* 0x00000ab8ff007424 */ /* 0x000fe400078e00ff */
[----:B0-----:R-:W-:-:S03]  /*13720*/  IMAD.U32 R152, RZ, RZ, UR6 ;  /* 0x00000006ff987e24 */ /* 0x001fc6000f8e00ff */
[----:B------:R-:W-:-:S03]  /*13730*/  SEL R0, R0, 0xa78, P2 ;  /* 0x00000a7800007807 */ /* 0x000fc60001000000 */
[----:B------:R0:W5:Y:S01]  /*13740*/  @P0 LDG.E R152, desc[UR40][R10.64] ;  /* 0x000000280a980981 */ /* 0x000162000c1e1900 */
[----:B------:R2:W3:Y:S08]  /*13750*/  LDC.64 R12, c[0x0][R0+0x220] ;  /* 0x00008800000c7b82 */ /* 0x0004f00000000a00 */
[----:B0-----:R2:W0:Y:S01]  /*13760*/  LDC.64 R10, c[0x0][R0+0x218] ;  /* 0x00008600000a7b82 */ /* 0x0014220000000a00 */
[----:B------:R-:W-:Y:S05]  /*13770*/  @P0 BRA `(.L_x_5761) ;  /* 0x0000000000100947 */ /* 0x000fea0003800000 */
[----:B------:R-:W-:Y:S05]  /*13780*/  @!P1 BRA `(.L_x_5761) ;  /* 0x00000000000c9947 */ /* 0x000fea0003800000 */
[----:B-----5:R-:W4:Y:S04]  /*13790*/  LDG.E R152, desc[UR40][R8.64] ;  /* 0x0000002808987981 */ /* 0x020f28000c1e1900 */
[----:B------:R-:W4:Y:S02]  /*137a0*/  LDG.E R8, desc[UR40][R8.64+0x4] ;  /* 0x0000042808087981 */ /* 0x000f24000c1e1900 */
[----:B----4-:R-:W-:-:S07]  /*137b0*/  IMAD.IADD R152, R8, 0x1, -R152 ;  /* 0x0000000108987824 */ /* 0x010fce00078e0a98 */
.L_x_5761:
[----:B------:R-:W4:Y:S01]  /*137c0*/  LDL.LU R9, [R1+0x50] ;  /* 0x0000500001097983 */ /* 0x000f220000300800 */
[----:B------:R-:W1:Y:S03]  /*137d0*/  LDC R157, c[0x0][0xce8] ;  /* 0x00033a00ff9d7b82 */ /* 0x000e660000000800 */
[----:B------:R-:W2:Y:S04]  /*137e0*/  LDL.LU R8, [R1+0xe8] ;  /* 0x0000e80001087983 */ /* 0x000ea80000300800 */
[----:B------:R-:W0:Y:S04]  /*137f0*/  LDL R159, [R1+0x48] ;  /* 0x00004800019f7983 */ /* 0x000e280000100800 */
[----:B------:R-:W3:Y:S04]  /*13800*/  LDL R158, [R1+0x64] ;  /* 0x00006400019e7983 */ /* 0x000ee80000100800 */
[----:B------:R-:W3:Y:S04]  /*13810*/  LDL R163, [R1+0x3c] ;  /* 0x00003c0001a37983 */ /* 0x000ee80000100800 */
[----:B------:R-:W3:Y:S04]  /*13820*/  LDL R160, [R1+0x1c] ;  /* 0x00001c0001a07983 */ /* 0x000ee80000100800 */
[----:B------:R-:W3:Y:S04]  /*13830*/  LDL R162, [R1+0x170] ;  /* 0x0001700001a27983 */ /* 0x000ee80000100800 */
[----:B------:R-:W3:Y:S01]  /*13840*/  LDL R161, [R1+0xec] ;  /* 0x0000ec0001a17983 */ /* 0x000ee20000100800 */
[----:B------:R-:W0:Y:S01]  /*13850*/  LDC.64 R14, c[0x0][R0+0x228] ;  /* 0x00008a00000e7b82 */ /* 0x000e220000000a00 */
[----:B------:R-:W-:-:S04]  /*13860*/  ISETP.NE.U32.AND P0, PT, RZ, UR4, PT ;  /* 0x00000004ff007c0c */ /* 0x000fc8000bf05070 */
[----:B------:R-:W-:Y:S02]  /*13870*/  ISETP.NE.AND.EX P0, PT, RZ, UR5, PT, P0 ;  /* 0x00000005ff007c0c */ /* 0x000fe4000bf05300 */
[----:B-1----:R-:W-:Y:S02]  /*13880*/  ISETP.NE.AND P1, PT, R157, 0x1, PT ;  /* 0x000000019d00780c */ /* 0x002fe40003f25270 */
[----:B----4-:R-:W-:Y:S02]  /*13890*/  SEL R9, R9, RZ, !P0 ;  /* 0x000000ff09097207 */ /* 0x010fe40004000000 */
[----:B--2---:R-:W-:-:S03]  /*138a0*/  SEL R155, R8, RZ, !P0 ;  /* 0x000000ff089b7207 */ /* 0x004fc60004000000 */
[----:B---3--:R-:W-:-:S04]  /*138b0*/  IMAD R8, R13, R9, RZ ;  /* 0x000000090d087224 */ /* 0x008fc800078e02ff */
[----:B------:R-:W-:Y:S02]  /*138c0*/  IMAD R155, R12, R155, R8 ;  /* 0x0000009b0c9b7224 */ /* 0x000fe400078e0208 */
[-C--:B0-----:R-:W-:Y:S02]  /*138d0*/  IMAD R8, R11, R159.reuse, RZ ;  /* 0x0000009f0b087224 */ /* 0x081fe400078e02ff */
[----:B------:R-:W-:-:S04]  /*138e0*/  IMAD.WIDE.U32 R10, R10, R159, RZ ;  /* 0x0000009f0a0a7225 */ /* 0x000fc800078e00ff */
[----:B------:R-:W-:-:S04]  /*138f0*/  IMAD.WIDE.U32 R12, R12, R9, RZ ;  /* 0x000000090c0c7225 */ /* 0x000fc800078e00ff */
[----:B------:R-:W-:Y:S02]  /*13900*/  IMAD.IADD R156, R11, 0x1, R8 ;  /* 0x000000010b9c7824 */ /* 0x000fe400078e0208 */
[----:B------:R-:W0:Y:S01]  /*13910*/  @P1 LDC R11, c[0x0][0xcec] ;  /* 0x00033b00ff0b1b82 */ /* 0x000e220000000800 */
[----:B-----5:R-:W-:-:S07]  /*13920*/  IADD3 R153, P0, P3, R12, R10, R4 ;  /* 0x0000000a0c997210 */ /* 0x020fce0007b1e004 */
[----:B------:R-:W1:Y:S01]  /*13930*/  @P1 LDC R10, c[0x0][0xcf0] ;  /* 0x00033c00ff0a1b82 */ /* 0x000e620000000800 */
[----:B------:R-:W-:Y:S01]  /*13940*/  SEL R12, R158, RZ, P2 ;  /* 0x000000ff9e0c7207 */ /* 0x000fe20001000000 */
[----:B------:R-:W-:Y:S01]  /*13950*/  IMAD.IADD R155, R13, 0x1, R155 ;  /* 0x000000010d9b7824 */ /* 0x000fe200078e029b */
[----:B------:R-:W-:-:S03]  /*13960*/  SHF.R.S32.HI R8, RZ, 0x1f, R4 ;  /* 0x0000001fff087819 */ /* 0x000fc60000011404 */
[-C--:B------:R-:W-:Y:S02]  /*13970*/  IMAD R15, R15, R12.reuse, RZ ;  /* 0x0000000c0f0f7224 */ /* 0x080fe400078e02ff */
[----:B------:R-:W-:Y:S01]  /*13980*/  IMAD.WIDE.U32 R12, R14, R12, RZ ;  /* 0x0000000c0e0c7225 */ /* 0x000fe200078e00ff */
[----:B------:R-:W-:Y:S02]  /*13990*/  IADD3.X R14, R155, R156, R8, P0, P3 ;  /* 0x0000009c9b0e7210 */ /* 0x000fe400007e6408 */
[----:B------:R-:W-:-:S05]  /*139a0*/  IADD3 R155, R163, R160, RZ ;  /* 0x000000a0a39b7210 */ /* 0x000fca0007ffe0ff */
[----:B0-----:R-:W-:-:S04]  /*139b0*/  @P1 IMAD.HI.U32 R11, R155, R11, RZ ;  /* 0x0000000b9b0b1227 */ /* 0x001fc800078e00ff */
[----:B------:R-:W-:Y:S01]  /*139c0*/  IMAD.MOV.U32 R156, RZ, RZ, R155 ;  /* 0x000000ffff9c7224 */ /* 0x000fe200078e009b */
[----:B-1----:R-:W-:Y:S02]  /*139d0*/  @P1 SHF.R.U32.HI R156, RZ, R10, R11 ;  /* 0x0000000aff9c1219 */ /* 0x002fe4000001160b */
[----:B------:R0:W1:Y:S01]  /*139e0*/  LDC.64 R10, c[0x0][R0+0x210] ;  /* 0x00008400000a7b82 */ /* 0x0000620000000a00 */
[----:B------:R-:W-:Y:S01]  /*139f0*/  IMAD.IADD R15, R13, 0x1, R15 ;  /* 0x000000010d0f7824 */ /* 0x000fe200078e020f */
[----:B------:R-:W-:Y:S02]  /*13a00*/  IADD3 R12, P0, P3, R156, R153, R12 ;  /* 0x000000999c0c7210 */ /* 0x000fe40007b1e00c */
[----:B0-----:R-:W-:-:S04]  /*13a10*/  SHF.R.S32.HI R0, RZ, 0x1f, R156 ;  /* 0x0000001fff007819 */ /* 0x001fc8000001149c */
[----:B------:R-:W-:Y:S02]  /*13a20*/  IADD3.X R13, R0, R14, R15, P0, P3 ;  /* 0x0000000e000d7210 */ /* 0x000fe400007e640f */
[----:B------:R-:W0:Y:S01]  /*13a30*/  LDC.64 R14, c[0x0][0xca8] ;  /* 0x00032a00ff0e7b82 */ /* 0x000e220000000a00 */
[----:B------:R-:W-:-:S04]  /*13a40*/  IMAD.MOV R153, RZ, RZ, -R156 ;  /* 0x000000ffff997224 */ /* 0x000fc800078e0a9c */
[----:B------:R-:W-:-:S05]  /*13a50*/  IMAD R153, R157, R153, R155 ;  /* 0x000000999d997224 */ /* 0x000fca00078e029b */
[----:B------:R-:W-:Y:S01]  /*13a60*/  SHF.R.S32.HI R0, RZ, 0x1f, R153 ;  /* 0x0000001fff007819 */ /* 0x000fe20000011499 */
[----:B0-----:R-:W0:Y:S08]  /*13a70*/  @!P2 LDC R14, c[0x0][0xc50] ;  /* 0x00031400ff0eab82 */ /* 0x001e300000000800 */
        /* <DEDUP_REMOVED lines=8> */
[----:B------:R-:W-:-:S03]  /*13b00*/  IMAD.IADD R153, R162, 0x1, R160 ;  /* 0x00000001a2997824 */ /* 0x000fc600078e02a0 */
[----:B------:R-:W0:Y:S04]  /*13b10*/  SHFL.IDX PT, R11, R0, RZ, 0x1c1f ;  /* 0x001c1fff000b7589 */ /* 0x000e2800000e0000 */
[----:B------:R-:W-:Y:S04]  /*13b20*/  SHFL.IDX PT, R12, R14, 0x1, 0x1c1f ;  /* 0x003c1f000e0c7f89 */ /* 0x000fe800000e0000 */
[----:B------:R1:W2:Y:S01]  /*13b30*/  SHFL.IDX PT, R13, R0, 0x1, 0x1c1f ;  /* 0x003c1f00000d7f89 */ /* 0x0002a200000e0000 */
[----:B------:R-:W-:Y:S01]  /*13b40*/  LOP3.LUT P0, RZ, R161, 0x3, RZ, 0xc0, !PT ;  /* 0x00000003a1ff7812 */ /* 0x000fe2000780c0ff */
[----:B-1----:R-:W-:-:S02]  /*13b50*/  IMAD R0, R152, R157, RZ ;  /* 0x0000009d98007224 */ /* 0x002fc400078e02ff */
[----:B------:R-:W-:-:S03]  /*13b60*/  VIADD R152, R153, 0x8 ;  /* 0x0000000899987836 */ /* 0x000fc60000000000 */
        /* <DEDUP_REMOVED lines=17> */
[----:B------:R-:W-:Y:S02]  /*13c80*/  IADD3 R33, P2, R20, 0x2000, RZ ;  /* 0x0000200014217810 */ /* 0x000fe40007f5e0ff */
[----:B------:R-:W-:Y:S02]  /*13c90*/  SHF.R.U64 R44, R44, 0x3, RZ ;  /* 0x000000032c2c7819 */ /* 0x000fe400000012ff */
[----:B------:R-:W-:-:S02]  /*13ca0*/  IADD3 R37, P3, R20, 0x3000, RZ ;  /* 0x0000300014257810 */ /* 0x000fc40007f7e0ff */
[----:B------:R-:W-:Y:S01]  /*13cb0*/  LOP3.LUT R44, R44, R45, RZ, 0x3c, !PT ;  /* 0x0000002d2c2c7212 */ /* 0x000fe200078e3cff */
[----:B------:R-:W-:Y:S01]  /*13cc0*/  IMAD.X R45, RZ, RZ, R21, P5 ;  /* 0x000000ffff2d7224 */ /* 0x000fe200028e0615 */
[C---:B------:R-:W-:Y:S02]  /*13cd0*/  IADD3 R65, P5, R20.reuse, 0xa000, RZ ;  /* 0x0000a00014417810 */ /* 0x040fe40007fbe0ff */
[----:B------:R-:W-:Y:S02]  /*13ce0*/  IADD3 R41, P4, R20, 0x4000, RZ ;  /* 0x0000400014297810 */ /* 0x000fe40007f9e0ff */
[----:B------:R-:W-:Y:S01]  /*13cf0*/  LOP3.LUT R64, R65, 0x380, RZ, 0xc0, !PT ;  /* 0x0000038041407812 */ /* 0x000fe200078ec0ff */
[----:B------:R-:W5:Y:S01]  /*13d00*/  LD.E.128 R44, desc[UR40][R44.64] ;  /* 0x000000282c2c7980 */ /* 0x000f62000c101d00 */
        /* <DEDUP_REMOVED lines=23> */
[----:B------:R-:W-:Y:S01]  /*13e80*/  IMAD.X R85, RZ, RZ, R21, P5 ;  /* 0x000000ffff557224 */ /* 0x000fe200028e0615 */
        /* <DEDUP_REMOVED lines=17> */
[----:B------:R-:W-:Y:S01]  /*13fa0*/  IMAD R11, R8, UR4, RZ ;  /* 0x00000004080b7c24 */ /* 0x000fe2000f8e02ff */
[----:B------:R-:W-:Y:S01]  /*13fb0*/  LOP3.LUT R13, R20, 0x380, RZ, 0xc0, !PT ;  /* 0x00000380140d7812 */ /* 0x000fe200078ec0ff */
[----:B------:R-:W0:Y:S01]  /*13fc0*/  @P1 LDC R8, c[0x0][0xcf0] ;  /* 0x00033c00ff081b82 */ /* 0x000e220000000800 */
        /* <DEDUP_REMOVED lines=16> */
[----:B------:R-:W-:Y:S02]  /*140d0*/  SHF.R.U64 R13, R13, 0x3, RZ ;  /* 0x000000030d0d7819 */ /* 0x000fe400000012ff */
[----:B------:R-:W-:Y:S01]  /*140e0*/  LOP3.LUT R68, R69, 0x380, RZ, 0xc0, !PT ;  /* 0x0000038045447812 */ /* 0x000fe200078ec0ff */
[----:B------:R-:W-:Y:S01]  /*140f0*/  IMAD.IADD R12, R3, 0x1, -R12 ;  /* 0x00000001030c7824 */ /* 0x000fe200078e0a0c */
[----:B------:R-:W-:Y:S01]  /*14100*/  LOP3.LUT R72, R73, 0x380, RZ, 0xc0, !PT ;  /* 0x0000038049487812 */ /* 0x000fe200078ec0ff */
[----:B------:R-:W5:Y:S01]  /*14110*/  LD.E.128 R60, desc[UR40][R60.64] ;  /* 0x000000283c3c7980 */ /* 0x000f62000c101d00 */
[----:B------:R-:W-:-:S02]  /*14120*/  LOP3.LUT R76, R77, 0x380, RZ, 0xc0, !PT ;  /* 0x000003804d4c7812 */ /* 0x000fc400078ec0ff */
[----:B------:R-:W-:Y:S01]  /*14130*/  LOP3.LUT R80, R81, 0x380, RZ, 0xc0, !PT ;  /* 0x0000038051507812 */ /* 0x000fe200078ec0ff */
[----:B------:R-:W5:Y:S01]  /*14140*/  LD.E.128 R84, desc[UR40][R84.64] ;  /* 0x0000002854547980 */ /* 0x000f62000c101d00 */
[----:B------:R-:W-:Y:S01]  /*14150*/  LOP3.LUT R20, R13, R20, RZ, 0x3c, !PT ;  /* 0x000000140d147212 */ /* 0x000fe200078e3cff */
[----:B------:R-:W-:Y:S01]  /*14160*/  IMAD R13, R4, UR5, R11 ;  /* 0x00000005040d7c24 */ /* 0x000fe2000f8e020b */
[----:B------:R-:W-:Y:S01]  /*14170*/  SHF.R.U64 R68, R68, 0x3, RZ ;  /* 0x0000000344447819 */ /* 0x000fe200000012ff */
[----:B------:R-:W-:Y:S01]  /*14180*/  IMAD.WIDE.U32 R10, R4, UR4, RZ ;  /* 0x00000004040a7c25 */ /* 0x000fe2000f8e00ff */
[----:B------:R-:W-:Y:S01]  /*14190*/  SHF.R.U64 R72, R72, 0x3, RZ ;  /* 0x0000000348487819 */ /* 0x000fe200000012ff */
[----:B------:R-:W-:Y:S01]  /*141a0*/  ULDC.64 UR4, c[0x0][0xbe8] ;  /* 0x0002fa0000047ab9 */ /* 0x000fe20000000a00 */
[----:B------:R-:W-:Y:S01]  /*141b0*/  SHF.R.U64 R76, R76, 0x3, RZ ;  /* 0x000000034c4c7819 */ /* 0x000fe200000012ff */
[----:B------:R-:W-:Y:S01]  /*141c0*/  IMAD R3, R12, 0x20, R89 ;  /* 0x000000200c037824 */ /* 0x000fe200078e0259 */
[----:B------:R-:W-:Y:S01]  /*141d0*/  SHF.R.U64 R80, R80, 0x3, RZ ;  /* 0x0000000350507819 */ /* 0x000fe200000012ff */
[----:B------:R-:W-:Y:S01]  /*141e0*/  IMAD.IADD R11, R11, 0x1, R13 ;  /* 0x000000010b0b7824 */ /* 0x000fe200078e020d */
[----:B------:R-:W-:Y:S01]  /*141f0*/  LOP3.LUT R68, R68, R69, RZ, 0x3c, !PT ;  /* 0x0000004544447212 */ /* 0x000fe200078e3cff */
[--C-:B------:R-:W-:Y:S01]  /*14200*/  IMAD.X R69, RZ, RZ, R21.reuse, P0 ;  /* 0x000000ffff457224 */ /* 0x100fe200000e0615 */
[----:B------:R-:W-:Y:S01]  /*14210*/  LOP3.LUT R72, R72, R73, RZ, 0x3c, !PT ;  /* 0x0000004948487212 */ /* 0x000fe200078e3cff */
[----:B------:R-:W-:Y:S01]  /*14220*/  IMAD.X R73, RZ, RZ, R21, P2 ;  /* 0x000000ffff497224 */ /* 0x000fe200010e0615 */
[----:B------:R-:W-:Y:S01]  /*14230*/  LOP3.LUT R76, R76, R77, RZ, 0x3c, !PT ;  /* 0x0000004d4c4c7212 */ /* 0x000fe200078e3cff */
[----:B------:R-:W-:Y:S01]  /*14240*/  IMAD.IADD R12, R160, 0x1, R3 ;  /* 0x00000001a00c7824 */ /* 0x000fe200078e0203 */
[----:B------:R-:W-:Y:S01]  /*14250*/  LOP3.LUT R80, R80, R81, RZ, 0x3c, !PT ;  /* 0x0000005150507212 */ /* 0x000fe200078e3cff */
[----:B------:R-:W-:Y:S01]  /*14260*/  IMAD.X R81, RZ, RZ, R21, P4 ;  /* 0x000000ffff517224 */ /* 0x000fe200020e0615 */
[----:B------:R-:W-:Y:S01]  /*14270*/  IADD3.X R77, RZ, R21, RZ, P3, !PT ;  /* 0x00000015ff4d7210 */ /* 0x000fe20001ffe4ff */
[----:B------:R-:W-:Y:S01]  /*14280*/  IMAD.WIDE.U32 R10, R159, UR4, R10 ;  /* 0x000000049f0a7c25 */ /* 0x000fe2000f8e000a */
[----:B------:R-:W-:Y:S01]  /*14290*/  SHF.R.S32.HI R4, RZ, 0x1f, R9 ;  /* 0x0000001fff047819 */ /* 0x000fe20000011409 */
[----:B------:R2:W5:Y:S02]  /*142a0*/  LD.E.128 R24, desc[UR40][R20.64] ;  /* 0x0000002814187980 */ /* 0x000564000c101d00 */
[----:B-1----:R-:W-:-:S02]  /*142b0*/  @P1 IMAD.HI.U32 R3, R12, R15, RZ ;  /* 0x0000000f0c031227 */ /* 0x002fc400078e00ff */
[----:B------:R-:W5:Y:S02]  /*142c0*/  LD.E.128 R68, desc[UR40][R68.64] ;  /* 0x0000002844447980 */ /* 0x000f64000c101d00 */
[----:B------:R-:W-:Y:S01]  /*142d0*/  IMAD R11, R159, UR5, R11 ;  /* 0x000000059f0b7c24 */ /* 0x000fe2000f8e020b */
[----:B------:R-:W-:Y:S01]  /*142e0*/  ULDC.64 UR4, c[0x0][0xbf0] ;  /* 0x0002fc0000047ab9 */ /* 0x000fe20000000a00 */
[----:B------:R-:W5:Y:S01]  /*142f0*/  LD.E.128 R72, desc[UR40][R72.64] ;  /* 0x0000002848487980 */ /* 0x000f62000c101d00 */
[----:B------:R-:W-:-:S03]  /*14300*/  IMAD.MOV.U32 R13, RZ, RZ, R12 ;  /* 0x000000ffff0d7224 */ /* 0x000fc600078e000c */
[----:B------:R-:W5:Y:S01]  /*14310*/  LD.E.128 R76, desc[UR40][R76.64] ;  /* 0x000000284c4c7980 */ /* 0x000f62000c101d00 */
[----:B------:R-:W-:-:S03]  /*14320*/  IMAD R4, R4, UR4, RZ ;  /* 0x0000000404047c24 */ /* 0x000fc6000f8e02ff */
[----:B------:R-:W5:Y:S01]  /*14330*/  LD.E.128 R80, desc[UR40][R80.64] ;  /* 0x0000002850507980 */ /* 0x000f62000c101d00 */
[----:B0-----:R-:W-:Y:S01]  /*14340*/  @P1 SHF.R.U32.HI R13, RZ, R8, R3 ;  /* 0x00000008ff0d1219 */ /* 0x001fe20000011603 */
[----:B------:R-:W-:Y:S01]  /*14350*/  @!PT LDS RZ, [RZ] ;  /* 0x00000000fffff984 */ /* 0x000fe20000000800 */
[----:B------:R-:W-:Y:S01]  /*14360*/  @!PT LDS RZ, [RZ] ;  /* 0x00000000fffff984 */ /* 0x000fe20000000800 */
[----:B------:R-:W-:Y:S01]  /*14370*/  @!PT LDS RZ, [RZ] ;  /* 0x00000000fffff984 */ /* 0x000fe20000000800 */
[----:B------:R-:W-:Y:S01]  /*14380*/  @!PT LDS RZ, [RZ] ;  /* 0x00000000fffff984 */ /* 0x000fe20000000800 */
[----:B------:R0:W-:Y:S06]  /*14390*/  MEMBAR.ALL.CTA ;  /* 0x0000000000007992 */ /* 0x0001ec0000008000 */
[----:B0-----:R-:W0:Y:S01]  /*143a0*/  FENCE.VIEW.ASYNC.S ;  /* 0x00000000000073c6 */ /* 0x001e220000000000 */
[C---:B------:R-:W-:Y:S01]  /*143b0*/  IMAD R15, R9.reuse, UR5, R4 ;  /* 0x00000005090f7c24 */ /* 0x040fe2000f8e0204 */
[----:B------:R-:W-:Y:S01]  /*143c0*/  SHF.R.S32.HI R3, RZ, 0x1f, R13 ;  /* 0x0000001fff037819 */ /* 0x000fe2000001140d */
[----:B------:R-:W-:Y:S01]  /*143d0*/  IMAD.WIDE.U32 R10, R9, UR4, R10 ;  /* 0x00000004090a7c25 */ /* 0x000fe2000f8e000a */
[----:B------:R-:W-:-:S03]  /*143e0*/  ULDC.64 UR4, c[0x0][0xbe0] ;  /* 0x0002f80000047ab9 */ /* 0x000fc60000000a00 */
[----:B------:R-:W-:Y:S02]  /*143f0*/  IMAD.MOV R8, RZ, RZ, -R13 ;  /* 0x000000ffff087224 */ /* 0x000fe400078e0a0d */
[----:B------:R-:W-:Y:S02]  /*14400*/  IMAD.IADD R11, R11, 0x1, R15 ;  /* 0x000000010b0b7824 */ /* 0x000fe400078e020f */
[----:B------:R-:W-:Y:S02]  /*14410*/  IMAD R4, R3, UR4, RZ ;  /* 0x0000000403047c24 */ /* 0x000fe4000f8e02ff */
[----:B------:R-:W-:Y:S02]  /*14420*/  IMAD R157, R157, R8, R12 ;  /* 0x000000089d9d7224 */ /* 0x000fe400078e020c */
[----:B------:R-:W-:-:S04]  /*14430*/  IMAD.WIDE.U32 R10, R13, UR4, R10 ;  /* 0x000000040d0a7c25 */ /* 0x000fc8000f8e000a */
[----:B------:R-:W-:Y:S02]  /*14440*/  VIADD R3, R19, 0x32420 ;  /* 0x0003242013037836 */ /* 0x000fe40000000000 */
[----:B------:R-:W-:Y:S01]  /*14450*/  IMAD R13, R13, UR5, R4 ;  /* 0x000000050d0d7c24 */ /* 0x000fe2000f8e0204 */
[----:B------:R-:W-:Y:S01]  /*14460*/  SHF.R.S32.HI R4, RZ, 0x1f, R157 ;  /* 0x0000001fff047819 */ /* 0x000fe2000001149d */
[----:B------:R-:W-:Y:S01]  /*14470*/  ULDC.64 UR4, c[0x0][0xbd8] ;  /* 0x0002f60000047ab9 */ /* 0x000fe20000000a00 */
[----:B------:R-:W-:Y:S01]  /*14480*/  PRMT R3, RZ, 0x654, R3 ;  /* 0x00000654ff037816 */ /* 0x000fe20000000003 */
[----:B------:R-:W-:Y:S02]  /*14490*/  IMAD.IADD R11, R11, 0x1, R13 ;  /* 0x000000010b0b7824 */ /* 0x000fe400078e020d */
[----:B------:R-:W-:Y:S01]  /*144a0*/  IMAD R4, R4, UR4, RZ ;  /* 0x0000000404047c24 */ /* 0x000fe2000f8e02ff */
[----:B0-----:R0:W-:Y:S01]  /*144b0*/  SYNCS.ARRIVE.TRANS64.RED.A1T0 RZ, [R3+URZ], RZ ;  /* 0x000000ff03ff79a7 */ /* 0x0011e2000810043f */
[----:B------:R-:W-:-:S04]  /*144c0*/  IMAD.WIDE.U32 R10, R157, UR4, R10 ;  /* 0x000000049d0a7c25 */ /* 0x000fc8000f8e000a */
[----:B0-----:R-:W-:Y:S01]  /*144d0*/  IMAD R3, R157, UR5, R4 ;  /* 0x000000059d037c24 */ /* 0x001fe2000f8e0204 */
[----:B------:R-:W-:Y:S02]  /*144e0*/  ULDC.64 UR4, c[0x0][0xb80] ;  /* 0x0002e00000047ab9 */ /* 0x000fe40000000a00 */
[----:B------:R-:W-:Y:S01]  /*144f0*/  LEA R4, P0, R10, UR4, 0x1 ;  /* 0x000000040a047c11 */ /* 0x000fe2000f8008ff */
[----:B------:R-:W-:Y:S01]  /*14500*/  IMAD.IADD R3, R11, 0x1, R3 ;  /* 0x000000010b037824 */ /* 0x000fe200078e0203 */
[----:B------:R-:W-:-:S04]  /*14510*/  UMOV UR4, 0xffffffff ;  /* 0xffffffff00047882 */ /* 0x000fc80000000000 */
[----:B--2---:R-:W-:Y:S01]  /*14520*/  LEA.HI.X R20, R10, UR5, R3, 0x1, P0 ;  /* 0x000000050a147c11 */ /* 0x004fe200080f0c03 */
[----:B------:R-:W-:Y:S06]  /*14530*/  BRA.DIV UR4, `(.L_x_5763) ;  /* 0x000000e604387947 */ /* 0x000fec000b800000 */
[----:B------:R0:W1:Y:S04]  /*14540*/  SHFL.IDX PT, R3, R20, RZ, 0x181f ;  /* 0x00181fff14037589 */ /* 0x00006800000e0000 */
[----:B------:R0:W2:Y:S02]  /*14550*/  SHFL.IDX PT, R14, R4, RZ, 0x181f ;  /* 0x00181fff040e7589 */ /* 0x0000a400000e0000 */
.L_x_5996:
[----:B------:R-:W-:Y:S01]  /*14560*/  IMAD.IADD R89, R89, 0x1, R160 ;  /* 0x0000000159597824 */ /* 0x000fe200078e02a0 */
[----:B------:R-:W-:Y:S01]  /*14570*/  BSSY B1, `(.L_x_5764) ;  /* 0x000001e000017945 */ /* 0x000fe20003800000 */
[----:B------:R-:W-:-:S03]  /*14580*/  VIADD R21, R214, 0xc0 ;  /* 0x000000c0d6157836 */ /* 0x000fc60000000000 */
[----:B------:R-:W-:-:S13]  /*14590*/  ISETP.GE.AND P0, PT, R89, R0, PT ;  /* 0x000000005900720c */ /* 0x000fda0003f06270 */
[----:B------:R-:W-:Y:S05]  /*145a0*/  @P0 BRA `(.L_x_5765) ;  /* 0x0000000000680947 */ /* 0x000fea0003800000 */
[C---:B------:R-:W-:Y:S01]  /*145b0*/  VIADD R92, R214.reuse, 0x40 ;  /* 0x00000040d65c7836 */ /* 0x040fe20000000000 */
[----:B------:R-:W-:Y:S01]  /*145c0*/  ULDC UR4, c[0x0][0xbc8] ;  /* 0x0002f20000047ab9 */ /* 0x000fe20000000800 */
[C---:B------:R-:W-:Y:S01]  /*145d0*/  VIADD R90, R214.reuse, 0x80 ;  /* 0x00000080d65a7836 */ /* 0x040fe20000000000 */
[C---:B------:R-:W-:Y:S01]  /*145e0*/  ISETP.GE.AND P3, PT, R214.reuse, UR4, PT ;  /* 0x00000004d6007c0c */ /* 0x040fe2000bf66270 */
[----:B------:R-:W-:Y:S01]  /*145f0*/  VIADD R15, R214, 0xc0 ;  /* 0x000000c0d60f7836 */ /* 0x000fe20000000000 */
[----:B------:R-:W-:Y:S01]  /*14600*/  ISETP.GE.AND P2, PT, R92, UR4, PT ;  /* 0x000000045c007c0c */ /* 0x000fe2000bf46270 */
[----:B------:R-:W-:Y:S01]  /*14610*/  VIADD R93, R214, 0x40 ;  /* 0x00000040d65d7836 */ /* 0x000fe20000000000 */
[----:B------:R-:W-:Y:S01]  /*14620*/  ISETP.GE.AND P1, PT, R90, UR4, PT ;  /* 0x000000045a007c0c */ /* 0x000fe2000bf26270 */
[----:B------:R-:W-:Y:S01]  /*14630*/  VIADD R91, R214, 0x80 ;  /* 0x00000080d65b7836 */ /* 0x000fe20000000000 */
[----:B------:R-:W-:Y:S02]  /*14640*/  ISETP.GE.AND P0, PT, R15, UR4, PT ;  /* 0x000000040f007c0c */ /* 0x000fe4000bf06270 */
[----:B------:R-:W-:-:S02]  /*14650*/  SHF.R.S32.HI R12, RZ, 0x1f, R214 ;  /* 0x0000001fff0c7819 */ /* 0x000fc400000114d6 */
[----:B------:R-:W-:Y:S02]  /*14660*/  SHF.R.S32.HI R93, RZ, 0x1f, R93 ;  /* 0x0000001fff5d7819 */ /* 0x000fe4000001145d */
[----:B------:R-:W-:Y:S02]  /*14670*/  SHF.R.S32.HI R91, RZ, 0x1f, R91 ;  /* 0x0000001fff5b7819 */ /* 0x000fe4000001145b */
[-C--:B--2---:R-:W-:Y:S02]  /*14680*/  @!P3 LEA R8, P5, R214, R14.reuse, 0x1 ;  /* 0x0000000ed608b211 */ /* 0x084fe400078a08ff */
        /* <DEDUP_REMOVED lines=12> */
.L_x_5765:
[----:B------:R-:W-:Y:S05]  /*14750*/  BSYNC B1 ;  /* 0x0000000000017941 */ /* 0x000fea0003800000 */
.L_x_5764:
[----:B------:R-:W-:Y:S01]  /*14760*/  UMOV UR4, 0xffffffff ;  /* 0xffffffff00047882 */ /* 0x000fe20000000000 */
[----:B---3-5:R-:W-:Y:S02]  /*14770*/  SHF.R.S32.HI R24, RZ, 0x1f, R21 ;  /* 0x0000001fff187819 */ /* 0x028fe40000011415 */
[----:B------:R-:W-:Y:S05]  /*14780*/  BRA.DIV UR4, `(.L_x_5766) ;  /* 0x000000e204d87947 */ /* 0x000fea000b800000 */
[----:B-1----:R1:W3:Y:S04]  /*14790*/  SHFL.IDX PT, R3, R20, 0x1, 0x181f ;  /* 0x00381f0014037f89 */ /* 0x0022e800000e0000 */
[----:B--2---:R1:W2:Y:S02]  /*147a0*/  SHFL.IDX PT, R14, R4, 0x1, 0x181f ;  /* 0x00381f00040e7f89 */ /* 0x0042a400000e0000 */
.L_x_6000:
[----:B------:R-:W-:Y:S01]  /*147b0*/  VIADD R9, R89, 0x20 ;  /* 0x0000002059097836 */ /* 0x000fe20000000000 */
[----:B------:R-:W-:Y:S04]  /*147c0*/  BSSY B1, `(.L_x_5767) ;  /* 0x000001b000017945 */ /* 0x000fe80003800000 */
[----:B------:R-:W-:-:S13]  /*147d0*/  ISETP.GE.AND P0, PT, R9, R0, PT ;  /* 0x000000000900720c */ /* 0x000fda0003f06270 */
[----:B------:R-:W-:Y:S05]  /*147e0*/  @P0 BRA `(.L_x_5768) ;  /* 0x0000000000600947 */ /* 0x000fea0003800000 */
[C---:B------:R-:W-:Y:S01]  /*147f0*/  IADD3 R15, R214.reuse, 0x40, RZ ;  /* 0x00000040d60f7810 */ /* 0x040fe20007ffe0ff */
[----:B------:R-:W-:Y:S01]  /*14800*/  ULDC UR4, c[0x0][0xbc8] ;  /* 0x0002f20000047ab9 */ /* 0x000fe20000000800 */
[C---:B------:R-:W-:Y:S01]  /*14810*/  VIADD R25, R214.reuse, 0x80 ;  /* 0x00000080d6197836 */ /* 0x040fe20000000000 */
[C---:B------:R-:W-:Y:S01]  /*14820*/  ISETP.GE.AND P3, PT, R214.reuse, UR4, PT ;  /* 0x00000004d6007c0c */ /* 0x040fe2000bf66270 */
[C---:B------:R-:W-:Y:S01]  /*14830*/  VIADD R27, R214.reuse, 0x40 ;  /* 0x00000040d61b7836 */ /* 0x040fe20000000000 */
[----:B------:R-:W-:Y:S01]  /*14840*/  ISETP.GE.AND P2, PT, R15, UR4, PT ;  /* 0x000000040f007c0c */ /* 0x000fe2000bf46270 */
[----:B------:R-:W-:Y:S01]  /*14850*/  VIADD R26, R214, 0x80 ;  /* 0x00000080d61a7836 */ /* 0x000fe20000000000 */
[----:B------:R-:W-:Y:S02]  /*14860*/  ISETP.GE.AND P1, PT, R25, UR4, PT ;  /* 0x0000000419007c0c */ /* 0x000fe4000bf26270 */
[----:B------:R-:W-:Y:S02]  /*14870*/  ISETP.GE.AND P0, PT, R21, UR4, PT ;  /* 0x0000000415007c0c */ /* 0x000fe4000bf06270 */
[----:B------:R-:W-:-:S02]  /*14880*/  SHF.R.S32.HI R12, RZ, 0x1f, R214 ;  /* 0x0000001fff0c7819 */ /* 0x000fc400000114d6 */
[----:B------:R-:W-:Y:S02]  /*14890*/  SHF.R.S32.HI R27, RZ, 0x1f, R27 ;  /* 0x0000001fff1b7819 */ /* 0x000fe4000001141b */
[----:B------:R-:W-:Y:S02]  /*148a0*/  SHF.R.S32.HI R26, RZ, 0x1f, R26 ;  /* 0x0000001fff1a7819 */ /* 0x000fe4000001141a */
[CC--:B--2---:R-:W-:Y:S02]  /*148b0*/  @!P3 LEA R8, P5, R214.reuse, R14.reuse, 0x1 ;  /* 0x0000000ed608b211 */ /* 0x0c4fe400078a08ff */
[-C--:B------:R-:W-:Y:S02]  /*148c0*/  @!P2 LEA R10, P4, R15, R14.reuse, 0x1 ;  /* 0x0000000e0f0aa211 */ /* 0x080fe400078808ff */
[----:B---3--:R-:W-:Y:S02]  /*148d0*/  @!P3 LEA.HI.X R9, R214, R3, R12, 0x1, P5 ;  /* 0x00000003d609b211 */ /* 0x008fe400028f0c0c */
[----:B------:R-:W-:-:S02]  /*148e0*/  @!P1 LEA R12, P5, R25, R14, 0x1 ;  /* 0x0000000e190c9211 */ /* 0x000fc400078a08ff */
[-C--:B------:R-:W-:Y:S01]  /*148f0*/  @!P2 LEA.HI.X R11, R15, R3.reuse, R27, 0x1, P4 ;  /* 0x000000030f0ba211 */ /* 0x080fe200020f0c1b */
[----:B------:R4:W-:Y:S01]  /*14900*/  @!P3 ST.E.128 desc[UR40][R8.64], R28 ;  /* 0x0000001c0800b985 */ /* 0x0009e2000c101d28 */
[----:B------:R-:W-:Y:S02]  /*14910*/  @!P0 LEA R14, P4, R21, R14, 0x1 ;  /* 0x0000000e150e8211 */ /* 0x000fe400078808ff */
[-C--:B------:R-:W-:Y:S01]  /*14920*/  @!P1 LEA.HI.X R13, R25, R3.reuse, R26, 0x1, P5 ;  /* 0x00000003190d9211 */ /* 0x080fe200028f0c1a */
[----:B------:R4:W-:Y:S01]  /*14930*/  @!P2 ST.E.128 desc[UR40][R10.64], R44 ;  /* 0x0000002c0a00a985 */ /* 0x0009e2000c101d28 */
[----:B------:R-:W-:-:S03]  /*14940*/  @!P0 LEA.HI.X R15, R21, R3, R24, 0x1, P4 ;  /* 0x00000003150f8211 */ /* 0x000fc600020f0c18 */
[----:B------:R4:W-:Y:S04]  /*14950*/  @!P1 ST.E.128 desc[UR40][R12.64], R60 ;  /* 0x0000003c0c009985 */ /* 0x0009e8000c101d28 */
[----:B------:R4:W-:Y:S02]  /*14960*/  @!P0 ST.E.128 desc[UR40][R14.64], R76 ;  /* 0x0000004c0e008985 */ /* 0x0009e4000c101d28 */
.L_x_5768:
[----:B------:R-:W-:Y:S05]  /*14970*/  BSYNC B1 ;  /* 0x0000000000017941 */ /* 0x000fea0003800000 */
.L_x_5767:
[----:B------:R-:W-:-:S03]  /*14980*/  UMOV UR4, 0xffffffff ;  /* 0xffffffff00047882 */ /* 0x000fc60000000000 */
[----:B------:R-:W-:Y:S05]  /*14990*/  BRA.DIV UR4, `(.L_x_5769) ;  /* 0x000000e2049c7947 */ /* 0x000fea000b800000 */
[----:B---3--:R3:W0:Y:S04]  /*149a0*/  SHFL.IDX PT, R3, R20, 0x2, 0x181f ;  /* 0x00581f0014037f89 */ /* 0x00862800000e0000 */
[----:B--2-4-:R3:W2:Y:S02]  /*149b0*/  SHFL.IDX PT, R14, R4, 0x2, 0x181f ;  /* 0x00581f00040e7f89 */ /* 0x0146a400000e0000 */
.L_x_6004:
[----:B------:R-:W-:Y:S01]  /*149c0*/  VIADD R9, R89, 0x40 ;  /* 0x0000004059097836 */ /* 0x000fe20000000000 */
[----:B------:R-:W-:Y:S04]  /*149d0*/  BSSY B1, `(.L_x_5770) ;  /* 0x000001b000017945 */ /* 0x000fe80003800000 */
[----:B------:R-:W-:-:S13]  /*149e0*/  ISETP.GE.AND P0, PT, R9, R0, PT ;  /* 0x000000000900720c */ /* 0x000fda0003f06270 */
[----:B------:R-:W-:Y:S05]  /*149f0*/  @P0 BRA `(.L_x_5771) ;  /* 0x0000000000600947 */ /* 0x000fea0003800000 */
[C---:B------:R-:W-:Y:S01]  /*14a00*/  VIADD R15, R214.reuse, 0x40 ;  /* 0x00000040d60f7836 */ /* 0x040fe20000000000 */
        /* <DEDUP_REMOVED lines=13> */
[----:B0-----:R-:W-:Y:S02]  /*14ae0*/  @!P3 LEA.HI.X R13, R214, R3, R8, 0x1, P5 ;  /* 0x00000003d60db211 */ /* 0x001fe400028f0c08 */
        /* <DEDUP_REMOVED lines=9> */
.L_x_5771:
[----:B------:R-:W-:Y:S05]  /*14b80*/  BSYNC B1 ;  /* 0x0000000000017941 */ /* 0x000fea0003800000 */
.L_x_5770:
[----:B------:R-:W-:-:S03]  /*14b90*/  UMOV UR4, 0xffffffff ;  /* 0xffffffff00047882 */ /* 0x000fc60000000000 */
[----:B------:R-:W-:Y:S05]  /*14ba0*/  BRA.DIV UR4, `(.L_x_5772) ;  /* 0x000000e204607947 */ /* 0x000fea000b800000 */
[----:B0-----:R0:W0:Y:S04]  /*14bb0*/  SHFL.IDX PT, R3, R20, 0x3, 0x181f ;  /* 0x00781f0014037f89 */ /* 0x00102800000e0000 */
[----:B--2-4-:R2:W4:Y:S02]  /*14bc0*/  SHFL.IDX PT, R14, R4, 0x3, 0x181f ;  /* 0x00781f00040e7f89 */ /* 0x01452400000e0000 */
.L_x_6008:
[----:B------:R-:W-:-:S05]  /*14bd0*/  VIADD R9, R89, 0x60 ;  /* 0x0000006059097836 */ /* 0x000fca0000000000 */
[----:B------:R-:W-:-:S13]  /*14be0*/  ISETP.GE.AND P0, PT, R9, R0, PT ;  /* 0x000000000900720c */ /* 0x000fda0003f06270 */
[----:B------:R-:W-:Y:S05]  /*14bf0*/  @P0 BRA `(.L_x_5773) ;  /* 0x0000003800d80947 */ /* 0x000fea0003800000 */
[C---:B01-3--:R-:W-:Y:S01]  /*14c00*/  VIADD R20, R214.reuse, 0x40 ;  /* 0x00000040d6147836 */ /* 0x04bfe20000000000 */
[----:B------:R-:W-:Y:S01]  /*14c10*/  ULDC UR4, c[0x0][0xbc8] ;  /* 0x0002f20000047ab9 */ /* 0x000fe20000000800 */
[C---:B--2---:R-:W-:Y:S01]  /*14c20*/  VIADD R4, R214.reuse, 0x80 ;  /* 0x00000080d6047836 */ /* 0x044fe20000000000 */
[C---:B------:R-:W-:Y:S01]  /*14c30*/  ISETP.GE.AND P3, PT, R214.reuse, UR4, PT ;  /* 0x00000004d6007c0c */ /* 0x040fe2000bf66270 */
[----:B------:R-:W-:Y:S01]  /*14c40*/  VIADD R25, R214, 0x40 ;  /* 0x00000040d6197836 */ /* 0x000fe20000000000 */
[----:B------:R-:W-:Y:S01]  /*14c50*/  ISETP.GE.AND P4, PT, R20, UR4, PT ;  /* 0x0000000414007c0c */ /* 0x000fe2000bf86270 */
[----:B------:R-:W-:Y:S01]  /*14c60*/  VIADD R15, R214, 0x80 ;  /* 0x00000080d60f7836 */ /* 0x000fe20000000000 */
[----:B------:R-:W-:Y:S02]  /*14c70*/  ISETP.GE.AND P5, PT, R4, UR4, PT ;  /* 0x0000000404007c0c */ /* 0x000fe4000bfa6270 */
[----:B------:R-:W-:Y:S02]  /*14c80*/  SHF.R.S32.HI R26, RZ, 0x1f, R214 ;  /* 0x0000001fff1a7819 */ /* 0x000fe400000114d6 */
[----:B------:R-:W-:-:S02]  /*14c90*/  SHF.R.S32.HI R25, RZ, 0x1f, R25 ;  /* 0x0000001fff197819 */ /* 0x000fc40000011419 */
[----:B------:R-:W-:-:S03]  /*14ca0*/  SHF.R.S32.HI R15, RZ, 0x1f, R15 ;  /* 0x0000001fff0f7819 */ /* 0x000fc6000001140f */
[-C--:B----4-:R-:W-:Y:S02]  /*14cb0*/  @!P3 LEA R8, P0, R214, R14.reuse, 0x1 ;  /* 0x0000000ed608b211 */ /* 0x090fe400078008ff */
        /* <DEDUP_REMOVED lines=14> */
.L_x_5762:
[----:B0-----:R-:W0:Y:S01]  /*14da0*/  @P1 LDC R11, c[0x0][0xcec] ;  /* 0x00033b00ff0b1b82 */ /* 0x001e220000000800 */
[----:B------:R-:W-:Y:S01]  /*14db0*/  IMAD.MOV.U32 R3, RZ, RZ, R155 ;  /* 0x000000ffff037224 */ /* 0x000fe200078e009b */
[----:B------:R-:W-:-:S06]  /*14dc0*/  ULDC.64 UR4, c[0x0][0xc08] ;  /* 0x0003020000047ab9 */ /* 0x000fcc0000000a00 */
[----:B------:R-:W1:Y:S01]  /*14dd0*/  @P1 LDC R10, c[0x0][0xcf0] ;  /* 0x00033c00ff0a1b82 */ /* 0x000e620000000800 */
[----:B0-----:R-:W-:-:S05]  /*14de0*/  @P1 IMAD.HI.U32 R11, R155, R11, RZ ;  /* 0x0000000b9b0b1227 */ /* 0x001fca00078e00ff */
[----:B-1----:R-:W-:Y:S01]  /*14df0*/  @P1 SHF.R.U32.HI R3, RZ, R10, R11 ;  /* 0x0000000aff031219 */ /* 0x002fe2000001160b */
[----:B------:R-:W-:-:S04]  /*14e00*/  IMAD R11, R8, UR4, RZ ;  /* 0x00000004080b7c24 */ /* 0x000fc8000f8e02ff */
[C---:B------:R-:W-:Y:S02]  /*14e10*/  IMAD R8, R4.reuse, UR5, R11 ;  /* 0x0000000504087c24 */ /* 0x040fe4000f8e020b */
[----:B------:R-:W-:Y:S01]  /*14e20*/  IMAD.WIDE.U32 R10, R4, UR4, RZ ;  /* 0x00000004040a7c25 */ /* 0x000fe2000f8e00ff */
[----:B------:R-:W-:-:S03]  /*14e30*/  ULDC.64 UR4, c[0x0][0xc38] ;  /* 0x00030e0000047ab9 */ /* 0x000fc60000000a00 */
[----:B------:R-:W-:Y:S01]  /*14e40*/  IMAD.IADD R11, R11, 0x1, R8 ;  /* 0x000000010b0b7824 */ /* 0x000fe200078e0208 */
[----:B------:R-:W-:Y:S01]  /*14e50*/  SHF.R.S32.HI R8, RZ, 0x1f, R9 ;  /* 0x0000001fff087819 */ /* 0x000fe20000011409 */
        /* <DEDUP_REMOVED lines=34> */
.L_x_6011:
[----:B------:R-:W-:Y:S01]  /*15080*/  ISETP.GE.AND P0, PT, R153, R0, PT ;  /* 0x000000009900720c */ /* 0x000fe20003f06270 */
[----:B------:R-:W-:-:S12]  /*15090*/  BSSY B1, `(.L_x_5775) ;  /* 0x00000c3000017945 */ /* 0x000fd80003800000 */
[----:B------:R-:W-:Y:S05]  /*150a0*/  @P0 BRA `(.L_x_5776) ;  /* 0x0000000c00040947 */ /* 0x000fea0003800000 */
[----:B------:R-:W3:Y:S01]  /*150b0*/  LDL R155, [R1+0x2c] ;  /* 0x00002c00019b7983 */ /* 0x000ee20000100800 */
[----:B------:R-:W-:-:S03]  /*150c0*/  ULDC UR4, c[0x0][0xbc8] ;  /* 0x0002f20000047ab9 */ /* 0x000fc60000000800 */
[----:B------:R-:W4:Y:S04]  /*150d0*/  LDL R11, [R1+0xe4] ;  /* 0x0000e400010b7983 */ /* 0x000f280000100800 */
        /* <DEDUP_REMOVED lines=12> */
[----:B---3--:R-:W-:-:S02]  /*151a0*/  ISETP.GE.AND P0, PT, R155, UR4, PT ;  /* 0x000000049b007c0c */ /* 0x008fc4000bf06270 */
[----:B----4-:R-:W-:-:S11]  /*151b0*/  ISETP.GE.AND P1, PT, R11, UR4, PT ;  /* 0x000000040b007c0c */ /* 0x010fd6000bf26270 */
[----:B--2---:R-:W-:Y:S01]  /*151c0*/  @!P0 MOV R8, R12 ;  /* 0x0000000c00088202 */ /* 0x004fe20000000f00 */
[----:B-1----:R-:W-:-:S04]  /*151d0*/  @!P0 IMAD.MOV.U32 R9, RZ, RZ, R20 ;  /* 0x000000ffff098224 */ /* 0x002fc800078e0014 */
[----:B------:R-:W-:Y:S02]  /*151e0*/  @!P0 IMAD.WIDE R8, R155, 0x4, R8 ;  /* 0x000000049b088825 */ /* 0x000fe400078e0208 */
[----:B------:R-:W2:Y:S04]  /*151f0*/  LDL R155, [R1+0xc8] ;  /* 0x0000c800019b7983 */ /* 0x000ea80000100800 */
[----:B------:R1:W-:Y:S01]  /*15200*/  @!P0 ST.E.64 desc[UR40][R8.64], R24 ;  /* 0x0000001808008985 */ /* 0x0003e2000c101b28 */
[C---:B-----5:R-:W-:Y:S02]  /*15210*/  ISETP.GE.AND P0, PT, R154.reuse, UR4, PT ;  /* 0x000000049a007c0c */ /* 0x060fe4000bf06270 */
[C---:B-1----:R-:W-:Y:S01]  /*15220*/  @!P1 LEA R8, P2, R11.reuse, R12, 0x2 ;  /* 0x0000000c0b089211 */ /* 0x042fe200078410ff */
[----:B------:R-:W3:Y:S03]  /*15230*/  LDL R25, [R1+0x150] ;  /* 0x0001500001197983 */ /* 0x000ee60000100800 */
[----:B------:R-:W-:Y:S01]  /*15240*/  @!P1 LEA.HI.X R9, R11, R20, R13, 0x2, P2 ;  /* 0x000000140b099211 */ /* 0x000fe200010f140d */
[----:B------:R-:W4:Y:S04]  /*15250*/  LDL R24, [R1+0xbc] ;  /* 0x0000bc0001187983 */ /* 0x000f280000100800 */
[----:B------:R-:W5:Y:S04]  /*15260*/  LDL R11, [R1+0x154] ;  /* 0x00015400010b7983 */ /* 0x000f680000100800 */
[----:B------:R1:W-:Y:S04]  /*15270*/  @!P1 ST.E.64 desc[UR40][R8.64], R28 ;  /* 0x0000001c08009985 */ /* 0x0003e8000c101b28 */
[----:B------:R-:W4:Y:S01]  /*15280*/  LDL R13, [R1+0xc4] ;  /* 0x0000c400010d7983 */ /* 0x000f220000100800 */
[----:B-1----:R-:W-:-:S03]  /*15290*/  @!P0 LEA R8, P2, R154, R12, 0x2 ;  /* 0x0000000c9a088211 */ /* 0x002fc600078410ff */
[----:B------:R-:W4:Y:S01]  /*152a0*/  LDL R29, [R1+0x140] ;  /* 0x00014000011d7983 */ /* 0x000f220000100800 */
[----:B------:R-:W-:-:S03]  /*152b0*/  @!P0 LEA.HI.X R9, R154, R20, R160, 0x2, P2 ;  /* 0x000000149a098211 */ /* 0x000fc600010f14a0 */
[----:B------:R-:W4:Y:S04]  /*152c0*/  LDL R28, [R1+0xac] ;  /* 0x0000ac00011c7983 */ /* 0x000f280000100800 */
[----:B------:R1:W-:Y:S01]  /*152d0*/  @!P0 ST.E.64 desc[UR40][R8.64], R32 ;  /* 0x0000002008008985 */ /* 0x0003e2000c101b28 */
[----:B------:R-:W-:-:S03]  /*152e0*/  ISETP.GE.AND P1, PT, R21, UR4, PT ;  /* 0x0000000415007c0c */ /* 0x000fc6000bf26270 */
[----:B------:R-:W4:Y:S04]  /*152f0*/  LDL R154, [R1+0xc0] ;  /* 0x0000c000019a7983 */ /* 0x000f280000100800 */
[----:B-1----:R-:W4:Y:S01]  /*15300*/  LDL R33, [R1+0x14c] ;  /* 0x00014c0001217983 */ /* 0x002f220000100800 */
[----:B------:R-:W-:-:S05]  /*15310*/  ISETP.GE.AND P0, PT, R15, UR4, PT ;  /* 0x000000040f007c0c */ /* 0x000fca000bf06270 */
[C---:B------:R-:W-:Y:S01]  /*15320*/  @!P1 LEA R8, P2, R21.reuse, R12, 0x2 ;  /* 0x0000000c15089211 */ /* 0x040fe200078410ff */
[----:B------:R-:W4:Y:S03]  /*15330*/  LDL R32, [R1+0x144] ;  /* 0x0001440001207983 */ /* 0x000f260000100800 */
[----:B------:R-:W-:Y:S02]  /*15340*/  @!P1 LEA.HI.X R9, R21, R20, R159, 0x2, P2 ;  /* 0x0000001415099211 */ /* 0x000fe400010f149f */
[----:B------:R-:W-:Y:S01]  /*15350*/  ISETP.GE.AND P2, PT, R156, UR4, PT ;  /* 0x000000049c007c0c */ /* 0x000fe2000bf46270 */
[----:B------:R-:W4:Y:S04]  /*15360*/  LDL R21, [R1+0x148] ;  /* 0x0001480001157983 */ /* 0x000f280000100800 */
[----:B------:R1:W-:Y:S01]  /*15370*/  @!P1 ST.E.64 desc[UR40][R8.64], R36 ;  /* 0x0000002408009985 */ /* 0x0003e2000c101b28 */
[----:B------:R-:W-:-:S02]  /*15380*/  ISETP.GE.AND P3, PT, R10, UR4, PT ;  /* 0x000000040a007c0c */ /* 0x000fc4000bf66270 */
[C---:B-1----:R-:W-:Y:S01]  /*15390*/  @!P0 LEA R8, P1, R15.reuse, R12, 0x2 ;  /* 0x0000000c0f088211 */ /* 0x042fe200078210ff */
[----:B------:R-:W4:Y:S03]  /*153a0*/  LDL R36, [R1+0xa8] ;  /* 0x0000a80001247983 */ /* 0x000f260000100800 */
[----:B------:R-:W-:Y:S01]  /*153b0*/  @!P0 LEA.HI.X R9, R15, R20, R158, 0x2, P1 ;  /* 0x000000140f098211 */ /* 0x000fe200008f149e */
[----:B------:R-:W4:Y:S01]  /*153c0*/  LDL R37, [R1+0x12c] ;  /* 0x00012c0001257983 */ /* 0x000f220000100800 */
[----:B------:R-:W-:-:S03]  /*153d0*/  ISETP.GE.AND P1, PT, R14, UR4, PT ;  /* 0x000000040e007c0c */ /* 0x000fc6000bf26270 */
[----:B------:R1:W-:Y:S04]  /*153e0*/  @!P0 ST.E.64 desc[UR40][R8.64], R40 ;  /* 0x0000002808008985 */ /* 0x0003e8000c101b28 */
[----:B------:R-:W4:Y:S01]  /*153f0*/  LDL R15, [R1+0xb4] ;  /* 0x0000b400010f7983 */ /* 0x000f220000100800 */
[----:B-1----:R-:W-:-:S03]  /*15400*/  @!P2 LEA R8, P0, R156, R12, 0x2 ;  /* 0x0000000c9c08a211 */ /* 0x002fc600078010ff */
[----:B------:R-:W4:Y:S01]  /*15410*/  LDL R40, [R1+0xb0] ;  /* 0x0000b00001287983 */ /* 0x000f220000100800 */
[----:B------:R-:W-:-:S03]  /*15420*/  @!P2 LEA.HI.X R9, R156, R20, R157, 0x2, P0 ;  /* 0x000000149c09a211 */ /* 0x000fc600000f149d */
[----:B------:R-:W4:Y:S04]  /*15430*/  LDL R41, [R1+0x134] ;  /* 0x0001340001297983 */ /* 0x000f280000100800 */
[----:B------:R1:W-:Y:S02]  /*15440*/  @!P2 ST.E.64 desc[UR40][R8.64], R44 ;  /* 0x0000002c0800a985 */ /* 0x0003e4000c101b28 */
[----:B-1----:R-:W-:Y:S02]  /*15450*/  @!P3 LEA R8, P2, R10, R12, 0x2 ;  /* 0x0000000c0a08b211 */ /* 0x002fe400078410ff */
[----:B------:R-:W4:Y:S04]  /*15460*/  LDL R44, [R1+0x13c] ;  /* 0x00013c00012c7983 */ /* 0x000f280000100800 */
[----:B------:R-:W4:Y:S01]  /*15470*/  LDL R45, [R1+0x108] ;  /* 0x00010800012d7983 */ /* 0x000f220000100800 */
[----:B--2---:R-:W-:-:S02]  /*15480*/  ISETP.GE.AND P0, PT, R155, UR4, PT ;  /* 0x000000049b007c0c */ /* 0x004fc4000bf06270 */
[----:B-----5:R-:W-:Y:S02]  /*15490*/  @!P3 LEA.HI.X R9, R10, R20, R11, 0x2, P2 ;  /* 0x000000140a09b211 */ /* 0x020fe400010f140b */
[----:B------:R-:W-:-:S04]  /*154a0*/  @!P1 LEA R10, P4, R14, R12, 0x2 ;  /* 0x0000000c0e0a9211 */ /* 0x000fc800078810ff */
[----:B---3--:R-:W-:Y:S02]  /*154b0*/  @!P1 LEA.HI.X R11, R14, R20, R25, 0x2, P4 ;  /* 0x000000140e0b9211 */ /* 0x008fe400020f1419 */
[----:B------:R-:W2:Y:S04]  /*154c0*/  LDL R25, [R1+0x138] ;  /* 0x0001380001197983 */ /* 0x000ea80000100800 */
[----:B------:R1:W-:Y:S01]  /*154d0*/  @!P3 ST.E.64 desc[UR40][R8.64], R48 ;  /* 0x000000300800b985 */ /* 0x0003e2000c101b28 */
[----:B----4-:R-:W-:-:S03]  /*154e0*/  ISETP.GE.AND P2, PT, R13, UR4, PT ;  /* 0x000000040d007c0c */ /* 0x010fc6000bf46270 */
[----:B------:R-:W3:Y:S01]  /*154f0*/  LDL R14, [R1+0xa4] ;  /* 0x0000a400010e7983 */ /* 0x000ee20000100800 */
[----:B-1----:R-:W-:-:S03]  /*15500*/  @!P0 LEA R8, P4, R155, R12, 0x2 ;  /* 0x0000000c9b088211 */ /* 0x002fc600078810ff */
[----:B------:R-:W4:Y:S04]  /*15510*/  LDL R48, [R1+0x8c] ;  /* 0x00008c0001307983 */ /* 0x000f280000100800 */
[----:B------:R-:W5:Y:S01]  /*15520*/  LDL R49, [R1+0x110] ;  /* 0x0001100001317983 */ /* 0x000f620000100800 */
[----:B------:R-:W-:-:S03]  /*15530*/  @!P0 LEA.HI.X R9, R155, R20, R33, 0x2, P4 ;  /* 0x000000149b098211 */ /* 0x000fc600020f1421 */
[----:B------:R-:W3:Y:S01]  /*15540*/  LDL R33, [R1+0x130] ;  /* 0x0001300001217983 */ /* 0x000ee20000100800 */
[----:B------:R-:W-:-:S03]  /*15550*/  ISETP.GE.AND P3, PT, R154, UR4, PT ;  /* 0x000000049a007c0c */ /* 0x000fc6000bf66270 */
[----:B------:R1:W-:Y:S01]  /*15560*/  @!P1 ST.E.64 desc[UR40][R10.64], R52 ;  /* 0x000000340a009985 */ /* 0x0003e2000c101b28 */
[----:B------:R-:W-:-:S03]  /*15570*/  ISETP.GE.AND P1, PT, R24, UR4, PT ;  /* 0x0000000418007c0c */ /* 0x000fc6000bf26270 */
[----:B------:R0:W-:Y:S01]  /*15580*/  @!P0 ST.E.64 desc[UR40][R8.64], R56 ;  /* 0x0000003808008985 */ /* 0x0001e2000c101b28 */
[----:B-1----:R-:W-:-:S03]  /*15590*/  @!P2 LEA R10, P5, R13, R12, 0x2 ;  /* 0x0000000c0d0aa211 */ /* 0x002fc600078a10ff */
[----:B------:R-:W4:Y:S01]  /*155a0*/  LDL R52, [R1+0x90] ;  /* 0x0000900001347983 */ /* 0x000f220000100800 */
[----:B------:R-:W-:-:S03]  /*155b0*/  @!P2 LEA.HI.X R11, R13, R20, R21, 0x2, P5 ;  /* 0x000000140d0ba211 */ /* 0x000fc600028f1415 */
[----:B------:R-:W5:Y:S01]  /*155c0*/  LDL R53, [R1+0x114] ;  /* 0x0001140001357983 */ /* 0x000f620000100800 */
[----:B0-----:R-:W-:-:S03]  /*155d0*/  @!P3 LEA R8, P4, R154, R12, 0x2 ;  /* 0x0000000c9a08b211 */ /* 0x001fc600078810ff */
[----:B------:R0:W-:Y:S01]  /*155e0*/  @!P2 ST.E.64 desc[UR40][R10.64], R60 ;  /* 0x0000003c0a00a985 */ /* 0x0001e2000c101b28 */
[----:B------:R-:W-:-:S03]  /*155f0*/  @!P3 LEA.HI.X R9, R154, R20, R32, 0x2, P4 ;  /* 0x000000149a09b211 */ /* 0x000fc600020f1420 */
[----:B------:R-:W4:Y:S04]  /*15600*/  LDL R13, [R1+0x9c] ;  /* 0x00009c00010d7983 */ /* 0x000f280000100800 */
[----:B------:R-:W5:Y:S01]  /*15610*/  LDL R32, [R1+0x128] ;  /* 0x0001280001207983 */ /* 0x000f620000100800 */
[----:B------:R-:W-:-:S03]  /*15620*/  ISETP.GE.AND P2, PT, R15, UR4, PT ;  /* 0x000000040f007c0c */ /* 0x000fc6000bf46270 */
[----:B------:R-:W5:Y:S01]  /*15630*/  LDL R21, [R1+0xa0] ;  /* 0x0000a00001157983 */ /* 0x000f620000100800 */
[----:B0-----:R-:W-:-:S04]  /*15640*/  @!P1 LEA R10, P5, R24, R12, 0x2 ;  /* 0x0000000c180a9211 */ /* 0x001fc800078a10ff */
[----:B------:R-:W-:Y:S01]  /*15650*/  @!P1 LEA.HI.X R11, R24, R20, R29, 0x2, P5 ;  /* 0x00000014180b9211 */ /* 0x000fe200028f141d */
[----:B------:R-:W-:Y:S01]  /*15660*/  @!P3 ST.E.64 desc[UR40][R8.64], R64 ;  /* 0x000000400800b985 */ /* 0x000fe2000c101b28 */
[----:B------:R-:W-:-:S03]  /*15670*/  ISETP.GE.AND P0, PT, R153, UR4, PT ;  /* 0x0000000499007c0c */ /* 0x000fc6000bf06270 */
[----:B------:R0:W-:Y:S01]  /*15680*/  @!P1 ST.E.64 desc[UR40][R10.64], R68 ;  /* 0x000000440a009985 */ /* 0x0001e2000c101b28 */
[----:B------:R-:W-:-:S03]  /*15690*/  ISETP.GE.AND P1, PT, R28, UR4, PT ;  /* 0x000000041c007c0c */ /* 0x000fc6000bf26270 */
[----:B------:R-:W5:Y:S04]  /*156a0*/  LDL R29, [R1+0x98] ;  /* 0x00009800011d7983 */ /* 0x000f680000100800 */
[----:B------:R-:W5:Y:S01]  /*156b0*/  LDL R24, [R1+0x94] ;  /* 0x0000940001187983 */ /* 0x000f620000100800 */
[-C--:B0-----:R-:W-:Y:S02]  /*156c0*/  @!P2 LEA R10, P5, R15, R12.reuse, 0x2 ;  /* 0x0000000c0f0aa211 */ /* 0x081fe400078a10ff */
[----:B------:R-:W-:-:S04]  /*156d0*/  @!P0 LEA R8, P4, R153, R12, 0x2 ;  /* 0x0000000c99088211 */ /* 0x000fc800078810ff */
[-C--:B------:R-:W-:Y:S02]  /*156e0*/  @!P0 LEA.HI.X R9, R153, R20.reuse, R44, 0x2, P4 ;  /* 0x0000001499098211 */ /* 0x080fe400020f142c */
[----:B------:R-:W-:Y:S01]  /*156f0*/  ISETP.GE.AND P3, PT, R40, UR4, PT ;  /* 0x0000000428007c0c */ /* 0x000fe2000bf66270 */
[----:B------:R-:W5:Y:S04]  /*15700*/  LDL R44, [R1+0x84] ;  /* 0x00008400012c7983 */ /* 0x000f680000100800 */
[----:B------:R-:W-:Y:S01]  /*15710*/  @!P0 ST.E.64 desc[UR40][R8.64], R72 ;  /* 0x0000004808008985 */ /* 0x000fe2000c101b28 */
[----:B--2---:R-:W-:-:S03]  /*15720*/  @!P2 LEA.HI.X R11, R15, R20, R25, 0x2, P5 ;  /* 0x000000140f0ba211 */ /* 0x004fc600028f1419 */
[----:B------:R-:W2:Y:S04]  /*15730*/  LDL R15, [R1+0x120] ;  /* 0x00012000010f7983 */ /* 0x000ea80000100800 */
[----:B------:R-:W2:Y:S04]  /*15740*/  LDL R25, [R1+0x124] ;  /* 0x0001240001197983 */ /* 0x000ea80000100800 */
[----:B------:R0:W-:Y:S02]  /*15750*/  @!P2 ST.E.64 desc[UR40][R10.64], R76 ;  /* 0x0000004c0a00a985 */ /* 0x0001e4000c101b28 */
[----:B0-----:R-:W-:-:S04]  /*15760*/  @!P1 LEA R10, P5, R28, R12, 0x2 ;  /* 0x0000000c1c0a9211 */ /* 0x001fc800078a10ff */
[----:B---3--:R-:W-:Y:S02]  /*15770*/  @!P1 LEA.HI.X R11, R28, R20, R33, 0x2, P5 ;  /* 0x000000141c0b9211 */ /* 0x008fe400028f1421 */
[----:B------:R-:W3:Y:S04]  /*15780*/  LDL R33, [R1+0x11c] ;  /* 0x00011c0001217983 */ /* 0x000ee80000100800 */
[----:B------:R-:W3:Y:S01]  /*15790*/  LDL R28, [R1+0x118] ;  /* 0x00011800011c7983 */ /* 0x000ee20000100800 */
[----:B------:R-:W-:Y:S02]  /*157a0*/  ISETP.GE.AND P2, PT, R14, UR4, PT ;  /* 0x000000040e007c0c */ /* 0x000fe4000bf46270 */
[----:B------:R-:W-:Y:S02]  /*157b0*/  @!P3 LEA R8, P4, R40, R12, 0x2 ;  /* 0x0000000c2808b211 */ /* 0x000fe400078810ff */
[----:B------:R-:W-:-:S02]  /*157c0*/  ISETP.GE.AND P0, PT, R36, UR4, PT ;  /* 0x0000000424007c0c */ /* 0x000fc4000bf06270 */
[----:B------:R-:W-:Y:S02]  /*157d0*/  @!P3 LEA.HI.X R9, R40, R20, R41, 0x2, P4 ;  /* 0x000000142809b211 */ /* 0x000fe400020f1429 */
[----:B------:R-:W3:Y:S04]  /*157e0*/  LDL R40, [R1+0x80] ;  /* 0x0000800001287983 */ /* 0x000ee80000100800 */
[----:B------:R-:W-:Y:S04]  /*157f0*/  @!P3 ST.E.64 desc[UR40][R8.64], R80 ;  /* 0x000000500800b985 */ /* 0x000fe8000c101b28 */
[----:B------:R0:W-:Y:S04]  /*15800*/  @!P1 ST.E.64 desc[UR40][R10.64], R84 ;  /* 0x000000540a009985 */ /* 0x0001e8000c101b28 */
[----:B------:R-:W3:Y:S01]  /*15810*/  LDL R41, [R1+0x104] ;  /* 0x0001040001297983 */ /* 0x000ee20000100800 */
[----:B----4-:R-:W-:-:S02]  /*15820*/  ISETP.GE.AND P1, PT, R13, UR4, PT ;  /* 0x000000040d007c0c */ /* 0x010fc4000bf26270 */
[-C--:B0-----:R-:W-:Y:S02]  /*15830*/  @!P2 LEA R10, P5, R14, R12.reuse, 0x2 ;  /* 0x0000000c0e0aa211 */ /* 0x081fe400078a10ff */
[----:B------:R-:W-:Y:S02]  /*15840*/  @!P0 LEA R8, P4, R36, R12, 0x2 ;  /* 0x0000000c24088211 */ /* 0x000fe400078810ff */
[-C--:B-----5:R-:W-:Y:S02]  /*15850*/  @!P2 LEA.HI.X R11, R14, R20.reuse, R32, 0x2, P5 ;  /* 0x000000140e0ba211 */ /* 0x0a0fe400028f1420 */
[----:B------:R-:W4:Y:S01]  /*15860*/  LDL R14, [R1+0x88] ;  /* 0x00008800010e7983 */ /* 0x000f220000100800 */
[----:B------:R-:W-:Y:S02]  /*15870*/  @!P0 LEA.HI.X R9, R36, R20, R37, 0x2, P4 ;  /* 0x0000001424098211 */ /* 0x000fe400020f1425 */
[----:B------:R-:W-:Y:S01]  /*15880*/  ISETP.GE.AND P3, PT, R21, UR4, PT ;  /* 0x0000000415007c0c */ /* 0x000fe2000bf66270 */
[----:B------:R-:W5:Y:S04]  /*15890*/  LDL R36, [R1+0x7c] ;  /* 0x00007c0001247983 */ /* 0x000f680000100800 */
[----:B------:R-:W-:Y:S04]  /*158a0*/  @!P0 ST.E.64 desc[UR40][R8.64], R88 ;  /* 0x0000005808008985 */ /* 0x000fe8000c101b28 */
[----:B------:R0:W-:Y:S01]  /*158b0*/  @!P2 ST.E.64 desc[UR40][R10.64], R92 ;  /* 0x0000005c0a00a985 */ /* 0x0001e2000c101b28 */
[----:B------:R-:W-:-:S03]  /*158c0*/  ISETP.GE.AND P0, PT, R29, UR4, PT ;  /* 0x000000041d007c0c */ /* 0x000fc6000bf06270 */
[----:B------:R-:W5:Y:S04]  /*158d0*/  LDL R32, [R1+0x78] ;  /* 0x0000780001207983 */ /* 0x000f680000100800 */
[----:B------:R-:W5:Y:S01]  /*158e0*/  LDL R37, [R1+0x100] ;  /* 0x0001000001257983 */ /* 0x000f620000100800 */
[-C--:B0-----:R-:W-:Y:S02]  /*158f0*/  @!P1 LEA R10, P5, R13, R12.reuse, 0x2 ;  /* 0x0000000c0d0a9211 */ /* 0x081fe400078a10ff */
[----:B------:R-:W-:Y:S02]  /*15900*/  @!P3 LEA R8, P4, R21, R12, 0x2 ;  /* 0x0000000c1508b211 */ /* 0x000fe400078810ff */
[----:B------:R-:W-:Y:S02]  /*15910*/  ISETP.GE.AND P2, PT, R24, UR4, PT ;  /* 0x0000000418007c0c */ /* 0x000fe4000bf46270 */
[----:B--2---:R-:W-:-:S02]  /*15920*/  @!P1 LEA.HI.X R11, R13, R20, R15, 0x2, P5 ;  /* 0x000000140d0b9211 */ /* 0x004fc400028f140f */
[----:B------:R-:W2:Y:S04]  /*15930*/  LDL R15, [R1+0x10c] ;  /* 0x00010c00010f7983 */ /* 0x000ea80000100800 */
[----:B------:R-:W2:Y:S01]  /*15940*/  LDL R13, [R1+0x74] ;  /* 0x00007400010d7983 */ /* 0x000ea20000100800 */
[----:B------:R-:W-:-:S03]  /*15950*/  @!P3 LEA.HI.X R9, R21, R20, R25, 0x2, P4 ;  /* 0x000000141509b211 */ /* 0x000fc600020f1419 */
[----:B------:R-:W2:Y:S04]  /*15960*/  LDL R25, [R1+0x70] ;  /* 0x0000700001197983 */ /* 0x000ea80000100800 */
[----:B------:R-:W2:Y:S04]  /*15970*/  LDL R21, [R1+0x6c] ;  /* 0x00006c0001157983 */ /* 0x000ea80000100800 */
[----:B------:R0:W-:Y:S04]  /*15980*/  @!P3 ST.E.64 desc[UR40][R8.64], R96 ;  /* 0x000000600800b985 */ /* 0x0001e8000c101b28 */
[----:B------:R1:W-:Y:S01]  /*15990*/  @!P1 ST.E.64 desc[UR40][R10.64], R100 ;  /* 0x000000640a009985 */ /* 0x0003e2000c101b28 */
[----:B0-----:R-:W-:-:S04]  /*159a0*/  @!P0 LEA R8, P3, R29, R12, 0x2 ;  /* 0x0000000c1d088211 */ /* 0x001fc800078610ff */
[----:B---3--:R-:W-:Y:S02]  /*159b0*/  @!P0 LEA.HI.X R9, R29, R20, R33, 0x2, P3 ;  /* 0x000000141d098211 */ /* 0x008fe400018f1421 */
[C---:B-1----:R-:W-:Y:S01]  /*159c0*/  @!P2 LEA R10, P5, R24.reuse, R12, 0x2 ;  /* 0x0000000c180aa211 */ /* 0x042fe200078a10ff */
[----:B------:R-:W3:Y:S04]  /*159d0*/  LDL R33, [R1+0xfc] ;  /* 0x0000fc0001217983 */ /* 0x000ee80000100800 */
[----:B------:R-:W3:Y:S01]  /*159e0*/  LDL R29, [R1+0xf8] ;  /* 0x0000f800011d7983 */ /* 0x000ee20000100800 */
[----:B------:R-:W-:-:S03]  /*159f0*/  @!P2 LEA.HI.X R11, R24, R20, R28, 0x2, P5 ;  /* 0x00000014180ba211 */ /* 0x000fc600028f141c */
[----:B------:R-:W3:Y:S04]  /*15a00*/  LDL R28, [R1+0xf4] ;  /* 0x0000f400011c7983 */ /* 0x000ee80000100800 */
[----:B------:R-:W3:Y:S01]  /*15a10*/  LDL R24, [R1+0xf0] ;  /* 0x0000f00001187983 */ /* 0x000ee20000100800 */
[----:B------:R-:W-:Y:S02]  /*15a20*/  ISETP.GE.AND P4, PT, R52, UR4, PT ;  /* 0x0000000434007c0c */ /* 0x000fe4000bf86270 */
[----:B------:R-:W-:Y:S01]  /*15a30*/  ISETP.GE.AND P1, PT, R48, UR4, PT ;  /* 0x0000000430007c0c */ /* 0x000fe2000bf26270 */
[----:B------:R0:W-:Y:S04]  /*15a40*/  @!P0 ST.E.64 desc[UR40][R8.64], R104 ;  /* 0x0000006808008985 */ /* 0x0001e8000c101b28 */
[----:B------:R1:W-:Y:S01]  /*15a50*/  @!P2 ST.E.64 desc[UR40][R10.64], R108 ;  /* 0x0000006c0a00a985 */ /* 0x0003e2000c101b28 */
[----:B------:R-:W-:-:S05]  /*15a60*/  ISETP.GE.AND P2, PT, R44, UR4, PT ;  /* 0x000000042c007c0c */ /* 0x000fca000bf46270 */
[-C--:B0-----:R-:W-:Y:S02]  /*15a70*/  @!P4 LEA R8, P3, R52, R12.reuse, 0x2 ;  /* 0x0000000c3408c211 */ /* 0x081fe400078610ff */
[----:B----4-:R-:W-:Y:S02]  /*15a80*/  ISETP.GE.AND P0, PT, R14, UR4, PT ;  /* 0x000000040e007c0c */ /* 0x010fe4000bf06270 */
[----:B-1----:R-:W-:Y:S02]  /*15a90*/  @!P1 LEA R10, P5, R48, R12, 0x2 ;  /* 0x0000000c300a9211 */ /* 0x002fe400078a10ff */
[-C--:B------:R-:W-:Y:S02]  /*15aa0*/  @!P4 LEA.HI.X R9, R52, R20.reuse, R53, 0x2, P3 ;  /* 0x000000143409c211 */ /* 0x080fe400018f1435 */
[----:B------:R-:W-:Y:S02]  /*15ab0*/  ISETP.GE.AND P3, PT, R40, UR4, PT ;  /* 0x0000000428007c0c */ /* 0x000fe4000bf66270 */
[----:B------:R-:W-:Y:S01]  /*15ac0*/  @!P1 LEA.HI.X R11, R48, R20, R49, 0x2, P5 ;  /* 0x00000014300b9211 */ /* 0x000fe200028f1431 */
[----:B------:R0:W-:Y:S04]  /*15ad0*/  @!P4 ST.E.64 desc[UR40][R8.64], R112 ;  /* 0x000000700800c985 */ /* 0x0001e8000c101b28 */
[----:B------:R1:W-:Y:S01]  /*15ae0*/  @!P1 ST.E.64 desc[UR40][R10.64], R116 ;  /* 0x000000740a009985 */ /* 0x0003e2000c101b28 */
[----:B-----5:R-:W-:-:S02]  /*15af0*/  ISETP.GE.AND P1, PT, R36, UR4, PT ;  /* 0x0000000424007c0c */ /* 0x020fc4000bf26270 */
[-C--:B0-----:R-:W-:Y:S02]  /*15b00*/  @!P0 LEA R8, P4, R14, R12.reuse, 0x2 ;  /* 0x0000000c0e088211 */ /* 0x081fe400078810ff */
[----:B-1----:R-:W-:-:S04]  /*15b10*/  @!P2 LEA R10, P5, R44, R12, 0x2 ;  /* 0x0000000c2c0aa211 */ /* 0x002fc800078a10ff */
[-C--:B------:R-:W-:Y:S02]  /*15b20*/  @!P2 LEA.HI.X R11, R44, R20.reuse, R45, 0x2, P5 ;  /* 0x000000142c0ba211 */ /* 0x080fe400028f142d */
[----:B--2---:R-:W-:Y:S02]  /*15b30*/  @!P0 LEA.HI.X R9, R14, R20, R15, 0x2, P4 ;  /* 0x000000140e098211 */ /* 0x004fe400020f140f */
[----:B------:R-:W-:-:S03]  /*15b40*/  @!P3 LEA R14, P4, R40, R12, 0x2 ;  /* 0x0000000c280eb211 */ /* 0x000fc600078810ff */
[----:B------:R0:W-:Y:S01]  /*15b50*/  @!P0 ST.E.64 desc[UR40][R8.64], R120 ;  /* 0x0000007808008985 */ /* 0x0001e2000c101b28 */
[----:B------:R-:W-:Y:S02]  /*15b60*/  ISETP.GE.AND P0, PT, R32, UR4, PT ;  /* 0x0000000420007c0c */ /* 0x000fe4000bf06270 */
        /* <DEDUP_REMOVED lines=10> */
[C---:B--2---:R-:W-:Y:S02]  /*15c10*/  @!P4 LEA R14, P1, R13.reuse, R12, 0x2 ;  /* 0x0000000c0d0ec211 */ /* 0x044fe400078210ff */
[-C--:B---3--:R-:W-:Y:S02]  /*15c20*/  @!P0 LEA.HI.X R11, R32, R20.reuse, R33, 0x2, P5 ;  /* 0x00000014200b8211 */ /* 0x088fe400028f1421 */
[----:B------:R-:W-:Y:S02]  /*15c30*/  @!P4 LEA.HI.X R15, R13, R20, R29, 0x2, P1 ;  /* 0x000000140d0fc211 */ /* 0x000fe400008f141d */
[-C--:B0-----:R-:W-:Y:S02]  /*15c40*/  @!P2 LEA R8, P5, R25, R12.reuse, 0x2 ;  /* 0x0000000c1908a211 */ /* 0x081fe400078a10ff */
[----:B------:R-:W-:Y:S02]  /*15c50*/  @!P3 LEA R12, P1, R21, R12, 0x2 ;  /* 0x0000000c150cb211 */ /* 0x000fe400078210ff */
[----:B------:R-:W-:-:S02]  /*15c60*/  @!P2 LEA.HI.X R9, R25, R20, R28, 0x2, P5 ;  /* 0x000000141909a211 */ /* 0x000fc400028f141c */
[----:B------:R-:W-:Y:S01]  /*15c70*/  @!P3 LEA.HI.X R13, R21, R20, R24, 0x2, P1 ;  /* 0x00000014150db211 */ /* 0x000fe200008f1418 */
[----:B------:R3:W-:Y:S04]  /*15c80*/  @!P0 ST.E.64 desc[UR40][R10.64], R136 ;  /* 0x000000880a008985 */ /* 0x0007e8000c101b28 */
[----:B------:R3:W-:Y:S04]  /*15c90*/  @!P4 ST.E.64 desc[UR40][R14.64], R140 ;  /* 0x0000008c0e00c985 */ /* 0x0007e8000c101b28 */
[----:B------:R3:W-:Y:S04]  /*15ca0*/  @!P2 ST.E.64 desc[UR40][R8.64], R144 ;  /* 0x000000900800a985 */ /* 0x0007e8000c101b28 */
[----:B------:R3:W-:Y:S02]  /*15cb0*/  @!P3 ST.E.64 desc[UR40][R12.64], R148 ;  /* 0x000000940c00b985 */ /* 0x0007e4000c101b28 */
.L_x_5776:
[----:B------:R-:W-:Y:S05]  /*15cc0*/  BSYNC B1 ;  /* 0x0000000000017941 */ /* 0x000fea0003800000 */
.L_x_5775:
[----:B------:R-:W-:-:S03]  /*15cd0*/  UMOV UR4, 0xffffffff ;  /* 0xffffffff00047882 */ /* 0x000fc60000000000 */
[----:B------:R-:W-:Y:S05]  /*15ce0*/  BRA.DIV UR4, `(.L_x_5777) ;  /* 0x000000d204907947 */ /* 0x000fea000b800000 */
[----:B0-----:R-:W0:Y:S04]  /*15cf0*/  SHFL.IDX PT, R4, R4, 0x1, 0x1c1f ;  /* 0x003c1f0004047f89 */ /* 0x001e2800000e0000 */
[----:B------:R-:W4:Y:S02]  /*15d00*/  SHFL.IDX PT, R3, R3, 0x1, 0x1c1f ;  /* 0x003c1f0003037f89 */ /* 0x000f2400000e0000 */
.L_x_6015:
[----:B------:R-:W-:-:S13]  /*15d10*/  ISETP.GE.AND P0, PT, R152, R0, PT ;  /* 0x000000009800720c */ /* 0x000fda0003f06270 */
[----:B------:R-:W-:Y:S05]  /*15d20*/  @P0 BRA `(.L_x_5773) ;  /* 0x00000028008c0947 */ /* 0x000fea0003800000 */
[----:B------:R-:W5:Y:S01]  /*15d30*/  LDL R61, [R1+0xc8] ;  /* 0x0000c800013d7983 */ /* 0x000f620000100800 */
[----:B------:R-:W-:-:S03]  /*15d40*/  ULDC UR4, c[0x0][0xbc8] ;  /* 0x0002f20000047ab9 */ /* 0x000fc60000000800 */
        /* <DEDUP_REMOVED lines=17> */
[----:B---3--:R-:W3:Y:S04]  /*15e60*/  LDL R15, [R1+0x8c] ;  /* 0x00008c00010f7983 */ /* 0x008ee80000100800 */
        /* <DEDUP_REMOVED lines=14> */
[----:B------:R-:W3:Y:S04]  /*15f50*/  LDL R44, [R1+0x90] ;  /* 0x00009000012c7983 */ /* 0x000ee80000100800 */
[----:B------:R-:W3:Y:S04]  /*15f60*/  LDL R41, [R1+0x94] ;  /* 0x0000940001297983 */ /* 0x000ee80000100800 */
[----:B------:R-:W3:Y:S04]  /*15f70*/  LDL R40, [R1+0x130] ;  /* 0x0001300001287983 */ /* 0x000ee80000100800 */
[----:B------:R-:W3:Y:S04]  /*15f80*/  LDL R25, [R1+0x120] ;  /* 0x0001200001197983 */ /* 0x000ee80000100800 */
[----:B------:R-:W3:Y:S04]  /*15f90*/  LDL R13, [R1+0x11c] ;  /* 0x00011c00010d7983 */ /* 0x000ee80000100800 */
[----:B--2---:R-:W2:Y:S01]  /*15fa0*/  LDL R12, [R1+0xf4] ;  /* 0x0000f400010c7983 */ /* 0x004ea20000100800 */
[----:B-----5:R-:W-:-:S02]  /*15fb0*/  IMAD.MOV.U32 R76, RZ, RZ, R61 ;  /* 0x000000ffff4c7224 */ /* 0x020fc400078e003d */
[----:B----4-:R-:W-:Y:S02]  /*15fc0*/  IMAD.MOV.U32 R61, RZ, RZ, R60 ;  /* 0x000000ffff3d7224 */ /* 0x010fe400078e003c */
        /* <DEDUP_REMOVED lines=11> */
[----:B------:R-:W-:Y:S01]  /*16080*/  ISETP.GE.AND P2, PT, R68, UR4, PT ;  /* 0x0000000444007c0c */ /* 0x000fe2000bf46270 */
[----:B------:R-:W-:-:S02]  /*16090*/  IMAD.MOV.U32 R61, RZ, RZ, R57 ;  /* 0x000000ffff3d7224 */ /* 0x000fc400078e0039 */
[----:B------:R-:W-:Y:S01]  /*160a0*/  IMAD.MOV.U32 R77, RZ, RZ, R64 ;  /* 0x000000ffff4d7224 */ /* 0x000fe200078e0040 */
[----:B------:R-:W-:Y:S01]  /*160b0*/  MOV R64, R60 ;  /* 0x0000003c00407202 */ /* 0x000fe20000000f00 */
        /* <DEDUP_REMOVED lines=11> */
[----:B---3--:R-:W-:Y:S01]  /*16170*/  IMAD.MOV.U32 R24, RZ, RZ, R15 ;  /* 0x000000ffff187224 */ /* 0x008fe200078e000f */
[----:B------:R-:W-:Y:S01]  /*16180*/  ISETP.GE.AND P3, PT, R84, UR4, PT ;  /* 0x0000000454007c0c */ /* 0x000fe2000bf66270 */
[----:B------:R-:W-:Y:S01]  /*16190*/  IMAD.MOV.U32 R37, RZ, RZ, R33 ;  /* 0x000000ffff257224 */ /* 0x000fe200078e0021 */
[----:B------:R-:W3:Y:S01]  /*161a0*/  LDL R15, [R1+0x9c] ;  /* 0x00009c00010f7983 */ /* 0x000ee20000100800 */
[----:B------:R-:W-:Y:S02]  /*161b0*/  IMAD.MOV.U32 R36, RZ, RZ, R32 ;  /* 0x000000ffff247224 */ /* 0x000fe400078e0020 */
[----:B------:R-:W-:Y:S01]  /*161c0*/  IMAD.MOV.U32 R72, RZ, RZ, R65 ;  /* 0x000000ffff487224 */ /* 0x000fe200078e0041 */
[----:B------:R-:W-:Y:S01]  /*161d0*/  MOV R65, R61 ;  /* 0x0000003d00417202 */ /* 0x000fe20000000f00 */
        /* <DEDUP_REMOVED lines=15> */
[----:B------:R-:W-:Y:S02]  /*162d0*/  @!P2 IMAD.MOV.U32 R8, RZ, RZ, R3 ;  /* 0x000000ffff08a224 */ /* 0x000fe400078e0003 */
[----:B0-----:R-:W-:Y:S02]  /*162e0*/  @!P2 IMAD.MOV.U32 R9, RZ, RZ, R4 ;  /* 0x000000ffff09a224 */ /* 0x001fe400078e0004 */
[----:B------:R-:W-:Y:S02]  /*162f0*/  IMAD.MOV.U32 R33, RZ, RZ, R28 ;  /* 0x000000ffff217224 */ /* 0x000fe400078e001c */
[----:B------:R-:W-:Y:S02]  /*16300*/  IMAD.MOV.U32 R69, RZ, RZ, R65 ;  /* 0x000000ffff457224 */ /* 0x000fe400078e0041 */
[----:B------:R-:W-:-:S02]  /*16310*/  IMAD.MOV.U32 R65, RZ, RZ, R61 ;  /* 0x000000ffff417224 */ /* 0x000fc400078e003d */
[----:B------:R-:W-:Y:S02]  /*16320*/  IMAD.MOV.U32 R61, RZ, RZ, R57 ;  /* 0x000000ffff3d7224 */ /* 0x000fe400078e0039 */
[----:B------:R-:W-:Y:S02]  /*16330*/  IMAD.MOV.U32 R57, RZ, RZ, R53 ;  /* 0x000000ffff397224 */ /* 0x000fe400078e0035 */
[----:B------:R-:W-:-:S04]  /*16340*/  @!P2 IMAD.WIDE R8, R68, 0x4, R8 ;  /* 0x000000044408a825 */ /* 0x000fc800078e0208 */
[----:B------:R-:W-:Y:S02]  /*16350*/  IMAD.MOV.U32 R37, RZ, RZ, R29 ;  /* 0x000000ffff257224 */ /* 0x000fe400078e001d */
[----:B------:R-:W-:Y:S02]  /*16360*/  IMAD.MOV.U32 R53, RZ, RZ, R33 ;  /* 0x000000ffff357224 */ /* 0x000fe400078e0021 */
[----:B------:R-:W-:Y:S02]  /*16370*/  IMAD.MOV.U32 R29, RZ, RZ, R24 ;  /* 0x000000ffff1d7224 */ /* 0x000fe400078e0018 */
[----:B------:R-:W-:Y:S01]  /*16380*/  IMAD.MOV.U32 R68, RZ, RZ, R64 ;  /* 0x000000ffff447224 */ /* 0x000fe200078e0040 */
[----:B------:R-:W-:Y:S01]  /*16390*/  ISETP.GE.AND P0, PT, R89, UR4, PT ;  /* 0x0000000459007c0c */ /* 0x000fe2000bf06270 */
[----:B------:R-:W-:Y:S01]  /*163a0*/  IMAD.MOV.U32 R33, RZ, RZ, R14 ;  /* 0x000000ffff217224 */ /* 0x000fe200078e000e */
[----:B------:R-:W-:Y:S01]  /*163b0*/  @!P2 ST.E.64 desc[UR40][R8.64], R26 ;  /* 0x0000001a0800a985 */ /* 0x000fe2000c101b28 */
[----:B------:R-:W-:-:S02]  /*163c0*/  IMAD.MOV.U32 R64, RZ, RZ, R60 ;  /* 0x000000ffff407224 */ /* 0x000fc400078e003c */
[----:B------:R-:W-:Y:S01]  /*163d0*/  IMAD.MOV.U32 R14, RZ, RZ, R10 ;  /* 0x000000ffff0e7224 */ /* 0x000fe200078e000a */
[-C--:B------:R-:W-:Y:S01]  /*163e0*/  @!P3 LEA R10, P4, R84, R3.reuse, 0x2 ;  /* 0x00000003540ab211 */ /* 0x080fe200078810ff */
[----:B------:R-:W-:Y:S01]  /*163f0*/  IMAD.MOV.U32 R60, RZ, RZ, R56 ;  /* 0x000000ffff3c7224 */ /* 0x000fe200078e0038 */
[----:B------:R-:W-:Y:S01]  /*16400*/  MOV R56, R52 ;  /* 0x0000003400387202 */ /* 0x000fe20000000f00 */
[----:B------:R-:W-:Y:S01]  /*16410*/  IMAD.MOV.U32 R52, RZ, RZ, R29 ;  /* 0x000000ffff347224 */ /* 0x000fe200078e001d */
[----:B------:R-:W-:Y:S01]  /*16420*/  ISETP.GE.AND P1, PT, R80, UR4, PT ;  /* 0x0000000450007c0c */ /* 0x000fe2000bf26270 */
[----:B------:R-:W-:Y:S01]  /*16430*/  IMAD.MOV.U32 R29, RZ, RZ, R11 ;  /* 0x000000ffff1d7224 */ /* 0x000fe200078e000b */
[----:B------:R-:W-:Y:S01]  /*16440*/  @!P3 LEA.HI.X R11, R84, R4, R92, 0x2, P4 ;  /* 0x00000004540bb211 */ /* 0x000fe200020f145c */
[----:B------:R-:W4:Y:S04]  /*16450*/  LDL R24, [R1+0x140] ;  /* 0x0001400001187983 */ /* 0x000f280000100800 */
[----:B------:R-:W5:Y:S04]  /*16460*/  LDL R92, [R1+0x160] ;  /* 0x00016000015c7983 */ /* 0x000f680000100800 */
[----:B------:R-:W2:Y:S04]  /*16470*/  LDL R84, [R1+0x164] ;  /* 0x0001640001547983 */ /* 0x000ea80000100800 */
[----:B------:R0:W-:Y:S02]  /*16480*/  @!P3 ST.E.64 desc[UR40][R10.64], R30 ;  /* 0x0000001e0a00b985 */ /* 0x0001e4000c101b28 */
[----:B0-----:R-:W-:-:S04]  /*16490*/  @!P0 LEA R10, P4, R89, R3, 0x2 ;  /* 0x00000003590a8211 */ /* 0x001fc800078810ff */
[----:B-----5:R-:W-:Y:S02]  /*164a0*/  @!P0 LEA.HI.X R11, R89, R4, R92, 0x2, P4 ;  /* 0x00000004590b8211 */ /* 0x020fe400020f145c */
[----:B------:R-:W5:Y:S01]  /*164b0*/  LDL R89, [R1+0x15c] ;  /* 0x00015c0001597983 */ /* 0x000f620000100800 */
[----:B------:R-:W-:Y:S02]  /*164c0*/  ISETP.GE.AND P2, PT, R88, UR4, PT ;  /* 0x0000000458007c0c */ /* 0x000fe4000bf46270 */
[----:B------:R-:W-:-:S04]  /*164d0*/  @!P1 LEA R8, P5, R80, R3, 0x2 ;  /* 0x0000000350089211 */ /* 0x000fc800078a10ff */
[----:B--2---:R-:W-:-:S05]  /*164e0*/  @!P1 LEA.HI.X R9, R80, R4, R84, 0x2, P5 ;  /* 0x0000000450099211 */ /* 0x004fca00028f1454 */
[----:B------:R0:W-:Y:S02]  /*164f0*/  @!P1 ST.E.64 desc[UR40][R8.64], R34 ;  /* 0x0000002208009985 */ /* 0x0001e4000c101b28 */
[----:B0-----:R-:W-:-:S04]  /*16500*/  @!P2 LEA R8, P5, R88, R3, 0x2 ;  /* 0x000000035808a211 */ /* 0x001fc800078a10ff */
[----:B-----5:R-:W-:Y:S02]  /*16510*/  @!P2 LEA.HI.X R9, R88, R4, R89, 0x2, P5 ;  /* 0x000000045809a211 */ /* 0x020fe400028f1459 */
[----:B------:R-:W2:Y:S01]  /*16520*/  LDL R88, [R1+0x158] ;  /* 0x0001580001587983 */ /* 0x000ea20000100800 */
[----:B------:R-:W-:-:S03]  /*16530*/  ISETP.GE.AND P3, PT, R85, UR4, PT ;  /* 0x0000000455007c0c */ /* 0x000fc6000bf66270 */
[----:B------:R0:W-:Y:S10]  /*16540*/  @!P0 ST.E.64 desc[UR40][R10.64], R38 ;  /* 0x000000260a008985 */ /* 0x0001f4000c101b28 */
[----:B0-----:R-:W-:-:S04]  /*16550*/  @!P3 LEA R10, P4, R85, R3, 0x2 ;  /* 0x00000003550ab211 */ /* 0x001fc800078810ff */
[----:B--2---:R-:W-:Y:S02]  /*16560*/  @!P3 LEA.HI.X R11, R85, R4, R88, 0x2, P4 ;  /* 0x00000004550bb211 */ /* 0x004fe400020f1458 */
[----:B------:R-:W2:Y:S01]  /*16570*/  LDL R85, [R1+0x154] ;  /* 0x0001540001557983 */ /* 0x000ea20000100800 */
[----:B------:R-:W-:Y:S01]  /*16580*/  ISETP.GE.AND P1, PT, R81, UR4, PT ;  /* 0x0000000451007c0c */ /* 0x000fe2000bf26270 */
[----:B------:R-:W-:Y:S02]  /*16590*/  IMAD.MOV.U32 R80, RZ, RZ, R69 ;  /* 0x000000ffff507224 */ /* 0x000fe400078e0045 */
[----:B------:R-:W-:Y:S02]  /*165a0*/  IMAD.MOV.U32 R84, RZ, RZ, R68 ;  /* 0x000000ffff547224 */ /* 0x000fe400078e0044 */
[----:B------:R-:W-:Y:S02]  /*165b0*/  IMAD.MOV.U32 R69, RZ, RZ, R65 ;  /* 0x000000ffff457224 */ /* 0x000fe400078e0041 */
[----:B------:R-:W-:-:S02]  /*165c0*/  IMAD.MOV.U32 R68, RZ, RZ, R64 ;  /* 0x000000ffff447224 */ /* 0x000fc400078e0040 */
[----:B---3--:R-:W-:Y:S02]  /*165d0*/  IMAD.MOV.U32 R28, RZ, RZ, R15 ;  /* 0x000000ffff1c7224 */ /* 0x008fe400078e000f */
[----:B------:R-:W-:Y:S01]  /*165e0*/  IMAD.MOV.U32 R65, RZ, RZ, R61 ;  /* 0x000000ffff417224 */ /* 0x000fe200078e003d */
[----:B------:R0:W-:Y:S01]  /*165f0*/  @!P2 ST.E.64 desc[UR40][R8.64], R42 ;  /* 0x0000002a0800a985 */ /* 0x0001e2000c101b28 */
[----:B------:R-:W-:Y:S02]  /*16600*/  IMAD.MOV.U32 R64, RZ, RZ, R60 ;  /* 0x000000ffff407224 */ /* 0x000fe400078e003c */
[----:B------:R-:W-:Y:S01]  /*16610*/  IMAD.MOV.U32 R61, RZ, RZ, R57 ;  /* 0x000000ffff3d7224 */ /* 0x000fe200078e0039 */
[----:B------:R-:W-:Y:S01]  /*16620*/  ISETP.GE.AND P0, PT, R77, UR4, PT ;  /* 0x000000044d007c0c */ /* 0x000fe2000bf06270 */
[----:B------:R-:W-:Y:S01]  /*16630*/  IMAD.MOV.U32 R60, RZ, RZ, R56 ;  /* 0x000000ffff3c7224 */ /* 0x000fe200078e0038 */
[----:B------:R-:W3:Y:S01]  /*16640*/  LDL R15, [R1+0x74] ;  /* 0x00007400010f7983 */ /* 0x000ee20000100800 */
[----:B------:R-:W-:-:S02]  /*16650*/  IMAD.MOV.U32 R57, RZ, RZ, R53 ;  /* 0x000000ffff397224 */ /* 0x000fc400078e0035 */
[----:B------:R-:W-:Y:S02]  /*16660*/  IMAD.MOV.U32 R56, RZ, RZ, R52 ;  /* 0x000000ffff387224 */ /* 0x000fe400078e0034 */
[----:B------:R-:W-:Y:S02]  /*16670*/  IMAD.MOV.U32 R53, RZ, RZ, R33 ;  /* 0x000000ffff357224 */ /* 0x000fe400078e0021 */
[----:B------:R-:W-:Y:S02]  /*16680*/  IMAD.MOV.U32 R52, RZ, RZ, R29 ;  /* 0x000000ffff347224 */ /* 0x000fe400078e001d */
[----:B------:R-:W-:Y:S01]  /*16690*/  IMAD.MOV.U32 R89, RZ, RZ, R68 ;  /* 0x000000ffff597224 */ /* 0x000fe200078e0044 */
[----:B0-----:R-:W-:Y:S01]  /*166a0*/  @!P1 LEA R8, P5, R81, R3, 0x2 ;  /* 0x0000000351089211 */ /* 0x001fe200078a10ff */
        /* <DEDUP_REMOVED lines=11> */
[----:B--2---:R-:W-:Y:S01]  /*16760*/  @!P1 LEA.HI.X R9, R81, R4, R85, 0x2, P5 ;  /* 0x0000000451099211 */ /* 0x004fe200028f1455 */
[----:B------:R-:W-:Y:S01]  /*16770*/  IMAD.MOV.U32 R85, RZ, RZ, R69 ;  /* 0x000000ffff557224 */ /* 0x000fe200078e0045 */
[----:B------:R0:W-:Y:S01]  /*16780*/  @!P3 ST.E.64 desc[UR40][R10.64], R46 ;  /* 0x0000002e0a00b985 */ /* 0x0001e2000c101b28 */
[----:B------:R-:W-:Y:S02]  /*16790*/  IMAD.MOV.U32 R69, RZ, RZ, R64 ;  /* 0x000000ffff457224 */ /* 0x000fe400078e0040 */
[----:B------:R-:W-:Y:S01]  /*167a0*/  IMAD.MOV.U32 R64, RZ, RZ, R57 ;  /* 0x000000ffff407224 */ /* 0x000fe200078e0039 */
[----:B------:R-:W-:Y:S01]  /*167b0*/  MOV R28, R20 ;  /* 0x00000014001c7202 */ /* 0x000fe20000000f00 */
[----:B------:R-:W-:Y:S01]  /*167c0*/  IMAD.MOV.U32 R57, RZ, RZ, R52 ;  /* 0x000000ffff397224 */ /* 0x000fe200078e0034 */
[----:B------:R-:W-:Y:S01]  /*167d0*/  ISETP.GE.AND P2, PT, R76, UR4, PT ;  /* 0x000000044c007c0c */ /* 0x000fe2000bf46270 */
[----:B------:R-:W2:Y:S01]  /*167e0*/  LDL R52, [R1+0x124] ;  /* 0x0001240001347983 */ /* 0x000ea20000100800 */
[----:B------:R-:W-:-:S02]  /*167f0*/  IMAD.MOV.U32 R88, RZ, RZ, R65 ;  /* 0x000000ffff587224 */ /* 0x000fc400078e0041 */
[----:B------:R-:W-:Y:S01]  /*16800*/  IMAD.MOV.U32 R81, RZ, RZ, R68 ;  /* 0x000000ffff517224 */ /* 0x000fe200078e0044 */
[----:B------:R-:W5:Y:S01]  /*16810*/  LDL R33, [R1+0x108] ;  /* 0x0001080001217983 */ /* 0x000f620000100800 */
[----:B----4-:R-:W-:Y:S01]  /*16820*/  IMAD.MOV.U32 R53, RZ, RZ, R24 ;  /* 0x000000ffff357224 */ /* 0x010fe200078e0018 */
[C---:B0-----:R-:W-:Y:S01]  /*16830*/  @!P0 LEA R10, P4, R77.reuse, R3, 0x2 ;  /* 0x000000034d0a8211 */ /* 0x041fe200078810ff */
[----:B------:R-:W-:Y:S01]  /*16840*/  IMAD.MOV.U32 R68, RZ, RZ, R61 ;  /* 0x000000ffff447224 */ /* 0x000fe200078e003d */
[----:B------:R-:W-:Y:S01]  /*16850*/  MOV R61, R56 ;  /* 0x00000038003d7202 */ /* 0x000fe20000000f00 */
[----:B------:R-:W-:Y:S01]  /*16860*/  IMAD.MOV.U32 R65, RZ, RZ, R60 ;  /* 0x000000ffff417224 */ /* 0x000fe200078e003c */
[----:B------:R-:W-:Y:S01]  /*16870*/  @!P0 LEA.HI.X R11, R77, R4, R88, 0x2, P4 ;  /* 0x000000044d0b8211 */ /* 0x000fe200020f1458 */
[----:B------:R-:W-:Y:S01]  /*16880*/  IMAD.MOV.U32 R29, RZ, RZ, R21 ;  /* 0x000000ffff1d7224 */ /* 0x000fe200078e0015 */
[----:B------:R0:W-:Y:S01]  /*16890*/  @!P1 ST.E.64 desc[UR40][R8.64], R50 ;  /* 0x0000003208009985 */ /* 0x0001e2000c101b28 */
[----:B------:R-:W-:-:S02]  /*168a0*/  IMAD.MOV.U32 R77, RZ, RZ, R69 ;  /* 0x000000ffff4d7224 */ /* 0x000fc400078e0045 */
[----:B------:R-:W-:Y:S01]  /*168b0*/  IMAD.MOV.U32 R60, RZ, RZ, R53 ;  /* 0x000000ffff3c7224 */ /* 0x000fe200078e0035 */
[----:B------:R-:W-:Y:S01]  /*168c0*/  ISETP.GE.AND P3, PT, R73, UR4, PT ;  /* 0x0000000449007c0c */ /* 0x000fe2000bf66270 */
[----:B------:R-:W-:Y:S01]  /*168d0*/  IMAD.MOV.U32 R69, RZ, RZ, R68 ;  /* 0x000000ffff457224 */ /* 0x000fe200078e0044 */
[----:B------:R-:W4:Y:S01]  /*168e0*/  LDL R24, [R1+0x110] ;  /* 0x0001100001187983 */ /* 0x000f220000100800 */
[----:B------:R-:W-:Y:S02]  /*168f0*/  IMAD.MOV.U32 R68, RZ, RZ, R65 ;  /* 0x000000ffff447224 */ /* 0x000fe400078e0041 */
[----:B------:R-:W-:Y:S01]  /*16900*/  IMAD.MOV.U32 R56, RZ, RZ, R29 ;  /* 0x000000ffff387224 */ /* 0x000fe200078e001d */
[----:B------:R-:W3:Y:S01]  /*16910*/  LDL R20, [R1+0x78] ;  /* 0x0000780001147983 */ /* 0x000ee20000100800 */
[----:B------:R-:W-:Y:S02]  /*16920*/  IMAD.MOV.U32 R65, RZ, RZ, R64 ;  /* 0x000000ffff417224 */ /* 0x000fe400078e0040 */
[----:B------:R-:W-:Y:S01]  /*16930*/  IMAD.MOV.U32 R53, RZ, RZ, R28 ;  /* 0x000000ffff357224 */ /* 0x000fe200078e001c */
[----:B0-----:R-:W-:Y:S01]  /*16940*/  @!P2 LEA R8, P5, R76, R3, 0x2 ;  /* 0x000000034c08a211 */ /* 0x001fe200078a10ff */
[----:B------:R-:W-:Y:S01]  /*16950*/  IMAD.MOV.U32 R64, RZ, RZ, R61 ;  /* 0x000000ffff407224 */ /* 0x000fe200078e003d */
[----:B------:R0:W-:Y:S01]  /*16960*/  @!P0 ST.E.64 desc[UR40][R10.64], R54 ;  /* 0x000000360a008985 */ /* 0x0001e2000c101b28 */
[----:B------:R-:W-:-:S02]  /*16970*/  IMAD.MOV.U32 R61, RZ, RZ, R60 ;  /* 0x000000ffff3d7224 */ /* 0x000fc400078e003c */
[----:B------:R-:W-:Y:S01]  /*16980*/  IMAD.MOV.U32 R60, RZ, RZ, R57 ;  /* 0x000000ffff3c7224 */ /* 0x000fe200078e0039 */
[----:B------:R-:W-:Y:S01]  /*16990*/  ISETP.GE.AND P1, PT, R72, UR4, PT ;  /* 0x0000000448007c0c */ /* 0x000fe2000bf26270 */
[----:B------:R-:W-:Y:S01]  /*169a0*/  IMAD.MOV.U32 R57, RZ, RZ, R56 ;  /* 0x000000ffff397224 */ /* 0x000fe200078e0038 */
[----:B------:R-:W5:Y:S01]  /*169b0*/  LDL R21, [R1+0x7c] ;  /* 0x00007c0001157983 */ /* 0x000f620000100800 */
[----:B------:R-:W-:-:S03]  /*169c0*/  IMAD.MOV.U32 R56, RZ, RZ, R53 ;  /* 0x000000ffff387224 */ /* 0x000fc600078e0035 */
[----:B------:R-:W5:Y:S04]  /*169d0*/  LDL R29, [R1+0x70] ;  /* 0x00007000011d7983 */ /* 0x000f680000100800 */
[----:B------:R-:W5:Y:S01]  /*169e0*/  LDL R28, [R1+0x6c] ;  /* 0x00006c00011c7983 */ /* 0x000f620000100800 */
[----:B--2---:R-:W-:Y:S02]  /*169f0*/  IMAD.MOV.U32 R53, RZ, RZ, R52 ;  /* 0x000000ffff357224 */ /* 0x004fe400078e0034 */
[----:B------:R-:W-:Y:S02]  /*16a00*/  IMAD.MOV.U32 R52, RZ, RZ, R49 ;  /* 0x000000ffff347224 */ /* 0x000fe400078e0031 */
[----:B------:R-:W-:Y:S02]  /*16a10*/  IMAD.MOV.U32 R49, RZ, RZ, R48 ;  /* 0x000000ffff317224 */ /* 0x000fe400078e0030 */
[----:B------:R-:W-:-:S02]  /*16a20*/  IMAD.MOV.U32 R48, RZ, RZ, R45 ;  /* 0x000000ffff307224 */ /* 0x000fc400078e002d */
[----:B------:R-:W-:Y:S02]  /*16a30*/  IMAD.MOV.U32 R45, RZ, RZ, R44 ;  /* 0x000000ffff2d7224 */ /* 0x000fe400078e002c */
[----:B------:R-:W-:Y:S01]  /*16a40*/  IMAD.MOV.U32 R44, RZ, RZ, R41 ;  /* 0x000000ffff2c7224 */ /* 0x000fe200078e0029 */
[----:B------:R-:W-:Y:S02]  /*16a50*/  MOV R41, R40 ;  /* 0x0000002800297202 */ /* 0x000fe40000000f00 */
[----:B------:R-:W2:Y:S01]  /*16a60*/  LDL R40, [R1+0x12c] ;  /* 0x00012c0001287983 */ /* 0x000ea20000100800 */
[----:B------:R-:W-:Y:S01]  /*16a70*/  @!P2 LEA.HI.X R9, R76, R4, R77, 0x2, P5 ;  /* 0x000000044c09a211 */ /* 0x000fe200028f144d */
        /* <DEDUP_REMOVED lines=15> */
[----:B--2---:R-:W-:Y:S02]  /*16b70*/  IMAD.MOV.U32 R41, RZ, RZ, R40 ;  /* 0x000000ffff297224 */ /* 0x004fe400078e0028 */
[----:B------:R-:W2:Y:S01]  /*16b80*/  LDL R40, [R1+0x84] ;  /* 0x0000840001287983 */ /* 0x000ea20000100800 */
[----:B0-----:R-:W-:-:S04]  /*16b90*/  @!P3 LEA R10, P4, R73, R3, 0x2 ;  /* 0x00000003490ab211 */ /* 0x001fc800078810ff */
[----:B------:R-:W-:Y:S01]  /*16ba0*/  @!P3 LEA.HI.X R11, R73, R4, R76, 0x2, P4 ;  /* 0x00000004490bb211 */ /* 0x000fe200020f144c */
[----:B------:R-:W-:Y:S02]  /*16bb0*/  IMAD.MOV.U32 R73, RZ, RZ, R69 ;  /* 0x000000ffff497224 */ /* 0x000fe400078e0045 */
[----:B------:R-:W-:Y:S02]  /*16bc0*/  IMAD.MOV.U32 R69, RZ, RZ, R68 ;  /* 0x000000ffff457224 */ /* 0x000fe400078e0044 */
[----:B------:R-:W-:Y:S01]  /*16bd0*/  IMAD.MOV.U32 R68, RZ, RZ, R65 ;  /* 0x000000ffff447224 */ /* 0x000fe200078e0041 */
[----:B------:R-:W-:Y:S01]  /*16be0*/  MOV R65, R64 ;  /* 0x0000004000417202 */ /* 0x000fe20000000f00 */
        /* <DEDUP_REMOVED lines=9> */
[----:B------:R0:W-:Y:S01]  /*16c80*/  @!P2 ST.E.64 desc[UR40][R8.64], R58 ;  /* 0x0000003a0800a985 */ /* 0x0001e2000c101b28 */
[----:B------:R-:W-:-:S02]  /*16c90*/  IMAD.MOV.U32 R45, RZ, RZ, R44 ;  /* 0x000000ffff2d7224 */ /* 0x000fc400078e002c */
[----:B------:R-:W-:Y:S01]  /*16ca0*/  IMAD.MOV.U32 R44, RZ, RZ, R41 ;  /* 0x000000ffff2c7224 */ /* 0x000fe200078e0029 */
[----:B0-----:R-:W-:-:S04]  /*16cb0*/  @!P1 LEA R8, P5, R72, R3, 0x2 ;  /* 0x0000000348089211 */ /* 0x001fc800078a10ff */
[----:B------:R-:W-:Y:S01]  /*16cc0*/  @!P1 LEA.HI.X R9, R72, R4, R73, 0x2, P5 ;  /* 0x0000000448099211 */ /* 0x000fe200028f1449 */
[----:B------:R-:W-:Y:S02]  /*16cd0*/  IMAD.MOV.U32 R72, RZ, RZ, R57 ;  /* 0x000000ffff487224 */ /* 0x000fe400078e0039 */
[----:B------:R-:W-:Y:S02]  /*16ce0*/  IMAD.MOV.U32 R57, RZ, RZ, R49 ;  /* 0x000000ffff397224 */ /* 0x000fe400078e0031 */
[----:B--2---:R-:W-:Y:S02]  /*16cf0*/  IMAD.MOV.U32 R41, RZ, RZ, R40 ;  /* 0x000000ffff297224 */ /* 0x004fe400078e0028 */
[----:B------:R-:W-:Y:S02]  /*16d00*/  IMAD.MOV.U32 R40, RZ, RZ, R37 ;  /* 0x000000ffff287224 */ /* 0x000fe400078e0025 */
[----:B------:R-:W-:Y:S02]  /*16d10*/  IMAD.MOV.U32 R37, RZ, RZ, R36 ;  /* 0x000000ffff257224 */ /* 0x000fe400078e0024 */
[----:B------:R-:W-:-:S02]  /*16d20*/  IMAD.MOV.U32 R36, RZ, RZ, R32 ;  /* 0x000000ffff247224 */ /* 0x000fc400078e0020 */
[----:B------:R-:W-:Y:S02]  /*16d30*/  IMAD.MOV.U32 R32, RZ, RZ, R25 ;  /* 0x000000ffff207224 */ /* 0x000fe400078e0019 */
[----:B------:R-:W-:Y:S02]  /*16d40*/  IMAD.MOV.U32 R25, RZ, RZ, R13 ;  /* 0x000000ffff197224 */ /* 0x000fe400078e000d */
[----:B------:R-:W-:Y:S02]  /*16d50*/  IMAD.MOV.U32 R13, RZ, RZ, R12 ;  /* 0x000000ffff0d7224 */ /* 0x000fe400078e000c */
[----:B------:R-:W2:Y:S01]  /*16d60*/  LDL R12, [R1+0x104] ;  /* 0x00010400010c7983 */ /* 0x000ea20000100800 */
[----:B------:R-:W-:-:S03]  /*16d70*/  IMAD.MOV.U32 R49, RZ, RZ, R37 ;  /* 0x000000ffff317224 */ /* 0x000fc600078e0025 */
[----:B------:R-:W4:Y:S01]  /*16d80*/  LDL R37, [R1+0x10c] ;  /* 0x00010c0001257983 */ /* 0x000f220000100800 */
[----:B------:R-:W-:Y:S01]  /*16d90*/  ISETP.GE.AND P0, PT, R80, UR4, PT ;  /* 0x0000000450007c0c */ /* 0x000fe2000bf06270 */
[----:B------:R-:W-:Y:S01]  /*16da0*/  IMAD.MOV.U32 R88, RZ, RZ, R65 ;  /* 0x000000ffff587224 */ /* 0x000fe200078e0041 */
[----:B------:R-:W-:Y:S01]  /*16db0*/  MOV R77, R68 ;  /* 0x00000044004d7202 */ /* 0x000fe20000000f00 */
[----:B------:R0:W-:Y:S01]  /*16dc0*/  @!P3 ST.E.64 desc[UR40][R10.64], R62 ;  /* 0x0000003e0a00b985 */ /* 0x0001e2000c101b28 */
[----:B------:R-:W-:Y:S02]  /*16dd0*/  IMAD.MOV.U32 R65, RZ, RZ, R60 ;  /* 0x000000ffff417224 */ /* 0x000fe400078e003c */
[----:B------:R-:W-:Y:S02]  /*16de0*/  IMAD.MOV.U32 R76, RZ, RZ, R61 ;  /* 0x000000ffff4c7224 */ /* 0x000fe400078e003d */
[----:B------:R-:W-:Y:S02]  /*16df0*/  IMAD.MOV.U32 R60, RZ, RZ, R56 ;  /* 0x000000ffff3c7224 */ /* 0x000fe400078e0038 */
[----:B------:R-:W-:-:S02]  /*16e00*/  IMAD.MOV.U32 R68, RZ, RZ, R53 ;  /* 0x000000ffff447224 */ /* 0x000fc400078e0035 */
[----:B------:R-:W-:Y:S02]  /*16e10*/  IMAD.MOV.U32 R73, RZ, RZ, R69 ;  /* 0x000000ffff497224 */ /* 0x000fe400078e0045 */
[----:B------:R-:W-:Y:S01]  /*16e20*/  IMAD.MOV.U32 R61, RZ, RZ, R48 ;  /* 0x000000ffff3d7224 */ /* 0x000fe200078e0030 */
[C---:B0-----:R-:W-:Y:S01]  /*16e30*/  @!P0 LEA R10, P4, R80.reuse, R3, 0x2 ;  /* 0x00000003500a8211 */ /* 0x041fe200078810ff */
[----:B------:R-:W-:Y:S02]  /*16e40*/  IMAD.MOV.U32 R56, RZ, RZ, R45 ;  /* 0x000000ffff387224 */ /* 0x000fe400078e002d */
[----:B------:R-:W-:Y:S01]  /*16e50*/  IMAD.MOV.U32 R69, RZ, RZ, R64 ;  /* 0x000000ffff457224 */ /* 0x000fe200078e0040 */
[----:B------:R-:W-:Y:S01]  /*16e60*/  @!P0 LEA.HI.X R11, R80, R4, R88, 0x2, P4 ;  /* 0x00000004500b8211 */ /* 0x000fe200020f1458 */
        /* <DEDUP_REMOVED lines=9> */
[----:B------:R-:W-:Y:S01]  /*16f00*/  IMAD.MOV.U32 R76, RZ, RZ, R72 ;  /* 0x000000ffff4c7224 */ /* 0x000fe200078e0048 */
[----:B------:R-:W5:Y:S01]  /*16f10*/  LDL R25, [R1+0xfc] ;  /* 0x0000fc0001197983 */ /* 0x000f620000100800 */
[----:B------:R-:W-:Y:S02]  /*16f20*/  IMAD.MOV.U32 R56, RZ, RZ, R48 ;  /* 0x000000ffff387224 */ /* 0x000fe400078e0030 */
[----:B------:R-:W-:Y:S02]  /*16f30*/  IMAD.MOV.U32 R72, RZ, RZ, R64 ;  /* 0x000000ffff487224 */ /* 0x000fe400078e0040 */
[----:B------:R-:W-:Y:S02]  /*16f40*/  IMAD.MOV.U32 R64, RZ, RZ, R53 ;  /* 0x000000ffff407224 */ /* 0x000fe400078e0035 */
[----:B------:R-:W-:-:S02]  /*16f50*/  IMAD.MOV.U32 R53, RZ, RZ, R52 ;  /* 0x000000ffff357224 */ /* 0x000fc400078e0034 */
[----:B------:R-:W-:Y:S02]  /*16f60*/  IMAD.MOV.U32 R52, RZ, RZ, R44 ;  /* 0x000000ffff347224 */ /* 0x000fe400078e002c */
[----:B------:R-:W-:Y:S02]  /*16f70*/  IMAD.MOV.U32 R40, RZ, RZ, R36 ;  /* 0x000000ffff287224 */ /* 0x000fe400078e0024 */
[----:B------:R-:W5:Y:S01]  /*16f80*/  LDL R36, [R1+0xf8] ;  /* 0x0000f80001247983 */ /* 0x000f620000100800 */
[----:B--2---:R-:W-:Y:S01]  /*16f90*/  MOV R41, R12 ;  /* 0x0000000c00297202 */ /* 0x004fe20000000f00 */
[----:B----4-:R-:W-:Y:S02]  /*16fa0*/  IMAD.MOV.U32 R48, RZ, RZ, R37 ;  /* 0x000000ffff307224 */ /* 0x010fe400078e0025 */
[----:B------:R-:W-:Y:S02]  /*16fb0*/  IMAD.MOV.U32 R37, RZ, RZ, R24 ;  /* 0x000000ffff257224 */ /* 0x000fe400078e0018 */
[----:B---3--:R-:W-:-:S02]  /*16fc0*/  IMAD.MOV.U32 R24, RZ, RZ, R20 ;  /* 0x000000ffff187224 */ /* 0x008fc400078e0014 */
[----:B------:R-:W-:Y:S02]  /*16fd0*/  IMAD.MOV.U32 R20, RZ, RZ, R14 ;  /* 0x000000ffff147224 */ /* 0x000fe400078e000e */
[----:B------:R-:W-:Y:S01]  /*16fe0*/  IMAD.MOV.U32 R44, RZ, RZ, R41 ;  /* 0x000000ffff2c7224 */ /* 0x000fe200078e0029 */
[----:B------:R-:W2:Y:S01]  /*16ff0*/  LDL R14, [R1+0x80] ;  /* 0x00008000010e7983 */ /* 0x000ea20000100800 */
[----:B-----5:R-:W-:Y:S02]  /*17000*/  IMAD.MOV.U32 R41, RZ, RZ, R33 ;  /* 0x000000ffff297224 */ /* 0x020fe400078e0021 */
[----:B------:R-:W-:Y:S02]  /*17010*/  IMAD.MOV.U32 R33, RZ, RZ, R21 ;  /* 0x000000ffff217224 */ /* 0x000fe400078e0015 */
[----:B------:R-:W-:Y:S02]  /*17020*/  IMAD.MOV.U32 R21, RZ, RZ, R15 ;  /* 0x000000ffff157224 */ /* 0x000fe400078e000f */
[----:B------:R-:W3:Y:S01]  /*17030*/  LDL R15, [R1+0x118] ;  /* 0x00011800010f7983 */ /* 0x000ee20000100800 */
[----:B------:R-:W-:-:S02]  /*17040*/  ISETP.GE.AND P2, PT, R84, UR4, PT ;  /* 0x0000000454007c0c */ /* 0x000fc4000bf46270 */
[----:B------:R-:W-:Y:S01]  /*17050*/  ISETP.GE.AND P3, PT, R93, UR4, PT ;  /* 0x000000045d007c0c */ /* 0x000fe2000bf66270 */
[----:B------:R-:W-:Y:S01]  /*17060*/  @!P1 ST.E.64 desc[UR40][R8.64], R66 ;  /* 0x0000004208009985 */ /* 0x000fe2000c101b28 */
[----:B------:R-:W-:Y:S01]  /*17070*/  ISETP.GE.AND P1, PT, R89, UR4, PT ;  /* 0x0000000459007c0c */ /* 0x000fe2000bf26270 */
[----:B------:R-:W-:Y:S02]  /*17080*/  IMAD.MOV.U32 R32, RZ, RZ, R13 ;  /* 0x000000ffff207224 */ /* 0x000fe400078e000d */
[----:B------:R0:W-:Y:S06]  /*17090*/  @!P0 ST.E.64 desc[UR40][R10.64], R70 ;  /* 0x000000460a008985 */ /* 0x0001ec000c101b28 */
[----:B------:R-:W-:-:S04]  /*170a0*/  @!P2 LEA R12, P5, R84, R3, 0x2 ;  /* 0x00000003540ca211 */ /* 0x000fc800078a10ff */
[----:B------:R-:W-:Y:S02]  /*170b0*/  @!P2 LEA.HI.X R13, R84, R4, R88, 0x2, P5 ;  /* 0x00000004540da211 */ /* 0x000fe400028f1458 */
[----:B------:R-:W-:Y:S01]  /*170c0*/  MOV R88, R68 ;  /* 0x0000004400587202 */ /* 0x000fe20000000f00 */
[----:B------:R-:W-:Y:S01]  /*170d0*/  IMAD.MOV.U32 R68, RZ, RZ, R52 ;  /* 0x000000ffff447224 */ /* 0x000fe200078e0034 */
[----:B------:R-:W-:Y:S01]  /*170e0*/  ISETP.GE.AND P0, PT, R85, UR4, PT ;  /* 0x0000000455007c0c */ /* 0x000fe2000bf06270 */
[----:B------:R-:W-:Y:S02]  /*170f0*/  IMAD.MOV.U32 R52, RZ, RZ, R48 ;  /* 0x000000ffff347224 */ /* 0x000fe400078e0030 */
[----:B------:R-:W-:Y:S01]  /*17100*/  IMAD.MOV.U32 R48, RZ, RZ, R41 ;  /* 0x000000ffff307224 */ /* 0x000fe200078e0029 */
[----:B------:R1:W-:Y:S01]  /*17110*/  @!P2 ST.E.64 desc[UR40][R12.64], R74 ;  /* 0x0000004a0c00a985 */ /* 0x0003e2000c101b28 */
[----:B------:R-:W-:Y:S01]  /*17120*/  IMAD.MOV.U32 R96, RZ, RZ, R80 ;  /* 0x000000ffff607224 */ /* 0x000fe200078e0050 */
[----:B------:R-:W-:Y:S01]  /*17130*/  ISETP.GE.AND P2, PT, R81, UR4, PT ;  /* 0x0000000451007c0c */ /* 0x000fe2000bf46270 */
[----:B------:R-:W-:-:S02]  /*17140*/  IMAD.MOV.U32 R84, RZ, RZ, R64 ;  /* 0x000000ffff547224 */ /* 0x000fc400078e0040 */
[----:B------:R-:W-:Y:S02]  /*17150*/  IMAD.MOV.U32 R92, RZ, RZ, R72 ;  /* 0x000000ffff5c7224 */ /* 0x000fe400078e0048 */
[----:B------:R-:W-:Y:S01]  /*17160*/  IMAD.MOV.U32 R80, RZ, RZ, R20 ;  /* 0x000000ffff507224 */ /* 0x000fe200078e0014 */
[C---:B------:R-:W-:Y:S01]  /*17170*/  @!P1 LEA R20, P5, R89.reuse, R3, 0x2 ;  /* 0x0000000359149211 */ /* 0x040fe200078a10ff */
[----:B------:R-:W-:Y:S02]  /*17180*/  IMAD.MOV.U32 R72, RZ, RZ, R56 ;  /* 0x000000ffff487224 */ /* 0x000fe400078e0038 */
[----:B------:R-:W-:Y:S02]  /*17190*/  IMAD.MOV.U32 R56, RZ, RZ, R37 ;  /* 0x000000ffff387224 */ /* 0x000fe400078e0025 */
[----:B------:R-:W-:Y:S02]  /*171a0*/  IMAD.MOV.U32 R37, RZ, RZ, R33 ;  /* 0x000000ffff257224 */ /* 0x000fe400078e0021 */
[----:B------:R-:W-:Y:S01]  /*171b0*/  IMAD.MOV.U32 R33, RZ, RZ, R21 ;  /* 0x000000ffff217224 */ /* 0x000fe200078e0015 */
[----:B------:R-:W-:-:S02]  /*171c0*/  @!P1 LEA.HI.X R21, R89, R4, R92, 0x2, P5 ;  /* 0x0000000459159211 */ /* 0x000fc400028f145c */
[----:B0-----:R-:W-:-:S04]  /*171d0*/  @!P2 LEA R10, P5, R81, R3, 0x2 ;  /* 0x00000003510aa211 */ /* 0x001fc800078a10ff */
[----:B------:R-:W-:Y:S01]  /*171e0*/  @!P2 LEA.HI.X R11, R81, R4, R84, 0x2, P5 ;  /* 0x00000004510ba211 */ /* 0x000fe200028f1454 */
[----:B--2---:R-:W-:Y:S01]  /*171f0*/  IMAD.MOV.U32 R41, RZ, RZ, R14 ;  /* 0x000000ffff297224 */ /* 0x004fe200078e000e */
[----:B------:R-:W-:Y:S01]  /*17200*/  @!P3 LEA R14, P4, R93, R3, 0x2 ;  /* 0x000000035d0eb211 */ /* 0x000fe200078810ff */
[----:B---3--:R-:W-:-:S03]  /*17210*/  IMAD.MOV.U32 R64, RZ, RZ, R15 ;  /* 0x000000ffff407224 */ /* 0x008fc600078e000f */
[----:B------:R-:W-:Y:S02]  /*17220*/  @!P3 LEA.HI.X R15, R93, R4, R96, 0x2, P4 ;  /* 0x000000045d0fb211 */ /* 0x000fe400020f1460 */
[----:B------:R-:W-:-:S03]  /*17230*/  @!P0 LEA R8, P4, R85, R3, 0x2 ;  /* 0x0000000355088211 */ /* 0x000fc600078810ff */
[----:B------:R0:W-:Y:S01]  /*17240*/  @!P3 ST.E.64 desc[UR40][R14.64], R78 ;  /* 0x0000004e0e00b985 */ /* 0x0001e2000c101b28 */
[----:B------:R-:W-:Y:S02]  /*17250*/  ISETP.GE.AND P3, PT, R77, UR4, PT ;  /* 0x000000044d007c0c */ /* 0x000fe4000bf66270 */
[----:B------:R-:W-:Y:S01]  /*17260*/  @!P0 LEA.HI.X R9, R85, R4, R88, 0x2, P4 ;  /* 0x0000000455098211 */ /* 0x000fe200020f1458 */
[----:B------:R2:W-:Y:S01]  /*17270*/  @!P1 ST.E.64 desc[UR40][R20.64], R82 ;  /* 0x0000005214009985 */ /* 0x0005e2000c101b28 */
[----:B------:R-:W-:-:S03]  /*17280*/  ISETP.GE.AND P1, PT, R73, UR4, PT ;  /* 0x0000000449007c0c */ /* 0x000fc6000bf26270 */
[----:B------:R3:W-:Y:S01]  /*17290*/  @!P0 ST.E.64 desc[UR40][R8.64], R86 ;  /* 0x0000005608008985 */ /* 0x0007e2000c101b28 */
[----:B------:R-:W-:-:S03]  /*172a0*/  ISETP.GE.AND P0, PT, R69, UR4, PT ;  /* 0x0000000445007c0c */ /* 0x000fc6000bf06270 */
[----:B------:R4:W-:Y:S01]  /*172b0*/  @!P2 ST.E.64 desc[UR40][R10.64], R90 ;  /* 0x0000005a0a00a985 */ /* 0x0009e2000c101b28 */
[----:B------:R-:W-:Y:S02]  /*172c0*/  ISETP.GE.AND P2, PT, R65, UR4, PT ;  /* 0x0000000441007c0c */ /* 0x000fe4000bf46270 */
[----:B-1----:R-:W-:-:S03]  /*172d0*/  @!P3 LEA R12, P4, R77, R3, 0x2 ;  /* 0x000000034d0cb211 */ /* 0x002fc600078810ff */
[-C--:B0-----:R-:W-:Y:S02]  /*172e0*/  @!P1 LEA R14, P5, R73, R3.reuse, 0x2 ;  /* 0x00000003490e9211 */ /* 0x081fe400078a10ff */
[-C--:B------:R-:W-:Y:S02]  /*172f0*/  @!P3 LEA.HI.X R13, R77, R4.reuse, R80, 0x2, P4 ;  /* 0x000000044d0db211 */ /* 0x080fe400020f1450 */
        /* <DEDUP_REMOVED lines=8> */
[----:B------:R-:W-:Y:S02]  /*17380*/  @!P2 LEA.HI.X R9, R65, R4, R68, 0x2, P1 ;  /* 0x000000044109a211 */ /* 0x000fe400008f1444 */
[----:B------:R-:W-:Y:S01]  /*17390*/  ISETP.GE.AND P1, PT, R53, UR4, PT ;  /* 0x0000000435007c0c */ /* 0x000fe2000bf26270 */
[----:B------:R2:W-:Y:S01]  /*173a0*/  @!P0 ST.E.64 desc[UR40][R20.64], R102 ;  /* 0x0000006614008985 */ /* 0x0005e2000c101b28 */
[----:B----4-:R-:W-:-:S03]  /*173b0*/  @!P4 LEA R10, P0, R61, R3, 0x2 ;  /* 0x000000033d0ac211 */ /* 0x010fc600078010ff */
[----:B------:R3:W-:Y:S01]  /*173c0*/  @!P2 ST.E.64 desc[UR40][R8.64], R106 ;  /* 0x0000006a0800a985 */ /* 0x0007e2000c101b28 */
[-C--:B0-----:R-:W-:Y:S02]  /*173d0*/  @!P3 LEA R12, P5, R57, R3.reuse, 0x2 ;  /* 0x00000003390cb211 */ /* 0x081fe400078a10ff */
[----:B------:R-:W-:Y:S02]  /*173e0*/  ISETP.GE.AND P2, PT, R49, UR4, PT ;  /* 0x0000000431007c0c */ /* 0x000fe4000bf46270 */
[-C--:B------:R-:W-:Y:S02]  /*173f0*/  @!P4 LEA.HI.X R11, R61, R4.reuse, R64, 0x2, P0 ;  /* 0x000000043d0bc211 */ /* 0x080fe400000f1440 */
[----:B------:R-:W-:Y:S02]  /*17400*/  ISETP.GE.AND P0, PT, R45, UR4, PT ;  /* 0x000000042d007c0c */ /* 0x000fe4000bf06270 */
[----:B------:R-:W-:Y:S01]  /*17410*/  @!P3 LEA.HI.X R13, R57, R4, R60, 0x2, P5 ;  /* 0x00000004390db211 */ /* 0x000fe200028f143c */
[----:B------:R0:W-:Y:S01]  /*17420*/  @!P4 ST.E.64 desc[UR40][R10.64], R110 ;  /* 0x0000006e0a00c985 */ /* 0x0001e2000c101b28 */
[----:B-1----:R-:W-:-:S03]  /*17430*/  @!P1 LEA R14, P4, R53, R3, 0x2 ;  /* 0x00000003350e9211 */ /* 0x002fc600078810ff */
[----:B------:R1:W-:Y:S01]  /*17440*/  @!P3 ST.E.64 desc[UR40][R12.64], R114 ;  /* 0x000000720c00b985 */ /* 0x0003e2000c101b28 */
[----:B------:R-:W-:Y:S02]  /*17450*/  ISETP.GE.AND P3, PT, R41, UR4, PT ;  /* 0x0000000429007c0c */ /* 0x000fe4000bf66270 */
[-C--:B------:R-:W-:Y:S02]  /*17460*/  @!P1 LEA.HI.X R15, R53, R4.reuse, R56, 0x2, P4 ;  /* 0x00000004350f9211 */ /* 0x080fe400020f1438 */
[-C--:B--2---:R-:W-:Y:S02]  /*17470*/  @!P2 LEA R20, P5, R49, R3.reuse, 0x2 ;  /* 0x000000033114a211 */ /* 0x084fe400078a10ff */
[----:B---3--:R-:W-:Y:S01]  /*17480*/  @!P0 LEA R8, P4, R45, R3, 0x2 ;  /* 0x000000032d088211 */ /* 0x008fe200078810ff */
[----:B------:R2:W-:Y:S01]  /*17490*/  @!P1 ST.E.64 desc[UR40][R14.64], R118 ;  /* 0x000000760e009985 */ /* 0x0005e2000c101b28 */
[----:B------:R-:W-:Y:S02]  /*174a0*/  @!P2 LEA.HI.X R21, R49, R4, R52, 0x2, P5 ;  /* 0x000000043115a211 */ /* 0x000fe400028f1434 */
[----:B------:R-:W-:-:S02]  /*174b0*/  ISETP.GE.AND P1, PT, R37, UR4, PT ;  /* 0x0000000425007c0c */ /* 0x000fc4000bf26270 */
[-C--:B------:R-:W-:Y:S02]  /*174c0*/  @!P0 LEA.HI.X R9, R45, R4.reuse, R48, 0x2, P4 ;  /* 0x000000042d098211 */ /* 0x080fe400020f1430 */
[----:B------:R-:W-:Y:S01]  /*174d0*/  ISETP.GE.AND P4, PT, R24, UR4, PT ;  /* 0x0000000418007c0c */ /* 0x000fe2000bf86270 */
[----:B------:R3:W-:Y:S01]  /*174e0*/  @!P2 ST.E.64 desc[UR40][R20.64], R122 ;  /* 0x0000007a1400a985 */ /* 0x0007e2000c101b28 */
[----:B0-----:R-:W-:Y:S02]  /*174f0*/  @!P3 LEA R10, P5, R41, R3, 0x2 ;  /* 0x00000003290ab211 */ /* 0x001fe400078a10ff */
[----:B------:R-:W-:Y:S01]  /*17500*/  ISETP.GE.AND P2, PT, R33, UR4, PT ;  /* 0x0000000421007c0c */ /* 0x000fe2000bf46270 */
[----:B------:R0:W-:Y:S01]  /*17510*/  @!P0 ST.E.64 desc[UR40][R8.64], R126 ;  /* 0x0000007e08008985 */ /* 0x0001e2000c101b28 */
[----:B------:R-:W-:Y:S02]  /*17520*/  ISETP.GE.AND P0, PT, R29, UR4, PT ;  /* 0x000000041d007c0c */ /* 0x000fe4000bf06270 */
[----:B------:R-:W-:-:S02]  /*17530*/  @!P3 LEA.HI.X R11, R41, R4, R44, 0x2, P5 ;  /* 0x00000004290bb211 */ /* 0x000fc400028f142c */
[----:B-1----:R-:W-:-:S03]  /*17540*/  @!P1 LEA R12, P5, R37, R3, 0x2 ;  /* 0x00000003250c9211 */ /* 0x002fc600078a10ff */
[----:B------:R0:W-:Y:S01]  /*17550*/  @!P3 ST.E.64 desc[UR40][R10.64], R130 ;  /* 0x000000820a00b985 */ /* 0x0001e2000c101b28 */
[CC--:B--2---:R-:W-:Y:S02]  /*17560*/  @!P4 LEA R14, P3, R24.reuse, R3.reuse, 0x2 ;  /* 0x00000003180ec211 */ /* 0x0c4fe400078610ff */
[-C--:B------:R-:W-:Y:S02]  /*17570*/  @!P1 LEA.HI.X R13, R37, R4.reuse, R40, 0x2, P5 ;  /* 0x00000004250d9211 */ /* 0x080fe400028f1428 */
[-C--:B---3--:R-:W-:Y:S02]  /*17580*/  @!P2 LEA R20, P5, R33, R3.reuse, 0x2 ;  /* 0x000000032114a211 */ /* 0x088fe400078a10ff */
[-C--:B------:R-:W-:Y:S02]  /*17590*/  @!P4 LEA.HI.X R15, R24, R4.reuse, R25, 0x2, P3 ;  /* 0x00000004180fc211 */ /* 0x080fe400018f1419 */
[----:B------:R-:W-:Y:S02]  /*175a0*/  @!P0 LEA R24, P3, R29, R3, 0x2 ;  /* 0x000000031d188211 */ /* 0x000fe400078610ff */
[----:B------:R-:W-:-:S02]  /*175b0*/  @!P2 LEA.HI.X R21, R33, R4, R36, 0x2, P5 ;  /* 0x000000042115a211 */ /* 0x000fc400028f1424 */
[----:B------:R-:W-:Y:S01]  /*175c0*/  @!P0 LEA.HI.X R25, R29, R4, R32, 0x2, P3 ;  /* 0x000000041d198211 */ /* 0x000fe200018f1420 */
[----:B------:R0:W-:Y:S04]  /*175d0*/  @!P1 ST.E.64 desc[UR40][R12.64], R134 ;  /* 0x000000860c009985 */ /* 0x0001e8000c101b28 */
[----:B------:R0:W-:Y:S04]  /*175e0*/  @!P4 ST.E.64 desc[UR40][R14.64], R138 ;  /* 0x0000008a0e00c985 */ /* 0x0001e8000c101b28 */
[----:B------:R0:W-:Y:S04]  /*175f0*/  @!P2 ST.E.64 desc[UR40][R20.64], R142 ;  /* 0x0000008e1400a985 */ /* 0x0001e8000c101b28 */
[----:B------:R0:W-:Y:S01]  /*17600*/  @!P0 ST.E.64 desc[UR40][R24.64], R146 ;  /* 0x0000009218008985 */ /* 0x0001e2000c101b28 */
[----:B------:R-:W-:-:S13]  /*17610*/  ISETP.GE.AND P0, PT, R28, UR4, PT ;  /* 0x000000041c007c0c */ /* 0x000fda000bf06270 */
[----:B0-----:R-:W-:Y:S05]  /*17620*/  @P0 BRA `(.L_x_5773) ;  /* 0x00000010004c0947 */ /* 0x001fea0003800000 */
[----:B------:R-:W2:Y:S01]  /*17630*/  LDL R29, [R1+0xf0] ;  /* 0x0000f000011d7983 */ /* 0x000ea20000100800 */
[----:B------:R-:W-:-:S04]  /*17640*/  LEA R8, P0, R28, R3, 0x2 ;  /* 0x000000031c087211 */ /* 0x000fc800078010ff */
[----:B--2---:R-:W-:-:S05]  /*17650*/  LEA.HI.X R9, R28, R4, R29, 0x2, P0 ;  /* 0x000000041c097211 */ /* 0x004fca00000f141d */
[----:B------:R0:W-:Y:S01]  /*17660*/  ST.E.64 desc[UR40][R8.64], R150 ;  /* 0x0000009608007985 */ /* 0x0001e2000c101b28 */
[----:B------:R-:W-:Y:S05]  /*17670*/  BRA `(.L_x_5773) ;  /* 0x0000001000387947 */ /* 0x000fea0003800000 */
.L_x_5760:
[----:B------:R-:W4:Y:S01]  /*17680*/  LDL.LU R10, [R1+0x54] ;  /* 0x00005400010a7983 */ /* 0x000f220000300800 */
[----:B------:R-:W-:Y:S01]  /*17690*/  ULDC.64 UR6, c[0x0][0xd08] ;  /* 0x0003420000067ab9 */ /* 0x000fe20000000a00 */
[----:B------:R-:W-:Y:S02]  /*176a0*/  ULDC.64 UR4, c[0x0][0xd00] ;  /* 0x0003400000047ab9 */ /* 0x000fe40000000a00 */
[----:B------:R-:W2:Y:S04]  /*176b0*/  LDL.LU R0, [R1+0x58] ;  /* 0x0000580001007983 */ /* 0x000ea80000300800 */
[----:B---3--:R-:W3:Y:S01]  /*176c0*/  LDL R4, [R1+0x4c] ;  /* 0x00004c0001047983 */ /* 0x008ee20000100800 */
[----:B------:R-:W-:Y:S01]  /*176d0*/  ISETP.NE.U32.AND P1, PT, RZ, UR6, PT ;  /* 0x00000006ff007c0c */ /* 0x000fe2000bf25070 */
[----:B------:R-:W-:Y:S01]  /*176e0*/  IMAD.MOV.U32 R3, RZ, RZ, RZ ;  /* 0x000000ffff037224 */ /* 0x000fe200078e00ff */
[----:B------:R-:W-:-:S02]  /*176f0*/  ISETP.NE.U32.AND P0, PT, RZ, UR4, PT ;  /* 0x00000004ff007c0c */ /* 0x000fc4000bf05070 */
[----:B------:R-:W-:Y:S02]  /*17700*/  ISETP.NE.AND.EX P1, PT, RZ, UR7, PT, P1 ;  /* 0x00000007ff007c0c */ /* 0x000fe4000bf25310 */
[----:B------:R-:W-:Y:S02]  /*17710*/  ISETP.NE.AND.EX P0, PT, RZ, UR5, PT, P0 ;  /* 0x00000005ff007c0c */ /* 0x000fe4000bf05300 */
[----:B----4-:R-:W-:Y:S01]  /*17720*/  IADD3 R8, P2, R10, UR4, RZ ;  /* 0x000000040a087c10 */ /* 0x010fe2000ff5e0ff */
[----:B------:R-:W-:-:S03]  /*17730*/  ULDC UR4, c[0x0][0xb88] ;  /* 0x0002e20000047ab9 */ /* 0x000fc60000000800 */
[----:B--2---:R-:W-:-:S05]  /*17740*/  IADD3.X R9, R0, UR5, RZ, P2, !PT ;  /* 0x0000000500097c10 */ /* 0x004fca00097fe4ff */
[----:B------:R-:W-:Y:S01]  /*17750*/  @P1 IADD3 R10, P2, R10, UR6, RZ ;  /* 0x000000060a0a1c10 */ /* 0x000fe2000ff5e0ff */
[----:B------:R-:W-:Y:S01]  /*17760*/  IMAD.U32 R26, RZ, RZ, UR4 ;  /* 0x00000004ff1a7e24 */ /* 0x000fe2000f8e00ff */
[----:B------:R2:W5:Y:S02]  /*17770*/  @P0 LDG.E R3, desc[UR40][R8.64] ;  /* 0x0000002808030981 */ /* 0x000564000c1e1900 */
[----:B------:R-:W-:-:S05]  /*17780*/  @P1 IADD3.X R11, R0, UR7, RZ, P2, !PT ;  /* 0x00000007000b1c10 */ /* 0x000fca00097fe4ff */
[----:B------:R2:W5:Y:S01]  /*17790*/  @P1 LDG.E R26, desc[UR40][R10.64] ;  /* 0x000000280a1a1981 */ /* 0x000562000c1e1900 */
[----:B---3--:R-:W-:Y:S01]  /*177a0*/  ISETP.NE.AND P2, PT, R4, RZ, PT ;  /* 0x000000ff0400720c */ /* 0x008fe20003f45270 */
[----:B------:R-:W3:-:S12]  /*177b0*/  S2R R0, SR_TID.X ;  /* 0x0000000000007919 */ /* 0x000ed80000002100 */
[----:B------:R-:W4:Y:S01]  /*177c0*/  @!P2 LDC R4, c[0x0][0xbd4] ;  /* 0x0002f500ff04ab82 */ /* 0x000f220000000800 */
[----:B---3--:R-:W-:Y:S01]  /*177d0*/  VIADD R32, R0, 0xffffff80 ;  /* 0xffffff8000207836 */ /* 0x008fe20000000000 */
[----:B----4-:R2:W-:Y:S01]  /*177e0*/  @!P2 STL [R1+0x4c], R4 ;  /* 0x00004c040100a387 */ /* 0x0105e20000100800 */
[----:B------:R-:W-:-:S03]  /*177f0*/  ISETP.GT.AND P2, PT, R4, 0x1, PT ;  /* 0x000000010400780c */ /* 0x000fc60003f44270 */
[----:B------:R-:W-:Y:S01]  /*17800*/  ISETP.GT.AND P3, PT, R32, 0x7f, PT ;  /* 0x0000007f2000780c */ /* 0x000fe20003f64270 */
[----:B------:R-:W-:-:S12]  /*17810*/  @P1 BRA `(.L_x_5778) ;  /* 0x0000000000101947 */ /* 0x000fd80003800000 */
[----:B------:R-:W-:Y:S05]  /*17820*/  @!P0 BRA `(.L_x_5778) ;  /* 0x00000000000c8947 */ /* 0x000fea0003800000 */
[----:B--2---:R-:W2:Y:S04]  /*17830*/  LDG.E R11, desc[UR40][R8.64] ;  /* 0x00000028080b7981 */ /* 0x004ea8000c1e1900 */
[----:B-----5:R-:W2:Y:S02]  /*17840*/  LDG.E R26, desc[UR40][R8.64+0x4] ;  /* 0x00000428081a7981 */ /* 0x020ea4000c1e1900 */
[----:B--2---:R-:W-:-:S07]  /*17850*/  IMAD.IADD R26, R26, 0x1, -R11 ;  /* 0x000000011a1a7824 */ /* 0x004fce00078e0a0b */
.L_x_5778:
[----:B--2---:R-:W2:Y:S04]  /*17860*/  LDL.LU R8, [R1+0x50] ;  /* 0x0000500001087983 */ /* 0x004ea80000300800 */
[----:B------:R-:W3:Y:S01]  /*17870*/  LDL.LU R0, [R1+0xe8] ;  /* 0x0000e80001007983 */ /* 0x000ee20000300800 */
[----:B------:R-:W-:Y:S01]  /*17880*/  BSSY B1, `(.L_x_5779) ;  /* 0x0000039000017945 */ /* 0x000fe20003800000 */
[----:B-----5:R-:W-:Y:S02]  /*17890*/  SHF.R.S32.HI R28, RZ, 0x1f, R3 ;  /* 0x0000001fff1c7819 */ /* 0x020fe40000011403 */
[----:B--2---:R-:W-:Y:S02]  /*178a0*/  SEL R33, R8, RZ, !P0 ;  /* 0x000000ff08217207 */ /* 0x004fe40004000000 */
[----:B---3--:R-:W-:Y:S01]  /*178b0*/  SEL R30, R0, RZ, !P0 ;  /* 0x000000ff001e7207 */ /* 0x008fe20004000000 */
[----:B------:R-:W-:Y:S06]  /*178c0*/  @P3 BRA `(.L_x_5780) ;  /* 0x0000000000d03947 */ /* 0x000fec0003800000 */
[----:B------:R-:W2:Y:S01]  /*178d0*/  LDL R8, [R1+0x1c] ;  /* 0x00001c0001087983 */ /* 0x000ea20000100800 */
[----:B------:R-:W3:Y:S01]  /*178e0*/  LDC R37, c[0x0][0xce8] ;  /* 0x00033a00ff257b82 */ /* 0x000ee20000000800 */
[----:B------:R-:W2:Y:S01]  /*178f0*/  S2R R35, SR_TID.X ;  /* 0x0000000000237919 */ /* 0x000ea20000002100 */
[----:B---3--:R-:W-:Y:S01]  /*17900*/  IMAD R0, R26, R37, RZ ;  /* 0x000000251a007224 */ /* 0x008fe200078e02ff */
[----:B--2---:R-:W-:-:S04]  /*17910*/  IADD3 R35, R8, -0x80, R35 ;  /* 0xffffff8008237810 */ /* 0x004fc80007ffe023 */
[----:B------:R-:W-:-:S13]  /*17920*/  ISETP.GE.AND P0, PT, R35, R0, PT ;  /* 0x000000002300720c */ /* 0x000fda0003f06270 */
[----:B------:R-:W-:Y:S05]  /*17930*/  @P0 BRA `(.L_x_5780) ;  /* 0x0000000000b40947 */ /* 0x000fea0003800000 */
[----:B------:R-:W2:Y:S01]  /*17940*/  LDL R14, [R1+0x48] ;  /* 0x00004800010e7983 */ /* 0x000ea20000100800 */
[----:B------:R-:W-:Y:S01]  /*17950*/  ISETP.GT.AND P0, PT, R4, 0x1, PT ;  /* 0x000000010400780c */ /* 0x000fe20003f04270 */
[----:B------:R-:W3:Y:S02]  /*17960*/  LDC.64 R8, c[0x0][0xca8] ;  /* 0x00032a00ff087b82 */ /* 0x000ee40000000a00 */
[----:B------:R-:W4:Y:S01]  /*17970*/  LDL.LU R34, [R1+0x64] ;  /* 0x0000640001227983 */ /* 0x000f220000300800 */
[----:B------:R-:W-:Y:S01]  /*17980*/  IMAD.MOV.U32 R4, RZ, RZ, 0xab8 ;  /* 0x00000ab8ff047424 */ /* 0x000fe200078e00ff */
[----:B------:R-:W-:Y:S01]  /*17990*/  ISETP.NE.AND P1, PT, R37, 0x1, PT ;  /* 0x000000012500780c */ /* 0x000fe20003f25270 */
[----:B------:R-:W-:-:S03]  /*179a0*/  IMAD.MOV.U32 R27, RZ, RZ, R35 ;  /* 0x000000ffff1b7224 */ /* 0x000fc600078e0023 */
[----:B------:R-:W-:-:S04]  /*179b0*/  SEL R4, R4, 0xa78, P0 ;  /* 0x00000a7804047807 */ /* 0x000fc80000000000 */
[----:B------:R-:W5:Y:S08]  /*179c0*/  LDC.64 R20, c[0x0][R4+0x220] ;  /* 0x0000880004147b82 */ /* 0x000f700000000a00 */
[----:B------:R-:W2:Y:S08]  /*179d0*/  LDC.64 R24, c[0x0][R4+0x218] ;  /* 0x0000860004187b82 */ /* 0x000eb00000000a00 */
[----:B------:R-:W0:Y:S08]  /*179e0*/  LDC.64 R12, c[0x0][R4+0x228] ;  /* 0x00008a00040c7b82 */ /* 0x000e300000000a00 */
[----:B------:R-:W1:Y:S08]  /*179f0*/  @P1 LDC R0, c[0x0][0xcec] ;  /* 0x00033b00ff001b82 */ /* 0x000e700000000800 */
[----:B------:R-:W0:Y:S08]  /*17a00*/  LDC.64 R10, c[0x0][R4+0x210] ;  /* 0x00008400040a7b82 */ /* 0x000e300000000a00 */
[----:B------:R-:W0:Y:S01]  /*17a10*/  @P1 LDC R31, c[0x0][0xcf0] ;  /* 0x00033c00ff1f1b82 */ /* 0x000e220000000800 */
[----:B-1----:R-:W-:-:S07]  /*17a20*/  @P1 IMAD.HI.U32 R0, R35, R0, RZ ;  /* 0x0000000023001227 */ /* 0x002fce00078e00ff */
[----:B---3--:R-:W1:Y:S01]  /*17a30*/  @!P0 LDC R8, c[0x0][0xc50] ;  /* 0x00031400ff088b82 */ /* 0x008e620000000800 */
[----:B-----5:R-:W-:-:S07]  /*17a40*/  IMAD R21, R21, R33, RZ ;  /* 0x0000002115157224 */ /* 0x020fce00078e02ff */
[----:B------:R-:W3:Y:S01]  /*17a50*/  @!P0 LDC R9, c[0x0][0xc54] ;  /* 0x00031500ff098b82 */ /* 0x000ee20000000800 */
[----:B0-----:R-:W-:Y:S01]  /*17a60*/  @P1 SHF.R.U32.HI R27, RZ, R31, R0 ;  /* 0x0000001fff1b1219 */ /* 0x001fe20000011600 */
[----:B------:R-:W-:-:S04]  /*17a70*/  IMAD R31, R20, R30, R21 ;  /* 0x0000001e141f7224 */ /* 0x000fc800078e0215 */
[----:B------:R-:W-:Y:S02]  /*17a80*/  IMAD.MOV R0, RZ, RZ, -R27 ;  /* 0x000000ffff007224 */ /* 0x000fe400078e0a1b */
[-C--:B--2---:R-:W-:Y:S02]  /*17a90*/  IMAD R29, R25, R14.reuse, RZ ;  /* 0x0000000e191d7224 */ /* 0x084fe400078e02ff */
[----:B------:R-:W-:Y:S01]  /*17aa0*/  IMAD.WIDE.U32 R24, R24, R14, RZ ;  /* 0x0000000e18187225 */ /* 0x000fe200078e00ff */
[----:B----4-:R-:W-:-:S03]  /*17ab0*/  SEL R21, R34, RZ, P0 ;  /* 0x000000ff22157207 */ /* 0x010fc60000000000 */
[----:B------:R-:W-:-:S04]  /*17ac0*/  IMAD.WIDE.U32 R14, R20, R33, RZ ;  /* 0x00000021140e7225 */ /* 0x000fc800078e00ff */
[----:B------:R-:W-:Y:S01]  /*17ad0*/  IMAD.IADD R29, R25, 0x1, R29 ;  /* 0x00000001191d7824 */ /* 0x000fe200078e021d */
[----:B------:R-:W-:Y:S01]  /*17ae0*/  IADD3 R24, P1, P3, R14, R24, R3 ;  /* 0x000000180e187210 */ /* 0x000fe20007b3e003 */
[----:B------:R-:W-:Y:S01]  /*17af0*/  IMAD R25, R13, R21, RZ ;  /* 0x000000150d197224 */ /* 0x000fe200078e02ff */
[----:B------:R-:W-:Y:S01]  /*17b00*/  IADD3 R31, R15, R31, RZ ;  /* 0x0000001f0f1f7210 */ /* 0x000fe20007ffe0ff */
[----:B------:R-:W-:-:S04]  /*17b10*/  IMAD.WIDE.U32 R12, R12, R21, RZ ;  /* 0x000000150c0c7225 */ /* 0x000fc800078e00ff */
[----:B------:R-:W-:Y:S01]  /*17b20*/  IMAD R15, R37, R0, R35 ;  /* 0x00000000250f7224 */ /* 0x000fe200078e0223 */
[----:B------:R-:W-:Y:S01]  /*17b30*/  IADD3.X R0, R31, R29, R28, P1, P3 ;  /* 0x0000001d1f007210 */ /* 0x000fe20000fe641c */
[----:B------:R-:W-:Y:S01]  /*17b40*/  IMAD.IADD R25, R13, 0x1, R25 ;  /* 0x000000010d197824 */ /* 0x000fe200078e0219 */
[----:B------:R-:W-:Y:S02]  /*17b50*/  IADD3 R12, P0, P1, R27, R24, R12 ;  /* 0x000000181b0c7210 */ /* 0x000fe4000791e00c */
[----:B------:R-:W-:Y:S02]  /*17b60*/  SHF.R.S32.HI R27, RZ, 0x1f, R27 ;  /* 0x0000001fff1b7819 */ /* 0x000fe4000001141b */
[----:B------:R-:W-:Y:S02]  /*17b70*/  SHF.R.S32.HI R21, RZ, 0x1f, R15 ;  /* 0x0000001fff157819 */ /* 0x000fe4000001140f */
[----:B------:R-:W-:Y:S01]  /*17b80*/  IADD3.X R13, R27, R0, R25, P0, P1 ;  /* 0x000000001b0d7210 */ /* 0x000fe200007e2419 */
[----:B------:R-:W-:-:S04]  /*17b90*/  IMAD R0, R11, R15, RZ ;  /* 0x0000000f0b007224 */ /* 0x000fc800078e02ff */
[C---:B------:R-:W-:Y:S02]  /*17ba0*/  IMAD R21, R10.reuse, R21, R0 ;  /* 0x000000150a157224 */ /* 0x040fe400078e0200 */
[----:B------:R-:W-:-:S04]  /*17bb0*/  IMAD.WIDE.U32 R10, R10, R15, R12 ;  /* 0x0000000f0a0a7225 */ /* 0x000fc800078e000c */
[----:B------:R-:W-:Y:S01]  /*17bc0*/  IMAD.IADD R0, R11, 0x1, R21 ;  /* 0x000000010b007824 */ /* 0x000fe200078e0215 */
[----:B-1----:R-:W-:Y:S01]  /*17bd0*/  LEA R8, P0, R10, R8, 0x2 ;  /* 0x000000080a087211 */ /* 0x002fe200078010ff */
[----:B------:R-:W-:-:S03]  /*17be0*/  IMAD.MOV.U32 R11, RZ, RZ, -0x800000 ;  /* 0xff800000ff0b7424 */ /* 0x000fc600078e00ff */
[----:B---3--:R-:W-:-:S05]  /*17bf0*/  LEA.HI.X R9, R10, R9, R0, 0x2, P0 ;  /* 0x000000090a097211 */ /* 0x008fca00000f1400 */
[----:B------:R2:W-:Y:S04]  /*17c00*/  STG.E desc[UR40][R8.64], R11 ;  /* 0x0000000b08007986 */ /* 0x0005e8000c101928 */
.L_x_5780:
[----:B------:R-:W-:Y:S05]  /*17c10*/  BSYNC B1 ;  /* 0x0000000000017941 */ /* 0x000fea0003800000 */
.L_x_5779:
[----:B------:R-:W-:Y:S05]  /*17c20*/  @P2 BRA `(.L_x_5773) ;  /* 0x0000000800cc2947 */ /* 0x000fea0003800000 */
[----:B------:R-:W3:Y:S01]  /*17c30*/  LDL.LU R12, [R1+0x48] ;  /* 0x00004800010c7983 */ /* 0x000ee20000300800 */
[----:B------:R-:W4:Y:S01]  /*17c40*/  LDC R21, c[0x0][0xce8] ;  /* 0x00033a00ff157b82 */ /* 0x000f220000000800 */
[----:B------:R-:W-:Y:S02]  /*17c50*/  ULDC.64 UR4, c[0x0][0xba0] ;  /* 0x0002e80000047ab9 */ /* 0x000fe40000000a00 */
[----:B------:R-:W5:Y:S01]  /*17c60*/  LDL R24, [R1+0x1c] ;  /* 0x00001c0001187983 */ /* 0x000f620000100800 */
[----:B--2---:R-:W-:Y:S01]  /*17c70*/  SHF.R.S32.HI R9, RZ, 0x1f, R32 ;  /* 0x0000001fff097819 */ /* 0x004fe20000011420 */
[----:B------:R-:W-:-:S03]  /*17c80*/  IMAD R0, R28, UR4, RZ ;  /* 0x000000041c007c24 */ /* 0x000fc6000f8e02ff */
[----:B------:R-:W-:Y:S01]  /*17c90*/  LEA.HI R10, R9, R32, RZ, 0x3 ;  /* 0x00000020090a7211 */ /* 0x000fe200078f18ff */
[C---:B------:R-:W-:Y:S02]  /*17ca0*/  IMAD R11, R3.reuse, UR5, R0 ;  /* 0x00000005030b7c24 */ /* 0x040fe4000f8e0200 */
[----:B------:R-:W-:Y:S01]  /*17cb0*/  IMAD.WIDE.U32 R8, R3, UR4, RZ ;  /* 0x0000000403087c25 */ /* 0x000fe2000f8e00ff */
[----:B------:R-:W-:Y:S01]  /*17cc0*/  LOP3.LUT R13, R10, 0xfffffff8, RZ, 0xc0, !PT ;  /* 0xfffffff80a0d7812 */ /* 0x000fe200078ec0ff */
[----:B------:R-:W-:Y:S01]  /*17cd0*/  ULDC.64 UR4, c[0x0][0xbe8] ;  /* 0x0002fa0000047ab9 */ /* 0x000fe20000000a00 */
[----:B------:R-:W-:Y:S01]  /*17ce0*/  SHF.R.S32.HI R25, RZ, 0x3, R10 ;  /* 0x00000003ff197819 */ /* 0x000fe2000001140a */
[----:B------:R-:W-:Y:S02]  /*17cf0*/  IMAD.IADD R9, R9, 0x1, R11 ;  /* 0x0000000109097824 */ /* 0x000fe400078e020b */
[----:B------:R-:W-:-:S04]  /*17d00*/  IMAD.IADD R0, R32, 0x1, -R13 ;  /* 0x0000000120007824 */ /* 0x000fc800078e0a0d */
[----:B------:R-:W-:Y:S01]  /*17d10*/  IMAD R0, R0, 0x20, R25 ;  /* 0x0000002000007824 */ /* 0x000fe200078e0219 */
[----:B----4-:R-:W-:-:S13]  /*17d20*/  ISETP.NE.AND P0, PT, R21, 0x1, PT ;  /* 0x000000011500780c */ /* 0x010fda0003f05270 */
[----:B------:R-:W2:Y:S08]  /*17d30*/  @P0 LDC R4, c[0x0][0xcec] ;  /* 0x00033b00ff040b82 */ /* 0x000eb00000000800 */
[----:B------:R-:W4:Y:S01]  /*17d40*/  @P0 LDC R15, c[0x0][0xcf0] ;  /* 0x00033c00ff0f0b82 */ /* 0x000f220000000800 */
[----:B---3--:R-:W-:-:S04]  /*17d50*/  IMAD.WIDE.U32 R8, R12, UR4, R8 ;  /* 0x000000040c087c25 */ /* 0x008fc8000f8e0008 */
[----:B-----5:R-:W-:Y:S02]  /*17d60*/  IMAD.IADD R13, R24, 0x1, R0 ;  /* 0x00000001180d7824 */ /* 0x020fe400078e0200 */
[----:B------:R-:W-:Y:S01]  /*17d70*/  IMAD R9, R12, UR5, R9 ;  /* 0x000000050c097c24 */ /* 0x000fe2000f8e0209 */
[----:B------:R-:W-:Y:S01]  /*17d80*/  ULDC.64 UR4, c[0x0][0xbf0] ;  /* 0x0002fc0000047ab9 */ /* 0x000fe20000000a00 */
[----:B--2---:R-:W-:-:S04]  /*17d90*/  @P0 IMAD.HI.U32 R0, R13, R4, RZ ;  /* 0x000000040d000227 */ /* 0x004fc800078e00ff */
[----:B------:R-:W-:Y:S01]  /*17da0*/  IMAD.MOV.U32 R3, RZ, RZ, R13 ;  /* 0x000000ffff037224 */ /* 0x000fe200078e000d */
[----:B----4-:R-:W-:Y:S01]  /*17db0*/  @P0 SHF.R.U32.HI R3, RZ, R15, R0 ;  /* 0x0000000fff030219 */ /* 0x010fe20000011600 */
[----:B------:R-:W-:Y:S02]  /*17dc0*/  IMAD R4, R30, UR4, RZ ;  /* 0x000000041e047c24 */ /* 0x000fe4000f8e02ff */
[----:B------:R-:W-:Y:S01]  /*17dd0*/  IMAD.WIDE.U32 R8, R33, UR4, R8 ;  /* 0x0000000421087c25 */ /* 0x000fe2000f8e0008 */
[----:B------:R-:W-:-:S03]  /*17de0*/  SHF.R.S32.HI R0, RZ, 0x1f, R3 ;  /* 0x0000001fff007819 */ /* 0x000fc60000011403 */
[----:B------:R-:W-:Y:S01]  /*17df0*/  IMAD R11, R33, UR5, R4 ;  /* 0x00000005210b7c24 */ /* 0x000fe2000f8e0204 */
[----:B------:R-:W-:Y:S01]  /*17e00*/  ULDC.64 UR4, c[0x0][0xbe0] ;  /* 0x0002f80000047ab9 */ /* 0x000fe20000000a00 */
        /* <DEDUP_REMOVED lines=15> */
[----:B------:R-:W-:Y:S01]  /*17f00*/  UMOV UR4, 0xffffffff ;  /* 0xffffffff00047882 */ /* 0x000fe20000000000 */
[----:B------:R-:W-:-:S03]  /*17f10*/  VIADD R9, R214, 0xc0 ;  /* 0x000000c0d6097836 */ /* 0x000fc60000000000 */
[----:B------:R-:W-:Y:S02]  /*17f20*/  LEA.HI.X R4, R8, UR5, R3, 0x1, P0 ;  /* 0x0000000508047c11 */ /* 0x000fe400080f0c03 */
[----:B------:R-:W-:Y:S01]  /*17f30*/  SHF.R.S32.HI R20, RZ, 0x1f, R9 ;  /* 0x0000001fff147819 */ /* 0x000fe20000011409 */
[----:B------:R-:W-:Y:S06]  /*17f40*/  BRA.DIV UR4, `(.L_x_5781) ;  /* 0x000000b204447947 */ /* 0x000fec000b800000 */
[----:B------:R2:W3:Y:S04]  /*17f50*/  SHFL.IDX PT, R3, R4, RZ, 0x181f ;  /* 0x00181fff04037589 */ /* 0x0004e800000e0000 */
[----:B------:R2:W4:Y:S02]  /*17f60*/  SHFL.IDX PT, R14, R0, RZ, 0x181f ;  /* 0x00181fff000e7589 */ /* 0x00052400000e0000 */
.L_x_6018:
[----:B------:R-:W-:Y:S01]  /*17f70*/  IMAD R21, R26, R21, RZ ;  /* 0x000000151a157224 */ /* 0x000fe200078e02ff */
[----:B------:R-:W-:Y:S01]  /*17f80*/  BSSY B1, `(.L_x_5782) ;  /* 0x000001c000017945 */ /* 0x000fe20003800000 */
[----:B------:R-:W-:-:S05]  /*17f90*/  IMAD.IADD R10, R25, 0x1, R24 ;  /* 0x00000001190a7824 */ /* 0x000fca00078e0218 */
[----:B------:R-:W-:-:S13]  /*17fa0*/  ISETP.GE.AND P0, PT, R10, R21, PT ;  /* 0x000000150a00720c */ /* 0x000fda0003f06270 */
[----:B------:R-:W-:Y:S05]  /*17fb0*/  @P0 BRA `(.L_x_5783) ;  /* 0x0000000000600947 */ /* 0x000fea0003800000 */
        /* <DEDUP_REMOVED lines=9> */
[----:B------:R-:W-:-:S03]  /*18050*/  SHF.R.S32.HI R28, RZ, 0x1f, R28 ;  /* 0x0000001fff1c7819 */ /* 0x000fc6000001141c */
[----:B----4-:R-:W-:-:S04]  /*18060*/  @!P3 LEA R12, P5, R214, R14, 0x1 ;  /* 0x0000000ed60cb211 */ /* 0x010fc800078a08ff */
[CC--:B---3--:R-:W-:Y:S01]  /*18070*/  @!P3 LEA.HI.X R13, R214.reuse, R3.reuse, R11, 0x1, P5 ;  /* 0x00000003d60db211 */ /* 0x0c8fe200028f0c0b */
[----:B------:R-:W-:Y:S01]  /*18080*/  VIADD R11, R214, 0x80 ;  /* 0x00000080d60b7836 */ /* 0x000fe20000000000 */
[CC--:B------:R-:W-:Y:S02]  /*18090*/  @!P2 LEA R24, P4, R15.reuse, R14.reuse, 0x1 ;  /* 0x0000000e0f18a211 */ /* 0x0c0fe400078808ff */
[-C--:B------:R-:W-:Y:S01]  /*180a0*/  @!P1 LEA R26, P5, R8, R14.reuse, 0x1 ;  /* 0x0000000e081a9211 */ /* 0x080fe200078a08ff */
[----:B------:R3:W-:Y:S01]  /*180b0*/  @!P3 ST.E.128 desc[UR40][R12.64], RZ ;  /* 0x000000ff0c00b985 */ /* 0x0007e2000c101d28 */
[----:B------:R-:W-:Y:S02]  /*180c0*/  SHF.R.S32.HI R11, RZ, 0x1f, R11 ;  /* 0x0000001fff0b7819 */ /* 0x000fe4000001140b */
[----:B------:R-:W-:Y:S02]  /*180d0*/  @!P2 LEA.HI.X R25, R15, R3, R28, 0x1, P4 ;  /* 0x000000030f19a211 */ /* 0x000fe400020f0c1c */
[----:B------:R-:W-:-:S02]  /*180e0*/  @!P0 LEA R14, P4, R9, R14, 0x1 ;  /* 0x0000000e090e8211 */ /* 0x000fc400078808ff */
[-C--:B------:R-:W-:Y:S01]  /*180f0*/  @!P1 LEA.HI.X R27, R8, R3.reuse, R11, 0x1, P5 ;  /* 0x00000003081b9211 */ /* 0x080fe200028f0c0b */
[----:B------:R3:W-:Y:S01]  /*18100*/  @!P2 ST.E.128 desc[UR40][R24.64], RZ ;  /* 0x000000ff1800a985 */ /* 0x0007e2000c101d28 */
[----:B------:R-:W-:-:S03]  /*18110*/  @!P0 LEA.HI.X R15, R9, R3, R20, 0x1, P4 ;  /* 0x00000003090f8211 */ /* 0x000fc600020f0c14 */
[----:B------:R3:W-:Y:S04]  /*18120*/  @!P1 ST.E.128 desc[UR40][R26.64], RZ ;  /* 0x000000ff1a009985 */ /* 0x0007e8000c101d28 */
[----:B------:R3:W-:Y:S02]  /*18130*/  @!P0 ST.E.128 desc[UR40][R14.64], RZ ;  /* 0x000000ff0e008985 */ /* 0x0007e4000c101d28 */
.L_x_5783:
[----:B------:R-:W-:Y:S05]  /*18140*/  BSYNC B1 ;  /* 0x0000000000017941 */ /* 0x000fea0003800000 */
.L_x_5782:
[----:B------:R-:W-:-:S03]  /*18150*/  UMOV UR4, 0xffffffff ;  /* 0xffffffff00047882 */ /* 0x000fc60000000000 */
[----:B------:R-:W-:Y:S05]  /*18160*/  BRA.DIV UR4, `(.L_x_5784) ;  /* 0x000000ae04f07947 */ /* 0x000fea000b800000 */
[----:B---3--:R3:W0:Y:S04]  /*18170*/  SHFL.IDX PT, R3, R4, 0x1, 0x181f ;  /* 0x00381f0004037f89 */ /* 0x00862800000e0000 */
[----:B----4-:R3:W4:Y:S02]  /*18180*/  SHFL.IDX PT, R14, R0, 0x1, 0x181f ;  /* 0x00381f00000e7f89 */ /* 0x01072400000e0000 */
.L_x_6022:
        /* <DEDUP_REMOVED lines=16> */
[CC--:B----4-:R-:W-:Y:S02]  /*18290*/  @!P3 LEA R12, P5, R214.reuse, R14.reuse, 0x1 ;  /* 0x0000000ed60cb211 */ /* 0x0d0fe400078a08ff */
[-C--:B------:R-:W-:Y:S02]  /*182a0*/  @!P2 LEA R24, P4, R15, R14.reuse, 0x1 ;  /* 0x0000000e0f18a211 */ /* 0x080fe400078808ff */
[----:B0-----:R-:W-:Y:S02]  /*182b0*/  @!P3 LEA.HI.X R13, R214, R3, R26, 0x1, P5 ;  /* 0x00000003d60db211 */ /* 0x001fe400028f0c1a */
[----:B------:R-:W-:-:S02]  /*182c0*/  @!P1 LEA R26, P5, R11, R14, 0x1 ;  /* 0x0000000e0b1a9211 */ /* 0x000fc400078a08ff */
[-C--:B------:R-:W-:Y:S01]  /*182d0*/  @!P2 LEA.HI.X R25, R15, R3.reuse, R29, 0x1, P4 ;  /* 0x000000030f19a211 */ /* 0x080fe200020f0c1d */
[----:B------:R0:W-:Y:S01]  /*182e0*/  @!P3 ST.E.128 desc[UR40][R12.64], RZ ;  /* 0x000000ff0c00b985 */ /* 0x0001e2000c101d28 */
[----:B------:R-:W-:Y:S02]  /*182f0*/  @!P0 LEA R14, P4, R9, R14, 0x1 ;  /* 0x0000000e090e8211 */ /* 0x000fe400078808ff */
[-C--:B------:R-:W-:Y:S01]  /*18300*/  @!P1 LEA.HI.X R27, R11, R3.reuse, R28, 0x1, P5 ;  /* 0x000000030b1b9211 */ /* 0x080fe200028f0c1c */
[----:B------:R0:W-:Y:S01]  /*18310*/  @!P2 ST.E.128 desc[UR40][R24.64], RZ ;  /* 0x000000ff1800a985 */ /* 0x0001e2000c101d28 */
[----:B------:R-:W-:-:S03]  /*18320*/  @!P0 LEA.HI.X R15, R9, R3, R20, 0x1, P4 ;  /* 0x00000003090f8211 */ /* 0x000fc600020f0c14 */
[----:B------:R0:W-:Y:S04]  /*18330*/  @!P1 ST.E.128 desc[UR40][R26.64], RZ ;  /* 0x000000ff1a009985 */ /* 0x0001e8000c101d28 */
[----:B------:R0:W-:Y:S02]  /*18340*/  @!P0 ST.E.128 desc[UR40][R14.64], RZ ;  /* 0x000000ff0e008985 */ /* 0x0001e4000c101d28 */
.L_x_5786:
[----:B------:R-:W-:Y:S05]  /*18350*/  BSYNC B1 ;  /* 0x0000000000017941 */ /* 0x000fea0003800000 */
.L_x_5785:
[----:B------:R-:W-:-:S03]  /*18360*/  UMOV UR4, 0xffffffff ;  /* 0xffffffff00047882 */ /* 0x000fc60000000000 */
[----:B------:R-:W-:Y:S05]  /*18370*/  BRA.DIV UR4, `(.L_x_5787) ;  /* 0x000000ae04b47947 */ /* 0x000fea000b800000 */
[----:B0-----:R0:W0:Y:S04]  /*18380*/  SHFL.IDX PT, R3, R4, 0x2, 0x181f ;  /* 0x00581f0004037f89 */ /* 0x00102800000e0000 */
[----:B----4-:R4:W0:Y:S02]  /*18390*/  SHFL.IDX PT, R14, R0, 0x2, 0x181f ;  /* 0x00581f00000e7f89 */ /* 0x01082400000e0000 */
.L_x_6026:
        /* <DEDUP_REMOVED lines=16> */
[CC--:B0-----:R-:W-:Y:S02]  /*184a0*/  @!P3 LEA R12, P5, R214.reuse, R14.reuse, 0x1 ;  /* 0x0000000ed60cb211 */ /* 0x0c1fe400078a08ff */
[-C--:B------:R-:W-:Y:S02]  /*184b0*/  @!P2 LEA R24, P4, R15, R14.reuse, 0x1 ;  /* 0x0000000e0f18a211 */ /* 0x080fe400078808ff */
[----:B------:R-:W-:Y:S02]  /*184c0*/  @!P3 LEA.HI.X R13, R214, R3, R26, 0x1, P5 ;  /* 0x00000003d60db211 */ /* 0x000fe400028f0c1a */
        /* <DEDUP_REMOVED lines=9> */
.L_x_5789:
[----:B------:R-:W-:Y:S05]  /*18560*/  BSYNC B1 ;  /* 0x0000000000017941 */ /* 0x000fea0003800000 */
.L_x_5788:
[----:B------:R-:W-:-:S03]  /*18570*/  UMOV UR4, 0xffffffff ;  /* 0xffffffff00047882 */ /* 0x000fc60000000000 */
[----:B------:R-:W-:Y:S05]  /*18580*/  BRA.DIV UR4, `(.L_x_5790) ;  /* 0x000000ae04787947 */ /* 0x000fea000b800000 */
[----:B0-----:R0:W0:Y:S04]  /*18590*/  SHFL.IDX PT, R3, R4, 0x3, 0x181f ;  /* 0x00781f0004037f89 */ /* 0x00102800000e0000 */
[----:B------:R0:W0:Y:S02]  /*185a0*/  SHFL.IDX PT, R14, R0, 0x3, 0x181f ;  /* 0x00781f00000e7f89 */ /* 0x00002400000e0000 */
.L_x_6030:
[----:B0-234-:R-:W-:-:S05]  /*185b0*/  VIADD R0, R10, 0x60 ;  /* 0x000000600a007836 */ /* 0x01dfca0000000000 */
        /* <DEDUP_REMOVED lines=12> */
[----:B------:R-:W-:-:S04]  /*18680*/  @!P3 LEA R10, P5, R214, R14, 0x1 ;  /* 0x0000000ed60ab211 */ /* 0x000fc800078a08ff */
[CC--:B------:R-:W-:Y:S01]  /*18690*/  @!P3 LEA.HI.X R11, R214.reuse, R3.reuse, R8, 0x1, P5 ;  /* 0x00000003d60bb211 */ /* 0x0c0fe200028f0c08 */
        /* <DEDUP_REMOVED lines=12> */
.L_x_5773:
[----:B------:R-:W-:Y:S05]  /*18760*/  BSYNC B0 ;  /* 0x0000000000007941 */ /* 0x000fea0003800000 */
.L_x_5759:
[----:B------:R-:W-:Y:S02]  /*18770*/  ULDC UR4, c[0x0][0xd3c] ;  /* 0x00034f0000047ab9 */ /* 0x000fe40000000800 */
[----:B------:R-:W-:-:S13]  /*18780*/  ISETP.GE.AND P0, PT, R7, UR4, PT ;  /* 0x0000000407007c0c */ /* 0x000fda000bf06270 */
[----:B------:R-:W-:Y:S05]  /*18790*/  @!P0 BRA `(.L_x_5791) ;  /* 0xfffffe9000308947 */ /* 0x000fea000383ffff */
[----:B------:R-:W-:Y:S05]  /*187a0*/  BRA `(.L_x_5629) ;  /* 0x0000009400207947 */ /* 0x000fea0003800000 */
.L_x_5627:
        /* <DEDUP_REMOVED lines=20> */
.L_x_5792:
        /* <DEDUP_REMOVED lines=33> */
[----:B0-----:R-:W-:-:S04]  /*18b00*/  SEL R3, R3, RZ, P5 ;  /* 0x000000ff03037207 */ /* 0x001fc80002800000 */
[----:B------:R-:W-:-:S05]  /*18b10*/  IADD3 R5, R2, R3, RZ ;  /* 0x0000000302057210 */ /* 0x000fca0007ffe0ff */
        /* <DEDUP_REMOVED lines=8> */
.L_x_5796:
        /* <DEDUP_REMOVED lines=39> */
.L_x_5794:
        /* <DEDUP_REMOVED lines=12> */
.L_x_5797:
        /* <DEDUP_REMOVED lines=16> */
[----:B0-----:R-:W-:Y:S01]  /*18fd0*/  MOV R2, RZ ;  /* 0x000000ff00027202 */ /* 0x001fe20000000f00 */
        /* <DEDUP_REMOVED lines=46> */
.L_x_5798:
[----:B-1----:R-:W1:Y:S02]  /*192c0*/  LDC.64 R2, c[0x0][0xd90] ;  /* 0x00036400ff027b82 */ /* 0x002e640000000a00 */
[----:B-1----:R-:W-:-:S05]  /*192d0*/  IMAD.WIDE R2, R14, 0x4, R2 ;  /* 0x000000040e027825 */ /* 0x002fca00078e0202 */
[----:B0-----:R0:W2:Y:S02]  /*192e0*/  LDG.E R7, desc[UR40][R2.64] ;  /* 0x0000002802077981 */ /* 0x0010a4000c1e1900 */
[----:B0-----:R-:W-:Y:S01]  /*192f0*/  MOV R2, RZ ;  /* 0x000000ff00027202 */ /* 0x001fe20000000f00 */
        /* <DEDUP_REMOVED lines=57> */
.L_x_5799:
[----:B01----:R-:W-:-:S05]  /*19690*/  LOP3.LUT R3, RZ, R2, RZ, 0x33, !PT ;  /* 0x00000002ff037212 */ /* 0x003fca00078e33ff */
[----:B------:R-:W-:-:S05]  /*196a0*/  IMAD.IADD R2, R4, 0x1, R3 ;  /* 0x0000000104027824 */ /* 0x000fca00078e0203 */
[----:B------:R1:W-:Y:S01]  /*196b0*/  STL [R1+0x4], R2 ;  /* 0x0000040201007387 */ /* 0x0003e20000100800 */
[----:B------:R-:W-:Y:S05]  /*196c0*/  BRA `(.L_x_5800) ;  /* 0x0000000000107947 */ /* 0x000fea0003800000 */
.L_x_5795:
[----:B------:R-:W-:Y:S01]  /*196d0*/  IMAD.U32 R2, RZ, RZ, UR6 ;  /* 0x00000006ff027e24 */ /* 0x000fe2000f8e00ff */
[----:B------:R0:W-:Y:S04]  /*196e0*/  STL [R1+0x4], RZ ;  /* 0x000004ff01007387 */ /* 0x0001e80000100800 */
[----:B------:R0:W-:Y:S04]  /*196f0*/  STL [R1+0x8], RZ ;  /* 0x000008ff01007387 */ /* 0x0001e80000100800 */
[----:B------:R0:W-:Y:S02]  /*19700*/  STL [R1], R2 ;  /* 0x0000000201007387 */ /* 0x0001e40000100800 */
.L_x_5800:
        /* <DEDUP_REMOVED lines=10> */
.L_x_5793:
[----:B--2---:R-:W2:Y:S01]  /*197b0*/  LDL R0, [R1+0xc] ;  /* 0x00000c0001007983 */ /* 0x004ea20000100800 */
[----:B------:R-:W-:Y:S01]  /*197c0*/  ULDC UR4, c[0x0][0xd3c] ;  /* 0x00034f0000047ab9 */ /* 0x000fe20000000800 */
[----:B------:R-:W-:Y:S02]  /*197d0*/  MOV R19, RZ ;  /* 0x000000ff00137202 */ /* 0x000fe40000000f00 */
[----:B--2---:R-:W-:Y:S01]  /*197e0*/  ISETP.GE.AND P0, PT, R0, UR4, PT ;  /* 0x0000000400007c0c */ /* 0x004fe2000bf06270 */
[----:B------:R-:W-:-:S05]  /*197f0*/  IMAD.MOV.U32 R0, RZ, RZ, 0x1 ;  /* 0x00000001ff007424 */ /* 0x000fca00078e00ff */
[----:B------:R2:W-:Y:S04]  /*19800*/  STL [R1+0x1c], R0 ;  /* 0x00001c0001007387 */ /* 0x0005e80000100800 */
[----:B------:R2:W-:Y:S03]  /*19810*/  STL [R1+0x80], RZ ;  /* 0x000080ff01007387 */ /* 0x0005e60000100800 */
[----:B------:R-:W-:Y:S05]  /*19820*/  @P0 BRA `(.L_x_5801) ;  /* 0x0000008000200947 */ /* 0x000fea0003800000 */
[----:B------:R-:W4:Y:S01]  /*19830*/  S2UR UR5, SR_CgaCtaId ;  /* 0x00000000000579c3 */ /* 0x000f220000008800 */
[C---:B--2---:R-:W-:Y:S01]  /*19840*/  IMAD.SHL.U32 R0, R6.reuse, 0x8, RZ ;  /* 0x0000000806007824 */ /* 0x044fe200078e00ff */
[----:B------:R-:W-:Y:S01]  /*19850*/  LOP3.LUT R4, R6, 0x7f, RZ, 0xc0, !PT ;  /* 0x0000007f06047812 */ /* 0x000fe200078ec0ff */
[----:B------:R-:W-:Y:S01]  /*19860*/  UMOV UR4, 0x400 ;  /* 0x0000040000047882 */ /* 0x000fe20000000000 */
[----:B------:R-:W-:Y:S01]  /*19870*/  BSSY B8, `(.L_x_5801) ;  /* 0x0000803000087945 */ /* 0x000fe20003800000 */
[----:B------:R-:W-:Y:S01]  /*19880*/  IMAD.MOV.U32 R19, RZ, RZ, RZ ;  /* 0x000000ffff137224 */ /* 0x000fe200078e00ff */
[----:B------:R-:W-:Y:S01]  /*19890*/  LOP3.LUT R3, R0, 0x1f8, RZ, 0xc0, !PT ;  /* 0x000001f800037812 */ /* 0x000fe200078ec0ff */
[----:B01----:R-:W-:Y:S01]  /*198a0*/  IMAD.SHL.U32 R2, R4, 0x8, RZ ;  /* 0x0000000804027824 */ /* 0x003fe200078e00ff */
        /* <DEDUP_REMOVED lines=10> */
[----:B----4-:R-:W-:-:S06]  /*19950*/  ULEA UR4, UR5, UR4, 0x18 ;  /* 0x0000000405047291 */ /* 0x010fcc000f8ec03f */
        /* <DEDUP_REMOVED lines=8> */
[C---:B-1----:R-:W-:Y:S02]  /*199e0*/  LOP3.LUT R2, R0.reuse, 0x80, RZ, 0xfc, !PT ;  /* 0x0000008000027812 */ /* 0x042fe400078efcff */
[----:B------:R-:W-:-:S07]  /*199f0*/  LOP3.LUT R0, R0, 0xc0, RZ, 0xfc, !PT ;  /* 0x000000c000007812 */ /* 0x000fce00078efcff */
.L_x_5951:
[----:B--2---:R-:W2:Y:S01]  /*19a00*/  LDL R0, [R1+0xc] ;  /* 0x00000c0001007983 */ /* 0x004ea20000100800 */
[----:B-1----:R-:W2:Y:S01]  /*19a10*/  LDC.64 R2, c[0x0][0xd88] ;  /* 0x00036200ff027b82 */ /* 0x002ea20000000a00 */
[----:B------:R-:W-:Y:S05]  /*19a20*/  YIELD ;  /* 0x0000000000007946 */ /* 0x000fea0003800000 */
[----:B------:R-:W-:Y:S01]  /*19a30*/  ULDC.64 UR4, c[0x0][0xb20] ;  /* 0x0002c80000047ab9 */ /* 0x000fe20000000a00 */
[----:B---3--:R-:W-:Y:S02]  /*19a40*/  CS2R R8, SRZ ;  /* 0x0000000000087805 */ /* 0x008fe4000001ff00 */
[----:B------:R-:W-:Y:S01]  /*19a50*/  ISETP.NE.U32.AND P0, PT, RZ, UR4, PT ;  /* 0x00000004ff007c0c */ /* 0x000fe2000bf05070 */
[----:B------:R-:W-:Y:S01]  /*19a60*/  ULDC.64 UR10, c[0x0][0xb10] ;  /* 0x0002c400000a7ab9 */ /* 0x000fe20000000a00 */
[----:B------:R-:W-:Y:S01]  /*19a70*/  ULDC.64 UR8, c[0x0][0xb08] ;  /* 0x0002c20000087ab9 */ /* 0x000fe20000000a00 */
[----:B------:R-:W-:Y:S01]  /*19a80*/  ULDC.64 UR6, c[0x0][0xb00] ;  /* 0x0002c00000067ab9 */ /* 0x000fe20000000a00 */
[----:B--2---:R-:W-:-:S05]  /*19a90*/  IMAD.WIDE R2, R0, 0x4, R2 ;  /* 0x0000000400027825 */ /* 0x004fca00078e0202 */
[----:B0-----:R-:W0:Y:S01]  /*19aa0*/  LDG.E R13, desc[UR40][R2.64] ;  /* 0x00000028020d7981 */ /* 0x001e22000c1e1900 */
        /* <DEDUP_REMOVED lines=21> */
[----:B------:R-:W-:Y:S02]  /*19c00*/  IADD3.X R3, R15, UR5, RZ, P4, !PT ;  /* 0x000000050f037c10 */ /* 0x000fe4000a7fe4ff */
        /* <DEDUP_REMOVED lines=32> */
.L_x_5802:
        /* <DEDUP_REMOVED lines=17> */
.L_x_5803:
[----:B------:R-:W-:Y:S05]  /*19f20*/  @!P0 BRA `(.L_x_5804) ;  /* 0x00000000000c8947 */ /* 0x000fea0003800000 */
[----:B------:R-:W2:Y:S04]  /*19f30*/  LDG.E R8, desc[UR40][R6.64] ;  /* 0x0000002806087981 */ /* 0x000ea8000c1e1900 */
[----:B------:R-:W2:Y:S02]  /*19f40*/  LDG.E R6, desc[UR40][R6.64+0x4] ;  /* 0x0000042806067981 */ /* 0x000ea4000c1e1900 */
[----:B--2---:R-:W-:-:S07]  /*19f50*/  IMAD.IADD R8, R6, 0x1, -R8 ;  /* 0x0000000106087824 */ /* 0x004fce00078e0a08 */
.L_x_5804:
[----:B-1----:R-:W2:Y:S01]  /*19f60*/  @P1 LDG.E R2, desc[UR40][R4.64] ;  /* 0x0000002804021981 */ /* 0x002ea2000c1e1900 */
[----:B------:R-:W1:Y:S03]  /*19f70*/  LDC R3, c[0x0][0x448] ;  /* 0x00011200ff037b82 */ /* 0x000e660000000800 */
[----:B------:R-:W3:Y:S04]  /*19f80*/  LDL R6, [R1+0x4] ;  /* 0x0000040001067983 */ /* 0x000ee80000100800 */
[----:B------:R4:W2:Y:S01]  /*19f90*/  @P1 LDG.E R4, desc[UR40][R4.64+0x4] ;  /* 0x0000042804041981 */ /* 0x0008a2000c1e1900 */
[----:B-1----:R-:W-:-:S13]  /*19fa0*/  ISETP.NE.AND P0, PT, R3, 0x1, PT ;  /* 0x000000010300780c */ /* 0x002fda0003f05270 */
[----:B------:R-:W1:Y:S08]  /*19fb0*/  @P0 LDC R3, c[0x0][0x44c] ;  /* 0x00011300ff030b82 */ /* 0x000e700000000800 */
[----:B----4-:R-:W4:Y:S01]  /*19fc0*/  @P0 LDC R5, c[0x0][0x450] ;  /* 0x00011400ff050b82 */ /* 0x010f220000000800 */
[----:B-----5:R-:W-:Y:S01]  /*19fd0*/  IMAD.IADD R7, R8, 0x1, -R0 ;  /* 0x0000000108077824 */ /* 0x020fe200078e0a00 */
[----:B------:R-:W-:-:S05]  /*19fe0*/  LOP3.LUT R12, R10, 0xff, RZ, 0xc0, !PT ;  /* 0x000000ff0a0c7812 */ /* 0x000fca00078ec0ff */
[----:B------:R0:W-:Y:S01]  /*19ff0*/  STL [R1+0x84], R12 ;  /* 0x0000840c01007387 */ /* 0x0001e20000100800 */
[----:B------:R-:W-:Y:S01]  /*1a000*/  BSSY B0, `(.L_x_5805) ;  /* 0x0000032000007945 */ /* 0x000fe20003800000 */
[----:B------:R-:W-:Y:S01]  /*1a010*/  SHF.R.U32.HI R10, RZ, 0x10, R10 ;  /* 0x00000010ff0a7819 */ /* 0x000fe2000001160a */
[----:B--2---:R-:W-:Y:S02]  /*1a020*/  @P1 IMAD.IADD R11, R4, 0x1, -R2 ;  /* 0x00000001040b1824 */ /* 0x004fe400078e0a02 */
[----:B---3--:R-:W-:-:S05]  /*1a030*/  IMAD.SHL.U32 R2, R6, 0x80, RZ ;  /* 0x0000008006027824 */ /* 0x008fca00078e00ff */
[----:B------:R-:W-:-:S05]  /*1a040*/  IADD3 R2, R2, 0x7f, RZ ;  /* 0x0000007f02027810 */ /* 0x000fca0007ffe0ff */
[----:B-1----:R-:W-:-:S05]  /*1a050*/  @P0 IMAD.HI.U32 R0, R2, R3, RZ ;  /* 0x0000000302000227 */ /* 0x002fca00078e00ff */
[----:B----4-:R-:W-:Y:S01]  /*1a060*/  @P0 SHF.R.U32.HI R2, RZ, R5, R0 ;  /* 0x00000005ff020219 */ /* 0x010fe20000011600 */
[----:B------:R-:W-:-:S05]  /*1a070*/  IMAD.IADD R0, R7, 0x1, R11 ;  /* 0x0000000107007824 */ /* 0x000fca00078e020b */
[C---:B------:R-:W-:Y:S01]  /*1a080*/  IADD3 R21, R0.reuse, 0x60, -R14 ;  /* 0x0000006000157810 */ /* 0x040fe20007ffe80e */
        /* <DEDUP_REMOVED lines=9> */
[----:B------:R-:W-:Y:S01]  /*1a120*/  ISETP.GE.AND P0, PT, R6, 0x1, PT ;  /* 0x000000010600780c */ /* 0x000fe20003f06270 */
[----:B------:R-:W-:-:S12]  /*1a130*/  IMAD.MOV.U32 R0, RZ, RZ, RZ ;  /* 0x000000ffff007224 */ /* 0x000fd800078e00ff */
        /* <DEDUP_REMOVED lines=30> */
.L_x_5806:
[----:B------:R-:W-:Y:S05]  /*1a320*/  BSYNC B0 ;  /* 0x0000000000007941 */ /* 0x000fea0003800000 */
.L_x_5805:
[-C--:B------:R-:W-:Y:S01]  /*1a330*/  IMAD R2, R12, R0.reuse, RZ ;  /* 0x000000000c027224 */ /* 0x080fe200078e02ff */
[----:B------:R-:W-:Y:S04]  /*1a340*/  BSSY B0, `(.L_x_5807) ;  /* 0x0000141000007945 */ /* 0x000fe80003800000 */
[----:B------:R-:W-:-:S05]  /*1a350*/  VIADDMNMX R0, R2, R0, R6, PT ;  /* 0x0000000002007246 */ /* 0x000fca0003800106 */
[--C-:B------:R-:W-:Y:S02]  /*1a360*/  IMAD R3, R0, 0x60, -R7.reuse ;  /* 0x0000006000037824 */ /* 0x100fe400078e0a07 */
[----:B------:R-:W-:-:S03]  /*1a370*/  IMAD R0, R2, 0x60, -R7 ;  /* 0x0000006002007824 */ /* 0x000fc600078e0a07 */
[----:B------:R-:W-:Y:S02]  /*1a380*/  VIMNMX R11, R3, R11, PT ;  /* 0x0000000b030b7248 */ /* 0x000fe40003fe0100 */
[----:B------:R-:W-:-:S04]  /*1a390*/  VIMNMX R0, RZ, R0, !PT ;  /* 0x00000000ff007248 */ /* 0x000fc80007fe0100 */
        /* <DEDUP_REMOVED lines=18> */
.L_x_6033:
[----:B-1----:R-:W-:Y:S02]  /*1a4c0*/  ISETP.NE.AND P0, PT, R14, RZ, PT ;  /* 0x000000ff0e00720c */ /* 0x002fe40003f05270 */
[----:B------:R-:W-:-:S11]  /*1a4d0*/  PLOP3.LUT P6, PT, PT, PT, PT, 0x8, 0x0 ;  /* 0x000000000000781c */ /* 0x000fd60003fce170 */
[----:B------:R-:W-:Y:S05]  /*1a4e0*/  @P0 BRA `(.L_x_5810) ;  /* 0x00000000000c0947 */ /* 0x000fea0003800000 */
[----:B------:R-:W-:-:S03]  /*1a4f0*/  UMOV UR4, 0xffffffff ;  /* 0xffffffff00047882 */ /* 0x000fc60000000000 */
[----:B------:R-:W-:Y:S05]  /*1a500*/  BRA.DIV UR4, `(.L_x_5811) ;  /* 0x0000009204147947 */ /* 0x000fea000b800000 */
[----:B------:R-:W-:-:S13]  /*1a510*/  ELECT P6, URZ, PT ;  /* 0x00000000003f782f */ /* 0x000fda00038c0000 */
.L_x_5810:
        /* <DEDUP_REMOVED lines=9> */
.L_x_6036:
[----:B------:R-:W-:Y:S05]  /*1a5b0*/  BSYNC B1 ;  /* 0x0000000000017941 */ /* 0x000fea0003800000 */
.L_x_5812:
        /* <DEDUP_REMOVED lines=12> */
.L_x_6037:
[----:B------:R-:W-:Y:S05]  /*1a680*/  BSYNC B2 ;  /* 0x0000000000027941 */ /* 0x000fea0003800000 */
.L_x_5816:
[----:B------:R-:W-:Y:S04]  /*1a690*/  BSSY B2, `(.L_x_5818) ;  /* 0x0000009000027945 */ /* 0x000fe80003800000 */
[----:B------:R-:W-:Y:S05]  /*1a6a0*/  @P1 BRA `(.L_x_5819) ;  /* 0x00000000001c1947 */ /* 0x000fea0003800000 */
[----:B------:R-:W1:Y:S01]  /*1a6b0*/  S2R R5, SR_TID.X ;  /* 0x0000000000057919 */ /* 0x000e620000002100 */
[----:B------:R-:W-:-:S04]  /*1a6c0*/  MOV R4, 0x3000 ;  /* 0x0000300000047802 */ /* 0x000fc80000000f00 */
[----:B------:R2:W-:Y:S01]  /*1a6d0*/  SYNCS.ARRIVE.TRANS64 RZ, [R3+URZ+0x32490], R4 ;  /* 0x0324900403ff79a7 */ /* 0x0005e2000800003f */
[----:B-1----:R-:W-:-:S04]  /*1a6e0*/  LOP3.LUT R5, R5, 0x1f, RZ, 0xc0, !PT ;  /* 0x0000001f05057812 */ /* 0x002fc800078ec0ff */
[----:B------:R-:W-:-:S13]  /*1a6f0*/  ISETP.NE.AND P0, PT, R5, RZ, PT ;  /* 0x000000ff0500720c */ /* 0x000fda0003f05270 */
[----:B--2---:R-:W-:Y:S05]  /*1a700*/  @!P0 BRA `(.L_x_5819) ;  /* 0x0000000000048947 */ /* 0x004fea0003800000 */
[----:B------:R-:W-:Y:S01]  /*1a710*/  BPT.TRAP 0x1 ;  /* 0x000000040000795c */ /* 0x000fe20000300000 */
.L_x_5819:
[----:B------:R-:W-:Y:S05]  /*1a720*/  BSYNC B2 ;  /* 0x0000000000027941 */ /* 0x000fea0003800000 */
.L_x_5818:
        /* <DEDUP_REMOVED lines=13> */
.L_x_5820:
        /* <DEDUP_REMOVED lines=13> */
.L_x_6038:
[----:B------:R-:W-:Y:S05]  /*1a8d0*/  BSYNC B2 ;  /* 0x0000000000027941 */ /* 0x000fea0003800000 */
.L_x_5821:
        /* <DEDUP_REMOVED lines=11> */
.L_x_5824:
[----:B------:R-:W-:Y:S05]  /*1a990*/  BSYNC B2 ;  /* 0x0000000000027941 */ /* 0x000fea0003800000 */
.L_x_5823:
        /* <DEDUP_REMOVED lines=10> */
.L_x_5825:
        /* <DEDUP_REMOVED lines=15> */
.L_x_5826:
        /* <DEDUP_REMOVED lines=15> */
.L_x_5827:
        /* <DEDUP_REMOVED lines=15> */
.L_x_5828:
        /* <DEDUP_REMOVED lines=10> */
.L_x_5815:
[----:B------:R-:W-:Y:S05]  /*1adb0*/  BSYNC B1 ;  /* 0x0000000000017941 */ /* 0x000fea0003800000 */
.L_x_5814:
        /* <DEDUP_REMOVED lines=13> */
.L_x_5844:
        /* <DEDUP_REMOVED lines=13> */
.L_x_6039:
[----:B------:R-:W-:Y:S05]  /*1af60*/  BSYNC B2 ;  /* 0x0000000000027941 */ /* 0x000fea0003800000 */
.L_x_5831:
        /* <DEDUP_REMOVED lines=9> */
.L_x_5834:
[----:B------:R-:W-:Y:S05]  /*1b000*/  BSYNC B2 ;  /* 0x0000000000027941 */ /* 0x000fea0003800000 */
.L_x_5833:
        /* <DEDUP_REMOVED lines=12> */
.L_x_5835:
        /* <DEDUP_REMOVED lines=13> */
.L_x_6040:
[----:B------:R-:W-:Y:S05]  /*1b1a0*/  BSYNC B2 ;  /* 0x0000000000027941 */ /* 0x000fea0003800000 */
.L_x_5836:
[----:B------:R-:W-:Y:S01]  /*1b1b0*/  BSSY B2, `(.L_x_5838) ;  /* 0x000000b000027945 */ /* 0x000fe20003800000 */
[----:B------:R-:W-:Y:S01]  /*1b1c0*/  MOV R12, 0x0 ;  /* 0x00000000000c7802 */ /* 0x000fe20000000f00 */
[----:B------:R-:W-:Y:S02]  /*1b1d0*/  IMAD.MOV.U32 R13, RZ, RZ, 0x12f00000 ;  /* 0x12f00000ff0d7424 */ /* 0x000fe400078e00ff */
[----:B------:R-:W-:Y:S05]  /*1b1e0*/  @P2 BRA `(.L_x_5839) ;  /* 0x00000000001c2947 */ /* 0x000fea0003800000 */
[----:B------:R-:W2:Y:S01]  /*1b1f0*/  S2R R6, SR_TID.X ;  /* 0x0000000000067919 */ /* 0x000ea20000002100 */
[----:B01----:R-:W-:-:S04]  /*1b200*/  IMAD.MOV.U32 R5, RZ, RZ, 0xc000 ;  /* 0x0000c000ff057424 */ /* 0x003fc800078e00ff */
[----:B------:R3:W-:Y:S01]  /*1b210*/  SYNCS.ARRIVE.TRANS64 RZ, [R4+URZ+0x324b0], R5 ;  /* 0x0324b00504ff79a7 */ /* 0x0007e2000800003f */
[----:B--2---:R-:W-:-:S04]  /*1b220*/  LOP3.LUT R6, R6, 0x1f, RZ, 0xc0, !PT ;  /* 0x0000001f06067812 */ /* 0x004fc800078ec0ff */
[----:B------:R-:W-:-:S13]  /*1b230*/  ISETP.NE.AND P1, PT, R6, RZ, PT ;  /* 0x000000ff0600720c */ /* 0x000fda0003f25270 */
[----:B---3--:R-:W-:Y:S05]  /*1b240*/  @!P1 BRA `(.L_x_5839) ;  /* 0x0000000000049947 */ /* 0x008fea0003800000 */
[----:B------:R-:W-:Y:S01]  /*1b250*/  BPT.TRAP 0x1 ;  /* 0x000000040000795c */ /* 0x000fe20000300000 */
.L_x_5839:
[----:B------:R-:W-:Y:S05]  /*1b260*/  BSYNC B2 ;  /* 0x0000000000027941 */ /* 0x000fea0003800000 */
.L_x_5838:
        /* <DEDUP_REMOVED lines=10> */
.L_x_5840:
        /* <DEDUP_REMOVED lines=15> */
.L_x_5841:
        /* <DEDUP_REMOVED lines=15> */
.L_x_5842:
        /* <DEDUP_REMOVED lines=15> */
.L_x_5843:
        /* <DEDUP_REMOVED lines=10> */
.L_x_5830:
[----:B------:R-:W-:Y:S05]  /*1b680*/  BSYNC B1 ;  /* 0x0000000000017941 */ /* 0x000fea0003800000 */
.L_x_5829:
        /* <DEDUP_REMOVED lines=12> */
.L_x_5808:
[----:B------:R-:W-:Y:S05]  /*1b750*/  BSYNC B0 ;  /* 0x0000000000007941 */ /* 0x000fea0003800000 */
.L_x_5807:
        /* <DEDUP_REMOVED lines=49> */
.L_x_5846:
[----:B------:R-:W-:Y:S05]  /*1ba70*/  BSYNC B0 ;  /* 0x0000000000007941 */ /* 0x000fea0003800000 */
.L_x_5845:
        /* <DEDUP_REMOVED lines=16> */
[----:B------:R-:W0:Y:S08]  /*1bb80*/  FLO.U32 R0, UR4 ;  /* 0x0000000400007d00 */ /* 0x000e3000080e0000 */
[----:B------:R-:W1:Y:S01]  /*1bb90*/  POPC R2, UR4 ;  /* 0x0000000400027d09 */ /* 0x000e620008000000 */
[----:B0-----:R-:W-:-:S13]  /*1bba0*/  ISETP.EQ.U32.AND P0, PT, R0, R3, PT ;  /* 0x000000030000720c */ /* 0x001fda0003f02070 */
[----:B-1----:R-:W2:Y:S01]  /*1bbb0*/  @P0 ATOMG.E.ADD.STRONG.GPU PT, R5, desc[UR40][R4.64], R2 ;  /* 0x00000002040509a8 */ /* 0x002ea200081ee1e8 */
[----:B------:R-:W0:Y:S02]  /*1bbc0*/  S2R R3, SR_LTMASK ;  /* 0x0000000000037919 */ /* 0x000e240000003900 */
[----:B0-----:R-:W-:-:S06]  /*1bbd0*/  LOP3.LUT R3, R3, UR4, RZ, 0xc0, !PT ;  /* 0x0000000403037c12 */ /* 0x001fcc000f8ec0ff */
[----:B------:R-:W0:Y:S01]  /*1bbe0*/  POPC R3, R3 ;  /* 0x0000000300037309 */ /* 0x000e220000000000 */
[----:B--2---:R-:W0:Y:S02]  /*1bbf0*/  SHFL.IDX PT, R0, R5, R0, 0x1f ;  /* 0x00001f0005007589 */ /* 0x004e2400000e0000 */
[----:B0-----:R-:W-:-:S05]  /*1bc00*/  IADD3 R0, R0, UR37, R3 ;  /* 0x0000002500007c10 */ /* 0x001fca000fffe003 */
[----:B------:R0:W-:Y:S01]  /*1bc10*/  STL [R1], R0 ;  /* 0x0000000001007387 */ /* 0x0001e20000100800 */
[----:B------:R-:W-:Y:S05]  /*1bc20*/  BRA `(.L_x_5849) ;  /* 0x00000048009c7947 */ /* 0x000fea0003800000 */
.L_x_5848:
[----:B------:R-:W-:Y:S01]  /*1bc30*/  IADD3 R0, R18, 0x1c400, RZ ;  /* 0x0001c40012007810 */ /* 0x000fe20007ffe0ff */
[----:B------:R-:W-:Y:S03]  /*1bc40*/  BSSY B6, `(.L_x_5850) ;  /* 0x0000013000067945 */ /* 0x000fe60003800000 */
        /* <DEDUP_REMOVED lines=18> */
.L_x_5851:
[----:B------:R-:W-:Y:S05]  /*1bd70*/  BSYNC B6 ;  /* 0x0000000000067941 */ /* 0x000fea0003800000 */
.L_x_5850:
        /* <DEDUP_REMOVED lines=20> */
.L_x_5854:
        /* <DEDUP_REMOVED lines=16> */
.L_x_5853:
[----:B------:R-:W-:Y:S05]  /*1bfc0*/  BSYNC B6 ;  /* 0x0000000000067941 */ /* 0x000fea0003800000 */
.L_x_5852:
        /* <DEDUP_REMOVED lines=24> */
.L_x_6043:
        /* <DEDUP_REMOVED lines=11> */
.L_x_6046:
        /* <DEDUP_REMOVED lines=24> */
.L_x_5858:
[----:B-1----:R-:W2:Y:S01]  /*1c380*/  LDL R2, [R1+0x1c] ;  /* 0x00001c0001027983 */ /* 0x002ea20000100800 */
[----:B0-----:R-:W-:Y:S01]  /*1c390*/  IMAD R0, R19, 0x8, R18 ;  /* 0x0000000813007824 */ /* 0x001fe200078e0212 */
[----:B--2---:R-:W-:-:S04]  /*1c3a0*/  SHF.L.U32 R2, R2, 0x1f, RZ ;  /* 0x0000001f02027819 */ /* 0x004fc800000006ff */
[----:B------:R-:W0:Y:S02]  /*1c3b0*/  SYNCS.PHASECHK.TRANS64.TRYWAIT P0, [R0+URZ+0x32440], R2 ;  /* 0x03244002000075a7 */ /* 0x000e24000800017f */
[----:B0-----:R-:W-:Y:S05]  /*1c3c0*/  @!P0 BRA `(.L_x_5859) ;  /* 0x00000074003c8947 */ /* 0x001fea0003800000 */
.L_x_6047:
        /* <DEDUP_REMOVED lines=11> */
.L_x_5860:
        /* <DEDUP_REMOVED lines=24> */
.L_x_5856:
        /* <DEDUP_REMOVED lines=22> */
[----:B------:R-:W-:Y:S01]  /*1c760*/  IMAD.U32 R4, RZ, RZ, UR4 ;  /* 0x00000004ff047e24 */ /* 0x000fe2000f8e00ff */
[----:B------:R-:W-:Y:S01]  /*1c770*/  MOV R6, UR6 ;  /* 0x0000000600067c02 */ /* 0x000fe20008000f00 */
[----:B0-----:R-:W0:Y:S01]  /*1c780*/  LDC.64 R2, c[0x4][R2] ;  /* 0x0100000002027b82 */ /* 0x001e220000000a00 */
        /* <DEDUP_REMOVED lines=9> */
.L_x_5862:
[----:B------:R-:W-:Y:S05]  /*1c820*/  BSYNC B6 ;  /* 0x0000000000067941 */ /* 0x000fea0003800000 */
.L_x_5861:
[----:B------:R-:W2:Y:S01]  /*1c830*/  LDL R10, [R1+0x4] ;  /* 0x00000400010a7983 */ /* 0x000ea20000100800 */
        /* <DEDUP_REMOVED lines=83> */
[----:B------:R-:W-:Y:S04]  /*1cd70*/  SHFL.IDX PT, R6, R2, 0x2, 0x181f ;  /* 0x00581f0002067f89 */ /* 0x000fe800000e0000 */
[----:B0-----:R-:W0:Y:S04]  /*1cd80*/  SHFL.IDX PT, R4, R3, 0x2, 0x181f ;  /* 0x00581f0003047f89 */ /* 0x001e2800000e0000 */
[----:B------:R1:W-:Y:S02]  /*1cd90*/  STL [R1+0x60], R11 ;  /* 0x0000600b01007387 */ /* 0x0003e40000100800 */
[----:B-1----:R-:W-:-:S04]  /*1cda0*/  IADD3 R11, R10, 0x20, RZ ;  /* 0x000000200a0b7810 */ /* 0x002fc80007ffe0ff */
[----:B------:R-:W-:-:S13]  /*1cdb0*/  ISETP.GE.AND P1, PT, R11, R0, PT ;  /* 0x000000000b00720c */ /* 0x000fda0003f26270 */
[----:B0-----:R-:W-:-:S05]  /*1cdc0*/  @!P1 LEA R5, P2, R9, R4, 0x1 ;  /* 0x0000000409059211 */ /* 0x001fca00078408ff */
[----:B------:R-:W-:-:S05]  /*1cdd0*/  @!P1 IMAD.X R4, RZ, RZ, R6, P2 ;  /* 0x000000ffff049224 */ /* 0x000fca00010e0606 */
        /* <DEDUP_REMOVED lines=51> */
.L_x_6064:
        /* <DEDUP_REMOVED lines=12> */
.L_x_5864:
        /* <DEDUP_REMOVED lines=25> */
[----:B------:R-:W-:Y:S01]  /*1d360*/  IMAD.U32 R4, RZ, RZ, UR6 ;  /* 0x00000006ff047e24 */ /* 0x000fe2000f8e00ff */
[----:B------:R-:W-:Y:S01]  /*1d370*/  MOV R8, 0x70 ;  /* 0x0000007000087802 */ /* 0x000fe20000000f00 */
[----:B------:R-:W0:Y:S01]  /*1d380*/  LDC.64 R2, c[0x4][R2] ;  /* 0x0100000002027b82 */ /* 0x000e220000000a00 */
[----:B------:R-:W-:Y:S02]  /*1d390*/  IMAD.U32 R5, RZ, RZ, UR7 ;  /* 0x00000007ff057e24 */ /* 0x000fe4000f8e00ff */
[----:B------:R-:W-:Y:S02]  /*1d3a0*/  IMAD.U32 R6, RZ, RZ, UR8 ;  /* 0x00000008ff067e24 */ /* 0x000fe4000f8e00ff */
[----:B------:R-:W-:-:S02]  /*1d3b0*/  IMAD.U32 R7, RZ, RZ, UR9 ;  /* 0x00000009ff077e24 */ /* 0x000fc4000f8e00ff */
[----:B------:R-:W-:Y:S02]  /*1d3c0*/  IMAD.U32 R10, RZ, RZ, UR4 ;  /* 0x00000004ff0a7e24 */ /* 0x000fe4000f8e00ff */
[----:B------:R-:W-:Y:S02]  /*1d3d0*/  IMAD.U32 R11, RZ, RZ, UR5 ;  /* 0x00000005ff0b7e24 */ /* 0x000fe4000f8e00ff */
[----:B------:R-:W-:Y:S02]  /*1d3e0*/  IMAD.MOV.U32 R12, RZ, RZ, 0x1 ;  /* 0x00000001ff0c7424 */ /* 0x000fe400078e00ff */
[----:B------:R-:W-:-:S07]  /*1d3f0*/  IMAD.MOV.U32 R13, RZ, RZ, RZ ;  /* 0x000000ffff0d7224 */ /* 0x000fce00078e00ff */
[----:B------:R-:W-:-:S07]  /*1d400*/  LEPC R20, `(.L_x_5866) ;  /* 0x000000001014794e */ /* 0x000fce0000000000 */
[----:B0-----:R-:W-:Y:S05]  /*1d410*/  CALL.ABS.NOINC R2 ;  /* 0x0000000002007343 */ /* 0x001fea0003c00000 */
.L_x_5866:
[----:B------:R-:W-:Y:S05]  /*1d420*/  BSYNC B6 ;  /* 0x0000000000067941 */ /* 0x000fea0003800000 */
.L_x_5865:
        /* <DEDUP_REMOVED lines=151> */
.L_x_6082:
[----:B--2---:R-:W2:Y:S01]  /*1dda0*/  LDL.LU R2, [R1+0x7c] ;  /* 0x00007c0001027983 */ /* 0x004ea20000300800 */
[----:B------:R-:W-:Y:S01]  /*1ddb0*/  BSSY B0, `(.L_x_5868) ;  /* 0x000000d000007945 */ /* 0x000fe20003800000 */
[----:B--2---:R-:W-:-:S13]  /*1ddc0*/  ISETP.GE.AND P4, PT, R2, R3, PT ;  /* 0x000000030200720c */ /* 0x004fda0003f86270 */
[----:B------:R-:W-:Y:S05]  /*1ddd0*/  @P4 BRA `(.L_x_5869) ;  /* 0x0000000000284947 */ /* 0x000fea0003800000 */
[----:B0-----:R-:W2:Y:S01]  /*1dde0*/  LDL R4, [R1+0x18] ;  /* 0x0000180001047983 */ /* 0x001ea20000100800 */
        /* <DEDUP_REMOVED lines=9> */
.L_x_5869:
[----:B------:R-:W-:Y:S05]  /*1de80*/  BSYNC B0 ;  /* 0x0000000000007941 */ /* 0x000fea0003800000 */
.L_x_5868:
[----:B------:R-:W-:Y:S01]  /*1de90*/  NOP ;  /* 0x0000000000007918 */ /* 0x000fe20000000000 */
[----:B------:R-:W-:-:S13]  /*1dea0*/  PLOP3.LUT P0, PT, PT, PT, PT, 0x80, 0x0 ;  /* 0x000000000000781c */ /* 0x000fda0003f0f070 */
.L_x_5870:
        /* <DEDUP_REMOVED lines=10> */
[----:B------:R-:W-:-:S04]  /*1df50*/  LOP3.LUT R0, R0, 0xfffffffe, RZ, 0xc0, !PT ;  /* 0xfffffffe00007812 */ /* 0x000fc800078ec0ff */
[----:B------:R-:W-:-:S04]  /*1df60*/  IADD3 R0, R2, -R0, RZ ;  /* 0x8000000002007210 */ /* 0x000fc80007ffe0ff */
[----:B------:R-:W-:Y:S01]  /*1df70*/  SHF.L.U32 R0, R0, 0x1f, RZ ;  /* 0x0000001f00007819 */ /* 0x000fe200000006ff */
[----:B------:R-:W-:Y:S01]  /*1df80*/  NOP ;  /* 0x0000000000007918 */ /* 0x000fe20000000000 */
[----:B------:R1:W-:Y:S01]  /*1df90*/  SYNCS.ARRIVE.TRANS64.A1T0 RZ, [R18+URZ+0x32410], RZ ;  /* 0x032410ff12ff79a7 */ /* 0x0003e2000810003f */
[----:B------:R-:W-:Y:S01]  /*1dfa0*/  BSSY B0, `(.L_x_5871) ;  /* 0x0000003000007945 */ /* 0x000fe20003800000 */
[----:B------:R-:W2:Y:S03]  /*1dfb0*/  SYNCS.PHASECHK.TRANS64.TRYWAIT P0, [R18+URZ+0x32420], R0 ;  /* 0x03242000120075a7 */ /* 0x000ea6000800017f */
[----:B-12---:R-:W-:Y:S05]  /*1dfc0*/  @!P0 BRA `(.L_x_5872) ;  /* 0x0000007000988947 */ /* 0x006fea0003800000 */
.L_x_6083:
[----:B------:R-:W-:Y:S05]  /*1dfd0*/  BSYNC B0 ;  /* 0x0000000000007941 */ /* 0x000fea0003800000 */
.L_x_5871:
[----:B------:R-:W2:Y:S01]  /*1dfe0*/  LDL R2, [R1+0x10] ;  /* 0x0000100001027983 */ /* 0x000ea20000100800 */
[----:B------:R-:W-:Y:S01]  /*1dff0*/  BSSY B0, `(.L_x_5873) ;  /* 0x000005a000007945 */ /* 0x000fe20003800000 */
[----:B--2---:R-:W-:-:S13]  /*1e000*/  LOP3.LUT P0, RZ, R2, 0x1, RZ, 0xc0, !PT ;  /* 0x0000000102ff7812 */ /* 0x004fda000780c0ff */
[----:B------:R-:W-:Y:S05]  /*1e010*/  @!P0 BRA `(.L_x_5874) ;  /* 0x00000004005c8947 */ /* 0x000fea0003800000 */
[----:B0-----:R-:W1:Y:S01]  /*1e020*/  LDL R4, [R1+0x1c] ;  /* 0x00001c0001047983 */ /* 0x001e620000100800 */
[----:B------:R-:W-:Y:S01]  /*1e030*/  IMAD R2, R19, 0x8, R18 ;  /* 0x0000000813027824 */ /* 0x000fe200078e0212 */
[----:B------:R-:W-:Y:S01]  /*1e040*/  BSSY B1, `(.L_x_5875) ;  /* 0x0000007000017945 */ /* 0x000fe20003800000 */
[----:B------:R-:W0:Y:S02]  /*1e050*/  S2R R3, SR_TID.X ;  /* 0x0000000000037919 */ /* 0x000e240000002100 */
[----:B0-----:R-:W-:-:S04]  /*1e060*/  LOP3.LUT R3, R3, 0x7f, RZ, 0xc0, !PT ;  /* 0x0000007f03037812 */ /* 0x001fc800078ec0ff */
[----:B------:R-:W-:Y:S02]  /*1e070*/  ISETP.NE.AND P1, PT, R3, RZ, PT ;  /* 0x000000ff0300720c */ /* 0x000fe40003f25270 */
[----:B-1----:R-:W-:-:S04]  /*1e080*/  SHF.L.U32 R0, R4, 0x1f, RZ ;  /* 0x0000001f04007819 */ /* 0x002fc800000006ff */
[----:B------:R-:W0:Y:S02]  /*1e090*/  SYNCS.PHASECHK.TRANS64.TRYWAIT P0, [R2+URZ+0x32460], R0 ;  /* 0x03246000020075a7 */ /* 0x000e24000800017f */
[----:B0-----:R-:W-:Y:S05]  /*1e0a0*/  @!P0 BRA `(.L_x_5876) ;  /* 0x0000007000748947 */ /* 0x001fea0003800000 */
.L_x_6084:
[----:B------:R-:W-:Y:S05]  /*1e0b0*/  BSYNC B1 ;  /* 0x0000000000017941 */ /* 0x000fea0003800000 */
.L_x_5875:
        /* <DEDUP_REMOVED lines=9> */
.L_x_5878:
[----:B------:R-:W-:Y:S05]  /*1e150*/  BSYNC B1 ;  /* 0x0000000000017941 */ /* 0x000fea0003800000 */
.L_x_5877:
        /* <DEDUP_REMOVED lines=12> */
.L_x_5879:
        /* <DEDUP_REMOVED lines=15> */
.L_x_5880:
        /* <DEDUP_REMOVED lines=15> */
.L_x_5881:
        /* <DEDUP_REMOVED lines=15> */
.L_x_5882:
        /* <DEDUP_REMOVED lines=10> */
.L_x_5874:
[----:B------:R-:W-:Y:S05]  /*1e590*/  BSYNC B0 ;  /* 0x0000000000007941 */ /* 0x000fea0003800000 */
.L_x_5873:
[----:B0-----:R-:W1:Y:S04]  /*1e5a0*/  LDL R4, [R1+0x50] ;  /* 0x0000500001047983 */ /* 0x001e680000100800 */
[----:B------:R-:W2:Y:S01]  /*1e5b0*/  LDL R5, [R1+0x2c] ;  /* 0x00002c0001057983 */ /* 0x000ea20000100800 */
[----:B------:R-:W-:Y:S01]  /*1e5c0*/  BSSY B0, `(.L_x_5883) ;  /* 0x00001f3000007945 */ /* 0x000fe20003800000 */
[----:B-1----:R-:W-:-:S05]  /*1e5d0*/  VIADD R0, R4, 0xfffffffe ;  /* 0xfffffffe04007836 */ /* 0x002fca0000000000 */
[----:B--2---:R-:W-:-:S13]  /*1e5e0*/  ISETP.GE.AND P0, PT, R0, R5, PT ;  /* 0x000000050000720c */ /* 0x004fda0003f06270 */
[----:B------:R-:W-:Y:S05]  /*1e5f0*/  @!P0 BRA `(.L_x_5884) ;  /* 0x0000001c00bc8947 */ /* 0x000fea0003800000 */
[----:B------:R-:W2:Y:S04]  /*1e600*/  LDL.LU R7, [R1+0x84] ;  /* 0x0000840001077983 */ /* 0x000ea80000300800 */
[----:B---3--:R-:W3:Y:S04]  /*1e610*/  LDL.LU R6, [R1+0x4c] ;  /* 0x00004c0001067983 */ /* 0x008ee80000300800 */
        /* <DEDUP_REMOVED lines=46> */
.L_x_5889:
        /* <DEDUP_REMOVED lines=8> */
.L_x_6085:
[----:B------:R-:W-:Y:S05]  /*1e980*/  BSYNC B3 ;  /* 0x0000000000037941 */ /* 0x000fea0003800000 */
.L_x_5890:
        /* <DEDUP_REMOVED lines=9> */
.L_x_5893:
[----:B------:R-:W-:Y:S05]  /*1ea20*/  BSYNC B3 ;  /* 0x0000000000037941 */ /* 0x000fea0003800000 */
.L_x_5892:
        /* <DEDUP_REMOVED lines=10> */
[----:B--2---:R-:W-:Y:S01]  /*1ead0*/  IMAD R0, R0, 0x60, R5 ;  /* 0x0000006000007824 */ /* 0x004fe200078e0205 */
[----:B------:R-:W-:-:S10]  /*1eae0*/  IADD3 R5, R2, 0x32430, RZ ;  /* 0x0003243002057810 */ /* 0x000fd40007ffe0ff */
.L_x_5894:
        /* <DEDUP_REMOVED lines=13> */
.L_x_6086:
[----:B------:R-:W-:Y:S05]  /*1ebc0*/  BSYNC B3 ;  /* 0x0000000000037941 */ /* 0x000fea0003800000 */
.L_x_5895:
        /* <DEDUP_REMOVED lines=11> */
.L_x_5898:
[----:B------:R-:W-:Y:S05]  /*1ec80*/  BSYNC B3 ;  /* 0x0000000000037941 */ /* 0x000fea0003800000 */
.L_x_5897:
        /* <DEDUP_REMOVED lines=9> */
.L_x_5899:
        /* <DEDUP_REMOVED lines=15> */
.L_x_5900:
        /* <DEDUP_REMOVED lines=15> */
.L_x_5901:
        /* <DEDUP_REMOVED lines=15> */
.L_x_5902:
        /* <DEDUP_REMOVED lines=10> */
.L_x_5888:
[----:B------:R-:W-:Y:S05]  /*1f090*/  BSYNC B1 ;  /* 0x0000000000017941 */ /* 0x000fea0003800000 */
.L_x_5887:
[----:B------:R-:W2:Y:S02]  /*1f0a0*/  LDL.LU R5, [R1+0x50] ;  /* 0x0000500001057983 */ /* 0x000ea40000300800 */
[----:B--2---:R-:W-:-:S07]  /*1f0b0*/  VIADD R0, R5, 0xfffffffd ;  /* 0xfffffffd05007836 */ /* 0x004fce0000000000 */
.L_x_5886:
[----:B------:R-:W-:Y:S05]  /*1f0c0*/  BSYNC B2 ;  /* 0x0000000000027941 */ /* 0x000fea0003800000 */
.L_x_5885:
[----:B------:R-:W-:Y:S01]  /*1f0d0*/  VIADD R8, R8, 0xfffffffe ;  /* 0xfffffffe08087836 */ /* 0x000fe20000000000 */
[----:B------:R-:W-:-:S04]  /*1f0e0*/  LOP3.LUT R4, RZ, R4, RZ, 0x33, !PT ;  /* 0x00000004ff047212 */ /* 0x000fc800078e33ff */
[----:B------:R-:W-:-:S13]  /*1f0f0*/  ISETP.NE.AND P0, PT, R8, R4, PT ;  /* 0x000000040800720c */ /* 0x000fda0003f05270 */
[----:B------:R-:W-:Y:S05]  /*1f100*/  @!P0 BRA `(.L_x_5884) ;  /* 0x0000001000f88947 */ /* 0x000fea0003800000 */
.L_x_5935:
        /* <DEDUP_REMOVED lines=35> */
.L_x_5905:
        /* <DEDUP_REMOVED lines=8> */
.L_x_6087:
[----:B------:R-:W-:Y:S05]  /*1f3c0*/  BSYNC B2 ;  /* 0x0000000000027941 */ /* 0x000fea0003800000 */
.L_x_5906:
        /* <DEDUP_REMOVED lines=9> */
.L_x_5909:
[----:B------:R-:W-:Y:S05]  /*1f460*/  BSYNC B2 ;  /* 0x0000000000027941 */ /* 0x000fea0003800000 */
.L_x_5908:
        /* <DEDUP_REMOVED lines=12> */
.L_x_5910:
        /* <DEDUP_REMOVED lines=13> */
.L_x_6088:
[----:B------:R-:W-:Y:S05]  /*1f600*/  BSYNC B2 ;  /* 0x0000000000027941 */ /* 0x000fea0003800000 */
.L_x_5911:
        /* <DEDUP_REMOVED lines=11> */
.L_x_5914:
[----:B------:R-:W-:Y:S05]  /*1f6c0*/  BSYNC B2 ;  /* 0x0000000000027941 */ /* 0x000fea0003800000 */
.L_x_5913:
        /* <DEDUP_REMOVED lines=9> */
.L_x_5915:
        /* <DEDUP_REMOVED lines=15> */
.L_x_5916:
        /* <DEDUP_REMOVED lines=15> */
.L_x_5917:
        /* <DEDUP_REMOVED lines=15> */
.L_x_5918:
        /* <DEDUP_REMOVED lines=10> */
.L_x_5904:
[----:B------:R-:W-:Y:S05]  /*1fad0*/  BSYNC B1 ;  /* 0x0000000000017941 */ /* 0x000fea0003800000 */
.L_x_5903:
        /* <DEDUP_REMOVED lines=35> */
.L_x_5921:
        /* <DEDUP_REMOVED lines=8> */
.L_x_6089:
[----:B------:R-:W-:Y:S05]  /*1fd90*/  BSYNC B2 ;  /* 0x0000000000027941 */ /* 0x000fea0003800000 */
.L_x_5922:
        /* <DEDUP_REMOVED lines=9> */
.L_x_5925:
[----:B------:R-:W-:Y:S05]  /*1fe30*/  BSYNC B2 ;  /* 0x0000000000027941 */ /* 0x000fea0003800000 */
.L_x_5924:
        /* <DEDUP_REMOVED lines=12> */
.L_x_5926:
        /* <DEDUP_REMOVED lines=13> */
.L_x_6090:
[----:B------:R-:W-:Y:S05]  /*1ffd0*/  BSYNC B2 ;  /* 0x0000000000027941 */ /* 0x000fea0003800000 */
.L_x_5927:
[----:B------:R-:W-:Y:S01]  /*1ffe0*/  BSSY B2, `(.L_x_5929) ;  /* 0x000000b000027945 */ /* 0x000fe20003800000 */
[----:B------:R-:W-:Y:S01]  /*1fff0*/  MOV R8, 0x0 ;  /* 0x0000000000087802 */ /* 0x000fe20000000f00 */
[----:B0-----:R-:W-:Y:S02]  /*20000*/  IMAD.MOV.U32 R9, RZ, RZ, 0x14f00000 ;  /* 0x14f00000ff097424 */ /* 0x001fe400078e00ff */
[----:B------:R-:W-:Y:S05]  /*20010*/  @P1 BRA `(.L_x_5930) ;  /* 0x00000000001c1947 */ /* 0x000fea0003800000 */
[----:B------:R-:W0:Y:S01]  /*20020*/  S2R R5, SR_TID.X ;  /* 0x0000000000057919 */ /* 0x000e220000002100 */
[----:B-12---:R-:W-:-:S04]  /*20030*/  IMAD.MOV.U32 R2, RZ, RZ, 0xc000 ;  /* 0x0000c000ff027424 */ /* 0x006fc800078e00ff */
[----:B------:R3:W-:Y:S01]  /*20040*/  SYNCS.ARRIVE.TRANS64 RZ, [R3+URZ+0x32450], R2 ;  /* 0x0324500203ff79a7 */ /* 0x0007e2000800003f */
[----:B0-----:R-:W-:-:S04]  /*20050*/  LOP3.LUT R5, R5, 0x1f, RZ, 0xc0, !PT ;  /* 0x0000001f05057812 */ /* 0x001fc800078ec0ff */
[----:B------:R-:W-:-:S13]  /*20060*/  ISETP.NE.AND P0, PT, R5, RZ, PT ;  /* 0x000000ff0500720c */ /* 0x000fda0003f05270 */
[----:B---3--:R-:W-:Y:S05]  /*20070*/  @!P0 BRA `(.L_x_5930) ;  /* 0x0000000000048947 */ /* 0x008fea0003800000 */
[----:B------:R-:W-:Y:S01]  /*20080*/  BPT.TRAP 0x1 ;  /* 0x000000040000795c */ /* 0x000fe20000300000 */
.L_x_5930:
[----:B------:R-:W-:Y:S05]  /*20090*/  BSYNC B2 ;  /* 0x0000000000027941 */ /* 0x000fea0003800000 */
.L_x_5929:
        /* <DEDUP_REMOVED lines=9> */
.L_x_5931:
        /* <DEDUP_REMOVED lines=15> */
.L_x_5932:
        /* <DEDUP_REMOVED lines=15> */
.L_x_5933:
        /* <DEDUP_REMOVED lines=15> */
.L_x_5934:
        /* <DEDUP_REMOVED lines=10> */
.L_x_5920:
[----:B------:R-:W-:Y:S05]  /*204a0*/  BSYNC B1 ;  /* 0x0000000000017941 */ /* 0x000fea0003800000 */
.L_x_5919:
[----:B------:R-:W2:Y:S01]  /*204b0*/  LDL R5, [R1+0x2c] ;  /* 0x00002c0001057983 */ /* 0x000ea20000100800 */
[----:B------:R-:W-:Y:S01]  /*204c0*/  VIADD R0, R0, 0xfffffffe ;  /* 0xfffffffe00007836 */ /* 0x000fe20000000000 */
[----:B--2---:R-:W-:-:S13]  /*204d0*/  ISETP.GT.AND P0, PT, R6, R5, PT ;  /* 0x000000050600720c */ /* 0x004fda0003f04270 */
[----:B------:R-:W-:Y:S05]  /*204e0*/  @P0 BRA `(.L_x_5935) ;  /* 0xffffffec00080947 */ /* 0x000fea000383ffff */
.L_x_5884:
[----:B------:R-:W-:Y:S05]  /*204f0*/  BSYNC B0 ;  /* 0x0000000000007941 */ /* 0x000fea0003800000 */
.L_x_5883:
        /* <DEDUP_REMOVED lines=13> */
[----:B------:R-:W4:Y:S01]  /*205d0*/  LDC.64 R4, c[0x0][0xd60] ;  /* 0x00035800ff047b82 */ /* 0x000f220000000a00 */
[----:B------:R-:W2:Y:S08]  /*205e0*/  FLO.U32 R0, UR4 ;  /* 0x0000000400007d00 */ /* 0x000eb000080e0000 */
[----:B-1----:R-:W4:Y:S01]  /*205f0*/  POPC R2, UR4 ;  /* 0x0000000400027d09 */ /* 0x002f220008000000 */
[----:B--2---:R-:W-:-:S13]  /*20600*/  ISETP.EQ.U32.AND P1, PT, R0, R3, PT ;  /* 0x000000030000720c */ /* 0x004fda0003f22070 */
[----:B----4-:R-:W2:Y:S01]  /*20610*/  @P1 ATOMG.E.ADD.STRONG.GPU PT, R5, desc[UR40][R4.64], R2 ;  /* 0x00000002040519a8 */ /* 0x010ea200081ee1e8 */
[----:B------:R-:W1:Y:S02]  /*20620*/  S2R R3, SR_LTMASK ;  /* 0x0000000000037919 */ /* 0x000e640000003900 */
[----:B-1----:R-:W-:-:S06]  /*20630*/  LOP3.LUT R3, R3, UR4, RZ, 0xc0, !PT ;  /* 0x0000000403037c12 */ /* 0x002fcc000f8ec0ff */
[----:B------:R-:W1:Y:S01]  /*20640*/  POPC R3, R3 ;  /* 0x0000000300037309 */ /* 0x000e620000000000 */
[----:B--2---:R-:W1:Y:S02]  /*20650*/  SHFL.IDX PT, R0, R5, R0, 0x1f ;  /* 0x00001f0005007589 */ /* 0x004e6400000e0000 */
[----:B-1----:R-:W-:-:S05]  /*20660*/  IADD3 R0, R0, UR37, R3 ;  /* 0x0000002500007c10 */ /* 0x002fca000fffe003 */
[----:B------:R2:W-:Y:S02]  /*20670*/  STL [R1], R0 ;  /* 0x0000000001007387 */ /* 0x0005e40000100800 */
.L_x_5937:
[----:B------:R-:W-:Y:S05]  /*20680*/  BSYNC B0 ;  /* 0x0000000000007941 */ /* 0x000fea0003800000 */
.L_x_5936:
[----:B------:R-:W-:-:S07]  /*20690*/  SEL R19, R19, RZ, P0 ;  /* 0x000000ff13137207 */ /* 0x000fce0000000000 */
.L_x_5849:
[----:B------:R-:W-:Y:S05]  /*206a0*/  BSYNC B7 ;  /* 0x0000000000077941 */ /* 0x000fea0003800000 */
.L_x_5847:
[----:B0-2---:R-:W2:Y:S02]  /*206b0*/  LDL R0, [R1+0x10] ;  /* 0x0000100001007983 */ /* 0x005ea40000100800 */
[----:B--2---:R-:W-:-:S13]  /*206c0*/  LOP3.LUT P0, RZ, R0, 0x40, RZ, 0xc0, !PT ;  /* 0x0000004000ff7812 */ /* 0x004fda000780c0ff */
[----:B------:R-:W-:Y:S05]  /*206d0*/  @!P0 BRA `(.L_x_5938) ;  /* 0x00000000002c8947 */ /* 0x000fea0003800000 */
[----:B------:R-:W-:Y:S05]  /*206e0*/  WARPSYNC.ALL ;  /* 0x0000000000007948 */ /* 0x000fea0003800000 */
[----:B------:R-:W0:Y:S08]  /*206f0*/  S2UR UR5, SR_CgaCtaId ;  /* 0x00000000000579c3 */ /* 0x000e300000008800 */
[----:B------:R-:W-:Y:S06]  /*20700*/  BAR.SYNC.DEFER_BLOCKING 0x5, 0x180 ;  /* 0x0146000000007b1d */ /* 0x000fec0000010000 */
[----:B------:R-:W-:-:S02]  /*20710*/  UMOV UR4, 0x400 ;  /* 0x0000040000047882 */ /* 0x000fc40000000000 */
[----:B0-----:R-:W-:-:S06]  /*20720*/  ULEA UR4, UR5, UR4, 0x18 ;  /* 0x0000000405047291 */ /* 0x001fcc000f8ec03f */
[----:B------:R-:W-:-:S05]  /*20730*/  IMAD.U32 R18, RZ, RZ, UR4 ;  /* 0x00000004ff127e24 */ /* 0x000fca000f8e00ff */
[----:B---3--:R-:W0:Y:S04]  /*20740*/  LDS.128 R4, [R18+0x324d0] ;  /* 0x0324d00012047984 */ /* 0x008e280000000c00 */
[----:B0-----:R2:W-:Y:S04]  /*20750*/  STL.64 [R1], R4 ;  /* 0x0000000401007387 */ /* 0x0015e80000100a00 */
[----:B------:R2:W-:Y:S01]  /*20760*/  STL.64 [R1+0x8], R6 ;  /* 0x0000080601007387 */ /* 0x0005e20000100a00 */
[----:B------:R-:W-:Y:S06]  /*20770*/  BAR.ARV 0x4, 0x180 ;  /* 0x0106000000007b1d */ /* 0x000fec0000002000 */
[----:B------:R-:W-:Y:S05]  /*20780*/  BRA `(.L_x_5939) ;  /* 0x0000001000347947 */ /* 0x000fea0003800000 */
.L_x_5938:
[----:B------:R-:W0:Y:S01]  /*20790*/  S2R R16, SR_TID.X ;  /* 0x0000000000107919 */ /* 0x000e220000002100 */
[----:B------:R-:W-:Y:S01]  /*207a0*/  UMOV UR4, 0xffffffff ;  /* 0xffffffff00047882 */ /* 0x000fe20000000000 */
[----:B0-----:R-:W-:-:S04]  /*207b0*/  LOP3.LUT R16, R16, 0x1f, RZ, 0xc0, !PT ;  /* 0x0000001f10107812 */ /* 0x001fc800078ec0ff */
[----:B------:R-:W-:Y:S01]  /*207c0*/  ISETP.NE.AND P0, PT, R16, 0x1f, PT ;  /* 0x0000001f1000780c */ /* 0x000fe20003f05270 */
[----:B------:R-:W-:-:S12]  /*207d0*/  BRA.DIV UR4, `(.L_x_5940) ;  /* 0x0000004e04347947 */ /* 0x000fd8000b800000 */
[----:B-1----:R-:W2:Y:S01]  /*207e0*/  LDL.LU R2, [R1] ;  /* 0x0000000001027983 */ /* 0x002ea20000300800 */
[----:B------:R-:W-:-:S03]  /*207f0*/  ULDC UR4, c[0x0][0xd3c] ;  /* 0x00034f0000047ab9 */ /* 0x000fc60000000800 */
[----:B------:R-:W4:Y:S01]  /*20800*/  LDL R3, [R1+0xc] ;  /* 0x00000c0001037983 */ /* 0x000f220000100800 */
[----:B--2---:R-:W-:Y:S02]  /*20810*/  IMAD.MOV.U32 R10, RZ, RZ, R2 ;  /* 0x000000ffff0a7224 */ /* 0x004fe400078e0002 */
[----:B----4-:R-:W-:-:S05]  /*20820*/  IMAD.IADD R0, R3, 0x1, R16 ;  /* 0x0000000103007824 */ /* 0x010fca00078e0210 */
[----:B------:R-:W-:-:S13]  /*20830*/  ISETP.GE.OR P1, PT, R0, UR4, !P0 ;  /* 0x0000000400007c0c */ /* 0x000fda000c726670 */
[----:B------:R-:W0:Y:S08]  /*20840*/  @!P1 LDC.64 R2, c[0x0][0xd80] ;  /* 0x00036000ff029b82 */ /* 0x000e300000000a00 */
[----:B---3--:R-:W1:Y:S01]  /*20850*/  @!P1 LDC.64 R6, c[0x0][0xd78] ;  /* 0x00035e00ff069b82 */ /* 0x008e620000000a00 */
        /* <DEDUP_REMOVED lines=29> */
[----:B------:R-:W0:Y:S02]  /*20a30*/  SHFL.UP PT, R3, R2, 0x10, RZ ;  /* 0x0600000002037989 */ /* 0x000e2400000e00ff */
[----:B0-----:R-:W-:-:S05]  /*20a40*/  SEL R3, R3, RZ, P5 ;  /* 0x000000ff03037207 */ /* 0x001fca0002800000 */
[----:B------:R-:W-:-:S05]  /*20a50*/  IMAD.IADD R7, R2, 0x1, R3 ;  /* 0x0000000102077824 */ /* 0x000fca00078e0203 */
[----:B------:R0:W1:Y:S02]  /*20a60*/  SHFL.IDX PT, R9, R7, 0x1f, 0x1f ;  /* 0x03e01f0007097f89 */ /* 0x00006400000e0000 */
.L_x_6100:
[----:B------:R-:W-:Y:S02]  /*20a70*/  ULDC UR4, c[0x0][0xd38] ;  /* 0x00034e0000047ab9 */ /* 0x000fe40000000800 */
[----:B------:R-:W-:-:S04]  /*20a80*/  IMAD.U32 R2, RZ, RZ, UR4 ;  /* 0x00000004ff027e24 */ /* 0x000fc8000f8e00ff */
[----:B-1----:R-:W-:-:S04]  /*20a90*/  IMAD R9, R9, R2, RZ ;  /* 0x0000000209097224 */ /* 0x002fc800078e02ff */
[----:B------:R-:W-:-:S05]  /*20aa0*/  IMAD.IADD R4, R4, 0x1, R9 ;  /* 0x0000000104047824 */ /* 0x000fca00078e0209 */
[----:B------:R-:W-:-:S13]  /*20ab0*/  ISETP.GT.AND P6, PT, R4, R5, PT ;  /* 0x000000050400720c */ /* 0x000fda0003fc4270 */
[----:B------:R-:W-:Y:S05]  /*20ac0*/  @P6 BRA `(.L_x_5941) ;  /* 0x0000000000ac6947 */ /* 0x000fea0003800000 */
.L_x_5944:
        /* <DEDUP_REMOVED lines=37> */
.L_x_6108:
[----:B------:R-:W-:Y:S02]  /*20d20*/  ULDC UR4, c[0x0][0xd38] ;  /* 0x00034e0000047ab9 */ /* 0x000fe40000000800 */
[----:B------:R-:W-:-:S04]  /*20d30*/  IMAD.U32 R2, RZ, RZ, UR4 ;  /* 0x00000004ff027e24 */ /* 0x000fc8000f8e00ff */
[----:B-1----:R-:W-:-:S04]  /*20d40*/  IMAD R9, R9, R2, RZ ;  /* 0x0000000209097224 */ /* 0x002fc800078e02ff */
[----:B------:R-:W-:-:S05]  /*20d50*/  IMAD.IADD R4, R9, 0x1, R4 ;  /* 0x0000000109047824 */ /* 0x000fca00078e0204 */
[----:B------:R-:W-:-:S13]  /*20d60*/  ISETP.GT.AND P6, PT, R4, R5, PT ;  /* 0x000000050400720c */ /* 0x000fda0003fc4270 */
[----:B------:R-:W-:Y:S05]  /*20d70*/  @!P6 BRA `(.L_x_5944) ;  /* 0xfffffffc0054e947 */ /* 0x000fea000383ffff */
.L_x_5941:
        /* <DEDUP_REMOVED lines=12> */
.L_x_6113:
[----:B------:R-:W-:-:S13]  /*20e40*/  ISETP.NE.AND P0, PT, R3, RZ, PT ;  /* 0x000000ff0300720c */ /* 0x000fda0003f05270 */
[----:B------:R-:W-:Y:S05]  /*20e50*/  @!P0 BRA `(.L_x_5946) ;  /* 0x0000000000148947 */ /* 0x000fea0003800000 */
[----:B------:R-:W-:Y:S01]  /*20e60*/  UMOV UR4, 0xffffffff ;  /* 0xffffffff00047882 */ /* 0x000fe20000000000 */
[----:B-1----:R-:W-:Y:S02]  /*20e70*/  VIADD R4, R4, 0xffffffff ;  /* 0xffffffff04047836 */ /* 0x002fe40000000000 */
[----:B------:R-:W-:Y:S05]  /*20e80*/  BRA.DIV UR4, `(.L_x_5947) ;  /* 0x0000005204287947 */ /* 0x000fea000b800000 */
[----:B------:R1:W3:Y:S02]  /*20e90*/  SHFL.IDX PT, R4, R7, R4, 0x1f ;  /* 0x00001f0407047589 */ /* 0x0002e400000e0000 */
.L_x_6116:
[----:B---3--:R-:W-:-:S07]  /*20ea0*/  IMAD.MOV.U32 R8, RZ, RZ, R4 ;  /* 0x000000ffff087224 */ /* 0x008fce00078e0004 */
.L_x_5946:
[----:B------:R-:W-:Y:S01]  /*20eb0*/  IMAD R3, R8, R2, R9 ;  /* 0x0000000208037224 */ /* 0x000fe200078e0209 */
[----:B------:R-:W-:-:S04]  /*20ec0*/  ISETP.NE.AND P0, PT, R6, 0x1, PT ;  /* 0x000000010600780c */ /* 0x000fc80003f05270 */
[----:B------:R3:W-:Y:S01]  /*20ed0*/  STL [R1], R3 ;  /* 0x0000000301007387 */ /* 0x0007e20000100800 */
[----:B01----:R-:W-:-:S08]  /*20ee0*/  IADD3 R7, R5, -R3, RZ ;  /* 0x8000000305077210 */ /* 0x003fd00007ffe0ff */
[----:B------:R-:W-:Y:S05]  /*20ef0*/  @!P0 BRA `(.L_x_5948) ;  /* 0x0000000000e48947 */ /* 0x000fea0003800000 */
[----:B------:R-:W-:-:S04]  /*20f00*/  IABS R4, R0 ;  /* 0x0000000000047213 */ /* 0x000fc80000000000 */
[----:B------:R-:W0:Y:S08]  /*20f10*/  I2F.RP R2, R4 ;  /* 0x0000000400027306 */ /* 0x000e300000209400 */
[----:B0-----:R-:W0:Y:S02]  /*20f20*/  MUFU.RCP R2, R2 ;  /* 0x0000000200027308 */ /* 0x001e240000001000 */
[----:B0-----:R-:W-:-:S06]  /*20f30*/  VIADD R2, R2, 0xffffffe ;  /* 0x0ffffffe02027836 */ /* 0x001fcc0000000000 */
[----:B---3--:R-:W0:Y:S02]  /*20f40*/  F2I.FTZ.U32.TRUNC.NTZ R3, R2 ;  /* 0x0000000200037305 */ /* 0x008e24000021f000 */
        /* <DEDUP_REMOVED lines=46> */
[----:B------:R-:W-:Y:S01]  /*21230*/  IMAD.MOV R2, RZ, RZ, -R5 ;  /* 0x000000ffff027224 */ /* 0x000fe200078e0a05 */
[----:B------:R-:W-:-:S03]  /*21240*/  LEA R5, R6, R5, 0x18 ;  /* 0x0000000506057211 */ /* 0x000fc600078ec0ff */
[----:B------:R-:W-:-:S04]  /*21250*/  IMAD R2, R6, R2, R3 ;  /* 0x0000000206027224 */ /* 0x000fc800078e0203 */
[----:B------:R-:W-:-:S05]  /*21260*/  IMAD R2, R2, 0x10000, R5 ;  /* 0x0001000002027824 */ /* 0x000fca00078e0205 */
[----:B------:R1:W-:Y:S01]  /*21270*/  STL [R1+0x8], R2 ;  /* 0x0000080201007387 */ /* 0x0003e20000100800 */
[----:B------:R-:W-:Y:S05]  /*21280*/  BRA `(.L_x_5949) ;  /* 0x0000000000fc7947 */ /* 0x000fea0003800000 */
.L_x_5948:
[----:B---3--:R-:W3:Y:S01]  /*21290*/  LDL R3, [R1+0xc] ;  /* 0x00000c0001037983 */ /* 0x008ee20000100800 */
[----:B------:R-:W3:Y:S02]  /*212a0*/  LDC.64 R4, c[0x0][0xd90] ;  /* 0x00036400ff047b82 */ /* 0x000ee40000000a00 */
        /* <DEDUP_REMOVED lines=56> */
[----:B------:R-:W-:Y:S02]  /*21630*/  @!P1 LOP3.LUT R2, RZ, R8, RZ, 0x33, !PT ;  /* 0x00000008ff029212 */ /* 0x000fe400078e33ff */
[----:B------:R-:W-:-:S03]  /*21640*/  IADD3 R8, -R8, RZ, RZ ;  /* 0x000000ff08087210 */ /* 0x000fc60007ffe1ff */
[----:B------:R-:W-:Y:S02]  /*21650*/  IMAD.MOV.U32 R7, RZ, RZ, R2 ;  /* 0x000000ffff077224 */ /* 0x000fe400078e0002 */
[----:B------:R-:W-:-:S05]  /*21660*/  IMAD R3, R2, R8, R4 ;  /* 0x0000000802037224 */ /* 0x000fca00078e0204 */
[----:B------:R0:W-:Y:S02]  /*21670*/  STL [R1+0x8], R3 ;  /* 0x0000080301007387 */ /* 0x0001e40000100800 */
.L_x_5949:
[----:B------:R-:W-:-:S05]  /*21680*/  LOP3.LUT R7, RZ, R7, RZ, 0x33, !PT ;  /* 0x00000007ff077212 */ /* 0x000fca00078e33ff */
[----:B------:R-:W-:-:S05]  /*21690*/  IMAD.IADD R0, R0, 0x1, R7 ;  /* 0x0000000100007824 */ /* 0x000fca00078e0207 */
[----:B------:R3:W-:Y:S01]  /*216a0*/  STL [R1+0x4], R0 ;  /* 0x0000040001007387 */ /* 0x0007e20000100800 */
[----:B------:R-:W-:Y:S05]  /*216b0*/  BRA `(.L_x_5950) ;  /* 0x0000000000287947 */ /* 0x000fea0003800000 */
.L_x_5942:
        /* <DEDUP_REMOVED lines=10> */
.L_x_5950:
[----:B-1--4-:R-:W4:Y:S04]  /*21760*/  LDL R2, [R1+0xc] ;  /* 0x00000c0001027983 */ /* 0x012f280000100800 */
        /* <DEDUP_REMOVED lines=15> */
.L_x_5939:
[----:B------:R-:W3:Y:S01]  /*21860*/  LDL R0, [R1+0xc] ;  /* 0x00000c0001007983 */ /* 0x000ee20000100800 */
[----:B------:R-:W-:Y:S02]  /*21870*/  ULDC UR4, c[0x0][0xd3c] ;  /* 0x00034f0000047ab9 */ /* 0x000fe40000000800 */
[----:B---3--:R-:W-:-:S13]  /*21880*/  ISETP.GE.AND P0, PT, R0, UR4, PT ;  /* 0x0000000400007c0c */ /* 0x008fda000bf06270 */
[----:B------:R-:W-:Y:S05]  /*21890*/  @!P0 BRA `(.L_x_5951) ;  /* 0xffffff8000588947 */ /* 0x000fea000383ffff */
[----:B------:R-:W-:Y:S05]  /*218a0*/  BSYNC B8 ;  /* 0x0000000000087941 */ /* 0x000fea0003800000 */
.L_x_5801:
[----:B--2---:R-:W2:Y:S01]  /*218b0*/  LDL.LU R0, [R1+0x80] ;  /* 0x0000800001007983 */ /* 0x004ea20000300800 */
[----:B------:R-:W-:Y:S01]  /*218c0*/  BSSY B0, `(.L_x_5952) ;  /* 0x000000b000007945 */ /* 0x000fe20003800000 */
[----:B0-----:R-:W0:Y:S01]  /*218d0*/  S2R R5, SR_CgaCtaId ;  /* 0x0000000000057919 */ /* 0x001e220000008800 */
[----:B--2---:R-:W-:-:S05]  /*218e0*/  VIADD R0, R0, 0x1 ;  /* 0x0000000100007836 */ /* 0x004fca0000000000 */
        /* <DEDUP_REMOVED lines=8> */
.L_x_6117:
[----:B------:R-:W-:Y:S05]  /*21970*/  BSYNC B0 ;  /* 0x0000000000007941 */ /* 0x000fea0003800000 */
.L_x_5952:
[----:B------:R-:W-:-:S03]  /*21980*/  UMOV UR4, 0xffffffff ;  /* 0xffffffff00047882 */ /* 0x000fc60000000000 */
[----:B------:R-:W-:Y:S05]  /*21990*/  BRA.DIV UR4, `(.L_x_5954) ;  /* 0x0000004604a47947 */ /* 0x000fea000b800000 */
[----:B------:R-:W1:Y:S02]  /*219a0*/  S2R R2, SR_TID.X ;  /* 0x0000000000027919 */ /* 0x000e640000002100 */
[----:B-1----:R-:W-:-:S04]  /*219b0*/  SHF.R.U32.HI R2, RZ, 0x5, R2 ;  /* 0x00000005ff027819 */ /* 0x002fc80000011602 */
[----:B------:R-:W-:-:S05]  /*219c0*/  LOP3.LUT R2, R2, 0x3, RZ, 0xc0, !PT ;  /* 0x0000000302027812 */ /* 0x000fca00078ec0ff */
[----:B------:R1:W2:Y:S02]  /*219d0*/  SHFL.IDX PT, R14, R2, RZ, 0x1f ;  /* 0x00001fff020e7589 */ /* 0x0002a400000e0000 */
.L_x_6120:
[----:B--2---:R-:W-:-:S13]  /*219e0*/  ISETP.NE.AND P0, PT, R14, RZ, PT ;  /* 0x000000ff0e00720c */ /* 0x004fda0003f05270 */
[----:B------:R-:W-:Y:S05]  /*219f0*/  @P0 BRA `(.L_x_5629) ;  /* 0x00000000008c0947 */ /* 0x000fea0003800000 */
[----:B------:R-:W-:-:S03]  /*21a00*/  UMOV UR4, 0xffffffff ;  /* 0xffffffff00047882 */ /* 0x000fc60000000000 */
[----:B------:R-:W-:Y:S05]  /*21a10*/  BRA.DIV UR4, `(.L_x_5955) ;  /* 0x0000004604b87947 */ /* 0x000fea000b800000 */
[----:B------:R-:W-:-:S13]  /*21a20*/  ELECT P6, URZ, PT ;  /* 0x00000000003f782f */ /* 0x000fda00038c0000 */
.L_x_6123:
[----:B------:R-:W-:Y:S05]  /*21a30*/  @!P6 BRA `(.L_x_5629) ;  /* 0x00000000007ce947 */ /* 0x000fea0003800000 */
[----:B------:R-:W-:-:S06]  /*21a40*/  ULOP3.LUT UR4, UR36, 0x2, URZ, 0xfc, !UPT ;  /* 0x0000000224047892 */ /* 0x000fcc000f8efc3f */
[----:B-1----:R-:W-:-:S05]  /*21a50*/  IMAD.U32 R2, RZ, RZ, UR4 ;  /* 0x00000004ff027e24 */ /* 0x002fca000f8e00ff */
[----:B------:R-:W-:-:S13]  /*21a60*/  ISETP.NE.AND P2, PT, R2, 0x3, PT ;  /* 0x000000030200780c */ /* 0x000fda0003f45270 */
[----:B------:R-:W-:Y:S05]  /*21a70*/  @!P2 BRA `(.L_x_5956) ;  /* 0x000000000004a947 */ /* 0x000fea0003800000 */
[----:B------:R-:W-:Y:S01]  /*21a80*/  BPT.TRAP 0x1 ;  /* 0x000000040000795c */ /* 0x000fe20000300000 */
.L_x_5956:
        /* <DEDUP_REMOVED lines=13> */
.L_x_6124:
[----:B------:R-:W1:Y:S02]  /*21b60*/  SYNCS.PHASECHK.TRANS64.TRYWAIT P0, [R7+URZ], R2 ;  /* 0x00000002070075a7 */ /* 0x000e64000800017f */
[----:B-1----:R-:W-:Y:S05]  /*21b70*/  @!P0 BRA `(.L_x_5958) ;  /* 0x0000004400948947 */ /* 0x002fea0003800000 */
.L_x_6125:
[----:B------:R-:W-:Y:S05]  /*21b80*/  @!P2 BRA `(.L_x_5959) ;  /* 0x000000000004a947 */ /* 0x000fea0003800000 */
[----:B------:R-:W-:Y:S01]  /*21b90*/  BPT.TRAP 0x1 ;  /* 0x000000040000795c */ /* 0x000fe20000300000 */
.L_x_5959:
[----:B------:R-:W-:-:S04]  /*21ba0*/  VIADD R0, R0, 0x32460 ;  /* 0x0003246000007836 */ /* 0x000fc80000000000 */
[----:B------:R-:W-:-:S04]  /*21bb0*/  IMAD R4, R19, 0x8, R0 ;  /* 0x0000000813047824 */ /* 0x000fc800078e0200 */
[----:B------:R-:W2:Y:S02]  /*21bc0*/  SYNCS.PHASECHK.TRANS64.TRYWAIT P0, [R4+URZ], R5 ;  /* 0x00000005040075a7 */ /* 0x000ea4000800017f */
[----:B--2---:R-:W-:Y:S05]  /*21bd0*/  @!P0 BRA `(.L_x_5960) ;  /* 0x0000004400908947 */ /* 0x004fea0003800000 */
.L_x_6126:
[----:B------:R-:W-:-:S07]  /*21be0*/  IMAD R3, R3, 0x8, R0 ;  /* 0x0000000803037824 */ /* 0x000fce00078e0200 */
.L_x_5961:
[----:B----4-:R4:W0:Y:S02]  /*21bf0*/  SYNCS.PHASECHK.TRANS64.TRYWAIT P0, [R3+URZ], R2 ;  /* 0x00000002030075a7 */ /* 0x010824000800017f */
[----:B0-----:R-:W-:Y:S05]  /*21c00*/  @!P0 NANOSLEEP.SYNCS 0x989680 ;  /* 0x009896800000895d */ /* 0x001fea0003900000 */
[----:B------:R-:W0:Y:S02]  /*21c10*/  @!P0 SYNCS.PHASECHK.TRANS64 P0, [R3+URZ], R2 ;  /* 0x00000002030085a7 */ /* 0x000e24000800007f */
[----:B0-----:R-:W-:Y:S05]  /*21c20*/  @!P0 BRA `(.L_x_5961) ;  /* 0xfffffffc00f08947 */ /* 0x001fea000383ffff */
.L_x_5629:
[----:B------:R-:W-:Y:S05]  /*21c30*/  BSYNC B9 ;  /* 0x0000000000097941 */ /* 0x000fea0003800000 */
.L_x_5626:
[----:B------:R-:W-:Y:S05]  /*21c40*/  EXIT ;  /* 0x000000000000794d */ /* 0x000fea0003800000 */
.L_x_5649:
[----:B0-----:R0:W1:Y:S02]  /*21c50*/  SYNCS.PHASECHK.TRANS64.TRYWAIT P6, [R96+URZ+0x32490], R107 ;  /* 0x0324906b600075a7 */ /* 0x00106400080c017f */
[----:B-1----:R-:W-:Y:S05]  /*21c60*/  @!P6 NANOSLEEP.SYNCS 0x989680 ;  /* 0x009896800000e95d */ /* 0x002fea0003900000 */
[----:B------:R-:W1:Y:S02]  /*21c70*/  @!P6 SYNCS.PHASECHK.TRANS64 P6, [R96+URZ+0x32490], R107 ;  /* 0x0324906b6000e5a7 */ /* 0x000e6400080c007f */
[----:B-1----:R-:W-:Y:S05]  /*21c80*/  @!P6 BRA `(.L_x_5649) ;  /* 0xfffffffc00f0e947 */ /* 0x002fea000383ffff */
[----:B------:R-:W-:Y:S05]  /*21c90*/  BRA `(.L_x_5962) ;  /* 0xfffffe1800f47947 */ /* 0x000fea000383ffff */
.L_x_5667:
[----:B0-----:R0:W1:Y:S02]  /*21ca0*/  SYNCS.PHASECHK.TRANS64.TRYWAIT P5, [R96+URZ+0x32490], R107 ;  /* 0x0324906b600075a7 */ /* 0x00106400080a017f */
[----:B-1----:R-:W-:Y:S05]  /*21cb0*/  @!P5 NANOSLEEP.SYNCS 0x989680 ;  /* 0x009896800000d95d */ /* 0x002fea0003900000 */
[----:B------:R-:W1:Y:S02]  /*21cc0*/  @!P5 SYNCS.PHASECHK.TRANS64 P5, [R96+URZ+0x32490], R107 ;  /* 0x0324906b6000d5a7 */ /* 0x000e6400080a007f */
[----:B-1----:R-:W-:Y:S05]  /*21cd0*/  @!P5 BRA `(.L_x_5667) ;  /* 0xfffffffc00f0d947 */ /* 0x002fea000383ffff */
[----:B------:R-:W-:Y:S05]  /*21ce0*/  BRA `(.L_x_5963) ;  /* 0xfffffe2c00447947 */ /* 0x000fea000383ffff */
.L_x_5676:
[----:B0-----:R0:W1:Y:S02]  /*21cf0*/  SYNCS.PHASECHK.TRANS64.TRYWAIT P4, [R96+URZ+0x32490], R107 ;  /* 0x0324906b600075a7 */ /* 0x001064000808017f */
[----:B-1----:R-:W-:Y:S05]  /*21d00*/  @!P4 NANOSLEEP.SYNCS 0x989680 ;  /* 0x009896800000c95d */ /* 0x002fea0003900000 */
[----:B------:R-:W1:Y:S02]  /*21d10*/  @!P4 SYNCS.PHASECHK.TRANS64 P4, [R96+URZ+0x32490], R107 ;  /* 0x0324906b6000c5a7 */ /* 0x000e64000808007f */
[----:B-1----:R-:W-:Y:S05]  /*21d20*/  @!P4 BRA `(.L_x_5676) ;  /* 0xfffffffc00f0c947 */ /* 0x002fea000383ffff */
[----:B------:R-:W-:Y:S05]  /*21d30*/  BRA `(.L_x_5964) ;  /* 0xfffffe3c00607947 */ /* 0x000fea000383ffff */
.L_x_5682:
[----:B-1----:R1:W2:Y:S02]  /*21d40*/  SYNCS.PHASECHK.TRANS64.TRYWAIT P3, [R96+URZ+0x324b0], R107 ;  /* 0x0324b06b600075a7 */ /* 0x0022a4000806017f */
[----:B--2---:R-:W-:Y:S05]  /*21d50*/  @!P3 NANOSLEEP.SYNCS 0x989680 ;  /* 0x009896800000b95d */ /* 0x004fea0003900000 */
[----:B------:R-:W2:Y:S02]  /*21d60*/  @!P3 SYNCS.PHASECHK.TRANS64 P3, [R96+URZ+0x324b0], R107 ;  /* 0x0324b06b6000b5a7 */ /* 0x000ea4000806007f */
[----:B--2---:R-:W-:Y:S05]  /*21d70*/  @!P3 BRA `(.L_x_5682) ;  /* 0xfffffffc00f0b947 */ /* 0x004fea000383ffff */
[----:B------:R-:W-:Y:S05]  /*21d80*/  BRA `(.L_x_5965) ;  /* 0xfffffe3c00f47947 */ /* 0x000fea000383ffff */
.L_x_5692:
[----:B------:R-:W-:Y:S01]  /*21d90*/  BSSY B0, `(.L_x_5966) ;  /* 0x0000007000007945 */ /* 0x000fe20003800000 */
[----:B------:R-:W-:Y:S01]  /*21da0*/  IMAD.MOV.U32 R12, RZ, RZ, RZ ;  /* 0x000000ffff0c7224 */ /* 0x000fe200078e00ff */
[----:B------:R-:W-:Y:S01]  /*21db0*/  MOV R15, 0xffffffff ;  /* 0xffffffff000f7802 */ /* 0x000fe20000000f00 */
[----:B------:R-:W-:-:S07]  /*21dc0*/  IMAD.MOV.U32 R11, RZ, RZ, 0x1f ;  /* 0x0000001fff0b7424 */ /* 0x000fce00078e00ff */
[----:B-----5:R-:W-:Y:S05]  /*21dd0*/  WARPSYNC.COLLECTIVE R15, `(.L_x_5967) ;  /* 0x000000000f087348 */ /* 0x020fea0003c00000 */
[----:B------:R0:W1:Y:S02]  /*21de0*/  SHFL.IDX P6, R14, R13, R12, R11 ;  /* 0x0000000c0d0e7389 */ /* 0x00006400000c000b */
[----:B01---5:R-:W-:Y:S01]  /*21df0*/  ENDCOLLECTIVE ;  /* 0x000000000000791b */ /* 0x023fe20003800000 */
.L_x_5967:
[----:B------:R-:W-:Y:S05]  /*21e00*/  BSYNC B0 ;  /* 0x0000000000007941 */ /* 0x000fea0003800000 */
.L_x_5966:
[----:B------:R-:W-:Y:S05]  /*21e10*/  BRA `(.L_x_5968) ;  /* 0xfffffe4c007c7947 */ /* 0x000fea000383ffff */
.L_x_5704:
        /* <DEDUP_REMOVED lines=8> */
.L_x_5970:
[----:B------:R-:W-:Y:S05]  /*21ea0*/  BSYNC B1 ;  /* 0x0000000000017941 */ /* 0x000fea0003800000 */
.L_x_5969:
        /* <DEDUP_REMOVED lines=8> */
.L_x_5971:
[----:B------:R-:W-:Y:S02]  /*21f30*/  IMAD.MOV.U32 R13, RZ, RZ, R7 ;  /* 0x000000ffff0d7224 */ /* 0x000fe400078e0007 */
[----:B------:R-:W-:-:S07]  /*21f40*/  IMAD.MOV.U32 R0, RZ, RZ, R14 ;  /* 0x000000ffff007224 */ /* 0x000fce00078e000e */
[----:B------:R-:W-:Y:S05]  /*21f50*/  WARPSYNC.COLLECTIVE R15, `(.L_x_5972) ;  /* 0x000000000f087348 */ /* 0x000fea0003c00000 */
[----:B------:R0:W1:Y:S02]  /*21f60*/  SHFL.IDX P6, R14, R13, R12, R11 ;  /* 0x0000000c0d0e7389 */ /* 0x00006400000c000b */
[----:B01----:R-:W-:Y:S01]  /*21f70*/  ENDCOLLECTIVE ;  /* 0x000000000000791b */ /* 0x003fe20003800000 */
.L_x_5972:
[----:B------:R-:W-:Y:S02]  /*21f80*/  IMAD.MOV.U32 R13, RZ, RZ, R30 ;  /* 0x000000ffff0d7224 */ /* 0x000fe400078e001e */
[----:B------:R-:W-:-:S07]  /*21f90*/  IMAD.MOV.U32 R5, RZ, RZ, R14 ;  /* 0x000000ffff057224 */ /* 0x000fce00078e000e */
[----:B------:R-:W-:Y:S05]  /*21fa0*/  WARPSYNC.COLLECTIVE R15, `(.L_x_5973) ;  /* 0x000000000f087348 */ /* 0x000fea0003c00000 */
[----:B------:R0:W1:Y:S02]  /*21fb0*/  SHFL.IDX P6, R14, R13, R12, R11 ;  /* 0x0000000c0d0e7389 */ /* 0x00006400000c000b */
[----:B01----:R-:W-:Y:S01]  /*21fc0*/  ENDCOLLECTIVE ;  /* 0x000000000000791b */ /* 0x003fe20003800000 */
.L_x_5973:
[----:B------:R-:W-:Y:S05]  /*21fd0*/  BRA `(.L_x_5974) ;  /* 0xfffffe5400147947 */ /* 0x000fea000383ffff */
.L_x_5707:
        /* <DEDUP_REMOVED lines=8> */
.L_x_5976:
[----:B------:R-:W-:Y:S05]  /*22060*/  BSYNC B1 ;  /* 0x0000000000017941 */ /* 0x000fea0003800000 */
.L_x_5975:
        /* <DEDUP_REMOVED lines=8> */
.L_x_5977:
[----:B------:R-:W-:Y:S02]  /*220f0*/  IMAD.MOV.U32 R13, RZ, RZ, R7 ;  /* 0x000000ffff0d7224 */ /* 0x000fe400078e0007 */
[----:B------:R-:W-:-:S07]  /*22100*/  IMAD.MOV.U32 R4, RZ, RZ, R14 ;  /* 0x000000ffff047224 */ /* 0x000fce00078e000e */
[----:B------:R-:W-:Y:S05]  /*22110*/  WARPSYNC.COLLECTIVE R15, `(.L_x_5978) ;  /* 0x000000000f087348 */ /* 0x000fea0003c00000 */
[----:B------:R0:W1:Y:S02]  /*22120*/  SHFL.IDX P6, R14, R13, R12, R11 ;  /* 0x0000000c0d0e7389 */ /* 0x00006400000c000b */
[----:B01----:R-:W-:Y:S01]  /*22130*/  ENDCOLLECTIVE ;  /* 0x000000000000791b */ /* 0x003fe20003800000 */
.L_x_5978:
[----:B------:R-:W-:Y:S02]  /*22140*/  IMAD.MOV.U32 R13, RZ, RZ, R30 ;  /* 0x000000ffff0d7224 */ /* 0x000fe400078e001e */
[----:B------:R-:W-:-:S07]  /*22150*/  IMAD.MOV.U32 R7, RZ, RZ, R14 ;  /* 0x000000ffff077224 */ /* 0x000fce00078e000e */
[----:B------:R-:W-:Y:S05]  /*22160*/  WARPSYNC.COLLECTIVE R15, `(.L_x_5979) ;  /* 0x000000000f087348 */ /* 0x000fea0003c00000 */
[----:B------:R0:W1:Y:S02]  /*22170*/  SHFL.IDX P6, R14, R13, R12, R11 ;  /* 0x0000000c0d0e7389 */ /* 0x00006400000c000b */
[----:B01----:R-:W-:Y:S01]  /*22180*/  ENDCOLLECTIVE ;  /* 0x000000000000791b */ /* 0x003fe20003800000 */
.L_x_5979:
[----:B------:R-:W-:Y:S01]  /*22190*/  IMAD.MOV.U32 R30, RZ, RZ, R14 ;  /* 0x000000ffff1e7224 */ /* 0x000fe200078e000e */
[----:B------:R-:W-:Y:S06]  /*221a0*/  BRA `(.L_x_5980) ;  /* 0xfffffe54006c7947 */ /* 0x000fec000383ffff */
.L_x_5711:
[----:B0-----:R0:W1:Y:S02]  /*221b0*/  SYNCS.PHASECHK.TRANS64.TRYWAIT P0, [R19+URZ+0x32400], R34 ;  /* 0x03240022130075a7 */ /* 0x001064000800017f */
[----:B-1----:R-:W-:Y:S05]  /*221c0*/  @!P0 NANOSLEEP.SYNCS 0x989680 ;  /* 0x009896800000895d */ /* 0x002fea0003900000 */
[----:B------:R-:W1:Y:S02]  /*221d0*/  @!P0 SYNCS.PHASECHK.TRANS64 P0, [R19+URZ+0x32400], R34 ;  /* 0x03240022130085a7 */ /* 0x000e64000800007f */
[----:B-1----:R-:W-:Y:S05]  /*221e0*/  @!P0 BRA `(.L_x_5711) ;  /* 0xfffffffc00f08947 */ /* 0x002fea000383ffff */
[----:B------:R-:W-:Y:S05]  /*221f0*/  BRA `(.L_x_5981) ;  /* 0xfffffe58005c7947 */ /* 0x000fea000383ffff */
.L_x_5719:
        /* <DEDUP_REMOVED lines=9> */
.L_x_5983:
[----:B------:R-:W-:Y:S05]  /*22290*/  BSYNC B1 ;  /* 0x0000000000017941 */ /* 0x000fea0003800000 */
.L_x_5982:
[----:B------:R0:W5:Y:S01]  /*222a0*/  LDL R8, [R1+0x18] ;  /* 0x0000180001087983 */ /* 0x0001620000100800 */
[----:B------:R-:W-:Y:S01]  /*222b0*/  IMAD.MOV.U32 R13, RZ, RZ, R24 ;  /* 0x000000ffff0d7224 */ /* 0x000fe200078e0018 */
[----:B------:R-:W-:Y:S01]  /*222c0*/  ISETP.GE.AND P0, PT, R16, R39, PT ;  /* 0x000000271000720c */ /* 0x000fe20003f06270 */
[----:B------:R-:W-:Y:S02]  /*222d0*/  IMAD.MOV.U32 R12, RZ, RZ, RZ ;  /* 0x000000ffff0c7224 */ /* 0x000fe400078e00ff */
[----:B------:R-:W-:Y:S02]  /*222e0*/  IMAD.MOV.U32 R11, RZ, RZ, 0x1c1f ;  /* 0x00001c1fff0b7424 */ /* 0x000fe400078e00ff */
[----:B------:R-:W-:Y:S02]  /*222f0*/  IMAD.MOV.U32 R15, RZ, RZ, -0x1 ;  /* 0xffffffffff0f7424 */ /* 0x000fe400078e00ff */
[----:B0-----:R-:W-:-:S07]  /*22300*/  IMAD.MOV.U32 R0, RZ, RZ, R14 ;  /* 0x000000ffff007224 */ /* 0x001fce00078e000e */
[----:B-----5:R-:W-:Y:S05]  /*22310*/  WARPSYNC.COLLECTIVE R15, `(.L_x_5984) ;  /* 0x000000000f087348 */ /* 0x020fea0003c00000 */
[----:B------:R0:W1:Y:S02]  /*22320*/  SHFL.IDX P6, R14, R13, R12, R11 ;  /* 0x0000000c0d0e7389 */ /* 0x00006400000c000b */
[----:B01---5:R-:W-:Y:S01]  /*22330*/  ENDCOLLECTIVE ;  /* 0x000000000000791b */ /* 0x023fe20003800000 */
.L_x_5984:
[----:B------:R-:W-:Y:S02]  /*22340*/  IMAD.MOV.U32 R13, RZ, RZ, R25 ;  /* 0x000000ffff0d7224 */ /* 0x000fe400078e0019 */
[----:B------:R-:W-:-:S07]  /*22350*/  IMAD.MOV.U32 R3, RZ, RZ, R14 ;  /* 0x000000ffff037224 */ /* 0x000fce00078e000e */
[----:B------:R-:W-:Y:S05]  /*22360*/  WARPSYNC.COLLECTIVE R15, `(.L_x_5985) ;  /* 0x000000000f087348 */ /* 0x000fea0003c00000 */
[----:B------:R0:W1:Y:S02]  /*22370*/  SHFL.IDX P6, R14, R13, R12, R11 ;  /* 0x0000000c0d0e7389 */ /* 0x00006400000c000b */
[----:B01----:R-:W-:Y:S01]  /*22380*/  ENDCOLLECTIVE ;  /* 0x000000000000791b */ /* 0x003fe20003800000 */
.L_x_5985:
[----:B------:R-:W-:Y:S01]  /*22390*/  MOV R13, R27 ;  /* 0x0000001b000d7202 */ /* 0x000fe20000000f00 */
[----:B------:R-:W-:-:S07]  /*223a0*/  IMAD.MOV.U32 R4, RZ, RZ, R14 ;  /* 0x000000ffff047224 */ /* 0x000fce00078e000e */
[----:B------:R-:W-:Y:S05]  /*223b0*/  WARPSYNC.COLLECTIVE R15, `(.L_x_5986) ;  /* 0x000000000f087348 */ /* 0x000fea0003c00000 */
[----:B------:R0:W1:Y:S02]  /*223c0*/  SHFL.IDX P6, R14, R13, R12, R11 ;  /* 0x0000000c0d0e7389 */ /* 0x00006400000c000b */
[----:B01----:R-:W-:Y:S01]  /*223d0*/  ENDCOLLECTIVE ;  /* 0x000000000000791b */ /* 0x003fe20003800000 */
.L_x_5986:
[----:B------:R-:W-:-:S05]  /*223e0*/  IMAD R34, R8, R34, RZ ;  /* 0x0000002208227224 */ /* 0x000fca00078e02ff */
[----:B------:R-:W-:-:S13]  /*223f0*/  ISETP.GE.OR P1, PT, R37, R34, P0 ;  /* 0x000000222500720c */ /* 0x000fda0000726670 */
[C---:B------:R-:W-:Y:S01]  /*22400*/  @!P1 IMAD.SHL.U32 R5, R16.reuse, 0x2, RZ ;  /* 0x0000000210059824 */ /* 0x040fe200078e00ff */
[----:B------:R-:W-:-:S04]  /*22410*/  @!P1 SHF.L.U64.HI R21, R16, 0x1, R41 ;  /* 0x0000000110159819 */ /* 0x000fc80000010229 */
[----:B------:R-:W-:-:S05]  /*22420*/  @!P1 IADD3 R6, P2, R3, R5, RZ ;  /* 0x0000000503069210 */ /* 0x000fca0007f5e0ff */
[----:B------:R-:W-:-:S05]  /*22430*/  @!P1 IMAD.X R7, R0, 0x1, R21, P2 ;  /* 0x0000000100079824 */ /* 0x000fca00010e0615 */
[----:B------:R-:W2:Y:S01]  /*22440*/  @!P1 LD.E.128 R8, desc[UR40][R6.64] ;  /* 0x0000002806089980 */ /* 0x000ea2000c101d00 */
[----:B------:R-:W-:-:S05]  /*22450*/  @!P1 IADD3 R14, P2, R14, R5, RZ ;  /* 0x000000050e0e9210 */ /* 0x000fca0007f5e0ff */
[----:B------:R-:W-:Y:S02]  /*22460*/  @!P1 IMAD.X R5, R4, 0x1, R21, P2 ;  /* 0x0000000104059824 */ /* 0x000fe400010e0615 */
[----:B------:R-:W-:-:S06]  /*22470*/  @!P1 IMAD.MOV.U32 R4, RZ, RZ, R14 ;  /* 0x000000ffff049224 */ /* 0x000fcc00078e000e */
[----:B------:R-:W5:Y:S01]  /*22480*/  @!P1 LD.E.128 R4, desc[UR40][R4.64] ;  /* 0x0000002804049980 */ /* 0x000f62000c101d00 */
[----:B------:R-:W-:Y:S01]  /*22490*/  CS2R R28, SRZ ;  /* 0x00000000001c7805 */ /* 0x000fe2000001ff00 */
[----:B------:R-:W-:Y:S01]  /*224a0*/  IMAD.MOV.U32 R13, RZ, RZ, R26 ;  /* 0x000000ffff0d7224 */ /* 0x000fe200078e001a */
[----:B------:R-:W-:Y:S01]  /*224b0*/  CS2R R20, SRZ ;  /* 0x0000000000147805 */ /* 0x000fe2000001ff00 */
[----:B------:R-:W-:Y:S01]  /*224c0*/  IMAD.MOV.U32 R12, RZ, RZ, 0x1 ;  /* 0x00000001ff0c7424 */ /* 0x000fe200078e00ff */
[----:B------:R-:W-:Y:S02]  /*224d0*/  CS2R R30, SRZ ;  /* 0x00000000001e7805 */ /* 0x000fe4000001ff00 */
[----:B------:R-:W-:Y:S01]  /*224e0*/  CS2R R32, SRZ ;  /* 0x0000000000207805 */ /* 0x000fe2000001ff00 */
[----:B--2---:R-:W-:Y:S02]  /*224f0*/  @!P1 IMAD.MOV.U32 R29, RZ, RZ, R11 ;  /* 0x000000ffff1d9224 */ /* 0x004fe400078e000b */
[----:B------:R-:W-:-:S02]  /*22500*/  IMAD.MOV.U32 R11, RZ, RZ, 0x1c1f ;  /* 0x00001c1fff0b7424 */ /* 0x000fc400078e00ff */
[----:B------:R-:W-:Y:S02]  /*22510*/  @!P1 IMAD.MOV.U32 R21, RZ, RZ, R9 ;  /* 0x000000ffff159224 */ /* 0x000fe400078e0009 */
[----:B------:R-:W-:-:S07]  /*22520*/  @!P1 IMAD.MOV.U32 R20, RZ, RZ, R8 ;  /* 0x000000ffff149224 */ /* 0x000fce00078e0008 */
[----:B-----5:R-:W-:Y:S05]  /*22530*/  WARPSYNC.COLLECTIVE R15, `(.L_x_5987) ;  /* 0x000000000f087348 */ /* 0x020fea0003c00000 */
[----:B------:R0:W1:Y:S02]  /*22540*/  SHFL.IDX P6, R14, R13, R12, R11 ;  /* 0x0000000c0d0e7389 */ /* 0x00006400000c000b */
[----:B01---5:R-:W-:Y:S01]  /*22550*/  ENDCOLLECTIVE ;  /* 0x000000000000791b */ /* 0x023fe20003800000 */
.L_x_5987:
[----:B------:R-:W-:Y:S02]  /*22560*/  IMAD.MOV.U32 R3, RZ, RZ, R21 ;  /* 0x000000ffff037224 */ /* 0x000fe400078e0015 */
[----:B------:R-:W-:Y:S02]  /*22570*/  IMAD.MOV.U32 R0, RZ, RZ, R20 ;  /* 0x000000ffff007224 */ /* 0x000fe400078e0014 */
[----:B------:R-:W-:Y:S01]  /*22580*/  @!P1 IMAD.MOV.U32 R28, RZ, RZ, R10 ;  /* 0x000000ffff1c9224 */ /* 0x000fe200078e000a */
[----:B------:R-:W-:Y:S01]  /*22590*/  PRMT R42, R42, 0x5410, R3 ;  /* 0x000054102a2a7816 */ /* 0x000fe20000000003 */
[----:B------:R-:W-:Y:S01]  /*225a0*/  IMAD.MOV.U32 R8, RZ, RZ, R29 ;  /* 0x000000ffff087224 */ /* 0x000fe200078e001d */
[----:B------:R-:W-:Y:S01]  /*225b0*/  PRMT R53, R53, 0x5410, R0 ;  /* 0x0000541035357816 */ /* 0x000fe20000000000 */
[----:B------:R-:W-:Y:S01]  /*225c0*/  @!P1 IMAD.MOV.U32 R31, RZ, RZ, R5 ;  /* 0x000000ffff1f9224 */ /* 0x000fe200078e0005 */
[----:B------:R-:W-:Y:S01]  /*225d0*/  MOV R0, R28 ;  /* 0x0000001c00007202 */ /* 0x000fe20000000f00 */
[----:B------:R-:W-:-:S02]  /*225e0*/  @!P1 IMAD.MOV.U32 R32, RZ, RZ, R6 ;  /* 0x000000ffff209224 */ /* 0x000fc400078e0006 */
[----:B------:R-:W-:Y:S01]  /*225f0*/  @!P1 IMAD.MOV.U32 R30, RZ, RZ, R4 ;  /* 0x000000ffff1e9224 */ /* 0x000fe200078e0004 */
[----:B------:R-:W-:Y:S01]  /*22600*/  PRMT R35, R0, 0x5410, R8 ;  /* 0x0000541000237816 */ /* 0x000fe20000000008 */
[----:B------:R-:W-:Y:S02]  /*22610*/  IMAD.MOV.U32 R13, RZ, RZ, R24 ;  /* 0x000000ffff0d7224 */ /* 0x000fe400078e0018 */
[----:B------:R-:W-:Y:S02]  /*22620*/  @!P1 IMAD.MOV.U32 R33, RZ, RZ, R7 ;  /* 0x000000ffff219224 */ /* 0x000fe400078e0007 */
[----:B------:R-:W-:Y:S02]  /*22630*/  IMAD.MOV.U32 R4, RZ, RZ, R31 ;  /* 0x000000ffff047224 */ /* 0x000fe400078e001f */
[----:B------:R-:W-:Y:S02]  /*22640*/  IMAD.MOV.U32 R5, RZ, RZ, R32 ;  /* 0x000000ffff057224 */ /* 0x000fe400078e0020 */
[----:B------:R-:W-:Y:S01]  /*22650*/  IMAD.MOV.U32 R0, RZ, RZ, R30 ;  /* 0x000000ffff007224 */ /* 0x000fe200078e001e */
[----:B------:R-:W-:Y:S01]  /*22660*/  PRMT R42, R4, 0x7610, R42 ;  /* 0x00007610042a7816 */ /* 0x000fe2000000002a */
[----:B------:R-:W-:Y:S01]  /*22670*/  IMAD.MOV.U32 R3, RZ, RZ, R14 ;  /* 0x000000ffff037224 */ /* 0x000fe200078e000e */
[----:B------:R-:W-:-:S07]  /*22680*/  PRMT R53, R5, 0x7610, R53 ;  /* 0x0000761005357816 */ /* 0x000fce0000000035 */
[----:B------:R-:W-:Y:S05]  /*22690*/  WARPSYNC.COLLECTIVE R15, `(.L_x_5988) ;  /* 0x000000000f087348 */ /* 0x000fea0003c00000 */
[----:B------:R0:W1:Y:S02]  /*226a0*/  SHFL.IDX P6, R14, R13, R12, R11 ;  /* 0x0000000c0d0e7389 */ /* 0x00006400000c000b */
[----:B01----:R-:W-:Y:S01]  /*226b0*/  ENDCOLLECTIVE ;  /* 0x000000000000791b */ /* 0x003fe20003800000 */
.L_x_5988:
[----:B------:R-:W-:Y:S01]  /*226c0*/  IMAD.MOV.U32 R6, RZ, RZ, R33 ;  /* 0x000000ffff067224 */ /* 0x000fe200078e0021 */
[----:B------:R-:W-:-:S04]  /*226d0*/  CS2R R4, SRZ ;  /* 0x0000000000047805 */ /* 0x000fc8000001ff00 */
[----:B------:R-:W-:Y:S01]  /*226e0*/  PRMT R48, R0, 0x5410, R6 ;  /* 0x0000541000307816 */ /* 0x000fe20000000006 */
[----:B------:R-:W-:Y:S02]  /*226f0*/  IMAD.MOV.U32 R13, RZ, RZ, R25 ;  /* 0x000000ffff0d7224 */ /* 0x000fe400078e0019 */
[----:B------:R-:W-:-:S07]  /*22700*/  IMAD.MOV.U32 R24, RZ, RZ, R14 ;  /* 0x000000ffff187224 */ /* 0x000fce00078e000e */
[----:B------:R-:W-:Y:S05]  /*22710*/  WARPSYNC.COLLECTIVE R15, `(.L_x_5989) ;  /* 0x000000000f087348 */ /* 0x000fea0003c00000 */
[----:B------:R0:W1:Y:S02]  /*22720*/  SHFL.IDX P6, R14, R13, R12, R11 ;  /* 0x0000000c0d0e7389 */ /* 0x00006400000c000b */
[----:B01----:R-:W-:Y:S01]  /*22730*/  ENDCOLLECTIVE ;  /* 0x000000000000791b */ /* 0x003fe20003800000 */
.L_x_5989:
[----:B------:R-:W-:Y:S02]  /*22740*/  IMAD.MOV.U32 R13, RZ, RZ, R27 ;  /* 0x000000ffff0d7224 */ /* 0x000fe400078e001b */
[----:B------:R-:W-:-:S07]  /*22750*/  IMAD.MOV.U32 R25, RZ, RZ, R14 ;  /* 0x000000ffff197224 */ /* 0x000fce00078e000e */
[----:B------:R-:W-:Y:S05]  /*22760*/  WARPSYNC.COLLECTIVE R15, `(.L_x_5990) ;  /* 0x000000000f087348 */ /* 0x000fea0003c00000 */
[----:B------:R0:W1:Y:S02]  /*22770*/  SHFL.IDX P6, R14, R13, R12, R11 ;  /* 0x0000000c0d0e7389 */ /* 0x00006400000c000b */
[----:B01----:R-:W-:Y:S01]  /*22780*/  ENDCOLLECTIVE ;  /* 0x000000000000791b */ /* 0x003fe20003800000 */
.L_x_5990:
[----:B------:R-:W-:Y:S05]  /*22790*/  BRA `(.L_x_5991) ;  /* 0xfffffe6400307947 */ /* 0x000fea000383ffff */
.L_x_5723:
[----:B0-----:R0:W1:Y:S02]  /*227a0*/  SYNCS.PHASECHK.TRANS64.TRYWAIT P1, [R19+URZ+0x32400], R12 ;  /* 0x0324000c130075a7 */ /* 0x001064000802017f */
[----:B-1----:R-:W-:Y:S05]  /*227b0*/  @!P1 NANOSLEEP.SYNCS 0x989680 ;  /* 0x009896800000995d */ /* 0x002fea0003900000 */
[----:B------:R-:W1:Y:S02]  /*227c0*/  @!P1 SYNCS.PHASECHK.TRANS64 P1, [R19+URZ+0x32400], R12 ;  /* 0x0324000c130095a7 */ /* 0x000e64000802007f */
[----:B-1----:R-:W-:Y:S05]  /*227d0*/  @!P1 BRA `(.L_x_5723) ;  /* 0xfffffffc00f09947 */ /* 0x002fea000383ffff */
[----:B------:R-:W-:Y:S05]  /*227e0*/  BRA `(.L_x_5992) ;  /* 0xfffffe6400c87947 */ /* 0x000fea000383ffff */
.L_x_5729:
[----:B---3--:R3:W0:Y:S02]  /*227f0*/  SYNCS.PHASECHK.TRANS64.TRYWAIT P1, [R173+URZ+0x32430], R8 ;  /* 0x03243008ad0075a7 */ /* 0x008624000802017f */
[----:B0-----:R-:W-:Y:S05]  /*22800*/  @!P1 NANOSLEEP.SYNCS 0x989680 ;  /* 0x009896800000995d */ /* 0x001fea0003900000 */
[----:B------:R-:W0:Y:S02]  /*22810*/  @!P1 SYNCS.PHASECHK.TRANS64 P1, [R173+URZ+0x32430], R8 ;  /* 0x03243008ad0095a7 */ /* 0x000e24000802007f */
[----:B0-----:R-:W-:Y:S05]  /*22820*/  @!P1 BRA `(.L_x_5729) ;  /* 0xfffffffc00f09947 */ /* 0x001fea000383ffff */
[----:B------:R-:W-:Y:S05]  /*22830*/  BRA `(.L_x_5728) ;  /* 0xfffffe7400507947 */ /* 0x000fea000383ffff */
.L_x_5731:
[----:B0-----:R0:W4:Y:S02]  /*22840*/  SYNCS.PHASECHK.TRANS64.TRYWAIT P1, [R19+URZ+0x32410], R0 ;  /* 0x03241000130075a7 */ /* 0x001124000802017f */
[----:B----4-:R-:W-:Y:S05]  /*22850*/  @!P1 NANOSLEEP.SYNCS 0x989680 ;  /* 0x009896800000995d */ /* 0x010fea0003900000 */
[----:B------:R-:W4:Y:S02]  /*22860*/  @!P1 SYNCS.PHASECHK.TRANS64 P1, [R19+URZ+0x32410], R0 ;  /* 0x03241000130095a7 */ /* 0x000f24000802007f */
[----:B----4-:R-:W-:Y:S05]  /*22870*/  @!P1 BRA `(.L_x_5731) ;  /* 0xfffffffc00f09947 */ /* 0x010fea000383ffff */
[----:B------:R-:W-:Y:S05]  /*22880*/  BRA `(.L_x_5993) ;  /* 0xfffffe7800047947 */ /* 0x000fea000383ffff */
.L_x_5736:
[----:B------:R0:W0:Y:S02]  /*22890*/  SYNCS.PHASECHK.TRANS64.TRYWAIT P2, [R173+URZ+0x32450], R8 ;  /* 0x03245008ad0075a7 */ /* 0x000024000804017f */
[----:B0-----:R-:W-:Y:S05]  /*228a0*/  @!P2 NANOSLEEP.SYNCS 0x989680 ;  /* 0x009896800000a95d */ /* 0x001fea0003900000 */
[----:B------:R-:W0:Y:S02]  /*228b0*/  @!P2 SYNCS.PHASECHK.TRANS64 P2, [R173+URZ+0x32450], R8 ;  /* 0x03245008ad00a5a7 */ /* 0x000e24000804007f */
[----:B0-----:R-:W-:Y:S05]  /*228c0*/  @!P2 BRA `(.L_x_5736) ;  /* 0xfffffffc00f0a947 */ /* 0x001fea000383ffff */
[----:B------:R-:W-:Y:S05]  /*228d0*/  BRA `(.L_x_5735) ;  /* 0xfffffe7800247947 */ /* 0x000fea000383ffff */
.L_x_5741:
[----:B--2---:R2:W3:Y:S02]  /*228e0*/  SYNCS.PHASECHK.TRANS64.TRYWAIT P2, [R205+URZ+0x32430], R0 ;  /* 0x03243000cd0075a7 */ /* 0x0044e4000804017f */
[----:B---3--:R-:W-:Y:S05]  /*228f0*/  @!P2 NANOSLEEP.SYNCS 0x989680 ;  /* 0x009896800000a95d */ /* 0x008fea0003900000 */
[----:B------:R-:W3:Y:S02]  /*22900*/  @!P2 SYNCS.PHASECHK.TRANS64 P2, [R205+URZ+0x32430], R0 ;  /* 0x03243000cd00a5a7 */ /* 0x000ee4000804007f */
[----:B---3--:R-:W-:Y:S05]  /*22910*/  @!P2 BRA `(.L_x_5741) ;  /* 0xfffffffc00f0a947 */ /* 0x008fea000383ffff */
[----:B------:R-:W-:Y:S05]  /*22920*/  BRA `(.L_x_5740) ;  /* 0xfffffe9c00e47947 */ /* 0x000fea000383ffff */
.L_x_5746:
[----:B---3--:R3:W4:Y:S02]  /*22930*/  SYNCS.PHASECHK.TRANS64.TRYWAIT P2, [R205+URZ+0x32450], R0 ;  /* 0x03245000cd0075a7 */ /* 0x008724000804017f */
[----:B----4-:R-:W-:Y:S05]  /*22940*/  @!P2 NANOSLEEP.SYNCS 0x989680 ;  /* 0x009896800000a95d */ /* 0x010fea0003900000 */
[----:B------:R-:W4:Y:S02]  /*22950*/  @!P2 SYNCS.PHASECHK.TRANS64 P2, [R205+URZ+0x32450], R0 ;  /* 0x03245000cd00a5a7 */ /* 0x000f24000804007f */
[----:B----4-:R-:W-:Y:S05]  /*22960*/  @!P2 BRA `(.L_x_5746) ;  /* 0xfffffffc00f0a947 */ /* 0x010fea000383ffff */
[----:B------:R-:W-:Y:S05]  /*22970*/  BRA `(.L_x_5745) ;  /* 0xfffffea000887947 */ /* 0x000fea000383ffff */
.L_x_5752:
[----:B--2---:R2:W3:Y:S02]  /*22980*/  SYNCS.PHASECHK.TRANS64.TRYWAIT P2, [R216+URZ+0x32430], R0 ;  /* 0x03243000d80075a7 */ /* 0x0044e4000804017f */
[----:B---3--:R-:W-:Y:S05]  /*22990*/  @!P2 NANOSLEEP.SYNCS 0x989680 ;  /* 0x009896800000a95d */ /* 0x008fea0003900000 */
[----:B------:R-:W3:Y:S02]  /*229a0*/  @!P2 SYNCS.PHASECHK.TRANS64 P2, [R216+URZ+0x32430], R0 ;  /* 0x03243000d800a5a7 */ /* 0x000ee4000804007f */
[----:B---3--:R-:W-:Y:S05]  /*229b0*/  @!P2 BRA `(.L_x_5752) ;  /* 0xfffffffc00f0a947 */ /* 0x008fea000383ffff */
[----:B------:R-:W-:Y:S05]  /*229c0*/  BRA `(.L_x_5751) ;  /* 0xfffffecc00c87947 */ /* 0x000fea000383ffff */
.L_x_5757:
[----:B---3--:R3:W4:Y:S02]  /*229d0*/  SYNCS.PHASECHK.TRANS64.TRYWAIT P2, [R216+URZ+0x32450], R0 ;  /* 0x03245000d80075a7 */ /* 0x008724000804017f */
[----:B----4-:R-:W-:Y:S05]  /*229e0*/  @!P2 NANOSLEEP.SYNCS 0x989680 ;  /* 0x009896800000a95d */ /* 0x010fea0003900000 */
[----:B------:R-:W4:Y:S02]  /*229f0*/  @!P2 SYNCS.PHASECHK.TRANS64 P2, [R216+URZ+0x32450], R0 ;  /* 0x03245000d800a5a7 */ /* 0x000f24000804007f */
[----:B----4-:R-:W-:Y:S05]  /*22a00*/  @!P2 BRA `(.L_x_5757) ;  /* 0xfffffffc00f0a947 */ /* 0x010fea000383ffff */
[----:B------:R-:W-:Y:S05]  /*22a10*/  BRA `(.L_x_5756) ;  /* 0xfffffed0006c7947 */ /* 0x000fea000383ffff */
.L_x_5763:
[----:B------:R-:W-:Y:S02]  /*22a20*/  IMAD.MOV.U32 R13, RZ, RZ, R20 ;  /* 0x000000ffff0d7224 */ /* 0x000fe400078e0014 */
[----:B------:R-:W-:Y:S02]  /*22a30*/  IMAD.MOV.U32 R12, RZ, RZ, RZ ;  /* 0x000000ffff0c7224 */ /* 0x000fe400078e00ff */
[----:B------:R-:W-:Y:S02]  /*22a40*/  IMAD.MOV.U32 R11, RZ, RZ, 0x181f ;  /* 0x0000181fff0b7424 */ /* 0x000fe400078e00ff */
[----:B------:R-:W-:-:S07]  /*22a50*/  IMAD.MOV.U32 R15, RZ, RZ, -0x1 ;  /* 0xffffffffff0f7424 */ /* 0x000fce00078e00ff */
[----:B-----5:R-:W-:Y:S05]  /*22a60*/  WARPSYNC.COLLECTIVE R15, `(.L_x_5994) ;  /* 0x000000000f087348 */ /* 0x020fea0003c00000 */
[----:B------:R0:W1:Y:S02]  /*22a70*/  SHFL.IDX P6, R14, R13, R12, R11 ;  /* 0x0000000c0d0e7389 */ /* 0x00006400000c000b */
[----:B01---5:R-:W-:Y:S01]  /*22a80*/  ENDCOLLECTIVE ;  /* 0x000000000000791b */ /* 0x023fe20003800000 */
.L_x_5994:
[----:B------:R-:W-:Y:S02]  /*22a90*/  IMAD.MOV.U32 R13, RZ, RZ, R4 ;  /* 0x000000ffff0d7224 */ /* 0x000fe400078e0004 */
[----:B------:R-:W-:-:S07]  /*22aa0*/  IMAD.MOV.U32 R3, RZ, RZ, R14 ;  /* 0x000000ffff037224 */ /* 0x000fce00078e000e */
[----:B------:R-:W-:Y:S05]  /*22ab0*/  WARPSYNC.COLLECTIVE R15, `(.L_x_5995) ;  /* 0x000000000f087348 */ /* 0x000fea0003c00000 */
[----:B------:R0:W1:Y:S02]  /*22ac0*/  SHFL.IDX P6, R14, R13, R12, R11 ;  /* 0x0000000c0d0e7389 */ /* 0x00006400000c000b */
[----:B01----:R-:W-:Y:S01]  /*22ad0*/  ENDCOLLECTIVE ;  /* 0x000000000000791b */ /* 0x003fe20003800000 */
.L_x_5995:
[----:B------:R-:W-:Y:S05]  /*22ae0*/  BRA `(.L_x_5996) ;  /* 0xffffff18009c7947 */ /* 0x000fea000383ffff */
.L_x_5766:
        /* <DEDUP_REMOVED lines=8> */
.L_x_5998:
[----:B------:R-:W-:Y:S05]  /*22b70*/  BSYNC B1 ;  /* 0x0000000000017941 */ /* 0x000fea0003800000 */
.L_x_5997:
[----:B------:R-:W-:Y:S01]  /*22b80*/  IMAD.MOV.U32 R13, RZ, RZ, R4 ;  /* 0x000000ffff0d7224 */ /* 0x000fe200078e0004 */
[----:B------:R-:W-:Y:S01]  /*22b90*/  MOV R3, R14 ;  /* 0x0000000e00037202 */ /* 0x000fe20000000f00 */
[----:B------:R-:W-:Y:S02]  /*22ba0*/  IMAD.MOV.U32 R12, RZ, RZ, 0x1 ;  /* 0x00000001ff0c7424 */ /* 0x000fe400078e00ff */
[----:B------:R-:W-:Y:S02]  /*22bb0*/  IMAD.MOV.U32 R11, RZ, RZ, 0x181f ;  /* 0x0000181fff0b7424 */ /* 0x000fe400078e00ff */
[----:B------:R-:W-:-:S07]  /*22bc0*/  IMAD.MOV.U32 R15, RZ, RZ, -0x1 ;  /* 0xffffffffff0f7424 */ /* 0x000fce00078e00ff */
[----:B------:R-:W-:Y:S05]  /*22bd0*/  WARPSYNC.COLLECTIVE R15, `(.L_x_5999) ;  /* 0x000000000f087348 */ /* 0x000fea0003c00000 */
[----:B------:R0:W1:Y:S02]  /*22be0*/  SHFL.IDX P6, R14, R13, R12, R11 ;  /* 0x0000000c0d0e7389 */ /* 0x00006400000c000b */
[----:B01----:R-:W-:Y:S01]  /*22bf0*/  ENDCOLLECTIVE ;  /* 0x000000000000791b */ /* 0x003fe20003800000 */
.L_x_5999:
[----:B------:R-:W-:Y:S05]  /*22c00*/  BRA `(.L_x_6000) ;  /* 0xffffff1800e87947 */ /* 0x000fea000383ffff */
.L_x_5769:
[----:B------:R-:W-:Y:S01]  /*22c10*/  BSSY B1, `(.L_x_6001) ;  /* 0x0000008000017945 */ /* 0x000fe20003800000 */
[----:B----4-:R-:W-:Y:S02]  /*22c20*/  IMAD.MOV.U32 R13, RZ, RZ, R20 ;  /* 0x000000ffff0d7224 */ /* 0x010fe400078e0014 */
[----:B------:R-:W-:Y:S02]  /*22c30*/  IMAD.MOV.U32 R12, RZ, RZ, 0x2 ;  /* 0x00000002ff0c7424 */ /* 0x000fe400078e00ff */
[----:B------:R-:W-:Y:S02]  /*22c40*/  IMAD.MOV.U32 R11, RZ, RZ, 0x181f ;  /* 0x0000181fff0b7424 */ /* 0x000fe400078e00ff */
[----:B------:R-:W-:-:S07]  /*22c50*/  IMAD.MOV.U32 R15, RZ, RZ, -0x1 ;  /* 0xffffffffff0f7424 */ /* 0x000fce00078e00ff */
[----:B0123--:R-:W-:Y:S05]  /*22c60*/  WARPSYNC.COLLECTIVE R15, `(.L_x_6002) ;  /* 0x000000000f087348 */ /* 0x00ffea0003c00000 */
[----:B--2---:R2:W4:Y:S02]  /*22c70*/  SHFL.IDX P6, R14, R13, R12, R11 ;  /* 0x0000000c0d0e7389 */ /* 0x00452400000c000b */
[----:B01234-:R-:W-:Y:S01]  /*22c80*/  ENDCOLLECTIVE ;  /* 0x000000000000791b */ /* 0x01ffe20003800000 */
.L_x_6002:
[----:B------:R-:W-:Y:S05]  /*22c90*/  BSYNC B1 ;  /* 0x0000000000017941 */ /* 0x000fea0003800000 */
.L_x_6001:
        /* <DEDUP_REMOVED lines=8> */
.L_x_6003:
[----:B------:R-:W-:Y:S05]  /*22d20*/  BRA `(.L_x_6004) ;  /* 0xffffff1c00247947 */ /* 0x000fea000383ffff */
.L_x_5772:
        /* <DEDUP_REMOVED lines=8> */
.L_x_6006:
[----:B------:R-:W-:Y:S05]  /*22db0*/  BSYNC B1 ;  /* 0x0000000000017941 */ /* 0x000fea0003800000 */
.L_x_6005:
        /* <DEDUP_REMOVED lines=8> */
.L_x_6007:
[----:B------:R-:W-:Y:S05]  /*22e40*/  BRA `(.L_x_6008) ;  /* 0xffffff1c00607947 */ /* 0x000fea000383ffff */
.L_x_5774:
[----:B------:R-:W-:Y:S02]  /*22e50*/  IMAD.MOV.U32 R13, RZ, RZ, R4 ;  /* 0x000000ffff0d7224 */ /* 0x000fe400078e0004 */
[----:B------:R-:W-:Y:S02]  /*22e60*/  IMAD.MOV.U32 R12, RZ, RZ, RZ ;  /* 0x000000ffff0c7224 */ /* 0x000fe400078e00ff */
[----:B------:R-:W-:Y:S02]  /*22e70*/  IMAD.MOV.U32 R11, RZ, RZ, 0x1c1f ;  /* 0x00001c1fff0b7424 */ /* 0x000fe400078e00ff */
[----:B------:R-:W-:-:S07]  /*22e80*/  IMAD.MOV.U32 R15, RZ, RZ, -0x1 ;  /* 0xffffffffff0f7424 */ /* 0x000fce00078e00ff */
[----:B------:R-:W-:Y:S05]  /*22e90*/  WARPSYNC.COLLECTIVE R15, `(.L_x_6009) ;  /* 0x000000000f087348 */ /* 0x000fea0003c00000 */
[----:B------:R0:W1:Y:S02]  /*22ea0*/  SHFL.IDX P6, R14, R13, R12, R11 ;  /* 0x0000000c0d0e7389 */ /* 0x00006400000c000b */
[----:B01----:R-:W-:Y:S01]  /*22eb0*/  ENDCOLLECTIVE ;  /* 0x000000000000791b */ /* 0x003fe20003800000 */
.L_x_6009:
[----:B------:R-:W-:Y:S02]  /*22ec0*/  IMAD.MOV.U32 R13, RZ, RZ, R3 ;  /* 0x000000ffff0d7224 */ /* 0x000fe400078e0003 */
[----:B------:R-:W-:-:S07]  /*22ed0*/  IMAD.MOV.U32 R20, RZ, RZ, R14 ;  /* 0x000000ffff147224 */ /* 0x000fce00078e000e */
[----:B------:R-:W-:Y:S05]  /*22ee0*/  WARPSYNC.COLLECTIVE R15, `(.L_x_6010) ;  /* 0x000000000f087348 */ /* 0x000fea0003c00000 */
[----:B------:R0:W1:Y:S02]  /*22ef0*/  SHFL.IDX P6, R14, R13, R12, R11 ;  /* 0x0000000c0d0e7389 */ /* 0x00006400000c000b */
[----:B01----:R-:W-:Y:S01]  /*22f00*/  ENDCOLLECTIVE ;  /* 0x000000000000791b */ /* 0x003fe20003800000 */
.L_x_6010:
[----:B------:R-:W-:Y:S01]  /*22f10*/  IMAD.MOV.U32 R12, RZ, RZ, R14 ;  /* 0x000000ffff0c7224 */ /* 0x000fe200078e000e */
[----:B------:R-:W-:Y:S06]  /*22f20*/  BRA `(.L_x_6011) ;  /* 0xffffff2000547947 */ /* 0x000fec000383ffff */
.L_x_5777:
        /* <DEDUP_REMOVED lines=8> */
.L_x_6013:
[----:B------:R-:W-:Y:S05]  /*22fb0*/  BSYNC B1 ;  /* 0x0000000000017941 */ /* 0x000fea0003800000 */
.L_x_6012:
        /* <DEDUP_REMOVED lines=8> */
.L_x_6014:
[----:B------:R-:W-:Y:S01]  /*23040*/  IMAD.MOV.U32 R3, RZ, RZ, R14 ;  /* 0x000000ffff037224 */ /* 0x000fe200078e000e */
[----:B------:R-:W-:Y:S06]  /*23050*/  BRA `(.L_x_6015) ;  /* 0xffffff2c002c7947 */ /* 0x000fec000383ffff */
.L_x_5781:
[----:B------:R-:W-:Y:S01]  /*23060*/  MOV R13, R4 ;  /* 0x00000004000d7202 */ /* 0x000fe20000000f00 */
[----:B------:R-:W-:Y:S02]  /*23070*/  IMAD.MOV.U32 R12, RZ, RZ, RZ ;  /* 0x000000ffff0c7224 */ /* 0x000fe400078e00ff */
[----:B------:R-:W-:Y:S02]  /*23080*/  IMAD.MOV.U32 R11, RZ, RZ, 0x181f ;  /* 0x0000181fff0b7424 */ /* 0x000fe400078e00ff */
[----:B------:R-:W-:-:S07]  /*23090*/  IMAD.MOV.U32 R15, RZ, RZ, -0x1 ;  /* 0xffffffffff0f7424 */ /* 0x000fce00078e00ff */
[----:B01----:R-:W-:Y:S05]  /*230a0*/  WARPSYNC.COLLECTIVE R15, `(.L_x_6016) ;  /* 0x000000000f087348 */ /* 0x003fea0003c00000 */
[----:B------:R2:W3:Y:S02]  /*230b0*/  SHFL.IDX P6, R14, R13, R12, R11 ;  /* 0x0000000c0d0e7389 */ /* 0x0004e400000c000b */
[----:B0123--:R-:W-:Y:S01]  /*230c0*/  ENDCOLLECTIVE ;  /* 0x000000000000791b */ /* 0x00ffe20003800000 */
.L_x_6016:
[----:B------:R-:W-:Y:S02]  /*230d0*/  IMAD.MOV.U32 R13, RZ, RZ, R0 ;  /* 0x000000ffff0d7224 */ /* 0x000fe400078e0000 */
[----:B------:R-:W-:-:S07]  /*230e0*/  IMAD.MOV.U32 R3, RZ, RZ, R14 ;  /* 0x000000ffff037224 */ /* 0x000fce00078e000e */
[----:B------:R-:W-:Y:S05]  /*230f0*/  WARPSYNC.COLLECTIVE R15, `(.L_x_6017) ;  /* 0x000000000f087348 */ /* 0x000fea0003c00000 */
[----:B------:R0:W1:Y:S02]  /*23100*/  SHFL.IDX P6, R14, R13, R12, R11 ;  /* 0x0000000c0d0e7389 */ /* 0x00006400000c000b */
[----:B01----:R-:W-:Y:S01]  /*23110*/  ENDCOLLECTIVE ;  /* 0x000000000000791b */ /* 0x003fe20003800000 */
.L_x_6017:
[----:B------:R-:W-:Y:S05]  /*23120*/  BRA `(.L_x_6018) ;  /* 0xffffff4c00907947 */ /* 0x000fea000383ffff */
.L_x_5784:
        /* <DEDUP_REMOVED lines=8> */
.L_x_6020:
[----:B------:R-:W-:Y:S05]  /*231b0*/  BSYNC B1 ;  /* 0x0000000000017941 */ /* 0x000fea0003800000 */
.L_x_6019:
        /* <DEDUP_REMOVED lines=8> */
.L_x_6021:
[----:B------:R-:W-:Y:S05]  /*23240*/  BRA `(.L_x_6022) ;  /* 0xffffff4c00d07947 */ /* 0x000fea000383ffff */
.L_x_5787:
        /* <DEDUP_REMOVED lines=8> */
.L_x_6024:
[----:B------:R-:W-:Y:S05]  /*232d0*/  BSYNC B1 ;  /* 0x0000000000017941 */ /* 0x000fea0003800000 */
.L_x_6023:
[----:B------:R-:W-:Y:S01]  /*232e0*/  MOV R13, R0 ;  /* 0x00000000000d7202 */ /* 0x000fe20000000f00 */
[----:B------:R-:W-:Y:S02]  /*232f0*/  IMAD.MOV.U32 R12, RZ, RZ, 0x2 ;  /* 0x00000002ff0c7424 */ /* 0x000fe400078e00ff */
[----:B------:R-:W-:Y:S02]  /*23300*/  IMAD.MOV.U32 R11, RZ, RZ, 0x181f ;  /* 0x0000181fff0b7424 */ /* 0x000fe400078e00ff */
[----:B------:R-:W-:Y:S02]  /*23310*/  IMAD.MOV.U32 R15, RZ, RZ, -0x1 ;  /* 0xffffffffff0f7424 */ /* 0x000fe400078e00ff */
[----:B------:R-:W-:-:S07]  /*23320*/  IMAD.MOV.U32 R3, RZ, RZ, R14 ;  /* 0x000000ffff037224 */ /* 0x000fce00078e000e */
[----:B------:R-:W-:Y:S05]  /*23330*/  WARPSYNC.COLLECTIVE R15, `(.L_x_6025) ;  /* 0x000000000f087348 */ /* 0x000fea0003c00000 */
[----:B------:R0:W1:Y:S02]  /*23340*/  SHFL.IDX P6, R14, R13, R12, R11 ;  /* 0x0000000c0d0e7389 */ /* 0x00006400000c000b */
[----:B01----:R-:W-:Y:S01]  /*23350*/  ENDCOLLECTIVE ;  /* 0x000000000000791b */ /* 0x003fe20003800000 */
.L_x_6025:
[----:B------:R-:W-:Y:S05]  /*23360*/  BRA `(.L_x_6026) ;  /* 0xffffff50000c7947 */ /* 0x000fea000383ffff */
.L_x_5790:
        /* <DEDUP_REMOVED lines=8> */
.L_x_6028:
[----:B------:R-:W-:Y:S05]  /*233f0*/  BSYNC B1 ;  /* 0x0000000000017941 */ /* 0x000fea0003800000 */
.L_x_6027:
        /* <DEDUP_REMOVED lines=8> */
.L_x_6029:
[----:B------:R-:W-:Y:S05]  /*23480*/  BRA `(.L_x_6030) ;  /* 0xffffff5000487947 */ /* 0x000fea000383ffff */
.L_x_5809:
        /* <DEDUP_REMOVED lines=11> */
.L_x_6032:
[----:B------:R-:W-:Y:S05]  /*23540*/  BSYNC B1 ;  /* 0x0000000000017941 */ /* 0x000fea0003800000 */
.L_x_6031:
[----:B------:R-:W-:Y:S05]  /*23550*/  BRA `(.L_x_6033) ;  /* 0xffffff6c00d87947 */ /* 0x000fea000383ffff */
.L_x_5811:
[----:B------:R-:W-:Y:S01]  /*23560*/  BSSY B1, `(.L_x_6034) ;  /* 0x0000006000017945 */ /* 0x000fe20003800000 */
[----:B------:R-:W-:-:S07]  /*23570*/  IMAD.MOV.U32 R15, RZ, RZ, -0x1 ;  /* 0xffffffffff0f7424 */ /* 0x000fce00078e00ff */
[----:B0-----:R-:W-:Y:S05]  /*23580*/  WARPSYNC.COLLECTIVE R15, `(.L_x_6035) ;  /* 0x000000000f0c7348 */ /* 0x001fea0003c00000 */
[----:B------:R-:W-:Y:S02]  /*23590*/  ELECT P6, UR62, PT ;  /* 0x00000000003e782f */ /* 0x000fe400038c0000 */
[----:B------:R-:W-:Y:S01]  /*235a0*/  MOV R14, UR62 ;  /* 0x0000003e000e7c02 */ /* 0x000fe20008000f00 */
[----:B0-----:R-:W-:Y:S10]  /*235b0*/  ENDCOLLECTIVE ;  /* 0x000000000000791b */ /* 0x001ff40003800000 */
.L_x_6035:
[----:B------:R-:W-:Y:S05]  /*235c0*/  BSYNC B1 ;  /* 0x0000000000017941 */ /* 0x000fea0003800000 */
.L_x_6034:
[----:B------:R-:W-:Y:S05]  /*235d0*/  BRA `(.L_x_5810) ;  /* 0xffffff6c00d07947 */ /* 0x000fea000383ffff */
.L_x_5813:
[----:B0-----:R0:W1:Y:S02]  /*235e0*/  SYNCS.PHASECHK.TRANS64.TRYWAIT P0, [R18+URZ+0x32420], R3 ;  /* 0x03242003120075a7 */ /* 0x001064000800017f */
[----:B-1----:R-:W-:Y:S05]  /*235f0*/  @!P0 NANOSLEEP.SYNCS 0x989680 ;  /* 0x009896800000895d */ /* 0x002fea0003900000 */
[----:B------:R-:W1:Y:S02]  /*23600*/  @!P0 SYNCS.PHASECHK.TRANS64 P0, [R18+URZ+0x32420], R3 ;  /* 0x03242003120085a7 */ /* 0x000e64000800007f */
[----:B-1----:R-:W-:Y:S05]  /*23610*/  @!P0 BRA `(.L_x_5813) ;  /* 0xfffffffc00f08947 */ /* 0x002fea000383ffff */
[----:B------:R-:W-:Y:S05]  /*23620*/  BRA `(.L_x_6036) ;  /* 0xffffff6c00e07947 */ /* 0x000fea000383ffff */
.L_x_5817:
[----:B0-----:R0:W1:Y:S02]  /*23630*/  SYNCS.PHASECHK.TRANS64.TRYWAIT P0, [R3+URZ+0x324a0], R8 ;  /* 0x0324a008030075a7 */ /* 0x001064000800017f */
[----:B-1----:R-:W-:Y:S05]  /*23640*/  @!P0 NANOSLEEP.SYNCS 0x989680 ;  /* 0x009896800000895d */ /* 0x002fea0003900000 */
[----:B------:R-:W1:Y:S02]  /*23650*/  @!P0 SYNCS.PHASECHK.TRANS64 P0, [R3+URZ+0x324a0], R8 ;  /* 0x0324a008030085a7 */ /* 0x000e64000800007f */
[----:B-1----:R-:W-:Y:S05]  /*23660*/  @!P0 BRA `(.L_x_5817) ;  /* 0xfffffffc00f08947 */ /* 0x002fea000383ffff */
[----:B------:R-:W-:Y:S05]  /*23670*/  BRA `(.L_x_6037) ;  /* 0xffffff7000007947 */ /* 0x000fea000383ffff */
.L_x_5822:
[----:B-1----:R1:W2:Y:S02]  /*23680*/  SYNCS.PHASECHK.TRANS64.TRYWAIT P0, [R3+URZ+0x324c0], R8 ;  /* 0x0324c008030075a7 */ /* 0x0022a4000800017f */
[----:B--2---:R-:W-:Y:S05]  /*23690*/  @!P0 NANOSLEEP.SYNCS 0x989680 ;  /* 0x009896800000895d */ /* 0x004fea0003900000 */
[----:B------:R-:W2:Y:S02]  /*236a0*/  @!P0 SYNCS.PHASECHK.TRANS64 P0, [R3+URZ+0x324c0], R8 ;  /* 0x0324c008030085a7 */ /* 0x000ea4000800007f */
[----:B--2---:R-:W-:Y:S05]  /*236b0*/  @!P0 BRA `(.L_x_5822) ;  /* 0xfffffffc00f08947 */ /* 0x004fea000383ffff */
[----:B------:R-:W-:Y:S05]  /*236c0*/  BRA `(.L_x_6038) ;  /* 0xffffff7000807947 */ /* 0x000fea000383ffff */
.L_x_5832:
[----:B0-----:R0:W1:Y:S02]  /*236d0*/  SYNCS.PHASECHK.TRANS64.TRYWAIT P1, [R4+URZ+0x324a0], R5 ;  /* 0x0324a005040075a7 */ /* 0x001064000802017f */
[----:B-1----:R-:W-:Y:S05]  /*236e0*/  @!P1 NANOSLEEP.SYNCS 0x989680 ;  /* 0x009896800000995d */ /* 0x002fea0003900000 */
[----:B------:R-:W1:Y:S02]  /*236f0*/  @!P1 SYNCS.PHASECHK.TRANS64 P1, [R4+URZ+0x324a0], R5 ;  /* 0x0324a005040095a7 */ /* 0x000e64000802007f */
[----:B-1----:R-:W-:Y:S05]  /*23700*/  @!P1 BRA `(.L_x_5832) ;  /* 0xfffffffc00f09947 */ /* 0x002fea000383ffff */
[----:B------:R-:W-:Y:S05]  /*23710*/  BRA `(.L_x_6039) ;  /* 0xffffff7800107947 */ /* 0x000fea000383ffff */
.L_x_5837:
[----:B-1----:R1:W2:Y:S02]  /*23720*/  SYNCS.PHASECHK.TRANS64.TRYWAIT P1, [R4+URZ+0x324c0], R5 ;  /* 0x0324c005040075a7 */ /* 0x0022a4000802017f */
[----:B--2---:R-:W-:Y:S05]  /*23730*/  @!P1 NANOSLEEP.SYNCS 0x989680 ;  /* 0x009896800000995d */ /* 0x004fea0003900000 */
[----:B------:R-:W2:Y:S02]  /*23740*/  @!P1 SYNCS.PHASECHK.TRANS64 P1, [R4+URZ+0x324c0], R5 ;  /* 0x0324c005040095a7 */ /* 0x000ea4000802007f */
[----:B--2---:R-:W-:Y:S05]  /*23750*/  @!P1 BRA `(.L_x_5837) ;  /* 0xfffffffc00f09947 */ /* 0x004fea000383ffff */
[----:B------:R-:W-:Y:S05]  /*23760*/  BRA `(.L_x_6040) ;  /* 0xffffff78008c7947 */ /* 0x000fea000383ffff */
.L_x_5855:
[----:B------:R-:W0:Y:S01]  /*23770*/  S2R R4, SR_TID.X ;  /* 0x0000000000047919 */ /* 0x000e220000002100 */
[----:B------:R-:W-:Y:S01]  /*23780*/  BSSY B0, `(.L_x_6041) ;  /* 0x000000a000007945 */ /* 0x000fe20003800000 */
[----:B------:R-:W-:Y:S01]  /*23790*/  IMAD.MOV.U32 R12, RZ, RZ, RZ ;  /* 0x000000ffff0c7224 */ /* 0x000fe200078e00ff */
[----:B------:R-:W-:Y:S01]  /*237a0*/  MOV R11, 0x1f ;  /* 0x0000001f000b7802 */ /* 0x000fe20000000f00 */
[----:B------:R-:W-:Y:S01]  /*237b0*/  IMAD.MOV.U32 R15, RZ, RZ, -0x1 ;  /* 0xffffffffff0f7424 */ /* 0x000fe200078e00ff */
[----:B0-----:R-:W-:-:S04]  /*237c0*/  SHF.R.U32.HI R4, RZ, 0x5, R4 ;  /* 0x00000005ff047819 */ /* 0x001fc80000011604 */
[----:B------:R-:W-:-:S05]  /*237d0*/  LOP3.LUT R4, R4, 0x3, RZ, 0xc0, !PT ;  /* 0x0000000304047812 */ /* 0x000fca00078ec0ff */
[----:B------:R-:W-:-:S07]  /*237e0*/  IMAD.MOV.U32 R13, RZ, RZ, R4 ;  /* 0x000000ffff0d7224 */ /* 0x000fce00078e0004 */
[----:B------:R-:W-:Y:S05]  /*237f0*/  WARPSYNC.COLLECTIVE R15, `(.L_x_6042) ;  /* 0x000000000f087348 */ /* 0x000fea0003c00000 */
[----:B------:R0:W1:Y:S02]  /*23800*/  SHFL.IDX P6, R14, R13, R12, R11 ;  /* 0x0000000c0d0e7389 */ /* 0x00006400000c000b */
[----:B01----:R-:W-:Y:S01]  /*23810*/  ENDCOLLECTIVE ;  /* 0x000000000000791b */ /* 0x003fe20003800000 */
.L_x_6042:
[----:B------:R-:W-:Y:S05]  /*23820*/  BSYNC B0 ;  /* 0x0000000000007941 */ /* 0x000fea0003800000 */
.L_x_6041:
[----:B------:R-:W-:Y:S05]  /*23830*/  BRA `(.L_x_6043) ;  /* 0xffffff8800447947 */ /* 0x000fea000383ffff */
.L_x_5857:
[----:B------:R-:W-:Y:S01]  /*23840*/  BSSY B0, `(.L_x_6044) ;  /* 0x0000006000007945 */ /* 0x000fe20003800000 */
[----:B------:R-:W-:-:S07]  /*23850*/  IMAD.MOV.U32 R15, RZ, RZ, -0x1 ;  /* 0xffffffffff0f7424 */ /* 0x000fce00078e00ff */
[----:B0-----:R-:W-:Y:S05]  /*23860*/  WARPSYNC.COLLECTIVE R15, `(.L_x_6045) ;  /* 0x000000000f0c7348 */ /* 0x001fea0003c00000 */
[----:B------:R-:W-:Y:S02]  /*23870*/  ELECT P6, UR62, PT ;  /* 0x00000000003e782f */ /* 0x000fe400038c0000 */
[----:B------:R-:W-:Y:S01]  /*23880*/  MOV R14, UR62 ;  /* 0x0000003e000e7c02 */ /* 0x000fe20008000f00 */
[----:B0-----:R-:W-:Y:S10]  /*23890*/  ENDCOLLECTIVE ;  /* 0x000000000000791b */ /* 0x001ff40003800000 */
.L_x_6045:
[----:B------:R-:W-:Y:S05]  /*238a0*/  BSYNC B0 ;  /* 0x0000000000007941 */ /* 0x000fea0003800000 */
.L_x_6044:
[----:B------:R-:W-:Y:S05]  /*238b0*/  BRA `(.L_x_6046) ;  /* 0xffffff8800507947 */ /* 0x000fea000383ffff */
.L_x_5859:
[----:B0-----:R0:W1:Y:S02]  /*238c0*/  SYNCS.PHASECHK.TRANS64.TRYWAIT P0, [R0+URZ+0x32440], R2 ;  /* 0x03244002000075a7 */ /* 0x001064000800017f */
[----:B-1----:R-:W-:Y:S05]  /*238d0*/  @!P0 NANOSLEEP.SYNCS 0x989680 ;  /* 0x009896800000895d */ /* 0x002fea0003900000 */
[----:B------:R-:W1:Y:S02]  /*238e0*/  @!P0 SYNCS.PHASECHK.TRANS64 P0, [R0+URZ+0x32440], R2 ;  /* 0x03244002000085a7 */ /* 0x000e64000800007f */
[----:B-1----:R-:W-:Y:S05]  /*238f0*/  @!P0 BRA `(.L_x_5859) ;  /* 0xfffffffc00f08947 */ /* 0x002fea000383ffff */
[----:B------:R-:W-:Y:S05]  /*23900*/  BRA `(.L_x_6047) ;  /* 0xffffff8800b07947 */ /* 0x000fea000383ffff */
.L_x_5863:
        /* <DEDUP_REMOVED lines=9> */
.L_x_6048:
[----:B------:R-:W-:Y:S02]  /*239a0*/  IMAD.MOV.U32 R13, RZ, RZ, R3 ;  /* 0x000000ffff0d7224 */ /* 0x000fe400078e0003 */
[----:B------:R-:W-:Y:S01]  /*239b0*/  IMAD.MOV.U32 R4, RZ, RZ, R14 ;  /* 0x000000ffff047224 */ /* 0x000fe200078e000e */
[----:B------:R-:W-:-:S07]  /*239c0*/  LOP3.LUT R6, R6, 0x7f, RZ, 0xc0, !PT ;  /* 0x0000007f06067812 */ /* 0x000fce00078ec0ff */
[----:B------:R-:W-:Y:S05]  /*239d0*/  WARPSYNC.COLLECTIVE R15, `(.L_x_6049) ;  /* 0x000000000f087348 */ /* 0x000fea0003c00000 */
[----:B------:R0:W1:Y:S02]  /*239e0*/  SHFL.IDX P6, R14, R13, R12, R11 ;  /* 0x0000000c0d0e7389 */ /* 0x00006400000c000b */
[----:B01----:R-:W-:Y:S01]  /*239f0*/  ENDCOLLECTIVE ;  /* 0x000000000000791b */ /* 0x003fe20003800000 */
.L_x_6049:
        /* <DEDUP_REMOVED lines=9> */
.L_x_6050:
[----:B------:R-:W-:Y:S02]  /*23a90*/  IMAD.MOV.U32 R13, RZ, RZ, R3 ;  /* 0x000000ffff0d7224 */ /* 0x000fe400078e0003 */
[----:B------:R-:W-:Y:S02]  /*23aa0*/  IMAD R0, R0, R7, RZ ;  /* 0x0000000700007224 */ /* 0x000fe400078e02ff */
[----:B------:R-:W-:-:S07]  /*23ab0*/  IMAD.MOV.U32 R7, RZ, RZ, R14 ;  /* 0x000000ffff077224 */ /* 0x000fce00078e000e */
[----:B------:R-:W-:Y:S05]  /*23ac0*/  WARPSYNC.COLLECTIVE R15, `(.L_x_6051) ;  /* 0x000000000f087348 */ /* 0x000fea0003c00000 */
[----:B------:R0:W1:Y:S02]  /*23ad0*/  SHFL.IDX P6, R14, R13, R12, R11 ;  /* 0x0000000c0d0e7389 */ /* 0x00006400000c000b */
[----:B01----:R-:W-:Y:S01]  /*23ae0*/  ENDCOLLECTIVE ;  /* 0x000000000000791b */ /* 0x003fe20003800000 */
.L_x_6051:
[----:B------:R-:W-:-:S13]  /*23af0*/  ISETP.GE.AND P1, PT, R10, R0, PT ;  /* 0x000000000a00720c */ /* 0x000fda0003f26270 */
[----:B------:R-:W-:Y:S01]  /*23b00*/  @!P1 LEA R5, P3, R9, R5, 0x1 ;  /* 0x0000000509059211 */ /* 0x000fe200078608ff */
[----:B------:R-:W-:Y:S01]  /*23b10*/  IMAD.MOV.U32 R13, RZ, RZ, R2 ;  /* 0x000000ffff0d7224 */ /* 0x000fe200078e0002 */
[----:B------:R-:W-:-:S03]  /*23b20*/  MOV R12, 0x2 ;  /* 0x00000002000c7802 */ /* 0x000fc60000000f00 */
[----:B------:R-:W-:-:S05]  /*23b30*/  @!P1 IMAD.X R4, RZ, RZ, R4, P3 ;  /* 0x000000ffff049224 */ /* 0x000fca00018e0604 */
[----:B------:R-:W-:Y:S01]  /*23b40*/  @!P1 LOP3.LUT R5, R5, R4, RZ, 0x3c, !PT ;  /* 0x0000000405059212 */ /* 0x000fe200078e3cff */
[----:B------:R-:W-:-:S07]  /*23b50*/  IMAD.MOV.U32 R6, RZ, RZ, R14 ;  /* 0x000000ffff067224 */ /* 0x000fce00078e000e */
[----:B------:R-:W-:Y:S05]  /*23b60*/  WARPSYNC.COLLECTIVE R15, `(.L_x_6052) ;  /* 0x000000000f087348 */ /* 0x000fea0003c00000 */
[----:B------:R0:W1:Y:S02]  /*23b70*/  SHFL.IDX P6, R14, R13, R12, R11 ;  /* 0x0000000c0d0e7389 */ /* 0x00006400000c000b */
[----:B01----:R-:W-:Y:S01]  /*23b80*/  ENDCOLLECTIVE ;  /* 0x000000000000791b */ /* 0x003fe20003800000 */
.L_x_6052:
        /* <DEDUP_REMOVED lines=15> */
.L_x_6053:
        /* <DEDUP_REMOVED lines=19> */
.L_x_6054:
        /* <DEDUP_REMOVED lines=10> */
.L_x_6055:
        /* <DEDUP_REMOVED lines=13> */
.L_x_6056:
        /* <DEDUP_REMOVED lines=10> */
.L_x_6057:
[----:B------:R-:W-:Y:S01]  /*23fc0*/  @!PT LDS RZ, [RZ] ;  /* 0x00000000fffff984 */ /* 0x000fe20000000800 */
[----:B------:R-:W-:Y:S01]  /*23fd0*/  @!PT LDS RZ, [RZ] ;  /* 0x00000000fffff984 */ /* 0x000fe20000000800 */
[----:B------:R-:W-:Y:S01]  /*23fe0*/  @!PT LDS RZ, [RZ] ;  /* 0x00000000fffff984 */ /* 0x000fe20000000800 */
[----:B------:R0:W-:Y:S01]  /*23ff0*/  @!P1 LDGSTS.E.BYPASS.LTC128B.128 [R8+0x19c00], desc[UR40][R4.64], !P0 ;  /* 0x19c0000004089fae */ /* 0x0001e2000c101d68 */
[----:B------:R-:W-:Y:S01]  /*24000*/  ISETP.GE.AND P1, PT, R7, R0, PT ;  /* 0x000000000700720c */ /* 0x000fe20003f26270 */
[----:B------:R-:W-:-:S05]  /*24010*/  VIADD R7, R10, 0x50 ;  /* 0x000000500a077836 */ /* 0x000fca0000000000 */
[----:B------:R1:W-:Y:S01]  /*24020*/  STL [R1+0x74], R7 ;  /* 0x0000740701007387 */ /* 0x0003e20000100800 */
[----:B------:R-:W-:Y:S01]  /*24030*/  MOV R13, R2 ;  /* 0x00000002000d7202 */ /* 0x000fe20000000f00 */
[----:B------:R-:W-:Y:S02]  /*24040*/  IMAD.MOV.U32 R12, RZ, RZ, 0x5 ;  /* 0x00000005ff0c7424 */ /* 0x000fe400078e00ff */
[----:B0-----:R-:W-:-:S07]  /*24050*/  IMAD.MOV.U32 R4, RZ, RZ, R14 ;  /* 0x000000ffff047224 */ /* 0x001fce00078e000e */
[----:B-1----:R-:W-:Y:S05]  /*24060*/  WARPSYNC.COLLECTIVE R15, `(.L_x_6058) ;  /* 0x000000000f087348 */ /* 0x002fea0003c00000 */
[----:B------:R0:W2:Y:S02]  /*24070*/  SHFL.IDX P6, R14, R13, R12, R11 ;  /* 0x0000000c0d0e7389 */ /* 0x0000a400000c000b */
[----:B012---:R-:W-:Y:S01]  /*24080*/  ENDCOLLECTIVE ;  /* 0x000000000000791b */ /* 0x007fe20003800000 */
.L_x_6058:
        /* <DEDUP_REMOVED lines=10> */
.L_x_6059:
        /* <DEDUP_REMOVED lines=13> */
.L_x_6060:
        /* <DEDUP_REMOVED lines=10> */
.L_x_6061:
        /* <DEDUP_REMOVED lines=11> */
.L_x_6062:
        /* <DEDUP_REMOVED lines=14> */
.L_x_6063:
[----:B------:R-:W-:Y:S01]  /*24430*/  IMAD.MOV.U32 R3, RZ, RZ, R14 ;  /* 0x000000ffff037224 */ /* 0x000fe200078e000e */
[----:B------:R-:W-:Y:S06]  /*24440*/  BRA `(.L_x_6064) ;  /* 0xffffff8c00307947 */ /* 0x000fec000383ffff */
.L_x_5867:
        /* <DEDUP_REMOVED lines=15> */
[----:B-----5:R-:W-:Y:S02]  /*24540*/  ISETP.GE.AND P6, PT, R12, R3, PT ;  /* 0x000000030c00720c */ /* 0x020fe40003fc6270 */
[----:B------:R-:W-:Y:S02]  /*24550*/  MOV R12, RZ ;  /* 0x000000ff000c7202 */ /* 0x000fe40000000f00 */
[----:B------:R-:W-:-:S05]  /*24560*/  LOP3.LUT R8, R8, 0xffffffef, RZ, 0xc0, !PT ;  /* 0xffffffef08087812 */ /* 0x000fca00078ec0ff */
        /* <DEDUP_REMOVED lines=18> */
.L_x_6066:
[----:B------:R-:W-:Y:S05]  /*24690*/  BSYNC B0 ;  /* 0x0000000000007941 */ /* 0x000fea0003800000 */
.L_x_6065:
        /* <DEDUP_REMOVED lines=10> */
.L_x_6067:
        /* <DEDUP_REMOVED lines=16> */
.L_x_6068:
        /* <DEDUP_REMOVED lines=15> */
.L_x_6069:
        /* <DEDUP_REMOVED lines=9> */
.L_x_6070:
        /* <DEDUP_REMOVED lines=15> */
.L_x_6071:
[----:B------:R-:W-:Y:S02]  /*24ab0*/  IMAD.MOV.U32 R13, RZ, RZ, R2 ;  /* 0x000000ffff0d7224 */ /* 0x000fe400078e0002 */
[----:B------:R-:W-:Y:S01]  /*24ac0*/  IMAD.MOV.U32 R12, RZ, RZ, 0x3 ;  /* 0x00000003ff0c7424 */ /* 0x000fe200078e00ff */
[----:B------:R-:W-:-:S04]  /*24ad0*/  MOV R5, R14 ;  /* 0x0000000e00057202 */ /* 0x000fc80000000f00 */
[----:B------:R-:W-:-:S05]  /*24ae0*/  @!P5 LEA R5, P6, R7, R5, 0x1 ;  /* 0x000000050705d211 */ /* 0x000fca00078c08ff */
[----:B------:R-:W-:-:S05]  /*24af0*/  @!P5 IMAD.X R4, RZ, RZ, R6, P6 ;  /* 0x000000ffff04d224 */ /* 0x000fca00030e0606 */
[----:B------:R-:W-:-:S07]  /*24b00*/  @!P5 LOP3.LUT R5, R5, R4, RZ, 0x3c, !PT ;  /* 0x000000040505d212 */ /* 0x000fce00078e3cff */
[----:B------:R-:W-:Y:S05]  /*24b10*/  WARPSYNC.COLLECTIVE R15, `(.L_x_6072) ;  /* 0x000000000f087348 */ /* 0x000fea0003c00000 */
[----:B------:R0:W1:Y:S02]  /*24b20*/  SHFL.IDX P6, R14, R13, R12, R11 ;  /* 0x0000000c0d0e7389 */ /* 0x00006400000c000b */
[----:B01----:R-:W-:Y:S01]  /*24b30*/  ENDCOLLECTIVE ;  /* 0x000000000000791b */ /* 0x003fe20003800000 */
.L_x_6072:
        /* <DEDUP_REMOVED lines=15> */
.L_x_6073:
        /* <DEDUP_REMOVED lines=9> */
.L_x_6074:
        /* <DEDUP_REMOVED lines=15> */
.L_x_6075:
        /* <DEDUP_REMOVED lines=9> */
.L_x_6076:
        /* <DEDUP_REMOVED lines=14> */
.L_x_6077:
[----:B------:R-:W-:Y:S01]  /*24f20*/  MOV R13, R2 ;  /* 0x00000002000d7202 */ /* 0x000fe20000000f00 */
        /* <DEDUP_REMOVED lines=18> */
.L_x_6078:
[----:B------:R-:W-:Y:S02]  /*25050*/  IMAD.MOV.U32 R13, RZ, RZ, R0 ;  /* 0x000000ffff0d7224 */ /* 0x000fe400078e0000 */
[----:B------:R-:W-:-:S07]  /*25060*/  IMAD.MOV.U32 R6, RZ, RZ, R14 ;  /* 0x000000ffff067224 */ /* 0x000fce00078e000e */
[----:B------:R-:W-:Y:S05]  /*25070*/  WARPSYNC.COLLECTIVE R15, `(.L_x_6079) ;  /* 0x000000000f087348 */ /* 0x000fea0003c00000 */
[----:B------:R0:W1:Y:S02]  /*25080*/  SHFL.IDX P6, R14, R13, R12, R11 ;  /* 0x0000000c0d0e7389 */ /* 0x00006400000c000b */
[----:B01----:R-:W-:Y:S01]  /*25090*/  ENDCOLLECTIVE ;  /* 0x000000000000791b */ /* 0x003fe20003800000 */
.L_x_6079:
[----:B------:R-:W-:Y:S02]  /*250a0*/  IMAD.MOV.U32 R13, RZ, RZ, R2 ;  /* 0x000000ffff0d7224 */ /* 0x000fe400078e0002 */
[----:B------:R-:W-:Y:S02]  /*250b0*/  IMAD.MOV.U32 R12, RZ, RZ, 0x7 ;  /* 0x00000007ff0c7424 */ /* 0x000fe400078e00ff */
[----:B------:R-:W-:-:S07]  /*250c0*/  IMAD.MOV.U32 R5, RZ, RZ, R14 ;  /* 0x000000ffff057224 */ /* 0x000fce00078e000e */
[----:B------:R-:W-:Y:S05]  /*250d0*/  WARPSYNC.COLLECTIVE R15, `(.L_x_6080) ;  /* 0x000000000f087348 */ /* 0x000fea0003c00000 */
[----:B------:R0:W1:Y:S02]  /*250e0*/  SHFL.IDX P6, R14, R13, R12, R11 ;  /* 0x0000000c0d0e7389 */ /* 0x00006400000c000b */
[----:B01----:R-:W-:Y:S01]  /*250f0*/  ENDCOLLECTIVE ;  /* 0x000000000000791b */ /* 0x003fe20003800000 */
.L_x_6080:
        /* <DEDUP_REMOVED lines=10> */
.L_x_6081:
        /* <DEDUP_REMOVED lines=9> */
.L_x_5872:
[----:B-1----:R1:W2:Y:S02]  /*25230*/  SYNCS.PHASECHK.TRANS64.TRYWAIT P0, [R18+URZ+0x32420], R0 ;  /* 0x03242000120075a7 */ /* 0x0022a4000800017f */
[----:B--2---:R-:W-:Y:S05]  /*25240*/  @!P0 NANOSLEEP.SYNCS 0x989680 ;  /* 0x009896800000895d */ /* 0x004fea0003900000 */
[----:B------:R-:W2:Y:S02]  /*25250*/  @!P0 SYNCS.PHASECHK.TRANS64 P0, [R18+URZ+0x32420], R0 ;  /* 0x03242000120085a7 */ /* 0x000ea4000800007f */
[----:B--2---:R-:W-:Y:S05]  /*25260*/  @!P0 BRA `(.L_x_5872) ;  /* 0xfffffffc00f08947 */ /* 0x004fea000383ffff */
[----:B------:R-:W-:Y:S05]  /*25270*/  BRA `(.L_x_6083) ;  /* 0xffffff8c00547947 */ /* 0x000fea000383ffff */
.L_x_5876:
[----:B0-----:R0:W1:Y:S02]  /*25280*/  SYNCS.PHASECHK.TRANS64.TRYWAIT P0, [R2+URZ+0x32460], R0 ;  /* 0x03246000020075a7 */ /* 0x001064000800017f */
[----:B-1----:R-:W-:Y:S05]  /*25290*/  @!P0 NANOSLEEP.SYNCS 0x989680 ;  /* 0x009896800000895d */ /* 0x002fea0003900000 */
[----:B------:R-:W1:Y:S02]  /*252a0*/  @!P0 SYNCS.PHASECHK.TRANS64 P0, [R2+URZ+0x32460], R0 ;  /* 0x03246000020085a7 */ /* 0x000e64000800007f */
[----:B-1----:R-:W-:Y:S05]  /*252b0*/  @!P0 BRA `(.L_x_5876) ;  /* 0xfffffffc00f08947 */ /* 0x002fea000383ffff */
[----:B------:R-:W-:Y:S05]  /*252c0*/  BRA `(.L_x_6084) ;  /* 0xffffff8c00787947 */ /* 0x000fea000383ffff */
.L_x_5891:
[----:B-1----:R1:W2:Y:S02]  /*252d0*/  SYNCS.PHASECHK.TRANS64.TRYWAIT P0, [R2+URZ+0x32440], R6 ;  /* 0x03244006020075a7 */ /* 0x0022a4000800017f */
[----:B--2---:R-:W-:Y:S05]  /*252e0*/  @!P0 NANOSLEEP.SYNCS 0x989680 ;  /* 0x009896800000895d */ /* 0x004fea0003900000 */
[----:B------:R-:W2:Y:S02]  /*252f0*/  @!P0 SYNCS.PHASECHK.TRANS64 P0, [R2+URZ+0x32440], R6 ;  /* 0x03244006020085a7 */ /* 0x000ea4000800007f */
[----:B--2---:R-:W-:Y:S05]  /*25300*/  @!P0 BRA `(.L_x_5891) ;  /* 0xfffffffc00f08947 */ /* 0x004fea000383ffff */
[----:B------:R-:W-:Y:S05]  /*25310*/  BRA `(.L_x_6085) ;  /* 0xffffff9400987947 */ /* 0x000fea000383ffff */
.L_x_5896:
[----:B0-----:R0:W2:Y:S02]  /*25320*/  SYNCS.PHASECHK.TRANS64.TRYWAIT P0, [R2+URZ+0x32460], R6 ;  /* 0x03246006020075a7 */ /* 0x0010a4000800017f */
[----:B--2---:R-:W-:Y:S05]  /*25330*/  @!P0 NANOSLEEP.SYNCS 0x989680 ;  /* 0x009896800000895d */ /* 0x004fea0003900000 */
[----:B------:R-:W2:Y:S02]  /*25340*/  @!P0 SYNCS.PHASECHK.TRANS64 P0, [R2+URZ+0x32460], R6 ;  /* 0x03246006020085a7 */ /* 0x000ea4000800007f */
[----:B--2---:R-:W-:Y:S05]  /*25350*/  @!P0 BRA `(.L_x_5896) ;  /* 0xfffffffc00f08947 */ /* 0x004fea000383ffff */
[----:B------:R-:W-:Y:S05]  /*25360*/  BRA `(.L_x_6086) ;  /* 0xffffff9800147947 */ /* 0x000fea000383ffff */
.L_x_5907:
[----:B-1----:R1:W2:Y:S02]  /*25370*/  SYNCS.PHASECHK.TRANS64.TRYWAIT P0, [R3+URZ+0x32440], R2 ;  /* 0x03244002030075a7 */ /* 0x0022a4000800017f */
[----:B--2---:R-:W-:Y:S05]  /*25380*/  @!P0 NANOSLEEP.SYNCS 0x989680 ;  /* 0x009896800000895d */ /* 0x004fea0003900000 */
[----:B------:R-:W2:Y:S02]  /*25390*/  @!P0 SYNCS.PHASECHK.TRANS64 P0, [R3+URZ+0x32440], R2 ;  /* 0x03244002030085a7 */ /* 0x000ea4000800007f */
[----:B--2---:R-:W-:Y:S05]  /*253a0*/  @!P0 BRA `(.L_x_5907) ;  /* 0xfffffffc00f08947 */ /* 0x004fea000383ffff */
[----:B------:R-:W-:Y:S05]  /*253b0*/  BRA `(.L_x_6087) ;  /* 0xffffffa000007947 */ /* 0x000fea000383ffff */
.L_x_5912:
[----:B--2---:R2:W3:Y:S02]  /*253c0*/  SYNCS.PHASECHK.TRANS64.TRYWAIT P0, [R3+URZ+0x32460], R2 ;  /* 0x03246002030075a7 */ /* 0x0044e4000800017f */
[----:B---3--:R-:W-:Y:S05]  /*253d0*/  @!P0 NANOSLEEP.SYNCS 0x989680 ;  /* 0x009896800000895d */ /* 0x008fea0003900000 */
[----:B------:R-:W3:Y:S02]  /*253e0*/  @!P0 SYNCS.PHASECHK.TRANS64 P0, [R3+URZ+0x32460], R2 ;  /* 0x03246002030085a7 */ /* 0x000ee4000800007f */
[----:B---3--:R-:W-:Y:S05]  /*253f0*/  @!P0 BRA `(.L_x_5912) ;  /* 0xfffffffc00f08947 */ /* 0x008fea000383ffff */
[----:B------:R-:W-:Y:S05]  /*25400*/  BRA `(.L_x_6088) ;  /* 0xffffffa0007c7947 */ /* 0x000fea000383ffff */
.L_x_5923:
[----:B-1----:R1:W2:Y:S02]  /*25410*/  SYNCS.PHASECHK.TRANS64.TRYWAIT P0, [R3+URZ+0x32440], R2 ;  /* 0x03244002030075a7 */ /* 0x0022a4000800017f */
[----:B--2---:R-:W-:Y:S05]  /*25420*/  @!P0 NANOSLEEP.SYNCS 0x989680 ;  /* 0x009896800000895d */ /* 0x004fea0003900000 */
[----:B------:R-:W2:Y:S02]  /*25430*/  @!P0 SYNCS.PHASECHK.TRANS64 P0, [R3+URZ+0x32440], R2 ;  /* 0x03244002030085a7 */ /* 0x000ea4000800007f */
[----:B--2---:R-:W-:Y:S05]  /*25440*/  @!P0 BRA `(.L_x_5923) ;  /* 0xfffffffc00f08947 */ /* 0x004fea000383ffff */
[----:B------:R-:W-:Y:S05]  /*25450*/  BRA `(.L_x_6089) ;  /* 0xffffffa8004c7947 */ /* 0x000fea000383ffff */
.L_x_5928:
[----:B--2---:R2:W3:Y:S02]  /*25460*/  SYNCS.PHASECHK.TRANS64.TRYWAIT P0, [R3+URZ+0x32460], R2 ;  /* 0x03246002030075a7 */ /* 0x0044e4000800017f */
[----:B---3--:R-:W-:Y:S05]  /*25470*/  @!P0 NANOSLEEP.SYNCS 0x989680 ;  /* 0x009896800000895d */ /* 0x008fea0003900000 */
[----:B------:R-:W3:Y:S02]  /*25480*/  @!P0 SYNCS.PHASECHK.TRANS64 P0, [R3+URZ+0x32460], R2 ;  /* 0x03246002030085a7 */ /* 0x000ee4000800007f */
[----:B---3--:R-:W-:Y:S05]  /*25490*/  @!P0 BRA `(.L_x_5928) ;  /* 0xfffffffc00f08947 */ /* 0x008fea000383ffff */
[----:B------:R-:W-:Y:S05]  /*254a0*/  BRA `(.L_x_6090) ;  /* 0xffffffa800c87947 */ /* 0x000fea000383ffff */
.L_x_5940:
[----:B-1----:R-:W2:Y:S01]  /*254b0*/  LDL R2, [R1] ;  /* 0x0000000001027983 */ /* 0x002ea20000100800 */
[----:B------:R-:W-:Y:S01]  /*254c0*/  BSSY B0, `(.L_x_6091) ;  /* 0x0000008000007945 */ /* 0x000fe20003800000 */
[----:B------:R-:W-:Y:S02]  /*254d0*/  IMAD.MOV.U32 R12, RZ, RZ, RZ ;  /* 0x000000ffff0c7224 */ /* 0x000fe400078e00ff */
[----:B------:R-:W-:Y:S02]  /*254e0*/  IMAD.MOV.U32 R11, RZ, RZ, 0x1f ;  /* 0x0000001fff0b7424 */ /* 0x000fe400078e00ff */
[----:B------:R-:W-:Y:S02]  /*254f0*/  IMAD.MOV.U32 R15, RZ, RZ, -0x1 ;  /* 0xffffffffff0f7424 */ /* 0x000fe400078e00ff */
[----:B--2---:R-:W-:-:S07]  /*25500*/  IMAD.MOV.U32 R13, RZ, RZ, R2 ;  /* 0x000000ffff0d7224 */ /* 0x004fce00078e0002 */
[----:B---3--:R-:W-:Y:S05]  /*25510*/  WARPSYNC.COLLECTIVE R15, `(.L_x_6092) ;  /* 0x000000000f087348 */ /* 0x008fea0003c00000 */
[----:B------:R0:W1:Y:S02]  /*25520*/  SHFL.IDX P6, R14, R13, R12, R11 ;  /* 0x0000000c0d0e7389 */ /* 0x00006400000c000b */
[----:B01-3--:R-:W-:Y:S01]  /*25530*/  ENDCOLLECTIVE ;  /* 0x000000000000791b */ /* 0x00bfe20003800000 */
.L_x_6092:
[----:B------:R-:W-:Y:S05]  /*25540*/  BSYNC B0 ;  /* 0x0000000000007941 */ /* 0x000fea0003800000 */
.L_x_6091:
        /* <DEDUP_REMOVED lines=9> */
.L_x_6093:
[----:B------:R-:W-:Y:S01]  /*255e0*/  ULDC UR4, c[0x0][0xd3c] ;  /* 0x00034f0000047ab9 */ /* 0x000fe20000000800 */
[----:B------:R-:W-:Y:S01]  /*255f0*/  IMAD.IADD R0, R0, 0x1, R16 ;  /* 0x0000000100007824 */ /* 0x000fe200078e0210 */
[----:B------:R-:W-:-:S04]  /*25600*/  MOV R4, R14 ;  /* 0x0000000e00047202 */ /* 0x000fc80000000f00 */
        /* <DEDUP_REMOVED lines=11> */
[----:B------:R-:W-:Y:S01]  /*256c0*/  IMAD.MOV.U32 R11, RZ, RZ, RZ ;  /* 0x000000ffff0b7224 */ /* 0x000fe200078e00ff */
        /* <DEDUP_REMOVED lines=11> */
.L_x_6094:
        /* <DEDUP_REMOVED lines=8> */
.L_x_6095:
        /* <DEDUP_REMOVED lines=8> */
.L_x_6096:
        /* <DEDUP_REMOVED lines=8> */
.L_x_6097:
        /* <DEDUP_REMOVED lines=8> */
.L_x_6098:
        /* <DEDUP_REMOVED lines=9> */
.L_x_6099:
[----:B------:R-:W-:Y:S01]  /*25a10*/  IMAD.MOV.U32 R9, RZ, RZ, R14 ;  /* 0x000000ffff097224 */ /* 0x000fe200078e000e */
[----:B------:R-:W-:Y:S06]  /*25a20*/  BRA `(.L_x_6100) ;  /* 0xffffffb000107947 */ /* 0x000fec000383ffff */
.L_x_5943:
        /* <DEDUP_REMOVED lines=8> */
.L_x_6102:
[----:B------:R-:W-:Y:S05]  /*25ab0*/  BSYNC B0 ;  /* 0x0000000000007941 */ /* 0x000fea0003800000 */
.L_x_6101:
[----:B------:R-:W-:Y:S01]  /*25ac0*/  IMAD.MOV.U32 R3, RZ, RZ, R14 ;  /* 0x000000ffff037224 */ /* 0x000fe200078e000e */
[----:B------:R-:W-:Y:S01]  /*25ad0*/  MOV R15, 0xffffffff ;  /* 0xffffffff000f7802 */ /* 0x000fe20000000f00 */
[----:B------:R-:W-:Y:S02]  /*25ae0*/  IMAD.MOV.U32 R12, RZ, RZ, 0x2 ;  /* 0x00000002ff0c7424 */ /* 0x000fe400078e00ff */
[----:B------:R-:W-:Y:S01]  /*25af0*/  IMAD.MOV.U32 R11, RZ, RZ, RZ ;  /* 0x000000ffff0b7224 */ /* 0x000fe200078e00ff */
[----:B------:R-:W-:-:S05]  /*25b00*/  SEL R3, R3, RZ, P1 ;  /* 0x000000ff03037207 */ /* 0x000fca0000800000 */
[----:B------:R-:W-:-:S04]  /*25b10*/  IMAD.IADD R2, R2, 0x1, R3 ;  /* 0x0000000102027824 */ /* 0x000fc800078e0203 */
[----:B------:R-:W-:-:S07]  /*25b20*/  IMAD.MOV.U32 R13, RZ, RZ, R2 ;  /* 0x000000ffff0d7224 */ /* 0x000fce00078e0002 */
[----:B------:R-:W-:Y:S05]  /*25b30*/  WARPSYNC.COLLECTIVE R15, `(.L_x_6103) ;  /* 0x000000000f087348 */ /* 0x000fea0003c00000 */
[----:B------:R0:W1:Y:S02]  /*25b40*/  SHFL.UP P6, R14, R13, R12, R11 ;  /* 0x0400000c0d0e7389 */ /* 0x00006400000c000b */
[----:B01----:R-:W-:Y:S01]  /*25b50*/  ENDCOLLECTIVE ;  /* 0x000000000000791b */ /* 0x003fe20003800000 */
.L_x_6103:
        /* <DEDUP_REMOVED lines=8> */
.L_x_6104:
        /* <DEDUP_REMOVED lines=8> */
.L_x_6105:
        /* <DEDUP_REMOVED lines=8> */
.L_x_6106:
        /* <DEDUP_REMOVED lines=9> */
.L_x_6107:
[----:B------:R-:W-:Y:S01]  /*25d70*/  IMAD.MOV.U32 R9, RZ, RZ, R14 ;  /* 0x000000ffff097224 */ /* 0x000fe200078e000e */
[----:B------:R-:W-:Y:S06]  /*25d80*/  BRA `(.L_x_6108) ;  /* 0xffffffac00e47947 */ /* 0x000fec000383ffff */
.L_x_5945:
[----:B------:R-:W-:Y:S01]  /*25d90*/  BSSY B0, `(.L_x_6109) ;  /* 0x0000006000007945 */ /* 0x000fe20003800000 */
[----:B------:R-:W-:Y:S01]  /*25da0*/  PLOP3.LUT P6, PT, P6, PT, PT, 0x8, 0x0 ;  /* 0x000000000000781c */ /* 0x000fe200037ce170 */
[----:B------:R-:W-:-:S12]  /*25db0*/  IMAD.MOV.U32 R15, RZ, RZ, -0x1 ;  /* 0xffffffffff0f7424 */ /* 0x000fd800078e00ff */
[----:B0-----:R-:W-:Y:S05]  /*25dc0*/  WARPSYNC.COLLECTIVE R15, `(.L_x_6110) ;  /* 0x000000000f087348 */ /* 0x001fea0003c00000 */
[----:B------:R-:W-:Y:S01]  /*25dd0*/  VOTE.ANY R14, PT, P6 ;  /* 0x00000000000e7806 */ /* 0x000fe200030e0100 */
[----:B0-----:R-:W-:Y:S06]  /*25de0*/  ENDCOLLECTIVE ;  /* 0x000000000000791b */ /* 0x001fec0003800000 */
.L_x_6110:
[----:B------:R-:W-:Y:S05]  /*25df0*/  BSYNC B0 ;  /* 0x0000000000007941 */ /* 0x000fea0003800000 */
.L_x_6109:
[----:B------:R0:W5:Y:S01]  /*25e00*/  LDL.LU R10, [R1+0xc] ;  /* 0x00000c00010a7983 */ /* 0x0001620000300800 */
[----:B------:R-:W-:Y:S01]  /*25e10*/  MOV R3, R14 ;  /* 0x0000000e00037202 */ /* 0x000fe20000000f00 */
[----:B------:R-:W-:Y:S02]  /*25e20*/  IMAD.MOV.U32 R13, RZ, RZ, R0 ;  /* 0x000000ffff0d7224 */ /* 0x000fe400078e0000 */
[----:B------:R-:W-:Y:S01]  /*25e30*/  IMAD.MOV.U32 R11, RZ, RZ, 0x1f ;  /* 0x0000001fff0b7424 */ /* 0x000fe200078e00ff */
[----:B------:R-:W1:Y:S01]  /*25e40*/  POPC R4, R3 ;  /* 0x0000000300047309 */ /* 0x000e620000000000 */
[----:B------:R-:W-:Y:S02]  /*25e50*/  IMAD.MOV.U32 R15, RZ, RZ, -0x1 ;  /* 0xffffffffff0f7424 */ /* 0x000fe400078e00ff */
[----:B01----:R-:W-:-:S07]  /*25e60*/  IMAD.MOV.U32 R12, RZ, RZ, R4 ;  /* 0x000000ffff0c7224 */ /* 0x003fce00078e0004 */
[----:B-----5:R-:W-:Y:S05]  /*25e70*/  WARPSYNC.COLLECTIVE R15, `(.L_x_6111) ;  /* 0x000000000f087348 */ /* 0x020fea0003c00000 */
[----:B------:R0:W1:Y:S02]  /*25e80*/  SHFL.IDX P6, R14, R13, R12, R11 ;  /* 0x0000000c0d0e7389 */ /* 0x00006400000c000b */
[----:B01---5:R-:W-:Y:S01]  /*25e90*/  ENDCOLLECTIVE ;  /* 0x000000000000791b */ /* 0x023fe20003800000 */
.L_x_6111:
[----:B------:R-:W-:Y:S02]  /*25ea0*/  IMAD.MOV.U32 R13, RZ, RZ, R6 ;  /* 0x000000ffff0d7224 */ /* 0x000fe400078e0006 */
[----:B------:R-:W-:-:S07]  /*25eb0*/  IMAD.MOV.U32 R0, RZ, RZ, R14 ;  /* 0x000000ffff007224 */ /* 0x000fce00078e000e */
[----:B------:R-:W-:Y:S05]  /*25ec0*/  WARPSYNC.COLLECTIVE R15, `(.L_x_6112) ;  /* 0x000000000f087348 */ /* 0x000fea0003c00000 */
[----:B------:R0:W1:Y:S02]  /*25ed0*/  SHFL.IDX P6, R14, R13, R12, R11 ;  /* 0x0000000c0d0e7389 */ /* 0x00006400000c000b */
[----:B01----:R-:W-:Y:S01]  /*25ee0*/  ENDCOLLECTIVE ;  /* 0x000000000000791b */ /* 0x003fe20003800000 */
.L_x_6112:
[----:B------:R-:W-:Y:S02]  /*25ef0*/  IMAD.MOV.U32 R6, RZ, RZ, R14 ;  /* 0x000000ffff067224 */ /* 0x000fe400078e000e */
[----:B------:R-:W-:-:S05]  /*25f00*/  IMAD.IADD R10, R4, 0x1, R10 ;  /* 0x00000001040a7824 */ /* 0x000fca00078e020a */
[----:B------:R2:W-:Y:S01]  /*25f10*/  STL [R1+0xc], R10 ;  /* 0x00000c0a01007387 */ /* 0x0005e20000100800 */
[----:B------:R-:W-:Y:S05]  /*25f20*/  BRA `(.L_x_6113) ;  /* 0xffffffac00c47947 */ /* 0x000fea000383ffff */
.L_x_5947:
        /* <DEDUP_REMOVED lines=8> */
.L_x_6115:
[----:B------:R-:W-:Y:S05]  /*25fb0*/  BSYNC B0 ;  /* 0x0000000000007941 */ /* 0x000fea0003800000 */
.L_x_6114:
[----:B------:R-:W-:Y:S01]  /*25fc0*/  IMAD.MOV.U32 R4, RZ, RZ, R14 ;  /* 0x000000ffff047224 */ /* 0x000fe200078e000e */
[----:B------:R-:W-:Y:S06]  /*25fd0*/  BRA `(.L_x_6116) ;  /* 0xffffffac00b07947 */ /* 0x000fec000383ffff */
.L_x_5953:
[----:B0-----:R0:W1:Y:S02]  /*25fe0*/  SYNCS.PHASECHK.TRANS64.TRYWAIT P0, [R0+URZ+0x32420], R3 ;  /* 0x03242003000075a7 */ /* 0x001064000800017f */
[----:B-1----:R-:W-:Y:S05]  /*25ff0*/  @!P0 NANOSLEEP.SYNCS 0x989680 ;  /* 0x009896800000895d */ /* 0x002fea0003900000 */
[----:B------:R-:W1:Y:S02]  /*26000*/  @!P0 SYNCS.PHASECHK.TRANS64 P0, [R0+URZ+0x32420], R3 ;  /* 0x03242003000085a7 */ /* 0x000e64000800007f */
[----:B-1----:R-:W-:Y:S05]  /*26010*/  @!P0 BRA `(.L_x_5953) ;  /* 0xfffffffc00f08947 */ /* 0x002fea000383ffff */
[----:B------:R-:W-:Y:S05]  /*26020*/  BRA `(.L_x_6117) ;  /* 0xffffffb800507947 */ /* 0x000fea000383ffff */
.L_x_5954:
        /* <DEDUP_REMOVED lines=11> */
.L_x_6119:
[----:B------:R-:W-:Y:S05]  /*260e0*/  BSYNC B0 ;  /* 0x0000000000007941 */ /* 0x000fea0003800000 */
.L_x_6118:
[----:B------:R-:W-:Y:S05]  /*260f0*/  BRA `(.L_x_6120) ;  /* 0xffffffb800387947 */ /* 0x000fea000383ffff */
.L_x_5955:
[----:B------:R-:W-:Y:S01]  /*26100*/  BSSY B0, `(.L_x_6121) ;  /* 0x0000006000007945 */ /* 0x000fe20003800000 */
[----:B------:R-:W-:-:S07]  /*26110*/  IMAD.MOV.U32 R15, RZ, RZ, -0x1 ;  /* 0xffffffffff0f7424 */ /* 0x000fce00078e00ff */
[----:B01-3--:R-:W-:Y:S05]  /*26120*/  WARPSYNC.COLLECTIVE R15, `(.L_x_6122) ;  /* 0x000000000f0c7348 */ /* 0x00bfea0003c00000 */
[----:B------:R-:W-:Y:S02]  /*26130*/  ELECT P6, UR62, PT ;  /* 0x00000000003e782f */ /* 0x000fe400038c0000 */
[----:B------:R-:W-:Y:S01]  /*26140*/  MOV R14, UR62 ;  /* 0x0000003e000e7c02 */ /* 0x000fe20008000f00 */
[----:B01-3--:R-:W-:Y:S10]  /*26150*/  ENDCOLLECTIVE ;  /* 0x000000000000791b */ /* 0x00bff40003800000 */
.L_x_6122:
[----:B------:R-:W-:Y:S05]  /*26160*/  BSYNC B0 ;  /* 0x0000000000007941 */ /* 0x000fea0003800000 */
.L_x_6121:
[----:B------:R-:W-:Y:S05]  /*26170*/  BRA `(.L_x_6123) ;  /* 0xffffffb8002c7947 */ /* 0x000fea000383ffff */
.L_x_5957:
[----:B0-----:R0:W1:Y:S02]  /*26180*/  SYNCS.PHASECHK.TRANS64.TRYWAIT P0, [R6+URZ], R5 ;  /* 0x00000005060075a7 */ /* 0x001064000800017f */
[----:B-1----:R-:W-:Y:S05]  /*26190*/  @!P0 NANOSLEEP.SYNCS 0x989680 ;  /* 0x009896800000895d */ /* 0x002fea0003900000 */
[----:B------:R-:W1:Y:S02]  /*261a0*/  @!P0 SYNCS.PHASECHK.TRANS64 P0, [R6+URZ], R5 ;  /* 0x00000005060085a7 */ /* 0x000e64000800007f */
[----:B-1----:R-:W-:Y:S05]  /*261b0*/  @!P0 BRA `(.L_x_5957) ;  /* 0xfffffffc00f08947 */ /* 0x002fea000383ffff */
[----:B------:R-:W-:Y:S05]  /*261c0*/  BRA `(.L_x_6124) ;  /* 0xffffffb800647947 */ /* 0x000fea000383ffff */
.L_x_5958:
[----:B-1----:R1:W2:Y:S02]  /*261d0*/  SYNCS.PHASECHK.TRANS64.TRYWAIT P0, [R7+URZ], R2 ;  /* 0x00000002070075a7 */ /* 0x0022a4000800017f */
[----:B--2---:R-:W-:Y:S05]  /*261e0*/  @!P0 NANOSLEEP.SYNCS 0x989680 ;  /* 0x009896800000895d */ /* 0x004fea0003900000 */
[----:B------:R-:W2:Y:S02]  /*261f0*/  @!P0 SYNCS.PHASECHK.TRANS64 P0, [R7+URZ], R2 ;  /* 0x00000002070085a7 */ /* 0x000ea4000800007f */
[----:B--2---:R-:W-:Y:S05]  /*26200*/  @!P0 BRA `(.L_x_5958) ;  /* 0xfffffffc00f08947 */ /* 0x004fea000383ffff */
[----:B------:R-:W-:Y:S05]  /*26210*/  BRA `(.L_x_6125) ;  /* 0xffffffb800587947 */ /* 0x000fea000383ffff */
.L_x_5960:
[----:B--2---:R2:W4:Y:S02]  /*26220*/  SYNCS.PHASECHK.TRANS64.TRYWAIT P0, [R4+URZ], R5 ;  /* 0x00000005040075a7 */ /* 0x004524000800017f */
[----:B----4-:R-:W-:Y:S05]  /*26230*/  @!P0 NANOSLEEP.SYNCS 0x989680 ;  /* 0x009896800000895d */ /* 0x010fea0003900000 */
[----:B------:R-:W4:Y:S02]  /*26240*/  @!P0 SYNCS.PHASECHK.TRANS64 P0, [R4+URZ], R5 ;  /* 0x00000005040085a7 */ /* 0x000f24000800007f */
[----:B----4-:R-:W-:Y:S05]  /*26250*/  @!P0 BRA `(.L_x_5960) ;  /* 0xfffffffc00f08947 */ /* 0x010fea000383ffff */
[----:B------:R-:W-:Y:S05]  /*26260*/  BRA `(.L_x_6126) ;  /* 0xffffffb8005c7947 */ /* 0x000fea000383ffff */
.L_x_6127:
        /* <DEDUP_REMOVED lines=9> */
.L_x_6148:


//--------------------- .nv.global.init           --------------------------
	.section	.nv.global.init,"aw",@progbits
.nv.global.init:
	.type		$str$20,@object
	.size		$str$20,($str$21 - $str$20)
$str$20:
        /*0000*/ 	.byte	0x28, 0x61, 0x64, 0x64, 0x72, 0x65, 0x73, 0x73, 0x20, 0x26, 0x20, 0x6d, 0x61, 0x73, 0x6b, 0x29
        /*0010*/ 	.byte	0x20, 0x3d, 0x3d, 0x20, 0x30, 0x00
	.type		$str$21,@object
	.size		$str$21,(__unnamed_4 - $str$21)
$str$21:
        /*0016*/ 	.byte	0x2f, 0x74, 0x6d, 0x70, 0x2f, 0x6f, 0x73, 0x73, 0x5f, 0x6b, 0x65, 0x72, 0x6e, 0x65, 0x6c, 0x73
        /*0026*/ 	.byte	0x5f, 0x73, 0x72, 0x63, 0x2f, 0x66, 0x6c, 0x61, 0x73, 0x68, 0x5f, 0x61, 0x74, 0x74, 0x65, 0x6e
        /*0036*/ 	.byte	0x74, 0x69, 0x6f, 0x6e, 0x2f, 0x63, 0x73, 0x72, 0x63, 0x2f, 0x63, 0x75, 0x74, 0x6c, 0x61, 0x73
        /*0046*/ 	.byte	0x73, 0x2f, 0x69, 0x6e, 0x63, 0x6c, 0x75, 0x64, 0x65, 0x2f, 0x63, 0x75, 0x74, 0x65, 0x2f, 0x70
        /*0056*/ 	.byte	0x6f, 0x69, 0x6e, 0x74, 0x65, 0x72, 0x5f, 0x66, 0x6c, 0x61, 0x67, 0x67, 0x65, 0x64, 0x2e, 0x68
        /*0066*/ 	.byte	0x70, 0x70, 0x00
	.type		__unnamed_4,@object
	.size		__unnamed_4,(__unnamed_5 - __unnamed_4)
__unnamed_4:
        /* <DEDUP_REMOVED lines=23> */
        /*01d9*/ 	.byte	0x3a, 0x43, 0x3c, 0x30, 0x3e, 0x3e, 0x3e, 0x3e, 0x3e, 0x20, 0x26, 0x5d, 0x00
	.type		__unnamed_5,@object
	.size		__unnamed_5,(__unnamed_7 - __unnamed_5)
__unnamed_5:
        /* <DEDUP_REMOVED lines=24> */
	.type		__unnamed_7,@object
	.size		__unnamed_7,(__unnamed_6 - __unnamed_7)
__unnamed_7:
        /* <DEDUP_REMOVED lines=24> */
	.type		__unnamed_6,@object
	.size		__unnamed_6,(__unnamed_1 - __unnamed_6)
__unnamed_6:
        /* <DEDUP_REMOVED lines=28> */
        /*06a6*/ 	.byte	0x34, 0x3e, 0x3e, 0x3e, 0x3e, 0x3e, 0x5d, 0x00
	.type		__unnamed_1,@object
	.size		__unnamed_1,(__unnamed_3 - __unnamed_1)
__unnamed_1:
        /* <DEDUP_REMOVED lines=28> */
        /*086e*/ 	.byte	0x34, 0x3e, 0x3e, 0x3e, 0x3e, 0x3e, 0x20, 0x26, 0x5d, 0x00
	.type		__unnamed_3,@object
	.size		__unnamed_3,(__unnamed_2 - __unnamed_3)
__unnamed_3:
        /* <DEDUP_REMOVED lines=29> */
	.type		__unnamed_2,@object
	.size		__unnamed_2,(.L_1 - __unnamed_2)
__unnamed_2:
        /* <DEDUP_REMOVED lines=29> */
.L_1:


//--------------------- .nv.shared._ZN7cutlass13device_kernelIN5flash11enable_sm90INS1_16FlashAttnFwdSm90INS1_25CollectiveMainloopFwdSm90ILi2EN4cute5tupleIJNS5_1CILi1EEES8_S8_EEENS6_IJNS7_ILi128EEENS7_ILi96EEENS7_ILi64EEEEEELi256ENS_6half_tEfNS_4arch4Sm90ELb0ELb0ELb0ELb0ELb0ELb0ELb0ELb1ELb0ELb1ELb1ELb0EEENS1_21CollectiveEpilogueFwdINS6_IJSA_NS7_ILi256EEESB_EEES9_SE_SG_Li256ELb0ELb1ELb1ELb0EEENS1_19SingleTileSchedulerILb0ELb1ELb1ELi128EEEEEEEEEvNT_6ParamsE --------------------------
	.section	.nv.shared._ZN7cutlass13device_kernelIN5flash11enable_sm90INS1_16FlashAttnFwdSm90INS1_25CollectiveMainloopFwdSm90ILi2EN4cute5tupleIJNS5_1CILi1EEES8_S8_EEENS6_IJNS7_ILi128EEENS7_ILi96EEENS7_ILi64EEEEEELi256ENS_6half_tEfNS_4arch4Sm90ELb0ELb0ELb0ELb0ELb0ELb0ELb0ELb1ELb0ELb1ELb1ELb0EEENS1_21CollectiveEpilogueFwdINS6_IJSA_NS7_ILi256EEESB_EEES9_SE_SG_Li256ELb0ELb1ELb1ELb0EEENS1_19SingleTileSchedulerILb0ELb1ELb1ELi128EEEEEEEEEvNT_6ParamsE,"aw",@nobits
	.sectionflags	@""
	.align	16
	.zero		1024


//--------------------- .nv.shared.reserved.0     --------------------------
	.section	.nv.shared.reserved.0,"aw",@nobits
	.weak		__nv_reservedSMEM_offset_0_alias
	.size		__nv_reservedSMEM_offset_0_alias, 0, 0
	.other		__nv_reservedSMEM_offset_0_alias,@"STO_CUDA_RESERVED_SHARED STV_DEFAULT"
__nv_reservedSMEM_offset_0_alias:
	.zero		0


//--------------------- .nv.global                --------------------------
	.section	.nv.global,"aw",@nobits
.nv.global:
	.type		_ZN75_INTERNAL_46609997_39_flash_fwd_hdim64_256_fp16_split_sm90_cu_ea41c527_36444cute1_E,@object
	.size		_ZN75_INTERNAL_46609997_39_flash_fwd_hdim64_256_fp16_split_sm90_cu_ea41c527_36444cute1_E,(_ZN75_INTERNAL_46609997_39_flash_fwd_hdim64_256_fp16_split_sm90_cu_ea41c527_36444cuda3std3__45__cpo6cbeginE - _ZN75_INTERNAL_46609997_39_flash_fwd_hdim64_256_fp16_split_sm90_cu_ea41c527_36444cute1_E)
_ZN75_INTERNAL_46609997_39_flash_fwd_hdim64_256_fp16_split_sm90_cu_ea41c527_36444cute1_E:
	.zero		1
	.type		_ZN75_INTERNAL_46609997_39_flash_fwd_hdim64_256_fp16_split_sm90_cu_ea41c527_36444cuda3std3__45__cpo6cbeginE,@object
	.size		_ZN75_INTERNAL_46609997_39_flash_fwd_hdim64_256_fp16_split_sm90_cu_ea41c527_36444cuda3std3__45__cpo6cbeginE,(_ZN75_INTERNAL_46609997_39_flash_fwd_hdim64_256_fp16_split_sm90_cu_ea41c527_36444cuda3std3__48in_placeE - _ZN75_INTERNAL_46609997_39_flash_fwd_hdim64_256_fp16_split_sm90_cu_ea41c527_36444cuda3std3__45__cpo6cbeginE)
_ZN75_INTERNAL_46609997_39_flash_fwd_hdim64_256_fp16_split_sm90_cu_ea41c527_36444cuda3std3__45__cpo6cbeginE:
	.zero		1
	.type		_ZN75_INTERNAL_46609997_39_flash_fwd_hdim64_256_fp16_split_sm90_cu_ea41c527_36444cuda3std3__48in_placeE,@object
	.size		_ZN75_INTERNAL_46609997_39_flash_fwd_hdim64_256_fp16_split_sm90_cu_ea41c527_36444cuda3std3__48in_placeE,(_ZN75_INTERNAL_46609997_39_flash_fwd_hdim64_256_fp16_split_sm90_cu_ea41c527_36444cuda3std6ranges3__45__cpo9iter_moveE - _ZN75_INTERNAL_46609997_39_flash_fwd_hdim64_256_fp16_split_sm90_cu_ea41c527_36444cuda3std3__48in_placeE)
_ZN75_INTERNAL_46609997_39_flash_fwd_hdim64_256_fp16_split_sm90_cu_ea41c527_36444cuda3std3__48in_placeE:
	.zero		1
	.type		_ZN75_INTERNAL_46609997_39_flash_fwd_hdim64_256_fp16_split_sm90_cu_ea41c527_36444cuda3std6ranges3__45__cpo9iter_moveE,@object
	.size		_ZN75_INTERNAL_46609997_39_flash_fwd_hdim64_256_fp16_split_sm90_cu_ea41c527_36444cuda3std6ranges3__45__cpo9iter_moveE,(_ZN75_INTERNAL_46609997_39_flash_fwd_hdim64_256_fp16_split_sm90_cu_ea41c527_36444cuda3std3__45__cpo5beginE - _ZN75_INTERNAL_46609997_39_flash_fwd_hdim64_256_fp16_split_sm90_cu_ea41c527_36444cuda3std6ranges3__45__cpo9iter_moveE)
_ZN75_INTERNAL_46609997_39_flash_fwd_hdim64_256_fp16_split_sm90_cu_ea41c527_36444cuda3std6ranges3__45__cpo9iter_moveE:
	.zero		1
	.type		_ZN75_INTERNAL_46609997_39_flash_fwd_hdim64_256_fp16_split_sm90_cu_ea41c527_36444cuda3std3__45__cpo5beginE,@object
	.size		_ZN75_INTERNAL_46609997_39_flash_fwd_hdim64_256_fp16_split_sm90_cu_ea41c527_36444cuda3std3__45__cpo5beginE,(_ZN75_INTERNAL_46609997_39_flash_fwd_hdim64_256_fp16_split_sm90_cu_ea41c527_36444cuda3std3__477_GLOBAL__N__46609997_39_flash_fwd_hdim64_256_fp16_split_sm90_cu_ea41c527_36446ignoreE - _ZN75_INTERNAL_46609997_39_flash_fwd_hdim64_256_fp16_split_sm90_cu_ea41c527_36444cuda3std3__45__cpo5beginE)
_ZN75_INTERNAL_46609997_39_flash_fwd_hdim64_256_fp16_split_sm90_cu_ea41c527_36444cuda3std3__45__cpo5beginE:
	.zero		1
	.type		_ZN75_INTERNAL_46609997_39_flash_fwd_hdim64_256_fp16_split_sm90_cu_ea41c527_36444cuda3std3__477_GLOBAL__N__46609997_39_flash_fwd_hdim64_256_fp16_split_sm90_cu_ea41c527_36446ignoreE,@object
	.size		_ZN75_INTERNAL_46609997_39_flash_fwd_hdim64_256_fp16_split_sm90_cu_ea41c527_36444cuda3std3__477_GLOBAL__N__46609997_39_flash_fwd_hdim64_256_fp16_split_sm90_cu_ea41c527_36446ignoreE,(_ZN75_INTERNAL_46609997_39_flash_fwd_hdim64_256_fp16_split_sm90_cu_ea41c527_36444cute7productE - _ZN75_INTERNAL_46609997_39_flash_fwd_hdim64_256_fp16_split_sm90_cu_ea41c527_36444cuda3std3__477_GLOBAL__N__46609997_39_flash_fwd_hdim64_256_fp16_split_sm90_cu_ea41c527_36446ignoreE)
_ZN75_INTERNAL_46609997_39_flash_fwd_hdim64_256_fp16_split_sm90_cu_ea41c527_36444cuda3std3__477_GLOBAL__N__46609997_39_flash_fwd_hdim64_256_fp16_split_sm90_cu_ea41c527_36446ignoreE:
	.zero		1
	.type		_ZN75_INTERNAL_46609997_39_flash_fwd_hdim64_256_fp16_split_sm90_cu_ea41c527_36444cute7productE,@object
	.size		_ZN75_INTERNAL_46609997_39_flash_fwd_hdim64_256_fp16_split_sm90_cu_ea41c527_36444cute7productE,(_ZN75_INTERNAL_46609997_39_flash_fwd_hdim64_256_fp16_split_sm90_cu_ea41c527_36444cuda3std3__45__cpo3endE - _ZN75_INTERNAL_46609997_39_flash_fwd_hdim64_256_fp16_split_sm90_cu_ea41c527_36444cute7productE)
_ZN75_INTERNAL_46609997_39_flash_fwd_hdim64_256_fp16_split_sm90_cu_ea41c527_36444cute7productE:
	.zero		1
	.type		_ZN75_INTERNAL_46609997_39_flash_fwd_hdim64_256_fp16_split_sm90_cu_ea41c527_36444cuda3std3__45__cpo3endE,@object
	.size		_ZN75_INTERNAL_46609997_39_flash_fwd_hdim64_256_fp16_split_sm90_cu_ea41c527_36444cuda3std3__45__cpo3endE,(_ZN75_INTERNAL_46609997_39_flash_fwd_hdim64_256_fp16_split_sm90_cu_ea41c527_36444cuda3std3__419piecewise_constructE - _ZN75_INTERNAL_46609997_39_flash_fwd_hdim64_256_fp16_split_sm90_cu_ea41c527_36444cuda3std3__45__cpo3endE)
_ZN75_INTERNAL_46609997_39_flash_fwd_hdim64_256_fp16_split_sm90_cu_ea41c527_36444cuda3std3__45__cpo3endE:
	.zero		1
	.type		_ZN75_INTERNAL_46609997_39_flash_fwd_hdim64_256_fp16_split_sm90_cu_ea41c527_36444cuda3std3__419piecewise_constructE,@object
	.size		_ZN75_INTERNAL_46609997_39_flash_fwd_hdim64_256_fp16_split_sm90_cu_ea41c527_36444cuda3std3__419piecewise_constructE,(_ZN75_INTERNAL_46609997_39_flash_fwd_hdim64_256_fp16_split_sm90_cu_ea41c527_36444cuda3std3__45__cpo4cendE - _ZN75_INTERNAL_46609997_39_flash_fwd_hdim64_256_fp16_split_sm90_cu_ea41c527_36444cuda3std3__419piecewise_constructE)
_ZN75_INTERNAL_46609997_39_flash_fwd_hdim64_256_fp16_split_sm90_cu_ea41c527_36444cuda3std3__419piecewise_constructE:
	.zero		1
	.type		_ZN75_INTERNAL_46609997_39_flash_fwd_hdim64_256_fp16_split_sm90_cu_ea41c527_36444cuda3std3__45__cpo4cendE,@object
	.size		_ZN75_INTERNAL_46609997_39_flash_fwd_hdim64_256_fp16_split_sm90_cu_ea41c527_36444cuda3std3__45__cpo4cendE,(_ZN75_INTERNAL_46609997_39_flash_fwd_hdim64_256_fp16_split_sm90_cu_ea41c527_36444cuda3std6ranges3__45__cpo4swapE - _ZN75_INTERNAL_46609997_39_flash_fwd_hdim64_256_fp16_split_sm90_cu_ea41c527_36444cuda3std3__45__cpo4cendE)
_ZN75_INTERNAL_46609997_39_flash_fwd_hdim64_256_fp16_split_sm90_cu_ea41c527_36444cuda3std3__45__cpo4cendE:
	.zero		1
	.type		_ZN75_INTERNAL_46609997_39_flash_fwd_hdim64_256_fp16_split_sm90_cu_ea41c527_36444cuda3std6ranges3__45__cpo4swapE,@object
	.size		_ZN75_INTERNAL_46609997_39_flash_fwd_hdim64_256_fp16_split_sm90_cu_ea41c527_36444cuda3std6ranges3__45__cpo4swapE,(.L_14 - _ZN75_INTERNAL_46609997_39_flash_fwd_hdim64_256_fp16_split_sm90_cu_ea41c527_36444cuda3std6ranges3__45__cpo4swapE)
_ZN75_INTERNAL_46609997_39_flash_fwd_hdim64_256_fp16_split_sm90_cu_ea41c527_36444cuda3std6ranges3__45__cpo4swapE:
	.zero		1
.L_14:


//--------------------- .nv.shared._ZN7cutlass13device_kernelIN5flash11enable_sm90INS1_16FlashAttnFwdSm90INS1_25CollectiveMainloopFwdSm90ILi2EN4cute5tupleIJNS5_1CILi1EEES8_S8_EEENS6_IJNS7_ILi128EEENS7_ILi96EEENS7_ILi64EEEEEELi256ENS_6half_tEfNS_4arch4Sm90ELb0ELb0ELb0ELb0ELb0ELb0ELb1ELb1ELb0ELb1ELb1ELb0EEENS1_21CollectiveEpilogueFwdINS6_IJSA_NS7_ILi256EEESB_EEES9_SE_SG_Li256ELb0ELb1ELb1ELb0EEENS1_19SingleTileSchedulerILb0ELb1ELb1ELi128EEEEEEEEEvNT_6ParamsE --------------------------
	.section	.nv.shared._ZN7cutlass13device_kernelIN5flash11enable_sm90INS1_16FlashAttnFwdSm90INS1_25CollectiveMainloopFwdSm90ILi2EN4cute5tupleIJNS5_1CILi1EEES8_S8_EEENS6_IJNS7_ILi128EEENS7_ILi96EEENS7_ILi64EEEEEELi256ENS_6half_tEfNS_4arch4Sm90ELb0ELb0ELb0ELb0ELb0ELb0ELb1ELb1ELb0ELb1ELb1ELb0EEENS1_21CollectiveEpilogueFwdINS6_IJSA_NS7_ILi256EEESB_EEES9_SE_SG_Li256ELb0ELb1ELb1ELb0EEENS1_19SingleTileSchedulerILb0ELb1ELb1ELi128EEEEEEEEEvNT_6ParamsE,"aw",@nobits
	.sectionflags	@""
	.align	16
	.zero		1024


//--------------------- .nv.shared._ZN7cutlass13device_kernelIN5flash11enable_sm90INS1_16FlashAttnFwdSm90INS1_25CollectiveMainloopFwdSm90ILi2EN4cute5tupleIJNS5_1CILi1EEES8_S8_EEENS6_IJNS7_ILi128EEENS7_ILi96EEENS7_ILi64EEEEEELi256ENS_6half_tEfNS_4arch4Sm90ELb0ELb0ELb0ELb1ELb0ELb0ELb0ELb1ELb0ELb1ELb1ELb0EEENS1_21CollectiveEpilogueFwdINS6_IJSA_NS7_ILi256EEESB_EEES9_SE_SG_Li256ELb1ELb1ELb1ELb0EEENS1_36VarlenDynamicPersistentTileSchedulerILi128ELi96ELi256ELi128ELb1ELb1ELb1ELb0ELb1ELb1EEEEEEEEEvNT_6ParamsE --------------------------
	.section	.nv.shared._ZN7cutlass13device_kernelIN5flash11enable_sm90INS1_16FlashAttnFwdSm90INS1_25CollectiveMainloopFwdSm90ILi2EN4cute5tupleIJNS5_1CILi1EEES8_S8_EEENS6_IJNS7_ILi128EEENS7_ILi96EEENS7_ILi64EEEEEELi256ENS_6half_tEfNS_4arch4Sm90ELb0ELb0ELb0ELb1ELb0ELb0ELb0ELb1ELb0ELb1ELb1ELb0EEENS1_21CollectiveEpilogueFwdINS6_IJSA_NS7_ILi256EEESB_EEES9_SE_SG_Li256ELb1ELb1ELb1ELb0EEENS1_36VarlenDynamicPersistentTileSchedulerILi128ELi96ELi256ELi128ELb1ELb1ELb1ELb0ELb1ELb1EEEEEEEEEvNT_6ParamsE,"aw",@nobits
	.sectionflags	@""
	.align	16
	.zero		1024


//--------------------- .nv.shared._ZN7cutlass13device_kernelIN5flash11enable_sm90INS1_16FlashAttnFwdSm90INS1_25CollectiveMainloopFwdSm90ILi2EN4cute5tupleIJNS5_1CILi1EEES8_S8_EEENS6_IJNS7_ILi128EEENS7_ILi96EEENS7_ILi64EEEEEELi256ENS_6half_tEfNS_4arch4Sm90ELb0ELb0ELb0ELb1ELb0ELb1ELb0ELb1ELb0ELb1ELb1ELb0EEENS1_21CollectiveEpilogueFwdINS6_IJSA_NS7_ILi256EEESB_EEES9_SE_SG_Li256ELb1ELb1ELb1ELb0EEENS1_36VarlenDynamicPersistentTileSchedulerILi128ELi96ELi256ELi128ELb1ELb1ELb1ELb0ELb1ELb1EEEEEEEEEvNT_6ParamsE --------------------------
	.section	.nv.shared._ZN7cutlass13device_kernelIN5flash11enable_sm90INS1_16FlashAttnFwdSm90INS1_25CollectiveMainloopFwdSm90ILi2EN4cute5tupleIJNS5_1CILi1EEES8_S8_EEENS6_IJNS7_ILi128EEENS7_ILi96EEENS7_ILi64EEEEEELi256ENS_6half_tEfNS_4arch4Sm90ELb0ELb0ELb0ELb1ELb0ELb1ELb0ELb1ELb0ELb1ELb1ELb0EEENS1_21CollectiveEpilogueFwdINS6_IJSA_NS7_ILi256EEESB_EEES9_SE_SG_Li256ELb1ELb1ELb1ELb0EEENS1_36VarlenDynamicPersistentTileSchedulerILi128ELi96ELi256ELi128ELb1ELb1ELb1ELb0ELb1ELb1EEEEEEEEEvNT_6ParamsE,"aw",@nobits
	.sectionflags	@""
	.align	16
	.zero		1024


//--------------------- .nv.shared._ZN7cutlass13device_kernelIN5flash11enable_sm90INS1_16FlashAttnFwdSm90INS1_25CollectiveMainloopFwdSm90ILi2EN4cute5tupleIJNS5_1CILi1EEES8_S8_EEENS6_IJNS7_ILi128EEENS7_ILi96EEENS7_ILi64EEEEEELi256ENS_6half_tEfNS_4arch4Sm90ELb0ELb0ELb0ELb1ELb0ELb0ELb1ELb1ELb0ELb1ELb1ELb0EEENS1_21CollectiveEpilogueFwdINS6_IJSA_NS7_ILi256EEESB_EEES9_SE_SG_Li256ELb1ELb1ELb1ELb0EEENS1_36VarlenDynamicPersistentTileSchedulerILi128ELi96ELi256ELi128ELb1ELb1ELb1ELb0ELb1ELb1EEEEEEEEEvNT_6ParamsE --------------------------
	.section	.nv.shared._ZN7cutlass13device_kernelIN5flash11enable_sm90INS1_16FlashAttnFwdSm90INS1_25CollectiveMainloopFwdSm90ILi2EN4cute5tupleIJNS5_1CILi1EEES8_S8_EEENS6_IJNS7_ILi128EEENS7_ILi96EEENS7_ILi64EEEEEELi256ENS_6half_tEfNS_4arch4Sm90ELb0ELb0ELb0ELb1ELb0ELb0ELb1ELb1ELb0ELb1ELb1ELb0EEENS1_21CollectiveEpilogueFwdINS6_IJSA_NS7_ILi256EEESB_EEES9_SE_SG_Li256ELb1ELb1ELb1ELb0EEENS1_36VarlenDynamicPersistentTileSchedulerILi128ELi96ELi256ELi128ELb1ELb1ELb1ELb0ELb1ELb1EEEEEEEEEvNT_6ParamsE,"aw",@nobits
	.sectionflags	@""
	.align	16
	.zero		1024


//--------------------- .nv.shared._ZN7cutlass13device_kernelIN5flash11enable_sm90INS1_16FlashAttnFwdSm90INS1_25CollectiveMainloopFwdSm90ILi2EN4cute5tupleIJNS5_1CILi1EEES8_S8_EEENS6_IJNS7_ILi128EEENS7_ILi96EEENS7_ILi64EEEEEELi256ENS_6half_tEfNS_4arch4Sm90ELb0ELb0ELb0ELb1ELb0ELb1ELb1ELb1ELb0ELb1ELb1ELb0EEENS1_21CollectiveEpilogueFwdINS6_IJSA_NS7_ILi256EEESB_EEES9_SE_SG_Li256ELb1ELb1ELb1ELb0EEENS1_36VarlenDynamicPersistentTileSchedulerILi128ELi96ELi256ELi128ELb1ELb1ELb1ELb0ELb1ELb1EEEEEEEEEvNT_6ParamsE --------------------------
	.section	.nv.shared._ZN7cutlass13device_kernelIN5flash11enable_sm90INS1_16FlashAttnFwdSm90INS1_25CollectiveMainloopFwdSm90ILi2EN4cute5tupleIJNS5_1CILi1EEES8_S8_EEENS6_IJNS7_ILi128EEENS7_ILi96EEENS7_ILi64EEEEEELi256ENS_6half_tEfNS_4arch4Sm90ELb0ELb0ELb0ELb1ELb0ELb1ELb1ELb1ELb0ELb1ELb1ELb0EEENS1_21CollectiveEpilogueFwdINS6_IJSA_NS7_ILi256EEESB_EEES9_SE_SG_Li256ELb1ELb1ELb1ELb0EEENS1_36VarlenDynamicPersistentTileSchedulerILi128ELi96ELi256ELi128ELb1ELb1ELb1ELb0ELb1ELb1EEEEEEEEEvNT_6ParamsE,"aw",@nobits
	.sectionflags	@""
	.align	16
	.zero		1024


//--------------------- .nv.shared._ZN7cutlass13device_kernelIN5flash11enable_sm90INS1_16FlashAttnFwdSm90INS1_25CollectiveMainloopFwdSm90ILi2EN4cute5tupleIJNS5_1CILi1EEES8_S8_EEENS6_IJNS7_ILi128EEENS7_ILi96EEENS7_ILi64EEEEEELi256ENS_6half_tEfNS_4arch4Sm90ELb0ELb1ELb0ELb0ELb0ELb0ELb0ELb1ELb0ELb1ELb1ELb0EEENS1_21CollectiveEpilogueFwdINS6_IJSA_NS7_ILi256EEESB_EEES9_SE_SG_Li256ELb0ELb1ELb1ELb0EEENS1_19SingleTileSchedulerILb0ELb1ELb1ELi128EEEEEEEEEvNT_6ParamsE --------------------------
	.section	.nv.shared._ZN7cutlass13device_kernelIN5flash11enable_sm90INS1_16FlashAttnFwdSm90INS1_25CollectiveMainloopFwdSm90ILi2EN4cute5tupleIJNS5_1CILi1EEES8_S8_EEENS6_IJNS7_ILi128EEENS7_ILi96EEENS7_ILi64EEEEEELi256ENS_6half_tEfNS_4arch4Sm90ELb0ELb1ELb0ELb0ELb0ELb0ELb0ELb1ELb0ELb1ELb1ELb0EEENS1_21CollectiveEpilogueFwdINS6_IJSA_NS7_ILi256EEESB_EEES9_SE_SG_Li256ELb0ELb1ELb1ELb0EEENS1_19SingleTileSchedulerILb0ELb1ELb1ELi128EEEEEEEEEvNT_6ParamsE,"aw",@nobits
	.sectionflags	@""
	.align	16
	.zero		1024


//--------------------- .nv.shared._ZN7cutlass13device_kernelIN5flash11enable_sm90INS1_16FlashAttnFwdSm90INS1_25CollectiveMainloopFwdSm90ILi2EN4cute5tupleIJNS5_1CILi1EEES8_S8_EEENS6_IJNS7_ILi128EEENS7_ILi96EEENS7_ILi64EEEEEELi256ENS_6half_tEfNS_4arch4Sm90ELb0ELb1ELb0ELb0ELb0ELb0ELb1ELb1ELb0ELb1ELb1ELb0EEENS1_21CollectiveEpilogueFwdINS6_IJSA_NS7_ILi256EEESB_EEES9_SE_SG_Li256ELb0ELb1ELb1ELb0EEENS1_19SingleTileSchedulerILb0ELb1ELb1ELi128EEEEEEEEEvNT_6ParamsE --------------------------
	.section	.nv.shared._ZN7cutlass13device_kernelIN5flash11enable_sm90INS1_16FlashAttnFwdSm90INS1_25CollectiveMainloopFwdSm90ILi2EN4cute5tupleIJNS5_1CILi1EEES8_S8_EEENS6_IJNS7_ILi128EEENS7_ILi96EEENS7_ILi64EEEEEELi256ENS_6half_tEfNS_4arch4Sm90ELb0ELb1ELb0ELb0ELb0ELb0ELb1ELb1ELb0ELb1ELb1ELb0EEENS1_21CollectiveEpilogueFwdINS6_IJSA_NS7_ILi256EEESB_EEES9_SE_SG_Li256ELb0ELb1ELb1ELb0EEENS1_19SingleTileSchedulerILb0ELb1ELb1ELi128EEEEEEEEEvNT_6ParamsE,"aw",@nobits
	.sectionflags	@""
	.align	16
	.zero		1024


//--------------------- .nv.shared._ZN7cutlass13device_kernelIN5flash11enable_sm90INS1_16FlashAttnFwdSm90INS1_25CollectiveMainloopFwdSm90ILi2EN4cute5tupleIJNS5_1CILi1EEES8_S8_EEENS6_IJNS7_ILi128EEENS7_ILi96EEENS7_ILi64EEEEEELi256ENS_6half_tEfNS_4arch4Sm90ELb0ELb1ELb0ELb1ELb0ELb0ELb0ELb1ELb0ELb1ELb1ELb0EEENS1_21CollectiveEpilogueFwdINS6_IJSA_NS7_ILi256EEESB_EEES9_SE_SG_Li256ELb1ELb1ELb1ELb0EEENS1_36VarlenDynamicPersistentTileSchedulerILi128ELi96ELi256ELi128ELb1ELb1ELb1ELb1ELb0ELb1EEEEEEEEEvNT_6ParamsE --------------------------
	.section	.nv.shared._ZN7cutlass13device_kernelIN5flash11enable_sm90INS1_16FlashAttnFwdSm90INS1_25CollectiveMainloopFwdSm90ILi2EN4cute5tupleIJNS5_1CILi1EEES8_S8_EEENS6_IJNS7_ILi128EEENS7_ILi96EEENS7_ILi64EEEEEELi256ENS_6half_tEfNS_4arch4Sm90ELb0ELb1ELb0ELb1ELb0ELb0ELb0ELb1ELb0ELb1ELb1ELb0EEENS1_21CollectiveEpilogueFwdINS6_IJSA_NS7_ILi256EEESB_EEES9_SE_SG_Li256ELb1ELb1ELb1ELb0EEENS1_36VarlenDynamicPersistentTileSchedulerILi128ELi96ELi256ELi128ELb1ELb1ELb1ELb1ELb0ELb1EEEEEEEEEvNT_6ParamsE,"aw",@nobits
	.sectionflags	@""
	.align	16
	.zero		1024


//--------------------- .nv.shared._ZN7cutlass13device_kernelIN5flash11enable_sm90INS1_16FlashAttnFwdSm90INS1_25CollectiveMainloopFwdSm90ILi2EN4cute5tupleIJNS5_1CILi1EEES8_S8_EEENS6_IJNS7_ILi128EEENS7_ILi96EEENS7_ILi64EEEEEELi256ENS_6half_tEfNS_4arch4Sm90ELb0ELb1ELb0ELb1ELb0ELb1ELb0ELb1ELb0ELb1ELb1ELb0EEENS1_21CollectiveEpilogueFwdINS6_IJSA_NS7_ILi256EEESB_EEES9_SE_SG_Li256ELb1ELb1ELb1ELb0EEENS1_36VarlenDynamicPersistentTileSchedulerILi128ELi96ELi256ELi128ELb1ELb1ELb1ELb1ELb0ELb1EEEEEEEEEvNT_6ParamsE --------------------------
	.section	.nv.shared._ZN7cutlass13device_kernelIN5flash11enable_sm90INS1_16FlashAttnFwdSm90INS1_25CollectiveMainloopFwdSm90ILi2EN4cute5tupleIJNS5_1CILi1EEES8_S8_EEENS6_IJNS7_ILi128EEENS7_ILi96EEENS7_ILi64EEEEEELi256ENS_6half_tEfNS_4arch4Sm90ELb0ELb1ELb0ELb1ELb0ELb1ELb0ELb1ELb0ELb1ELb1ELb0EEENS1_21CollectiveEpilogueFwdINS6_IJSA_NS7_ILi256EEESB_EEES9_SE_SG_Li256ELb1ELb1ELb1ELb0EEENS1_36VarlenDynamicPersistentTileSchedulerILi128ELi96ELi256ELi128ELb1ELb1ELb1ELb1ELb0ELb1EEEEEEEEEvNT_6ParamsE,"aw",@nobits
	.sectionflags	@""
	.align	16
	.zero		1024


//--------------------- .nv.shared._ZN7cutlass13device_kernelIN5flash11enable_sm90INS1_16FlashAttnFwdSm90INS1_25CollectiveMainloopFwdSm90ILi2EN4cute5tupleIJNS5_1CILi1EEES8_S8_EEENS6_IJNS7_ILi128EEENS7_ILi96EEENS7_ILi64EEEEEELi256ENS_6half_tEfNS_4arch4Sm90ELb0ELb1ELb0ELb1ELb0ELb0ELb1ELb1ELb0ELb1ELb1ELb0EEENS1_21CollectiveEpilogueFwdINS6_IJSA_NS7_ILi256EEESB_EEES9_SE_SG_Li256ELb1ELb1ELb1ELb0EEENS1_36VarlenDynamicPersistentTileSchedulerILi128ELi96ELi256ELi128ELb1ELb1ELb1ELb1ELb0ELb1EEEEEEEEEvNT_6ParamsE --------------------------
	.section	.nv.shared._ZN7cutlass13device_kernelIN5flash11enable_sm90INS1_16FlashAttnFwdSm90INS1_25CollectiveMainloopFwdSm90ILi2EN4cute5tupleIJNS5_1CILi1EEES8_S8_EEENS6_IJNS7_ILi128EEENS7_ILi96EEENS7_ILi64EEEEEELi256ENS_6half_tEfNS_4arch4Sm90ELb0ELb1ELb0ELb1ELb0ELb0ELb1ELb1ELb0ELb1ELb1ELb0EEENS1_21CollectiveEpilogueFwdINS6_IJSA_NS7_ILi256EEESB_EEES9_SE_SG_Li256ELb1ELb1ELb1ELb0EEENS1_36VarlenDynamicPersistentTileSchedulerILi128ELi96ELi256ELi128ELb1ELb1ELb1ELb1ELb0ELb1EEEEEEEEEvNT_6ParamsE,"aw",@nobits
	.sectionflags	@""
	.align	16
	.zero		1024


//--------------------- .nv.shared._ZN7cutlass13device_kernelIN5flash11enable_sm90INS1_16FlashAttnFwdSm90INS1_25CollectiveMainloopFwdSm90ILi2EN4cute5tupleIJNS5_1CILi1EEES8_S8_EEENS6_IJNS7_ILi128EEENS7_ILi96EEENS7_ILi64EEEEEELi256ENS_6half_tEfNS_4arch4Sm90ELb0ELb1ELb0ELb1ELb0ELb1ELb1ELb1ELb0ELb1ELb1ELb0EEENS1_21CollectiveEpilogueFwdINS6_IJSA_NS7_ILi256EEESB_EEES9_SE_SG_Li256ELb1ELb1ELb1ELb0EEENS1_36VarlenDynamicPersistentTileSchedulerILi128ELi96ELi256ELi128ELb1ELb1ELb1ELb1ELb0ELb1EEEEEEEEEvNT_6ParamsE --------------------------
	.section	.nv.shared._ZN7cutlass13device_kernelIN5flash11enable_sm90INS1_16FlashAttnFwdSm90INS1_25CollectiveMainloopFwdSm90ILi2EN4cute5tupleIJNS5_1CILi1EEES8_S8_EEENS6_IJNS7_ILi128EEENS7_ILi96EEENS7_ILi64EEEEEELi256ENS_6half_tEfNS_4arch4Sm90ELb0ELb1ELb0ELb1ELb0ELb1ELb1ELb1ELb0ELb1ELb1ELb0EEENS1_21CollectiveEpilogueFwdINS6_IJSA_NS7_ILi256EEESB_EEES9_SE_SG_Li256ELb1ELb1ELb1ELb0EEENS1_36VarlenDynamicPersistentTileSchedulerILi128ELi96ELi256ELi128ELb1ELb1ELb1ELb1ELb0ELb1EEEEEEEEEvNT_6ParamsE,"aw",@nobits
	.sectionflags	@""
	.align	16
	.zero		1024


//--------------------- .nv.shared._ZN7cutlass13device_kernelIN5flash11enable_sm90INS1_16FlashAttnFwdSm90INS1_25CollectiveMainloopFwdSm90ILi2EN4cute5tupleIJNS5_1CILi1EEES8_S8_EEENS6_IJNS7_ILi128EEENS7_ILi96EEENS7_ILi64EEEEEELi256ENS_6half_tEfNS_4arch4Sm90ELb1ELb0ELb0ELb0ELb0ELb0ELb0ELb1ELb0ELb1ELb1ELb0EEENS1_21CollectiveEpilogueFwdINS6_IJSA_NS7_ILi256EEESB_EEES9_SE_SG_Li256ELb0ELb1ELb1ELb0EEENS1_19SingleTileSchedulerILb0ELb1ELb1ELi128EEEEEEEEEvNT_6ParamsE --------------------------
	.section	.nv.shared._ZN7cutlass13device_kernelIN5flash11enable_sm90INS1_16FlashAttnFwdSm90INS1_25CollectiveMainloopFwdSm90ILi2EN4cute5tupleIJNS5_1CILi1EEES8_S8_EEENS6_IJNS7_ILi128EEENS7_ILi96EEENS7_ILi64EEEEEELi256ENS_6half_tEfNS_4arch4Sm90ELb1ELb0ELb0ELb0ELb0ELb0ELb0ELb1ELb0ELb1ELb1ELb0EEENS1_21CollectiveEpilogueFwdINS6_IJSA_NS7_ILi256EEESB_EEES9_SE_SG_Li256ELb0ELb1ELb1ELb0EEENS1_19SingleTileSchedulerILb0ELb1ELb1ELi128EEEEEEEEEvNT_6ParamsE,"aw",@nobits
	.sectionflags	@""
	.align	16
	.zero		1024


//--------------------- .nv.shared._ZN7cutlass13device_kernelIN5flash11enable_sm90INS1_16FlashAttnFwdSm90INS1_25CollectiveMainloopFwdSm90ILi2EN4cute5tupleIJNS5_1CILi1EEES8_S8_EEENS6_IJNS7_ILi128EEENS7_ILi96EEENS7_ILi64EEEEEELi256ENS_6half_tEfNS_4arch4Sm90ELb1ELb0ELb0ELb0ELb0ELb0ELb1ELb1ELb0ELb1ELb1ELb0EEENS1_21CollectiveEpilogueFwdINS6_IJSA_NS7_ILi256EEESB_EEES9_SE_SG_Li256ELb0ELb1ELb1ELb0EEENS1_19SingleTileSchedulerILb0ELb1ELb1ELi128EEEEEEEEEvNT_6ParamsE --------------------------
	.section	.nv.shared._ZN7cutlass13device_kernelIN5flash11enable_sm90INS1_16FlashAttnFwdSm90INS1_25CollectiveMainloopFwdSm90ILi2EN4cute5tupleIJNS5_1CILi1EEES8_S8_EEENS6_IJNS7_ILi128EEENS7_ILi96EEENS7_ILi64EEEEEELi256ENS_6half_tEfNS_4arch4Sm90ELb1ELb0ELb0ELb0ELb0ELb0ELb1ELb1ELb0ELb1ELb1ELb0EEENS1_21CollectiveEpilogueFwdINS6_IJSA_NS7_ILi256EEESB_EEES9_SE_SG_Li256ELb0ELb1ELb1ELb0EEENS1_19SingleTileSchedulerILb0ELb1ELb1ELi128EEEEEEEEEvNT_6ParamsE,"aw",@nobits
	.sectionflags	@""
	.align	16
	.zero		1024


//--------------------- .nv.shared._ZN7cutlass13device_kernelIN5flash11enable_sm90INS1_16FlashAttnFwdSm90INS1_25CollectiveMainloopFwdSm90ILi2EN4cute5tupleIJNS5_1CILi1EEES8_S8_EEENS6_IJNS7_ILi128EEENS7_ILi96EEENS7_ILi64EEEEEELi256ENS_6half_tEfNS_4arch4Sm90ELb1ELb0ELb0ELb1ELb0ELb0ELb0ELb1ELb0ELb1ELb1ELb0EEENS1_21CollectiveEpilogueFwdINS6_IJSA_NS7_ILi256EEESB_EEES9_SE_SG_Li256ELb1ELb1ELb1ELb0EEENS1_36VarlenDynamicPersistentTileSchedulerILi128ELi96ELi256ELi128ELb1ELb1ELb1ELb1ELb1ELb1EEEEEEEEEvNT_6ParamsE --------------------------
	.section	.nv.shared._ZN7cutlass13device_kernelIN5flash11enable_sm90INS1_16FlashAttnFwdSm90INS1_25CollectiveMainloopFwdSm90ILi2EN4cute5tupleIJNS5_1CILi1EEES8_S8_EEENS6_IJNS7_ILi128EEENS7_ILi96EEENS7_ILi64EEEEEELi256ENS_6half_tEfNS_4arch4Sm90ELb1ELb0ELb0ELb1ELb0ELb0ELb0ELb1ELb0ELb1ELb1ELb0EEENS1_21CollectiveEpilogueFwdINS6_IJSA_NS7_ILi256EEESB_EEES9_SE_SG_Li256ELb1ELb1ELb1ELb0EEENS1_36VarlenDynamicPersistentTileSchedulerILi128ELi96ELi256ELi128ELb1ELb1ELb1ELb1ELb1ELb1EEEEEEEEEvNT_6ParamsE,"aw",@nobits
	.sectionflags	@""
	.align	16
	.zero		1024


//--------------------- .nv.shared._ZN7cutlass13device_kernelIN5flash11enable_sm90INS1_16FlashAttnFwdSm90INS1_25CollectiveMainloopFwdSm90ILi2EN4cute5tupleIJNS5_1CILi1EEES8_S8_EEENS6_IJNS7_ILi128EEENS7_ILi96EEENS7_ILi64EEEEEELi256ENS_6half_tEfNS_4arch4Sm90ELb1ELb0ELb0ELb1ELb0ELb1ELb0ELb1ELb0ELb1ELb1ELb0EEENS1_21CollectiveEpilogueFwdINS6_IJSA_NS7_ILi256EEESB_EEES9_SE_SG_Li256ELb1ELb1ELb1ELb0EEENS1_36VarlenDynamicPersistentTileSchedulerILi128ELi96ELi256ELi128ELb1ELb1ELb1ELb1ELb1ELb1EEEEEEEEEvNT_6ParamsE --------------------------
	.section	.nv.shared._ZN7cutlass13device_kernelIN5flash11enable_sm90INS1_16FlashAttnFwdSm90INS1_25CollectiveMainloopFwdSm90ILi2EN4cute5tupleIJNS5_1CILi1EEES8_S8_EEENS6_IJNS7_ILi128EEENS7_ILi96EEENS7_ILi64EEEEEELi256ENS_6half_tEfNS_4arch4Sm90ELb1ELb0ELb0ELb1ELb0ELb1ELb0ELb1ELb0ELb1ELb1ELb0EEENS1_21CollectiveEpilogueFwdINS6_IJSA_NS7_ILi256EEESB_EEES9_SE_SG_Li256ELb1ELb1ELb1ELb0EEENS1_36VarlenDynamicPersistentTileSchedulerILi128ELi96ELi256ELi128ELb1ELb1ELb1ELb1ELb1ELb1EEEEEEEEEvNT_6ParamsE,"aw",@nobits
	.sectionflags	@""
	.align	16
	.zero		1024


//--------------------- .nv.shared._ZN7cutlass13device_kernelIN5flash11enable_sm90INS1_16FlashAttnFwdSm90INS1_25CollectiveMainloopFwdSm90ILi2EN4cute5tupleIJNS5_1CILi1EEES8_S8_EEENS6_IJNS7_ILi128EEENS7_ILi96EEENS7_ILi64EEEEEELi256ENS_6half_tEfNS_4arch4Sm90ELb1ELb0ELb0ELb1ELb0ELb0ELb1ELb1ELb0ELb1ELb1ELb0EEENS1_21CollectiveEpilogueFwdINS6_IJSA_NS7_ILi256EEESB_EEES9_SE_SG_Li256ELb1ELb1ELb1ELb0EEENS1_36VarlenDynamicPersistentTileSchedulerILi128ELi96ELi256ELi128ELb1ELb1ELb1ELb1ELb1ELb1EEEEEEEEEvNT_6ParamsE --------------------------
	.section	.nv.shared._ZN7cutlass13device_kernelIN5flash11enable_sm90INS1_16FlashAttnFwdSm90INS1_25CollectiveMainloopFwdSm90ILi2EN4cute5tupleIJNS5_1CILi1EEES8_S8_EEENS6_IJNS7_ILi128EEENS7_ILi96EEENS7_ILi64EEEEEELi256ENS_6half_tEfNS_4arch4Sm90ELb1ELb0ELb0ELb1ELb0ELb0ELb1ELb1ELb0ELb1ELb1ELb0EEENS1_21CollectiveEpilogueFwdINS6_IJSA_NS7_ILi256EEESB_EEES9_SE_SG_Li256ELb1ELb1ELb1ELb0EEENS1_36VarlenDynamicPersistentTileSchedulerILi128ELi96ELi256ELi128ELb1ELb1ELb1ELb1ELb1ELb1EEEEEEEEEvNT_6ParamsE,"aw",@nobits
	.sectionflags	@""
	.align	16
	.zero		1024


//--------------------- .nv.shared._ZN7cutlass13device_kernelIN5flash11enable_sm90INS1_16FlashAttnFwdSm90INS1_25CollectiveMainloopFwdSm90ILi2EN4cute5tupleIJNS5_1CILi1EEES8_S8_EEENS6_IJNS7_ILi128EEENS7_ILi96EEENS7_ILi64EEEEEELi256ENS_6half_tEfNS_4arch4Sm90ELb1ELb0ELb0ELb1ELb0ELb1ELb1ELb1ELb0ELb1ELb1ELb0EEENS1_21CollectiveEpilogueFwdINS6_IJSA_NS7_ILi256EEESB_EEES9_SE_SG_Li256ELb1ELb1ELb1ELb0EEENS1_36VarlenDynamicPersistentTileSchedulerILi128ELi96ELi256ELi128ELb1ELb1ELb1ELb1ELb1ELb1EEEEEEEEEvNT_6ParamsE --------------------------
	.section	.nv.shared._ZN7cutlass13device_kernelIN5flash11enable_sm90INS1_16FlashAttnFwdSm90INS1_25CollectiveMainloopFwdSm90ILi2EN4cute5tupleIJNS5_1CILi1EEES8_S8_EEENS6_IJNS7_ILi128EEENS7_ILi96EEENS7_ILi64EEEEEELi256ENS_6half_tEfNS_4arch4Sm90ELb1ELb0ELb0ELb1ELb0ELb1ELb1ELb1ELb0ELb1ELb1ELb0EEENS1_21CollectiveEpilogueFwdINS6_IJSA_NS7_ILi256EEESB_EEES9_SE_SG_Li256ELb1ELb1ELb1ELb0EEENS1_36VarlenDynamicPersistentTileSchedulerILi128ELi96ELi256ELi128ELb1ELb1ELb1ELb1ELb1ELb1EEEEEEEEEvNT_6ParamsE,"aw",@nobits
	.sectionflags	@""
	.align	16
	.zero		1024


//--------------------- .nv.constant0._ZN7cutlass13device_kernelIN5flash11enable_sm90INS1_16FlashAttnFwdSm90INS1_25CollectiveMainloopFwdSm90ILi2EN4cute5tupleIJNS5_1CILi1EEES8_S8_EEENS6_IJNS7_ILi128EEENS7_ILi96EEENS7_ILi64EEEEEELi256ENS_6half_tEfNS_4arch4Sm90ELb0ELb0ELb0ELb0ELb0ELb0ELb0ELb1ELb0ELb1ELb1ELb0EEENS1_21CollectiveEpilogueFwdINS6_IJSA_NS7_ILi256EEESB_EEES9_SE_SG_Li256ELb0ELb1ELb1ELb0EEENS1_19SingleTileSchedulerILb0ELb1ELb1ELi128EEEEEEEEEvNT_6ParamsE --------------------------
	.section	.nv.constant0._ZN7cutlass13device_kernelIN5flash11enable_sm90INS1_16FlashAttnFwdSm90INS1_25CollectiveMainloopFwdSm90ILi2EN4cute5tupleIJNS5_1CILi1EEES8_S8_EEENS6_IJNS7_ILi128EEENS7_ILi96EEENS7_ILi64EEEEEELi256ENS_6half_tEfNS_4arch4Sm90ELb0ELb0ELb0ELb0ELb0ELb0ELb0ELb1ELb0ELb1ELb1ELb0EEENS1_21CollectiveEpilogueFwdINS6_IJSA_NS7_ILi256EEESB_EEES9_SE_SG_Li256ELb0ELb1ELb1ELb0EEENS1_19SingleTileSchedulerILb0ELb1ELb1ELi128EEEEEEEEEvNT_6ParamsE,"a",@progbits
	.sectionflags	@""
	.align	4
.nv.constant0._ZN7cutlass13device_kernelIN5flash11enable_sm90INS1_16FlashAttnFwdSm90INS1_25CollectiveMainloopFwdSm90ILi2EN4cute5tupleIJNS5_1CILi1EEES8_S8_EEENS6_IJNS7_ILi128EEENS7_ILi96EEENS7_ILi64EEEEEELi256ENS_6half_tEfNS_4arch4Sm90ELb0ELb0ELb0ELb0ELb0ELb0ELb0ELb1ELb0ELb1ELb1ELb0EEENS1_21CollectiveEpilogueFwdINS6_IJSA_NS7_ILi256EEESB_EEES9_SE_SG_Li256ELb0ELb1ELb1ELb0EEENS1_19SingleTileSchedulerILb0ELb1ELb1ELi128EEEEEEEEEvNT_6ParamsE:
	.zero		3200


//--------------------- .nv.constant0._ZN7cutlass13device_kernelIN5flash11enable_sm90INS1_16FlashAttnFwdSm90INS1_25CollectiveMainloopFwdSm90ILi2EN4cute5tupleIJNS5_1CILi1EEES8_S8_EEENS6_IJNS7_ILi128EEENS7_ILi96EEENS7_ILi64EEEEEELi256ENS_6half_tEfNS_4arch4Sm90ELb0ELb0ELb0ELb0ELb0ELb0ELb1ELb1ELb0ELb1ELb1ELb0EEENS1_21CollectiveEpilogueFwdINS6_IJSA_NS7_ILi256EEESB_EEES9_SE_SG_Li256ELb0ELb1ELb1ELb0EEENS1_19SingleTileSchedulerILb0ELb1ELb1ELi128EEEEEEEEEvNT_6ParamsE --------------------------
	.section	.nv.constant0._ZN7cutlass13device_kernelIN5flash11enable_sm90INS1_16FlashAttnFwdSm90INS1_25CollectiveMainloopFwdSm90ILi2EN4cute5tupleIJNS5_1CILi1EEES8_S8_EEENS6_IJNS7_ILi128EEENS7_ILi96EEENS7_ILi64EEEEEELi256ENS_6half_tEfNS_4arch4Sm90ELb0ELb0ELb0ELb0ELb0ELb0ELb1ELb1ELb0ELb1ELb1ELb0EEENS1_21CollectiveEpilogueFwdINS6_IJSA_NS7_ILi256EEESB_EEES9_SE_SG_Li256ELb0ELb1ELb1ELb0EEENS1_19SingleTileSchedulerILb0ELb1ELb1ELi128EEEEEEEEEvNT_6ParamsE,"a",@progbits
	.sectionflags	@""
	.align	4
.nv.constant0._ZN7cutlass13device_kernelIN5flash11enable_sm90INS1_16FlashAttnFwdSm90INS1_25CollectiveMainloopFwdSm90ILi2EN4cute5tupleIJNS5_1CILi1EEES8_S8_EEENS6_IJNS7_ILi128EEENS7_ILi96EEENS7_ILi64EEEEEELi256ENS_6half_tEfNS_4arch4Sm90ELb0ELb0ELb0ELb0ELb0ELb0ELb1ELb1ELb0ELb1ELb1ELb0EEENS1_21CollectiveEpilogueFwdINS6_IJSA_NS7_ILi256EEESB_EEES9_SE_SG_Li256ELb0ELb1ELb1ELb0EEENS1_19SingleTileSchedulerILb0ELb1ELb1ELi128EEEEEEEEEvNT_6ParamsE:
	.zero		3456


//--------------------- .nv.constant0._ZN7cutlass13device_kernelIN5flash11enable_sm90INS1_16FlashAttnFwdSm90INS1_25CollectiveMainloopFwdSm90ILi2EN4cute5tupleIJNS5_1CILi1EEES8_S8_EEENS6_IJNS7_ILi128EEENS7_ILi96EEENS7_ILi64EEEEEELi256ENS_6half_tEfNS_4arch4Sm90ELb0ELb0ELb0ELb1ELb0ELb0ELb0ELb1ELb0ELb1ELb1ELb0EEENS1_21CollectiveEpilogueFwdINS6_IJSA_NS7_ILi256EEESB_EEES9_SE_SG_Li256ELb1ELb1ELb1ELb0EEENS1_36VarlenDynamicPersistentTileSchedulerILi128ELi96ELi256ELi128ELb1ELb1ELb1ELb0ELb1ELb1EEEEEEEEEvNT_6ParamsE --------------------------
	.section	.nv.constant0._ZN7cutlass13device_kernelIN5flash11enable_sm90INS1_16FlashAttnFwdSm90INS1_25CollectiveMainloopFwdSm90ILi2EN4cute5tupleIJNS5_1CILi1EEES8_S8_EEENS6_IJNS7_ILi128EEENS7_ILi96EEENS7_ILi64EEEEEELi256ENS_6half_tEfNS_4arch4Sm90ELb0ELb0ELb0ELb1ELb0ELb0ELb0ELb1ELb0ELb1ELb1ELb0EEENS1_21CollectiveEpilogueFwdINS6_IJSA_NS7_ILi256EEESB_EEES9_SE_SG_Li256ELb1ELb1ELb1ELb0EEENS1_36VarlenDynamicPersistentTileSchedulerILi128ELi96ELi256ELi128ELb1ELb1ELb1ELb0ELb1ELb1EEEEEEEEEvNT_6ParamsE,"a",@progbits
	.sectionflags	@""
	.align	4
.nv.constant0._ZN7cutlass13device_kernelIN5flash11enable_sm90INS1_16FlashAttnFwdSm90INS1_25CollectiveMainloopFwdSm90ILi2EN4cute5tupleIJNS5_1CILi1EEES8_S8_EEENS6_IJNS7_ILi128EEENS7_ILi96EEENS7_ILi64EEEEEELi256ENS_6half_tEfNS_4arch4Sm90ELb0ELb0ELb0ELb1ELb0ELb0ELb0ELb1ELb0ELb1ELb1ELb0EEENS1_21CollectiveEpilogueFwdINS6_IJSA_NS7_ILi256EEESB_EEES9_SE_SG_Li256ELb1ELb1ELb1ELb0EEENS1_36VarlenDynamicPersistentTileSchedulerILi128ELi96ELi256ELi128ELb1ELb1ELb1ELb0ELb1ELb1EEEEEEEEEvNT_6ParamsE:
	.zero		3328


//--------------------- .nv.constant0._ZN7cutlass13device_kernelIN5flash11enable_sm90INS1_16FlashAttnFwdSm90INS1_25CollectiveMainloopFwdSm90ILi2EN4cute5tupleIJNS5_1CILi1EEES8_S8_EEENS6_IJNS7_ILi128EEENS7_ILi96EEENS7_ILi64EEEEEELi256ENS_6half_tEfNS_4arch4Sm90ELb0ELb0ELb0ELb1ELb0ELb1ELb0ELb1ELb0ELb1ELb1ELb0EEENS1_21CollectiveEpilogueFwdINS6_IJSA_NS7_ILi256EEESB_EEES9_SE_SG_Li256ELb1ELb1ELb1ELb0EEENS1_36VarlenDynamicPersistentTileSchedulerILi128ELi96ELi256ELi128ELb1ELb1ELb1ELb0ELb1ELb1EEEEEEEEEvNT_6ParamsE --------------------------
	.section	.nv.constant0._ZN7cutlass13device_kernelIN5flash11enable_sm90INS1_16FlashAttnFwdSm90INS1_25CollectiveMainloopFwdSm90ILi2EN4cute5tupleIJNS5_1CILi1EEES8_S8_EEENS6_IJNS7_ILi128EEENS7_ILi96EEENS7_ILi64EEEEEELi256ENS_6half_tEfNS_4arch4Sm90ELb0ELb0ELb0ELb1ELb0ELb1ELb0ELb1ELb0ELb1ELb1ELb0EEENS1_21CollectiveEpilogueFwdINS6_IJSA_NS7_ILi256EEESB_EEES9_SE_SG_Li256ELb1ELb1ELb1ELb0EEENS1_36VarlenDynamicPersistentTileSchedulerILi128ELi96ELi256ELi128ELb1ELb1ELb1ELb0ELb1ELb1EEEEEEEEEvNT_6ParamsE,"a",@progbits
	.sectionflags	@""
	.align	4
.nv.constant0._ZN7cutlass13device_kernelIN5flash11enable_sm90INS1_16FlashAttnFwdSm90INS1_25CollectiveMainloopFwdSm90ILi2EN4cute5tupleIJNS5_1CILi1EEES8_S8_EEENS6_IJNS7_ILi128EEENS7_ILi96EEENS7_ILi64EEEEEELi256ENS_6half_tEfNS_4arch4Sm90ELb0ELb0ELb0ELb1ELb0ELb1ELb0ELb1ELb0ELb1ELb1ELb0EEENS1_21CollectiveEpilogueFwdINS6_IJSA_NS7_ILi256EEESB_EEES9_SE_SG_Li256ELb1ELb1ELb1ELb0EEENS1_36VarlenDynamicPersistentTileSchedulerILi128ELi96ELi256ELi128ELb1ELb1ELb1ELb0ELb1ELb1EEEEEEEEEvNT_6ParamsE:
	.zero		3328


//--------------------- .nv.constant0._ZN7cutlass13device_kernelIN5flash11enable_sm90INS1_16FlashAttnFwdSm90INS1_25CollectiveMainloopFwdSm90ILi2EN4cute5tupleIJNS5_1CILi1EEES8_S8_EEENS6_IJNS7_ILi128EEENS7_ILi96EEENS7_ILi64EEEEEELi256ENS_6half_tEfNS_4arch4Sm90ELb0ELb0ELb0ELb1ELb0ELb0ELb1ELb1ELb0ELb1ELb1ELb0EEENS1_21CollectiveEpilogueFwdINS6_IJSA_NS7_ILi256EEESB_EEES9_SE_SG_Li256ELb1ELb1ELb1ELb0EEENS1_36VarlenDynamicPersistentTileSchedulerILi128ELi96ELi256ELi128ELb1ELb1ELb1ELb0ELb1ELb1EEEEEEEEEvNT_6ParamsE --------------------------
	.section	.nv.constant0._ZN7cutlass13device_kernelIN5flash11enable_sm90INS1_16FlashAttnFwdSm90INS1_25CollectiveMainloopFwdSm90ILi2EN4cute5tupleIJNS5_1CILi1EEES8_S8_EEENS6_IJNS7_ILi128EEENS7_ILi96EEENS7_ILi64EEEEEELi256ENS_6half_tEfNS_4arch4Sm90ELb0ELb0ELb0ELb1ELb0ELb0ELb1ELb1ELb0ELb1ELb1ELb0EEENS1_21CollectiveEpilogueFwdINS6_IJSA_NS7_ILi256EEESB_EEES9_SE_SG_Li256ELb1ELb1ELb1ELb0EEENS1_36VarlenDynamicPersistentTileSchedulerILi128ELi96ELi256ELi128ELb1ELb1ELb1ELb0ELb1ELb1EEEEEEEEEvNT_6ParamsE,"a",@progbits
	.sectionflags	@""
	.align	4
.nv.constant0._ZN7cutlass13device_kernelIN5flash11enable_sm90INS1_16FlashAttnFwdSm90INS1_25CollectiveMainloopFwdSm90ILi2EN4cute5tupleIJNS5_1CILi1EEES8_S8_EEENS6_IJNS7_ILi128EEENS7_ILi96EEENS7_ILi64EEEEEELi256ENS_6half_tEfNS_4arch4Sm90ELb0ELb0ELb0ELb1ELb0ELb0ELb1ELb1ELb0ELb1ELb1ELb0EEENS1_21CollectiveEpilogueFwdINS6_IJSA_NS7_ILi256EEESB_EEES9_SE_SG_Li256ELb1ELb1ELb1ELb0EEENS1_36VarlenDynamicPersistentTileSchedulerILi128ELi96ELi256ELi128ELb1ELb1ELb1ELb0ELb1ELb1EEEEEEEEEvNT_6ParamsE:
	.zero		3584


//--------------------- .nv.constant0._ZN7cutlass13device_kernelIN5flash11enable_sm90INS1_16FlashAttnFwdSm90INS1_25CollectiveMainloopFwdSm90ILi2EN4cute5tupleIJNS5_1CILi1EEES8_S8_EEENS6_IJNS7_ILi128EEENS7_ILi96EEENS7_ILi64EEEEEELi256ENS_6half_tEfNS_4arch4Sm90ELb0ELb0ELb0ELb1ELb0ELb1ELb1ELb1ELb0ELb1ELb1ELb0EEENS1_21CollectiveEpilogueFwdINS6_IJSA_NS7_ILi256EEESB_EEES9_SE_SG_Li256ELb1ELb1ELb1ELb0EEENS1_36VarlenDynamicPersistentTileSchedulerILi128ELi96ELi256ELi128ELb1ELb1ELb1ELb0ELb1ELb1EEEEEEEEEvNT_6ParamsE --------------------------
	.section	.nv.constant0._ZN7cutlass13device_kernelIN5flash11enable_sm90INS1_16FlashAttnFwdSm90INS1_25CollectiveMainloopFwdSm90ILi2EN4cute5tupleIJNS5_1CILi1EEES8_S8_EEENS6_IJNS7_ILi128EEENS7_ILi96EEENS7_ILi64EEEEEELi256ENS_6half_tEfNS_4arch4Sm90ELb0ELb0ELb0ELb1ELb0ELb1ELb1ELb1ELb0ELb1ELb1ELb0EEENS1_21CollectiveEpilogueFwdINS6_IJSA_NS7_ILi256EEESB_EEES9_SE_SG_Li256ELb1ELb1ELb1ELb0EEENS1_36VarlenDynamicPersistentTileSchedulerILi128ELi96ELi256ELi128ELb1ELb1ELb1ELb0ELb1ELb1EEEEEEEEEvNT_6ParamsE,"a",@progbits
	.sectionflags	@""
	.align	4
.nv.constant0._ZN7cutlass13device_kernelIN5flash11enable_sm90INS1_16FlashAttnFwdSm90INS1_25CollectiveMainloopFwdSm90ILi2EN4cute5tupleIJNS5_1CILi1EEES8_S8_EEENS6_IJNS7_ILi128EEENS7_ILi96EEENS7_ILi64EEEEEELi256ENS_6half_tEfNS_4arch4Sm90ELb0ELb0ELb0ELb1ELb0ELb1ELb1ELb1ELb0ELb1ELb1ELb0EEENS1_21CollectiveEpilogueFwdINS6_IJSA_NS7_ILi256EEESB_EEES9_SE_SG_Li256ELb1ELb1ELb1ELb0EEENS1_36VarlenDynamicPersistentTileSchedulerILi128ELi96ELi256ELi128ELb1ELb1ELb1ELb0ELb1ELb1EEEEEEEEEvNT_6ParamsE:
	.zero		3584


//--------------------- .nv.constant0._ZN7cutlass13device_kernelIN5flash11enable_sm90INS1_16FlashAttnFwdSm90INS1_25CollectiveMainloopFwdSm90ILi2EN4cute5tupleIJNS5_1CILi1EEES8_S8_EEENS6_IJNS7_ILi128EEENS7_ILi96EEENS7_ILi64EEEEEELi256ENS_6half_tEfNS_4arch4Sm90ELb0ELb1ELb0ELb0ELb0ELb0ELb0ELb1ELb0ELb1ELb1ELb0EEENS1_21CollectiveEpilogueFwdINS6_IJSA_NS7_ILi256EEESB_EEES9_SE_SG_Li256ELb0ELb1ELb1ELb0EEENS1_19SingleTileSchedulerILb0ELb1ELb1ELi128EEEEEEEEEvNT_6ParamsE --------------------------
	.section	.nv.constant0._ZN7cutlass13device_kernelIN5flash11enable_sm90INS1_16FlashAttnFwdSm90INS1_25CollectiveMainloopFwdSm90ILi2EN4cute5tupleIJNS5_1CILi1EEES8_S8_EEENS6_IJNS7_ILi128EEENS7_ILi96EEENS7_ILi64EEEEEELi256ENS_6half_tEfNS_4arch4Sm90ELb0ELb1ELb0ELb0ELb0ELb0ELb0ELb1ELb0ELb1ELb1ELb0EEENS1_21CollectiveEpilogueFwdINS6_IJSA_NS7_ILi256EEESB_EEES9_SE_SG_Li256ELb0ELb1ELb1ELb0EEENS1_19SingleTileSchedulerILb0ELb1ELb1ELi128EEEEEEEEEvNT_6ParamsE,"a",@progbits
	.sectionflags	@""
	.align	4
.nv.constant0._ZN7cutlass13device_kernelIN5flash11enable_sm90INS1_16FlashAttnFwdSm90INS1_25CollectiveMainloopFwdSm90ILi2EN4cute5tupleIJNS5_1CILi1EEES8_S8_EEENS6_IJNS7_ILi128EEENS7_ILi96EEENS7_ILi64EEEEEELi256ENS_6half_tEfNS_4arch4Sm90ELb0ELb1ELb0ELb0ELb0ELb0ELb0ELb1ELb0ELb1ELb1ELb0EEENS1_21CollectiveEpilogueFwdINS6_IJSA_NS7_ILi256EEESB_EEES9_SE_SG_Li256ELb0ELb1ELb1ELb0EEENS1_19SingleTileSchedulerILb0ELb1ELb1ELi128EEEEEEEEEvNT_6ParamsE:
	.zero		3200


//--------------------- .nv.constant0._ZN7cutlass13device_kernelIN5flash11enable_sm90INS1_16FlashAttnFwdSm90INS1_25CollectiveMainloopFwdSm90ILi2EN4cute5tupleIJNS5_1CILi1EEES8_S8_EEENS6_IJNS7_ILi128EEENS7_ILi96EEENS7_ILi64EEEEEELi256ENS_6half_tEfNS_4arch4Sm90ELb0ELb1ELb0ELb0ELb0ELb0ELb1ELb1ELb0ELb1ELb1ELb0EEENS1_21CollectiveEpilogueFwdINS6_IJSA_NS7_ILi256EEESB_EEES9_SE_SG_Li256ELb0ELb1ELb1ELb0EEENS1_19SingleTileSchedulerILb0ELb1ELb1ELi128EEEEEEEEEvNT_6ParamsE --------------------------
	.section	.nv.constant0._ZN7cutlass13device_kernelIN5flash11enable_sm90INS1_16FlashAttnFwdSm90INS1_25CollectiveMainloopFwdSm90ILi2EN4cute5tupleIJNS5_1CILi1EEES8_S8_EEENS6_IJNS7_ILi128EEENS7_ILi96EEENS7_ILi64EEEEEELi256ENS_6half_tEfNS_4arch4Sm90ELb0ELb1ELb0ELb0ELb0ELb0ELb1ELb1ELb0ELb1ELb1ELb0EEENS1_21CollectiveEpilogueFwdINS6_IJSA_NS7_ILi256EEESB_EEES9_SE_SG_Li256ELb0ELb1ELb1ELb0EEENS1_19SingleTileSchedulerILb0ELb1ELb1ELi128EEEEEEEEEvNT_6ParamsE,"a",@progbits
	.sectionflags	@""
	.align	4
.nv.constant0._ZN7cutlass13device_kernelIN5flash11enable_sm90INS1_16FlashAttnFwdSm90INS1_25CollectiveMainloopFwdSm90ILi2EN4cute5tupleIJNS5_1CILi1EEES8_S8_EEENS6_IJNS7_ILi128EEENS7_ILi96EEENS7_ILi64EEEEEELi256ENS_6half_tEfNS_4arch4Sm90ELb0ELb1ELb0ELb0ELb0ELb0ELb1ELb1ELb0ELb1ELb1ELb0EEENS1_21CollectiveEpilogueFwdINS6_IJSA_NS7_ILi256EEESB_EEES9_SE_SG_Li256ELb0ELb1ELb1ELb0EEENS1_19SingleTileSchedulerILb0ELb1ELb1ELi128EEEEEEEEEvNT_6ParamsE:
	.zero		3456


//--------------------- .nv.constant0._ZN7cutlass13device_kernelIN5flash11enable_sm90INS1_16FlashAttnFwdSm90INS1_25CollectiveMainloopFwdSm90ILi2EN4cute5tupleIJNS5_1CILi1EEES8_S8_EEENS6_IJNS7_ILi128EEENS7_ILi96EEENS7_ILi64EEEEEELi256ENS_6half_tEfNS_4arch4Sm90ELb0ELb1ELb0ELb1ELb0ELb0ELb0ELb1ELb0ELb1ELb1ELb0EEENS1_21CollectiveEpilogueFwdINS6_IJSA_NS7_ILi256EEESB_EEES9_SE_SG_Li256ELb1ELb1ELb1ELb0EEENS1_36VarlenDynamicPersistentTileSchedulerILi128ELi96ELi256ELi128ELb1ELb1ELb1ELb1ELb0ELb1EEEEEEEEEvNT_6ParamsE --------------------------
	.section	.nv.constant0._ZN7cutlass13device_kernelIN5flash11enable_sm90INS1_16FlashAttnFwdSm90INS1_25CollectiveMainloopFwdSm90ILi2EN4cute5tupleIJNS5_1CILi1EEES8_S8_EEENS6_IJNS7_ILi128EEENS7_ILi96EEENS7_ILi64EEEEEELi256ENS_6half_tEfNS_4arch4Sm90ELb0ELb1ELb0ELb1ELb0ELb0ELb0ELb1ELb0ELb1ELb1ELb0EEENS1_21CollectiveEpilogueFwdINS6_IJSA_NS7_ILi256EEESB_EEES9_SE_SG_Li256ELb1ELb1ELb1ELb0EEENS1_36VarlenDynamicPersistentTileSchedulerILi128ELi96ELi256ELi128ELb1ELb1ELb1ELb1ELb0ELb1EEEEEEEEEvNT_6ParamsE,"a",@progbits
	.sectionflags	@""
	.align	4
.nv.constant0._ZN7cutlass13device_kernelIN5flash11enable_sm90INS1_16FlashAttnFwdSm90INS1_25CollectiveMainloopFwdSm90ILi2EN4cute5tupleIJNS5_1CILi1EEES8_S8_EEENS6_IJNS7_ILi128EEENS7_ILi96EEENS7_ILi64EEEEEELi256ENS_6half_tEfNS_4arch4Sm90ELb0ELb1ELb0ELb1ELb0ELb0ELb0ELb1ELb0ELb1ELb1ELb0EEENS1_21CollectiveEpilogueFwdINS6_IJSA_NS7_ILi256EEESB_EEES9_SE_SG_Li256ELb1ELb1ELb1ELb0EEENS1_36VarlenDynamicPersistentTileSchedulerILi128ELi96ELi256ELi128ELb1ELb1ELb1ELb1ELb0ELb1EEEEEEEEEvNT_6ParamsE:
	.zero		3328


//--------------------- .nv.constant0._ZN7cutlass13device_kernelIN5flash11enable_sm90INS1_16FlashAttnFwdSm90INS1_25CollectiveMainloopFwdSm90ILi2EN4cute5tupleIJNS5_1CILi1EEES8_S8_EEENS6_IJNS7_ILi128EEENS7_ILi96EEENS7_ILi64EEEEEELi256ENS_6half_tEfNS_4arch4Sm90ELb0ELb1ELb0ELb1ELb0ELb1ELb0ELb1ELb0ELb1ELb1ELb0EEENS1_21CollectiveEpilogueFwdINS6_IJSA_NS7_ILi256EEESB_EEES9_SE_SG_Li256ELb1ELb1ELb1ELb0EEENS1_36VarlenDynamicPersistentTileSchedulerILi128ELi96ELi256ELi128ELb1ELb1ELb1ELb1ELb0ELb1EEEEEEEEEvNT_6ParamsE --------------------------
	.section	.nv.constant0._ZN7cutlass13device_kernelIN5flash11enable_sm90INS1_16FlashAttnFwdSm90INS1_25CollectiveMainloopFwdSm90ILi2EN4cute5tupleIJNS5_1CILi1EEES8_S8_EEENS6_IJNS7_ILi128EEENS7_ILi96EEENS7_ILi64EEEEEELi256ENS_6half_tEfNS_4arch4Sm90ELb0ELb1ELb0ELb1ELb0ELb1ELb0ELb1ELb0ELb1ELb1ELb0EEENS1_21CollectiveEpilogueFwdINS6_IJSA_NS7_ILi256EEESB_EEES9_SE_SG_Li256ELb1ELb1ELb1ELb0EEENS1_36VarlenDynamicPersistentTileSchedulerILi128ELi96ELi256ELi128ELb1ELb1ELb1ELb1ELb0ELb1EEEEEEEEEvNT_6ParamsE,"a",@progbits
	.sectionflags	@""
	.align	4
.nv.constant0._ZN7cutlass13device_kernelIN5flash11enable_sm90INS1_16FlashAttnFwdSm90INS1_25CollectiveMainloopFwdSm90ILi2EN4cute5tupleIJNS5_1CILi1EEES8_S8_EEENS6_IJNS7_ILi128EEENS7_ILi96EEENS7_ILi64EEEEEELi256ENS_6half_tEfNS_4arch4Sm90ELb0ELb1ELb0ELb1ELb0ELb1ELb0ELb1ELb0ELb1ELb1ELb0EEENS1_21CollectiveEpilogueFwdINS6_IJSA_NS7_ILi256EEESB_EEES9_SE_SG_Li256ELb1ELb1ELb1ELb0EEENS1_36VarlenDynamicPersistentTileSchedulerILi128ELi96ELi256ELi128ELb1ELb1ELb1ELb1ELb0ELb1EEEEEEEEEvNT_6ParamsE:
	.zero		3328


//--------------------- .nv.constant0._ZN7cutlass13device_kernelIN5flash11enable_sm90INS1_16FlashAttnFwdSm90INS1_25CollectiveMainloopFwdSm90ILi2EN4cute5tupleIJNS5_1CILi1EEES8_S8_EEENS6_IJNS7_ILi128EEENS7_ILi96EEENS7_ILi64EEEEEELi256ENS_6half_tEfNS_4arch4Sm90ELb0ELb1ELb0ELb1ELb0ELb0ELb1ELb1ELb0ELb1ELb1ELb0EEENS1_21CollectiveEpilogueFwdINS6_IJSA_NS7_ILi256EEESB_EEES9_SE_SG_Li256ELb1ELb1ELb1ELb0EEENS1_36VarlenDynamicPersistentTileSchedulerILi128ELi96ELi256ELi128ELb1ELb1ELb1ELb1ELb0ELb1EEEEEEEEEvNT_6ParamsE --------------------------
	.section	.nv.constant0._ZN7cutlass13device_kernelIN5flash11enable_sm90INS1_16FlashAttnFwdSm90INS1_25CollectiveMainloopFwdSm90ILi2EN4cute5tupleIJNS5_1CILi1EEES8_S8_EEENS6_IJNS7_ILi128EEENS7_ILi96EEENS7_ILi64EEEEEELi256ENS_6half_tEfNS_4arch4Sm90ELb0ELb1ELb0ELb1ELb0ELb0ELb1ELb1ELb0ELb1ELb1ELb0EEENS1_21CollectiveEpilogueFwdINS6_IJSA_NS7_ILi256EEESB_EEES9_SE_SG_Li256ELb1ELb1ELb1ELb0EEENS1_36VarlenDynamicPersistentTileSchedulerILi128ELi96ELi256ELi128ELb1ELb1ELb1ELb1ELb0ELb1EEEEEEEEEvNT_6ParamsE,"a",@progbits
	.sectionflags	@""
	.align	4
.nv.constant0._ZN7cutlass13device_kernelIN5flash11enable_sm90INS1_16FlashAttnFwdSm90INS1_25CollectiveMainloopFwdSm90ILi2EN4cute5tupleIJNS5_1CILi1EEES8_S8_EEENS6_IJNS7_ILi128EEENS7_ILi96EEENS7_ILi64EEEEEELi256ENS_6half_tEfNS_4arch4Sm90ELb0ELb1ELb0ELb1ELb0ELb0ELb1ELb1ELb0ELb1ELb1ELb0EEENS1_21CollectiveEpilogueFwdINS6_IJSA_NS7_ILi256EEESB_EEES9_SE_SG_Li256ELb1ELb1ELb1ELb0EEENS1_36VarlenDynamicPersistentTileSchedulerILi128ELi96ELi256ELi128ELb1ELb1ELb1ELb1ELb0ELb1EEEEEEEEEvNT_6ParamsE:
	.zero		3584


//--------------------- .nv.constant0._ZN7cutlass13device_kernelIN5flash11enable_sm90INS1_16FlashAttnFwdSm90INS1_25CollectiveMainloopFwdSm90ILi2EN4cute5tupleIJNS5_1CILi1EEES8_S8_EEENS6_IJNS7_ILi128EEENS7_ILi96EEENS7_ILi64EEEEEELi256ENS_6half_tEfNS_4arch4Sm90ELb0ELb1ELb0ELb1ELb0ELb1ELb1ELb1ELb0ELb1ELb1ELb0EEENS1_21CollectiveEpilogueFwdINS6_IJSA_NS7_ILi256EEESB_EEES9_SE_SG_Li256ELb1ELb1ELb1ELb0EEENS1_36VarlenDynamicPersistentTileSchedulerILi128ELi96ELi256ELi128ELb1ELb1ELb1ELb1ELb0ELb1EEEEEEEEEvNT_6ParamsE --------------------------
	.section	.nv.constant0._ZN7cutlass13device_kernelIN5flash11enable_sm90INS1_16FlashAttnFwdSm90INS1_25CollectiveMainloopFwdSm90ILi2EN4cute5tupleIJNS5_1CILi1EEES8_S8_EEENS6_IJNS7_ILi128EEENS7_ILi96EEENS7_ILi64EEEEEELi256ENS_6half_tEfNS_4arch4Sm90ELb0ELb1ELb0ELb1ELb0ELb1ELb1ELb1ELb0ELb1ELb1ELb0EEENS1_21CollectiveEpilogueFwdINS6_IJSA_NS7_ILi256EEESB_EEES9_SE_SG_Li256ELb1ELb1ELb1ELb0EEENS1_36VarlenDynamicPersistentTileSchedulerILi128ELi96ELi256ELi128ELb1ELb1ELb1ELb1ELb0ELb1EEEEEEEEEvNT_6ParamsE,"a",@progbits
	.sectionflags	@""
	.align	4
.nv.constant0._ZN7cutlass13device_kernelIN5flash11enable_sm90INS1_16FlashAttnFwdSm90INS1_25CollectiveMainloopFwdSm90ILi2EN4cute5tupleIJNS5_1CILi1EEES8_S8_EEENS6_IJNS7_ILi128EEENS7_ILi96EEENS7_ILi64EEEEEELi256ENS_6half_tEfNS_4arch4Sm90ELb0ELb1ELb0ELb1ELb0ELb1ELb1ELb1ELb0ELb1ELb1ELb0EEENS1_21CollectiveEpilogueFwdINS6_IJSA_NS7_ILi256EEESB_EEES9_SE_SG_Li256ELb1ELb1ELb1ELb0EEENS1_36VarlenDynamicPersistentTileSchedulerILi128ELi96ELi256ELi128ELb1ELb1ELb1ELb1ELb0ELb1EEEEEEEEEvNT_6ParamsE:
	.zero		3584


//--------------------- .nv.constant0._ZN7cutlass13device_kernelIN5flash11enable_sm90INS1_16FlashAttnFwdSm90INS1_25CollectiveMainloopFwdSm90ILi2EN4cute5tupleIJNS5_1CILi1EEES8_S8_EEENS6_IJNS7_ILi128EEENS7_ILi96EEENS7_ILi64EEEEEELi256ENS_6half_tEfNS_4arch4Sm90ELb1ELb0ELb0ELb0ELb0ELb0ELb0ELb1ELb0ELb1ELb1ELb0EEENS1_21CollectiveEpilogueFwdINS6_IJSA_NS7_ILi256EEESB_EEES9_SE_SG_Li256ELb0ELb1ELb1ELb0EEENS1_19SingleTileSchedulerILb0ELb1ELb1ELi128EEEEEEEEEvNT_6ParamsE --------------------------
	.section	.nv.constant0._ZN7cutlass13device_kernelIN5flash11enable_sm90INS1_16FlashAttnFwdSm90INS1_25CollectiveMainloopFwdSm90ILi2EN4cute5tupleIJNS5_1CILi1EEES8_S8_EEENS6_IJNS7_ILi128EEENS7_ILi96EEENS7_ILi64EEEEEELi256ENS_6half_tEfNS_4arch4Sm90ELb1ELb0ELb0ELb0ELb0ELb0ELb0ELb1ELb0ELb1ELb1ELb0EEENS1_21CollectiveEpilogueFwdINS6_IJSA_NS7_ILi256EEESB_EEES9_SE_SG_Li256ELb0ELb1ELb1ELb0EEENS1_19SingleTileSchedulerILb0ELb1ELb1ELi128EEEEEEEEEvNT_6ParamsE,"a",@progbits
	.sectionflags	@""
	.align	4
.nv.constant0._ZN7cutlass13device_kernelIN5flash11enable_sm90INS1_16FlashAttnFwdSm90INS1_25CollectiveMainloopFwdSm90ILi2EN4cute5tupleIJNS5_1CILi1EEES8_S8_EEENS6_IJNS7_ILi128EEENS7_ILi96EEENS7_ILi64EEEEEELi256ENS_6half_tEfNS_4arch4Sm90ELb1ELb0ELb0ELb0ELb0ELb0ELb0ELb1ELb0ELb1ELb1ELb0EEENS1_21CollectiveEpilogueFwdINS6_IJSA_NS7_ILi256EEESB_EEES9_SE_SG_Li256ELb0ELb1ELb1ELb0EEENS1_19SingleTileSchedulerILb0ELb1ELb1ELi128EEEEEEEEEvNT_6ParamsE:
	.zero		3200


//--------------------- .nv.constant0._ZN7cutlass13device_kernelIN5flash11enable_sm90INS1_16FlashAttnFwdSm90INS1_25CollectiveMainloopFwdSm90ILi2EN4cute5tupleIJNS5_1CILi1EEES8_S8_EEENS6_IJNS7_ILi128EEENS7_ILi96EEENS7_ILi64EEEEEELi256ENS_6half_tEfNS_4arch4Sm90ELb1ELb0ELb0ELb0ELb0ELb0ELb1ELb1ELb0ELb1ELb1ELb0EEENS1_21CollectiveEpilogueFwdINS6_IJSA_NS7_ILi256EEESB_EEES9_SE_SG_Li256ELb0ELb1ELb1ELb0EEENS1_19SingleTileSchedulerILb0ELb1ELb1ELi128EEEEEEEEEvNT_6ParamsE --------------------------
	.section	.nv.constant0._ZN7cutlass13device_kernelIN5flash11enable_sm90INS1_16FlashAttnFwdSm90INS1_25CollectiveMainloopFwdSm90ILi2EN4cute5tupleIJNS5_1CILi1EEES8_S8_EEENS6_IJNS7_ILi128EEENS7_ILi96EEENS7_ILi64EEEEEELi256ENS_6half_tEfNS_4arch4Sm90ELb1ELb0ELb0ELb0ELb0ELb0ELb1ELb1ELb0ELb1ELb1ELb0EEENS1_21CollectiveEpilogueFwdINS6_IJSA_NS7_ILi256EEESB_EEES9_SE_SG_Li256ELb0ELb1ELb1ELb0EEENS1_19SingleTileSchedulerILb0ELb1ELb1ELi128EEEEEEEEEvNT_6ParamsE,"a",@progbits
	.sectionflags	@""
	.align	4
.nv.constant0._ZN7cutlass13device_kernelIN5flash11enable_sm90INS1_16FlashAttnFwdSm90INS1_25CollectiveMainloopFwdSm90ILi2EN4cute5tupleIJNS5_1CILi1EEES8_S8_EEENS6_IJNS7_ILi128EEENS7_ILi96EEENS7_ILi64EEEEEELi256ENS_6half_tEfNS_4arch4Sm90ELb1ELb0ELb0ELb0ELb0ELb0ELb1ELb1ELb0ELb1ELb1ELb0EEENS1_21CollectiveEpilogueFwdINS6_IJSA_NS7_ILi256EEESB_EEES9_SE_SG_Li256ELb0ELb1ELb1ELb0EEENS1_19SingleTileSchedulerILb0ELb1ELb1ELi128EEEEEEEEEvNT_6ParamsE:
	.zero		3456


//--------------------- .nv.constant0._ZN7cutlass13device_kernelIN5flash11enable_sm90INS1_16FlashAttnFwdSm90INS1_25CollectiveMainloopFwdSm90ILi2EN4cute5tupleIJNS5_1CILi1EEES8_S8_EEENS6_IJNS7_ILi128EEENS7_ILi96EEENS7_ILi64EEEEEELi256ENS_6half_tEfNS_4arch4Sm90ELb1ELb0ELb0ELb1ELb0ELb0ELb0ELb1ELb0ELb1ELb1ELb0EEENS1_21CollectiveEpilogueFwdINS6_IJSA_NS7_ILi256EEESB_EEES9_SE_SG_Li256ELb1ELb1ELb1ELb0EEENS1_36VarlenDynamicPersistentTileSchedulerILi128ELi96ELi256ELi128ELb1ELb1ELb1ELb1ELb1ELb1EEEEEEEEEvNT_6ParamsE --------------------------
	.section	.nv.constant0._ZN7cutlass13device_kernelIN5flash11enable_sm90INS1_16FlashAttnFwdSm90INS1_25CollectiveMainloopFwdSm90ILi2EN4cute5tupleIJNS5_1CILi1EEES8_S8_EEENS6_IJNS7_ILi128EEENS7_ILi96EEENS7_ILi64EEEEEELi256ENS_6half_tEfNS_4arch4Sm90ELb1ELb0ELb0ELb1ELb0ELb0ELb0ELb1ELb0ELb1ELb1ELb0EEENS1_21CollectiveEpilogueFwdINS6_IJSA_NS7_ILi256EEESB_EEES9_SE_SG_Li256ELb1ELb1ELb1ELb0EEENS1_36VarlenDynamicPersistentTileSchedulerILi128ELi96ELi256ELi128ELb1ELb1ELb1ELb1ELb1ELb1EEEEEEEEEvNT_6ParamsE,"a",@progbits
	.sectionflags	@""
	.align	4
.nv.constant0._ZN7cutlass13device_kernelIN5flash11enable_sm90INS1_16FlashAttnFwdSm90INS1_25CollectiveMainloopFwdSm90ILi2EN4cute5tupleIJNS5_1CILi1EEES8_S8_EEENS6_IJNS7_ILi128EEENS7_ILi96EEENS7_ILi64EEEEEELi256ENS_6half_tEfNS_4arch4Sm90ELb1ELb0ELb0ELb1ELb0ELb0ELb0ELb1ELb0ELb1ELb1ELb0EEENS1_21CollectiveEpilogueFwdINS6_IJSA_NS7_ILi256EEESB_EEES9_SE_SG_Li256ELb1ELb1ELb1ELb0EEENS1_36VarlenDynamicPersistentTileSchedulerILi128ELi96ELi256ELi128ELb1ELb1ELb1ELb1ELb1ELb1EEEEEEEEEvNT_6ParamsE:
	.zero		3328


//--------------------- .nv.constant0._ZN7cutlass13device_kernelIN5flash11enable_sm90INS1_16FlashAttnFwdSm90INS1_25CollectiveMainloopFwdSm90ILi2EN4cute5tupleIJNS5_1CILi1EEES8_S8_EEENS6_IJNS7_ILi128EEENS7_ILi96EEENS7_ILi64EEEEEELi256ENS_6half_tEfNS_4arch4Sm90ELb1ELb0ELb0ELb1ELb0ELb1ELb0ELb1ELb0ELb1ELb1ELb0EEENS1_21CollectiveEpilogueFwdINS6_IJSA_NS7_ILi256EEESB_EEES9_SE_SG_Li256ELb1ELb1ELb1ELb0EEENS1_36VarlenDynamicPersistentTileSchedulerILi128ELi96ELi256ELi128ELb1ELb1ELb1ELb1ELb1ELb1EEEEEEEEEvNT_6ParamsE --------------------------
	.section	.nv.constant0._ZN7cutlass13device_kernelIN5flash11enable_sm90INS1_16FlashAttnFwdSm90INS1_25CollectiveMainloopFwdSm90ILi2EN4cute5tupleIJNS5_1CILi1EEES8_S8_EEENS6_IJNS7_ILi128EEENS7_ILi96EEENS7_ILi64EEEEEELi256ENS_6half_tEfNS_4arch4Sm90ELb1ELb0ELb0ELb1ELb0ELb1ELb0ELb1ELb0ELb1ELb1ELb0EEENS1_21CollectiveEpilogueFwdINS6_IJSA_NS7_ILi256EEESB_EEES9_SE_SG_Li256ELb1ELb1ELb1ELb0EEENS1_36VarlenDynamicPersistentTileSchedulerILi128ELi96ELi256ELi128ELb1ELb1ELb1ELb1ELb1ELb1EEEEEEEEEvNT_6ParamsE,"a",@progbits
	.sectionflags	@""
	.align	4
.nv.constant0._ZN7cutlass13device_kernelIN5flash11enable_sm90INS1_16FlashAttnFwdSm90INS1_25CollectiveMainloopFwdSm90ILi2EN4cute5tupleIJNS5_1CILi1EEES8_S8_EEENS6_IJNS7_ILi128EEENS7_ILi96EEENS7_ILi64EEEEEELi256ENS_6half_tEfNS_4arch4Sm90ELb1ELb0ELb0ELb1ELb0ELb1ELb0ELb1ELb0ELb1ELb1ELb0EEENS1_21CollectiveEpilogueFwdINS6_IJSA_NS7_ILi256EEESB_EEES9_SE_SG_Li256ELb1ELb1ELb1ELb0EEENS1_36VarlenDynamicPersistentTileSchedulerILi128ELi96ELi256ELi128ELb1ELb1ELb1ELb1ELb1ELb1EEEEEEEEEvNT_6ParamsE:
	.zero		3328


//--------------------- .nv.constant0._ZN7cutlass13device_kernelIN5flash11enable_sm90INS1_16FlashAttnFwdSm90INS1_25CollectiveMainloopFwdSm90ILi2EN4cute5tupleIJNS5_1CILi1EEES8_S8_EEENS6_IJNS7_ILi128EEENS7_ILi96EEENS7_ILi64EEEEEELi256ENS_6half_tEfNS_4arch4Sm90ELb1ELb0ELb0ELb1ELb0ELb0ELb1ELb1ELb0ELb1ELb1ELb0EEENS1_21CollectiveEpilogueFwdINS6_IJSA_NS7_ILi256EEESB_EEES9_SE_SG_Li256ELb1ELb1ELb1ELb0EEENS1_36VarlenDynamicPersistentTileSchedulerILi128ELi96ELi256ELi128ELb1ELb1ELb1ELb1ELb1ELb1EEEEEEEEEvNT_6ParamsE --------------------------
	.section	.nv.constant0._ZN7cutlass13device_kernelIN5flash11enable_sm90INS1_16FlashAttnFwdSm90INS1_25CollectiveMainloopFwdSm90ILi2EN4cute5tupleIJNS5_1CILi1EEES8_S8_EEENS6_IJNS7_ILi128EEENS7_ILi96EEENS7_ILi64EEEEEELi256ENS_6half_tEfNS_4arch4Sm90ELb1ELb0ELb0ELb1ELb0ELb0ELb1ELb1ELb0ELb1ELb1ELb0EEENS1_21CollectiveEpilogueFwdINS6_IJSA_NS7_ILi256EEESB_EEES9_SE_SG_Li256ELb1ELb1ELb1ELb0EEENS1_36VarlenDynamicPersistentTileSchedulerILi128ELi96ELi256ELi128ELb1ELb1ELb1ELb1ELb1ELb1EEEEEEEEEvNT_6ParamsE,"a",@progbits
	.sectionflags	@""
	.align	4
.nv.constant0._ZN7cutlass13device_kernelIN5flash11enable_sm90INS1_16FlashAttnFwdSm90INS1_25CollectiveMainloopFwdSm90ILi2EN4cute5tupleIJNS5_1CILi1EEES8_S8_EEENS6_IJNS7_ILi128EEENS7_ILi96EEENS7_ILi64EEEEEELi256ENS_6half_tEfNS_4arch4Sm90ELb1ELb0ELb0ELb1ELb0ELb0ELb1ELb1ELb0ELb1ELb1ELb0EEENS1_21CollectiveEpilogueFwdINS6_IJSA_NS7_ILi256EEESB_EEES9_SE_SG_Li256ELb1ELb1ELb1ELb0EEENS1_36VarlenDynamicPersistentTileSchedulerILi128ELi96ELi256ELi128ELb1ELb1ELb1ELb1ELb1ELb1EEEEEEEEEvNT_6ParamsE:
	.zero		3584


//--------------------- .nv.constant0._ZN7cutlass13device_kernelIN5flash11enable_sm90INS1_16FlashAttnFwdSm90INS1_25CollectiveMainloopFwdSm90ILi2EN4cute5tupleIJNS5_1CILi1EEES8_S8_EEENS6_IJNS7_ILi128EEENS7_ILi96EEENS7_ILi64EEEEEELi256ENS_6half_tEfNS_4arch4Sm90ELb1ELb0ELb0ELb1ELb0ELb1ELb1ELb1ELb0ELb1ELb1ELb0EEENS1_21CollectiveEpilogueFwdINS6_IJSA_NS7_ILi256EEESB_EEES9_SE_SG_Li256ELb1ELb1ELb1ELb0EEENS1_36VarlenDynamicPersistentTileSchedulerILi128ELi96ELi256ELi128ELb1ELb1ELb1ELb1ELb1ELb1EEEEEEEEEvNT_6ParamsE --------------------------
	.section	.nv.constant0._ZN7cutlass13device_kernelIN5flash11enable_sm90INS1_16FlashAttnFwdSm90INS1_25CollectiveMainloopFwdSm90ILi2EN4cute5tupleIJNS5_1CILi1EEES8_S8_EEENS6_IJNS7_ILi128EEENS7_ILi96EEENS7_ILi64EEEEEELi256ENS_6half_tEfNS_4arch4Sm90ELb1ELb0ELb0ELb1ELb0ELb1ELb1ELb1ELb0ELb1ELb1ELb0EEENS1_21CollectiveEpilogueFwdINS6_IJSA_NS7_ILi256EEESB_EEES9_SE_SG_Li256ELb1ELb1ELb1ELb0EEENS1_36VarlenDynamicPersistentTileSchedulerILi128ELi96ELi256ELi128ELb1ELb1ELb1ELb1ELb1ELb1EEEEEEEEEvNT_6ParamsE,"a",@progbits
	.sectionflags	@""
	.align	4
.nv.constant0._ZN7cutlass13device_kernelIN5flash11enable_sm90INS1_16FlashAttnFwdSm90INS1_25CollectiveMainloopFwdSm90ILi2EN4cute5tupleIJNS5_1CILi1EEES8_S8_EEENS6_IJNS7_ILi128EEENS7_ILi96EEENS7_ILi64EEEEEELi256ENS_6half_tEfNS_4arch4Sm90ELb1ELb0ELb0ELb1ELb0ELb1ELb1ELb1ELb0ELb1ELb1ELb0EEENS1_21CollectiveEpilogueFwdINS6_IJSA_NS7_ILi256EEESB_EEES9_SE_SG_Li256ELb1ELb1ELb1ELb0EEENS1_36VarlenDynamicPersistentTileSchedulerILi128ELi96ELi256ELi128ELb1ELb1ELb1ELb1ELb1ELb1EEEEEEEEEvNT_6ParamsE:
	.zero		3584


//--------------------- SYMBOLS --------------------------

	.type		.nv.reservedSmem.offset0,@object
	.size		.nv.reservedSmem.offset0,0x4
	.type		__assertfail,@function
